// Copyright (c) 2024, Jay Shah, Ganesh Bikshandi, Ying Zhang, Vijay Thakkar, Pradeep Ramani, Tri Dao.
// Splitting the different template instantiations to different files to speed up compilation.
// This file is auto-generated. See "generate_kernels.py"

#include "flash_fwd_launch_template.h"

#ifndef FLASHATTENTION_DISABLE_HDIM64
template void run_mha_fwd_<90, cutlass::bfloat16_t, 64, 512, true, false, true, true>(Flash_fwd_params &params, cudaStream_t stream);
#endif


// ===== COMPILED SASS (sm_90a) =====

	.target	sm_90a

	.elftype	@"ET_EXEC"


//--------------------- .note.nv.tkinfo           --------------------------
	.section	.note.nv.tkinfo,"",@"SHT_NOTE"
	.sectionflags	@"SHF_NOTE_NV_TKINFO"
	.tkinfo
        /*0018*/ 	.word	0x00000002
        /*0030*/ 	.string	""
        /*0030*/ 	.string	"ptxas"
        /*0030*/ 	.string	"Cuda compilation tools, release 13.0, V13.0.88"
        /*0030*/ 	.string	"Build cuda_13.0.r13.0/compiler.36424714_0"
        /*0030*/ 	.string	"-arch sm_90a -m 64 "



//--------------------- .note.nv.cuinfo           --------------------------
	.section	.note.nv.cuinfo,"",@"SHT_NOTE"
	.sectionflags	@"SHF_NOTE_NV_CUINFO"
        /*0018*/ 	.short	0x0002
        /*001a*/ 	.short	0x005a
        /*001c*/ 	.short	0x0082
	.zero		2


//--------------------- .nv.info                  --------------------------
	.section	.nv.info,"",@"SHT_CUDA_INFO"
	.align	4


	//----- nvinfo : EIATTR_REGCOUNT
	.align		4
        /*0000*/ 	.byte	0x04, 0x2f
        /*0002*/ 	.short	(.L_20 - .L_19)
	.align		4
.L_19:
        /*0004*/ 	.word	index@(_ZN7cutlass13device_kernelIN5flash11enable_sm90INS1_16FlashAttnFwdSm90INS1_25CollectiveMainloopFwdSm90ILi2EN4cute5tupleIJNS5_1CILi1EEES8_S8_EEENS6_IJNS7_ILi64EEESA_SA_EEELi512ENS_10bfloat16_tEfNS_4arch4Sm90ELb1ELb0ELb1ELb1ELb0ELb1ELb1ELb0ELb0ELb1ELb1ELb0EEENS1_21CollectiveEpilogueFwdINS6_IJSA_NS7_ILi512EEESA_EEES9_SC_SE_Li256ELb1ELb1ELb1ELb0EEENS1_36VarlenDynamicPersistentTileSchedulerILi64ELi64ELi256ELi128ELb1ELb1ELb1ELb1ELb1ELb1EEEEEEEEEvNT_6ParamsE)
        /*0008*/ 	.word	0x000000a8


	//----- nvinfo : EIATTR_FRAME_SIZE
	.align		4
.L_20:
        /*000c*/ 	.byte	0x04, 0x11
        /*000e*/ 	.short	(.L_22 - .L_21)
	.align		4
.L_21:
        /*0010*/ 	.word	index@(_ZN7cutlass13device_kernelIN5flash11enable_sm90INS1_16FlashAttnFwdSm90INS1_25CollectiveMainloopFwdSm90ILi2EN4cute5tupleIJNS5_1CILi1EEES8_S8_EEENS6_IJNS7_ILi64EEESA_SA_EEELi512ENS_10bfloat16_tEfNS_4arch4Sm90ELb1ELb0ELb1ELb1ELb0ELb1ELb1ELb0ELb0ELb1ELb1ELb0EEENS1_21CollectiveEpilogueFwdINS6_IJSA_NS7_ILi512EEESA_EEES9_SC_SE_Li256ELb1ELb1ELb1ELb0EEENS1_36VarlenDynamicPersistentTileSchedulerILi64ELi64ELi256ELi128ELb1ELb1ELb1ELb1ELb1ELb1EEEEEEEEEvNT_6ParamsE)
        /*0014*/ 	.word	0x00000088


	//----- nvinfo : EIATTR_REGCOUNT
	.align		4
.L_22:
        /*0018*/ 	.byte	0x04, 0x2f
        /*001a*/ 	.short	(.L_24 - .L_23)
	.align		4
.L_23:
        /*001c*/ 	.word	index@(_ZN7cutlass13device_kernelIN5flash11enable_sm90INS1_16FlashAttnFwdSm90INS1_25CollectiveMainloopFwdSm90ILi2EN4cute5tupleIJNS5_1CILi1EEES8_S8_EEENS6_IJNS7_ILi64EEESA_SA_EEELi512ENS_10bfloat16_tEfNS_4arch4Sm90ELb1ELb0ELb1ELb1ELb0ELb0ELb1ELb0ELb0ELb1ELb1ELb0EEENS1_21CollectiveEpilogueFwdINS6_IJSA_NS7_ILi512EEESA_EEES9_SC_SE_Li256ELb1ELb1ELb1ELb0EEENS1_36VarlenDynamicPersistentTileSchedulerILi64ELi64ELi256ELi128ELb1ELb1ELb1ELb1ELb1ELb1EEEEEEEEEvNT_6ParamsE)
        /*0020*/ 	.word	0x000000a8


	//----- nvinfo : EIATTR_FRAME_SIZE
	.align		4
.L_24:
        /*0024*/ 	.byte	0x04, 0x11
        /*0026*/ 	.short	(.L_26 - .L_25)
	.align		4
.L_25:
        /*0028*/ 	.word	index@(_ZN7cutlass13device_kernelIN5flash11enable_sm90INS1_16FlashAttnFwdSm90INS1_25CollectiveMainloopFwdSm90ILi2EN4cute5tupleIJNS5_1CILi1EEES8_S8_EEENS6_IJNS7_ILi64EEESA_SA_EEELi512ENS_10bfloat16_tEfNS_4arch4Sm90ELb1ELb0ELb1ELb1ELb0ELb0ELb1ELb0ELb0ELb1ELb1ELb0EEENS1_21CollectiveEpilogueFwdINS6_IJSA_NS7_ILi512EEESA_EEES9_SC_SE_Li256ELb1ELb1ELb1ELb0EEENS1_36VarlenDynamicPersistentTileSchedulerILi64ELi64ELi256ELi128ELb1ELb1ELb1ELb1ELb1ELb1EEEEEEEEEvNT_6ParamsE)
        /*002c*/ 	.word	0x00000078


	//----- nvinfo : EIATTR_REGCOUNT
	.align		4
.L_26:
        /*0030*/ 	.byte	0x04, 0x2f
        /*0032*/ 	.short	(.L_28 - .L_27)
	.align		4
.L_27:
        /*0034*/ 	.word	index@(_ZN7cutlass13device_kernelIN5flash11enable_sm90INS1_16FlashAttnFwdSm90INS1_25CollectiveMainloopFwdSm90ILi2EN4cute5tupleIJNS5_1CILi1EEES8_S8_EEENS6_IJNS7_ILi64EEESA_SA_EEELi512ENS_10bfloat16_tEfNS_4arch4Sm90ELb1ELb0ELb1ELb1ELb0ELb1ELb0ELb0ELb0ELb1ELb1ELb0EEENS1_21CollectiveEpilogueFwdINS6_IJSA_NS7_ILi512EEESA_EEES9_SC_SE_Li256ELb1ELb1ELb1ELb0EEENS1_36VarlenDynamicPersistentTileSchedulerILi64ELi64ELi256ELi128ELb1ELb1ELb1ELb1ELb1ELb1EEEEEEEEEvNT_6ParamsE)
        /*0038*/ 	.word	0x000000a8


	//----- nvinfo : EIATTR_FRAME_SIZE
	.align		4
.L_28:
        /*003c*/ 	.byte	0x04, 0x11
        /*003e*/ 	.short	(.L_30 - .L_29)
	.align		4
.L_29:
        /*0040*/ 	.word	index@(_ZN7cutlass13device_kernelIN5flash11enable_sm90INS1_16FlashAttnFwdSm90INS1_25CollectiveMainloopFwdSm90ILi2EN4cute5tupleIJNS5_1CILi1EEES8_S8_EEENS6_IJNS7_ILi64EEESA_SA_EEELi512ENS_10bfloat16_tEfNS_4arch4Sm90ELb1ELb0ELb1ELb1ELb0ELb1ELb0ELb0ELb0ELb1ELb1ELb0EEENS1_21CollectiveEpilogueFwdINS6_IJSA_NS7_ILi512EEESA_EEES9_SC_SE_Li256ELb1ELb1ELb1ELb0EEENS1_36VarlenDynamicPersistentTileSchedulerILi64ELi64ELi256ELi128ELb1ELb1ELb1ELb1ELb1ELb1EEEEEEEEEvNT_6ParamsE)
        /*0044*/ 	.word	0x00000070


	//----- nvinfo : EIATTR_REGCOUNT
	.align		4
.L_30:
        /*0048*/ 	.byte	0x04, 0x2f
        /*004a*/ 	.short	(.L_32 - .L_31)
	.align		4
.L_31:
        /*004c*/ 	.word	index@(_ZN7cutlass13device_kernelIN5flash11enable_sm90INS1_16FlashAttnFwdSm90INS1_25CollectiveMainloopFwdSm90ILi2EN4cute5tupleIJNS5_1CILi1EEES8_S8_EEENS6_IJNS7_ILi64EEESA_SA_EEELi512ENS_10bfloat16_tEfNS_4arch4Sm90ELb1ELb0ELb1ELb1ELb0ELb0ELb0ELb0ELb0ELb1ELb1ELb0EEENS1_21CollectiveEpilogueFwdINS6_IJSA_NS7_ILi512EEESA_EEES9_SC_SE_Li256ELb1ELb1ELb1ELb0EEENS1_36VarlenDynamicPersistentTileSchedulerILi64ELi64ELi256ELi128ELb1ELb1ELb1ELb1ELb1ELb1EEEEEEEEEvNT_6ParamsE)
        /*0050*/ 	.word	0x000000a8


	//----- nvinfo : EIATTR_FRAME_SIZE
	.align		4
.L_32:
        /*0054*/ 	.byte	0x04, 0x11
        /*0056*/ 	.short	(.L_34 - .L_33)
	.align		4
.L_33:
        /*0058*/ 	.word	index@(_ZN7cutlass13device_kernelIN5flash11enable_sm90INS1_16FlashAttnFwdSm90INS1_25CollectiveMainloopFwdSm90ILi2EN4cute5tupleIJNS5_1CILi1EEES8_S8_EEENS6_IJNS7_ILi64EEESA_SA_EEELi512ENS_10bfloat16_tEfNS_4arch4Sm90ELb1ELb0ELb1ELb1ELb0ELb0ELb0ELb0ELb0ELb1ELb1ELb0EEENS1_21CollectiveEpilogueFwdINS6_IJSA_NS7_ILi512EEESA_EEES9_SC_SE_Li256ELb1ELb1ELb1ELb0EEENS1_36VarlenDynamicPersistentTileSchedulerILi64ELi64ELi256ELi128ELb1ELb1ELb1ELb1ELb1ELb1EEEEEEEEEvNT_6ParamsE)
        /*005c*/ 	.word	0x00000060


	//----- nvinfo : EIATTR_REGCOUNT
	.align		4
.L_34:
        /*0060*/ 	.byte	0x04, 0x2f
        /*0062*/ 	.short	(.L_36 - .L_35)
	.align		4
.L_35:
        /*0064*/ 	.word	index@(_ZN7cutlass13device_kernelIN5flash11enable_sm90INS1_16FlashAttnFwdSm90INS1_25CollectiveMainloopFwdSm90ILi2EN4cute5tupleIJNS5_1CILi1EEES8_S8_EEENS6_IJNS7_ILi64EEESA_SA_EEELi512ENS_10bfloat16_tEfNS_4arch4Sm90ELb1ELb0ELb1ELb0ELb0ELb0ELb1ELb0ELb0ELb1ELb1ELb0EEENS1_21CollectiveEpilogueFwdINS6_IJSA_NS7_ILi512EEESA_EEES9_SC_SE_Li256ELb0ELb1ELb1ELb0EEENS1_19SingleTileSchedulerILb0ELb1ELb1ELi64EEEEEEEEEvNT_6ParamsE)
        /*0068*/ 	.word	0x000000a8


	//----- nvinfo : EIATTR_FRAME_SIZE
	.align		4
.L_36:
        /*006c*/ 	.byte	0x04, 0x11
        /*006e*/ 	.short	(.L_38 - .L_37)
	.align		4
.L_37:
        /*0070*/ 	.word	index@(_ZN7cutlass13device_kernelIN5flash11enable_sm90INS1_16FlashAttnFwdSm90INS1_25CollectiveMainloopFwdSm90ILi2EN4cute5tupleIJNS5_1CILi1EEES8_S8_EEENS6_IJNS7_ILi64EEESA_SA_EEELi512ENS_10bfloat16_tEfNS_4arch4Sm90ELb1ELb0ELb1ELb0ELb0ELb0ELb1ELb0ELb0ELb1ELb1ELb0EEENS1_21CollectiveEpilogueFwdINS6_IJSA_NS7_ILi512EEESA_EEES9_SC_SE_Li256ELb0ELb1ELb1ELb0EEENS1_19SingleTileSchedulerILb0ELb1ELb1ELi64EEEEEEEEEvNT_6ParamsE)
        /*0074*/ 	.word	0x00000038


	//----- nvinfo : EIATTR_REGCOUNT
	.align		4
.L_38:
        /*0078*/ 	.byte	0x04, 0x2f
        /*007a*/ 	.short	(.L_40 - .L_39)
	.align		4
.L_39:
        /*007c*/ 	.word	index@(_ZN7cutlass13device_kernelIN5flash11enable_sm90INS1_16FlashAttnFwdSm90INS1_25CollectiveMainloopFwdSm90ILi2EN4cute5tupleIJNS5_1CILi1EEES8_S8_EEENS6_IJNS7_ILi64EEESA_SA_EEELi512ENS_10bfloat16_tEfNS_4arch4Sm90ELb1ELb0ELb1ELb0ELb0ELb0ELb0ELb0ELb0ELb1ELb1ELb0EEENS1_21CollectiveEpilogueFwdINS6_IJSA_NS7_ILi512EEESA_EEES9_SC_SE_Li256ELb0ELb1ELb1ELb0EEENS1_19SingleTileSchedulerILb0ELb1ELb1ELi64EEEEEEEEEvNT_6ParamsE)
        /*0080*/ 	.word	0x000000a8


	//----- nvinfo : EIATTR_FRAME_SIZE
	.align		4
.L_40:
        /*0084*/ 	.byte	0x04, 0x11
        /*0086*/ 	.short	(.L_42 - .L_41)
	.align		4
.L_41:
        /*0088*/ 	.word	index@(_ZN7cutlass13device_kernelIN5flash11enable_sm90INS1_16FlashAttnFwdSm90INS1_25CollectiveMainloopFwdSm90ILi2EN4cute5tupleIJNS5_1CILi1EEES8_S8_EEENS6_IJNS7_ILi64EEESA_SA_EEELi512ENS_10bfloat16_tEfNS_4arch4Sm90ELb1ELb0ELb1ELb0ELb0ELb0ELb0ELb0ELb0ELb1ELb1ELb0EEENS1_21CollectiveEpilogueFwdINS6_IJSA_NS7_ILi512EEESA_EEES9_SC_SE_Li256ELb0ELb1ELb1ELb0EEENS1_19SingleTileSchedulerILb0ELb1ELb1ELi64EEEEEEEEEvNT_6ParamsE)
        /*008c*/ 	.word	0x00000010


	//----- nvinfo : EIATTR_REGCOUNT
	.align		4
.L_42:
        /*0090*/ 	.byte	0x04, 0x2f
        /*0092*/ 	.short	(.L_44 - .L_43)
	.align		4
.L_43:
        /*0094*/ 	.word	index@(_ZN7cutlass13device_kernelIN5flash11enable_sm90INS1_16FlashAttnFwdSm90INS1_25CollectiveMainloopFwdSm90ILi2EN4cute5tupleIJNS5_1CILi1EEES8_S8_EEENS6_IJNS7_ILi64EEESA_SA_EEELi512ENS_10bfloat16_tEfNS_4arch4Sm90ELb0ELb1ELb1ELb1ELb0ELb1ELb1ELb0ELb0ELb1ELb1ELb0EEENS1_21CollectiveEpilogueFwdINS6_IJSA_NS7_ILi512EEESA_EEES9_SC_SE_Li256ELb1ELb1ELb1ELb0EEENS1_36VarlenDynamicPersistentTileSchedulerILi64ELi64ELi256ELi128ELb1ELb1ELb1ELb1ELb0ELb1EEEEEEEEEvNT_6ParamsE)
        /*0098*/ 	.word	0x000000a8


	//----- nvinfo : EIATTR_FRAME_SIZE
	.align		4
.L_44:
        /*009c*/ 	.byte	0x04, 0x11
        /*009e*/ 	.short	(.L_46 - .L_45)
	.align		4
.L_45:
        /*00a0*/ 	.word	index@($_ZN7cutlass13device_kernelIN5flash11enable_sm90INS1_16FlashAttnFwdSm90INS1_25CollectiveMainloopFwdSm90ILi2EN4cute5tupleIJNS5_1CILi1EEES8_S8_EEENS6_IJNS7_ILi64EEESA_SA_EEELi512ENS_10bfloat16_tEfNS_4arch4Sm90ELb0ELb1ELb1ELb1ELb0ELb1ELb1ELb0ELb0ELb1ELb1ELb0EEENS1_21CollectiveEpilogueFwdINS6_IJSA_NS7_ILi512EEESA_EEES9_SC_SE_Li256ELb1ELb1ELb1ELb0EEENS1_36VarlenDynamicPersistentTileSchedulerILi64ELi64ELi256ELi128ELb1ELb1ELb1ELb1ELb0ELb1EEEEEEEEEvNT_6ParamsE$_ZZN5flash25CollectiveMainloopFwdSm90ILi2EN4cute5tupleIJNS1_1CILi1EEES4_S4_EEENS2_IJNS3_ILi64EEES6_S6_EEELi512EN7cutlass10bfloat16_tEfNS8_4arch4Sm90ELb0ELb1ELb1ELb1ELb0ELb1ELb1ELb0ELb0ELb1ELb1ELb0EE3mmaINS_16FlashAttnFwdSm90ISC_NS_21CollectiveEpilogueFwdINS2_IJS6_NS3_ILi512EEES6_EEES5_S9_SB_Li256ELb1ELb1ELb1ELb0EEENS_36VarlenDynamicPersistentTileSchedulerILi64ELi64ELi256ELi128ELb1ELb1ELb1ELb1ELb0ELb1EEEE13SharedStorageENS1_6TensorINS1_11ArrayEngineIfLm128EEENS1_6LayoutINS2_IJNS2_IJNS3_ILi2EEESR_NS3_ILi32EEEEEES4_S4_EEENS2_IJNS2_IJS4_SR_NS3_ILi4EEEEEENS3_ILi0EEESX_EEEEEEENS_7SoftmaxILi2ELi0EEEEEbRKNSC_6ParamsENS8_25PipelineTmaAsyncNoClusterILi2ENS8_16PipelineTmaAsyncILi2EEEEES19_RNS8_13PipelineStateILj2EEERT0_RT1_iRiRKNS_16SeqlenInfoQKNewKILb1ELb1EEENS2_IJiiiiEEERT_ENKUliT_T0_T1_E_clIZSD_ISM_S10_S12_EbS15_S19_S19_S1C_S1E_S1G_iS1H_S1L_S1M_S1O_EUlRS1P_iE0_NS3_ILb1EEES1W_EEDaiS1P_S1Q_S1R_)
        /*00a4*/ 	.word	0x000004f0


	//----- nvinfo : EIATTR_FRAME_SIZE
	.align		4
.L_46:
        /*00a8*/ 	.byte	0x04, 0x11
        /*00aa*/ 	.short	(.L_48 - .L_47)
	.align		4
.L_47:
        /*00ac*/ 	.word	index@(_ZN7cutlass13device_kernelIN5flash11enable_sm90INS1_16FlashAttnFwdSm90INS1_25CollectiveMainloopFwdSm90ILi2EN4cute5tupleIJNS5_1CILi1EEES8_S8_EEENS6_IJNS7_ILi64EEESA_SA_EEELi512ENS_10bfloat16_tEfNS_4arch4Sm90ELb0ELb1ELb1ELb1ELb0ELb1ELb1ELb0ELb0ELb1ELb1ELb0EEENS1_21CollectiveEpilogueFwdINS6_IJSA_NS7_ILi512EEESA_EEES9_SC_SE_Li256ELb1ELb1ELb1ELb0EEENS1_36VarlenDynamicPersistentTileSchedulerILi64ELi64ELi256ELi128ELb1ELb1ELb1ELb1ELb0ELb1EEEEEEEEEvNT_6ParamsE)
        /*00b0*/ 	.word	0x000004f0


	//----- nvinfo : EIATTR_REGCOUNT
	.align		4
.L_48:
        /*00b4*/ 	.byte	0x04, 0x2f
        /*00b6*/ 	.short	(.L_50 - .L_49)
	.align		4
.L_49:
        /*00b8*/ 	.word	index@(_ZN7cutlass13device_kernelIN5flash11enable_sm90INS1_16FlashAttnFwdSm90INS1_25CollectiveMainloopFwdSm90ILi2EN4cute5tupleIJNS5_1CILi1EEES8_S8_EEENS6_IJNS7_ILi64EEESA_SA_EEELi512ENS_10bfloat16_tEfNS_4arch4Sm90ELb0ELb1ELb1ELb1ELb0ELb0ELb1ELb0ELb0ELb1ELb1ELb0EEENS1_21CollectiveEpilogueFwdINS6_IJSA_NS7_ILi512EEESA_EEES9_SC_SE_Li256ELb1ELb1ELb1ELb0EEENS1_36VarlenDynamicPersistentTileSchedulerILi64ELi64ELi256ELi128ELb1ELb1ELb1ELb1ELb0ELb1EEEEEEEEEvNT_6ParamsE)
        /*00bc*/ 	.word	0x000000a8


	//----- nvinfo : EIATTR_FRAME_SIZE
	.align		4
.L_50:
        /*00c0*/ 	.byte	0x04, 0x11
        /*00c2*/ 	.short	(.L_52 - .L_51)
	.align		4
.L_51:
        /*00c4*/ 	.word	index@($_ZN7cutlass13device_kernelIN5flash11enable_sm90INS1_16FlashAttnFwdSm90INS1_25CollectiveMainloopFwdSm90ILi2EN4cute5tupleIJNS5_1CILi1EEES8_S8_EEENS6_IJNS7_ILi64EEESA_SA_EEELi512ENS_10bfloat16_tEfNS_4arch4Sm90ELb0ELb1ELb1ELb1ELb0ELb0ELb1ELb0ELb0ELb1ELb1ELb0EEENS1_21CollectiveEpilogueFwdINS6_IJSA_NS7_ILi512EEESA_EEES9_SC_SE_Li256ELb1ELb1ELb1ELb0EEENS1_36VarlenDynamicPersistentTileSchedulerILi64ELi64ELi256ELi128ELb1ELb1ELb1ELb1ELb0ELb1EEEEEEEEEvNT_6ParamsE$_ZZN5flash25CollectiveMainloopFwdSm90ILi2EN4cute5tupleIJNS1_1CILi1EEES4_S4_EEENS2_IJNS3_ILi64EEES6_S6_EEELi512EN7cutlass10bfloat16_tEfNS8_4arch4Sm90ELb0ELb1ELb1ELb1ELb0ELb0ELb1ELb0ELb0ELb1ELb1ELb0EE3mmaINS_16FlashAttnFwdSm90ISC_NS_21CollectiveEpilogueFwdINS2_IJS6_NS3_ILi512EEES6_EEES5_S9_SB_Li256ELb1ELb1ELb1ELb0EEENS_36VarlenDynamicPersistentTileSchedulerILi64ELi64ELi256ELi128ELb1ELb1ELb1ELb1ELb0ELb1EEEE13SharedStorageENS1_6TensorINS1_11ArrayEngineIfLm128EEENS1_6LayoutINS2_IJNS2_IJNS3_ILi2EEESR_NS3_ILi32EEEEEES4_S4_EEENS2_IJNS2_IJS4_SR_NS3_ILi4EEEEEENS3_ILi0EEESX_EEEEEEENS_7SoftmaxILi2ELi0EEEEEbRKNSC_6ParamsENS8_25PipelineTmaAsyncNoClusterILi2ENS8_16PipelineTmaAsyncILi2EEEEES19_RNS8_13PipelineStateILj2EEERT0_RT1_iRiRKNS_16SeqlenInfoQKNewKILb1ELb0EEENS2_IJiiiiEEERT_ENKUliT_T0_T1_E_clIZSD_ISM_S10_S12_EbS15_S19_S19_S1C_S1E_S1G_iS1H_S1L_S1M_S1O_EUlRS1P_iE1_NS3_ILb0EEENS3_ILb1EEEEEDaiS1P_S1Q_S1R_)
        /*00c8*/ 	.word	0x000004c0


	//----- nvinfo : EIATTR_FRAME_SIZE
	.align		4
.L_52:
        /*00cc*/ 	.byte	0x04, 0x11
        /*00ce*/ 	.short	(.L_54 - .L_53)
	.align		4
.L_53:
        /*00d0*/ 	.word	index@(_ZN7cutlass13device_kernelIN5flash11enable_sm90INS1_16FlashAttnFwdSm90INS1_25CollectiveMainloopFwdSm90ILi2EN4cute5tupleIJNS5_1CILi1EEES8_S8_EEENS6_IJNS7_ILi64EEESA_SA_EEELi512ENS_10bfloat16_tEfNS_4arch4Sm90ELb0ELb1ELb1ELb1ELb0ELb0ELb1ELb0ELb0ELb1ELb1ELb0EEENS1_21CollectiveEpilogueFwdINS6_IJSA_NS7_ILi512EEESA_EEES9_SC_SE_Li256ELb1ELb1ELb1ELb0EEENS1_36VarlenDynamicPersistentTileSchedulerILi64ELi64ELi256ELi128ELb1ELb1ELb1ELb1ELb0ELb1EEEEEEEEEvNT_6ParamsE)
        /*00d4*/ 	.word	0x000004c0


	//----- nvinfo : EIATTR_REGCOUNT
	.align		4
.L_54:
        /*00d8*/ 	.byte	0x04, 0x2f
        /*00da*/ 	.short	(.L_56 - .L_55)
	.align		4
.L_55:
        /*00dc*/ 	.word	index@(_ZN7cutlass13device_kernelIN5flash11enable_sm90INS1_16FlashAttnFwdSm90INS1_25CollectiveMainloopFwdSm90ILi2EN4cute5tupleIJNS5_1CILi1EEES8_S8_EEENS6_IJNS7_ILi64EEESA_SA_EEELi512ENS_10bfloat16_tEfNS_4arch4Sm90ELb0ELb1ELb1ELb1ELb0ELb1ELb0ELb0ELb0ELb1ELb1ELb0EEENS1_21CollectiveEpilogueFwdINS6_IJSA_NS7_ILi512EEESA_EEES9_SC_SE_Li256ELb1ELb1ELb1ELb0EEENS1_36VarlenDynamicPersistentTileSchedulerILi64ELi64ELi256ELi128ELb1ELb1ELb1ELb1ELb0ELb1EEEEEEEEEvNT_6ParamsE)
        /*00e0*/ 	.word	0x000000a8


	//----- nvinfo : EIATTR_FRAME_SIZE
	.align		4
.L_56:
        /*00e4*/ 	.byte	0x04, 0x11
        /*00e6*/ 	.short	(.L_58 - .L_57)
	.align		4
.L_57:
        /*00e8*/ 	.word	index@(_ZN7cutlass13device_kernelIN5flash11enable_sm90INS1_16FlashAttnFwdSm90INS1_25CollectiveMainloopFwdSm90ILi2EN4cute5tupleIJNS5_1CILi1EEES8_S8_EEENS6_IJNS7_ILi64EEESA_SA_EEELi512ENS_10bfloat16_tEfNS_4arch4Sm90ELb0ELb1ELb1ELb1ELb0ELb1ELb0ELb0ELb0ELb1ELb1ELb0EEENS1_21CollectiveEpilogueFwdINS6_IJSA_NS7_ILi512EEESA_EEES9_SC_SE_Li256ELb1ELb1ELb1ELb0EEENS1_36VarlenDynamicPersistentTileSchedulerILi64ELi64ELi256ELi128ELb1ELb1ELb1ELb1ELb0ELb1EEEEEEEEEvNT_6ParamsE)
        /*00ec*/ 	.word	0x00000070


	//----- nvinfo : EIATTR_REGCOUNT
	.align		4
.L_58:
        /*00f0*/ 	.byte	0x04, 0x2f
        /*00f2*/ 	.short	(.L_60 - .L_59)
	.align		4
.L_59:
        /*00f4*/ 	.word	index@(_ZN7cutlass13device_kernelIN5flash11enable_sm90INS1_16FlashAttnFwdSm90INS1_25CollectiveMainloopFwdSm90ILi2EN4cute5tupleIJNS5_1CILi1EEES8_S8_EEENS6_IJNS7_ILi64EEESA_SA_EEELi512ENS_10bfloat16_tEfNS_4arch4Sm90ELb0ELb1ELb1ELb1ELb0ELb0ELb0ELb0ELb0ELb1ELb1ELb0EEENS1_21CollectiveEpilogueFwdINS6_IJSA_NS7_ILi512EEESA_EEES9_SC_SE_Li256ELb1ELb1ELb1ELb0EEENS1_36VarlenDynamicPersistentTileSchedulerILi64ELi64ELi256ELi128ELb1ELb1ELb1ELb1ELb0ELb1EEEEEEEEEvNT_6ParamsE)
        /*00f8*/ 	.word	0x000000a8


	//----- nvinfo : EIATTR_FRAME_SIZE
	.align		4
.L_60:
        /*00fc*/ 	.byte	0x04, 0x11
        /*00fe*/ 	.short	(.L_62 - .L_61)
	.align		4
.L_61:
        /*0100*/ 	.word	index@(_ZN7cutlass13device_kernelIN5flash11enable_sm90INS1_16FlashAttnFwdSm90INS1_25CollectiveMainloopFwdSm90ILi2EN4cute5tupleIJNS5_1CILi1EEES8_S8_EEENS6_IJNS7_ILi64EEESA_SA_EEELi512ENS_10bfloat16_tEfNS_4arch4Sm90ELb0ELb1ELb1ELb1ELb0ELb0ELb0ELb0ELb0ELb1ELb1ELb0EEENS1_21CollectiveEpilogueFwdINS6_IJSA_NS7_ILi512EEESA_EEES9_SC_SE_Li256ELb1ELb1ELb1ELb0EEENS1_36VarlenDynamicPersistentTileSchedulerILi64ELi64ELi256ELi128ELb1ELb1ELb1ELb1ELb0ELb1EEEEEEEEEvNT_6ParamsE)
        /*0104*/ 	.word	0x00000060


	//----- nvinfo : EIATTR_REGCOUNT
	.align		4
.L_62:
        /*0108*/ 	.byte	0x04, 0x2f
        /*010a*/ 	.short	(.L_64 - .L_63)
	.align		4
.L_63:
        /*010c*/ 	.word	index@(_ZN7cutlass13device_kernelIN5flash11enable_sm90INS1_16FlashAttnFwdSm90INS1_25CollectiveMainloopFwdSm90ILi2EN4cute5tupleIJNS5_1CILi1EEES8_S8_EEENS6_IJNS7_ILi64EEESA_SA_EEELi512ENS_10bfloat16_tEfNS_4arch4Sm90ELb0ELb1ELb1ELb0ELb0ELb0ELb1ELb0ELb0ELb1ELb1ELb0EEENS1_21CollectiveEpilogueFwdINS6_IJSA_NS7_ILi512EEESA_EEES9_SC_SE_Li256ELb0ELb1ELb1ELb0EEENS1_19SingleTileSchedulerILb0ELb1ELb1ELi64EEEEEEEEEvNT_6ParamsE)
        /*0110*/ 	.word	0x000000a8


	//----- nvinfo : EIATTR_FRAME_SIZE
	.align		4
.L_64:
        /*0114*/ 	.byte	0x04, 0x11
        /*0116*/ 	.short	(.L_66 - .L_65)
	.align		4
.L_65:
        /*0118*/ 	.word	index@($_ZN7cutlass13device_kernelIN5flash11enable_sm90INS1_16FlashAttnFwdSm90INS1_25CollectiveMainloopFwdSm90ILi2EN4cute5tupleIJNS5_1CILi1EEES8_S8_EEENS6_IJNS7_ILi64EEESA_SA_EEELi512ENS_10bfloat16_tEfNS_4arch4Sm90ELb0ELb1ELb1ELb0ELb0ELb0ELb1ELb0ELb0ELb1ELb1ELb0EEENS1_21CollectiveEpilogueFwdINS6_IJSA_NS7_ILi512EEESA_EEES9_SC_SE_Li256ELb0ELb1ELb1ELb0EEENS1_19SingleTileSchedulerILb0ELb1ELb1ELi64EEEEEEEEEvNT_6ParamsE$_ZZN5flash25CollectiveMainloopFwdSm90ILi2EN4cute5tupleIJNS1_1CILi1EEES4_S4_EEENS2_IJNS3_ILi64EEES6_S6_EEELi512EN7cutlass10bfloat16_tEfNS8_4arch4Sm90ELb0ELb1ELb1ELb0ELb0ELb0ELb1ELb0ELb0ELb1ELb1ELb0EE3mmaINS_16FlashAttnFwdSm90ISC_NS_21CollectiveEpilogueFwdINS2_IJS6_NS3_ILi512EEES6_EEES5_S9_SB_Li256ELb0ELb1ELb1ELb0EEENS_19SingleTileSchedulerILb0ELb1ELb1ELi64EEEE13SharedStorageENS1_6TensorINS1_11ArrayEngineIfLm128EEENS1_6LayoutINS2_IJNS2_IJNS3_ILi2EEESR_NS3_ILi32EEEEEES4_S4_EEENS2_IJNS2_IJS4_SR_NS3_ILi4EEEEEENS3_ILi0EEESX_EEEEEEENS_7SoftmaxILi2ELi0EEEEEbRKNSC_6ParamsENS8_25PipelineTmaAsyncNoClusterILi2ENS8_16PipelineTmaAsyncILi2EEEEES19_RNS8_13PipelineStateILj2EEERT0_RT1_iRiRKNS_16SeqlenInfoQKNewKILb0ELb0EEENS2_IJiiiiEEERT_ENKUliT_T0_T1_E_clIZSD_ISM_S10_S12_EbS15_S19_S19_S1C_S1E_S1G_iS1H_S1L_S1M_S1O_EUlRS1P_iE0_NS3_ILb1EEES1W_EEDaiS1P_S1Q_S1R_)
        /*011c*/ 	.word	0x00000480


	//----- nvinfo : EIATTR_FRAME_SIZE
	.align		4
.L_66:
        /*0120*/ 	.byte	0x04, 0x11
        /*0122*/ 	.short	(.L_68 - .L_67)
	.align		4
.L_67:
        /*0124*/ 	.word	index@(_ZN7cutlass13device_kernelIN5flash11enable_sm90INS1_16FlashAttnFwdSm90INS1_25CollectiveMainloopFwdSm90ILi2EN4cute5tupleIJNS5_1CILi1EEES8_S8_EEENS6_IJNS7_ILi64EEESA_SA_EEELi512ENS_10bfloat16_tEfNS_4arch4Sm90ELb0ELb1ELb1ELb0ELb0ELb0ELb1ELb0ELb0ELb1ELb1ELb0EEENS1_21CollectiveEpilogueFwdINS6_IJSA_NS7_ILi512EEESA_EEES9_SC_SE_Li256ELb0ELb1ELb1ELb0EEENS1_19SingleTileSchedulerILb0ELb1ELb1ELi64EEEEEEEEEvNT_6ParamsE)
        /*0128*/ 	.word	0x00000480


	//----- nvinfo : EIATTR_REGCOUNT
	.align		4
.L_68:
        /*012c*/ 	.byte	0x04, 0x2f
        /*012e*/ 	.short	(.L_70 - .L_69)
	.align		4
.L_69:
        /*0130*/ 	.word	index@(_ZN7cutlass13device_kernelIN5flash11enable_sm90INS1_16FlashAttnFwdSm90INS1_25CollectiveMainloopFwdSm90ILi2EN4cute5tupleIJNS5_1CILi1EEES8_S8_EEENS6_IJNS7_ILi64EEESA_SA_EEELi512ENS_10bfloat16_tEfNS_4arch4Sm90ELb0ELb1ELb1ELb0ELb0ELb0ELb0ELb0ELb0ELb1ELb1ELb0EEENS1_21CollectiveEpilogueFwdINS6_IJSA_NS7_ILi512EEESA_EEES9_SC_SE_Li256ELb0ELb1ELb1ELb0EEENS1_19SingleTileSchedulerILb0ELb1ELb1ELi64EEEEEEEEEvNT_6ParamsE)
        /*0134*/ 	.word	0x000000a8


	//----- nvinfo : EIATTR_FRAME_SIZE
	.align		4
.L_70:
        /*0138*/ 	.byte	0x04, 0x11
        /*013a*/ 	.short	(.L_72 - .L_71)
	.align		4
.L_71:
        /*013c*/ 	.word	index@(_ZN7cutlass13device_kernelIN5flash11enable_sm90INS1_16FlashAttnFwdSm90INS1_25CollectiveMainloopFwdSm90ILi2EN4cute5tupleIJNS5_1CILi1EEES8_S8_EEENS6_IJNS7_ILi64EEESA_SA_EEELi512ENS_10bfloat16_tEfNS_4arch4Sm90ELb0ELb1ELb1ELb0ELb0ELb0ELb0ELb0ELb0ELb1ELb1ELb0EEENS1_21CollectiveEpilogueFwdINS6_IJSA_NS7_ILi512EEESA_EEES9_SC_SE_Li256ELb0ELb1ELb1ELb0EEENS1_19SingleTileSchedulerILb0ELb1ELb1ELi64EEEEEEEEEvNT_6ParamsE)
        /*0140*/ 	.word	0x00000010


	//----- nvinfo : EIATTR_REGCOUNT
	.align		4
.L_72:
        /*0144*/ 	.byte	0x04, 0x2f
        /*0146*/ 	.short	(.L_74 - .L_73)
	.align		4
.L_73:
        /*0148*/ 	.word	index@(_ZN7cutlass13device_kernelIN5flash11enable_sm90INS1_16FlashAttnFwdSm90INS1_25CollectiveMainloopFwdSm90ILi2EN4cute5tupleIJNS5_1CILi1EEES8_S8_EEENS6_IJNS7_ILi64EEESA_SA_EEELi512ENS_10bfloat16_tEfNS_4arch4Sm90ELb0ELb0ELb1ELb1ELb0ELb1ELb1ELb0ELb0ELb1ELb1ELb0EEENS1_21CollectiveEpilogueFwdINS6_IJSA_NS7_ILi512EEESA_EEES9_SC_SE_Li256ELb1ELb1ELb1ELb0EEENS1_36VarlenDynamicPersistentTileSchedulerILi64ELi64ELi256ELi128ELb1ELb1ELb1ELb0ELb1ELb1EEEEEEEEEvNT_6ParamsE)
        /*014c*/ 	.word	0x000000a8


	//----- nvinfo : EIATTR_FRAME_SIZE
	.align		4
.L_74:
        /*0150*/ 	.byte	0x04, 0x11
        /*0152*/ 	.short	(.L_76 - .L_75)
	.align		4
.L_75:
        /*0154*/ 	.word	index@(_ZN7cutlass13device_kernelIN5flash11enable_sm90INS1_16FlashAttnFwdSm90INS1_25CollectiveMainloopFwdSm90ILi2EN4cute5tupleIJNS5_1CILi1EEES8_S8_EEENS6_IJNS7_ILi64EEESA_SA_EEELi512ENS_10bfloat16_tEfNS_4arch4Sm90ELb0ELb0ELb1ELb1ELb0ELb1ELb1ELb0ELb0ELb1ELb1ELb0EEENS1_21CollectiveEpilogueFwdINS6_IJSA_NS7_ILi512EEESA_EEES9_SC_SE_Li256ELb1ELb1ELb1ELb0EEENS1_36VarlenDynamicPersistentTileSchedulerILi64ELi64ELi256ELi128ELb1ELb1ELb1ELb0ELb1ELb1EEEEEEEEEvNT_6ParamsE)
        /*0158*/ 	.word	0x00000098


	//----- nvinfo : EIATTR_REGCOUNT
	.align		4
.L_76:
        /*015c*/ 	.byte	0x04, 0x2f
        /*015e*/ 	.short	(.L_78 - .L_77)
	.align		4
.L_77:
        /*0160*/ 	.word	index@(_ZN7cutlass13device_kernelIN5flash11enable_sm90INS1_16FlashAttnFwdSm90INS1_25CollectiveMainloopFwdSm90ILi2EN4cute5tupleIJNS5_1CILi1EEES8_S8_EEENS6_IJNS7_ILi64EEESA_SA_EEELi512ENS_10bfloat16_tEfNS_4arch4Sm90ELb0ELb0ELb1ELb1ELb0ELb0ELb1ELb0ELb0ELb1ELb1ELb0EEENS1_21CollectiveEpilogueFwdINS6_IJSA_NS7_ILi512EEESA_EEES9_SC_SE_Li256ELb1ELb1ELb1ELb0EEENS1_36VarlenDynamicPersistentTileSchedulerILi64ELi64ELi256ELi128ELb1ELb1ELb1ELb0ELb1ELb1EEEEEEEEEvNT_6ParamsE)
        /*0164*/ 	.word	0x000000a8


	//----- nvinfo : EIATTR_FRAME_SIZE
	.align		4
.L_78:
        /*0168*/ 	.byte	0x04, 0x11
        /*016a*/ 	.short	(.L_80 - .L_79)
	.align		4
.L_79:
        /*016c*/ 	.word	index@(_ZN7cutlass13device_kernelIN5flash11enable_sm90INS1_16FlashAttnFwdSm90INS1_25CollectiveMainloopFwdSm90ILi2EN4cute5tupleIJNS5_1CILi1EEES8_S8_EEENS6_IJNS7_ILi64EEESA_SA_EEELi512ENS_10bfloat16_tEfNS_4arch4Sm90ELb0ELb0ELb1ELb1ELb0ELb0ELb1ELb0ELb0ELb1ELb1ELb0EEENS1_21CollectiveEpilogueFwdINS6_IJSA_NS7_ILi512EEESA_EEES9_SC_SE_Li256ELb1ELb1ELb1ELb0EEENS1_36VarlenDynamicPersistentTileSchedulerILi64ELi64ELi256ELi128ELb1ELb1ELb1ELb0ELb1ELb1EEEEEEEEEvNT_6ParamsE)
        /*0170*/ 	.word	0x00000078


	//----- nvinfo : EIATTR_REGCOUNT
	.align		4
.L_80:
        /*0174*/ 	.byte	0x04, 0x2f
        /*0176*/ 	.short	(.L_82 - .L_81)
	.align		4
.L_81:
        /*0178*/ 	.word	index@(_ZN7cutlass13device_kernelIN5flash11enable_sm90INS1_16FlashAttnFwdSm90INS1_25CollectiveMainloopFwdSm90ILi2EN4cute5tupleIJNS5_1CILi1EEES8_S8_EEENS6_IJNS7_ILi64EEESA_SA_EEELi512ENS_10bfloat16_tEfNS_4arch4Sm90ELb0ELb0ELb1ELb1ELb0ELb1ELb0ELb0ELb0ELb1ELb1ELb0EEENS1_21CollectiveEpilogueFwdINS6_IJSA_NS7_ILi512EEESA_EEES9_SC_SE_Li256ELb1ELb1ELb1ELb0EEENS1_36VarlenDynamicPersistentTileSchedulerILi64ELi64ELi256ELi128ELb1ELb1ELb1ELb0ELb1ELb1EEEEEEEEEvNT_6ParamsE)
        /*017c*/ 	.word	0x000000a8


	//----- nvinfo : EIATTR_FRAME_SIZE
	.align		4
.L_82:
        /*0180*/ 	.byte	0x04, 0x11
        /*0182*/ 	.short	(.L_84 - .L_83)
	.align		4
.L_83:
        /*0184*/ 	.word	index@(_ZN7cutlass13device_kernelIN5flash11enable_sm90INS1_16FlashAttnFwdSm90INS1_25CollectiveMainloopFwdSm90ILi2EN4cute5tupleIJNS5_1CILi1EEES8_S8_EEENS6_IJNS7_ILi64EEESA_SA_EEELi512ENS_10bfloat16_tEfNS_4arch4Sm90ELb0ELb0ELb1ELb1ELb0ELb1ELb0ELb0ELb0ELb1ELb1ELb0EEENS1_21CollectiveEpilogueFwdINS6_IJSA_NS7_ILi512EEESA_EEES9_SC_SE_Li256ELb1ELb1ELb1ELb0EEENS1_36VarlenDynamicPersistentTileSchedulerILi64ELi64ELi256ELi128ELb1ELb1ELb1ELb0ELb1ELb1EEEEEEEEEvNT_6ParamsE)
        /*0188*/ 	.word	0x00000080


	//----- nvinfo : EIATTR_REGCOUNT
	.align		4
.L_84:
        /*018c*/ 	.byte	0x04, 0x2f
        /*018e*/ 	.short	(.L_86 - .L_85)
	.align		4
.L_85:
        /*0190*/ 	.word	index@(_ZN7cutlass13device_kernelIN5flash11enable_sm90INS1_16FlashAttnFwdSm90INS1_25CollectiveMainloopFwdSm90ILi2EN4cute5tupleIJNS5_1CILi1EEES8_S8_EEENS6_IJNS7_ILi64EEESA_SA_EEELi512ENS_10bfloat16_tEfNS_4arch4Sm90ELb0ELb0ELb1ELb1ELb0ELb0ELb0ELb0ELb0ELb1ELb1ELb0EEENS1_21CollectiveEpilogueFwdINS6_IJSA_NS7_ILi512EEESA_EEES9_SC_SE_Li256ELb1ELb1ELb1ELb0EEENS1_36VarlenDynamicPersistentTileSchedulerILi64ELi64ELi256ELi128ELb1ELb1ELb1ELb0ELb1ELb1EEEEEEEEEvNT_6ParamsE)
        /*0194*/ 	.word	0x000000a8


	//----- nvinfo : EIATTR_FRAME_SIZE
	.align		4
.L_86:
        /*0198*/ 	.byte	0x04, 0x11
        /*019a*/ 	.short	(.L_88 - .L_87)
	.align		4
.L_87:
        /*019c*/ 	.word	index@(_ZN7cutlass13device_kernelIN5flash11enable_sm90INS1_16FlashAttnFwdSm90INS1_25CollectiveMainloopFwdSm90ILi2EN4cute5tupleIJNS5_1CILi1EEES8_S8_EEENS6_IJNS7_ILi64EEESA_SA_EEELi512ENS_10bfloat16_tEfNS_4arch4Sm90ELb0ELb0ELb1ELb1ELb0ELb0ELb0ELb0ELb0ELb1ELb1ELb0EEENS1_21CollectiveEpilogueFwdINS6_IJSA_NS7_ILi512EEESA_EEES9_SC_SE_Li256ELb1ELb1ELb1ELb0EEENS1_36VarlenDynamicPersistentTileSchedulerILi64ELi64ELi256ELi128ELb1ELb1ELb1ELb0ELb1ELb1EEEEEEEEEvNT_6ParamsE)
        /*01a0*/ 	.word	0x00000060


	//----- nvinfo : EIATTR_REGCOUNT
	.align		4
.L_88:
        /*01a4*/ 	.byte	0x04, 0x2f
        /*01a6*/ 	.short	(.L_90 - .L_89)
	.align		4
.L_89:
        /*01a8*/ 	.word	index@(_ZN7cutlass13device_kernelIN5flash11enable_sm90INS1_16FlashAttnFwdSm90INS1_25CollectiveMainloopFwdSm90ILi2EN4cute5tupleIJNS5_1CILi1EEES8_S8_EEENS6_IJNS7_ILi64EEESA_SA_EEELi512ENS_10bfloat16_tEfNS_4arch4Sm90ELb0ELb0ELb1ELb0ELb0ELb0ELb1ELb0ELb0ELb1ELb1ELb0EEENS1_21CollectiveEpilogueFwdINS6_IJSA_NS7_ILi512EEESA_EEES9_SC_SE_Li256ELb0ELb1ELb1ELb0EEENS1_19SingleTileSchedulerILb0ELb1ELb1ELi64EEEEEEEEEvNT_6ParamsE)
        /*01ac*/ 	.word	0x000000a8


	//----- nvinfo : EIATTR_FRAME_SIZE
	.align		4
.L_90:
        /*01b0*/ 	.byte	0x04, 0x11
        /*01b2*/ 	.short	(.L_92 - .L_91)
	.align		4
.L_91:
        /*01b4*/ 	.word	index@(_ZN7cutlass13device_kernelIN5flash11enable_sm90INS1_16FlashAttnFwdSm90INS1_25CollectiveMainloopFwdSm90ILi2EN4cute5tupleIJNS5_1CILi1EEES8_S8_EEENS6_IJNS7_ILi64EEESA_SA_EEELi512ENS_10bfloat16_tEfNS_4arch4Sm90ELb0ELb0ELb1ELb0ELb0ELb0ELb1ELb0ELb0ELb1ELb1ELb0EEENS1_21CollectiveEpilogueFwdINS6_IJSA_NS7_ILi512EEESA_EEES9_SC_SE_Li256ELb0ELb1ELb1ELb0EEENS1_19SingleTileSchedulerILb0ELb1ELb1ELi64EEEEEEEEEvNT_6ParamsE)
        /*01b8*/ 	.word	0x00000030


	//----- nvinfo : EIATTR_REGCOUNT
	.align		4
.L_92:
        /*01bc*/ 	.byte	0x04, 0x2f
        /*01be*/ 	.short	(.L_94 - .L_93)
	.align		4
.L_93:
        /*01c0*/ 	.word	index@(_ZN7cutlass13device_kernelIN5flash11enable_sm90INS1_16FlashAttnFwdSm90INS1_25CollectiveMainloopFwdSm90ILi2EN4cute5tupleIJNS5_1CILi1EEES8_S8_EEENS6_IJNS7_ILi64EEESA_SA_EEELi512ENS_10bfloat16_tEfNS_4arch4Sm90ELb0ELb0ELb1ELb0ELb0ELb0ELb0ELb0ELb0ELb1ELb1ELb0EEENS1_21CollectiveEpilogueFwdINS6_IJSA_NS7_ILi512EEESA_EEES9_SC_SE_Li256ELb0ELb1ELb1ELb0EEENS1_19SingleTileSchedulerILb0ELb1ELb1ELi64EEEEEEEEEvNT_6ParamsE)
        /*01c4*/ 	.word	0x000000a8


	//----- nvinfo : EIATTR_FRAME_SIZE
	.align		4
.L_94:
        /*01c8*/ 	.byte	0x04, 0x11
        /*01ca*/ 	.short	(.L_96 - .L_95)
	.align		4
.L_95:
        /*01cc*/ 	.word	index@(_ZN7cutlass13device_kernelIN5flash11enable_sm90INS1_16FlashAttnFwdSm90INS1_25CollectiveMainloopFwdSm90ILi2EN4cute5tupleIJNS5_1CILi1EEES8_S8_EEENS6_IJNS7_ILi64EEESA_SA_EEELi512ENS_10bfloat16_tEfNS_4arch4Sm90ELb0ELb0ELb1ELb0ELb0ELb0ELb0ELb0ELb0ELb1ELb1ELb0EEENS1_21CollectiveEpilogueFwdINS6_IJSA_NS7_ILi512EEESA_EEES9_SC_SE_Li256ELb0ELb1ELb1ELb0EEENS1_19SingleTileSchedulerILb0ELb1ELb1ELi64EEEEEEEEEvNT_6ParamsE)
        /*01d0*/ 	.word	0x00000018


	//----- nvinfo : EIATTR_MIN_STACK_SIZE
	.align		4
.L_96:
        /*01d4*/ 	.byte	0x04, 0x12
        /*01d6*/ 	.short	(.L_98 - .L_97)
	.align		4
.L_97:
        /*01d8*/ 	.word	index@(_ZN7cutlass13device_kernelIN5flash11enable_sm90INS1_16FlashAttnFwdSm90INS1_25CollectiveMainloopFwdSm90ILi2EN4cute5tupleIJNS5_1CILi1EEES8_S8_EEENS6_IJNS7_ILi64EEESA_SA_EEELi512ENS_10bfloat16_tEfNS_4arch4Sm90ELb0ELb0ELb1ELb0ELb0ELb0ELb0ELb0ELb0ELb1ELb1ELb0EEENS1_21CollectiveEpilogueFwdINS6_IJSA_NS7_ILi512EEESA_EEES9_SC_SE_Li256ELb0ELb1ELb1ELb0EEENS1_19SingleTileSchedulerILb0ELb1ELb1ELi64EEEEEEEEEvNT_6ParamsE)
        /*01dc*/ 	.word	0x00000018


	//----- nvinfo : EIATTR_MIN_STACK_SIZE
	.align		4
.L_98:
        /*01e0*/ 	.byte	0x04, 0x12
        /*01e2*/ 	.short	(.L_100 - .L_99)
	.align		4
.L_99:
        /*01e4*/ 	.word	index@(_ZN7cutlass13device_kernelIN5flash11enable_sm90INS1_16FlashAttnFwdSm90INS1_25CollectiveMainloopFwdSm90ILi2EN4cute5tupleIJNS5_1CILi1EEES8_S8_EEENS6_IJNS7_ILi64EEESA_SA_EEELi512ENS_10bfloat16_tEfNS_4arch4Sm90ELb0ELb0ELb1ELb0ELb0ELb0ELb1ELb0ELb0ELb1ELb1ELb0EEENS1_21CollectiveEpilogueFwdINS6_IJSA_NS7_ILi512EEESA_EEES9_SC_SE_Li256ELb0ELb1ELb1ELb0EEENS1_19SingleTileSchedulerILb0ELb1ELb1ELi64EEEEEEEEEvNT_6ParamsE)
        /*01e8*/ 	.word	0x00000030


	//----- nvinfo : EIATTR_MIN_STACK_SIZE
	.align		4
.L_100:
        /*01ec*/ 	.byte	0x04, 0x12
        /*01ee*/ 	.short	(.L_102 - .L_101)
	.align		4
.L_101:
        /*01f0*/ 	.word	index@(_ZN7cutlass13device_kernelIN5flash11enable_sm90INS1_16FlashAttnFwdSm90INS1_25CollectiveMainloopFwdSm90ILi2EN4cute5tupleIJNS5_1CILi1EEES8_S8_EEENS6_IJNS7_ILi64EEESA_SA_EEELi512ENS_10bfloat16_tEfNS_4arch4Sm90ELb0ELb0ELb1ELb1ELb0ELb0ELb0ELb0ELb0ELb1ELb1ELb0EEENS1_21CollectiveEpilogueFwdINS6_IJSA_NS7_ILi512EEESA_EEES9_SC_SE_Li256ELb1ELb1ELb1ELb0EEENS1_36VarlenDynamicPersistentTileSchedulerILi64ELi64ELi256ELi128ELb1ELb1ELb1ELb0ELb1ELb1EEEEEEEEEvNT_6ParamsE)
        /*01f4*/ 	.word	0x00000060


	//----- nvinfo : EIATTR_MIN_STACK_SIZE
	.align		4
.L_102:
        /*01f8*/ 	.byte	0x04, 0x12
        /*01fa*/ 	.short	(.L_104 - .L_103)
	.align		4
.L_103:
        /*01fc*/ 	.word	index@(_ZN7cutlass13device_kernelIN5flash11enable_sm90INS1_16FlashAttnFwdSm90INS1_25CollectiveMainloopFwdSm90ILi2EN4cute5tupleIJNS5_1CILi1EEES8_S8_EEENS6_IJNS7_ILi64EEESA_SA_EEELi512ENS_10bfloat16_tEfNS_4arch4Sm90ELb0ELb0ELb1ELb1ELb0ELb1ELb0ELb0ELb0ELb1ELb1ELb0EEENS1_21CollectiveEpilogueFwdINS6_IJSA_NS7_ILi512EEESA_EEES9_SC_SE_Li256ELb1ELb1ELb1ELb0EEENS1_36VarlenDynamicPersistentTileSchedulerILi64ELi64ELi256ELi128ELb1ELb1ELb1ELb0ELb1ELb1EEEEEEEEEvNT_6ParamsE)
        /*0200*/ 	.word	0x00000080


	//----- nvinfo : EIATTR_MIN_STACK_SIZE
	.align		4
.L_104:
        /*0204*/ 	.byte	0x04, 0x12
        /*0206*/ 	.short	(.L_106 - .L_105)
	.align		4
.L_105:
        /*0208*/ 	.word	index@(_ZN7cutlass13device_kernelIN5flash11enable_sm90INS1_16FlashAttnFwdSm90INS1_25CollectiveMainloopFwdSm90ILi2EN4cute5tupleIJNS5_1CILi1EEES8_S8_EEENS6_IJNS7_ILi64EEESA_SA_EEELi512ENS_10bfloat16_tEfNS_4arch4Sm90ELb0ELb0ELb1ELb1ELb0ELb0ELb1ELb0ELb0ELb1ELb1ELb0EEENS1_21CollectiveEpilogueFwdINS6_IJSA_NS7_ILi512EEESA_EEES9_SC_SE_Li256ELb1ELb1ELb1ELb0EEENS1_36VarlenDynamicPersistentTileSchedulerILi64ELi64ELi256ELi128ELb1ELb1ELb1ELb0ELb1ELb1EEEEEEEEEvNT_6ParamsE)
        /*020c*/ 	.word	0x00000078


	//----- nvinfo : EIATTR_MIN_STACK_SIZE
	.align		4
.L_106:
        /*0210*/ 	.byte	0x04, 0x12
        /*0212*/ 	.short	(.L_108 - .L_107)
	.align		4
.L_107:
        /*0214*/ 	.word	index@(_ZN7cutlass13device_kernelIN5flash11enable_sm90INS1_16FlashAttnFwdSm90INS1_25CollectiveMainloopFwdSm90ILi2EN4cute5tupleIJNS5_1CILi1EEES8_S8_EEENS6_IJNS7_ILi64EEESA_SA_EEELi512ENS_10bfloat16_tEfNS_4arch4Sm90ELb0ELb0ELb1ELb1ELb0ELb1ELb1ELb0ELb0ELb1ELb1ELb0EEENS1_21CollectiveEpilogueFwdINS6_IJSA_NS7_ILi512EEESA_EEES9_SC_SE_Li256ELb1ELb1ELb1ELb0EEENS1_36VarlenDynamicPersistentTileSchedulerILi64ELi64ELi256ELi128ELb1ELb1ELb1ELb0ELb1ELb1EEEEEEEEEvNT_6ParamsE)
        /*0218*/ 	.word	0x00000098


	//----- nvinfo : EIATTR_MIN_STACK_SIZE
	.align		4
.L_108:
        /*021c*/ 	.byte	0x04, 0x12
        /*021e*/ 	.short	(.L_110 - .L_109)
	.align		4
.L_109:
        /*0220*/ 	.word	index@(_ZN7cutlass13device_kernelIN5flash11enable_sm90INS1_16FlashAttnFwdSm90INS1_25CollectiveMainloopFwdSm90ILi2EN4cute5tupleIJNS5_1CILi1EEES8_S8_EEENS6_IJNS7_ILi64EEESA_SA_EEELi512ENS_10bfloat16_tEfNS_4arch4Sm90ELb0ELb1ELb1ELb0ELb0ELb0ELb0ELb0ELb0ELb1ELb1ELb0EEENS1_21CollectiveEpilogueFwdINS6_IJSA_NS7_ILi512EEESA_EEES9_SC_SE_Li256ELb0ELb1ELb1ELb0EEENS1_19SingleTileSchedulerILb0ELb1ELb1ELi64EEEEEEEEEvNT_6ParamsE)
        /*0224*/ 	.word	0x00000010


	//----- nvinfo : EIATTR_MIN_STACK_SIZE
	.align		4
.L_110:
        /*0228*/ 	.byte	0x04, 0x12
        /*022a*/ 	.short	(.L_112 - .L_111)
	.align		4
.L_111:
        /*022c*/ 	.word	index@(_ZN7cutlass13device_kernelIN5flash11enable_sm90INS1_16FlashAttnFwdSm90INS1_25CollectiveMainloopFwdSm90ILi2EN4cute5tupleIJNS5_1CILi1EEES8_S8_EEENS6_IJNS7_ILi64EEESA_SA_EEELi512ENS_10bfloat16_tEfNS_4arch4Sm90ELb0ELb1ELb1ELb0ELb0ELb0ELb1ELb0ELb0ELb1ELb1ELb0EEENS1_21CollectiveEpilogueFwdINS6_IJSA_NS7_ILi512EEESA_EEES9_SC_SE_Li256ELb0ELb1ELb1ELb0EEENS1_19SingleTileSchedulerILb0ELb1ELb1ELi64EEEEEEEEEvNT_6ParamsE)
        /*0230*/ 	.word	0x00000480


	//----- nvinfo : EIATTR_MIN_STACK_SIZE
	.align		4
.L_112:
        /*0234*/ 	.byte	0x04, 0x12
        /*0236*/ 	.short	(.L_114 - .L_113)
	.align		4
.L_113:
        /*0238*/ 	.word	index@(_ZN7cutlass13device_kernelIN5flash11enable_sm90INS1_16FlashAttnFwdSm90INS1_25CollectiveMainloopFwdSm90ILi2EN4cute5tupleIJNS5_1CILi1EEES8_S8_EEENS6_IJNS7_ILi64EEESA_SA_EEELi512ENS_10bfloat16_tEfNS_4arch4Sm90ELb0ELb1ELb1ELb1ELb0ELb0ELb0ELb0ELb0ELb1ELb1ELb0EEENS1_21CollectiveEpilogueFwdINS6_IJSA_NS7_ILi512EEESA_EEES9_SC_SE_Li256ELb1ELb1ELb1ELb0EEENS1_36VarlenDynamicPersistentTileSchedulerILi64ELi64ELi256ELi128ELb1ELb1ELb1ELb1ELb0ELb1EEEEEEEEEvNT_6ParamsE)
        /*023c*/ 	.word	0x00000060


	//----- nvinfo : EIATTR_MIN_STACK_SIZE
	.align		4
.L_114:
        /*0240*/ 	.byte	0x04, 0x12
        /*0242*/ 	.short	(.L_116 - .L_115)
	.align		4
.L_115:
        /*0244*/ 	.word	index@(_ZN7cutlass13device_kernelIN5flash11enable_sm90INS1_16FlashAttnFwdSm90INS1_25CollectiveMainloopFwdSm90ILi2EN4cute5tupleIJNS5_1CILi1EEES8_S8_EEENS6_IJNS7_ILi64EEESA_SA_EEELi512ENS_10bfloat16_tEfNS_4arch4Sm90ELb0ELb1ELb1ELb1ELb0ELb1ELb0ELb0ELb0ELb1ELb1ELb0EEENS1_21CollectiveEpilogueFwdINS6_IJSA_NS7_ILi512EEESA_EEES9_SC_SE_Li256ELb1ELb1ELb1ELb0EEENS1_36VarlenDynamicPersistentTileSchedulerILi64ELi64ELi256ELi128ELb1ELb1ELb1ELb1ELb0ELb1EEEEEEEEEvNT_6ParamsE)
        /*0248*/ 	.word	0x00000070


	//----- nvinfo : EIATTR_MIN_STACK_SIZE
	.align		4
.L_116:
        /*024c*/ 	.byte	0x04, 0x12
        /*024e*/ 	.short	(.L_118 - .L_117)
	.align		4
.L_117:
        /*0250*/ 	.word	index@(_ZN7cutlass13device_kernelIN5flash11enable_sm90INS1_16FlashAttnFwdSm90INS1_25CollectiveMainloopFwdSm90ILi2EN4cute5tupleIJNS5_1CILi1EEES8_S8_EEENS6_IJNS7_ILi64EEESA_SA_EEELi512ENS_10bfloat16_tEfNS_4arch4Sm90ELb0ELb1ELb1ELb1ELb0ELb0ELb1ELb0ELb0ELb1ELb1ELb0EEENS1_21CollectiveEpilogueFwdINS6_IJSA_NS7_ILi512EEESA_EEES9_SC_SE_Li256ELb1ELb1ELb1ELb0EEENS1_36VarlenDynamicPersistentTileSchedulerILi64ELi64ELi256ELi128ELb1ELb1ELb1ELb1ELb0ELb1EEEEEEEEEvNT_6ParamsE)
        /*0254*/ 	.word	0x000004c0


	//----- nvinfo : EIATTR_MIN_STACK_SIZE
	.align		4
.L_118:
        /*0258*/ 	.byte	0x04, 0x12
        /*025a*/ 	.short	(.L_120 - .L_119)
	.align		4
.L_119:
        /*025c*/ 	.word	index@(_ZN7cutlass13device_kernelIN5flash11enable_sm90INS1_16FlashAttnFwdSm90INS1_25CollectiveMainloopFwdSm90ILi2EN4cute5tupleIJNS5_1CILi1EEES8_S8_EEENS6_IJNS7_ILi64EEESA_SA_EEELi512ENS_10bfloat16_tEfNS_4arch4Sm90ELb0ELb1ELb1ELb1ELb0ELb1ELb1ELb0ELb0ELb1ELb1ELb0EEENS1_21CollectiveEpilogueFwdINS6_IJSA_NS7_ILi512EEESA_EEES9_SC_SE_Li256ELb1ELb1ELb1ELb0EEENS1_36VarlenDynamicPersistentTileSchedulerILi64ELi64ELi256ELi128ELb1ELb1ELb1ELb1ELb0ELb1EEEEEEEEEvNT_6ParamsE)
        /*0260*/ 	.word	0x000004f0


	//----- nvinfo : EIATTR_MIN_STACK_SIZE
	.align		4
.L_120:
        /*0264*/ 	.byte	0x04, 0x12
        /*0266*/ 	.short	(.L_122 - .L_121)
	.align		4
.L_121:
        /*0268*/ 	.word	index@(_ZN7cutlass13device_kernelIN5flash11enable_sm90INS1_16FlashAttnFwdSm90INS1_25CollectiveMainloopFwdSm90ILi2EN4cute5tupleIJNS5_1CILi1EEES8_S8_EEENS6_IJNS7_ILi64EEESA_SA_EEELi512ENS_10bfloat16_tEfNS_4arch4Sm90ELb1ELb0ELb1ELb0ELb0ELb0ELb0ELb0ELb0ELb1ELb1ELb0EEENS1_21CollectiveEpilogueFwdINS6_IJSA_NS7_ILi512EEESA_EEES9_SC_SE_Li256ELb0ELb1ELb1ELb0EEENS1_19SingleTileSchedulerILb0ELb1ELb1ELi64EEEEEEEEEvNT_6ParamsE)
        /*026c*/ 	.word	0x00000010


	//----- nvinfo : EIATTR_MIN_STACK_SIZE
	.align		4
.L_122:
        /*0270*/ 	.byte	0x04, 0x12
        /*0272*/ 	.short	(.L_124 - .L_123)
	.align		4
.L_123:
        /*0274*/ 	.word	index@(_ZN7cutlass13device_kernelIN5flash11enable_sm90INS1_16FlashAttnFwdSm90INS1_25CollectiveMainloopFwdSm90ILi2EN4cute5tupleIJNS5_1CILi1EEES8_S8_EEENS6_IJNS7_ILi64EEESA_SA_EEELi512ENS_10bfloat16_tEfNS_4arch4Sm90ELb1ELb0ELb1ELb0ELb0ELb0ELb1ELb0ELb0ELb1ELb1ELb0EEENS1_21CollectiveEpilogueFwdINS6_IJSA_NS7_ILi512EEESA_EEES9_SC_SE_Li256ELb0ELb1ELb1ELb0EEENS1_19SingleTileSchedulerILb0ELb1ELb1ELi64EEEEEEEEEvNT_6ParamsE)
        /*0278*/ 	.word	0x00000038


	//----- nvinfo : EIATTR_MIN_STACK_SIZE
	.align		4
.L_124:
        /*027c*/ 	.byte	0x04, 0x12
        /*027e*/ 	.short	(.L_126 - .L_125)
	.align		4
.L_125:
        /*0280*/ 	.word	index@(_ZN7cutlass13device_kernelIN5flash11enable_sm90INS1_16FlashAttnFwdSm90INS1_25CollectiveMainloopFwdSm90ILi2EN4cute5tupleIJNS5_1CILi1EEES8_S8_EEENS6_IJNS7_ILi64EEESA_SA_EEELi512ENS_10bfloat16_tEfNS_4arch4Sm90ELb1ELb0ELb1ELb1ELb0ELb0ELb0ELb0ELb0ELb1ELb1ELb0EEENS1_21CollectiveEpilogueFwdINS6_IJSA_NS7_ILi512EEESA_EEES9_SC_SE_Li256ELb1ELb1ELb1ELb0EEENS1_36VarlenDynamicPersistentTileSchedulerILi64ELi64ELi256ELi128ELb1ELb1ELb1ELb1ELb1ELb1EEEEEEEEEvNT_6ParamsE)
        /*0284*/ 	.word	0x00000060


	//----- nvinfo : EIATTR_MIN_STACK_SIZE
	.align		4
.L_126:
        /*0288*/ 	.byte	0x04, 0x12
        /*028a*/ 	.short	(.L_128 - .L_127)
	.align		4
.L_127:
        /*028c*/ 	.word	index@(_ZN7cutlass13device_kernelIN5flash11enable_sm90INS1_16FlashAttnFwdSm90INS1_25CollectiveMainloopFwdSm90ILi2EN4cute5tupleIJNS5_1CILi1EEES8_S8_EEENS6_IJNS7_ILi64EEESA_SA_EEELi512ENS_10bfloat16_tEfNS_4arch4Sm90ELb1ELb0ELb1ELb1ELb0ELb1ELb0ELb0ELb0ELb1ELb1ELb0EEENS1_21CollectiveEpilogueFwdINS6_IJSA_NS7_ILi512EEESA_EEES9_SC_SE_Li256ELb1ELb1ELb1ELb0EEENS1_36VarlenDynamicPersistentTileSchedulerILi64ELi64ELi256ELi128ELb1ELb1ELb1ELb1ELb1ELb1EEEEEEEEEvNT_6ParamsE)
        /*0290*/ 	.word	0x00000070


	//----- nvinfo : EIATTR_MIN_STACK_SIZE
	.align		4
.L_128:
        /*0294*/ 	.byte	0x04, 0x12
        /*0296*/ 	.short	(.L_130 - .L_129)
	.align		4
.L_129:
        /*0298*/ 	.word	index@(_ZN7cutlass13device_kernelIN5flash11enable_sm90INS1_16FlashAttnFwdSm90INS1_25CollectiveMainloopFwdSm90ILi2EN4cute5tupleIJNS5_1CILi1EEES8_S8_EEENS6_IJNS7_ILi64EEESA_SA_EEELi512ENS_10bfloat16_tEfNS_4arch4Sm90ELb1ELb0ELb1ELb1ELb0ELb0ELb1ELb0ELb0ELb1ELb1ELb0EEENS1_21CollectiveEpilogueFwdINS6_IJSA_NS7_ILi512EEESA_EEES9_SC_SE_Li256ELb1ELb1ELb1ELb0EEENS1_36VarlenDynamicPersistentTileSchedulerILi64ELi64ELi256ELi128ELb1ELb1ELb1ELb1ELb1ELb1EEEEEEEEEvNT_6ParamsE)
        /*029c*/ 	.word	0x00000078


	//----- nvinfo : EIATTR_MIN_STACK_SIZE
	.align		4
.L_130:
        /*02a0*/ 	.byte	0x04, 0x12
        /*02a2*/ 	.short	(.L_132 - .L_131)
	.align		4
.L_131:
        /*02a4*/ 	.word	index@(_ZN7cutlass13device_kernelIN5flash11enable_sm90INS1_16FlashAttnFwdSm90INS1_25CollectiveMainloopFwdSm90ILi2EN4cute5tupleIJNS5_1CILi1EEES8_S8_EEENS6_IJNS7_ILi64EEESA_SA_EEELi512ENS_10bfloat16_tEfNS_4arch4Sm90ELb1ELb0ELb1ELb1ELb0ELb1ELb1ELb0ELb0ELb1ELb1ELb0EEENS1_21CollectiveEpilogueFwdINS6_IJSA_NS7_ILi512EEESA_EEES9_SC_SE_Li256ELb1ELb1ELb1ELb0EEENS1_36VarlenDynamicPersistentTileSchedulerILi64ELi64ELi256ELi128ELb1ELb1ELb1ELb1ELb1ELb1EEEEEEEEEvNT_6ParamsE)
        /*02a8*/ 	.word	0x00000088
.L_132:


//--------------------- .nv.compat                --------------------------
	.section	.nv.compat,"",@"SHT_CUDA_COMPAT_INFO"
	.align	4
        /*0000*/ 	.byte	0x02, 0x09, 0x01, 0x00, 0x02, 0x02, 0x04, 0x00, 0x02, 0x05, 0x05, 0x00, 0x03, 0x07, 0x01, 0x01
        /*0010*/ 	.byte	0x02, 0x03, 0x01, 0x00, 0x02, 0x06, 0x01, 0x00, 0x04, 0x0b, 0x08, 0x00, 0x00, 0x00, 0x00, 0x00
        /*0020*/ 	.byte	0x00, 0x00, 0x00, 0x00


//--------------------- .nv.info._ZN7cutlass13device_kernelIN5flash11enable_sm90INS1_16FlashAttnFwdSm90INS1_25CollectiveMainloopFwdSm90ILi2EN4cute5tupleIJNS5_1CILi1EEES8_S8_EEENS6_IJNS7_ILi64EEESA_SA_EEELi512ENS_10bfloat16_tEfNS_4arch4Sm90ELb0ELb0ELb1ELb0ELb0ELb0ELb0ELb0ELb0ELb1ELb1ELb0EEENS1_21CollectiveEpilogueFwdINS6_IJSA_NS7_ILi512EEESA_EEES9_SC_SE_Li256ELb0ELb1ELb1ELb0EEENS1_19SingleTileSchedulerILb0ELb1ELb1ELi64EEEEEEEEEvNT_6ParamsE --------------------------
	.section	.nv.info._ZN7cutlass13device_kernelIN5flash11enable_sm90INS1_16FlashAttnFwdSm90INS1_25CollectiveMainloopFwdSm90ILi2EN4cute5tupleIJNS5_1CILi1EEES8_S8_EEENS6_IJNS7_ILi64EEESA_SA_EEELi512ENS_10bfloat16_tEfNS_4arch4Sm90ELb0ELb0ELb1ELb0ELb0ELb0ELb0ELb0ELb0ELb1ELb1ELb0EEENS1_21CollectiveEpilogueFwdINS6_IJSA_NS7_ILi512EEESA_EEES9_SC_SE_Li256ELb0ELb1ELb1ELb0EEENS1_19SingleTileSchedulerILb0ELb1ELb1ELi64EEEEEEEEEvNT_6ParamsE,"",@"SHT_CUDA_INFO"
	.sectionflags	@""
	.align	4


	//----- nvinfo : EIATTR_CUDA_API_VERSION
	.align		4
        /*0000*/ 	.byte	0x04, 0x37
        /*0002*/ 	.short	(.L_134 - .L_133)
.L_133:
        /*0004*/ 	.word	0x00000082


	//----- nvinfo : EIATTR_KPARAM_INFO
	.align		4
.L_134:
        /*0008*/ 	.byte	0x04, 0x17
        /*000a*/ 	.short	(.L_136 - .L_135)
.L_135:
        /*000c*/ 	.word	0x00000000
        /*0010*/ 	.short	0x0000
        /*0012*/ 	.short	0x0070
        /*0014*/ 	.byte	0x00, 0xf0, 0x01, 0x28


	//----- nvinfo : EIATTR_SPARSE_MMA_MASK
	.align		4
.L_136:
        /*0018*/ 	.byte	0x03, 0x50
        /*001a*/ 	.short	0x0000


	//----- nvinfo : EIATTR_MAXREG_COUNT
	.align		4
        /*001c*/ 	.byte	0x03, 0x1b
        /*001e*/ 	.short	0x00a8


	//----- nvinfo : EIATTR_NUM_BARRIERS
	.align		4
        /*0020*/ 	.byte	0x02, 0x4c
        /*0022*/ 	.byte	0x10
	.zero		1


	//----- nvinfo : EIATTR_EXTERNS
	.align		4
        /*0024*/ 	.byte	0x04, 0x0f
        /*0026*/ 	.short	(.L_138 - .L_137)


	//   ....[0]....
	.align		4
.L_137:
        /*0028*/ 	.word	index@(__assertfail)


	//----- nvinfo : EIATTR_ANNOTATIONS
	.align		4
.L_138:
        /*002c*/ 	.byte	0x04, 0x55
        /*002e*/ 	.short	(.L_140 - .L_139)


	//   ....[0]....
.L_139:
        /*0030*/ 	.word	0x00000001
        /*0034*/ 	.byte	0x00, 0x09, 0x00, 0x00, 0x01, 0x00, 0x00, 0x00, 0xf0, 0x11, 0x00, 0x00, 0x01, 0x00, 0x00, 0x00
        /* <DEDUP_REMOVED lines=8> */
        /*00c4*/ 	.byte	0x00, 0xd4, 0x00, 0x00, 0x01, 0x00, 0x00, 0x00, 0x90, 0xe0, 0x00, 0x00


	//----- nvinfo : EIATTR_MERCURY_ISA_VERSION
	.align		4
.L_140:
        /*00d0*/ 	.byte	0x03, 0x5f
        /*00d2*/ 	.short	0x0101


	//----- nvinfo : EIATTR_INT_WARP_WIDE_INSTR_OFFSETS
	.align		4
        /*00d4*/ 	.byte	0x04, 0x31
        /*00d6*/ 	.short	(.L_142 - .L_141)


	//   ....[0]....
.L_141:
        /*00d8*/ 	.word	0x00000120


	//   ....[1]....
        /*00dc*/ 	.word	0x00000160


	//   ....[2]....
        /*00e0*/ 	.word	0x00000230


	//----- nvinfo : EIATTR_COOP_GROUP_MASK_REGIDS
	.align		4
.L_142:
        /*00e4*/ 	.byte	0x04, 0x29
        /*00e6*/ 	.short	(.L_144 - .L_143)


	//   ....[0]....
.L_143:
        /*00e8*/ 	.word	0xffffffff


	//   ....[1]....
        /*00ec*/ 	.word	0xffffffff


	//   ....[2]....
        /*00f0*/ 	.word	0xffffffff


	//   ....[3]....
        /*00f4*/ 	.word	0xffffffff


	//   ....[4]....
        /*00f8*/ 	.word	0xffffffff


	//   ....[5]....
        /*00fc*/ 	.word	0xffffffff


	//   ....[6]....
        /*0100*/ 	.word	0xffffffff


	//   ....[7]....
        /*0104*/ 	.word	0xffffffff


	//   ....[8]....
        /*0108*/ 	.word	0xffffffff


	//   ....[9]....
        /*010c*/ 	.word	0xffffffff


	//   ....[10]....
        /*0110*/ 	.word	0xffffffff


	//   ....[11]....
        /*0114*/ 	.word	0xffffffff


	//   ....[12]....
        /*0118*/ 	.word	0xffffffff


	//   ....[13]....
        /*011c*/ 	.word	0xffffffff


	//   ....[14]....
        /*0120*/ 	.word	0xffffffff


	//   ....[15]....
        /*0124*/ 	.word	0xffffffff


	//   ....[16]....
        /*0128*/ 	.word	0xffffffff


	//   ....[17]....
        /*012c*/ 	.word	0xffffffff


	//   ....[18]....
        /*0130*/ 	.word	0xffffffff


	//   ....[19]....
        /*0134*/ 	.word	0xffffffff


	//   ....[20]....
        /*0138*/ 	.word	0xffffffff


	//   ....[21]....
        /*013c*/ 	.word	0xffffffff


	//   ....[22]....
        /*0140*/ 	.word	0xffffffff


	//   ....[23]....
        /*0144*/ 	.word	0xffffffff


	//   ....[24]....
        /*0148*/ 	.word	0xffffffff


	//   ....[25]....
        /*014c*/ 	.word	0xffffffff


	//   ....[26]....
        /*0150*/ 	.word	0xffffffff


	//   ....[27]....
        /*0154*/ 	.word	0xffffffff


	//   ....[28]....
        /*0158*/ 	.word	0xffffffff


	//   ....[29]....
        /*015c*/ 	.word	0xffffffff


	//   ....[30]....
        /*0160*/ 	.word	0xffffffff


	//   ....[31]....
        /*0164*/ 	.word	0xffffffff


	//   ....[32]....
        /*0168*/ 	.word	0xffffffff


	//   ....[33]....
        /*016c*/ 	.word	0xffffffff


	//   ....[34]....
        /*0170*/ 	.word	0xffffffff


	//   ....[35]....
        /*0174*/ 	.word	0xffffffff


	//   ....[36]....
        /*0178*/ 	.word	0xffffffff


	//   ....[37]....
        /*017c*/ 	.word	0xffffffff


	//   ....[38]....
        /*0180*/ 	.word	0xffffffff


	//   ....[39]....
        /*0184*/ 	.word	0xffffffff


	//   ....[40]....
        /*0188*/ 	.word	0xffffffff


	//   ....[41]....
        /*018c*/ 	.word	0xffffffff


	//   ....[42]....
        /*0190*/ 	.word	0xffffffff


	//   ....[43]....
        /*0194*/ 	.word	0x0500000f


	//   ....[44]....
        /*0198*/ 	.word	0x0500000f


	//   ....[45]....
        /*019c*/ 	.word	0x0500000f


	//   ....[46]....
        /*01a0*/ 	.word	0x0500000f


	//   ....[47]....
        /*01a4*/ 	.word	0x0500000f


	//   ....[48]....
        /*01a8*/ 	.word	0x0500000f


	//   ....[49]....
        /*01ac*/ 	.word	0x0500000f


	//   ....[50]....
        /*01b0*/ 	.word	0x0500000f


	//   ....[51]....
        /*01b4*/ 	.word	0x0500000f


	//   ....[52]....
        /*01b8*/ 	.word	0x0500000f


	//----- nvinfo : EIATTR_COOP_GROUP_INSTR_OFFSETS
	.align		4
.L_144:
        /*01bc*/ 	.byte	0x04, 0x28
        /*01be*/ 	.short	(.L_146 - .L_145)


	//   ....[0]....
.L_145:
        /*01c0*/ 	.word	0x00000060


	//   ....[1]....
        /*01c4*/ 	.word	0x00000130


	//   ....[2]....
        /*01c8*/ 	.word	0x00000220


	//   ....[3]....
        /*01cc*/ 	.word	0x00000360


	//   ....[4]....
        /*01d0*/ 	.word	0x000004c0


	//   ....[5]....
        /*01d4*/ 	.word	0x000005e0


	//   ....[6]....
        /*01d8*/ 	.word	0x00000740


	//   ....[7]....
        /*01dc*/ 	.word	0x00001260


	//   ....[8]....
        /*01e0*/ 	.word	0x000031a0


	//   ....[9]....
        /*01e4*/ 	.word	0x00004030


	//   ....[10]....
        /*01e8*/ 	.word	0x00004110


	//   ....[11]....
        /*01ec*/ 	.word	0x00004290


	//   ....[12]....
        /*01f0*/ 	.word	0x00004330


	//   ....[13]....
        /*01f4*/ 	.word	0x00004e50


	//   ....[14]....
        /*01f8*/ 	.word	0x00005550


	//   ....[15]....
        /*01fc*/ 	.word	0x00005610


	//   ....[16]....
        /*0200*/ 	.word	0x000058c0


	//   ....[17]....
        /*0204*/ 	.word	0x00005a80


	//   ....[18]....
        /*0208*/ 	.word	0x00006ad0


	//   ....[19]....
        /*020c*/ 	.word	0x00006b40


	//   ....[20]....
        /*0210*/ 	.word	0x00006b90


	//   ....[21]....
        /*0214*/ 	.word	0x00006bb0


	//   ....[22]....
        /*0218*/ 	.word	0x00006bd0


	//   ....[23]....
        /*021c*/ 	.word	0x000076a0


	//   ....[24]....
        /*0220*/ 	.word	0x00007b00


	//   ....[25]....
        /*0224*/ 	.word	0x00007b30


	//   ....[26]....
        /*0228*/ 	.word	0x00007b60


	//   ....[27]....
        /*022c*/ 	.word	0x00007b90


	//   ....[28]....
        /*0230*/ 	.word	0x00008010


	//   ....[29]....
        /*0234*/ 	.word	0x00008030


	//   ....[30]....
        /*0238*/ 	.word	0x00008c80


	//   ....[31]....
        /*023c*/ 	.word	0x00008ca0


	//   ....[32]....
        /*0240*/ 	.word	0x00009cd0


	//   ....[33]....
        /*0244*/ 	.word	0x0000a6a0


	//   ....[34]....
        /*0248*/ 	.word	0x0000af40


	//   ....[35]....
        /*024c*/ 	.word	0x0000af70


	//   ....[36]....
        /*0250*/ 	.word	0x0000afa0


	//   ....[37]....
        /*0254*/ 	.word	0x0000b050


	//   ....[38]....
        /*0258*/ 	.word	0x0000b080


	//   ....[39]....
        /*025c*/ 	.word	0x0000b0f0


	//   ....[40]....
        /*0260*/ 	.word	0x0000b120


	//   ....[41]....
        /*0264*/ 	.word	0x0000b130


	//   ....[42]....
        /*0268*/ 	.word	0x0000e020


	//   ....[43]....
        /*026c*/ 	.word	0x0000e560


	//   ....[44]....
        /*0270*/ 	.word	0x0000e6d0


	//   ....[45]....
        /*0274*/ 	.word	0x0000e730


	//   ....[46]....
        /*0278*/ 	.word	0x0000e7d0


	//   ....[47]....
        /*027c*/ 	.word	0x0000e8d0


	//   ....[48]....
        /*0280*/ 	.word	0x0000e940


	//   ....[49]....
        /*0284*/ 	.word	0x0000ea20


	//   ....[50]....
        /*0288*/ 	.word	0x0000ea90


	//   ....[51]....
        /*028c*/ 	.word	0x0000eb60


	//   ....[52]....
        /*0290*/ 	.word	0x0000ef70


	//----- nvinfo : EIATTR_REG_RECONFIG
	.align		4
.L_146:
        /*0294*/ 	.byte	0x01, 0x54
	.zero		2


	//----- nvinfo : EIATTR_SYSCALL_OFFSETS
	.align		4
        /*0298*/ 	.byte	0x04, 0x46
        /*029a*/ 	.short	(.L_148 - .L_147)


	//   ....[0]....
.L_147:
        /*029c*/ 	.word	0x00003370


	//   ....[1]....
        /*02a0*/ 	.word	0x0000a360


	//   ....[2]....
        /*02a4*/ 	.word	0x0000a4a0


	//   ....[3]....
        /*02a8*/ 	.word	0x0000a590


	//   ....[4]....
        /*02ac*/ 	.word	0x0000abd0


	//----- nvinfo : EIATTR_MBARRIER_INSTR_OFFSETS
	.align		4
.L_148:
        /*02b0*/ 	.byte	0x04, 0x39
        /*02b2*/ 	.short	(.L_150 - .L_149)


	//   ....[0]....
.L_149:
        /*02b4*/ 	.word	0x00000250
        /*02b8*/ 	.word	0x000000ff
        /*02bc*/ 	.word	0x00028c00
        /*02c0*/ 	.short	0x0100
        /*02c2*/ 	.byte	0x08
	.zero		1


	//   ....[1]....
        /*02c4*/ 	.word	0x00000260
        /*02c8*/ 	.word	0x000000ff
        /*02cc*/ 	.word	0x00028c20
        /*02d0*/ 	.short	0x0100
        /*02d2*/ 	.byte	0x08
	.zero		1


	//   ....[2]....
        /*02d4*/ 	.word	0x00000310
        /*02d8*/ 	.word	0x000000ff
        /*02dc*/ 	.word	0x00028c30
        /*02e0*/ 	.short	0x0100
        /*02e2*/ 	.byte	0x06
	.zero		1


	//   ....[3]....
        /*02e4*/ 	.word	0x00000320
        /*02e8*/ 	.word	0x000000ff
        /*02ec*/ 	.word	0x00028c40
        /*02f0*/ 	.short	0x0100
        /*02f2*/ 	.byte	0x06
	.zero		1


	//   ....[4]....
        /*02f4*/ 	.word	0x00000330
        /*02f8*/ 	.word	0x000000ff
        /*02fc*/ 	.word	0x00028c38
        /*0300*/ 	.short	0x0100
        /*0302*/ 	.byte	0x06
	.zero		1


	//   ....[5]....
        /*0304*/ 	.word	0x00000340
        /*0308*/ 	.word	0x000000ff
        /*030c*/ 	.word	0x00028c48
        /*0310*/ 	.short	0x0100
        /*0312*/ 	.byte	0x06
	.zero		1


	//   ....[6]....
        /*0314*/ 	.word	0x00000470
        /*0318*/ 	.word	0x000000ff
        /*031c*/ 	.word	0x00028c50
        /*0320*/ 	.short	0x0100
        /*0322*/ 	.byte	0x08
	.zero		1


	//   ....[7]....
        /*0324*/ 	.word	0x00000480
        /*0328*/ 	.word	0x000000ff
        /*032c*/ 	.word	0x00028c60
        /*0330*/ 	.short	0x0100
        /*0332*/ 	.byte	0x08
	.zero		1


	//   ....[8]....
        /*0334*/ 	.word	0x00000490
        /*0338*/ 	.word	0x000000ff
        /*033c*/ 	.word	0x00028c58
        /*0340*/ 	.short	0x0100
        /*0342*/ 	.byte	0x08
	.zero		1


	//   ....[9]....
        /*0344*/ 	.word	0x000004a0
        /*0348*/ 	.word	0x000000ff
        /*034c*/ 	.word	0x00028c68
        /*0350*/ 	.short	0x0100
        /*0352*/ 	.byte	0x08
	.zero		1


	//   ....[10]....
        /*0354*/ 	.word	0x00000590
        /*0358*/ 	.word	0x000000ff
        /*035c*/ 	.word	0x00028c70
        /*0360*/ 	.short	0x0100
        /*0362*/ 	.byte	0x06
	.zero		1


	//   ....[11]....
        /*0364*/ 	.word	0x000005a0
        /*0368*/ 	.word	0x000000ff
        /*036c*/ 	.word	0x00028c80
        /*0370*/ 	.short	0x0100
        /*0372*/ 	.byte	0x06
	.zero		1


	//   ....[12]....
        /*0374*/ 	.word	0x000005b0
        /*0378*/ 	.word	0x000000ff
        /*037c*/ 	.word	0x00028c78
        /*0380*/ 	.short	0x0100
        /*0382*/ 	.byte	0x06
	.zero		1


	//   ....[13]....
        /*0384*/ 	.word	0x000005c0
        /*0388*/ 	.word	0x000000ff
        /*038c*/ 	.word	0x00028c88
        /*0390*/ 	.short	0x0100
        /*0392*/ 	.byte	0x06
	.zero		1


	//   ....[14]....
        /*0394*/ 	.word	0x000006f0
        /*0398*/ 	.word	0x000000ff
        /*039c*/ 	.word	0x00028c90
        /*03a0*/ 	.short	0x0100
        /*03a2*/ 	.byte	0x08
	.zero		1


	//   ....[15]....
        /*03a4*/ 	.word	0x00000700
        /*03a8*/ 	.word	0x000000ff
        /*03ac*/ 	.word	0x00028ca0
        /*03b0*/ 	.short	0x0100
        /*03b2*/ 	.byte	0x08
	.zero		1


	//   ....[16]....
        /*03b4*/ 	.word	0x00000710
        /*03b8*/ 	.word	0x000000ff
        /*03bc*/ 	.word	0x00028c98
        /*03c0*/ 	.short	0x0100
        /*03c2*/ 	.byte	0x08
	.zero		1


	//   ....[17]....
        /*03c4*/ 	.word	0x00000720
        /*03c8*/ 	.word	0x000000ff
        /*03cc*/ 	.word	0x00028ca8
        /*03d0*/ 	.short	0x0100
        /*03d2*/ 	.byte	0x08
	.zero		1


	//   ....[18]....
        /*03d4*/ 	.word	0x00000850
        /*03d8*/ 	.word	0x000000ff
        /*03dc*/ 	.word	0x00028cb0
        /*03e0*/ 	.short	0x0100
        /*03e2*/ 	.byte	0x08
	.zero		1


	//   ....[19]....
        /*03e4*/ 	.word	0x00000860
        /*03e8*/ 	.word	0x000000ff
        /*03ec*/ 	.word	0x00028cc0
        /*03f0*/ 	.short	0x0100
        /*03f2*/ 	.byte	0x08
	.zero		1


	//   ....[20]....
        /*03f4*/ 	.word	0x00000870
        /*03f8*/ 	.word	0x000000ff
        /*03fc*/ 	.word	0x00028cb8
        /*0400*/ 	.short	0x0100
        /*0402*/ 	.byte	0x08
	.zero		1


	//   ....[21]....
        /*0404*/ 	.word	0x00000880
        /*0408*/ 	.word	0x000000ff
        /*040c*/ 	.word	0x00028cc8
        /*0410*/ 	.short	0x0100
        /*0412*/ 	.byte	0x08
	.zero		1


	//   ....[22]....
        /*0414*/ 	.word	0x00001410
        /*0418*/ 	.word	0x000000ff
        /*041c*/ 	.word	0x00028c50
        /*0420*/ 	.short	0x010a
        /*0422*/ 	.byte	0x05
	.zero		1


	//   ....[23]....
        /*0424*/ 	.word	0x00001700
        /*0428*/ 	.word	0x00000005
        /*042c*/ 	.word	0x00000000
        /*0430*/ 	.short	0x0101
        /*0432*/ 	.byte	0x3f
	.zero		1


	//   ....[24]....
        /*0434*/ 	.word	0x00002050
        /*0438*/ 	.word	0x000000ff
        /*043c*/ 	.word	0x00028c50
        /*0440*/ 	.short	0x010a
        /*0442*/ 	.byte	0x07
	.zero		1


	//   ....[25]....
        /*0444*/ 	.word	0x00002090
        /*0448*/ 	.word	0x000000ff
        /*044c*/ 	.word	0x00028c50
        /*0450*/ 	.short	0x010a
        /*0452*/ 	.byte	0x07
	.zero		1


	//   ....[26]....
        /*0454*/ 	.word	0x00002260
        /*0458*/ 	.word	0x00000005
        /*045c*/ 	.word	0x00000000
        /*0460*/ 	.short	0x0101
        /*0462*/ 	.byte	0x3f
	.zero		1


	//   ....[27]....
        /*0464*/ 	.word	0x000033b0
        /*0468*/ 	.word	0x000000ff
        /*046c*/ 	.word	0x00028c00
        /*0470*/ 	.short	0x010a
        /*0472*/ 	.byte	0x24
	.zero		1


	//   ....[28]....
        /*0474*/ 	.word	0x00003530
        /*0478*/ 	.word	0x000000ff
        /*047c*/ 	.word	0x00028c30
        /*0480*/ 	.short	0x010a
        /*0482*/ 	.byte	0x24
	.zero		1


	//   ....[29]....
        /*0484*/ 	.word	0x000035a0
        /*0488*/ 	.word	0x000000ff
        /*048c*/ 	.word	0x00028c30
        /*0490*/ 	.short	0x010a
        /*0492*/ 	.byte	0x24
	.zero		1


	//   ....[30]....
        /*0494*/ 	.word	0x00004750
        /*0498*/ 	.word	0x00000007
        /*049c*/ 	.word	0x00000000
        /*04a0*/ 	.short	0x0101
        /*04a2*/ 	.byte	0x3f
	.zero		1


	//   ....[31]....
        /*04a4*/ 	.word	0x00004b90
        /*04a8*/ 	.word	0x000000ff
        /*04ac*/ 	.word	0x00028c50
        /*04b0*/ 	.short	0x010a
        /*04b2*/ 	.byte	0x24
	.zero		1


	//   ....[32]....
        /*04b4*/ 	.word	0x00004be0
        /*04b8*/ 	.word	0x000000ff
        /*04bc*/ 	.word	0x00028c50
        /*04c0*/ 	.short	0x010a
        /*04c2*/ 	.byte	0x24
	.zero		1


	//   ....[33]....
        /*04c4*/ 	.word	0x00004e70
        /*04c8*/ 	.word	0x0000000e
        /*04cc*/ 	.word	0x00000000
        /*04d0*/ 	.short	0x0101
        /*04d2*/ 	.byte	0x3f
	.zero		1


	//   ....[34]....
        /*04d4*/ 	.word	0x00004f70
        /*04d8*/ 	.word	0x000000ff
        /*04dc*/ 	.word	0x00028c30
        /*04e0*/ 	.short	0x010a
        /*04e2*/ 	.byte	0x07
	.zero		1


	//   ....[35]....
        /*04e4*/ 	.word	0x00004fb0
        /*04e8*/ 	.word	0x000000ff
        /*04ec*/ 	.word	0x00028c30
        /*04f0*/ 	.short	0x010a
        /*04f2*/ 	.byte	0x07
	.zero		1


	//   ....[36]....
        /*04f4*/ 	.word	0x00005dc0
        /*04f8*/ 	.word	0x00000098
        /*04fc*/ 	.word	0x00000000
        /*0500*/ 	.short	0x0101
        /*0502*/ 	.byte	0x3f
	.zero		1


	//   ....[37]....
        /*0504*/ 	.word	0x00006830
        /*0508*/ 	.word	0x000000ff
        /*050c*/ 	.word	0x00028c50
        /*0510*/ 	.short	0x010a
        /*0512*/ 	.byte	0x07
	.zero		1


	//   ....[38]....
        /*0514*/ 	.word	0x00006870
        /*0518*/ 	.word	0x000000ff
        /*051c*/ 	.word	0x00028c50
        /*0520*/ 	.short	0x010a
        /*0522*/ 	.byte	0x07
	.zero		1


	//   ....[39]....
        /*0524*/ 	.word	0x00006af0
        /*0528*/ 	.word	0x000000ab
        /*052c*/ 	.word	0x00000000
        /*0530*/ 	.short	0x0101
        /*0532*/ 	.byte	0x3f
	.zero		1


	//   ....[40]....
        /*0534*/ 	.word	0x00007660
        /*0538*/ 	.word	0x000000ff
        /*053c*/ 	.word	0x00000000
        /*0540*/ 	.short	0x0101
        /*0542*/ 	.byte	0x04
	.zero		1


	//   ....[41]....
        /*0544*/ 	.word	0x0000a8c0
        /*0548*/ 	.word	0x000000ff
        /*054c*/ 	.word	0x00028c40
        /*0550*/ 	.short	0x010a
        /*0552*/ 	.byte	0x26
	.zero		1


	//   ....[42]....
        /*0554*/ 	.word	0x0000b240
        /*0558*/ 	.word	0x000000ff
        /*055c*/ 	.word	0x00028c00
        /*0560*/ 	.short	0x0107
        /*0562*/ 	.byte	0x26
	.zero		1


	//   ....[43]....
        /*0564*/ 	.word	0x0000b280
        /*0568*/ 	.word	0x000000ff
        /*056c*/ 	.word	0x00028c00
        /*0570*/ 	.short	0x0101
        /*0572*/ 	.byte	0x26
	.zero		1


	//   ....[44]....
        /*0574*/ 	.word	0x0000b290
        /*0578*/ 	.word	0x000000ff
        /*057c*/ 	.word	0x00028c20
        /*0580*/ 	.short	0x010a
        /*0582*/ 	.byte	0x26
	.zero		1


	//   ....[45]....
        /*0584*/ 	.word	0x0000b2f0
        /*0588*/ 	.word	0x000000ff
        /*058c*/ 	.word	0x00028c60
        /*0590*/ 	.short	0x010a
        /*0592*/ 	.byte	0x26
	.zero		1


	//   ....[46]....
        /*0594*/ 	.word	0x0000be80
        /*0598*/ 	.word	0x000000ff
        /*059c*/ 	.word	0x00028c48
        /*05a0*/ 	.short	0x010a
        /*05a2*/ 	.byte	0x26
	.zero		1


	//   ....[47]....
        /*05a4*/ 	.word	0x0000c050
        /*05a8*/ 	.word	0x000000ff
        /*05ac*/ 	.word	0x00028c68
        /*05b0*/ 	.short	0x010a
        /*05b2*/ 	.byte	0x26
	.zero		1


	//   ....[48]....
        /*05b4*/ 	.word	0x0000c9f0
        /*05b8*/ 	.word	0x000000ff
        /*05bc*/ 	.word	0x00028c40
        /*05c0*/ 	.short	0x010a
        /*05c2*/ 	.byte	0x26
	.zero		1


	//   ....[49]....
        /*05c4*/ 	.word	0x0000cbd0
        /*05c8*/ 	.word	0x000000ff
        /*05cc*/ 	.word	0x00028c60
        /*05d0*/ 	.short	0x010a
        /*05d2*/ 	.byte	0x26
	.zero		1


	//   ....[50]....
        /*05d4*/ 	.word	0x0000d5b0
        /*05d8*/ 	.word	0x000000ff
        /*05dc*/ 	.word	0x00028c48
        /*05e0*/ 	.short	0x010a
        /*05e2*/ 	.byte	0x26
	.zero		1


	//   ....[51]....
        /*05e4*/ 	.word	0x0000d790
        /*05e8*/ 	.word	0x000000ff
        /*05ec*/ 	.word	0x00028c68
        /*05f0*/ 	.short	0x010a
        /*05f2*/ 	.byte	0x26
	.zero		1


	//   ....[52]....
        /*05f4*/ 	.word	0x0000dfb0
        /*05f8*/ 	.word	0x00000002
        /*05fc*/ 	.word	0x00028c20
        /*0600*/ 	.short	0x010a
        /*0602*/ 	.byte	0x3f
	.zero		1


	//   ....[53]....
        /*0604*/ 	.word	0x0000e130
        /*0608*/ 	.word	0x00000007
        /*060c*/ 	.word	0x00000000
        /*0610*/ 	.short	0x010a
        /*0612*/ 	.byte	0x3f
	.zero		1


	//   ....[54]....
        /*0614*/ 	.word	0x0000e1a0
        /*0618*/ 	.word	0x00000005
        /*061c*/ 	.word	0x00000000
        /*0620*/ 	.short	0x010a
        /*0622*/ 	.byte	0x3f
	.zero		1


	//   ....[55]....
        /*0624*/ 	.word	0x0000e200
        /*0628*/ 	.word	0x00000005
        /*062c*/ 	.word	0x00000000
        /*0630*/ 	.short	0x010a
        /*0632*/ 	.byte	0x3f
	.zero		1


	//   ....[56]....
        /*0634*/ 	.word	0x0000e230
        /*0638*/ 	.word	0x00000003
        /*063c*/ 	.word	0x00000000
        /*0640*/ 	.short	0x010a
        /*0642*/ 	.byte	0x3f
	.zero		1


	//   ....[57]....
        /*0644*/ 	.word	0x0000e2a0
        /*0648*/ 	.word	0x00000006
        /*064c*/ 	.word	0x00028c50
        /*0650*/ 	.short	0x010a
        /*0652*/ 	.byte	0x3f
	.zero		1


	//   ....[58]....
        /*0654*/ 	.word	0x0000e300
        /*0658*/ 	.word	0x00000006
        /*065c*/ 	.word	0x00028c50
        /*0660*/ 	.short	0x010a
        /*0662*/ 	.byte	0x3f
	.zero		1


	//   ....[59]....
        /*0664*/ 	.word	0x0000e360
        /*0668*/ 	.word	0x00000006
        /*066c*/ 	.word	0x00028c00
        /*0670*/ 	.short	0x010a
        /*0672*/ 	.byte	0x3f
	.zero		1


	//   ....[60]....
        /*0674*/ 	.word	0x0000e3c0
        /*0678*/ 	.word	0x00000008
        /*067c*/ 	.word	0x00028c30
        /*0680*/ 	.short	0x010a
        /*0682*/ 	.byte	0x3f
	.zero		1


	//   ....[61]....
        /*0684*/ 	.word	0x0000e410
        /*0688*/ 	.word	0x0000000e
        /*068c*/ 	.word	0x00028c50
        /*0690*/ 	.short	0x010a
        /*0692*/ 	.byte	0x3f
	.zero		1


	//   ....[62]....
        /*0694*/ 	.word	0x0000e470
        /*0698*/ 	.word	0x00000005
        /*069c*/ 	.word	0x00028c30
        /*06a0*/ 	.short	0x010a
        /*06a2*/ 	.byte	0x3f
	.zero		1


	//   ....[63]....
        /*06a4*/ 	.word	0x0000e4c0
        /*06a8*/ 	.word	0x000000ab
        /*06ac*/ 	.word	0x00028c50
        /*06b0*/ 	.short	0x010a
        /*06b2*/ 	.byte	0x3f
	.zero		1


	//   ....[64]....
        /*06b4*/ 	.word	0x0000e620
        /*06b8*/ 	.word	0x00000003
        /*06bc*/ 	.word	0x00028c40
        /*06c0*/ 	.short	0x010a
        /*06c2*/ 	.byte	0x3f
	.zero		1


	//   ....[65]....
        /*06c4*/ 	.word	0x0000eba0
        /*06c8*/ 	.word	0x00000003
        /*06cc*/ 	.word	0x00028c20
        /*06d0*/ 	.short	0x010a
        /*06d2*/ 	.byte	0x3f
	.zero		1


	//   ....[66]....
        /*06d4*/ 	.word	0x0000ec00
        /*06d8*/ 	.word	0x00000003
        /*06dc*/ 	.word	0x00028c60
        /*06e0*/ 	.short	0x010a
        /*06e2*/ 	.byte	0x3f
	.zero		1


	//   ....[67]....
        /*06e4*/ 	.word	0x0000ec60
        /*06e8*/ 	.word	0x00000003
        /*06ec*/ 	.word	0x00028c48
        /*06f0*/ 	.short	0x010a
        /*06f2*/ 	.byte	0x3f
	.zero		1


	//   ....[68]....
        /*06f4*/ 	.word	0x0000ecc0
        /*06f8*/ 	.word	0x00000003
        /*06fc*/ 	.word	0x00028c68
        /*0700*/ 	.short	0x010a
        /*0702*/ 	.byte	0x3f
	.zero		1


	//   ....[69]....
        /*0704*/ 	.word	0x0000ed20
        /*0708*/ 	.word	0x00000003
        /*070c*/ 	.word	0x00028c40
        /*0710*/ 	.short	0x010a
        /*0712*/ 	.byte	0x3f
	.zero		1


	//   ....[70]....
        /*0714*/ 	.word	0x0000ed80
        /*0718*/ 	.word	0x00000003
        /*071c*/ 	.word	0x00028c60
        /*0720*/ 	.short	0x010a
        /*0722*/ 	.byte	0x3f
	.zero		1


	//   ....[71]....
        /*0724*/ 	.word	0x0000ede0
        /*0728*/ 	.word	0x00000003
        /*072c*/ 	.word	0x00028c48
        /*0730*/ 	.short	0x010a
        /*0732*/ 	.byte	0x3f
	.zero		1


	//   ....[72]....
        /*0734*/ 	.word	0x0000ee40
        /*0738*/ 	.word	0x00000003
        /*073c*/ 	.word	0x00028c68
        /*0740*/ 	.short	0x010a
        /*0742*/ 	.byte	0x3f
	.zero		1


	//   ....[73]....
        /*0744*/ 	.word	0x0000ee90
        /*0748*/ 	.word	0x00000002
        /*074c*/ 	.word	0x00028c20
        /*0750*/ 	.short	0x010a
        /*0752*/ 	.byte	0x3f
	.zero		1


	//   ....[74]....
        /*0754*/ 	.word	0x0000f030
        /*0758*/ 	.word	0x00000007
        /*075c*/ 	.word	0x00000000
        /*0760*/ 	.short	0x010a
        /*0762*/ 	.byte	0x3f
	.zero		1


	//   ....[75]....
        /*0764*/ 	.word	0x0000f080
        /*0768*/ 	.word	0x00000005
        /*076c*/ 	.word	0x00000000
        /*0770*/ 	.short	0x010a
        /*0772*/ 	.byte	0x3f
	.zero		1


	//   ....[76]....
        /*0774*/ 	.word	0x0000f0d0
        /*0778*/ 	.word	0x00000005
        /*077c*/ 	.word	0x00000000
        /*0780*/ 	.short	0x010a
        /*0782*/ 	.byte	0x3f
	.zero		1


	//----- nvinfo : EIATTR_NUM_MBARRIERS
	.align		4
.L_150:
        /*0784*/ 	.byte	0x03, 0x38
        /*0786*/ 	.short	0x0016


	//----- nvinfo : EIATTR_EXIT_INSTR_OFFSETS
	.align		4
        /*0788*/ 	.byte	0x04, 0x1c
        /*078a*/ 	.short	(.L_152 - .L_151)


	//   ....[0]....
.L_151:
        /*078c*/ 	.word	0x0000e280


	//----- nvinfo : EIATTR_MAX_THREADS
	.align		4
.L_152:
        /*0790*/ 	.byte	0x04, 0x05
        /*0792*/ 	.short	(.L_154 - .L_153)
.L_153:
        /*0794*/ 	.word	0x00000180
        /*0798*/ 	.word	0x00000001
        /*079c*/ 	.word	0x00000001


	//----- nvinfo : EIATTR_CRS_STACK_SIZE
	.align		4
.L_154:
        /*07a0*/ 	.byte	0x04, 0x1e
        /*07a2*/ 	.short	(.L_156 - .L_155)
.L_155:
        /*07a4*/ 	.word	0x00000000


	//----- nvinfo : EIATTR_CBANK_PARAM_SIZE
	.align		4
.L_156:
        /*07a8*/ 	.byte	0x03, 0x19
        /*07aa*/ 	.short	0x0a70


	//----- nvinfo : EIATTR_PARAM_CBANK
	.align		4
        /*07ac*/ 	.byte	0x04, 0x0a
        /*07ae*/ 	.short	(.L_158 - .L_157)
	.align		4
.L_157:
        /*07b0*/ 	.word	index@(.nv.constant0._ZN7cutlass13device_kernelIN5flash11enable_sm90INS1_16FlashAttnFwdSm90INS1_25CollectiveMainloopFwdSm90ILi2EN4cute5tupleIJNS5_1CILi1EEES8_S8_EEENS6_IJNS7_ILi64EEESA_SA_EEELi512ENS_10bfloat16_tEfNS_4arch4Sm90ELb0ELb0ELb1ELb0ELb0ELb0ELb0ELb0ELb0ELb1ELb1ELb0EEENS1_21CollectiveEpilogueFwdINS6_IJSA_NS7_ILi512EEESA_EEES9_SC_SE_Li256ELb0ELb1ELb1ELb0EEENS1_19SingleTileSchedulerILb0ELb1ELb1ELi64EEEEEEEEEvNT_6ParamsE)
        /*07b4*/ 	.short	0x0210
        /*07b6*/ 	.short	0x0a70


	//----- nvinfo : EIATTR_SW_WAR
	.align		4
.L_158:
        /*07b8*/ 	.byte	0x04, 0x36
        /*07ba*/ 	.short	(.L_160 - .L_159)
.L_159:
        /*07bc*/ 	.word	0x00000008
.L_160:


//--------------------- .nv.info._ZN7cutlass13device_kernelIN5flash11enable_sm90INS1_16FlashAttnFwdSm90INS1_25CollectiveMainloopFwdSm90ILi2EN4cute5tupleIJNS5_1CILi1EEES8_S8_EEENS6_IJNS7_ILi64EEESA_SA_EEELi512ENS_10bfloat16_tEfNS_4arch4Sm90ELb0ELb0ELb1ELb0ELb0ELb0ELb1ELb0ELb0ELb1ELb1ELb0EEENS1_21CollectiveEpilogueFwdINS6_IJSA_NS7_ILi512EEESA_EEES9_SC_SE_Li256ELb0ELb1ELb1ELb0EEENS1_19SingleTileSchedulerILb0ELb1ELb1ELi64EEEEEEEEEvNT_6ParamsE --------------------------
	.section	.nv.info._ZN7cutlass13device_kernelIN5flash11enable_sm90INS1_16FlashAttnFwdSm90INS1_25CollectiveMainloopFwdSm90ILi2EN4cute5tupleIJNS5_1CILi1EEES8_S8_EEENS6_IJNS7_ILi64EEESA_SA_EEELi512ENS_10bfloat16_tEfNS_4arch4Sm90ELb0ELb0ELb1ELb0ELb0ELb0ELb1ELb0ELb0ELb1ELb1ELb0EEENS1_21CollectiveEpilogueFwdINS6_IJSA_NS7_ILi512EEESA_EEES9_SC_SE_Li256ELb0ELb1ELb1ELb0EEENS1_19SingleTileSchedulerILb0ELb1ELb1ELi64EEEEEEEEEvNT_6ParamsE,"",@"SHT_CUDA_INFO"
	.sectionflags	@""
	.align	4


	//----- nvinfo : EIATTR_CUDA_API_VERSION
	.align		4
        /*0000*/ 	.byte	0x04, 0x37
        /*0002*/ 	.short	(.L_162 - .L_161)
.L_161:
        /*0004*/ 	.word	0x00000082


	//----- nvinfo : EIATTR_KPARAM_INFO
	.align		4
.L_162:
        /*0008*/ 	.byte	0x04, 0x17
        /*000a*/ 	.short	(.L_164 - .L_163)
.L_163:
        /*000c*/ 	.word	0x00000000
        /*0010*/ 	.short	0x0000
        /*0012*/ 	.short	0x0070
        /*0014*/ 	.byte	0x00, 0xf0, 0x01, 0x2c


	//----- nvinfo : EIATTR_SPARSE_MMA_MASK
	.align		4
.L_164:
        /*0018*/ 	.byte	0x03, 0x50
        /*001a*/ 	.short	0x0000


	//----- nvinfo : EIATTR_MAXREG_COUNT
	.align		4
        /*001c*/ 	.byte	0x03, 0x1b
        /*001e*/ 	.short	0x00a8


	//----- nvinfo : EIATTR_NUM_BARRIERS
	.align		4
        /*0020*/ 	.byte	0x02, 0x4c
        /*0022*/ 	.byte	0x10
	.zero		1


	//----- nvinfo : EIATTR_EXTERNS
	.align		4
        /*0024*/ 	.byte	0x04, 0x0f
        /*0026*/ 	.short	(.L_166 - .L_165)


	//   ....[0]....
	.align		4
.L_165:
        /*0028*/ 	.word	index@(__assertfail)


	//----- nvinfo : EIATTR_ANNOTATIONS
	.align		4
.L_166:
        /*002c*/ 	.byte	0x04, 0x55
        /*002e*/ 	.short	(.L_168 - .L_167)


	//   ....[0]....
.L_167:
        /* <DEDUP_REMOVED lines=16> */
        /*0124*/ 	.byte	0xe0, 0x2b, 0x01, 0x00


	//----- nvinfo : EIATTR_MERCURY_ISA_VERSION
	.align		4
.L_168:
        /*0128*/ 	.byte	0x03, 0x5f
        /*012a*/ 	.short	0x0101


	//----- nvinfo : EIATTR_INT_WARP_WIDE_INSTR_OFFSETS
	.align		4
        /*012c*/ 	.byte	0x04, 0x31
        /*012e*/ 	.short	(.L_170 - .L_169)


	//   ....[0]....
.L_169:
        /*0130*/ 	.word	0x00000130


	//   ....[1]....
        /*0134*/ 	.word	0x00000170


	//   ....[2]....
        /*0138*/ 	.word	0x000001e0


	//   ....[3]....
        /*013c*/ 	.word	0x000001f0


	//----- nvinfo : EIATTR_COOP_GROUP_MASK_REGIDS
	.align		4
.L_170:
        /*0140*/ 	.byte	0x04, 0x29
        /*0142*/ 	.short	(.L_172 - .L_171)


	//   ....[0]....
.L_171:
        /*0144*/ 	.word	0xffffffff


	//   ....[1]....
        /*0148*/ 	.word	0xffffffff


	//   ....[2]....
        /*014c*/ 	.word	0xffffffff


	//   ....[3]....
        /*0150*/ 	.word	0xffffffff


	//   ....[4]....
        /*0154*/ 	.word	0xffffffff


	//   ....[5]....
        /*0158*/ 	.word	0xffffffff


	//   ....[6]....
        /*015c*/ 	.word	0xffffffff


	//   ....[7]....
        /*0160*/ 	.word	0xffffffff


	//   ....[8]....
        /*0164*/ 	.word	0xffffffff


	//   ....[9]....
        /*0168*/ 	.word	0xffffffff


	//   ....[10]....
        /*016c*/ 	.word	0xffffffff


	//   ....[11]....
        /*0170*/ 	.word	0xffffffff


	//   ....[12]....
        /*0174*/ 	.word	0xffffffff


	//   ....[13]....
        /*0178*/ 	.word	0xffffffff


	//   ....[14]....
        /*017c*/ 	.word	0xffffffff


	//   ....[15]....
        /*0180*/ 	.word	0xffffffff


	//   ....[16]....
        /*0184*/ 	.word	0xffffffff


	//   ....[17]....
        /*0188*/ 	.word	0xffffffff


	//   ....[18]....
        /*018c*/ 	.word	0xffffffff


	//   ....[19]....
        /*0190*/ 	.word	0xffffffff


	//   ....[20]....
        /*0194*/ 	.word	0xffffffff


	//   ....[21]....
        /*0198*/ 	.word	0xffffffff


	//   ....[22]....
        /*019c*/ 	.word	0xffffffff


	//   ....[23]....
        /*01a0*/ 	.word	0xffffffff


	//   ....[24]....
        /*01a4*/ 	.word	0xffffffff


	//   ....[25]....
        /*01a8*/ 	.word	0xffffffff


	//   ....[26]....
        /*01ac*/ 	.word	0xffffffff


	//   ....[27]....
        /*01b0*/ 	.word	0xffffffff


	//   ....[28]....
        /*01b4*/ 	.word	0xffffffff


	//   ....[29]....
        /*01b8*/ 	.word	0xffffffff


	//   ....[30]....
        /*01bc*/ 	.word	0xffffffff


	//   ....[31]....
        /*01c0*/ 	.word	0xffffffff


	//   ....[32]....
        /*01c4*/ 	.word	0xffffffff


	//   ....[33]....
        /*01c8*/ 	.word	0xffffffff


	//   ....[34]....
        /*01cc*/ 	.word	0xffffffff


	//   ....[35]....
        /*01d0*/ 	.word	0xffffffff


	//   ....[36]....
        /*01d4*/ 	.word	0xffffffff


	//   ....[37]....
        /*01d8*/ 	.word	0xffffffff


	//   ....[38]....
        /*01dc*/ 	.word	0xffffffff


	//   ....[39]....
        /*01e0*/ 	.word	0xffffffff


	//   ....[40]....
        /*01e4*/ 	.word	0xffffffff


	//   ....[41]....
        /*01e8*/ 	.word	0xffffffff


	//   ....[42]....
        /*01ec*/ 	.word	0xffffffff


	//   ....[43]....
        /*01f0*/ 	.word	0xffffffff


	//   ....[44]....
        /*01f4*/ 	.word	0xffffffff


	//   ....[45]....
        /*01f8*/ 	.word	0xffffffff


	//   ....[46]....
        /*01fc*/ 	.word	0xffffffff


	//   ....[47]....
        /*0200*/ 	.word	0xffffffff


	//   ....[48]....
        /*0204*/ 	.word	0xffffffff


	//   ....[49]....
        /*0208*/ 	.word	0xffffffff


	//   ....[50]....
        /*020c*/ 	.word	0xffffffff


	//   ....[51]....
        /*0210*/ 	.word	0xffffffff


	//   ....[52]....
        /*0214*/ 	.word	0xffffffff


	//   ....[53]....
        /*0218*/ 	.word	0x0500000f


	//   ....[54]....
        /*021c*/ 	.word	0x0500000f


	//   ....[55]....
        /*0220*/ 	.word	0x0500000f


	//   ....[56]....
        /*0224*/ 	.word	0x0500000f


	//   ....[57]....
        /*0228*/ 	.word	0x0500000f


	//   ....[58]....
        /*022c*/ 	.word	0x0500000f


	//   ....[59]....
        /*0230*/ 	.word	0x0500000f


	//   ....[60]....
        /*0234*/ 	.word	0x0500000f


	//   ....[61]....
        /*0238*/ 	.word	0x0500000f


	//   ....[62]....
        /*023c*/ 	.word	0x0500000f


	//   ....[63]....
        /*0240*/ 	.word	0x0500000f


	//   ....[64]....
        /*0244*/ 	.word	0x0500000f


	//   ....[65]....
        /*0248*/ 	.word	0x0500000f


	//   ....[66]....
        /*024c*/ 	.word	0x0500000f


	//   ....[67]....
        /*0250*/ 	.word	0x0500000f


	//   ....[68]....
        /*0254*/ 	.word	0x0500000f


	//   ....[69]....
        /*0258*/ 	.word	0x0500000f


	//   ....[70]....
        /*025c*/ 	.word	0x0500000f


	//----- nvinfo : EIATTR_COOP_GROUP_INSTR_OFFSETS
	.align		4
.L_172:
        /*0260*/ 	.byte	0x04, 0x28
        /*0262*/ 	.short	(.L_174 - .L_173)


	//   ....[0]....
.L_173:
        /*0264*/ 	.word	0x00000070


	//   ....[1]....
        /*0268*/ 	.word	0x00000140


	//   ....[2]....
        /*026c*/ 	.word	0x00000190


	//   ....[3]....
        /*0270*/ 	.word	0x000003a0


	//   ....[4]....
        /*0274*/ 	.word	0x00000500


	//   ....[5]....
        /*0278*/ 	.word	0x00000620


	//   ....[6]....
        /*027c*/ 	.word	0x00000780


	//   ....[7]....
        /*0280*/ 	.word	0x00001380


	//   ....[8]....
        /*0284*/ 	.word	0x000031d0


	//   ....[9]....
        /*0288*/ 	.word	0x00004300


	//   ....[10]....
        /*028c*/ 	.word	0x00005870


	//   ....[11]....
        /*0290*/ 	.word	0x00005900


	//   ....[12]....
        /*0294*/ 	.word	0x00005b30


	//   ....[13]....
        /*0298*/ 	.word	0x00005bb0


	//   ....[14]....
        /*029c*/ 	.word	0x000065f0


	//   ....[15]....
        /*02a0*/ 	.word	0x00007020


	//   ....[16]....
        /*02a4*/ 	.word	0x00008210


	//   ....[17]....
        /*02a8*/ 	.word	0x000082e0


	//   ....[18]....
        /*02ac*/ 	.word	0x000085b0


	//   ....[19]....
        /*02b0*/ 	.word	0x00008780


	//   ....[20]....
        /*02b4*/ 	.word	0x00009710


	//   ....[21]....
        /*02b8*/ 	.word	0x00009780


	//   ....[22]....
        /*02bc*/ 	.word	0x000097e0


	//   ....[23]....
        /*02c0*/ 	.word	0x00009810


	//   ....[24]....
        /*02c4*/ 	.word	0x00009830


	//   ....[25]....
        /*02c8*/ 	.word	0x0000a2d0


	//   ....[26]....
        /*02cc*/ 	.word	0x0000a7f0


	//   ....[27]....
        /*02d0*/ 	.word	0x0000a820


	//   ....[28]....
        /*02d4*/ 	.word	0x0000a850


	//   ....[29]....
        /*02d8*/ 	.word	0x0000a860


	//   ....[30]....
        /*02dc*/ 	.word	0x0000ad00


	//   ....[31]....
        /*02e0*/ 	.word	0x0000ad30


	//   ....[32]....
        /*02e4*/ 	.word	0x0000b9a0


	//   ....[33]....
        /*02e8*/ 	.word	0x0000b9c0


	//   ....[34]....
        /*02ec*/ 	.word	0x0000ca50


	//   ....[35]....
        /*02f0*/ 	.word	0x0000d500


	//   ....[36]....
        /*02f4*/ 	.word	0x0000de50


	//   ....[37]....
        /*02f8*/ 	.word	0x0000de70


	//   ....[38]....
        /*02fc*/ 	.word	0x0000df00


	//   ....[39]....
        /*0300*/ 	.word	0x0000df30


	//   ....[40]....
        /*0304*/ 	.word	0x0000df80


	//   ....[41]....
        /*0308*/ 	.word	0x0000dfd0


	//   ....[42]....
        /*030c*/ 	.word	0x0000e000


	//   ....[43]....
        /*0310*/ 	.word	0x0000e010


	//   ....[44]....
        /*0314*/ 	.word	0x0000e9b0


	//   ....[45]....
        /*0318*/ 	.word	0x0000e9d0


	//   ....[46]....
        /*031c*/ 	.word	0x0000e9f0


	//   ....[47]....
        /*0320*/ 	.word	0x0000eb10


	//   ....[48]....
        /*0324*/ 	.word	0x0000ecc0


	//   ....[49]....
        /*0328*/ 	.word	0x0000ecf0


	//   ....[50]....
        /*032c*/ 	.word	0x0000ee40


	//   ....[51]....
        /*0330*/ 	.word	0x0000ee50


	//   ....[52]....
        /*0334*/ 	.word	0x00011f10


	//   ....[53]....
        /*0338*/ 	.word	0x000123d0


	//   ....[54]....
        /*033c*/ 	.word	0x00012550


	//   ....[55]....
        /*0340*/ 	.word	0x000125a0


	//   ....[56]....
        /*0344*/ 	.word	0x000126b0


	//   ....[57]....
        /*0348*/ 	.word	0x00012760


	//   ....[58]....
        /*034c*/ 	.word	0x00012850


	//   ....[59]....
        /*0350*/ 	.word	0x000128b0


	//   ....[60]....
        /*0354*/ 	.word	0x000129a0


	//   ....[61]....
        /*0358*/ 	.word	0x000129f0


	//   ....[62]....
        /*035c*/ 	.word	0x00012a80


	//   ....[63]....
        /*0360*/ 	.word	0x00012ba0


	//   ....[64]....
        /*0364*/ 	.word	0x00012eb0


	//   ....[65]....
        /*0368*/ 	.word	0x00012f00


	//   ....[66]....
        /*036c*/ 	.word	0x000130f0


	//   ....[67]....
        /*0370*/ 	.word	0x00013140


	//   ....[68]....
        /*0374*/ 	.word	0x00013370


	//   ....[69]....
        /*0378*/ 	.word	0x000133c0


	//   ....[70]....
        /*037c*/ 	.word	0x000137d0


	//----- nvinfo : EIATTR_REG_RECONFIG
	.align		4
.L_174:
        /*0380*/ 	.byte	0x01, 0x54
	.zero		2


	//----- nvinfo : EIATTR_SYSCALL_OFFSETS
	.align		4
        /*0384*/ 	.byte	0x04, 0x46
        /*0386*/ 	.short	(.L_176 - .L_175)


	//   ....[0]....
.L_175:
        /*0388*/ 	.word	0x00003380


	//   ....[1]....
        /*038c*/ 	.word	0x0000d140


	//   ....[2]....
        /*0390*/ 	.word	0x0000d280


	//   ....[3]....
        /*0394*/ 	.word	0x0000d370


	//   ....[4]....
        /*0398*/ 	.word	0x0000da90


	//   ....[5]....
        /*039c*/ 	.word	0x0000e320


	//----- nvinfo : EIATTR_MBARRIER_INSTR_OFFSETS
	.align		4
.L_176:
        /*03a0*/ 	.byte	0x04, 0x39
        /*03a2*/ 	.short	(.L_178 - .L_177)


	//   ....[0]....
.L_177:
        /*03a4*/ 	.word	0x00000280
        /*03a8*/ 	.word	0x000000ff
        /*03ac*/ 	.word	0x00038800
        /*03b0*/ 	.short	0x0100
        /*03b2*/ 	.byte	0x08
	.zero		1


	//   ....[1]....
        /*03b4*/ 	.word	0x00000290
        /*03b8*/ 	.word	0x000000ff
        /*03bc*/ 	.word	0x00038810
        /*03c0*/ 	.short	0x0100
        /*03c2*/ 	.byte	0x08
	.zero		1


	//   ....[2]....
        /*03c4*/ 	.word	0x000002a0
        /*03c8*/ 	.word	0x000000ff
        /*03cc*/ 	.word	0x00038820
        /*03d0*/ 	.short	0x0100
        /*03d2*/ 	.byte	0x08
	.zero		1


	//   ....[3]....
        /*03d4*/ 	.word	0x00000350
        /*03d8*/ 	.word	0x000000ff
        /*03dc*/ 	.word	0x00038830
        /*03e0*/ 	.short	0x0100
        /*03e2*/ 	.byte	0x06
	.zero		1


	//   ....[4]....
        /*03e4*/ 	.word	0x00000360
        /*03e8*/ 	.word	0x000000ff
        /*03ec*/ 	.word	0x00038840
        /*03f0*/ 	.short	0x0100
        /*03f2*/ 	.byte	0x06
	.zero		1


	//   ....[5]....
        /*03f4*/ 	.word	0x00000370
        /*03f8*/ 	.word	0x000000ff
        /*03fc*/ 	.word	0x00038838
        /*0400*/ 	.short	0x0100
        /*0402*/ 	.byte	0x06
	.zero		1


	//   ....[6]....
        /*0404*/ 	.word	0x00000380
        /*0408*/ 	.word	0x000000ff
        /*040c*/ 	.word	0x00038848
        /*0410*/ 	.short	0x0100
        /*0412*/ 	.byte	0x06
	.zero		1


	//   ....[7]....
        /*0414*/ 	.word	0x000004b0
        /*0418*/ 	.word	0x000000ff
        /*041c*/ 	.word	0x00038850
        /*0420*/ 	.short	0x0100
        /*0422*/ 	.byte	0x08
	.zero		1


	//   ....[8]....
        /*0424*/ 	.word	0x000004c0
        /*0428*/ 	.word	0x000000ff
        /*042c*/ 	.word	0x00038860
        /*0430*/ 	.short	0x0100
        /*0432*/ 	.byte	0x08
	.zero		1


	//   ....[9]....
        /*0434*/ 	.word	0x000004d0
        /*0438*/ 	.word	0x000000ff
        /*043c*/ 	.word	0x00038858
        /*0440*/ 	.short	0x0100
        /*0442*/ 	.byte	0x08
	.zero		1


	//   ....[10]....
        /*0444*/ 	.word	0x000004e0
        /*0448*/ 	.word	0x000000ff
        /*044c*/ 	.word	0x00038868
        /*0450*/ 	.short	0x0100
        /*0452*/ 	.byte	0x08
	.zero		1


	//   ....[11]....
        /*0454*/ 	.word	0x000005d0
        /*0458*/ 	.word	0x000000ff
        /*045c*/ 	.word	0x00038870
        /*0460*/ 	.short	0x0100
        /*0462*/ 	.byte	0x06
	.zero		1


	//   ....[12]....
        /*0464*/ 	.word	0x000005e0
        /*0468*/ 	.word	0x000000ff
        /*046c*/ 	.word	0x00038880
        /*0470*/ 	.short	0x0100
        /*0472*/ 	.byte	0x06
	.zero		1


	//   ....[13]....
        /*0474*/ 	.word	0x000005f0
        /*0478*/ 	.word	0x000000ff
        /*047c*/ 	.word	0x00038878
        /*0480*/ 	.short	0x0100
        /*0482*/ 	.byte	0x06
	.zero		1


	//   ....[14]....
        /*0484*/ 	.word	0x00000600
        /*0488*/ 	.word	0x000000ff
        /*048c*/ 	.word	0x00038888
        /*0490*/ 	.short	0x0100
        /*0492*/ 	.byte	0x06
	.zero		1


	//   ....[15]....
        /*0494*/ 	.word	0x00000730
        /*0498*/ 	.word	0x000000ff
        /*049c*/ 	.word	0x00038890
        /*04a0*/ 	.short	0x0100
        /*04a2*/ 	.byte	0x08
	.zero		1


	//   ....[16]....
        /*04a4*/ 	.word	0x00000740
        /*04a8*/ 	.word	0x000000ff
        /*04ac*/ 	.word	0x000388a0
        /*04b0*/ 	.short	0x0100
        /*04b2*/ 	.byte	0x08
	.zero		1


	//   ....[17]....
        /*04b4*/ 	.word	0x00000750
        /*04b8*/ 	.word	0x000000ff
        /*04bc*/ 	.word	0x00038898
        /*04c0*/ 	.short	0x0100
        /*04c2*/ 	.byte	0x08
	.zero		1


	//   ....[18]....
        /*04c4*/ 	.word	0x00000760
        /*04c8*/ 	.word	0x000000ff
        /*04cc*/ 	.word	0x000388a8
        /*04d0*/ 	.short	0x0100
        /*04d2*/ 	.byte	0x08
	.zero		1


	//   ....[19]....
        /*04d4*/ 	.word	0x00000890
        /*04d8*/ 	.word	0x000000ff
        /*04dc*/ 	.word	0x000388b0
        /*04e0*/ 	.short	0x0100
        /*04e2*/ 	.byte	0x08
	.zero		1


	//   ....[20]....
        /*04e4*/ 	.word	0x000008a0
        /*04e8*/ 	.word	0x000000ff
        /*04ec*/ 	.word	0x000388c0
        /*04f0*/ 	.short	0x0100
        /*04f2*/ 	.byte	0x08
	.zero		1


	//   ....[21]....
        /*04f4*/ 	.word	0x000008b0
        /*04f8*/ 	.word	0x000000ff
        /*04fc*/ 	.word	0x000388b8
        /*0500*/ 	.short	0x0100
        /*0502*/ 	.byte	0x08
	.zero		1


	//   ....[22]....
        /*0504*/ 	.word	0x000008c0
        /*0508*/ 	.word	0x000000ff
        /*050c*/ 	.word	0x000388c8
        /*0510*/ 	.short	0x0100
        /*0512*/ 	.byte	0x08
	.zero		1


	//   ....[23]....
        /*0514*/ 	.word	0x00001720
        /*0518*/ 	.word	0x00000008
        /*051c*/ 	.word	0x00000000
        /*0520*/ 	.short	0x0101
        /*0522*/ 	.byte	0x3f
	.zero		1


	//   ....[24]....
        /*0524*/ 	.word	0x000021c0
        /*0528*/ 	.word	0x00000004
        /*052c*/ 	.word	0x00000000
        /*0530*/ 	.short	0x0101
        /*0532*/ 	.byte	0x3f
	.zero		1


	//   ....[25]....
        /*0534*/ 	.word	0x000033b0
        /*0538*/ 	.word	0x000000b8
        /*053c*/ 	.word	0x00038800
        /*0540*/ 	.short	0x010a
        /*0542*/ 	.byte	0x3f
	.zero		1


	//   ....[26]....
        /*0544*/ 	.word	0x00003560
        /*0548*/ 	.word	0x000000b8
        /*054c*/ 	.word	0x00038830
        /*0550*/ 	.short	0x010a
        /*0552*/ 	.byte	0x3f
	.zero		1


	//   ....[27]....
        /*0554*/ 	.word	0x000035a0
        /*0558*/ 	.word	0x000000b8
        /*055c*/ 	.word	0x00038830
        /*0560*/ 	.short	0x010a
        /*0562*/ 	.byte	0x3f
	.zero		1


	//   ....[28]....
        /*0564*/ 	.word	0x000039b0
        /*0568*/ 	.word	0x000000b8
        /*056c*/ 	.word	0x00038810
        /*0570*/ 	.short	0x010a
        /*0572*/ 	.byte	0x3f
	.zero		1


	//   ....[29]....
        /*0574*/ 	.word	0x000039f0
        /*0578*/ 	.word	0x000000b8
        /*057c*/ 	.word	0x00038850
        /*0580*/ 	.short	0x010a
        /*0582*/ 	.byte	0x3f
	.zero		1


	//   ....[30]....
        /*0584*/ 	.word	0x00003ab0
        /*0588*/ 	.word	0x000000b8
        /*058c*/ 	.word	0x00038850
        /*0590*/ 	.short	0x010a
        /*0592*/ 	.byte	0x3f
	.zero		1


	//   ....[31]....
        /*0594*/ 	.word	0x00005fc0
        /*0598*/ 	.word	0x00000018
        /*059c*/ 	.word	0x00000000
        /*05a0*/ 	.short	0x0101
        /*05a2*/ 	.byte	0x3f
	.zero		1


	//   ....[32]....
        /*05a4*/ 	.word	0x00006610
        /*05a8*/ 	.word	0x00000098
        /*05ac*/ 	.word	0x00000000
        /*05b0*/ 	.short	0x0101
        /*05b2*/ 	.byte	0x3f
	.zero		1


	//   ....[33]....
        /*05b4*/ 	.word	0x00006790
        /*05b8*/ 	.word	0x000000c3
        /*05bc*/ 	.word	0x00038830
        /*05c0*/ 	.short	0x010a
        /*05c2*/ 	.byte	0x3f
	.zero		1


	//   ....[34]....
        /*05c4*/ 	.word	0x000067e0
        /*05c8*/ 	.word	0x000000c3
        /*05cc*/ 	.word	0x00038830
        /*05d0*/ 	.short	0x010a
        /*05d2*/ 	.byte	0x3f
	.zero		1


	//   ....[35]....
        /*05d4*/ 	.word	0x00006b10
        /*05d8*/ 	.word	0x000000c3
        /*05dc*/ 	.word	0x00038850
        /*05e0*/ 	.short	0x010a
        /*05e2*/ 	.byte	0x3f
	.zero		1


	//   ....[36]....
        /*05e4*/ 	.word	0x00006b50
        /*05e8*/ 	.word	0x000000c3
        /*05ec*/ 	.word	0x00038850
        /*05f0*/ 	.short	0x010a
        /*05f2*/ 	.byte	0x3f
	.zero		1


	//   ....[37]....
        /*05f4*/ 	.word	0x00008ae0
        /*05f8*/ 	.word	0x00000098
        /*05fc*/ 	.word	0x00000000
        /*0600*/ 	.short	0x0101
        /*0602*/ 	.byte	0x3f
	.zero		1


	//   ....[38]....
        /*0604*/ 	.word	0x00009730
        /*0608*/ 	.word	0x000000c3
        /*060c*/ 	.word	0x00000000
        /*0610*/ 	.short	0x0101
        /*0612*/ 	.byte	0x3f
	.zero		1


	//   ....[39]....
        /*0614*/ 	.word	0x0000a2f0
        /*0618*/ 	.word	0x000000ff
        /*061c*/ 	.word	0x00000000
        /*0620*/ 	.short	0x0101
        /*0622*/ 	.byte	0x04
	.zero		1


	//   ....[40]....
        /*0624*/ 	.word	0x0000d750
        /*0628*/ 	.word	0x000000ff
        /*062c*/ 	.word	0x00038840
        /*0630*/ 	.short	0x010a
        /*0632*/ 	.byte	0x26
	.zero		1


	//   ....[41]....
        /*0634*/ 	.word	0x0000e130
        /*0638*/ 	.word	0x000000ff
        /*063c*/ 	.word	0x00038800
        /*0640*/ 	.short	0x0107
        /*0642*/ 	.byte	0x26
	.zero		1


	//   ....[42]....
        /*0644*/ 	.word	0x0000e1b0
        /*0648*/ 	.word	0x000000ff
        /*064c*/ 	.word	0x00038800
        /*0650*/ 	.short	0x0101
        /*0652*/ 	.byte	0x26
	.zero		1


	//   ....[43]....
        /*0654*/ 	.word	0x0000f0e0
        /*0658*/ 	.word	0x000000ff
        /*065c*/ 	.word	0x00038810
        /*0660*/ 	.short	0x0107
        /*0662*/ 	.byte	0x26
	.zero		1


	//   ....[44]....
        /*0664*/ 	.word	0x0000f140
        /*0668*/ 	.word	0x000000ff
        /*066c*/ 	.word	0x00038810
        /*0670*/ 	.short	0x0101
        /*0672*/ 	.byte	0x26
	.zero		1


	//   ....[45]....
        /*0674*/ 	.word	0x0000f150
        /*0678*/ 	.word	0x000000ff
        /*067c*/ 	.word	0x00038820
        /*0680*/ 	.short	0x010a
        /*0682*/ 	.byte	0x26
	.zero		1


	//   ....[46]....
        /*0684*/ 	.word	0x0000f1b0
        /*0688*/ 	.word	0x000000ff
        /*068c*/ 	.word	0x00038860
        /*0690*/ 	.short	0x010a
        /*0692*/ 	.byte	0x26
	.zero		1


	//   ....[47]....
        /*0694*/ 	.word	0x0000fd70
        /*0698*/ 	.word	0x000000ff
        /*069c*/ 	.word	0x00038848
        /*06a0*/ 	.short	0x010a
        /*06a2*/ 	.byte	0x26
	.zero		1


	//   ....[48]....
        /*06a4*/ 	.word	0x0000ff40
        /*06a8*/ 	.word	0x000000ff
        /*06ac*/ 	.word	0x00038868
        /*06b0*/ 	.short	0x010a
        /*06b2*/ 	.byte	0x26
	.zero		1


	//   ....[49]....
        /*06b4*/ 	.word	0x000108f0
        /*06b8*/ 	.word	0x000000ff
        /*06bc*/ 	.word	0x00038840
        /*06c0*/ 	.short	0x010a
        /*06c2*/ 	.byte	0x26
	.zero		1


	//   ....[50]....
        /*06c4*/ 	.word	0x00010ad0
        /*06c8*/ 	.word	0x000000ff
        /*06cc*/ 	.word	0x00038860
        /*06d0*/ 	.short	0x010a
        /*06d2*/ 	.byte	0x26
	.zero		1


	//   ....[51]....
        /*06d4*/ 	.word	0x000114a0
        /*06d8*/ 	.word	0x000000ff
        /*06dc*/ 	.word	0x00038848
        /*06e0*/ 	.short	0x010a
        /*06e2*/ 	.byte	0x26
	.zero		1


	//   ....[52]....
        /*06e4*/ 	.word	0x00011680
        /*06e8*/ 	.word	0x000000ff
        /*06ec*/ 	.word	0x00038868
        /*06f0*/ 	.short	0x010a
        /*06f2*/ 	.byte	0x26
	.zero		1


	//   ....[53]....
        /*06f4*/ 	.word	0x00011ea0
        /*06f8*/ 	.word	0x00000002
        /*06fc*/ 	.word	0x00038820
        /*0700*/ 	.short	0x010a
        /*0702*/ 	.byte	0x3f
	.zero		1


	//   ....[54]....
        /*0704*/ 	.word	0x00012040
        /*0708*/ 	.word	0x00000007
        /*070c*/ 	.word	0x00000000
        /*0710*/ 	.short	0x010a
        /*0712*/ 	.byte	0x3f
	.zero		1


	//   ....[55]....
        /*0714*/ 	.word	0x000120b0
        /*0718*/ 	.word	0x00000005
        /*071c*/ 	.word	0x00000000
        /*0720*/ 	.short	0x010a
        /*0722*/ 	.byte	0x3f
	.zero		1


	//   ....[56]....
        /*0724*/ 	.word	0x00012110
        /*0728*/ 	.word	0x00000005
        /*072c*/ 	.word	0x00000000
        /*0730*/ 	.short	0x010a
        /*0732*/ 	.byte	0x3f
	.zero		1


	//   ....[57]....
        /*0734*/ 	.word	0x00012140
        /*0738*/ 	.word	0x00000003
        /*073c*/ 	.word	0x00000000
        /*0740*/ 	.short	0x010a
        /*0742*/ 	.byte	0x3f
	.zero		1


	//   ....[58]....
        /*0744*/ 	.word	0x000121a0
        /*0748*/ 	.word	0x000000b8
        /*074c*/ 	.word	0x00038800
        /*0750*/ 	.short	0x010a
        /*0752*/ 	.byte	0x3f
	.zero		1


	//   ....[59]....
        /*0754*/ 	.word	0x000121f0
        /*0758*/ 	.word	0x000000b8
        /*075c*/ 	.word	0x00038830
        /*0760*/ 	.short	0x010a
        /*0762*/ 	.byte	0x3f
	.zero		1


	//   ....[60]....
        /*0764*/ 	.word	0x00012240
        /*0768*/ 	.word	0x000000b8
        /*076c*/ 	.word	0x00038810
        /*0770*/ 	.short	0x010a
        /*0772*/ 	.byte	0x3f
	.zero		1


	//   ....[61]....
        /*0774*/ 	.word	0x00012290
        /*0778*/ 	.word	0x000000b8
        /*077c*/ 	.word	0x00038850
        /*0780*/ 	.short	0x010a
        /*0782*/ 	.byte	0x3f
	.zero		1


	//   ....[62]....
        /*0784*/ 	.word	0x000122e0
        /*0788*/ 	.word	0x000000c3
        /*078c*/ 	.word	0x00038830
        /*0790*/ 	.short	0x010a
        /*0792*/ 	.byte	0x3f
	.zero		1


	//   ....[63]....
        /*0794*/ 	.word	0x00012330
        /*0798*/ 	.word	0x000000c3
        /*079c*/ 	.word	0x00038850
        /*07a0*/ 	.short	0x010a
        /*07a2*/ 	.byte	0x3f
	.zero		1


	//   ....[64]....
        /*07a4*/ 	.word	0x00012490
        /*07a8*/ 	.word	0x00000003
        /*07ac*/ 	.word	0x00038840
        /*07b0*/ 	.short	0x010a
        /*07b2*/ 	.byte	0x3f
	.zero		1


	//   ....[65]....
        /*07b4*/ 	.word	0x00013400
        /*07b8*/ 	.word	0x00000003
        /*07bc*/ 	.word	0x00038820
        /*07c0*/ 	.short	0x010a
        /*07c2*/ 	.byte	0x3f
	.zero		1


	//   ....[66]....
        /*07c4*/ 	.word	0x00013460
        /*07c8*/ 	.word	0x00000003
        /*07cc*/ 	.word	0x00038860
        /*07d0*/ 	.short	0x010a
        /*07d2*/ 	.byte	0x3f
	.zero		1


	//   ....[67]....
        /*07d4*/ 	.word	0x000134c0
        /*07d8*/ 	.word	0x00000003
        /*07dc*/ 	.word	0x00038848
        /*07e0*/ 	.short	0x010a
        /*07e2*/ 	.byte	0x3f
	.zero		1


	//   ....[68]....
        /*07e4*/ 	.word	0x00013520
        /*07e8*/ 	.word	0x00000003
        /*07ec*/ 	.word	0x00038868
        /*07f0*/ 	.short	0x010a
        /*07f2*/ 	.byte	0x3f
	.zero		1


	//   ....[69]....
        /*07f4*/ 	.word	0x00013580
        /*07f8*/ 	.word	0x00000003
        /*07fc*/ 	.word	0x00038840
        /*0800*/ 	.short	0x010a
        /*0802*/ 	.byte	0x3f
	.zero		1


	//   ....[70]....
        /*0804*/ 	.word	0x000135e0
        /*0808*/ 	.word	0x00000003
        /*080c*/ 	.word	0x00038860
        /*0810*/ 	.short	0x010a
        /*0812*/ 	.byte	0x3f
	.zero		1


	//   ....[71]....
        /*0814*/ 	.word	0x00013640
        /*0818*/ 	.word	0x00000003
        /*081c*/ 	.word	0x00038848
        /*0820*/ 	.short	0x010a
        /*0822*/ 	.byte	0x3f
	.zero		1


	//   ....[72]....
        /*0824*/ 	.word	0x000136a0
        /*0828*/ 	.word	0x00000003
        /*082c*/ 	.word	0x00038868
        /*0830*/ 	.short	0x010a
        /*0832*/ 	.byte	0x3f
	.zero		1


	//   ....[73]....
        /*0834*/ 	.word	0x000136f0
        /*0838*/ 	.word	0x00000002
        /*083c*/ 	.word	0x00038820
        /*0840*/ 	.short	0x010a
        /*0842*/ 	.byte	0x3f
	.zero		1


	//   ....[74]....
        /*0844*/ 	.word	0x00013890
        /*0848*/ 	.word	0x00000007
        /*084c*/ 	.word	0x00000000
        /*0850*/ 	.short	0x010a
        /*0852*/ 	.byte	0x3f
	.zero		1


	//   ....[75]....
        /*0854*/ 	.word	0x000138e0
        /*0858*/ 	.word	0x00000005
        /*085c*/ 	.word	0x00000000
        /*0860*/ 	.short	0x010a
        /*0862*/ 	.byte	0x3f
	.zero		1


	//   ....[76]....
        /*0864*/ 	.word	0x00013930
        /*0868*/ 	.word	0x00000005
        /*086c*/ 	.word	0x00000000
        /*0870*/ 	.short	0x010a
        /*0872*/ 	.byte	0x3f
	.zero		1


	//----- nvinfo : EIATTR_NUM_MBARRIERS
	.align		4
.L_178:
        /*0874*/ 	.byte	0x03, 0x38
        /*0876*/ 	.short	0x0017


	//----- nvinfo : EIATTR_EXIT_INSTR_OFFSETS
	.align		4
        /*0878*/ 	.byte	0x04, 0x1c
        /*087a*/ 	.short	(.L_180 - .L_179)


	//   ....[0]....
.L_179:
        /*087c*/ 	.word	0x00012190


	//----- nvinfo : EIATTR_MAX_THREADS
	.align		4
.L_180:
        /*0880*/ 	.byte	0x04, 0x05
        /*0882*/ 	.short	(.L_182 - .L_181)
.L_181:
        /*0884*/ 	.word	0x00000180
        /*0888*/ 	.word	0x00000001
        /*088c*/ 	.word	0x00000001


	//----- nvinfo : EIATTR_CRS_STACK_SIZE
	.align		4
.L_182:
        /*0890*/ 	.byte	0x04, 0x1e
        /*0892*/ 	.short	(.L_184 - .L_183)
.L_183:
        /*0894*/ 	.word	0x00000000


	//----- nvinfo : EIATTR_CBANK_PARAM_SIZE
	.align		4
.L_184:
        /*0898*/ 	.byte	0x03, 0x19
        /*089a*/ 	.short	0x0b70


	//----- nvinfo : EIATTR_PARAM_CBANK
	.align		4
        /*089c*/ 	.byte	0x04, 0x0a
        /*089e*/ 	.short	(.L_186 - .L_185)
	.align		4
.L_185:
        /*08a0*/ 	.word	index@(.nv.constant0._ZN7cutlass13device_kernelIN5flash11enable_sm90INS1_16FlashAttnFwdSm90INS1_25CollectiveMainloopFwdSm90ILi2EN4cute5tupleIJNS5_1CILi1EEES8_S8_EEENS6_IJNS7_ILi64EEESA_SA_EEELi512ENS_10bfloat16_tEfNS_4arch4Sm90ELb0ELb0ELb1ELb0ELb0ELb0ELb1ELb0ELb0ELb1ELb1ELb0EEENS1_21CollectiveEpilogueFwdINS6_IJSA_NS7_ILi512EEESA_EEES9_SC_SE_Li256ELb0ELb1ELb1ELb0EEENS1_19SingleTileSchedulerILb0ELb1ELb1ELi64EEEEEEEEEvNT_6ParamsE)
        /*08a4*/ 	.short	0x0210
        /*08a6*/ 	.short	0x0b70


	//----- nvinfo : EIATTR_SW_WAR
	.align		4
.L_186:
        /*08a8*/ 	.byte	0x04, 0x36
        /*08aa*/ 	.short	(.L_188 - .L_187)
.L_187:
        /*08ac*/ 	.word	0x00000008
.L_188:


//--------------------- .nv.info._ZN7cutlass13device_kernelIN5flash11enable_sm90INS1_16FlashAttnFwdSm90INS1_25CollectiveMainloopFwdSm90ILi2EN4cute5tupleIJNS5_1CILi1EEES8_S8_EEENS6_IJNS7_ILi64EEESA_SA_EEELi512ENS_10bfloat16_tEfNS_4arch4Sm90ELb0ELb0ELb1ELb1ELb0ELb0ELb0ELb0ELb0ELb1ELb1ELb0EEENS1_21CollectiveEpilogueFwdINS6_IJSA_NS7_ILi512EEESA_EEES9_SC_SE_Li256ELb1ELb1ELb1ELb0EEENS1_36VarlenDynamicPersistentTileSchedulerILi64ELi64ELi256ELi128ELb1ELb1ELb1ELb0ELb1ELb1EEEEEEEEEvNT_6ParamsE --------------------------
	.section	.nv.info._ZN7cutlass13device_kernelIN5flash11enable_sm90INS1_16FlashAttnFwdSm90INS1_25CollectiveMainloopFwdSm90ILi2EN4cute5tupleIJNS5_1CILi1EEES8_S8_EEENS6_IJNS7_ILi64EEESA_SA_EEELi512ENS_10bfloat16_tEfNS_4arch4Sm90ELb0ELb0ELb1ELb1ELb0ELb0ELb0ELb0ELb0ELb1ELb1ELb0EEENS1_21CollectiveEpilogueFwdINS6_IJSA_NS7_ILi512EEESA_EEES9_SC_SE_Li256ELb1ELb1ELb1ELb0EEENS1_36VarlenDynamicPersistentTileSchedulerILi64ELi64ELi256ELi128ELb1ELb1ELb1ELb0ELb1ELb1EEEEEEEEEvNT_6ParamsE,"",@"SHT_CUDA_INFO"
	.sectionflags	@""
	.align	4


	//----- nvinfo : EIATTR_CUDA_API_VERSION
	.align		4
        /*0000*/ 	.byte	0x04, 0x37
        /*0002*/ 	.short	(.L_190 - .L_189)
.L_189:
        /*0004*/ 	.word	0x00000082


	//----- nvinfo : EIATTR_KPARAM_INFO
	.align		4
.L_190:
        /*0008*/ 	.byte	0x04, 0x17
        /*000a*/ 	.short	(.L_192 - .L_191)
.L_191:
        /*000c*/ 	.word	0x00000000
        /*0010*/ 	.short	0x0000
        /*0012*/ 	.short	0x0070
        /*0014*/ 	.byte	0x00, 0xf0, 0x01, 0x2a


	//----- nvinfo : EIATTR_SPARSE_MMA_MASK
	.align		4
.L_192:
        /*0018*/ 	.byte	0x03, 0x50
        /*001a*/ 	.short	0x0000


	//----- nvinfo : EIATTR_MAXREG_COUNT
	.align		4
        /*001c*/ 	.byte	0x03, 0x1b
        /*001e*/ 	.short	0x00a8


	//----- nvinfo : EIATTR_NUM_BARRIERS
	.align		4
        /*0020*/ 	.byte	0x02, 0x4c
        /*0022*/ 	.byte	0x10
	.zero		1


	//----- nvinfo : EIATTR_EXTERNS
	.align		4
        /*0024*/ 	.byte	0x04, 0x0f
        /*0026*/ 	.short	(.L_194 - .L_193)


	//   ....[0]....
	.align		4
.L_193:
        /*0028*/ 	.word	index@(__assertfail)


	//----- nvinfo : EIATTR_ANNOTATIONS
	.align		4
.L_194:
        /*002c*/ 	.byte	0x04, 0x55
        /*002e*/ 	.short	(.L_196 - .L_195)


	//   ....[0]....
.L_195:
        /* <DEDUP_REMOVED lines=66> */


	//----- nvinfo : EIATTR_MERCURY_ISA_VERSION
	.align		4
.L_196:
        /*0438*/ 	.byte	0x03, 0x5f
        /*043a*/ 	.short	0x0101


	//----- nvinfo : EIATTR_UNUSED_LOAD_BYTE_OFFSET
	.align		4
        /*043c*/ 	.byte	0x04, 0x44
        /*043e*/ 	.short	(.L_198 - .L_197)


	//   ....[0]....
.L_197:
        /*0440*/ 	.word	0x00000a10
        /*0444*/ 	.word	0x0000fff0


	//   ....[1]....
        /*0448*/ 	.word	0x000081a0
        /*044c*/ 	.word	0x0000fff0


	//----- nvinfo : EIATTR_INT_WARP_WIDE_INSTR_OFFSETS
	.align		4
.L_198:
        /*0450*/ 	.byte	0x04, 0x31
        /*0452*/ 	.short	(.L_200 - .L_199)


	//   ....[0]....
.L_199:
        /*0454*/ 	.word	0x00000130


	//   ....[1]....
        /*0458*/ 	.word	0x00000170


	//   ....[2]....
        /*045c*/ 	.word	0x000001e0


	//   ....[3]....
        /*0460*/ 	.word	0x0000e180


	//   ....[4]....
        /*0464*/ 	.word	0x0000e210


	//   ....[5]....
        /*0468*/ 	.word	0x00012ab0


	//   ....[6]....
        /*046c*/ 	.word	0x00012b40


	//----- nvinfo : EIATTR_COOP_GROUP_MASK_REGIDS
	.align		4
.L_200:
        /*0470*/ 	.byte	0x04, 0x29
        /*0472*/ 	.short	(.L_202 - .L_201)


	//   ....[0]....
.L_201:
        /*0474*/ 	.word	0xffffffff


	//   ....[1]....
        /*0478*/ 	.word	0xffffffff


	//   ....[2]....
        /*047c*/ 	.word	0xffffffff


	//   ....[3]....
        /*0480*/ 	.word	0xffffffff


	//   ....[4]....
        /*0484*/ 	.word	0xffffffff


	//   ....[5]....
        /*0488*/ 	.word	0xffffffff


	//   ....[6]....
        /*048c*/ 	.word	0xffffffff


	//   ....[7]....
        /*0490*/ 	.word	0xffffffff


	//   ....[8]....
        /*0494*/ 	.word	0xffffffff


	//   ....[9]....
        /*0498*/ 	.word	0xffffffff


	//   ....[10]....
        /*049c*/ 	.word	0xffffffff


	//   ....[11]....
        /*04a0*/ 	.word	0xffffffff


	//   ....[12]....
        /*04a4*/ 	.word	0xffffffff


	//   ....[13]....
        /*04a8*/ 	.word	0xffffffff


	//   ....[14]....
        /*04ac*/ 	.word	0xffffffff


	//   ....[15]....
        /*04b0*/ 	.word	0xffffffff


	//   ....[16]....
        /*04b4*/ 	.word	0xffffffff


	//   ....[17]....
        /*04b8*/ 	.word	0xffffffff


	//   ....[18]....
        /*04bc*/ 	.word	0xffffffff


	//   ....[19]....
        /*04c0*/ 	.word	0xffffffff


	//   ....[20]....
        /*04c4*/ 	.word	0xffffffff


	//   ....[21]....
        /*04c8*/ 	.word	0xffffffff


	//   ....[22]....
        /*04cc*/ 	.word	0xffffffff


	//   ....[23]....
        /*04d0*/ 	.word	0xffffffff


	//   ....[24]....
        /*04d4*/ 	.word	0xffffffff


	//   ....[25]....
        /*04d8*/ 	.word	0xffffffff


	//   ....[26]....
        /*04dc*/ 	.word	0xffffffff


	//   ....[27]....
        /*04e0*/ 	.word	0xffffffff


	//   ....[28]....
        /*04e4*/ 	.word	0xffffffff


	//   ....[29]....
        /*04e8*/ 	.word	0xffffffff


	//   ....[30]....
        /*04ec*/ 	.word	0xffffffff


	//   ....[31]....
        /*04f0*/ 	.word	0xffffffff


	//   ....[32]....
        /*04f4*/ 	.word	0xffffffff


	//   ....[33]....
        /*04f8*/ 	.word	0xffffffff


	//   ....[34]....
        /*04fc*/ 	.word	0xffffffff


	//   ....[35]....
        /*0500*/ 	.word	0xffffffff


	//   ....[36]....
        /*0504*/ 	.word	0xffffffff


	//   ....[37]....
        /*0508*/ 	.word	0xffffffff


	//   ....[38]....
        /*050c*/ 	.word	0xffffffff


	//   ....[39]....
        /*0510*/ 	.word	0xffffffff


	//   ....[40]....
        /*0514*/ 	.word	0xffffffff


	//   ....[41]....
        /*0518*/ 	.word	0xffffffff


	//   ....[42]....
        /*051c*/ 	.word	0xffffffff


	//   ....[43]....
        /*0520*/ 	.word	0xffffffff


	//   ....[44]....
        /*0524*/ 	.word	0xffffffff


	//   ....[45]....
        /*0528*/ 	.word	0xffffffff


	//   ....[46]....
        /*052c*/ 	.word	0xffffffff


	//   ....[47]....
        /*0530*/ 	.word	0xffffffff


	//   ....[48]....
        /*0534*/ 	.word	0xffffffff


	//   ....[49]....
        /*0538*/ 	.word	0xffffffff


	//   ....[50]....
        /*053c*/ 	.word	0xffffffff


	//   ....[51]....
        /*0540*/ 	.word	0xffffffff


	//   ....[52]....
        /*0544*/ 	.word	0xffffffff


	//   ....[53]....
        /*0548*/ 	.word	0xffffffff


	//   ....[54]....
        /*054c*/ 	.word	0xffffffff


	//   ....[55]....
        /*0550*/ 	.word	0xffffffff


	//   ....[56]....
        /*0554*/ 	.word	0xffffffff


	//   ....[57]....
        /*0558*/ 	.word	0xffffffff


	//   ....[58]....
        /*055c*/ 	.word	0xffffffff


	//   ....[59]....
        /*0560*/ 	.word	0xffffffff


	//   ....[60]....
        /*0564*/ 	.word	0xffffffff


	//   ....[61]....
        /*0568*/ 	.word	0xffffffff


	//   ....[62]....
        /*056c*/ 	.word	0xffffffff


	//   ....[63]....
        /*0570*/ 	.word	0xffffffff


	//   ....[64]....
        /*0574*/ 	.word	0xffffffff


	//   ....[65]....
        /*0578*/ 	.word	0xffffffff


	//   ....[66]....
        /*057c*/ 	.word	0xffffffff


	//   ....[67]....
        /*0580*/ 	.word	0xffffffff


	//   ....[68]....
        /*0584*/ 	.word	0xffffffff


	//   ....[69]....
        /*0588*/ 	.word	0xffffffff


	//   ....[70]....
        /*058c*/ 	.word	0xffffffff


	//   ....[71]....
        /*0590*/ 	.word	0xffffffff


	//   ....[72]....
        /*0594*/ 	.word	0xffffffff


	//   ....[73]....
        /*0598*/ 	.word	0xffffffff


	//   ....[74]....
        /*059c*/ 	.word	0xffffffff


	//   ....[75]....
        /*05a0*/ 	.word	0xffffffff


	//   ....[76]....
        /*05a4*/ 	.word	0xffffffff


	//   ....[77]....
        /*05a8*/ 	.word	0xffffffff


	//   ....[78]....
        /*05ac*/ 	.word	0xffffffff


	//   ....[79]....
        /*05b0*/ 	.word	0xffffffff


	//   ....[80]....
        /*05b4*/ 	.word	0xffffffff


	//   ....[81]....
        /*05b8*/ 	.word	0xffffffff


	//   ....[82]....
        /*05bc*/ 	.word	0xffffffff


	//   ....[83]....
        /*05c0*/ 	.word	0xffffffff


	//   ....[84]....
        /*05c4*/ 	.word	0xffffffff


	//   ....[85]....
        /*05c8*/ 	.word	0x0500000f


	//   ....[86]....
        /*05cc*/ 	.word	0x0500000f


	//   ....[87]....
        /*05d0*/ 	.word	0x0500000f


	//   ....[88]....
        /*05d4*/ 	.word	0x0500000f


	//   ....[89]....
        /*05d8*/ 	.word	0x0500000f


	//   ....[90]....
        /*05dc*/ 	.word	0x0500000f


	//   ....[91]....
        /*05e0*/ 	.word	0x0500000f


	//   ....[92]....
        /*05e4*/ 	.word	0x0500000f


	//   ....[93]....
        /*05e8*/ 	.word	0x0500000f


	//   ....[94]....
        /*05ec*/ 	.word	0x0500000f


	//   ....[95]....
        /*05f0*/ 	.word	0x0500000f


	//   ....[96]....
        /*05f4*/ 	.word	0x0500000f


	//   ....[97]....
        /*05f8*/ 	.word	0x0500000f


	//   ....[98]....
        /*05fc*/ 	.word	0x0500000f


	//   ....[99]....
        /*0600*/ 	.word	0x0500000f


	//   ....[100]....
        /*0604*/ 	.word	0x0500000f


	//   ....[101]....
        /*0608*/ 	.word	0x0500000f


	//   ....[102]....
        /*060c*/ 	.word	0x0500000f


	//   ....[103]....
        /*0610*/ 	.word	0x0500000f


	//   ....[104]....
        /*0614*/ 	.word	0x0500000f


	//   ....[105]....
        /*0618*/ 	.word	0x0500000f


	//   ....[106]....
        /*061c*/ 	.word	0x0500000f


	//   ....[107]....
        /*0620*/ 	.word	0x0500000f


	//   ....[108]....
        /*0624*/ 	.word	0x0500000f


	//   ....[109]....
        /*0628*/ 	.word	0x0500000f


	//   ....[110]....
        /*062c*/ 	.word	0x0500000f


	//   ....[111]....
        /*0630*/ 	.word	0x0500000f


	//   ....[112]....
        /*0634*/ 	.word	0x0500000f


	//----- nvinfo : EIATTR_COOP_GROUP_INSTR_OFFSETS
	.align		4
.L_202:
        /*0638*/ 	.byte	0x04, 0x28
        /*063a*/ 	.short	(.L_204 - .L_203)


	//   ....[0]....
.L_203:
        /*063c*/ 	.word	0x00000060


	//   ....[1]....
        /*0640*/ 	.word	0x00000140


	//   ....[2]....
        /*0644*/ 	.word	0x00000190


	//   ....[3]....
        /*0648*/ 	.word	0x00000380


	//   ....[4]....
        /*064c*/ 	.word	0x000004e0


	//   ....[5]....
        /*0650*/ 	.word	0x00000600


	//   ....[6]....
        /*0654*/ 	.word	0x00000760


	//   ....[7]....
        /*0658*/ 	.word	0x00001f30


	//   ....[8]....
        /*065c*/ 	.word	0x00003f60


	//   ....[9]....
        /*0660*/ 	.word	0x00004d20


	//   ....[10]....
        /*0664*/ 	.word	0x00004da0


	//   ....[11]....
        /*0668*/ 	.word	0x00004f80


	//   ....[12]....
        /*066c*/ 	.word	0x00005050


	//   ....[13]....
        /*0670*/ 	.word	0x00005960


	//   ....[14]....
        /*0674*/ 	.word	0x00006020


	//   ....[15]....
        /*0678*/ 	.word	0x00006050


	//   ....[16]....
        /*067c*/ 	.word	0x00006980


	//   ....[17]....
        /*0680*/ 	.word	0x00006a00


	//   ....[18]....
        /*0684*/ 	.word	0x00007660


	//   ....[19]....
        /*0688*/ 	.word	0x000076b0


	//   ....[20]....
        /*068c*/ 	.word	0x00007720


	//   ....[21]....
        /*0690*/ 	.word	0x00007750


	//   ....[22]....
        /*0694*/ 	.word	0x00007780


	//   ....[23]....
        /*0698*/ 	.word	0x00008f70


	//   ....[24]....
        /*069c*/ 	.word	0x00009380


	//   ....[25]....
        /*06a0*/ 	.word	0x000093b0


	//   ....[26]....
        /*06a4*/ 	.word	0x000093d0


	//   ....[27]....
        /*06a8*/ 	.word	0x000093e0


	//   ....[28]....
        /*06ac*/ 	.word	0x0000a020


	//   ....[29]....
        /*06b0*/ 	.word	0x0000a040


	//   ....[30]....
        /*06b4*/ 	.word	0x0000a2f0


	//   ....[31]....
        /*06b8*/ 	.word	0x0000a310


	//   ....[32]....
        /*06bc*/ 	.word	0x0000aa40


	//   ....[33]....
        /*06c0*/ 	.word	0x0000aa50


	//   ....[34]....
        /*06c4*/ 	.word	0x0000b2a0


	//   ....[35]....
        /*06c8*/ 	.word	0x0000b2c0


	//   ....[36]....
        /*06cc*/ 	.word	0x0000c670


	//   ....[37]....
        /*06d0*/ 	.word	0x0000c6a0


	//   ....[38]....
        /*06d4*/ 	.word	0x0000c8d0


	//   ....[39]....
        /*06d8*/ 	.word	0x0000c8f0


	//   ....[40]....
        /*06dc*/ 	.word	0x0000cba0


	//   ....[41]....
        /*06e0*/ 	.word	0x0000cdc0


	//   ....[42]....
        /*06e4*/ 	.word	0x0000cdf0


	//   ....[43]....
        /*06e8*/ 	.word	0x0000ce20


	//   ....[44]....
        /*06ec*/ 	.word	0x0000ce50


	//   ....[45]....
        /*06f0*/ 	.word	0x0000ce80


	//   ....[46]....
        /*06f4*/ 	.word	0x0000ceb0


	//   ....[47]....
        /*06f8*/ 	.word	0x0000d050


	//   ....[48]....
        /*06fc*/ 	.word	0x0000d080


	//   ....[49]....
        /*0700*/ 	.word	0x0000d0b0


	//   ....[50]....
        /*0704*/ 	.word	0x0000d0e0


	//   ....[51]....
        /*0708*/ 	.word	0x0000d110


	//   ....[52]....
        /*070c*/ 	.word	0x0000d140


	//   ....[53]....
        /*0710*/ 	.word	0x0000d1d0


	//   ....[54]....
        /*0714*/ 	.word	0x0000d200


	//   ....[55]....
        /*0718*/ 	.word	0x0000d210


	//   ....[56]....
        /*071c*/ 	.word	0x0000d2c0


	//   ....[57]....
        /*0720*/ 	.word	0x0000e760


	//   ....[58]....
        /*0724*/ 	.word	0x0000f230


	//   ....[59]....
        /*0728*/ 	.word	0x0000f240


	//   ....[60]....
        /*072c*/ 	.word	0x0000f2e0


	//   ....[61]....
        /*0730*/ 	.word	0x0000f2f0


	//   ....[62]....
        /*0734*/ 	.word	0x0000f370


	//   ....[63]....
        /*0738*/ 	.word	0x0000f380


	//   ....[64]....
        /*073c*/ 	.word	0x0000f3d0


	//   ....[65]....
        /*0740*/ 	.word	0x0000f3f0


	//   ....[66]....
        /*0744*/ 	.word	0x00012dc0


	//   ....[67]....
        /*0748*/ 	.word	0x00012df0


	//   ....[68]....
        /*074c*/ 	.word	0x00012e60


	//   ....[69]....
        /*0750*/ 	.word	0x00012e90


	//   ....[70]....
        /*0754*/ 	.word	0x00012ec0


	//   ....[71]....
        /*0758*/ 	.word	0x00012ef0


	//   ....[72]....
        /*075c*/ 	.word	0x00012f20


	//   ....[73]....
        /*0760*/ 	.word	0x00012f50


	//   ....[74]....
        /*0764*/ 	.word	0x00013110


	//   ....[75]....
        /*0768*/ 	.word	0x00013140


	//   ....[76]....
        /*076c*/ 	.word	0x00013170


	//   ....[77]....
        /*0770*/ 	.word	0x000131a0


	//   ....[78]....
        /*0774*/ 	.word	0x000131d0


	//   ....[79]....
        /*0778*/ 	.word	0x00013200


	//   ....[80]....
        /*077c*/ 	.word	0x000132c0


	//   ....[81]....
        /*0780*/ 	.word	0x000132e0


	//   ....[82]....
        /*0784*/ 	.word	0x000132f0


	//   ....[83]....
        /*0788*/ 	.word	0x00013350


	//   ....[84]....
        /*078c*/ 	.word	0x00013a60


	//   ....[85]....
        /*0790*/ 	.word	0x00013ff0


	//   ....[86]....
        /*0794*/ 	.word	0x000141d0


	//   ....[87]....
        /*0798*/ 	.word	0x00014220


	//   ....[88]....
        /*079c*/ 	.word	0x00014280


	//   ....[89]....
        /*07a0*/ 	.word	0x00014370


	//   ....[90]....
        /*07a4*/ 	.word	0x000143d0


	//   ....[91]....
        /*07a8*/ 	.word	0x000144c0


	//   ....[92]....
        /*07ac*/ 	.word	0x00014520


	//   ....[93]....
        /*07b0*/ 	.word	0x000145f0


	//   ....[94]....
        /*07b4*/ 	.word	0x00014920


	//   ....[95]....
        /*07b8*/ 	.word	0x000149c0


	//   ....[96]....
        /*07bc*/ 	.word	0x00014b60


	//   ....[97]....
        /*07c0*/ 	.word	0x00014bd0


	//   ....[98]....
        /*07c4*/ 	.word	0x00014c40


	//   ....[99]....
        /*07c8*/ 	.word	0x00014cb0


	//   ....[100]....
        /*07cc*/ 	.word	0x00014d20


	//   ....[101]....
        /*07d0*/ 	.word	0x00014da0


	//   ....[102]....
        /*07d4*/ 	.word	0x00014e30


	//   ....[103]....
        /*07d8*/ 	.word	0x00014ed0


	//   ....[104]....
        /*07dc*/ 	.word	0x00014f40


	//   ....[105]....
        /*07e0*/ 	.word	0x00014fb0


	//   ....[106]....
        /*07e4*/ 	.word	0x00015020


	//   ....[107]....
        /*07e8*/ 	.word	0x000150a0


	//   ....[108]....
        /*07ec*/ 	.word	0x00015110


	//   ....[109]....
        /*07f0*/ 	.word	0x000151b0


	//   ....[110]....
        /*07f4*/ 	.word	0x00015200


	//   ....[111]....
        /*07f8*/ 	.word	0x00015290


	//   ....[112]....
        /*07fc*/ 	.word	0x000153c0


	//----- nvinfo : EIATTR_REG_RECONFIG
	.align		4
.L_204:
        /*0800*/ 	.byte	0x01, 0x54
	.zero		2


	//----- nvinfo : EIATTR_SYSCALL_OFFSETS
	.align		4
        /*0804*/ 	.byte	0x04, 0x46
        /*0806*/ 	.short	(.L_206 - .L_205)


	//   ....[0]....
.L_205:
        /*0808*/ 	.word	0x00004120


	//   ....[1]....
        /*080c*/ 	.word	0x0000e380


	//   ....[2]....
        /*0810*/ 	.word	0x0000e4d0


	//   ....[3]....
        /*0814*/ 	.word	0x0000e5d0


	//   ....[4]....
        /*0818*/ 	.word	0x0000ee50


	//----- nvinfo : EIATTR_MBARRIER_INSTR_OFFSETS
	.align		4
.L_206:
        /*081c*/ 	.byte	0x04, 0x39
        /*081e*/ 	.short	(.L_208 - .L_207)


	//   ....[0]....
.L_207:
        /*0820*/ 	.word	0x00000270
        /*0824*/ 	.word	0x000000ff
        /*0828*/ 	.word	0x00028c00
        /*082c*/ 	.short	0x0100
        /*082e*/ 	.byte	0x08
	.zero		1


	//   ....[1]....
        /*0830*/ 	.word	0x00000280
        /*0834*/ 	.word	0x000000ff
        /*0838*/ 	.word	0x00028c20
        /*083c*/ 	.short	0x0100
        /*083e*/ 	.byte	0x08
	.zero		1


	//   ....[2]....
        /*0840*/ 	.word	0x00000330
        /*0844*/ 	.word	0x000000ff
        /*0848*/ 	.word	0x00028c30
        /*084c*/ 	.short	0x0100
        /*084e*/ 	.byte	0x06
	.zero		1


	//   ....[3]....
        /*0850*/ 	.word	0x00000340
        /*0854*/ 	.word	0x000000ff
        /*0858*/ 	.word	0x00028c40
        /*085c*/ 	.short	0x0100
        /*085e*/ 	.byte	0x06
	.zero		1


	//   ....[4]....
        /*0860*/ 	.word	0x00000350
        /*0864*/ 	.word	0x000000ff
        /*0868*/ 	.word	0x00028c38
        /*086c*/ 	.short	0x0100
        /*086e*/ 	.byte	0x06
	.zero		1


	//   ....[5]....
        /*0870*/ 	.word	0x00000360
        /*0874*/ 	.word	0x000000ff
        /*0878*/ 	.word	0x00028c48
        /*087c*/ 	.short	0x0100
        /*087e*/ 	.byte	0x06
	.zero		1


	//   ....[6]....
        /*0880*/ 	.word	0x00000490
        /*0884*/ 	.word	0x000000ff
        /*0888*/ 	.word	0x00028c50
        /*088c*/ 	.short	0x0100
        /*088e*/ 	.byte	0x08
	.zero		1


	//   ....[7]....
        /*0890*/ 	.word	0x000004a0
        /*0894*/ 	.word	0x000000ff
        /*0898*/ 	.word	0x00028c60
        /*089c*/ 	.short	0x0100
        /*089e*/ 	.byte	0x08
	.zero		1


	//   ....[8]....
        /*08a0*/ 	.word	0x000004b0
        /*08a4*/ 	.word	0x000000ff
        /*08a8*/ 	.word	0x00028c58
        /*08ac*/ 	.short	0x0100
        /*08ae*/ 	.byte	0x08
	.zero		1


	//   ....[9]....
        /*08b0*/ 	.word	0x000004c0
        /*08b4*/ 	.word	0x000000ff
        /*08b8*/ 	.word	0x00028c68
        /*08bc*/ 	.short	0x0100
        /*08be*/ 	.byte	0x08
	.zero		1


	//   ....[10]....
        /*08c0*/ 	.word	0x000005b0
        /*08c4*/ 	.word	0x000000ff
        /*08c8*/ 	.word	0x00028c70
        /*08cc*/ 	.short	0x0100
        /*08ce*/ 	.byte	0x06
	.zero		1


	//   ....[11]....
        /*08d0*/ 	.word	0x000005c0
        /*08d4*/ 	.word	0x000000ff
        /*08d8*/ 	.word	0x00028c80
        /*08dc*/ 	.short	0x0100
        /*08de*/ 	.byte	0x06
	.zero		1


	//   ....[12]....
        /*08e0*/ 	.word	0x000005d0
        /*08e4*/ 	.word	0x000000ff
        /*08e8*/ 	.word	0x00028c78
        /*08ec*/ 	.short	0x0100
        /*08ee*/ 	.byte	0x06
	.zero		1


	//   ....[13]....
        /*08f0*/ 	.word	0x000005e0
        /*08f4*/ 	.word	0x000000ff
        /*08f8*/ 	.word	0x00028c88
        /*08fc*/ 	.short	0x0100
        /*08fe*/ 	.byte	0x06
	.zero		1


	//   ....[14]....
        /*0900*/ 	.word	0x00000710
        /*0904*/ 	.word	0x000000ff
        /*0908*/ 	.word	0x00028c90
        /*090c*/ 	.short	0x0100
        /*090e*/ 	.byte	0x08
	.zero		1


	//   ....[15]....
        /*0910*/ 	.word	0x00000720
        /*0914*/ 	.word	0x000000ff
        /*0918*/ 	.word	0x00028ca0
        /*091c*/ 	.short	0x0100
        /*091e*/ 	.byte	0x08
	.zero		1


	//   ....[16]....
        /*0920*/ 	.word	0x00000730
        /*0924*/ 	.word	0x000000ff
        /*0928*/ 	.word	0x00028c98
        /*092c*/ 	.short	0x0100
        /*092e*/ 	.byte	0x08
	.zero		1


	//   ....[17]....
        /*0930*/ 	.word	0x00000740
        /*0934*/ 	.word	0x000000ff
        /*0938*/ 	.word	0x00028ca8
        /*093c*/ 	.short	0x0100
        /*093e*/ 	.byte	0x08
	.zero		1


	//   ....[18]....
        /*0940*/ 	.word	0x00000870
        /*0944*/ 	.word	0x000000ff
        /*0948*/ 	.word	0x00028cb0
        /*094c*/ 	.short	0x0100
        /*094e*/ 	.byte	0x08
	.zero		1


	//   ....[19]....
        /*0950*/ 	.word	0x00000880
        /*0954*/ 	.word	0x000000ff
        /*0958*/ 	.word	0x00028cc0
        /*095c*/ 	.short	0x0100
        /*095e*/ 	.byte	0x08
	.zero		1


	//   ....[20]....
        /*0960*/ 	.word	0x00000890
        /*0964*/ 	.word	0x000000ff
        /*0968*/ 	.word	0x00028cb8
        /*096c*/ 	.short	0x0100
        /*096e*/ 	.byte	0x08
	.zero		1


	//   ....[21]....
        /*0970*/ 	.word	0x000008a0
        /*0974*/ 	.word	0x000000ff
        /*0978*/ 	.word	0x00028cc8
        /*097c*/ 	.short	0x0100
        /*097e*/ 	.byte	0x08
	.zero		1


	//   ....[22]....
        /*0980*/ 	.word	0x00002040
        /*0984*/ 	.word	0x000000ff
        /*0988*/ 	.word	0x00028c50
        /*098c*/ 	.short	0x010a
        /*098e*/ 	.byte	0x11
	.zero		1


	//   ....[23]....
        /*0990*/ 	.word	0x00002330
        /*0994*/ 	.word	0x00000000
        /*0998*/ 	.word	0x00000000
        /*099c*/ 	.short	0x0101
        /*099e*/ 	.byte	0x3f
	.zero		1


	//   ....[24]....
        /*09a0*/ 	.word	0x00002cc0
        /*09a4*/ 	.word	0x000000ff
        /*09a8*/ 	.word	0x00028c50
        /*09ac*/ 	.short	0x010a
        /*09ae*/ 	.byte	0x06
	.zero		1


	//   ....[25]....
        /*09b0*/ 	.word	0x00002d00
        /*09b4*/ 	.word	0x000000ff
        /*09b8*/ 	.word	0x00028c50
        /*09bc*/ 	.short	0x010a
        /*09be*/ 	.byte	0x06
	.zero		1


	//   ....[26]....
        /*09c0*/ 	.word	0x00002f50
        /*09c4*/ 	.word	0x00000000
        /*09c8*/ 	.word	0x00000000
        /*09cc*/ 	.short	0x0101
        /*09ce*/ 	.byte	0x3f
	.zero		1


	//   ....[27]....
        /*09d0*/ 	.word	0x000041a0
        /*09d4*/ 	.word	0x000000ff
        /*09d8*/ 	.word	0x00028c00
        /*09dc*/ 	.short	0x010a
        /*09de*/ 	.byte	0x26
	.zero		1


	//   ....[28]....
        /*09e0*/ 	.word	0x00004220
        /*09e4*/ 	.word	0x00000007
        /*09e8*/ 	.word	0x00028c30
        /*09ec*/ 	.short	0x010a
        /*09ee*/ 	.byte	0x3f
	.zero		1


	//   ....[29]....
        /*09f0*/ 	.word	0x00004260
        /*09f4*/ 	.word	0x00000007
        /*09f8*/ 	.word	0x00028c30
        /*09fc*/ 	.short	0x010a
        /*09fe*/ 	.byte	0x3f
	.zero		1


	//   ....[30]....
        /*0a00*/ 	.word	0x00005280
        /*0a04*/ 	.word	0x00000004
        /*0a08*/ 	.word	0x00000000
        /*0a0c*/ 	.short	0x0101
        /*0a0e*/ 	.byte	0x3f
	.zero		1


	//   ....[31]....
        /*0a10*/ 	.word	0x000056c0
        /*0a14*/ 	.word	0x00000007
        /*0a18*/ 	.word	0x00028c50
        /*0a1c*/ 	.short	0x010a
        /*0a1e*/ 	.byte	0x3f
	.zero		1


	//   ....[32]....
        /*0a20*/ 	.word	0x00005710
        /*0a24*/ 	.word	0x00000007
        /*0a28*/ 	.word	0x00028c50
        /*0a2c*/ 	.short	0x010a
        /*0a2e*/ 	.byte	0x3f
	.zero		1


	//   ....[33]....
        /*0a30*/ 	.word	0x00005980
        /*0a34*/ 	.word	0x00000007
        /*0a38*/ 	.word	0x00000000
        /*0a3c*/ 	.short	0x0101
        /*0a3e*/ 	.byte	0x3f
	.zero		1


	//   ....[34]....
        /*0a40*/ 	.word	0x00005ac0
        /*0a44*/ 	.word	0x000000ff
        /*0a48*/ 	.word	0x00028c30
        /*0a4c*/ 	.short	0x010a
        /*0a4e*/ 	.byte	0x18
	.zero		1


	//   ....[35]....
        /*0a50*/ 	.word	0x00005b00
        /*0a54*/ 	.word	0x000000ff
        /*0a58*/ 	.word	0x00028c30
        /*0a5c*/ 	.short	0x010a
        /*0a5e*/ 	.byte	0x18
	.zero		1


	//   ....[36]....
        /*0a60*/ 	.word	0x00006db0
        /*0a64*/ 	.word	0x000000a0
        /*0a68*/ 	.word	0x00000000
        /*0a6c*/ 	.short	0x0101
        /*0a6e*/ 	.byte	0x3f
	.zero		1


	//   ....[37]....
        /*0a70*/ 	.word	0x000073d0
        /*0a74*/ 	.word	0x000000ff
        /*0a78*/ 	.word	0x00028c50
        /*0a7c*/ 	.short	0x010a
        /*0a7e*/ 	.byte	0x18
	.zero		1


	//   ....[38]....
        /*0a80*/ 	.word	0x00007410
        /*0a84*/ 	.word	0x000000ff
        /*0a88*/ 	.word	0x00028c50
        /*0a8c*/ 	.short	0x010a
        /*0a8e*/ 	.byte	0x18
	.zero		1


	//   ....[39]....
        /*0a90*/ 	.word	0x00007680
        /*0a94*/ 	.word	0x00000009
        /*0a98*/ 	.word	0x00000000
        /*0a9c*/ 	.short	0x0101
        /*0a9e*/ 	.byte	0x3f
	.zero		1


	//   ....[40]....
        /*0aa0*/ 	.word	0x0000a030
        /*0aa4*/ 	.word	0x000000ff
        /*0aa8*/ 	.word	0x00000000
        /*0aac*/ 	.short	0x0101
        /*0aae*/ 	.byte	0x04
	.zero		1


	//   ....[41]....
        /*0ab0*/ 	.word	0x0000a970
        /*0ab4*/ 	.word	0x000000ff
        /*0ab8*/ 	.word	0x00000000
        /*0abc*/ 	.short	0x0101
        /*0abe*/ 	.byte	0x04
	.zero		1


	//   ....[42]....
        /*0ac0*/ 	.word	0x0000e9b0
        /*0ac4*/ 	.word	0x00000000
        /*0ac8*/ 	.word	0x00028c40
        /*0acc*/ 	.short	0x010a
        /*0ace*/ 	.byte	0x3f
	.zero		1


	//   ....[43]....
        /*0ad0*/ 	.word	0x0000f490
        /*0ad4*/ 	.word	0x00000012
        /*0ad8*/ 	.word	0x00028c00
        /*0adc*/ 	.short	0x0107
        /*0ade*/ 	.byte	0x3f
	.zero		1


	//   ....[44]....
        /*0ae0*/ 	.word	0x0000f580
        /*0ae4*/ 	.word	0x00000012
        /*0ae8*/ 	.word	0x00028c00
        /*0aec*/ 	.short	0x0101
        /*0aee*/ 	.byte	0x3f
	.zero		1


	//   ....[45]....
        /*0af0*/ 	.word	0x0000f5a0
        /*0af4*/ 	.word	0x00000012
        /*0af8*/ 	.word	0x00028c20
        /*0afc*/ 	.short	0x010a
        /*0afe*/ 	.byte	0x3f
	.zero		1


	//   ....[46]....
        /*0b00*/ 	.word	0x0000f680
        /*0b04*/ 	.word	0x00000000
        /*0b08*/ 	.word	0x00028c60
        /*0b0c*/ 	.short	0x010a
        /*0b0e*/ 	.byte	0x3f
	.zero		1


	//   ....[47]....
        /*0b10*/ 	.word	0x000102f0
        /*0b14*/ 	.word	0x00000003
        /*0b18*/ 	.word	0x00028c40
        /*0b1c*/ 	.short	0x010a
        /*0b1e*/ 	.byte	0x3f
	.zero		1


	//   ....[48]....
        /*0b20*/ 	.word	0x00010540
        /*0b24*/ 	.word	0x00000003
        /*0b28*/ 	.word	0x00028c60
        /*0b2c*/ 	.short	0x010a
        /*0b2e*/ 	.byte	0x3f
	.zero		1


	//   ....[49]....
        /*0b30*/ 	.word	0x000110f0
        /*0b34*/ 	.word	0x00000004
        /*0b38*/ 	.word	0x00028c40
        /*0b3c*/ 	.short	0x010a
        /*0b3e*/ 	.byte	0x3f
	.zero		1


	//   ....[50]....
        /*0b40*/ 	.word	0x00011340
        /*0b44*/ 	.word	0x00000004
        /*0b48*/ 	.word	0x00028c60
        /*0b4c*/ 	.short	0x010a
        /*0b4e*/ 	.byte	0x3f
	.zero		1


	//   ....[51]....
        /*0b50*/ 	.word	0x00011e80
        /*0b54*/ 	.word	0x00000004
        /*0b58*/ 	.word	0x00028c40
        /*0b5c*/ 	.short	0x010a
        /*0b5e*/ 	.byte	0x3f
	.zero		1


	//   ....[52]....
        /*0b60*/ 	.word	0x000120d0
        /*0b64*/ 	.word	0x00000004
        /*0b68*/ 	.word	0x00028c60
        /*0b6c*/ 	.short	0x010a
        /*0b6e*/ 	.byte	0x3f
	.zero		1


	//   ....[53]....
        /*0b70*/ 	.word	0x000139e0
        /*0b74*/ 	.word	0x00000000
        /*0b78*/ 	.word	0x00028c20
        /*0b7c*/ 	.short	0x010a
        /*0b7e*/ 	.byte	0x3f
	.zero		1


	//   ....[54]....
        /*0b80*/ 	.word	0x00013bd0
        /*0b84*/ 	.word	0x00000006
        /*0b88*/ 	.word	0x00000000
        /*0b8c*/ 	.short	0x010a
        /*0b8e*/ 	.byte	0x3f
	.zero		1


	//   ....[55]....
        /*0b90*/ 	.word	0x00013c00
        /*0b94*/ 	.word	0x00000007
        /*0b98*/ 	.word	0x00000000
        /*0b9c*/ 	.short	0x010a
        /*0b9e*/ 	.byte	0x3f
	.zero		1


	//   ....[56]....
        /*0ba0*/ 	.word	0x00013c60
        /*0ba4*/ 	.word	0x00000004
        /*0ba8*/ 	.word	0x00000000
        /*0bac*/ 	.short	0x010a
        /*0bae*/ 	.byte	0x3f
	.zero		1


	//   ....[57]....
        /*0bb0*/ 	.word	0x00013c90
        /*0bb4*/ 	.word	0x00000003
        /*0bb8*/ 	.word	0x00000000
        /*0bbc*/ 	.short	0x010a
        /*0bbe*/ 	.byte	0x3f
	.zero		1


	//   ....[58]....
        /*0bc0*/ 	.word	0x00013d00
        /*0bc4*/ 	.word	0x00000003
        /*0bc8*/ 	.word	0x00028c50
        /*0bcc*/ 	.short	0x010a
        /*0bce*/ 	.byte	0x3f
	.zero		1


	//   ....[59]....
        /*0bd0*/ 	.word	0x00013d60
        /*0bd4*/ 	.word	0x00000003
        /*0bd8*/ 	.word	0x00028c50
        /*0bdc*/ 	.short	0x010a
        /*0bde*/ 	.byte	0x3f
	.zero		1


	//   ....[60]....
        /*0be0*/ 	.word	0x00013dc0
        /*0be4*/ 	.word	0x00000003
        /*0be8*/ 	.word	0x00028c00
        /*0bec*/ 	.short	0x010a
        /*0bee*/ 	.byte	0x3f
	.zero		1


	//   ....[61]....
        /*0bf0*/ 	.word	0x00013e10
        /*0bf4*/ 	.word	0x00000007
        /*0bf8*/ 	.word	0x00028c30
        /*0bfc*/ 	.short	0x010a
        /*0bfe*/ 	.byte	0x3f
	.zero		1


	//   ....[62]....
        /*0c00*/ 	.word	0x00013e60
        /*0c04*/ 	.word	0x00000007
        /*0c08*/ 	.word	0x00028c50
        /*0c0c*/ 	.short	0x010a
        /*0c0e*/ 	.byte	0x3f
	.zero		1


	//   ....[63]....
        /*0c10*/ 	.word	0x00013ec0
        /*0c14*/ 	.word	0x00000000
        /*0c18*/ 	.word	0x00028c30
        /*0c1c*/ 	.short	0x010a
        /*0c1e*/ 	.byte	0x3f
	.zero		1


	//   ....[64]....
        /*0c20*/ 	.word	0x00013f10
        /*0c24*/ 	.word	0x00000009
        /*0c28*/ 	.word	0x00028c50
        /*0c2c*/ 	.short	0x010a
        /*0c2e*/ 	.byte	0x3f
	.zero		1


	//   ....[65]....
        /*0c30*/ 	.word	0x000140b0
        /*0c34*/ 	.word	0x00000000
        /*0c38*/ 	.word	0x00028c40
        /*0c3c*/ 	.short	0x010a
        /*0c3e*/ 	.byte	0x3f
	.zero		1


	//   ....[66]....
        /*0c40*/ 	.word	0x00014630
        /*0c44*/ 	.word	0x00000012
        /*0c48*/ 	.word	0x00028c20
        /*0c4c*/ 	.short	0x010a
        /*0c4e*/ 	.byte	0x3f
	.zero		1


	//   ....[67]....
        /*0c50*/ 	.word	0x00014680
        /*0c54*/ 	.word	0x00000000
        /*0c58*/ 	.word	0x00028c60
        /*0c5c*/ 	.short	0x010a
        /*0c5e*/ 	.byte	0x3f
	.zero		1


	//   ....[68]....
        /*0c60*/ 	.word	0x000146d0
        /*0c64*/ 	.word	0x00000003
        /*0c68*/ 	.word	0x00028c40
        /*0c6c*/ 	.short	0x010a
        /*0c6e*/ 	.byte	0x3f
	.zero		1


	//   ....[69]....
        /*0c70*/ 	.word	0x00014720
        /*0c74*/ 	.word	0x00000003
        /*0c78*/ 	.word	0x00028c60
        /*0c7c*/ 	.short	0x010a
        /*0c7e*/ 	.byte	0x3f
	.zero		1


	//   ....[70]....
        /*0c80*/ 	.word	0x00014770
        /*0c84*/ 	.word	0x00000004
        /*0c88*/ 	.word	0x00028c40
        /*0c8c*/ 	.short	0x010a
        /*0c8e*/ 	.byte	0x3f
	.zero		1


	//   ....[71]....
        /*0c90*/ 	.word	0x000147c0
        /*0c94*/ 	.word	0x00000004
        /*0c98*/ 	.word	0x00028c60
        /*0c9c*/ 	.short	0x010a
        /*0c9e*/ 	.byte	0x3f
	.zero		1


	//   ....[72]....
        /*0ca0*/ 	.word	0x00014810
        /*0ca4*/ 	.word	0x00000004
        /*0ca8*/ 	.word	0x00028c40
        /*0cac*/ 	.short	0x010a
        /*0cae*/ 	.byte	0x3f
	.zero		1


	//   ....[73]....
        /*0cb0*/ 	.word	0x00014860
        /*0cb4*/ 	.word	0x00000004
        /*0cb8*/ 	.word	0x00028c60
        /*0cbc*/ 	.short	0x010a
        /*0cbe*/ 	.byte	0x3f
	.zero		1


	//   ....[74]....
        /*0cc0*/ 	.word	0x000152e0
        /*0cc4*/ 	.word	0x00000000
        /*0cc8*/ 	.word	0x00028c20
        /*0ccc*/ 	.short	0x010a
        /*0cce*/ 	.byte	0x3f
	.zero		1


	//   ....[75]....
        /*0cd0*/ 	.word	0x00015480
        /*0cd4*/ 	.word	0x00000006
        /*0cd8*/ 	.word	0x00000000
        /*0cdc*/ 	.short	0x010a
        /*0cde*/ 	.byte	0x3f
	.zero		1


	//   ....[76]....
        /*0ce0*/ 	.word	0x000154d0
        /*0ce4*/ 	.word	0x00000007
        /*0ce8*/ 	.word	0x00000000
        /*0cec*/ 	.short	0x010a
        /*0cee*/ 	.byte	0x3f
	.zero		1


	//   ....[77]....
        /*0cf0*/ 	.word	0x00015520
        /*0cf4*/ 	.word	0x00000004
        /*0cf8*/ 	.word	0x00000000
        /*0cfc*/ 	.short	0x010a
        /*0cfe*/ 	.byte	0x3f
	.zero		1


	//----- nvinfo : EIATTR_NUM_MBARRIERS
	.align		4
.L_208:
        /*0d00*/ 	.byte	0x03, 0x38
        /*0d02*/ 	.short	0x0016


	//----- nvinfo : EIATTR_EXIT_INSTR_OFFSETS
	.align		4
        /*0d04*/ 	.byte	0x04, 0x1c
        /*0d06*/ 	.short	(.L_210 - .L_209)


	//   ....[0]....
.L_209:
        /*0d08*/ 	.word	0x00000a40


	//   ....[1]....
        /*0d0c*/ 	.word	0x0000cb50


	//   ....[2]....
        /*0d10*/ 	.word	0x00013ce0


	//----- nvinfo : EIATTR_MAX_THREADS
	.align		4
.L_210:
        /*0d14*/ 	.byte	0x04, 0x05
        /*0d16*/ 	.short	(.L_212 - .L_211)
.L_211:
        /*0d18*/ 	.word	0x00000180
        /*0d1c*/ 	.word	0x00000001
        /*0d20*/ 	.word	0x00000001


	//----- nvinfo : EIATTR_CRS_STACK_SIZE
	.align		4
.L_212:
        /*0d24*/ 	.byte	0x04, 0x1e
        /*0d26*/ 	.short	(.L_214 - .L_213)
.L_213:
        /*0d28*/ 	.word	0x00000000


	//----- nvinfo : EIATTR_CBANK_PARAM_SIZE
	.align		4
.L_214:
        /*0d2c*/ 	.byte	0x03, 0x19
        /*0d2e*/ 	.short	0x0af0


	//----- nvinfo : EIATTR_PARAM_CBANK
	.align		4
        /*0d30*/ 	.byte	0x04, 0x0a
        /*0d32*/ 	.short	(.L_216 - .L_215)
	.align		4
.L_215:
        /*0d34*/ 	.word	index@(.nv.constant0._ZN7cutlass13device_kernelIN5flash11enable_sm90INS1_16FlashAttnFwdSm90INS1_25CollectiveMainloopFwdSm90ILi2EN4cute5tupleIJNS5_1CILi1EEES8_S8_EEENS6_IJNS7_ILi64EEESA_SA_EEELi512ENS_10bfloat16_tEfNS_4arch4Sm90ELb0ELb0ELb1ELb1ELb0ELb0ELb0ELb0ELb0ELb1ELb1ELb0EEENS1_21CollectiveEpilogueFwdINS6_IJSA_NS7_ILi512EEESA_EEES9_SC_SE_Li256ELb1ELb1ELb1ELb0EEENS1_36VarlenDynamicPersistentTileSchedulerILi64ELi64ELi256ELi128ELb1ELb1ELb1ELb0ELb1ELb1EEEEEEEEEvNT_6ParamsE)
        /*0d38*/ 	.short	0x0210
        /*0d3a*/ 	.short	0x0af0


	//----- nvinfo : EIATTR_SW_WAR
	.align		4
.L_216:
        /*0d3c*/ 	.byte	0x04, 0x36
        /*0d3e*/ 	.short	(.L_218 - .L_217)
.L_217:
        /*0d40*/ 	.word	0x00000008
.L_218:


//--------------------- .nv.info._ZN7cutlass13device_kernelIN5flash11enable_sm90INS1_16FlashAttnFwdSm90INS1_25CollectiveMainloopFwdSm90ILi2EN4cute5tupleIJNS5_1CILi1EEES8_S8_EEENS6_IJNS7_ILi64EEESA_SA_EEELi512ENS_10bfloat16_tEfNS_4arch4Sm90ELb0ELb0ELb1ELb1ELb0ELb1ELb0ELb0ELb0ELb1ELb1ELb0EEENS1_21CollectiveEpilogueFwdINS6_IJSA_NS7_ILi512EEESA_EEES9_SC_SE_Li256ELb1ELb1ELb1ELb0EEENS1_36VarlenDynamicPersistentTileSchedulerILi64ELi64ELi256ELi128ELb1ELb1ELb1ELb0ELb1ELb1EEEEEEEEEvNT_6ParamsE --------------------------
	.section	.nv.info._ZN7cutlass13device_kernelIN5flash11enable_sm90INS1_16FlashAttnFwdSm90INS1_25CollectiveMainloopFwdSm90ILi2EN4cute5tupleIJNS5_1CILi1EEES8_S8_EEENS6_IJNS7_ILi64EEESA_SA_EEELi512ENS_10bfloat16_tEfNS_4arch4Sm90ELb0ELb0ELb1ELb1ELb0ELb1ELb0ELb0ELb0ELb1ELb1ELb0EEENS1_21CollectiveEpilogueFwdINS6_IJSA_NS7_ILi512EEESA_EEES9_SC_SE_Li256ELb1ELb1ELb1ELb0EEENS1_36VarlenDynamicPersistentTileSchedulerILi64ELi64ELi256ELi128ELb1ELb1ELb1ELb0ELb1ELb1EEEEEEEEEvNT_6ParamsE,"",@"SHT_CUDA_INFO"
	.sectionflags	@""
	.align	4


	//----- nvinfo : EIATTR_CUDA_API_VERSION
	.align		4
        /*0000*/ 	.byte	0x04, 0x37
        /*0002*/ 	.short	(.L_220 - .L_219)
.L_219:
        /*0004*/ 	.word	0x00000082


	//----- nvinfo : EIATTR_KPARAM_INFO
	.align		4
.L_220:
        /*0008*/ 	.byte	0x04, 0x17
        /*000a*/ 	.short	(.L_222 - .L_221)
.L_221:
        /*000c*/ 	.word	0x00000000
        /*0010*/ 	.short	0x0000
        /*0012*/ 	.short	0x0070
        /*0014*/ 	.byte	0x00, 0xf0, 0x01, 0x2a


	//----- nvinfo : EIATTR_SPARSE_MMA_MASK
	.align		4
.L_222:
        /*0018*/ 	.byte	0x03, 0x50
        /*001a*/ 	.short	0x0000


	//----- nvinfo : EIATTR_MAXREG_COUNT
	.align		4
        /*001c*/ 	.byte	0x03, 0x1b
        /*001e*/ 	.short	0x00a8


	//----- nvinfo : EIATTR_NUM_BARRIERS
	.align		4
        /*0020*/ 	.byte	0x02, 0x4c
        /*0022*/ 	.byte	0x10
	.zero		1


	//----- nvinfo : EIATTR_EXTERNS
	.align		4
        /*0024*/ 	.byte	0x04, 0x0f
        /*0026*/ 	.short	(.L_224 - .L_223)


	//   ....[0]....
	.align		4
.L_223:
        /*0028*/ 	.word	index@(__assertfail)


	//----- nvinfo : EIATTR_ANNOTATIONS
	.align		4
.L_224:
        /*002c*/ 	.byte	0x04, 0x55
        /*002e*/ 	.short	(.L_226 - .L_225)


	//   ....[0]....
.L_225:
        /* <DEDUP_REMOVED lines=89> */


	//----- nvinfo : EIATTR_MERCURY_ISA_VERSION
	.align		4
.L_226:
        /*05a8*/ 	.byte	0x03, 0x5f
        /*05aa*/ 	.short	0x0101


	//----- nvinfo : EIATTR_UNUSED_LOAD_BYTE_OFFSET
	.align		4
        /*05ac*/ 	.byte	0x04, 0x44
        /*05ae*/ 	.short	(.L_228 - .L_227)


	//   ....[0]....
.L_227:
        /*05b0*/ 	.word	0x00000a80
        /*05b4*/ 	.word	0x0000fff0


	//   ....[1]....
        /*05b8*/ 	.word	0x0000da50
        /*05bc*/ 	.word	0x0000fff0


	//----- nvinfo : EIATTR_INT_WARP_WIDE_INSTR_OFFSETS
	.align		4
.L_228:
        /*05c0*/ 	.byte	0x04, 0x31
        /*05c2*/ 	.short	(.L_230 - .L_229)


	//   ....[0]....
.L_229:
        /*05c4*/ 	.word	0x00000190


	//   ....[1]....
        /*05c8*/ 	.word	0x000001c0


	//   ....[2]....
        /*05cc*/ 	.word	0x00000290


	//   ....[3]....
        /*05d0*/ 	.word	0x00015830


	//   ....[4]....
        /*05d4*/ 	.word	0x000158c0


	//   ....[5]....
        /*05d8*/ 	.word	0x0001a1a0


	//   ....[6]....
        /*05dc*/ 	.word	0x0001a230


	//----- nvinfo : EIATTR_COOP_GROUP_MASK_REGIDS
	.align		4
.L_230:
        /*05e0*/ 	.byte	0x04, 0x29
        /*05e2*/ 	.short	(.L_232 - .L_231)


	//   ....[0]....
.L_231:
        /*05e4*/ 	.word	0xffffffff


	//   ....[1]....
        /*05e8*/ 	.word	0xffffffff


	//   ....[2]....
        /*05ec*/ 	.word	0xffffffff


	//   ....[3]....
        /*05f0*/ 	.word	0xffffffff


	//   ....[4]....
        /*05f4*/ 	.word	0xffffffff


	//   ....[5]....
        /*05f8*/ 	.word	0xffffffff


	//   ....[6]....
        /*05fc*/ 	.word	0xffffffff


	//   ....[7]....
        /*0600*/ 	.word	0xffffffff


	//   ....[8]....
        /*0604*/ 	.word	0xffffffff


	//   ....[9]....
        /*0608*/ 	.word	0xffffffff


	//   ....[10]....
        /*060c*/ 	.word	0xffffffff


	//   ....[11]....
        /*0610*/ 	.word	0xffffffff


	//   ....[12]....
        /*0614*/ 	.word	0xffffffff


	//   ....[13]....
        /*0618*/ 	.word	0xffffffff


	//   ....[14]....
        /*061c*/ 	.word	0xffffffff


	//   ....[15]....
        /*0620*/ 	.word	0xffffffff


	//   ....[16]....
        /*0624*/ 	.word	0xffffffff


	//   ....[17]....
        /*0628*/ 	.word	0xffffffff


	//   ....[18]....
        /*062c*/ 	.word	0xffffffff


	//   ....[19]....
        /*0630*/ 	.word	0xffffffff


	//   ....[20]....
        /*0634*/ 	.word	0xffffffff


	//   ....[21]....
        /*0638*/ 	.word	0xffffffff


	//   ....[22]....
        /*063c*/ 	.word	0xffffffff


	//   ....[23]....
        /*0640*/ 	.word	0xffffffff


	//   ....[24]....
        /*0644*/ 	.word	0xffffffff


	//   ....[25]....
        /*0648*/ 	.word	0xffffffff


	//   ....[26]....
        /*064c*/ 	.word	0xffffffff


	//   ....[27]....
        /*0650*/ 	.word	0xffffffff


	//   ....[28]....
        /*0654*/ 	.word	0xffffffff


	//   ....[29]....
        /*0658*/ 	.word	0xffffffff


	//   ....[30]....
        /*065c*/ 	.word	0xffffffff


	//   ....[31]....
        /*0660*/ 	.word	0xffffffff


	//   ....[32]....
        /*0664*/ 	.word	0xffffffff


	//   ....[33]....
        /*0668*/ 	.word	0xffffffff


	//   ....[34]....
        /*066c*/ 	.word	0xffffffff


	//   ....[35]....
        /*0670*/ 	.word	0xffffffff


	//   ....[36]....
        /*0674*/ 	.word	0xffffffff


	//   ....[37]....
        /*0678*/ 	.word	0xffffffff


	//   ....[38]....
        /*067c*/ 	.word	0xffffffff


	//   ....[39]....
        /*0680*/ 	.word	0xffffffff


	//   ....[40]....
        /*0684*/ 	.word	0xffffffff


	//   ....[41]....
        /*0688*/ 	.word	0xffffffff


	//   ....[42]....
        /*068c*/ 	.word	0xffffffff


	//   ....[43]....
        /*0690*/ 	.word	0xffffffff


	//   ....[44]....
        /*0694*/ 	.word	0xffffffff


	//   ....[45]....
        /*0698*/ 	.word	0xffffffff


	//   ....[46]....
        /*069c*/ 	.word	0xffffffff


	//   ....[47]....
        /*06a0*/ 	.word	0xffffffff


	//   ....[48]....
        /*06a4*/ 	.word	0xffffffff


	//   ....[49]....
        /*06a8*/ 	.word	0xffffffff


	//   ....[50]....
        /*06ac*/ 	.word	0xffffffff


	//   ....[51]....
        /*06b0*/ 	.word	0xffffffff


	//   ....[52]....
        /*06b4*/ 	.word	0xffffffff


	//   ....[53]....
        /*06b8*/ 	.word	0xffffffff


	//   ....[54]....
        /*06bc*/ 	.word	0xffffffff


	//   ....[55]....
        /*06c0*/ 	.word	0xffffffff


	//   ....[56]....
        /*06c4*/ 	.word	0xffffffff


	//   ....[57]....
        /*06c8*/ 	.word	0xffffffff


	//   ....[58]....
        /*06cc*/ 	.word	0xffffffff


	//   ....[59]....
        /*06d0*/ 	.word	0xffffffff


	//   ....[60]....
        /*06d4*/ 	.word	0xffffffff


	//   ....[61]....
        /*06d8*/ 	.word	0xffffffff


	//   ....[62]....
        /*06dc*/ 	.word	0xffffffff


	//   ....[63]....
        /*06e0*/ 	.word	0xffffffff


	//   ....[64]....
        /*06e4*/ 	.word	0xffffffff


	//   ....[65]....
        /*06e8*/ 	.word	0xffffffff


	//   ....[66]....
        /*06ec*/ 	.word	0xffffffff


	//   ....[67]....
        /*06f0*/ 	.word	0xffffffff


	//   ....[68]....
        /*06f4*/ 	.word	0xffffffff


	//   ....[69]....
        /*06f8*/ 	.word	0xffffffff


	//   ....[70]....
        /*06fc*/ 	.word	0xffffffff


	//   ....[71]....
        /*0700*/ 	.word	0xffffffff


	//   ....[72]....
        /*0704*/ 	.word	0xffffffff


	//   ....[73]....
        /*0708*/ 	.word	0xffffffff


	//   ....[74]....
        /*070c*/ 	.word	0xffffffff


	//   ....[75]....
        /*0710*/ 	.word	0xffffffff


	//   ....[76]....
        /*0714*/ 	.word	0xffffffff


	//   ....[77]....
        /*0718*/ 	.word	0xffffffff


	//   ....[78]....
        /*071c*/ 	.word	0xffffffff


	//   ....[79]....
        /*0720*/ 	.word	0xffffffff


	//   ....[80]....
        /*0724*/ 	.word	0xffffffff


	//   ....[81]....
        /*0728*/ 	.word	0xffffffff


	//   ....[82]....
        /*072c*/ 	.word	0xffffffff


	//   ....[83]....
        /*0730*/ 	.word	0xffffffff


	//   ....[84]....
        /*0734*/ 	.word	0xffffffff


	//   ....[85]....
        /*0738*/ 	.word	0xffffffff


	//   ....[86]....
        /*073c*/ 	.word	0xffffffff


	//   ....[87]....
        /*0740*/ 	.word	0xffffffff


	//   ....[88]....
        /*0744*/ 	.word	0xffffffff


	//   ....[89]....
        /*0748*/ 	.word	0xffffffff


	//   ....[90]....
        /*074c*/ 	.word	0xffffffff


	//   ....[91]....
        /*0750*/ 	.word	0xffffffff


	//   ....[92]....
        /*0754*/ 	.word	0xffffffff


	//   ....[93]....
        /*0758*/ 	.word	0xffffffff


	//   ....[94]....
        /*075c*/ 	.word	0x0500000f


	//   ....[95]....
        /*0760*/ 	.word	0x0500000f


	//   ....[96]....
        /*0764*/ 	.word	0x0500000f


	//   ....[97]....
        /*0768*/ 	.word	0x0500000f


	//   ....[98]....
        /*076c*/ 	.word	0x0500000f


	//   ....[99]....
        /*0770*/ 	.word	0x0500000f


	//   ....[100]....
        /*0774*/ 	.word	0x0500000f


	//   ....[101]....
        /*0778*/ 	.word	0x0500000f


	//   ....[102]....
        /*077c*/ 	.word	0x0500000f


	//   ....[103]....
        /*0780*/ 	.word	0x0500000f


	//   ....[104]....
        /*0784*/ 	.word	0x0500000f


	//   ....[105]....
        /*0788*/ 	.word	0x0500000f


	//   ....[106]....
        /*078c*/ 	.word	0x0500000f


	//   ....[107]....
        /*0790*/ 	.word	0x0500000f


	//   ....[108]....
        /*0794*/ 	.word	0x0500000f


	//   ....[109]....
        /*0798*/ 	.word	0x0500000f


	//   ....[110]....
        /*079c*/ 	.word	0x0500000f


	//   ....[111]....
        /*07a0*/ 	.word	0x0500000f


	//   ....[112]....
        /*07a4*/ 	.word	0x0500000f


	//   ....[113]....
        /*07a8*/ 	.word	0x0500000f


	//   ....[114]....
        /*07ac*/ 	.word	0x0500000f


	//   ....[115]....
        /*07b0*/ 	.word	0x0500000f


	//   ....[116]....
        /*07b4*/ 	.word	0x0500000f


	//   ....[117]....
        /*07b8*/ 	.word	0x0500000f


	//   ....[118]....
        /*07bc*/ 	.word	0x0500000f


	//   ....[119]....
        /*07c0*/ 	.word	0x0500000f


	//   ....[120]....
        /*07c4*/ 	.word	0x0500000f


	//   ....[121]....
        /*07c8*/ 	.word	0x0500000f


	//   ....[122]....
        /*07cc*/ 	.word	0x0500000f


	//   ....[123]....
        /*07d0*/ 	.word	0x0500000f


	//   ....[124]....
        /*07d4*/ 	.word	0x0500000f


	//   ....[125]....
        /*07d8*/ 	.word	0x0500000f


	//   ....[126]....
        /*07dc*/ 	.word	0x0500000f


	//   ....[127]....
        /*07e0*/ 	.word	0x0500000f


	//   ....[128]....
        /*07e4*/ 	.word	0x0500000f


	//   ....[129]....
        /*07e8*/ 	.word	0x0500000f


	//   ....[130]....
        /*07ec*/ 	.word	0x0500000f


	//----- nvinfo : EIATTR_COOP_GROUP_INSTR_OFFSETS
	.align		4
.L_232:
        /*07f0*/ 	.byte	0x04, 0x28
        /*07f2*/ 	.short	(.L_234 - .L_233)


	//   ....[0]....
.L_233:
        /*07f4*/ 	.word	0x00000060


	//   ....[1]....
        /*07f8*/ 	.word	0x00000180


	//   ....[2]....
        /*07fc*/ 	.word	0x00000250


	//   ....[3]....
        /*0800*/ 	.word	0x000003d0


	//   ....[4]....
        /*0804*/ 	.word	0x00000530


	//   ....[5]....
        /*0808*/ 	.word	0x00000650


	//   ....[6]....
        /*080c*/ 	.word	0x000007b0


	//   ....[7]....
        /*0810*/ 	.word	0x00005080


	//   ....[8]....
        /*0814*/ 	.word	0x00007200


	//   ....[9]....
        /*0818*/ 	.word	0x000077c0


	//   ....[10]....
        /*081c*/ 	.word	0x000077d0


	//   ....[11]....
        /*0820*/ 	.word	0x000077e0


	//   ....[12]....
        /*0824*/ 	.word	0x000077f0


	//   ....[13]....
        /*0828*/ 	.word	0x000087e0


	//   ....[14]....
        /*082c*/ 	.word	0x000087f0


	//   ....[15]....
        /*0830*/ 	.word	0x00008800


	//   ....[16]....
        /*0834*/ 	.word	0x00008810


	//   ....[17]....
        /*0838*/ 	.word	0x0000a3c0


	//   ....[18]....
        /*083c*/ 	.word	0x0000a4c0


	//   ....[19]....
        /*0840*/ 	.word	0x0000a5a0


	//   ....[20]....
        /*0844*/ 	.word	0x0000a6c0


	//   ....[21]....
        /*0848*/ 	.word	0x0000b0c0


	//   ....[22]....
        /*084c*/ 	.word	0x0000b8d0


	//   ....[23]....
        /*0850*/ 	.word	0x0000b930


	//   ....[24]....
        /*0854*/ 	.word	0x0000c190


	//   ....[25]....
        /*0858*/ 	.word	0x0000c1f0


	//   ....[26]....
        /*085c*/ 	.word	0x0000cf20


	//   ....[27]....
        /*0860*/ 	.word	0x0000cf70


	//   ....[28]....
        /*0864*/ 	.word	0x0000cfd0


	//   ....[29]....
        /*0868*/ 	.word	0x0000d060


	//   ....[30]....
        /*086c*/ 	.word	0x0000d220


	//   ....[31]....
        /*0870*/ 	.word	0x0000e760


	//   ....[32]....
        /*0874*/ 	.word	0x0000eb00


	//   ....[33]....
        /*0878*/ 	.word	0x0000eb10


	//   ....[34]....
        /*087c*/ 	.word	0x0000eb20


	//   ....[35]....
        /*0880*/ 	.word	0x0000eb30


	//   ....[36]....
        /*0884*/ 	.word	0x0000f7b0


	//   ....[37]....
        /*0888*/ 	.word	0x0000f7d0


	//   ....[38]....
        /*088c*/ 	.word	0x0000fa60


	//   ....[39]....
        /*0890*/ 	.word	0x0000fa80


	//   ....[40]....
        /*0894*/ 	.word	0x000102e0


	//   ....[41]....
        /*0898*/ 	.word	0x00010320


	//   ....[42]....
        /*089c*/ 	.word	0x00010b90


	//   ....[43]....
        /*08a0*/ 	.word	0x00010bb0


	//   ....[44]....
        /*08a4*/ 	.word	0x00011ea0


	//   ....[45]....
        /*08a8*/ 	.word	0x00011eb0


	//   ....[46]....
        /*08ac*/ 	.word	0x000120e0


	//   ....[47]....
        /*08b0*/ 	.word	0x00012100


	//   ....[48]....
        /*08b4*/ 	.word	0x000123b0


	//   ....[49]....
        /*08b8*/ 	.word	0x000125e0


	//   ....[50]....
        /*08bc*/ 	.word	0x00012610


	//   ....[51]....
        /*08c0*/ 	.word	0x00012640


	//   ....[52]....
        /*08c4*/ 	.word	0x00012670


	//   ....[53]....
        /*08c8*/ 	.word	0x000126a0


	//   ....[54]....
        /*08cc*/ 	.word	0x000126d0


	//   ....[55]....
        /*08d0*/ 	.word	0x00012870


	//   ....[56]....
        /*08d4*/ 	.word	0x000128a0


	//   ....[57]....
        /*08d8*/ 	.word	0x000128d0


	//   ....[58]....
        /*08dc*/ 	.word	0x00012900


	//   ....[59]....
        /*08e0*/ 	.word	0x00012930


	//   ....[60]....
        /*08e4*/ 	.word	0x00012960


	//   ....[61]....
        /*08e8*/ 	.word	0x000129f0


	//   ....[62]....
        /*08ec*/ 	.word	0x00012a20


	//   ....[63]....
        /*08f0*/ 	.word	0x00012a30


	//   ....[64]....
        /*08f4*/ 	.word	0x00012ae0


	//   ....[65]....
        /*08f8*/ 	.word	0x00013ae0


	//   ....[66]....
        /*08fc*/ 	.word	0x00015e10


	//   ....[67]....
        /*0900*/ 	.word	0x00016920


	//   ....[68]....
        /*0904*/ 	.word	0x00016930


	//   ....[69]....
        /*0908*/ 	.word	0x000169d0


	//   ....[70]....
        /*090c*/ 	.word	0x000169e0


	//   ....[71]....
        /*0910*/ 	.word	0x00016a60


	//   ....[72]....
        /*0914*/ 	.word	0x00016a70


	//   ....[73]....
        /*0918*/ 	.word	0x00016ac0


	//   ....[74]....
        /*091c*/ 	.word	0x00016ae0


	//   ....[75]....
        /*0920*/ 	.word	0x0001a4c0


	//   ....[76]....
        /*0924*/ 	.word	0x0001a540


	//   ....[77]....
        /*0928*/ 	.word	0x0001a570


	//   ....[78]....
        /*092c*/ 	.word	0x0001a580


	//   ....[79]....
        /*0930*/ 	.word	0x0001a5b0


	//   ....[80]....
        /*0934*/ 	.word	0x0001a5e0


	//   ....[81]....
        /*0938*/ 	.word	0x0001a610


	//   ....[82]....
        /*093c*/ 	.word	0x0001a640


	//   ....[83]....
        /*0940*/ 	.word	0x0001a810


	//   ....[84]....
        /*0944*/ 	.word	0x0001a840


	//   ....[85]....
        /*0948*/ 	.word	0x0001a870


	//   ....[86]....
        /*094c*/ 	.word	0x0001a8a0


	//   ....[87]....
        /*0950*/ 	.word	0x0001a8d0


	//   ....[88]....
        /*0954*/ 	.word	0x0001a900


	//   ....[89]....
        /*0958*/ 	.word	0x0001a9c0


	//   ....[90]....
        /*095c*/ 	.word	0x0001a9e0


	//   ....[91]....
        /*0960*/ 	.word	0x0001a9f0


	//   ....[92]....
        /*0964*/ 	.word	0x0001aa50


	//   ....[93]....
        /*0968*/ 	.word	0x0001b170


	//   ....[94]....
        /*096c*/ 	.word	0x0001b630


	//   ....[95]....
        /*0970*/ 	.word	0x0001b6c0


	//   ....[96]....
        /*0974*/ 	.word	0x0001b710


	//   ....[97]....
        /*0978*/ 	.word	0x0001b760


	//   ....[98]....
        /*097c*/ 	.word	0x0001b850


	//   ....[99]....
        /*0980*/ 	.word	0x0001b8e0


	//   ....[100]....
        /*0984*/ 	.word	0x0001b930


	//   ....[101]....
        /*0988*/ 	.word	0x0001b980


	//   ....[102]....
        /*098c*/ 	.word	0x0001bbf0


	//   ....[103]....
        /*0990*/ 	.word	0x0001bed0


	//   ....[104]....
        /*0994*/ 	.word	0x0001c0b0


	//   ....[105]....
        /*0998*/ 	.word	0x0001c100


	//   ....[106]....
        /*099c*/ 	.word	0x0001c160


	//   ....[107]....
        /*09a0*/ 	.word	0x0001c250


	//   ....[108]....
        /*09a4*/ 	.word	0x0001c2b0


	//   ....[109]....
        /*09a8*/ 	.word	0x0001c3a0


	//   ....[110]....
        /*09ac*/ 	.word	0x0001c400


	//   ....[111]....
        /*09b0*/ 	.word	0x0001c4d0


	//   ....[112]....
        /*09b4*/ 	.word	0x0001c800


	//   ....[113]....
        /*09b8*/ 	.word	0x0001c8a0


	//   ....[114]....
        /*09bc*/ 	.word	0x0001ca40


	//   ....[115]....
        /*09c0*/ 	.word	0x0001cac0


	//   ....[116]....
        /*09c4*/ 	.word	0x0001cb40


	//   ....[117]....
        /*09c8*/ 	.word	0x0001cbc0


	//   ....[118]....
        /*09cc*/ 	.word	0x0001cc40


	//   ....[119]....
        /*09d0*/ 	.word	0x0001ccd0


	//   ....[120]....
        /*09d4*/ 	.word	0x0001cd70


	//   ....[121]....
        /*09d8*/ 	.word	0x0001ce20


	//   ....[122]....
        /*09dc*/ 	.word	0x0001cea0


	//   ....[123]....
        /*09e0*/ 	.word	0x0001cf20


	//   ....[124]....
        /*09e4*/ 	.word	0x0001cfa0


	//   ....[125]....
        /*09e8*/ 	.word	0x0001d030


	//   ....[126]....
        /*09ec*/ 	.word	0x0001d0b0


	//   ....[127]....
        /*09f0*/ 	.word	0x0001d150


	//   ....[128]....
        /*09f4*/ 	.word	0x0001d1a0


	//   ....[129]....
        /*09f8*/ 	.word	0x0001d230


	//   ....[130]....
        /*09fc*/ 	.word	0x0001d360


	//----- nvinfo : EIATTR_REG_RECONFIG
	.align		4
.L_234:
        /*0a00*/ 	.byte	0x01, 0x54
	.zero		2


	//----- nvinfo : EIATTR_SYSCALL_OFFSETS
	.align		4
        /*0a04*/ 	.byte	0x04, 0x46
        /*0a06*/ 	.short	(.L_236 - .L_235)


	//   ....[0]....
.L_235:
        /*0a08*/ 	.word	0x00002010


	//   ....[1]....
        /*0a0c*/ 	.word	0x00002160


	//   ....[2]....
        /*0a10*/ 	.word	0x000073a0


	//   ....[3]....
        /*0a14*/ 	.word	0x00007720


	//   ....[4]....
        /*0a18*/ 	.word	0x00015a30


	//   ....[5]....
        /*0a1c*/ 	.word	0x00015b80


	//   ....[6]....
        /*0a20*/ 	.word	0x00015c80


	//   ....[7]....
        /*0a24*/ 	.word	0x00016540


	//----- nvinfo : EIATTR_MBARRIER_INSTR_OFFSETS
	.align		4
.L_236:
        /*0a28*/ 	.byte	0x04, 0x39
        /*0a2a*/ 	.short	(.L_238 - .L_237)


	//   ....[0]....
.L_237:
        /*0a2c*/ 	.word	0x000002b0
        /*0a30*/ 	.word	0x000000ff
        /*0a34*/ 	.word	0x00028c00
        /*0a38*/ 	.short	0x0100
        /*0a3a*/ 	.byte	0x08
	.zero		1


	//   ....[1]....
        /*0a3c*/ 	.word	0x000002d0
        /*0a40*/ 	.word	0x000000ff
        /*0a44*/ 	.word	0x00028c20
        /*0a48*/ 	.short	0x0100
        /*0a4a*/ 	.byte	0x08
	.zero		1


	//   ....[2]....
        /*0a4c*/ 	.word	0x00000380
        /*0a50*/ 	.word	0x000000ff
        /*0a54*/ 	.word	0x00028c30
        /*0a58*/ 	.short	0x0100
        /*0a5a*/ 	.byte	0x06
	.zero		1


	//   ....[3]....
        /*0a5c*/ 	.word	0x00000390
        /*0a60*/ 	.word	0x000000ff
        /*0a64*/ 	.word	0x00028c40
        /*0a68*/ 	.short	0x0100
        /*0a6a*/ 	.byte	0x06
	.zero		1


	//   ....[4]....
        /*0a6c*/ 	.word	0x000003a0
        /*0a70*/ 	.word	0x000000ff
        /*0a74*/ 	.word	0x00028c38
        /*0a78*/ 	.short	0x0100
        /*0a7a*/ 	.byte	0x06
	.zero		1


	//   ....[5]....
        /*0a7c*/ 	.word	0x000003b0
        /*0a80*/ 	.word	0x000000ff
        /*0a84*/ 	.word	0x00028c48
        /*0a88*/ 	.short	0x0100
        /*0a8a*/ 	.byte	0x06
	.zero		1


	//   ....[6]....
        /*0a8c*/ 	.word	0x000004e0
        /*0a90*/ 	.word	0x000000ff
        /*0a94*/ 	.word	0x00028c50
        /*0a98*/ 	.short	0x0100
        /*0a9a*/ 	.byte	0x08
	.zero		1


	//   ....[7]....
        /*0a9c*/ 	.word	0x000004f0
        /*0aa0*/ 	.word	0x000000ff
        /*0aa4*/ 	.word	0x00028c60
        /*0aa8*/ 	.short	0x0100
        /*0aaa*/ 	.byte	0x08
	.zero		1


	//   ....[8]....
        /*0aac*/ 	.word	0x00000500
        /*0ab0*/ 	.word	0x000000ff
        /*0ab4*/ 	.word	0x00028c58
        /*0ab8*/ 	.short	0x0100
        /*0aba*/ 	.byte	0x08
	.zero		1


	//   ....[9]....
        /*0abc*/ 	.word	0x00000510
        /*0ac0*/ 	.word	0x000000ff
        /*0ac4*/ 	.word	0x00028c68
        /*0ac8*/ 	.short	0x0100
        /*0aca*/ 	.byte	0x08
	.zero		1


	//   ....[10]....
        /*0acc*/ 	.word	0x00000600
        /*0ad0*/ 	.word	0x000000ff
        /*0ad4*/ 	.word	0x00028c70
        /*0ad8*/ 	.short	0x0100
        /*0ada*/ 	.byte	0x06
	.zero		1


	//   ....[11]....
        /*0adc*/ 	.word	0x00000610
        /*0ae0*/ 	.word	0x000000ff
        /*0ae4*/ 	.word	0x00028c80
        /*0ae8*/ 	.short	0x0100
        /*0aea*/ 	.byte	0x06
	.zero		1


	//   ....[12]....
        /*0aec*/ 	.word	0x00000620
        /*0af0*/ 	.word	0x000000ff
        /*0af4*/ 	.word	0x00028c78
        /*0af8*/ 	.short	0x0100
        /*0afa*/ 	.byte	0x06
	.zero		1


	//   ....[13]....
        /*0afc*/ 	.word	0x00000630
        /*0b00*/ 	.word	0x000000ff
        /*0b04*/ 	.word	0x00028c88
        /*0b08*/ 	.short	0x0100
        /*0b0a*/ 	.byte	0x06
	.zero		1


	//   ....[14]....
        /*0b0c*/ 	.word	0x00000760
        /*0b10*/ 	.word	0x000000ff
        /*0b14*/ 	.word	0x00028c90
        /*0b18*/ 	.short	0x0100
        /*0b1a*/ 	.byte	0x08
	.zero		1


	//   ....[15]....
        /*0b1c*/ 	.word	0x00000770
        /*0b20*/ 	.word	0x000000ff
        /*0b24*/ 	.word	0x00028ca0
        /*0b28*/ 	.short	0x0100
        /*0b2a*/ 	.byte	0x08
	.zero		1


	//   ....[16]....
        /*0b2c*/ 	.word	0x00000780
        /*0b30*/ 	.word	0x000000ff
        /*0b34*/ 	.word	0x00028c98
        /*0b38*/ 	.short	0x0100
        /*0b3a*/ 	.byte	0x08
	.zero		1


	//   ....[17]....
        /*0b3c*/ 	.word	0x00000790
        /*0b40*/ 	.word	0x000000ff
        /*0b44*/ 	.word	0x00028ca8
        /*0b48*/ 	.short	0x0100
        /*0b4a*/ 	.byte	0x08
	.zero		1


	//   ....[18]....
        /*0b4c*/ 	.word	0x000008c0
        /*0b50*/ 	.word	0x000000ff
        /*0b54*/ 	.word	0x00028cb0
        /*0b58*/ 	.short	0x0100
        /*0b5a*/ 	.byte	0x08
	.zero		1


	//   ....[19]....
        /*0b5c*/ 	.word	0x000008d0
        /*0b60*/ 	.word	0x000000ff
        /*0b64*/ 	.word	0x00028cc0
        /*0b68*/ 	.short	0x0100
        /*0b6a*/ 	.byte	0x08
	.zero		1


	//   ....[20]....
        /*0b6c*/ 	.word	0x000008e0
        /*0b70*/ 	.word	0x000000ff
        /*0b74*/ 	.word	0x00028cb8
        /*0b78*/ 	.short	0x0100
        /*0b7a*/ 	.byte	0x08
	.zero		1


	//   ....[21]....
        /*0b7c*/ 	.word	0x000008f0
        /*0b80*/ 	.word	0x000000ff
        /*0b84*/ 	.word	0x00028cc8
        /*0b88*/ 	.short	0x0100
        /*0b8a*/ 	.byte	0x08
	.zero		1


	//   ....[22]....
        /*0b8c*/ 	.word	0x00002d10
        /*0b90*/ 	.word	0x00000049
        /*0b94*/ 	.word	0x00028c90
        /*0b98*/ 	.short	0x010a
        /*0b9a*/ 	.byte	0x3f
	.zero		1


	//   ....[23]....
        /*0b9c*/ 	.word	0x00003750
        /*0ba0*/ 	.word	0x00000049
        /*0ba4*/ 	.word	0x00028c90
        /*0ba8*/ 	.short	0x010a
        /*0baa*/ 	.byte	0x3f
	.zero		1


	//   ....[24]....
        /*0bac*/ 	.word	0x00004060
        /*0bb0*/ 	.word	0x00000049
        /*0bb4*/ 	.word	0x00028c90
        /*0bb8*/ 	.short	0x010a
        /*0bba*/ 	.byte	0x3f
	.zero		1


	//   ....[25]....
        /*0bbc*/ 	.word	0x00004260
        /*0bc0*/ 	.word	0x00000004
        /*0bc4*/ 	.word	0x00000000
        /*0bc8*/ 	.short	0x0101
        /*0bca*/ 	.byte	0x3f
	.zero		1


	//   ....[26]....
        /*0bcc*/ 	.word	0x000042a0
        /*0bd0*/ 	.word	0x00000049
        /*0bd4*/ 	.word	0x00028cb0
        /*0bd8*/ 	.short	0x010a
        /*0bda*/ 	.byte	0x3f
	.zero		1


	//   ....[27]....
        /*0bdc*/ 	.word	0x000048d0
        /*0be0*/ 	.word	0x00000049
        /*0be4*/ 	.word	0x00000000
        /*0be8*/ 	.short	0x0101
        /*0bea*/ 	.byte	0x3f
	.zero		1


	//   ....[28]....
        /*0bec*/ 	.word	0x00005170
        /*0bf0*/ 	.word	0x00000005
        /*0bf4*/ 	.word	0x00028c50
        /*0bf8*/ 	.short	0x010a
        /*0bfa*/ 	.byte	0x3f
	.zero		1


	//   ....[29]....
        /*0bfc*/ 	.word	0x00005530
        /*0c00*/ 	.word	0x00000005
        /*0c04*/ 	.word	0x00000000
        /*0c08*/ 	.short	0x0101
        /*0c0a*/ 	.byte	0x3f
	.zero		1


	//   ....[30]....
        /*0c0c*/ 	.word	0x00005ea0
        /*0c10*/ 	.word	0x00000004
        /*0c14*/ 	.word	0x00028c50
        /*0c18*/ 	.short	0x010a
        /*0c1a*/ 	.byte	0x3f
	.zero		1


	//   ....[31]....
        /*0c1c*/ 	.word	0x00005ef0
        /*0c20*/ 	.word	0x00000004
        /*0c24*/ 	.word	0x00028c50
        /*0c28*/ 	.short	0x010a
        /*0c2a*/ 	.byte	0x3f
	.zero		1


	//   ....[32]....
        /*0c2c*/ 	.word	0x00006240
        /*0c30*/ 	.word	0x00000004
        /*0c34*/ 	.word	0x00000000
        /*0c38*/ 	.short	0x0101
        /*0c3a*/ 	.byte	0x3f
	.zero		1


	//   ....[33]....
        /*0c3c*/ 	.word	0x00007430
        /*0c40*/ 	.word	0x00000002
        /*0c44*/ 	.word	0x00028c00
        /*0c48*/ 	.short	0x010a
        /*0c4a*/ 	.byte	0x3f
	.zero		1


	//   ....[34]....
        /*0c4c*/ 	.word	0x00007480
        /*0c50*/ 	.word	0x00000002
        /*0c54*/ 	.word	0x00028c00
        /*0c58*/ 	.short	0x010a
        /*0c5a*/ 	.byte	0x3f
	.zero		1


	//   ....[35]....
        /*0c5c*/ 	.word	0x00007a80
        /*0c60*/ 	.word	0x00000002
        /*0c64*/ 	.word	0x00028c00
        /*0c68*/ 	.short	0x010a
        /*0c6a*/ 	.byte	0x3f
	.zero		1


	//   ....[36]....
        /*0c6c*/ 	.word	0x000089c0
        /*0c70*/ 	.word	0x00000002
        /*0c74*/ 	.word	0x00028c00
        /*0c78*/ 	.short	0x010a
        /*0c7a*/ 	.byte	0x3f
	.zero		1


	//   ....[37]....
        /*0c7c*/ 	.word	0x00009800
        /*0c80*/ 	.word	0x0000000c
        /*0c84*/ 	.word	0x00028c30
        /*0c88*/ 	.short	0x010a
        /*0c8a*/ 	.byte	0x3f
	.zero		1


	//   ....[38]....
        /*0c8c*/ 	.word	0x000098b0
        /*0c90*/ 	.word	0x0000000c
        /*0c94*/ 	.word	0x00028c30
        /*0c98*/ 	.short	0x010a
        /*0c9a*/ 	.byte	0x3f
	.zero		1


	//   ....[39]....
        /*0c9c*/ 	.word	0x0000a9c0
        /*0ca0*/ 	.word	0x00000003
        /*0ca4*/ 	.word	0x00000000
        /*0ca8*/ 	.short	0x0101
        /*0caa*/ 	.byte	0x3f
	.zero		1


	//   ....[40]....
        /*0cac*/ 	.word	0x0000ad70
        /*0cb0*/ 	.word	0x0000000c
        /*0cb4*/ 	.word	0x00028c50
        /*0cb8*/ 	.short	0x010a
        /*0cba*/ 	.byte	0x3f
	.zero		1


	//   ....[41]....
        /*0cbc*/ 	.word	0x0000ae10
        /*0cc0*/ 	.word	0x0000000c
        /*0cc4*/ 	.word	0x00028c50
        /*0cc8*/ 	.short	0x010a
        /*0cca*/ 	.byte	0x3f
	.zero		1


	//   ....[42]....
        /*0ccc*/ 	.word	0x0000b0e0
        /*0cd0*/ 	.word	0x0000000c
        /*0cd4*/ 	.word	0x00000000
        /*0cd8*/ 	.short	0x0101
        /*0cda*/ 	.byte	0x3f
	.zero		1


	//   ....[43]....
        /*0cdc*/ 	.word	0x0000b200
        /*0ce0*/ 	.word	0x000000da
        /*0ce4*/ 	.word	0x00028c30
        /*0ce8*/ 	.short	0x010a
        /*0cea*/ 	.byte	0x3f
	.zero		1


	//   ....[44]....
        /*0cec*/ 	.word	0x0000b2b0
        /*0cf0*/ 	.word	0x000000da
        /*0cf4*/ 	.word	0x00028c30
        /*0cf8*/ 	.short	0x010a
        /*0cfa*/ 	.byte	0x3f
	.zero		1


	//   ....[45]....
        /*0cfc*/ 	.word	0x0000bca0
        /*0d00*/ 	.word	0x000000a7
        /*0d04*/ 	.word	0x00000000
        /*0d08*/ 	.short	0x0101
        /*0d0a*/ 	.byte	0x3f
	.zero		1


	//   ....[46]....
        /*0d0c*/ 	.word	0x0000cc00
        /*0d10*/ 	.word	0x000000da
        /*0d14*/ 	.word	0x00028c50
        /*0d18*/ 	.short	0x010a
        /*0d1a*/ 	.byte	0x3f
	.zero		1


	//   ....[47]....
        /*0d1c*/ 	.word	0x0000cc50
        /*0d20*/ 	.word	0x000000da
        /*0d24*/ 	.word	0x00028c50
        /*0d28*/ 	.short	0x010a
        /*0d2a*/ 	.byte	0x3f
	.zero		1


	//   ....[48]....
        /*0d2c*/ 	.word	0x0000cf40
        /*0d30*/ 	.word	0x000000da
        /*0d34*/ 	.word	0x00000000
        /*0d38*/ 	.short	0x0101
        /*0d3a*/ 	.byte	0x3f
	.zero		1


	//   ....[49]....
        /*0d3c*/ 	.word	0x0000f780
        /*0d40*/ 	.word	0x00000004
        /*0d44*/ 	.word	0x00000000
        /*0d48*/ 	.short	0x0101
        /*0d4a*/ 	.byte	0x3f
	.zero		1


	//   ....[50]....
        /*0d4c*/ 	.word	0x00010340
        /*0d50*/ 	.word	0x00000004
        /*0d54*/ 	.word	0x00000000
        /*0d58*/ 	.short	0x0101
        /*0d5a*/ 	.byte	0x3f
	.zero		1


	//   ....[51]....
        /*0d5c*/ 	.word	0x00013bc0
        /*0d60*/ 	.word	0x00000012
        /*0d64*/ 	.word	0x00028c20
        /*0d68*/ 	.short	0x010a
        /*0d6a*/ 	.byte	0x3f
	.zero		1


	//   ....[52]....
        /*0d6c*/ 	.word	0x00013c90
        /*0d70*/ 	.word	0x00000005
        /*0d74*/ 	.word	0x00028ca0
        /*0d78*/ 	.short	0x010a
        /*0d7a*/ 	.byte	0x3f
	.zero		1


	//   ....[53]....
        /*0d7c*/ 	.word	0x00013ed0
        /*0d80*/ 	.word	0x00000005
        /*0d84*/ 	.word	0x00028cc0
        /*0d88*/ 	.short	0x010a
        /*0d8a*/ 	.byte	0x3f
	.zero		1


	//   ....[54]....
        /*0d8c*/ 	.word	0x00014930
        /*0d90*/ 	.word	0x00000005
        /*0d94*/ 	.word	0x00028ca0
        /*0d98*/ 	.short	0x010a
        /*0d9a*/ 	.byte	0x3f
	.zero		1


	//   ....[55]....
        /*0d9c*/ 	.word	0x00014b60
        /*0da0*/ 	.word	0x00000005
        /*0da4*/ 	.word	0x00028cc0
        /*0da8*/ 	.short	0x010a
        /*0daa*/ 	.byte	0x3f
	.zero		1


	//   ....[56]....
        /*0dac*/ 	.word	0x00016080
        /*0db0*/ 	.word	0x00000000
        /*0db4*/ 	.word	0x00028c40
        /*0db8*/ 	.short	0x010a
        /*0dba*/ 	.byte	0x3f
	.zero		1


	//   ....[57]....
        /*0dbc*/ 	.word	0x00016b80
        /*0dc0*/ 	.word	0x00000012
        /*0dc4*/ 	.word	0x00028c00
        /*0dc8*/ 	.short	0x0107
        /*0dca*/ 	.byte	0x3f
	.zero		1


	//   ....[58]....
        /*0dcc*/ 	.word	0x00016c70
        /*0dd0*/ 	.word	0x00000012
        /*0dd4*/ 	.word	0x00028c00
        /*0dd8*/ 	.short	0x0101
        /*0dda*/ 	.byte	0x3f
	.zero		1


	//   ....[59]....
        /*0ddc*/ 	.word	0x00016c90
        /*0de0*/ 	.word	0x00000012
        /*0de4*/ 	.word	0x00028c20
        /*0de8*/ 	.short	0x010a
        /*0dea*/ 	.byte	0x3f
	.zero		1


	//   ....[60]....
        /*0dec*/ 	.word	0x00016d70
        /*0df0*/ 	.word	0x00000000
        /*0df4*/ 	.word	0x00028c60
        /*0df8*/ 	.short	0x010a
        /*0dfa*/ 	.byte	0x3f
	.zero		1


	//   ....[61]....
        /*0dfc*/ 	.word	0x000179e0
        /*0e00*/ 	.word	0x00000002
        /*0e04*/ 	.word	0x00028c40
        /*0e08*/ 	.short	0x010a
        /*0e0a*/ 	.byte	0x3f
	.zero		1


	//   ....[62]....
        /*0e0c*/ 	.word	0x00017c30
        /*0e10*/ 	.word	0x00000002
        /*0e14*/ 	.word	0x00028c60
        /*0e18*/ 	.short	0x010a
        /*0e1a*/ 	.byte	0x3f
	.zero		1


	//   ....[63]....
        /*0e1c*/ 	.word	0x000187e0
        /*0e20*/ 	.word	0x00000002
        /*0e24*/ 	.word	0x00028c40
        /*0e28*/ 	.short	0x010a
        /*0e2a*/ 	.byte	0x3f
	.zero		1


	//   ....[64]....
        /*0e2c*/ 	.word	0x00018a30
        /*0e30*/ 	.word	0x00000002
        /*0e34*/ 	.word	0x00028c60
        /*0e38*/ 	.short	0x010a
        /*0e3a*/ 	.byte	0x3f
	.zero		1


	//   ....[65]....
        /*0e3c*/ 	.word	0x00019570
        /*0e40*/ 	.word	0x00000003
        /*0e44*/ 	.word	0x00028c40
        /*0e48*/ 	.short	0x010a
        /*0e4a*/ 	.byte	0x3f
	.zero		1


	//   ....[66]....
        /*0e4c*/ 	.word	0x000197c0
        /*0e50*/ 	.word	0x00000003
        /*0e54*/ 	.word	0x00028c60
        /*0e58*/ 	.short	0x010a
        /*0e5a*/ 	.byte	0x3f
	.zero		1


	//   ....[67]....
        /*0e5c*/ 	.word	0x0001b0f0
        /*0e60*/ 	.word	0x00000000
        /*0e64*/ 	.word	0x00028c20
        /*0e68*/ 	.short	0x010a
        /*0e6a*/ 	.byte	0x3f
	.zero		1


	//   ....[68]....
        /*0e6c*/ 	.word	0x0001b2d0
        /*0e70*/ 	.word	0x00000006
        /*0e74*/ 	.word	0x00000000
        /*0e78*/ 	.short	0x010a
        /*0e7a*/ 	.byte	0x3f
	.zero		1


	//   ....[69]....
        /*0e7c*/ 	.word	0x0001b300
        /*0e80*/ 	.word	0x00000007
        /*0e84*/ 	.word	0x00000000
        /*0e88*/ 	.short	0x010a
        /*0e8a*/ 	.byte	0x3f
	.zero		1


	//   ....[70]....
        /*0e8c*/ 	.word	0x0001b360
        /*0e90*/ 	.word	0x00000004
        /*0e94*/ 	.word	0x00000000
        /*0e98*/ 	.short	0x010a
        /*0e9a*/ 	.byte	0x3f
	.zero		1


	//   ....[71]....
        /*0e9c*/ 	.word	0x0001b390
        /*0ea0*/ 	.word	0x00000003
        /*0ea4*/ 	.word	0x00000000
        /*0ea8*/ 	.short	0x010a
        /*0eaa*/ 	.byte	0x3f
	.zero		1


	//   ....[72]....
        /*0eac*/ 	.word	0x0001b3f0
        /*0eb0*/ 	.word	0x00000049
        /*0eb4*/ 	.word	0x00028c90
        /*0eb8*/ 	.short	0x010a
        /*0eba*/ 	.byte	0x3f
	.zero		1


	//   ....[73]....
        /*0ebc*/ 	.word	0x0001b440
        /*0ec0*/ 	.word	0x00000049
        /*0ec4*/ 	.word	0x00028c90
        /*0ec8*/ 	.short	0x010a
        /*0eca*/ 	.byte	0x3f
	.zero		1


	//   ....[74]....
        /*0ecc*/ 	.word	0x0001b490
        /*0ed0*/ 	.word	0x00000049
        /*0ed4*/ 	.word	0x00028c90
        /*0ed8*/ 	.short	0x010a
        /*0eda*/ 	.byte	0x3f
	.zero		1


	//   ....[75]....
        /*0edc*/ 	.word	0x0001b4e0
        /*0ee0*/ 	.word	0x00000049
        /*0ee4*/ 	.word	0x00028cb0
        /*0ee8*/ 	.short	0x010a
        /*0eea*/ 	.byte	0x3f
	.zero		1


	//   ....[76]....
        /*0eec*/ 	.word	0x0001b530
        /*0ef0*/ 	.word	0x00000005
        /*0ef4*/ 	.word	0x00028c50
        /*0ef8*/ 	.short	0x010a
        /*0efa*/ 	.byte	0x3f
	.zero		1


	//   ....[77]....
        /*0efc*/ 	.word	0x0001b580
        /*0f00*/ 	.word	0x00000004
        /*0f04*/ 	.word	0x00028c50
        /*0f08*/ 	.short	0x010a
        /*0f0a*/ 	.byte	0x3f
	.zero		1


	//   ....[78]....
        /*0f0c*/ 	.word	0x0001b7a0
        /*0f10*/ 	.word	0x00000002
        /*0f14*/ 	.word	0x00028c00
        /*0f18*/ 	.short	0x010a
        /*0f1a*/ 	.byte	0x3f
	.zero		1


	//   ....[79]....
        /*0f1c*/ 	.word	0x0001b9d0
        /*0f20*/ 	.word	0x00000002
        /*0f24*/ 	.word	0x00028c00
        /*0f28*/ 	.short	0x010a
        /*0f2a*/ 	.byte	0x3f
	.zero		1


	//   ....[80]....
        /*0f2c*/ 	.word	0x0001ba20
        /*0f30*/ 	.word	0x0000000c
        /*0f34*/ 	.word	0x00028c30
        /*0f38*/ 	.short	0x010a
        /*0f3a*/ 	.byte	0x3f
	.zero		1


	//   ....[81]....
        /*0f3c*/ 	.word	0x0001ba70
        /*0f40*/ 	.word	0x0000000c
        /*0f44*/ 	.word	0x00028c50
        /*0f48*/ 	.short	0x010a
        /*0f4a*/ 	.byte	0x3f
	.zero		1


	//   ....[82]....
        /*0f4c*/ 	.word	0x0001bac0
        /*0f50*/ 	.word	0x000000da
        /*0f54*/ 	.word	0x00028c30
        /*0f58*/ 	.short	0x010a
        /*0f5a*/ 	.byte	0x3f
	.zero		1


	//   ....[83]....
        /*0f5c*/ 	.word	0x0001bb10
        /*0f60*/ 	.word	0x000000da
        /*0f64*/ 	.word	0x00028c50
        /*0f68*/ 	.short	0x010a
        /*0f6a*/ 	.byte	0x3f
	.zero		1


	//   ....[84]....
        /*0f6c*/ 	.word	0x0001bcb0
        /*0f70*/ 	.word	0x00000012
        /*0f74*/ 	.word	0x00028c20
        /*0f78*/ 	.short	0x010a
        /*0f7a*/ 	.byte	0x3f
	.zero		1


	//   ....[85]....
        /*0f7c*/ 	.word	0x0001bd00
        /*0f80*/ 	.word	0x00000005
        /*0f84*/ 	.word	0x00028ca0
        /*0f88*/ 	.short	0x010a
        /*0f8a*/ 	.byte	0x3f
	.zero		1


	//   ....[86]....
        /*0f8c*/ 	.word	0x0001bd50
        /*0f90*/ 	.word	0x00000005
        /*0f94*/ 	.word	0x00028cc0
        /*0f98*/ 	.short	0x010a
        /*0f9a*/ 	.byte	0x3f
	.zero		1


	//   ....[87]....
        /*0f9c*/ 	.word	0x0001bda0
        /*0fa0*/ 	.word	0x00000005
        /*0fa4*/ 	.word	0x00028ca0
        /*0fa8*/ 	.short	0x010a
        /*0faa*/ 	.byte	0x3f
	.zero		1


	//   ....[88]....
        /*0fac*/ 	.word	0x0001bdf0
        /*0fb0*/ 	.word	0x00000005
        /*0fb4*/ 	.word	0x00028cc0
        /*0fb8*/ 	.short	0x010a
        /*0fba*/ 	.byte	0x3f
	.zero		1


	//   ....[89]....
        /*0fbc*/ 	.word	0x0001bf90
        /*0fc0*/ 	.word	0x00000000
        /*0fc4*/ 	.word	0x00028c40
        /*0fc8*/ 	.short	0x010a
        /*0fca*/ 	.byte	0x3f
	.zero		1


	//   ....[90]....
        /*0fcc*/ 	.word	0x0001c510
        /*0fd0*/ 	.word	0x00000012
        /*0fd4*/ 	.word	0x00028c20
        /*0fd8*/ 	.short	0x010a
        /*0fda*/ 	.byte	0x3f
	.zero		1


	//   ....[91]....
        /*0fdc*/ 	.word	0x0001c560
        /*0fe0*/ 	.word	0x00000000
        /*0fe4*/ 	.word	0x00028c60
        /*0fe8*/ 	.short	0x010a
        /*0fea*/ 	.byte	0x3f
	.zero		1


	//   ....[92]....
        /*0fec*/ 	.word	0x0001c5b0
        /*0ff0*/ 	.word	0x00000002
        /*0ff4*/ 	.word	0x00028c40
        /*0ff8*/ 	.short	0x010a
        /*0ffa*/ 	.byte	0x3f
	.zero		1


	//   ....[93]....
        /*0ffc*/ 	.word	0x0001c600
        /*1000*/ 	.word	0x00000002
        /*1004*/ 	.word	0x00028c60
        /*1008*/ 	.short	0x010a
        /*100a*/ 	.byte	0x3f
	.zero		1


	//   ....[94]....
        /*100c*/ 	.word	0x0001c650
        /*1010*/ 	.word	0x00000002
        /*1014*/ 	.word	0x00028c40
        /*1018*/ 	.short	0x010a
        /*101a*/ 	.byte	0x3f
	.zero		1


	//   ....[95]....
        /*101c*/ 	.word	0x0001c6a0
        /*1020*/ 	.word	0x00000002
        /*1024*/ 	.word	0x00028c60
        /*1028*/ 	.short	0x010a
        /*102a*/ 	.byte	0x3f
	.zero		1


	//   ....[96]....
        /*102c*/ 	.word	0x0001c6f0
        /*1030*/ 	.word	0x00000003
        /*1034*/ 	.word	0x00028c40
        /*1038*/ 	.short	0x010a
        /*103a*/ 	.byte	0x3f
	.zero		1


	//   ....[97]....
        /*103c*/ 	.word	0x0001c740
        /*1040*/ 	.word	0x00000003
        /*1044*/ 	.word	0x00028c60
        /*1048*/ 	.short	0x010a
        /*104a*/ 	.byte	0x3f
	.zero		1


	//   ....[98]....
        /*104c*/ 	.word	0x0001d280
        /*1050*/ 	.word	0x00000000
        /*1054*/ 	.word	0x00028c20
        /*1058*/ 	.short	0x010a
        /*105a*/ 	.byte	0x3f
	.zero		1


	//   ....[99]....
        /*105c*/ 	.word	0x0001d420
        /*1060*/ 	.word	0x00000006
        /*1064*/ 	.word	0x00000000
        /*1068*/ 	.short	0x010a
        /*106a*/ 	.byte	0x3f
	.zero		1


	//   ....[100]....
        /*106c*/ 	.word	0x0001d470
        /*1070*/ 	.word	0x00000007
        /*1074*/ 	.word	0x00000000
        /*1078*/ 	.short	0x010a
        /*107a*/ 	.byte	0x3f
	.zero		1


	//   ....[101]....
        /*107c*/ 	.word	0x0001d4c0
        /*1080*/ 	.word	0x00000004
        /*1084*/ 	.word	0x00000000
        /*1088*/ 	.short	0x010a
        /*108a*/ 	.byte	0x3f
	.zero		1


	//----- nvinfo : EIATTR_NUM_MBARRIERS
	.align		4
.L_238:
        /*108c*/ 	.byte	0x03, 0x38
        /*108e*/ 	.short	0x0016


	//----- nvinfo : EIATTR_EXIT_INSTR_OFFSETS
	.align		4
        /*1090*/ 	.byte	0x04, 0x1c
        /*1092*/ 	.short	(.L_240 - .L_239)


	//   ....[0]....
.L_239:
        /*1094*/ 	.word	0x0001b3e0


	//----- nvinfo : EIATTR_MAX_THREADS
	.align		4
.L_240:
        /*1098*/ 	.byte	0x04, 0x05
        /*109a*/ 	.short	(.L_242 - .L_241)
.L_241:
        /*109c*/ 	.word	0x00000180
        /*10a0*/ 	.word	0x00000001
        /*10a4*/ 	.word	0x00000001


	//----- nvinfo : EIATTR_CRS_STACK_SIZE
	.align		4
.L_242:
        /*10a8*/ 	.byte	0x04, 0x1e
        /*10aa*/ 	.short	(.L_244 - .L_243)
.L_243:
        /*10ac*/ 	.word	0x00000000


	//----- nvinfo : EIATTR_CBANK_PARAM_SIZE
	.align		4
.L_244:
        /*10b0*/ 	.byte	0x03, 0x19
        /*10b2*/ 	.short	0x0af0


	//----- nvinfo : EIATTR_PARAM_CBANK
	.align		4
        /*10b4*/ 	.byte	0x04, 0x0a
        /*10b6*/ 	.short	(.L_246 - .L_245)
	.align		4
.L_245:
        /*10b8*/ 	.word	index@(.nv.constant0._ZN7cutlass13device_kernelIN5flash11enable_sm90INS1_16FlashAttnFwdSm90INS1_25CollectiveMainloopFwdSm90ILi2EN4cute5tupleIJNS5_1CILi1EEES8_S8_EEENS6_IJNS7_ILi64EEESA_SA_EEELi512ENS_10bfloat16_tEfNS_4arch4Sm90ELb0ELb0ELb1ELb1ELb0ELb1ELb0ELb0ELb0ELb1ELb1ELb0EEENS1_21CollectiveEpilogueFwdINS6_IJSA_NS7_ILi512EEESA_EEES9_SC_SE_Li256ELb1ELb1ELb1ELb0EEENS1_36VarlenDynamicPersistentTileSchedulerILi64ELi64ELi256ELi128ELb1ELb1ELb1ELb0ELb1ELb1EEEEEEEEEvNT_6ParamsE)
        /*10bc*/ 	.short	0x0210
        /*10be*/ 	.short	0x0af0


	//----- nvinfo : EIATTR_SW_WAR
	.align		4
.L_246:
        /*10c0*/ 	.byte	0x04, 0x36
        /*10c2*/ 	.short	(.L_248 - .L_247)
.L_247:
        /*10c4*/ 	.word	0x00000008
.L_248:


//--------------------- .nv.info._ZN7cutlass13device_kernelIN5flash11enable_sm90INS1_16FlashAttnFwdSm90INS1_25CollectiveMainloopFwdSm90ILi2EN4cute5tupleIJNS5_1CILi1EEES8_S8_EEENS6_IJNS7_ILi64EEESA_SA_EEELi512ENS_10bfloat16_tEfNS_4arch4Sm90ELb0ELb0ELb1ELb1ELb0ELb0ELb1ELb0ELb0ELb1ELb1ELb0EEENS1_21CollectiveEpilogueFwdINS6_IJSA_NS7_ILi512EEESA_EEES9_SC_SE_Li256ELb1ELb1ELb1ELb0EEENS1_36VarlenDynamicPersistentTileSchedulerILi64ELi64ELi256ELi128ELb1ELb1ELb1ELb0ELb1ELb1EEEEEEEEEvNT_6ParamsE --------------------------
	.section	.nv.info._ZN7cutlass13device_kernelIN5flash11enable_sm90INS1_16FlashAttnFwdSm90INS1_25CollectiveMainloopFwdSm90ILi2EN4cute5tupleIJNS5_1CILi1EEES8_S8_EEENS6_IJNS7_ILi64EEESA_SA_EEELi512ENS_10bfloat16_tEfNS_4arch4Sm90ELb0ELb0ELb1ELb1ELb0ELb0ELb1ELb0ELb0ELb1ELb1ELb0EEENS1_21CollectiveEpilogueFwdINS6_IJSA_NS7_ILi512EEESA_EEES9_SC_SE_Li256ELb1ELb1ELb1ELb0EEENS1_36VarlenDynamicPersistentTileSchedulerILi64ELi64ELi256ELi128ELb1ELb1ELb1ELb0ELb1ELb1EEEEEEEEEvNT_6ParamsE,"",@"SHT_CUDA_INFO"
	.sectionflags	@""
	.align	4


	//----- nvinfo : EIATTR_CUDA_API_VERSION
	.align		4
        /*0000*/ 	.byte	0x04, 0x37
        /*0002*/ 	.short	(.L_250 - .L_249)
.L_249:
        /*0004*/ 	.word	0x00000082


	//----- nvinfo : EIATTR_KPARAM_INFO
	.align		4
.L_250:
        /*0008*/ 	.byte	0x04, 0x17
        /*000a*/ 	.short	(.L_252 - .L_251)
.L_251:
        /*000c*/ 	.word	0x00000000
        /*0010*/ 	.short	0x0000
        /*0012*/ 	.short	0x0070
        /*0014*/ 	.byte	0x00, 0xf0, 0x01, 0x2e


	//----- nvinfo : EIATTR_SPARSE_MMA_MASK
	.align		4
.L_252:
        /*0018*/ 	.byte	0x03, 0x50
        /*001a*/ 	.short	0x0000


	//----- nvinfo : EIATTR_MAXREG_COUNT
	.align		4
        /*001c*/ 	.byte	0x03, 0x1b
        /*001e*/ 	.short	0x00a8


	//----- nvinfo : EIATTR_NUM_BARRIERS
	.align		4
        /*0020*/ 	.byte	0x02, 0x4c
        /*0022*/ 	.byte	0x10
	.zero		1


	//----- nvinfo : EIATTR_EXTERNS
	.align		4
        /*0024*/ 	.byte	0x04, 0x0f
        /*0026*/ 	.short	(.L_254 - .L_253)


	//   ....[0]....
	.align		4
.L_253:
        /*0028*/ 	.word	index@(__assertfail)


	//----- nvinfo : EIATTR_ANNOTATIONS
	.align		4
.L_254:
        /*002c*/ 	.byte	0x04, 0x55
        /*002e*/ 	.short	(.L_256 - .L_255)


	//   ....[0]....
.L_255:
        /* <DEDUP_REMOVED lines=88> */


	//----- nvinfo : EIATTR_MERCURY_ISA_VERSION
	.align		4
.L_256:
        /*0598*/ 	.byte	0x03, 0x5f
        /*059a*/ 	.short	0x0101


	//----- nvinfo : EIATTR_UNUSED_LOAD_BYTE_OFFSET
	.align		4
        /*059c*/ 	.byte	0x04, 0x44
        /*059e*/ 	.short	(.L_258 - .L_257)


	//   ....[0]....
.L_257:
        /*05a0*/ 	.word	0x00000a00
        /*05a4*/ 	.word	0x0000fff0


	//   ....[1]....
        /*05a8*/ 	.word	0x0000a050
        /*05ac*/ 	.word	0x0000fff0


	//----- nvinfo : EIATTR_INT_WARP_WIDE_INSTR_OFFSETS
	.align		4
.L_258:
        /*05b0*/ 	.byte	0x04, 0x31
        /*05b2*/ 	.short	(.L_260 - .L_259)


	//   ....[0]....
.L_259:
        /*05b4*/ 	.word	0x00000130


	//   ....[1]....
        /*05b8*/ 	.word	0x00000170


	//   ....[2]....
        /*05bc*/ 	.word	0x000001e0


	//   ....[3]....
        /*05c0*/ 	.word	0x00000250


	//   ....[4]....
        /*05c4*/ 	.word	0x0000ff30


	//   ....[5]....
        /*05c8*/ 	.word	0x0000ff90


	//   ....[6]....
        /*05cc*/ 	.word	0x00015920


	//   ....[7]....
        /*05d0*/ 	.word	0x000159b0


	//----- nvinfo : EIATTR_COOP_GROUP_MASK_REGIDS
	.align		4
.L_260:
        /*05d4*/ 	.byte	0x04, 0x29
        /*05d6*/ 	.short	(.L_262 - .L_261)


	//   ....[0]....
.L_261:
        /*05d8*/ 	.word	0xffffffff


	//   ....[1]....
        /*05dc*/ 	.word	0xffffffff


	//   ....[2]....
        /*05e0*/ 	.word	0xffffffff


	//   ....[3]....
        /*05e4*/ 	.word	0xffffffff


	//   ....[4]....
        /*05e8*/ 	.word	0xffffffff


	//   ....[5]....
        /*05ec*/ 	.word	0xffffffff


	//   ....[6]....
        /*05f0*/ 	.word	0xffffffff


	//   ....[7]....
        /*05f4*/ 	.word	0xffffffff


	//   ....[8]....
        /*05f8*/ 	.word	0xffffffff


	//   ....[9]....
        /*05fc*/ 	.word	0xffffffff


	//   ....[10]....
        /*0600*/ 	.word	0xffffffff


	//   ....[11]....
        /*0604*/ 	.word	0xffffffff


	//   ....[12]....
        /*0608*/ 	.word	0xffffffff


	//   ....[13]....
        /*060c*/ 	.word	0xffffffff


	//   ....[14]....
        /*0610*/ 	.word	0xffffffff


	//   ....[15]....
        /*0614*/ 	.word	0xffffffff


	//   ....[16]....
        /*0618*/ 	.word	0xffffffff


	//   ....[17]....
        /*061c*/ 	.word	0xffffffff


	//   ....[18]....
        /*0620*/ 	.word	0xffffffff


	//   ....[19]....
        /*0624*/ 	.word	0xffffffff


	//   ....[20]....
        /*0628*/ 	.word	0xffffffff


	//   ....[21]....
        /*062c*/ 	.word	0xffffffff


	//   ....[22]....
        /*0630*/ 	.word	0xffffffff


	//   ....[23]....
        /*0634*/ 	.word	0xffffffff


	//   ....[24]....
        /*0638*/ 	.word	0xffffffff


	//   ....[25]....
        /*063c*/ 	.word	0xffffffff


	//   ....[26]....
        /*0640*/ 	.word	0xffffffff


	//   ....[27]....
        /*0644*/ 	.word	0xffffffff


	//   ....[28]....
        /*0648*/ 	.word	0xffffffff


	//   ....[29]....
        /*064c*/ 	.word	0xffffffff


	//   ....[30]....
        /*0650*/ 	.word	0xffffffff


	//   ....[31]....
        /*0654*/ 	.word	0xffffffff


	//   ....[32]....
        /*0658*/ 	.word	0xffffffff


	//   ....[33]....
        /*065c*/ 	.word	0xffffffff


	//   ....[34]....
        /*0660*/ 	.word	0xffffffff


	//   ....[35]....
        /*0664*/ 	.word	0xffffffff


	//   ....[36]....
        /*0668*/ 	.word	0xffffffff


	//   ....[37]....
        /*066c*/ 	.word	0xffffffff


	//   ....[38]....
        /*0670*/ 	.word	0xffffffff


	//   ....[39]....
        /*0674*/ 	.word	0xffffffff


	//   ....[40]....
        /*0678*/ 	.word	0xffffffff


	//   ....[41]....
        /*067c*/ 	.word	0xffffffff


	//   ....[42]....
        /*0680*/ 	.word	0xffffffff


	//   ....[43]....
        /*0684*/ 	.word	0xffffffff


	//   ....[44]....
        /*0688*/ 	.word	0xffffffff


	//   ....[45]....
        /*068c*/ 	.word	0xffffffff


	//   ....[46]....
        /*0690*/ 	.word	0xffffffff


	//   ....[47]....
        /*0694*/ 	.word	0xffffffff


	//   ....[48]....
        /*0698*/ 	.word	0xffffffff


	//   ....[49]....
        /*069c*/ 	.word	0xffffffff


	//   ....[50]....
        /*06a0*/ 	.word	0xffffffff


	//   ....[51]....
        /*06a4*/ 	.word	0xffffffff


	//   ....[52]....
        /*06a8*/ 	.word	0xffffffff


	//   ....[53]....
        /*06ac*/ 	.word	0xffffffff


	//   ....[54]....
        /*06b0*/ 	.word	0xffffffff


	//   ....[55]....
        /*06b4*/ 	.word	0xffffffff


	//   ....[56]....
        /*06b8*/ 	.word	0xffffffff


	//   ....[57]....
        /*06bc*/ 	.word	0xffffffff


	//   ....[58]....
        /*06c0*/ 	.word	0xffffffff


	//   ....[59]....
        /*06c4*/ 	.word	0xffffffff


	//   ....[60]....
        /*06c8*/ 	.word	0xffffffff


	//   ....[61]....
        /*06cc*/ 	.word	0xffffffff


	//   ....[62]....
        /*06d0*/ 	.word	0xffffffff


	//   ....[63]....
        /*06d4*/ 	.word	0xffffffff


	//   ....[64]....
        /*06d8*/ 	.word	0xffffffff


	//   ....[65]....
        /*06dc*/ 	.word	0xffffffff


	//   ....[66]....
        /*06e0*/ 	.word	0xffffffff


	//   ....[67]....
        /*06e4*/ 	.word	0xffffffff


	//   ....[68]....
        /*06e8*/ 	.word	0xffffffff


	//   ....[69]....
        /*06ec*/ 	.word	0xffffffff


	//   ....[70]....
        /*06f0*/ 	.word	0xffffffff


	//   ....[71]....
        /*06f4*/ 	.word	0xffffffff


	//   ....[72]....
        /*06f8*/ 	.word	0xffffffff


	//   ....[73]....
        /*06fc*/ 	.word	0xffffffff


	//   ....[74]....
        /*0700*/ 	.word	0xffffffff


	//   ....[75]....
        /*0704*/ 	.word	0xffffffff


	//   ....[76]....
        /*0708*/ 	.word	0xffffffff


	//   ....[77]....
        /*070c*/ 	.word	0xffffffff


	//   ....[78]....
        /*0710*/ 	.word	0xffffffff


	//   ....[79]....
        /*0714*/ 	.word	0xffffffff


	//   ....[80]....
        /*0718*/ 	.word	0xffffffff


	//   ....[81]....
        /*071c*/ 	.word	0xffffffff


	//   ....[82]....
        /*0720*/ 	.word	0xffffffff


	//   ....[83]....
        /*0724*/ 	.word	0xffffffff


	//   ....[84]....
        /*0728*/ 	.word	0xffffffff


	//   ....[85]....
        /*072c*/ 	.word	0xffffffff


	//   ....[86]....
        /*0730*/ 	.word	0xffffffff


	//   ....[87]....
        /*0734*/ 	.word	0xffffffff


	//   ....[88]....
        /*0738*/ 	.word	0xffffffff


	//   ....[89]....
        /*073c*/ 	.word	0xffffffff


	//   ....[90]....
        /*0740*/ 	.word	0xffffffff


	//   ....[91]....
        /*0744*/ 	.word	0xffffffff


	//   ....[92]....
        /*0748*/ 	.word	0xffffffff


	//   ....[93]....
        /*074c*/ 	.word	0xffffffff


	//   ....[94]....
        /*0750*/ 	.word	0xffffffff


	//   ....[95]....
        /*0754*/ 	.word	0x0500000f


	//   ....[96]....
        /*0758*/ 	.word	0x0500000f


	//   ....[97]....
        /*075c*/ 	.word	0x0500000f


	//   ....[98]....
        /*0760*/ 	.word	0x0500000f


	//   ....[99]....
        /*0764*/ 	.word	0x0500000f


	//   ....[100]....
        /*0768*/ 	.word	0x0500000f


	//   ....[101]....
        /*076c*/ 	.word	0x0500000f


	//   ....[102]....
        /*0770*/ 	.word	0x0500000f


	//   ....[103]....
        /*0774*/ 	.word	0x0500000f


	//   ....[104]....
        /*0778*/ 	.word	0x0500000f


	//   ....[105]....
        /*077c*/ 	.word	0x0500000f


	//   ....[106]....
        /*0780*/ 	.word	0x0500000f


	//   ....[107]....
        /*0784*/ 	.word	0x0500000f


	//   ....[108]....
        /*0788*/ 	.word	0x0500000f


	//   ....[109]....
        /*078c*/ 	.word	0x0500000f


	//   ....[110]....
        /*0790*/ 	.word	0x0500000f


	//   ....[111]....
        /*0794*/ 	.word	0x0500000f


	//   ....[112]....
        /*0798*/ 	.word	0x0500000f


	//   ....[113]....
        /*079c*/ 	.word	0x0500000f


	//   ....[114]....
        /*07a0*/ 	.word	0x0500000f


	//   ....[115]....
        /*07a4*/ 	.word	0x0500000f


	//   ....[116]....
        /*07a8*/ 	.word	0x0500000f


	//   ....[117]....
        /*07ac*/ 	.word	0x0500000f


	//   ....[118]....
        /*07b0*/ 	.word	0x0500000f


	//   ....[119]....
        /*07b4*/ 	.word	0x0500000f


	//   ....[120]....
        /*07b8*/ 	.word	0x0500000f


	//   ....[121]....
        /*07bc*/ 	.word	0x0500000f


	//   ....[122]....
        /*07c0*/ 	.word	0x0500000f


	//   ....[123]....
        /*07c4*/ 	.word	0x0500000f


	//   ....[124]....
        /*07c8*/ 	.word	0x0500000f


	//   ....[125]....
        /*07cc*/ 	.word	0x0500000f


	//   ....[126]....
        /*07d0*/ 	.word	0x0500000f


	//   ....[127]....
        /*07d4*/ 	.word	0x0500000f


	//   ....[128]....
        /*07d8*/ 	.word	0x0500000f


	//   ....[129]....
        /*07dc*/ 	.word	0x0500000f


	//   ....[130]....
        /*07e0*/ 	.word	0x0500000f


	//----- nvinfo : EIATTR_COOP_GROUP_INSTR_OFFSETS
	.align		4
.L_262:
        /*07e4*/ 	.byte	0x04, 0x28
        /*07e6*/ 	.short	(.L_264 - .L_263)


	//   ....[0]....
.L_263:
        /*07e8*/ 	.word	0x00000060


	//   ....[1]....
        /*07ec*/ 	.word	0x00000140


	//   ....[2]....
        /*07f0*/ 	.word	0x00000180


	//   ....[3]....
        /*07f4*/ 	.word	0x00000390


	//   ....[4]....
        /*07f8*/ 	.word	0x000004f0


	//   ....[5]....
        /*07fc*/ 	.word	0x00000610


	//   ....[6]....
        /*0800*/ 	.word	0x00000770


	//   ....[7]....
        /*0804*/ 	.word	0x00001da0


	//   ....[8]....
        /*0808*/ 	.word	0x00003b40


	//   ....[9]....
        /*080c*/ 	.word	0x00004390


	//   ....[10]....
        /*0810*/ 	.word	0x00005ae0


	//   ....[11]....
        /*0814*/ 	.word	0x00005b90


	//   ....[12]....
        /*0818*/ 	.word	0x00005d40


	//   ....[13]....
        /*081c*/ 	.word	0x00005e40


	//   ....[14]....
        /*0820*/ 	.word	0x00006650


	//   ....[15]....
        /*0824*/ 	.word	0x00006bb0


	//   ....[16]....
        /*0828*/ 	.word	0x00008000


	//   ....[17]....
        /*082c*/ 	.word	0x00008060


	//   ....[18]....
        /*0830*/ 	.word	0x00008880


	//   ....[19]....
        /*0834*/ 	.word	0x000089c0


	//   ....[20]....
        /*0838*/ 	.word	0x00009520


	//   ....[21]....
        /*083c*/ 	.word	0x00009560


	//   ....[22]....
        /*0840*/ 	.word	0x00009590


	//   ....[23]....
        /*0844*/ 	.word	0x000095f0


	//   ....[24]....
        /*0848*/ 	.word	0x00009600


	//   ....[25]....
        /*084c*/ 	.word	0x0000add0


	//   ....[26]....
        /*0850*/ 	.word	0x0000b140


	//   ....[27]....
        /*0854*/ 	.word	0x0000b180


	//   ....[28]....
        /*0858*/ 	.word	0x0000b1a0


	//   ....[29]....
        /*085c*/ 	.word	0x0000b1b0


	//   ....[30]....
        /*0860*/ 	.word	0x0000bde0


	//   ....[31]....
        /*0864*/ 	.word	0x0000be10


	//   ....[32]....
        /*0868*/ 	.word	0x0000c0c0


	//   ....[33]....
        /*086c*/ 	.word	0x0000c0e0


	//   ....[34]....
        /*0870*/ 	.word	0x0000c840


	//   ....[35]....
        /*0874*/ 	.word	0x0000c860


	//   ....[36]....
        /*0878*/ 	.word	0x0000d0b0


	//   ....[37]....
        /*087c*/ 	.word	0x0000d0d0


	//   ....[38]....
        /*0880*/ 	.word	0x0000e390


	//   ....[39]....
        /*0884*/ 	.word	0x0000e3c0


	//   ....[40]....
        /*0888*/ 	.word	0x0000e600


	//   ....[41]....
        /*088c*/ 	.word	0x0000e620


	//   ....[42]....
        /*0890*/ 	.word	0x0000e8e0


	//   ....[43]....
        /*0894*/ 	.word	0x0000eaf0


	//   ....[44]....
        /*0898*/ 	.word	0x0000eb20


	//   ....[45]....
        /*089c*/ 	.word	0x0000eb50


	//   ....[46]....
        /*08a0*/ 	.word	0x0000eb80


	//   ....[47]....
        /*08a4*/ 	.word	0x0000ebb0


	//   ....[48]....
        /*08a8*/ 	.word	0x0000ebe0


	//   ....[49]....
        /*08ac*/ 	.word	0x0000ed80


	//   ....[50]....
        /*08b0*/ 	.word	0x0000edb0


	//   ....[51]....
        /*08b4*/ 	.word	0x0000ede0


	//   ....[52]....
        /*08b8*/ 	.word	0x0000ee10


	//   ....[53]....
        /*08bc*/ 	.word	0x0000ee40


	//   ....[54]....
        /*08c0*/ 	.word	0x0000ee70


	//   ....[55]....
        /*08c4*/ 	.word	0x0000ef00


	//   ....[56]....
        /*08c8*/ 	.word	0x0000ef30


	//   ....[57]....
        /*08cc*/ 	.word	0x0000ef40


	//   ....[58]....
        /*08d0*/ 	.word	0x0000eff0


	//   ....[59]....
        /*08d4*/ 	.word	0x00010510


	//   ....[60]....
        /*08d8*/ 	.word	0x00010fa0


	//   ....[61]....
        /*08dc*/ 	.word	0x00010fd0


	//   ....[62]....
        /*08e0*/ 	.word	0x00010ff0


	//   ....[63]....
        /*08e4*/ 	.word	0x000110a0


	//   ....[64]....
        /*08e8*/ 	.word	0x00011130


	//   ....[65]....
        /*08ec*/ 	.word	0x00011150


	//   ....[66]....
        /*08f0*/ 	.word	0x000111e0


	//   ....[67]....
        /*08f4*/ 	.word	0x000111f0


	//   ....[68]....
        /*08f8*/ 	.word	0x00011b80


	//   ....[69]....
        /*08fc*/ 	.word	0x00011c10


	//   ....[70]....
        /*0900*/ 	.word	0x00011c60


	//   ....[71]....
        /*0904*/ 	.word	0x00011d90


	//   ....[72]....
        /*0908*/ 	.word	0x00011f00


	//   ....[73]....
        /*090c*/ 	.word	0x00011f10


	//   ....[74]....
        /*0910*/ 	.word	0x00012070


	//   ....[75]....
        /*0914*/ 	.word	0x00012080


	//   ....[76]....
        /*0918*/ 	.word	0x00015c30


	//   ....[77]....
        /*091c*/ 	.word	0x00015c60


	//   ....[78]....
        /*0920*/ 	.word	0x00015cc0


	//   ....[79]....
        /*0924*/ 	.word	0x00015cf0


	//   ....[80]....
        /*0928*/ 	.word	0x00015d20


	//   ....[81]....
        /*092c*/ 	.word	0x00015d50


	//   ....[82]....
        /*0930*/ 	.word	0x00015d80


	//   ....[83]....
        /*0934*/ 	.word	0x00015db0


	//   ....[84]....
        /*0938*/ 	.word	0x00015f70


	//   ....[85]....
        /*093c*/ 	.word	0x00015fa0


	//   ....[86]....
        /*0940*/ 	.word	0x00015fd0


	//   ....[87]....
        /*0944*/ 	.word	0x00016000


	//   ....[88]....
        /*0948*/ 	.word	0x00016030


	//   ....[89]....
        /*094c*/ 	.word	0x00016060


	//   ....[90]....
        /*0950*/ 	.word	0x00016120


	//   ....[91]....
        /*0954*/ 	.word	0x00016140


	//   ....[92]....
        /*0958*/ 	.word	0x00016150


	//   ....[93]....
        /*095c*/ 	.word	0x000161b0


	//   ....[94]....
        /*0960*/ 	.word	0x000168d0


	//   ....[95]....
        /*0964*/ 	.word	0x00016dc0


	//   ....[96]....
        /*0968*/ 	.word	0x00016f40


	//   ....[97]....
        /*096c*/ 	.word	0x00016fa0


	//   ....[98]....
        /*0970*/ 	.word	0x00017030


	//   ....[99]....
        /*0974*/ 	.word	0x00017080


	//   ....[100]....
        /*0978*/ 	.word	0x000171e0


	//   ....[101]....
        /*097c*/ 	.word	0x00017280


	//   ....[102]....
        /*0980*/ 	.word	0x00017330


	//   ....[103]....
        /*0984*/ 	.word	0x00017410


	//   ....[104]....
        /*0988*/ 	.word	0x000175d0


	//   ....[105]....
        /*098c*/ 	.word	0x000176b0


	//   ....[106]....
        /*0990*/ 	.word	0x00017940


	//   ....[107]....
        /*0994*/ 	.word	0x00017a40


	//   ....[108]....
        /*0998*/ 	.word	0x00017c10


	//   ....[109]....
        /*099c*/ 	.word	0x00017cd0


	//   ....[110]....
        /*09a0*/ 	.word	0x00017ef0


	//   ....[111]....
        /*09a4*/ 	.word	0x00017f40


	//   ....[112]....
        /*09a8*/ 	.word	0x00018270


	//   ....[113]....
        /*09ac*/ 	.word	0x00018310


	//   ....[114]....
        /*09b0*/ 	.word	0x000184a0


	//   ....[115]....
        /*09b4*/ 	.word	0x00018520


	//   ....[116]....
        /*09b8*/ 	.word	0x000185a0


	//   ....[117]....
        /*09bc*/ 	.word	0x00018620


	//   ....[118]....
        /*09c0*/ 	.word	0x000186a0


	//   ....[119]....
        /*09c4*/ 	.word	0x00018730


	//   ....[120]....
        /*09c8*/ 	.word	0x000187d0


	//   ....[121]....
        /*09cc*/ 	.word	0x00018880


	//   ....[122]....
        /*09d0*/ 	.word	0x00018900


	//   ....[123]....
        /*09d4*/ 	.word	0x00018980


	//   ....[124]....
        /*09d8*/ 	.word	0x00018a00


	//   ....[125]....
        /*09dc*/ 	.word	0x00018a90


	//   ....[126]....
        /*09e0*/ 	.word	0x00018b10


	//   ....[127]....
        /*09e4*/ 	.word	0x00018bb0


	//   ....[128]....
        /*09e8*/ 	.word	0x00018c00


	//   ....[129]....
        /*09ec*/ 	.word	0x00018c90


	//   ....[130]....
        /*09f0*/ 	.word	0x00018dc0


	//----- nvinfo : EIATTR_REG_RECONFIG
	.align		4
.L_264:
        /*09f4*/ 	.byte	0x01, 0x54
	.zero		2


	//----- nvinfo : EIATTR_SYSCALL_OFFSETS
	.align		4
        /*09f8*/ 	.byte	0x04, 0x46
        /*09fa*/ 	.short	(.L_266 - .L_265)


	//   ....[0]....
.L_265:
        /*09fc*/ 	.word	0x00003d00


	//   ....[1]....
        /*0a00*/ 	.word	0x00010130


	//   ....[2]....
        /*0a04*/ 	.word	0x00010280


	//   ....[3]....
        /*0a08*/ 	.word	0x00010380


	//   ....[4]....
        /*0a0c*/ 	.word	0x00010bc0


	//   ....[5]....
        /*0a10*/ 	.word	0x00011500


	//----- nvinfo : EIATTR_MBARRIER_INSTR_OFFSETS
	.align		4
.L_266:
        /*0a14*/ 	.byte	0x04, 0x39
        /*0a16*/ 	.short	(.L_268 - .L_267)


	//   ....[0]....
.L_267:
        /*0a18*/ 	.word	0x00000270
        /*0a1c*/ 	.word	0x000000ff
        /*0a20*/ 	.word	0x00038800
        /*0a24*/ 	.short	0x0100
        /*0a26*/ 	.byte	0x08
	.zero		1


	//   ....[1]....
        /*0a28*/ 	.word	0x00000280
        /*0a2c*/ 	.word	0x000000ff
        /*0a30*/ 	.word	0x00038810
        /*0a34*/ 	.short	0x0100
        /*0a36*/ 	.byte	0x08
	.zero		1


	//   ....[2]....
        /*0a38*/ 	.word	0x00000290
        /*0a3c*/ 	.word	0x000000ff
        /*0a40*/ 	.word	0x00038820
        /*0a44*/ 	.short	0x0100
        /*0a46*/ 	.byte	0x08
	.zero		1


	//   ....[3]....
        /*0a48*/ 	.word	0x00000340
        /*0a4c*/ 	.word	0x000000ff
        /*0a50*/ 	.word	0x00038830
        /*0a54*/ 	.short	0x0100
        /*0a56*/ 	.byte	0x06
	.zero		1


	//   ....[4]....
        /*0a58*/ 	.word	0x00000350
        /*0a5c*/ 	.word	0x000000ff
        /*0a60*/ 	.word	0x00038840
        /*0a64*/ 	.short	0x0100
        /*0a66*/ 	.byte	0x06
	.zero		1


	//   ....[5]....
        /*0a68*/ 	.word	0x00000360
        /*0a6c*/ 	.word	0x000000ff
        /*0a70*/ 	.word	0x00038838
        /*0a74*/ 	.short	0x0100
        /*0a76*/ 	.byte	0x06
	.zero		1


	//   ....[6]....
        /*0a78*/ 	.word	0x00000370
        /*0a7c*/ 	.word	0x000000ff
        /*0a80*/ 	.word	0x00038848
        /*0a84*/ 	.short	0x0100
        /*0a86*/ 	.byte	0x06
	.zero		1


	//   ....[7]....
        /*0a88*/ 	.word	0x000004a0
        /*0a8c*/ 	.word	0x000000ff
        /*0a90*/ 	.word	0x00038850
        /*0a94*/ 	.short	0x0100
        /*0a96*/ 	.byte	0x08
	.zero		1


	//   ....[8]....
        /*0a98*/ 	.word	0x000004b0
        /*0a9c*/ 	.word	0x000000ff
        /*0aa0*/ 	.word	0x00038860
        /*0aa4*/ 	.short	0x0100
        /*0aa6*/ 	.byte	0x08
	.zero		1


	//   ....[9]....
        /*0aa8*/ 	.word	0x000004c0
        /*0aac*/ 	.word	0x000000ff
        /*0ab0*/ 	.word	0x00038858
        /*0ab4*/ 	.short	0x0100
        /*0ab6*/ 	.byte	0x08
	.zero		1


	//   ....[10]....
        /*0ab8*/ 	.word	0x000004d0
        /*0abc*/ 	.word	0x000000ff
        /*0ac0*/ 	.word	0x00038868
        /*0ac4*/ 	.short	0x0100
        /*0ac6*/ 	.byte	0x08
	.zero		1


	//   ....[11]....
        /*0ac8*/ 	.word	0x000005c0
        /*0acc*/ 	.word	0x000000ff
        /*0ad0*/ 	.word	0x00038870
        /*0ad4*/ 	.short	0x0100
        /*0ad6*/ 	.byte	0x06
	.zero		1


	//   ....[12]....
        /*0ad8*/ 	.word	0x000005d0
        /*0adc*/ 	.word	0x000000ff
        /*0ae0*/ 	.word	0x00038880
        /*0ae4*/ 	.short	0x0100
        /*0ae6*/ 	.byte	0x06
	.zero		1


	//   ....[13]....
        /*0ae8*/ 	.word	0x000005e0
        /*0aec*/ 	.word	0x000000ff
        /*0af0*/ 	.word	0x00038878
        /*0af4*/ 	.short	0x0100
        /*0af6*/ 	.byte	0x06
	.zero		1


	//   ....[14]....
        /*0af8*/ 	.word	0x000005f0
        /*0afc*/ 	.word	0x000000ff
        /*0b00*/ 	.word	0x00038888
        /*0b04*/ 	.short	0x0100
        /*0b06*/ 	.byte	0x06
	.zero		1


	//   ....[15]....
        /*0b08*/ 	.word	0x00000720
        /*0b0c*/ 	.word	0x000000ff
        /*0b10*/ 	.word	0x00038890
        /*0b14*/ 	.short	0x0100
        /*0b16*/ 	.byte	0x08
	.zero		1


	//   ....[16]....
        /*0b18*/ 	.word	0x00000730
        /*0b1c*/ 	.word	0x000000ff
        /*0b20*/ 	.word	0x000388a0
        /*0b24*/ 	.short	0x0100
        /*0b26*/ 	.byte	0x08
	.zero		1


	//   ....[17]....
        /*0b28*/ 	.word	0x00000740
        /*0b2c*/ 	.word	0x000000ff
        /*0b30*/ 	.word	0x00038898
        /*0b34*/ 	.short	0x0100
        /*0b36*/ 	.byte	0x08
	.zero		1


	//   ....[18]....
        /*0b38*/ 	.word	0x00000750
        /*0b3c*/ 	.word	0x000000ff
        /*0b40*/ 	.word	0x000388a8
        /*0b44*/ 	.short	0x0100
        /*0b46*/ 	.byte	0x08
	.zero		1


	//   ....[19]....
        /*0b48*/ 	.word	0x00000880
        /*0b4c*/ 	.word	0x000000ff
        /*0b50*/ 	.word	0x000388b0
        /*0b54*/ 	.short	0x0100
        /*0b56*/ 	.byte	0x08
	.zero		1


	//   ....[20]....
        /*0b58*/ 	.word	0x00000890
        /*0b5c*/ 	.word	0x000000ff
        /*0b60*/ 	.word	0x000388c0
        /*0b64*/ 	.short	0x0100
        /*0b66*/ 	.byte	0x08
	.zero		1


	//   ....[21]....
        /*0b68*/ 	.word	0x000008a0
        /*0b6c*/ 	.word	0x000000ff
        /*0b70*/ 	.word	0x000388b8
        /*0b74*/ 	.short	0x0100
        /*0b76*/ 	.byte	0x08
	.zero		1


	//   ....[22]....
        /*0b78*/ 	.word	0x000008b0
        /*0b7c*/ 	.word	0x000000ff
        /*0b80*/ 	.word	0x000388c8
        /*0b84*/ 	.short	0x0100
        /*0b86*/ 	.byte	0x08
	.zero		1


	//   ....[23]....
        /*0b88*/ 	.word	0x00002110
        /*0b8c*/ 	.word	0x00000003
        /*0b90*/ 	.word	0x00000000
        /*0b94*/ 	.short	0x0101
        /*0b96*/ 	.byte	0x3f
	.zero		1


	//   ....[24]....
        /*0b98*/ 	.word	0x00002be0
        /*0b9c*/ 	.word	0x00000003
        /*0ba0*/ 	.word	0x00000000
        /*0ba4*/ 	.short	0x0101
        /*0ba6*/ 	.byte	0x3f
	.zero		1


	//   ....[25]....
        /*0ba8*/ 	.word	0x00003d70
        /*0bac*/ 	.word	0x000000ff
        /*0bb0*/ 	.word	0x00038800
        /*0bb4*/ 	.short	0x010a
        /*0bb6*/ 	.byte	0x29
	.zero		1


	//   ....[26]....
        /*0bb8*/ 	.word	0x00003e00
        /*0bbc*/ 	.word	0x00000004
        /*0bc0*/ 	.word	0x00038830
        /*0bc4*/ 	.short	0x010a
        /*0bc6*/ 	.byte	0x3f
	.zero		1


	//   ....[27]....
        /*0bc8*/ 	.word	0x00003e40
        /*0bcc*/ 	.word	0x00000004
        /*0bd0*/ 	.word	0x00038830
        /*0bd4*/ 	.short	0x010a
        /*0bd6*/ 	.byte	0x3f
	.zero		1


	//   ....[28]....
        /*0bd8*/ 	.word	0x000040c0
        /*0bdc*/ 	.word	0x000000ff
        /*0be0*/ 	.word	0x00038810
        /*0be4*/ 	.short	0x010a
        /*0be6*/ 	.byte	0x29
	.zero		1


	//   ....[29]....
        /*0be8*/ 	.word	0x00004100
        /*0bec*/ 	.word	0x00000004
        /*0bf0*/ 	.word	0x00038850
        /*0bf4*/ 	.short	0x010a
        /*0bf6*/ 	.byte	0x3f
	.zero		1


	//   ....[30]....
        /*0bf8*/ 	.word	0x00004140
        /*0bfc*/ 	.word	0x00000004
        /*0c00*/ 	.word	0x00038850
        /*0c04*/ 	.short	0x010a
        /*0c06*/ 	.byte	0x3f
	.zero		1


	//   ....[31]....
        /*0c08*/ 	.word	0x00006070
        /*0c0c*/ 	.word	0x00000003
        /*0c10*/ 	.word	0x00000000
        /*0c14*/ 	.short	0x0101
        /*0c16*/ 	.byte	0x3f
	.zero		1


	//   ....[32]....
        /*0c18*/ 	.word	0x00006670
        /*0c1c*/ 	.word	0x00000004
        /*0c20*/ 	.word	0x00000000
        /*0c24*/ 	.short	0x0101
        /*0c26*/ 	.byte	0x3f
	.zero		1


	//   ....[33]....
        /*0c28*/ 	.word	0x000067a0
        /*0c2c*/ 	.word	0x000000ff
        /*0c30*/ 	.word	0x00038830
        /*0c34*/ 	.short	0x010a
        /*0c36*/ 	.byte	0x05
	.zero		1


	//   ....[34]....
        /*0c38*/ 	.word	0x000067e0
        /*0c3c*/ 	.word	0x000000ff
        /*0c40*/ 	.word	0x00038830
        /*0c44*/ 	.short	0x010a
        /*0c46*/ 	.byte	0x05
	.zero		1


	//   ....[35]....
        /*0c48*/ 	.word	0x000069f0
        /*0c4c*/ 	.word	0x000000ff
        /*0c50*/ 	.word	0x00038850
        /*0c54*/ 	.short	0x010a
        /*0c56*/ 	.byte	0x05
	.zero		1


	//   ....[36]....
        /*0c58*/ 	.word	0x00006a30
        /*0c5c*/ 	.word	0x000000ff
        /*0c60*/ 	.word	0x00038850
        /*0c64*/ 	.short	0x010a
        /*0c66*/ 	.byte	0x05
	.zero		1


	//   ....[37]....
        /*0c68*/ 	.word	0x000083f0
        /*0c6c*/ 	.word	0x00000007
        /*0c70*/ 	.word	0x00000000
        /*0c74*/ 	.short	0x0101
        /*0c76*/ 	.byte	0x3f
	.zero		1


	//   ....[38]....
        /*0c78*/ 	.word	0x00009540
        /*0c7c*/ 	.word	0x0000000f
        /*0c80*/ 	.word	0x00000000
        /*0c84*/ 	.short	0x0101
        /*0c86*/ 	.byte	0x3f
	.zero		1


	//   ....[39]....
        /*0c88*/ 	.word	0x0000be00
        /*0c8c*/ 	.word	0x000000ff
        /*0c90*/ 	.word	0x00000000
        /*0c94*/ 	.short	0x0101
        /*0c96*/ 	.byte	0x07
	.zero		1


	//   ....[40]....
        /*0c98*/ 	.word	0x0000c7c0
        /*0c9c*/ 	.word	0x000000ff
        /*0ca0*/ 	.word	0x00000000
        /*0ca4*/ 	.short	0x0101
        /*0ca6*/ 	.byte	0x07
	.zero		1


	//   ....[41]....
        /*0ca8*/ 	.word	0x00010770
        /*0cac*/ 	.word	0x00000000
        /*0cb0*/ 	.word	0x00038840
        /*0cb4*/ 	.short	0x010a
        /*0cb6*/ 	.byte	0x3f
	.zero		1


	//   ....[42]....
        /*0cb8*/ 	.word	0x000112b0
        /*0cbc*/ 	.word	0x00000012
        /*0cc0*/ 	.word	0x00038800
        /*0cc4*/ 	.short	0x0107
        /*0cc6*/ 	.byte	0x3f
	.zero		1


	//   ....[43]....
        /*0cc8*/ 	.word	0x00011350
        /*0ccc*/ 	.word	0x00000012
        /*0cd0*/ 	.word	0x00038800
        /*0cd4*/ 	.short	0x0101
        /*0cd6*/ 	.byte	0x3f
	.zero		1


	//   ....[44]....
        /*0cd8*/ 	.word	0x00012280
        /*0cdc*/ 	.word	0x00000012
        /*0ce0*/ 	.word	0x00038810
        /*0ce4*/ 	.short	0x0107
        /*0ce6*/ 	.byte	0x3f
	.zero		1


	//   ....[45]....
        /*0ce8*/ 	.word	0x00012380
        /*0cec*/ 	.word	0x00000012
        /*0cf0*/ 	.word	0x00038810
        /*0cf4*/ 	.short	0x0101
        /*0cf6*/ 	.byte	0x3f
	.zero		1


	//   ....[46]....
        /*0cf8*/ 	.word	0x000123a0
        /*0cfc*/ 	.word	0x00000012
        /*0d00*/ 	.word	0x00038820
        /*0d04*/ 	.short	0x010a
        /*0d06*/ 	.byte	0x3f
	.zero		1


	//   ....[47]....
        /*0d08*/ 	.word	0x00012480
        /*0d0c*/ 	.word	0x00000000
        /*0d10*/ 	.word	0x00038860
        /*0d14*/ 	.short	0x010a
        /*0d16*/ 	.byte	0x3f
	.zero		1


	//   ....[48]....
        /*0d18*/ 	.word	0x00013110
        /*0d1c*/ 	.word	0x00000003
        /*0d20*/ 	.word	0x00038840
        /*0d24*/ 	.short	0x010a
        /*0d26*/ 	.byte	0x3f
	.zero		1


	//   ....[49]....
        /*0d28*/ 	.word	0x00013370
        /*0d2c*/ 	.word	0x00000003
        /*0d30*/ 	.word	0x00038860
        /*0d34*/ 	.short	0x010a
        /*0d36*/ 	.byte	0x3f
	.zero		1


	//   ....[50]....
        /*0d38*/ 	.word	0x00013f30
        /*0d3c*/ 	.word	0x00000004
        /*0d40*/ 	.word	0x00038840
        /*0d44*/ 	.short	0x010a
        /*0d46*/ 	.byte	0x3f
	.zero		1


	//   ....[51]....
        /*0d48*/ 	.word	0x00014180
        /*0d4c*/ 	.word	0x00000004
        /*0d50*/ 	.word	0x00038860
        /*0d54*/ 	.short	0x010a
        /*0d56*/ 	.byte	0x3f
	.zero		1


	//   ....[52]....
        /*0d58*/ 	.word	0x00014cc0
        /*0d5c*/ 	.word	0x00000004
        /*0d60*/ 	.word	0x00038840
        /*0d64*/ 	.short	0x010a
        /*0d66*/ 	.byte	0x3f
	.zero		1


	//   ....[53]....
        /*0d68*/ 	.word	0x00014f20
        /*0d6c*/ 	.word	0x00000004
        /*0d70*/ 	.word	0x00038860
        /*0d74*/ 	.short	0x010a
        /*0d76*/ 	.byte	0x3f
	.zero		1


	//   ....[54]....
        /*0d78*/ 	.word	0x00016850
        /*0d7c*/ 	.word	0x00000009
        /*0d80*/ 	.word	0x00038820
        /*0d84*/ 	.short	0x010a
        /*0d86*/ 	.byte	0x3f
	.zero		1


	//   ....[55]....
        /*0d88*/ 	.word	0x000169c0
        /*0d8c*/ 	.word	0x00000005
        /*0d90*/ 	.word	0x00000000
        /*0d94*/ 	.short	0x010a
        /*0d96*/ 	.byte	0x3f
	.zero		1


	//   ....[56]....
        /*0d98*/ 	.word	0x00016a40
        /*0d9c*/ 	.word	0x00000007
        /*0da0*/ 	.word	0x00000000
        /*0da4*/ 	.short	0x010a
        /*0da6*/ 	.byte	0x3f
	.zero		1


	//   ....[57]....
        /*0da8*/ 	.word	0x00016a80
        /*0dac*/ 	.word	0x00000005
        /*0db0*/ 	.word	0x00000000
        /*0db4*/ 	.short	0x010a
        /*0db6*/ 	.byte	0x3f
	.zero		1


	//   ....[58]....
        /*0db8*/ 	.word	0x00016ab0
        /*0dbc*/ 	.word	0x00000003
        /*0dc0*/ 	.word	0x00000000
        /*0dc4*/ 	.short	0x010a
        /*0dc6*/ 	.byte	0x3f
	.zero		1


	//   ....[59]....
        /*0dc8*/ 	.word	0x00016b20
        /*0dcc*/ 	.word	0x00000000
        /*0dd0*/ 	.word	0x00038800
        /*0dd4*/ 	.short	0x010a
        /*0dd6*/ 	.byte	0x3f
	.zero		1


	//   ....[60]....
        /*0dd8*/ 	.word	0x00016b70
        /*0ddc*/ 	.word	0x00000004
        /*0de0*/ 	.word	0x00038830
        /*0de4*/ 	.short	0x010a
        /*0de6*/ 	.byte	0x3f
	.zero		1


	//   ....[61]....
        /*0de8*/ 	.word	0x00016bd0
        /*0dec*/ 	.word	0x00000006
        /*0df0*/ 	.word	0x00038810
        /*0df4*/ 	.short	0x010a
        /*0df6*/ 	.byte	0x3f
	.zero		1


	//   ....[62]....
        /*0df8*/ 	.word	0x00016c20
        /*0dfc*/ 	.word	0x00000004
        /*0e00*/ 	.word	0x00038850
        /*0e04*/ 	.short	0x010a
        /*0e06*/ 	.byte	0x3f
	.zero		1


	//   ....[63]....
        /*0e08*/ 	.word	0x00016c80
        /*0e0c*/ 	.word	0x00000007
        /*0e10*/ 	.word	0x00038830
        /*0e14*/ 	.short	0x010a
        /*0e16*/ 	.byte	0x3f
	.zero		1


	//   ....[64]....
        /*0e18*/ 	.word	0x00016ce0
        /*0e1c*/ 	.word	0x00000007
        /*0e20*/ 	.word	0x00038850
        /*0e24*/ 	.short	0x010a
        /*0e26*/ 	.byte	0x3f
	.zero		1


	//   ....[65]....
        /*0e28*/ 	.word	0x00016e80
        /*0e2c*/ 	.word	0x00000000
        /*0e30*/ 	.word	0x00038840
        /*0e34*/ 	.short	0x010a
        /*0e36*/ 	.byte	0x3f
	.zero		1


	//   ....[66]....
        /*0e38*/ 	.word	0x00017f80
        /*0e3c*/ 	.word	0x00000012
        /*0e40*/ 	.word	0x00038820
        /*0e44*/ 	.short	0x010a
        /*0e46*/ 	.byte	0x3f
	.zero		1


	//   ....[67]....
        /*0e48*/ 	.word	0x00017fd0
        /*0e4c*/ 	.word	0x00000000
        /*0e50*/ 	.word	0x00038860
        /*0e54*/ 	.short	0x010a
        /*0e56*/ 	.byte	0x3f
	.zero		1


	//   ....[68]....
        /*0e58*/ 	.word	0x00018020
        /*0e5c*/ 	.word	0x00000003
        /*0e60*/ 	.word	0x00038840
        /*0e64*/ 	.short	0x010a
        /*0e66*/ 	.byte	0x3f
	.zero		1


	//   ....[69]....
        /*0e68*/ 	.word	0x00018070
        /*0e6c*/ 	.word	0x00000003
        /*0e70*/ 	.word	0x00038860
        /*0e74*/ 	.short	0x010a
        /*0e76*/ 	.byte	0x3f
	.zero		1


	//   ....[70]....
        /*0e78*/ 	.word	0x000180c0
        /*0e7c*/ 	.word	0x00000004
        /*0e80*/ 	.word	0x00038840
        /*0e84*/ 	.short	0x010a
        /*0e86*/ 	.byte	0x3f
	.zero		1


	//   ....[71]....
        /*0e88*/ 	.word	0x00018110
        /*0e8c*/ 	.word	0x00000004
        /*0e90*/ 	.word	0x00038860
        /*0e94*/ 	.short	0x010a
        /*0e96*/ 	.byte	0x3f
	.zero		1


	//   ....[72]....
        /*0e98*/ 	.word	0x00018160
        /*0e9c*/ 	.word	0x00000004
        /*0ea0*/ 	.word	0x00038840
        /*0ea4*/ 	.short	0x010a
        /*0ea6*/ 	.byte	0x3f
	.zero		1


	//   ....[73]....
        /*0ea8*/ 	.word	0x000181b0
        /*0eac*/ 	.word	0x00000004
        /*0eb0*/ 	.word	0x00038860
        /*0eb4*/ 	.short	0x010a
        /*0eb6*/ 	.byte	0x3f
	.zero		1


	//   ....[74]....
        /*0eb8*/ 	.word	0x00018ce0
        /*0ebc*/ 	.word	0x00000009
        /*0ec0*/ 	.word	0x00038820
        /*0ec4*/ 	.short	0x010a
        /*0ec6*/ 	.byte	0x3f
	.zero		1


	//   ....[75]....
        /*0ec8*/ 	.word	0x00018e80
        /*0ecc*/ 	.word	0x00000005
        /*0ed0*/ 	.word	0x00000000
        /*0ed4*/ 	.short	0x010a
        /*0ed6*/ 	.byte	0x3f
	.zero		1


	//   ....[76]....
        /*0ed8*/ 	.word	0x00018ed0
        /*0edc*/ 	.word	0x00000007
        /*0ee0*/ 	.word	0x00000000
        /*0ee4*/ 	.short	0x010a
        /*0ee6*/ 	.byte	0x3f
	.zero		1


	//   ....[77]....
        /*0ee8*/ 	.word	0x00018f20
        /*0eec*/ 	.word	0x00000005
        /*0ef0*/ 	.word	0x00000000
        /*0ef4*/ 	.short	0x010a
        /*0ef6*/ 	.byte	0x3f
	.zero		1


	//----- nvinfo : EIATTR_NUM_MBARRIERS
	.align		4
.L_268:
        /*0ef8*/ 	.byte	0x03, 0x38
        /*0efa*/ 	.short	0x0017


	//----- nvinfo : EIATTR_EXIT_INSTR_OFFSETS
	.align		4
        /*0efc*/ 	.byte	0x04, 0x1c
        /*0efe*/ 	.short	(.L_270 - .L_269)


	//   ....[0]....
.L_269:
        /*0f00*/ 	.word	0x00000a30


	//   ....[1]....
        /*0f04*/ 	.word	0x0000e880


	//   ....[2]....
        /*0f08*/ 	.word	0x00016b00


	//----- nvinfo : EIATTR_MAX_THREADS
	.align		4
.L_270:
        /*0f0c*/ 	.byte	0x04, 0x05
        /*0f0e*/ 	.short	(.L_272 - .L_271)
.L_271:
        /*0f10*/ 	.word	0x00000180
        /*0f14*/ 	.word	0x00000001
        /*0f18*/ 	.word	0x00000001


	//----- nvinfo : EIATTR_CRS_STACK_SIZE
	.align		4
.L_272:
        /*0f1c*/ 	.byte	0x04, 0x1e
        /*0f1e*/ 	.short	(.L_274 - .L_273)
.L_273:
        /*0f20*/ 	.word	0x00000000


	//----- nvinfo : EIATTR_CBANK_PARAM_SIZE
	.align		4
.L_274:
        /*0f24*/ 	.byte	0x03, 0x19
        /*0f26*/ 	.short	0x0bf0


	//----- nvinfo : EIATTR_PARAM_CBANK
	.align		4
        /*0f28*/ 	.byte	0x04, 0x0a
        /*0f2a*/ 	.short	(.L_276 - .L_275)
	.align		4
.L_275:
        /*0f2c*/ 	.word	index@(.nv.constant0._ZN7cutlass13device_kernelIN5flash11enable_sm90INS1_16FlashAttnFwdSm90INS1_25CollectiveMainloopFwdSm90ILi2EN4cute5tupleIJNS5_1CILi1EEES8_S8_EEENS6_IJNS7_ILi64EEESA_SA_EEELi512ENS_10bfloat16_tEfNS_4arch4Sm90ELb0ELb0ELb1ELb1ELb0ELb0ELb1ELb0ELb0ELb1ELb1ELb0EEENS1_21CollectiveEpilogueFwdINS6_IJSA_NS7_ILi512EEESA_EEES9_SC_SE_Li256ELb1ELb1ELb1ELb0EEENS1_36VarlenDynamicPersistentTileSchedulerILi64ELi64ELi256ELi128ELb1ELb1ELb1ELb0ELb1ELb1EEEEEEEEEvNT_6ParamsE)
        /*0f30*/ 	.short	0x0210
        /*0f32*/ 	.short	0x0bf0


	//----- nvinfo : EIATTR_SW_WAR
	.align		4
.L_276:
        /*0f34*/ 	.byte	0x04, 0x36
        /*0f36*/ 	.short	(.L_278 - .L_277)
.L_277:
        /*0f38*/ 	.word	0x00000008
.L_278:


//--------------------- .nv.info._ZN7cutlass13device_kernelIN5flash11enable_sm90INS1_16FlashAttnFwdSm90INS1_25CollectiveMainloopFwdSm90ILi2EN4cute5tupleIJNS5_1CILi1EEES8_S8_EEENS6_IJNS7_ILi64EEESA_SA_EEELi512ENS_10bfloat16_tEfNS_4arch4Sm90ELb0ELb0ELb1ELb1ELb0ELb1ELb1ELb0ELb0ELb1ELb1ELb0EEENS1_21CollectiveEpilogueFwdINS6_IJSA_NS7_ILi512EEESA_EEES9_SC_SE_Li256ELb1ELb1ELb1ELb0EEENS1_36VarlenDynamicPersistentTileSchedulerILi64ELi64ELi256ELi128ELb1ELb1ELb1ELb0ELb1ELb1EEEEEEEEEvNT_6ParamsE --------------------------
	.section	.nv.info._ZN7cutlass13device_kernelIN5flash11enable_sm90INS1_16FlashAttnFwdSm90INS1_25CollectiveMainloopFwdSm90ILi2EN4cute5tupleIJNS5_1CILi1EEES8_S8_EEENS6_IJNS7_ILi64EEESA_SA_EEELi512ENS_10bfloat16_tEfNS_4arch4Sm90ELb0ELb0ELb1ELb1ELb0ELb1ELb1ELb0ELb0ELb1ELb1ELb0EEENS1_21CollectiveEpilogueFwdINS6_IJSA_NS7_ILi512EEESA_EEES9_SC_SE_Li256ELb1ELb1ELb1ELb0EEENS1_36VarlenDynamicPersistentTileSchedulerILi64ELi64ELi256ELi128ELb1ELb1ELb1ELb0ELb1ELb1EEEEEEEEEvNT_6ParamsE,"",@"SHT_CUDA_INFO"
	.sectionflags	@""
	.align	4


	//----- nvinfo : EIATTR_CUDA_API_VERSION
	.align		4
        /*0000*/ 	.byte	0x04, 0x37
        /*0002*/ 	.short	(.L_280 - .L_279)
.L_279:
        /*0004*/ 	.word	0x00000082


	//----- nvinfo : EIATTR_KPARAM_INFO
	.align		4
.L_280:
        /*0008*/ 	.byte	0x04, 0x17
        /*000a*/ 	.short	(.L_282 - .L_281)
.L_281:
        /*000c*/ 	.word	0x00000000
        /*0010*/ 	.short	0x0000
        /*0012*/ 	.short	0x0070
        /*0014*/ 	.byte	0x00, 0xf0, 0x01, 0x2e


	//----- nvinfo : EIATTR_SPARSE_MMA_MASK
	.align		4
.L_282:
        /*0018*/ 	.byte	0x03, 0x50
        /*001a*/ 	.short	0x0000


	//----- nvinfo : EIATTR_MAXREG_COUNT
	.align		4
        /*001c*/ 	.byte	0x03, 0x1b
        /*001e*/ 	.short	0x00a8


	//----- nvinfo : EIATTR_NUM_BARRIERS
	.align		4
        /*0020*/ 	.byte	0x02, 0x4c
        /*0022*/ 	.byte	0x10
	.zero		1


	//----- nvinfo : EIATTR_EXTERNS
	.align		4
        /*0024*/ 	.byte	0x04, 0x0f
        /*0026*/ 	.short	(.L_284 - .L_283)


	//   ....[0]....
	.align		4
.L_283:
        /*0028*/ 	.word	index@(__assertfail)


	//----- nvinfo : EIATTR_ANNOTATIONS
	.align		4
.L_284:
        /*002c*/ 	.byte	0x04, 0x55
        /*002e*/ 	.short	(.L_286 - .L_285)


	//   ....[0]....
.L_285:
        /* <DEDUP_REMOVED lines=110> */


	//----- nvinfo : EIATTR_MERCURY_ISA_VERSION
	.align		4
.L_286:
        /*06f8*/ 	.byte	0x03, 0x5f
        /*06fa*/ 	.short	0x0101


	//----- nvinfo : EIATTR_UNUSED_LOAD_BYTE_OFFSET
	.align		4
        /*06fc*/ 	.byte	0x04, 0x44
        /*06fe*/ 	.short	(.L_288 - .L_287)


	//   ....[0]....
.L_287:
        /*0700*/ 	.word	0x00000ab0
        /*0704*/ 	.word	0x0000fff0


	//   ....[1]....
        /*0708*/ 	.word	0x00010a20
        /*070c*/ 	.word	0x0000fff0


	//----- nvinfo : EIATTR_INT_WARP_WIDE_INSTR_OFFSETS
	.align		4
.L_288:
        /*0710*/ 	.byte	0x04, 0x31
        /*0712*/ 	.short	(.L_290 - .L_289)


	//   ....[0]....
.L_289:
        /*0714*/ 	.word	0x00000190


	//   ....[1]....
        /*0718*/ 	.word	0x000001d0


	//   ....[2]....
        /*071c*/ 	.word	0x00000240


	//   ....[3]....
        /*0720*/ 	.word	0x000002b0


	//   ....[4]....
        /*0724*/ 	.word	0x00018920


	//   ....[5]....
        /*0728*/ 	.word	0x00018980


	//   ....[6]....
        /*072c*/ 	.word	0x0001e310


	//   ....[7]....
        /*0730*/ 	.word	0x0001e370


	//----- nvinfo : EIATTR_COOP_GROUP_MASK_REGIDS
	.align		4
.L_290:
        /*0734*/ 	.byte	0x04, 0x29
        /*0736*/ 	.short	(.L_292 - .L_291)


	//   ....[0]....
.L_291:
        /*0738*/ 	.word	0xffffffff


	//   ....[1]....
        /*073c*/ 	.word	0xffffffff


	//   ....[2]....
        /*0740*/ 	.word	0xffffffff


	//   ....[3]....
        /*0744*/ 	.word	0xffffffff


	//   ....[4]....
        /*0748*/ 	.word	0xffffffff


	//   ....[5]....
        /*074c*/ 	.word	0xffffffff


	//   ....[6]....
        /*0750*/ 	.word	0xffffffff


	//   ....[7]....
        /*0754*/ 	.word	0xffffffff


	//   ....[8]....
        /*0758*/ 	.word	0xffffffff


	//   ....[9]....
        /*075c*/ 	.word	0xffffffff


	//   ....[10]....
        /*0760*/ 	.word	0xffffffff


	//   ....[11]....
        /*0764*/ 	.word	0xffffffff


	//   ....[12]....
        /*0768*/ 	.word	0xffffffff


	//   ....[13]....
        /*076c*/ 	.word	0xffffffff


	//   ....[14]....
        /*0770*/ 	.word	0xffffffff


	//   ....[15]....
        /*0774*/ 	.word	0xffffffff


	//   ....[16]....
        /*0778*/ 	.word	0xffffffff


	//   ....[17]....
        /*077c*/ 	.word	0xffffffff


	//   ....[18]....
        /*0780*/ 	.word	0xffffffff


	//   ....[19]....
        /*0784*/ 	.word	0xffffffff


	//   ....[20]....
        /*0788*/ 	.word	0xffffffff


	//   ....[21]....
        /*078c*/ 	.word	0xffffffff


	//   ....[22]....
        /*0790*/ 	.word	0xffffffff


	//   ....[23]....
        /*0794*/ 	.word	0xffffffff


	//   ....[24]....
        /*0798*/ 	.word	0xffffffff


	//   ....[25]....
        /*079c*/ 	.word	0xffffffff


	//   ....[26]....
        /*07a0*/ 	.word	0xffffffff


	//   ....[27]....
        /*07a4*/ 	.word	0xffffffff


	//   ....[28]....
        /*07a8*/ 	.word	0xffffffff


	//   ....[29]....
        /*07ac*/ 	.word	0xffffffff


	//   ....[30]....
        /*07b0*/ 	.word	0xffffffff


	//   ....[31]....
        /*07b4*/ 	.word	0xffffffff


	//   ....[32]....
        /*07b8*/ 	.word	0xffffffff


	//   ....[33]....
        /*07bc*/ 	.word	0xffffffff


	//   ....[34]....
        /*07c0*/ 	.word	0xffffffff


	//   ....[35]....
        /*07c4*/ 	.word	0xffffffff


	//   ....[36]....
        /*07c8*/ 	.word	0xffffffff


	//   ....[37]....
        /*07cc*/ 	.word	0xffffffff


	//   ....[38]....
        /*07d0*/ 	.word	0xffffffff


	//   ....[39]....
        /*07d4*/ 	.word	0xffffffff


	//   ....[40]....
        /*07d8*/ 	.word	0xffffffff


	//   ....[41]....
        /*07dc*/ 	.word	0xffffffff


	//   ....[42]....
        /*07e0*/ 	.word	0xffffffff


	//   ....[43]....
        /*07e4*/ 	.word	0xffffffff


	//   ....[44]....
        /*07e8*/ 	.word	0xffffffff


	//   ....[45]....
        /*07ec*/ 	.word	0xffffffff


	//   ....[46]....
        /*07f0*/ 	.word	0xffffffff


	//   ....[47]....
        /*07f4*/ 	.word	0xffffffff


	//   ....[48]....
        /*07f8*/ 	.word	0xffffffff


	//   ....[49]....
        /*07fc*/ 	.word	0xffffffff


	//   ....[50]....
        /*0800*/ 	.word	0xffffffff


	//   ....[51]....
        /*0804*/ 	.word	0xffffffff


	//   ....[52]....
        /*0808*/ 	.word	0xffffffff


	//   ....[53]....
        /*080c*/ 	.word	0xffffffff


	//   ....[54]....
        /*0810*/ 	.word	0xffffffff


	//   ....[55]....
        /*0814*/ 	.word	0xffffffff


	//   ....[56]....
        /*0818*/ 	.word	0xffffffff


	//   ....[57]....
        /*081c*/ 	.word	0xffffffff


	//   ....[58]....
        /*0820*/ 	.word	0xffffffff


	//   ....[59]....
        /*0824*/ 	.word	0xffffffff


	//   ....[60]....
        /*0828*/ 	.word	0xffffffff


	//   ....[61]....
        /*082c*/ 	.word	0xffffffff


	//   ....[62]....
        /*0830*/ 	.word	0xffffffff


	//   ....[63]....
        /*0834*/ 	.word	0xffffffff


	//   ....[64]....
        /*0838*/ 	.word	0xffffffff


	//   ....[65]....
        /*083c*/ 	.word	0xffffffff


	//   ....[66]....
        /*0840*/ 	.word	0xffffffff


	//   ....[67]....
        /*0844*/ 	.word	0xffffffff


	//   ....[68]....
        /*0848*/ 	.word	0xffffffff


	//   ....[69]....
        /*084c*/ 	.word	0xffffffff


	//   ....[70]....
        /*0850*/ 	.word	0xffffffff


	//   ....[71]....
        /*0854*/ 	.word	0xffffffff


	//   ....[72]....
        /*0858*/ 	.word	0xffffffff


	//   ....[73]....
        /*085c*/ 	.word	0xffffffff


	//   ....[74]....
        /*0860*/ 	.word	0xffffffff


	//   ....[75]....
        /*0864*/ 	.word	0xffffffff


	//   ....[76]....
        /*0868*/ 	.word	0xffffffff


	//   ....[77]....
        /*086c*/ 	.word	0xffffffff


	//   ....[78]....
        /*0870*/ 	.word	0xffffffff


	//   ....[79]....
        /*0874*/ 	.word	0xffffffff


	//   ....[80]....
        /*0878*/ 	.word	0xffffffff


	//   ....[81]....
        /*087c*/ 	.word	0xffffffff


	//   ....[82]....
        /*0880*/ 	.word	0xffffffff


	//   ....[83]....
        /*0884*/ 	.word	0xffffffff


	//   ....[84]....
        /*0888*/ 	.word	0xffffffff


	//   ....[85]....
        /*088c*/ 	.word	0xffffffff


	//   ....[86]....
        /*0890*/ 	.word	0xffffffff


	//   ....[87]....
        /*0894*/ 	.word	0xffffffff


	//   ....[88]....
        /*0898*/ 	.word	0xffffffff


	//   ....[89]....
        /*089c*/ 	.word	0xffffffff


	//   ....[90]....
        /*08a0*/ 	.word	0xffffffff


	//   ....[91]....
        /*08a4*/ 	.word	0xffffffff


	//   ....[92]....
        /*08a8*/ 	.word	0xffffffff


	//   ....[93]....
        /*08ac*/ 	.word	0xffffffff


	//   ....[94]....
        /*08b0*/ 	.word	0xffffffff


	//   ....[95]....
        /*08b4*/ 	.word	0xffffffff


	//   ....[96]....
        /*08b8*/ 	.word	0xffffffff


	//   ....[97]....
        /*08bc*/ 	.word	0xffffffff


	//   ....[98]....
        /*08c0*/ 	.word	0xffffffff


	//   ....[99]....
        /*08c4*/ 	.word	0xffffffff


	//   ....[100]....
        /*08c8*/ 	.word	0xffffffff


	//   ....[101]....
        /*08cc*/ 	.word	0xffffffff


	//   ....[102]....
        /*08d0*/ 	.word	0xffffffff


	//   ....[103]....
        /*08d4*/ 	.word	0xffffffff


	//   ....[104]....
        /*08d8*/ 	.word	0x0500000f


	//   ....[105]....
        /*08dc*/ 	.word	0x0500000f


	//   ....[106]....
        /*08e0*/ 	.word	0x0500000f


	//   ....[107]....
        /*08e4*/ 	.word	0x0500000f


	//   ....[108]....
        /*08e8*/ 	.word	0x0500000f


	//   ....[109]....
        /*08ec*/ 	.word	0x0500000f


	//   ....[110]....
        /*08f0*/ 	.word	0x0500000f


	//   ....[111]....
        /*08f4*/ 	.word	0x0500000f


	//   ....[112]....
        /*08f8*/ 	.word	0x0500000f


	//   ....[113]....
        /*08fc*/ 	.word	0x0500000f


	//   ....[114]....
        /*0900*/ 	.word	0x0500000f


	//   ....[115]....
        /*0904*/ 	.word	0x0500000f


	//   ....[116]....
        /*0908*/ 	.word	0x0500000f


	//   ....[117]....
        /*090c*/ 	.word	0x0500000f


	//   ....[118]....
        /*0910*/ 	.word	0x0500000f


	//   ....[119]....
        /*0914*/ 	.word	0x0500000f


	//   ....[120]....
        /*0918*/ 	.word	0x0500000f


	//   ....[121]....
        /*091c*/ 	.word	0x0500000f


	//   ....[122]....
        /*0920*/ 	.word	0x0500000f


	//   ....[123]....
        /*0924*/ 	.word	0x0500000f


	//   ....[124]....
        /*0928*/ 	.word	0x0500000f


	//   ....[125]....
        /*092c*/ 	.word	0x0500000f


	//   ....[126]....
        /*0930*/ 	.word	0x0500000f


	//   ....[127]....
        /*0934*/ 	.word	0x0500000f


	//   ....[128]....
        /*0938*/ 	.word	0x0500000f


	//   ....[129]....
        /*093c*/ 	.word	0x0500000f


	//   ....[130]....
        /*0940*/ 	.word	0x0500000f


	//   ....[131]....
        /*0944*/ 	.word	0x0500000f


	//   ....[132]....
        /*0948*/ 	.word	0x0500000f


	//   ....[133]....
        /*094c*/ 	.word	0x0500000f


	//   ....[134]....
        /*0950*/ 	.word	0x0500000f


	//   ....[135]....
        /*0954*/ 	.word	0x0500000f


	//   ....[136]....
        /*0958*/ 	.word	0x0500000f


	//   ....[137]....
        /*095c*/ 	.word	0x0500000f


	//   ....[138]....
        /*0960*/ 	.word	0x0500000f


	//   ....[139]....
        /*0964*/ 	.word	0x0500000f


	//   ....[140]....
        /*0968*/ 	.word	0x0500000f


	//   ....[141]....
        /*096c*/ 	.word	0x0500000f


	//   ....[142]....
        /*0970*/ 	.word	0x0500000f


	//   ....[143]....
        /*0974*/ 	.word	0x0500000f


	//   ....[144]....
        /*0978*/ 	.word	0x0500000f


	//   ....[145]....
        /*097c*/ 	.word	0x0500000f


	//   ....[146]....
        /*0980*/ 	.word	0x0500000f


	//   ....[147]....
        /*0984*/ 	.word	0x0500000f


	//   ....[148]....
        /*0988*/ 	.word	0x0500000f


	//----- nvinfo : EIATTR_COOP_GROUP_INSTR_OFFSETS
	.align		4
.L_292:
        /*098c*/ 	.byte	0x04, 0x28
        /*098e*/ 	.short	(.L_294 - .L_293)


	//   ....[0]....
.L_293:
        /*0990*/ 	.word	0x00000060


	//   ....[1]....
        /*0994*/ 	.word	0x000001a0


	//   ....[2]....
        /*0998*/ 	.word	0x000001e0


	//   ....[3]....
        /*099c*/ 	.word	0x000003f0


	//   ....[4]....
        /*09a0*/ 	.word	0x00000550


	//   ....[5]....
        /*09a4*/ 	.word	0x00000670


	//   ....[6]....
        /*09a8*/ 	.word	0x000007d0


	//   ....[7]....
        /*09ac*/ 	.word	0x00005170


	//   ....[8]....
        /*09b0*/ 	.word	0x00006ff0


	//   ....[9]....
        /*09b4*/ 	.word	0x000075a0


	//   ....[10]....
        /*09b8*/ 	.word	0x000075b0


	//   ....[11]....
        /*09bc*/ 	.word	0x000075c0


	//   ....[12]....
        /*09c0*/ 	.word	0x000075d0


	//   ....[13]....
        /*09c4*/ 	.word	0x000085d0


	//   ....[14]....
        /*09c8*/ 	.word	0x000085e0


	//   ....[15]....
        /*09cc*/ 	.word	0x000085f0


	//   ....[16]....
        /*09d0*/ 	.word	0x00008600


	//   ....[17]....
        /*09d4*/ 	.word	0x00009ca0


	//   ....[18]....
        /*09d8*/ 	.word	0x0000bac0


	//   ....[19]....
        /*09dc*/ 	.word	0x0000bb50


	//   ....[20]....
        /*09e0*/ 	.word	0x0000bd10


	//   ....[21]....
        /*09e4*/ 	.word	0x0000bd80


	//   ....[22]....
        /*09e8*/ 	.word	0x0000c7e0


	//   ....[23]....
        /*09ec*/ 	.word	0x0000d800


	//   ....[24]....
        /*09f0*/ 	.word	0x0000e9d0


	//   ....[25]....
        /*09f4*/ 	.word	0x0000ea90


	//   ....[26]....
        /*09f8*/ 	.word	0x0000ed40


	//   ....[27]....
        /*09fc*/ 	.word	0x0000ef00


	//   ....[28]....
        /*0a00*/ 	.word	0x0000fef0


	//   ....[29]....
        /*0a04*/ 	.word	0x0000ff40


	//   ....[30]....
        /*0a08*/ 	.word	0x0000ffb0


	//   ....[31]....
        /*0a0c*/ 	.word	0x00010030


	//   ....[32]....
        /*0a10*/ 	.word	0x00010200


	//   ....[33]....
        /*0a14*/ 	.word	0x00011730


	//   ....[34]....
        /*0a18*/ 	.word	0x00011ad0


	//   ....[35]....
        /*0a1c*/ 	.word	0x00011ae0


	//   ....[36]....
        /*0a20*/ 	.word	0x00011af0


	//   ....[37]....
        /*0a24*/ 	.word	0x00011b00


	//   ....[38]....
        /*0a28*/ 	.word	0x00012780


	//   ....[39]....
        /*0a2c*/ 	.word	0x000127a0


	//   ....[40]....
        /*0a30*/ 	.word	0x00012a30


	//   ....[41]....
        /*0a34*/ 	.word	0x00012a50


	//   ....[42]....
        /*0a38*/ 	.word	0x00013350


	//   ....[43]....
        /*0a3c*/ 	.word	0x00013390


	//   ....[44]....
        /*0a40*/ 	.word	0x00013c00


	//   ....[45]....
        /*0a44*/ 	.word	0x00013c20


	//   ....[46]....
        /*0a48*/ 	.word	0x00014f10


	//   ....[47]....
        /*0a4c*/ 	.word	0x00014f20


	//   ....[48]....
        /*0a50*/ 	.word	0x00015150


	//   ....[49]....
        /*0a54*/ 	.word	0x00015170


	//   ....[50]....
        /*0a58*/ 	.word	0x00015420


	//   ....[51]....
        /*0a5c*/ 	.word	0x00015650


	//   ....[52]....
        /*0a60*/ 	.word	0x00015680


	//   ....[53]....
        /*0a64*/ 	.word	0x000156b0


	//   ....[54]....
        /*0a68*/ 	.word	0x000156e0


	//   ....[55]....
        /*0a6c*/ 	.word	0x00015710


	//   ....[56]....
        /*0a70*/ 	.word	0x00015740


	//   ....[57]....
        /*0a74*/ 	.word	0x000158e0


	//   ....[58]....
        /*0a78*/ 	.word	0x00015910


	//   ....[59]....
        /*0a7c*/ 	.word	0x00015940


	//   ....[60]....
        /*0a80*/ 	.word	0x00015970


	//   ....[61]....
        /*0a84*/ 	.word	0x000159a0


	//   ....[62]....
        /*0a88*/ 	.word	0x000159d0


	//   ....[63]....
        /*0a8c*/ 	.word	0x00015a60


	//   ....[64]....
        /*0a90*/ 	.word	0x00015a90


	//   ....[65]....
        /*0a94*/ 	.word	0x00015aa0


	//   ....[66]....
        /*0a98*/ 	.word	0x00015b50


	//   ....[67]....
        /*0a9c*/ 	.word	0x00016bd0


	//   ....[68]....
        /*0aa0*/ 	.word	0x00018f00


	//   ....[69]....
        /*0aa4*/ 	.word	0x000199b0


	//   ....[70]....
        /*0aa8*/ 	.word	0x000199e0


	//   ....[71]....
        /*0aac*/ 	.word	0x00019a00


	//   ....[72]....
        /*0ab0*/ 	.word	0x00019ab0


	//   ....[73]....
        /*0ab4*/ 	.word	0x00019b40


	//   ....[74]....
        /*0ab8*/ 	.word	0x00019b60


	//   ....[75]....
        /*0abc*/ 	.word	0x00019bf0


	//   ....[76]....
        /*0ac0*/ 	.word	0x00019c00


	//   ....[77]....
        /*0ac4*/ 	.word	0x0001a570


	//   ....[78]....
        /*0ac8*/ 	.word	0x0001a580


	//   ....[79]....
        /*0acc*/ 	.word	0x0001a6a0


	//   ....[80]....
        /*0ad0*/ 	.word	0x0001a6b0


	//   ....[81]....
        /*0ad4*/ 	.word	0x0001a940


	//   ....[82]....
        /*0ad8*/ 	.word	0x0001a950


	//   ....[83]....
        /*0adc*/ 	.word	0x0001aac0


	//   ....[84]....
        /*0ae0*/ 	.word	0x0001aad0


	//   ....[85]....
        /*0ae4*/ 	.word	0x0001e630


	//   ....[86]....
        /*0ae8*/ 	.word	0x0001e660


	//   ....[87]....
        /*0aec*/ 	.word	0x0001e6c0


	//   ....[88]....
        /*0af0*/ 	.word	0x0001e6f0


	//   ....[89]....
        /*0af4*/ 	.word	0x0001e720


	//   ....[90]....
        /*0af8*/ 	.word	0x0001e750


	//   ....[91]....
        /*0afc*/ 	.word	0x0001e780


	//   ....[92]....
        /*0b00*/ 	.word	0x0001e7b0


	//   ....[93]....
        /*0b04*/ 	.word	0x0001e970


	//   ....[94]....
        /*0b08*/ 	.word	0x0001e9a0


	//   ....[95]....
        /*0b0c*/ 	.word	0x0001e9d0


	//   ....[96]....
        /*0b10*/ 	.word	0x0001ea00


	//   ....[97]....
        /*0b14*/ 	.word	0x0001ea30


	//   ....[98]....
        /*0b18*/ 	.word	0x0001ea60


	//   ....[99]....
        /*0b1c*/ 	.word	0x0001eb20


	//   ....[100]....
        /*0b20*/ 	.word	0x0001eb40


	//   ....[101]....
        /*0b24*/ 	.word	0x0001eb50


	//   ....[102]....
        /*0b28*/ 	.word	0x0001ebb0


	//   ....[103]....
        /*0b2c*/ 	.word	0x0001f2e0


	//   ....[104]....
        /*0b30*/ 	.word	0x0001f700


	//   ....[105]....
        /*0b34*/ 	.word	0x0001f790


	//   ....[106]....
        /*0b38*/ 	.word	0x0001f7e0


	//   ....[107]....
        /*0b3c*/ 	.word	0x0001f830


	//   ....[108]....
        /*0b40*/ 	.word	0x0001f920


	//   ....[109]....
        /*0b44*/ 	.word	0x0001f9b0


	//   ....[110]....
        /*0b48*/ 	.word	0x0001fa00


	//   ....[111]....
        /*0b4c*/ 	.word	0x0001fa50


	//   ....[112]....
        /*0b50*/ 	.word	0x0001fd10


	//   ....[113]....
        /*0b54*/ 	.word	0x0001fff0


	//   ....[114]....
        /*0b58*/ 	.word	0x00020170


	//   ....[115]....
        /*0b5c*/ 	.word	0x000201d0


	//   ....[116]....
        /*0b60*/ 	.word	0x00020260


	//   ....[117]....
        /*0b64*/ 	.word	0x000202b0


	//   ....[118]....
        /*0b68*/ 	.word	0x00020410


	//   ....[119]....
        /*0b6c*/ 	.word	0x000204b0


	//   ....[120]....
        /*0b70*/ 	.word	0x00020560


	//   ....[121]....
        /*0b74*/ 	.word	0x00020640


	//   ....[122]....
        /*0b78*/ 	.word	0x00020820


	//   ....[123]....
        /*0b7c*/ 	.word	0x000208f0


	//   ....[124]....
        /*0b80*/ 	.word	0x00020ba0


	//   ....[125]....
        /*0b84*/ 	.word	0x00020cb0


	//   ....[126]....
        /*0b88*/ 	.word	0x00020e80


	//   ....[127]....
        /*0b8c*/ 	.word	0x00020f50


	//   ....[128]....
        /*0b90*/ 	.word	0x00021180


	//   ....[129]....
        /*0b94*/ 	.word	0x000211d0


	//   ....[130]....
        /*0b98*/ 	.word	0x00021500


	//   ....[131]....
        /*0b9c*/ 	.word	0x000215a0


	//   ....[132]....
        /*0ba0*/ 	.word	0x00021740


	//   ....[133]....
        /*0ba4*/ 	.word	0x000217c0


	//   ....[134]....
        /*0ba8*/ 	.word	0x00021840


	//   ....[135]....
        /*0bac*/ 	.word	0x000218c0


	//   ....[136]....
        /*0bb0*/ 	.word	0x00021940


	//   ....[137]....
        /*0bb4*/ 	.word	0x000219d0


	//   ....[138]....
        /*0bb8*/ 	.word	0x00021a70


	//   ....[139]....
        /*0bbc*/ 	.word	0x00021b20


	//   ....[140]....
        /*0bc0*/ 	.word	0x00021ba0


	//   ....[141]....
        /*0bc4*/ 	.word	0x00021c20


	//   ....[142]....
        /*0bc8*/ 	.word	0x00021ca0


	//   ....[143]....
        /*0bcc*/ 	.word	0x00021d30


	//   ....[144]....
        /*0bd0*/ 	.word	0x00021db0


	//   ....[145]....
        /*0bd4*/ 	.word	0x00021e50


	//   ....[146]....
        /*0bd8*/ 	.word	0x00021ea0


	//   ....[147]....
        /*0bdc*/ 	.word	0x00021f30


	//   ....[148]....
        /*0be0*/ 	.word	0x00022060


	//----- nvinfo : EIATTR_REG_RECONFIG
	.align		4
.L_294:
        /*0be4*/ 	.byte	0x01, 0x54
	.zero		2


	//----- nvinfo : EIATTR_SYSCALL_OFFSETS
	.align		4
        /*0be8*/ 	.byte	0x04, 0x46
        /*0bea*/ 	.short	(.L_296 - .L_295)


	//   ....[0]....
.L_295:
        /*0bec*/ 	.word	0x00002040


	//   ....[1]....
        /*0bf0*/ 	.word	0x00002190


	//   ....[2]....
        /*0bf4*/ 	.word	0x00007190


	//   ....[3]....
        /*0bf8*/ 	.word	0x00007510


	//   ....[4]....
        /*0bfc*/ 	.word	0x00018b20


	//   ....[5]....
        /*0c00*/ 	.word	0x00018c70


	//   ....[6]....
        /*0c04*/ 	.word	0x00018d70


	//   ....[7]....
        /*0c08*/ 	.word	0x000195d0


	//   ....[8]....
        /*0c0c*/ 	.word	0x00019f10


	//----- nvinfo : EIATTR_MBARRIER_INSTR_OFFSETS
	.align		4
.L_296:
        /*0c10*/ 	.byte	0x04, 0x39
        /*0c12*/ 	.short	(.L_298 - .L_297)


	//   ....[0]....
.L_297:
        /*0c14*/ 	.word	0x000002d0
        /*0c18*/ 	.word	0x000000ff
        /*0c1c*/ 	.word	0x00038800
        /*0c20*/ 	.short	0x0100
        /*0c22*/ 	.byte	0x08
	.zero		1


	//   ....[1]....
        /*0c24*/ 	.word	0x000002e0
        /*0c28*/ 	.word	0x000000ff
        /*0c2c*/ 	.word	0x00038810
        /*0c30*/ 	.short	0x0100
        /*0c32*/ 	.byte	0x08
	.zero		1


	//   ....[2]....
        /*0c34*/ 	.word	0x000002f0
        /*0c38*/ 	.word	0x000000ff
        /*0c3c*/ 	.word	0x00038820
        /*0c40*/ 	.short	0x0100
        /*0c42*/ 	.byte	0x08
	.zero		1


	//   ....[3]....
        /*0c44*/ 	.word	0x000003a0
        /*0c48*/ 	.word	0x000000ff
        /*0c4c*/ 	.word	0x00038830
        /*0c50*/ 	.short	0x0100
        /*0c52*/ 	.byte	0x06
	.zero		1


	//   ....[4]....
        /*0c54*/ 	.word	0x000003b0
        /*0c58*/ 	.word	0x000000ff
        /*0c5c*/ 	.word	0x00038840
        /*0c60*/ 	.short	0x0100
        /*0c62*/ 	.byte	0x06
	.zero		1


	//   ....[5]....
        /*0c64*/ 	.word	0x000003c0
        /*0c68*/ 	.word	0x000000ff
        /*0c6c*/ 	.word	0x00038838
        /*0c70*/ 	.short	0x0100
        /*0c72*/ 	.byte	0x06
	.zero		1


	//   ....[6]....
        /*0c74*/ 	.word	0x000003d0
        /*0c78*/ 	.word	0x000000ff
        /*0c7c*/ 	.word	0x00038848
        /*0c80*/ 	.short	0x0100
        /*0c82*/ 	.byte	0x06
	.zero		1


	//   ....[7]....
        /*0c84*/ 	.word	0x00000500
        /*0c88*/ 	.word	0x000000ff
        /*0c8c*/ 	.word	0x00038850
        /*0c90*/ 	.short	0x0100
        /*0c92*/ 	.byte	0x08
	.zero		1


	//   ....[8]....
        /*0c94*/ 	.word	0x00000510
        /*0c98*/ 	.word	0x000000ff
        /*0c9c*/ 	.word	0x00038860
        /*0ca0*/ 	.short	0x0100
        /*0ca2*/ 	.byte	0x08
	.zero		1


	//   ....[9]....
        /*0ca4*/ 	.word	0x00000520
        /*0ca8*/ 	.word	0x000000ff
        /*0cac*/ 	.word	0x00038858
        /*0cb0*/ 	.short	0x0100
        /*0cb2*/ 	.byte	0x08
	.zero		1


	//   ....[10]....
        /*0cb4*/ 	.word	0x00000530
        /*0cb8*/ 	.word	0x000000ff
        /*0cbc*/ 	.word	0x00038868
        /*0cc0*/ 	.short	0x0100
        /*0cc2*/ 	.byte	0x08
	.zero		1


	//   ....[11]....
        /*0cc4*/ 	.word	0x00000620
        /*0cc8*/ 	.word	0x000000ff
        /*0ccc*/ 	.word	0x00038870
        /*0cd0*/ 	.short	0x0100
        /*0cd2*/ 	.byte	0x06
	.zero		1


	//   ....[12]....
        /*0cd4*/ 	.word	0x00000630
        /*0cd8*/ 	.word	0x000000ff
        /*0cdc*/ 	.word	0x00038880
        /*0ce0*/ 	.short	0x0100
        /*0ce2*/ 	.byte	0x06
	.zero		1


	//   ....[13]....
        /*0ce4*/ 	.word	0x00000640
        /*0ce8*/ 	.word	0x000000ff
        /*0cec*/ 	.word	0x00038878
        /*0cf0*/ 	.short	0x0100
        /*0cf2*/ 	.byte	0x06
	.zero		1


	//   ....[14]....
        /*0cf4*/ 	.word	0x00000650
        /*0cf8*/ 	.word	0x000000ff
        /*0cfc*/ 	.word	0x00038888
        /*0d00*/ 	.short	0x0100
        /*0d02*/ 	.byte	0x06
	.zero		1


	//   ....[15]....
        /*0d04*/ 	.word	0x00000780
        /*0d08*/ 	.word	0x000000ff
        /*0d0c*/ 	.word	0x00038890
        /*0d10*/ 	.short	0x0100
        /*0d12*/ 	.byte	0x08
	.zero		1


	//   ....[16]....
        /*0d14*/ 	.word	0x00000790
        /*0d18*/ 	.word	0x000000ff
        /*0d1c*/ 	.word	0x000388a0
        /*0d20*/ 	.short	0x0100
        /*0d22*/ 	.byte	0x08
	.zero		1


	//   ....[17]....
        /*0d24*/ 	.word	0x000007a0
        /*0d28*/ 	.word	0x000000ff
        /*0d2c*/ 	.word	0x00038898
        /*0d30*/ 	.short	0x0100
        /*0d32*/ 	.byte	0x08
	.zero		1


	//   ....[18]....
        /*0d34*/ 	.word	0x000007b0
        /*0d38*/ 	.word	0x000000ff
        /*0d3c*/ 	.word	0x000388a8
        /*0d40*/ 	.short	0x0100
        /*0d42*/ 	.byte	0x08
	.zero		1


	//   ....[19]....
        /*0d44*/ 	.word	0x000008e0
        /*0d48*/ 	.word	0x000000ff
        /*0d4c*/ 	.word	0x000388b0
        /*0d50*/ 	.short	0x0100
        /*0d52*/ 	.byte	0x08
	.zero		1


	//   ....[20]....
        /*0d54*/ 	.word	0x000008f0
        /*0d58*/ 	.word	0x000000ff
        /*0d5c*/ 	.word	0x000388c0
        /*0d60*/ 	.short	0x0100
        /*0d62*/ 	.byte	0x08
	.zero		1


	//   ....[21]....
        /*0d64*/ 	.word	0x00000900
        /*0d68*/ 	.word	0x000000ff
        /*0d6c*/ 	.word	0x000388b8
        /*0d70*/ 	.short	0x0100
        /*0d72*/ 	.byte	0x08
	.zero		1


	//   ....[22]....
        /*0d74*/ 	.word	0x00000910
        /*0d78*/ 	.word	0x000000ff
        /*0d7c*/ 	.word	0x000388c8
        /*0d80*/ 	.short	0x0100
        /*0d82*/ 	.byte	0x08
	.zero		1


	//   ....[23]....
        /*0d84*/ 	.word	0x00002d50
        /*0d88*/ 	.word	0x00000049
        /*0d8c*/ 	.word	0x00038890
        /*0d90*/ 	.short	0x010a
        /*0d92*/ 	.byte	0x3f
	.zero		1


	//   ....[24]....
        /*0d94*/ 	.word	0x00003750
        /*0d98*/ 	.word	0x00000049
        /*0d9c*/ 	.word	0x00038890
        /*0da0*/ 	.short	0x010a
        /*0da2*/ 	.byte	0x3f
	.zero		1


	//   ....[25]....
        /*0da4*/ 	.word	0x00004050
        /*0da8*/ 	.word	0x00000049
        /*0dac*/ 	.word	0x00038890
        /*0db0*/ 	.short	0x010a
        /*0db2*/ 	.byte	0x3f
	.zero		1


	//   ....[26]....
        /*0db4*/ 	.word	0x00004250
        /*0db8*/ 	.word	0x00000004
        /*0dbc*/ 	.word	0x00000000
        /*0dc0*/ 	.short	0x0101
        /*0dc2*/ 	.byte	0x3f
	.zero		1


	//   ....[27]....
        /*0dc4*/ 	.word	0x00004290
        /*0dc8*/ 	.word	0x00000049
        /*0dcc*/ 	.word	0x000388b0
        /*0dd0*/ 	.short	0x010a
        /*0dd2*/ 	.byte	0x3f
	.zero		1


	//   ....[28]....
        /*0dd4*/ 	.word	0x000048c0
        /*0dd8*/ 	.word	0x00000049
        /*0ddc*/ 	.word	0x00000000
        /*0de0*/ 	.short	0x0101
        /*0de2*/ 	.byte	0x3f
	.zero		1


	//   ....[29]....
        /*0de4*/ 	.word	0x000054a0
        /*0de8*/ 	.word	0x00000005
        /*0dec*/ 	.word	0x00000000
        /*0df0*/ 	.short	0x0101
        /*0df2*/ 	.byte	0x3f
	.zero		1


	//   ....[30]....
        /*0df4*/ 	.word	0x00006040
        /*0df8*/ 	.word	0x00000004
        /*0dfc*/ 	.word	0x00000000
        /*0e00*/ 	.short	0x0101
        /*0e02*/ 	.byte	0x3f
	.zero		1


	//   ....[31]....
        /*0e04*/ 	.word	0x00007220
        /*0e08*/ 	.word	0x00000002
        /*0e0c*/ 	.word	0x00038800
        /*0e10*/ 	.short	0x010a
        /*0e12*/ 	.byte	0x3f
	.zero		1


	//   ....[32]....
        /*0e14*/ 	.word	0x00007270
        /*0e18*/ 	.word	0x00000002
        /*0e1c*/ 	.word	0x00038800
        /*0e20*/ 	.short	0x010a
        /*0e22*/ 	.byte	0x3f
	.zero		1


	//   ....[33]....
        /*0e24*/ 	.word	0x00007860
        /*0e28*/ 	.word	0x00000002
        /*0e2c*/ 	.word	0x00038800
        /*0e30*/ 	.short	0x010a
        /*0e32*/ 	.byte	0x3f
	.zero		1


	//   ....[34]....
        /*0e34*/ 	.word	0x000087b0
        /*0e38*/ 	.word	0x00000002
        /*0e3c*/ 	.word	0x00038800
        /*0e40*/ 	.short	0x010a
        /*0e42*/ 	.byte	0x3f
	.zero		1


	//   ....[35]....
        /*0e44*/ 	.word	0x00009600
        /*0e48*/ 	.word	0x0000000e
        /*0e4c*/ 	.word	0x00038830
        /*0e50*/ 	.short	0x010a
        /*0e52*/ 	.byte	0x3f
	.zero		1


	//   ....[36]....
        /*0e54*/ 	.word	0x000096b0
        /*0e58*/ 	.word	0x0000000e
        /*0e5c*/ 	.word	0x00038830
        /*0e60*/ 	.short	0x010a
        /*0e62*/ 	.byte	0x3f
	.zero		1


	//   ....[37]....
        /*0e64*/ 	.word	0x000099c0
        /*0e68*/ 	.word	0x00000002
        /*0e6c*/ 	.word	0x00038810
        /*0e70*/ 	.short	0x010a
        /*0e72*/ 	.byte	0x3f
	.zero		1


	//   ....[38]....
        /*0e74*/ 	.word	0x00009a10
        /*0e78*/ 	.word	0x0000000e
        /*0e7c*/ 	.word	0x00038850
        /*0e80*/ 	.short	0x010a
        /*0e82*/ 	.byte	0x3f
	.zero		1


	//   ....[39]....
        /*0e84*/ 	.word	0x00009ad0
        /*0e88*/ 	.word	0x0000000e
        /*0e8c*/ 	.word	0x00038850
        /*0e90*/ 	.short	0x010a
        /*0e92*/ 	.byte	0x3f
	.zero		1


	//   ....[40]....
        /*0e94*/ 	.word	0x0000c180
        /*0e98*/ 	.word	0x0000000b
        /*0e9c*/ 	.word	0x00000000
        /*0ea0*/ 	.short	0x0101
        /*0ea2*/ 	.byte	0x3f
	.zero		1


	//   ....[41]....
        /*0ea4*/ 	.word	0x0000c800
        /*0ea8*/ 	.word	0x0000000e
        /*0eac*/ 	.word	0x00000000
        /*0eb0*/ 	.short	0x0101
        /*0eb2*/ 	.byte	0x3f
	.zero		1


	//   ....[42]....
        /*0eb4*/ 	.word	0x0000c900
        /*0eb8*/ 	.word	0x0000000e
        /*0ebc*/ 	.word	0x00038830
        /*0ec0*/ 	.short	0x010a
        /*0ec2*/ 	.byte	0x3f
	.zero		1


	//   ....[43]....
        /*0ec4*/ 	.word	0x0000c9b0
        /*0ec8*/ 	.word	0x0000000e
        /*0ecc*/ 	.word	0x00038830
        /*0ed0*/ 	.short	0x010a
        /*0ed2*/ 	.byte	0x3f
	.zero		1


	//   ....[44]....
        /*0ed4*/ 	.word	0x0000cc20
        /*0ed8*/ 	.word	0x0000000e
        /*0edc*/ 	.word	0x00038850
        /*0ee0*/ 	.short	0x010a
        /*0ee2*/ 	.byte	0x3f
	.zero		1


	//   ....[45]....
        /*0ee4*/ 	.word	0x0000cc70
        /*0ee8*/ 	.word	0x0000000e
        /*0eec*/ 	.word	0x00038850
        /*0ef0*/ 	.short	0x010a
        /*0ef2*/ 	.byte	0x3f
	.zero		1


	//   ....[46]....
        /*0ef4*/ 	.word	0x0000f240
        /*0ef8*/ 	.word	0x000000a3
        /*0efc*/ 	.word	0x00000000
        /*0f00*/ 	.short	0x0101
        /*0f02*/ 	.byte	0x3f
	.zero		1


	//   ....[47]....
        /*0f04*/ 	.word	0x0000ff10
        /*0f08*/ 	.word	0x0000000e
        /*0f0c*/ 	.word	0x00000000
        /*0f10*/ 	.short	0x0101
        /*0f12*/ 	.byte	0x3f
	.zero		1


	//   ....[48]....
        /*0f14*/ 	.word	0x00012750
        /*0f18*/ 	.word	0x00000004
        /*0f1c*/ 	.word	0x00000000
        /*0f20*/ 	.short	0x0101
        /*0f22*/ 	.byte	0x3f
	.zero		1


	//   ....[49]....
        /*0f24*/ 	.word	0x000133b0
        /*0f28*/ 	.word	0x00000004
        /*0f2c*/ 	.word	0x00000000
        /*0f30*/ 	.short	0x0101
        /*0f32*/ 	.byte	0x3f
	.zero		1


	//   ....[50]....
        /*0f34*/ 	.word	0x00016cb0
        /*0f38*/ 	.word	0x00000012
        /*0f3c*/ 	.word	0x00038820
        /*0f40*/ 	.short	0x010a
        /*0f42*/ 	.byte	0x3f
	.zero		1


	//   ....[51]....
        /*0f44*/ 	.word	0x00016d80
        /*0f48*/ 	.word	0x00000004
        /*0f4c*/ 	.word	0x000388a0
        /*0f50*/ 	.short	0x010a
        /*0f52*/ 	.byte	0x3f
	.zero		1


	//   ....[52]....
        /*0f54*/ 	.word	0x00016fc0
        /*0f58*/ 	.word	0x00000004
        /*0f5c*/ 	.word	0x000388c0
        /*0f60*/ 	.short	0x010a
        /*0f62*/ 	.byte	0x3f
	.zero		1


	//   ....[53]....
        /*0f64*/ 	.word	0x00017a20
        /*0f68*/ 	.word	0x00000004
        /*0f6c*/ 	.word	0x000388a0
        /*0f70*/ 	.short	0x010a
        /*0f72*/ 	.byte	0x3f
	.zero		1


	//   ....[54]....
        /*0f74*/ 	.word	0x00017c50
        /*0f78*/ 	.word	0x00000004
        /*0f7c*/ 	.word	0x000388c0
        /*0f80*/ 	.short	0x010a
        /*0f82*/ 	.byte	0x3f
	.zero		1


	//   ....[55]....
        /*0f84*/ 	.word	0x00019170
        /*0f88*/ 	.word	0x00000000
        /*0f8c*/ 	.word	0x00038840
        /*0f90*/ 	.short	0x010a
        /*0f92*/ 	.byte	0x3f
	.zero		1


	//   ....[56]....
        /*0f94*/ 	.word	0x00019cc0
        /*0f98*/ 	.word	0x00000012
        /*0f9c*/ 	.word	0x00038800
        /*0fa0*/ 	.short	0x0107
        /*0fa2*/ 	.byte	0x3f
	.zero		1


	//   ....[57]....
        /*0fa4*/ 	.word	0x00019d60
        /*0fa8*/ 	.word	0x00000012
        /*0fac*/ 	.word	0x00038800
        /*0fb0*/ 	.short	0x0101
        /*0fb2*/ 	.byte	0x3f
	.zero		1


	//   ....[58]....
        /*0fb4*/ 	.word	0x0001ace0
        /*0fb8*/ 	.word	0x00000012
        /*0fbc*/ 	.word	0x00038810
        /*0fc0*/ 	.short	0x0107
        /*0fc2*/ 	.byte	0x3f
	.zero		1


	//   ....[59]....
        /*0fc4*/ 	.word	0x0001ade0
        /*0fc8*/ 	.word	0x00000012
        /*0fcc*/ 	.word	0x00038810
        /*0fd0*/ 	.short	0x0101
        /*0fd2*/ 	.byte	0x3f
	.zero		1


	//   ....[60]....
        /*0fd4*/ 	.word	0x0001ae00
        /*0fd8*/ 	.word	0x00000012
        /*0fdc*/ 	.word	0x00038820
        /*0fe0*/ 	.short	0x010a
        /*0fe2*/ 	.byte	0x3f
	.zero		1


	//   ....[61]....
        /*0fe4*/ 	.word	0x0001aee0
        /*0fe8*/ 	.word	0x00000000
        /*0fec*/ 	.word	0x00038860
        /*0ff0*/ 	.short	0x010a
        /*0ff2*/ 	.byte	0x3f
	.zero		1


	//   ....[62]....
        /*0ff4*/ 	.word	0x0001bb50
        /*0ff8*/ 	.word	0x00000002
        /*0ffc*/ 	.word	0x00038840
        /*1000*/ 	.short	0x010a
        /*1002*/ 	.byte	0x3f
	.zero		1


	//   ....[63]....
        /*1004*/ 	.word	0x0001bda0
        /*1008*/ 	.word	0x00000002
        /*100c*/ 	.word	0x00038860
        /*1010*/ 	.short	0x010a
        /*1012*/ 	.byte	0x3f
	.zero		1


	//   ....[64]....
        /*1014*/ 	.word	0x0001c950
        /*1018*/ 	.word	0x00000003
        /*101c*/ 	.word	0x00038840
        /*1020*/ 	.short	0x010a
        /*1022*/ 	.byte	0x3f
	.zero		1


	//   ....[65]....
        /*1024*/ 	.word	0x0001cba0
        /*1028*/ 	.word	0x00000003
        /*102c*/ 	.word	0x00038860
        /*1030*/ 	.short	0x010a
        /*1032*/ 	.byte	0x3f
	.zero		1


	//   ....[66]....
        /*1034*/ 	.word	0x0001d6e0
        /*1038*/ 	.word	0x00000003
        /*103c*/ 	.word	0x00038840
        /*1040*/ 	.short	0x010a
        /*1042*/ 	.byte	0x3f
	.zero		1


	//   ....[67]....
        /*1044*/ 	.word	0x0001d930
        /*1048*/ 	.word	0x00000003
        /*104c*/ 	.word	0x00038860
        /*1050*/ 	.short	0x010a
        /*1052*/ 	.byte	0x3f
	.zero		1


	//   ....[68]....
        /*1054*/ 	.word	0x0001f260
        /*1058*/ 	.word	0x00000000
        /*105c*/ 	.word	0x00038820
        /*1060*/ 	.short	0x010a
        /*1062*/ 	.byte	0x3f
	.zero		1


	//   ....[69]....
        /*1064*/ 	.word	0x0001f440
        /*1068*/ 	.word	0x00000006
        /*106c*/ 	.word	0x00000000
        /*1070*/ 	.short	0x010a
        /*1072*/ 	.byte	0x3f
	.zero		1


	//   ....[70]....
        /*1074*/ 	.word	0x0001f470
        /*1078*/ 	.word	0x00000007
        /*107c*/ 	.word	0x00000000
        /*1080*/ 	.short	0x010a
        /*1082*/ 	.byte	0x3f
	.zero		1


	//   ....[71]....
        /*1084*/ 	.word	0x0001f4d0
        /*1088*/ 	.word	0x00000004
        /*108c*/ 	.word	0x00000000
        /*1090*/ 	.short	0x010a
        /*1092*/ 	.byte	0x3f
	.zero		1


	//   ....[72]....
        /*1094*/ 	.word	0x0001f500
        /*1098*/ 	.word	0x00000003
        /*109c*/ 	.word	0x00000000
        /*10a0*/ 	.short	0x010a
        /*10a2*/ 	.byte	0x3f
	.zero		1


	//   ....[73]....
        /*10a4*/ 	.word	0x0001f560
        /*10a8*/ 	.word	0x00000049
        /*10ac*/ 	.word	0x00038890
        /*10b0*/ 	.short	0x010a
        /*10b2*/ 	.byte	0x3f
	.zero		1


	//   ....[74]....
        /*10b4*/ 	.word	0x0001f5b0
        /*10b8*/ 	.word	0x00000049
        /*10bc*/ 	.word	0x00038890
        /*10c0*/ 	.short	0x010a
        /*10c2*/ 	.byte	0x3f
	.zero		1


	//   ....[75]....
        /*10c4*/ 	.word	0x0001f600
        /*10c8*/ 	.word	0x00000049
        /*10cc*/ 	.word	0x00038890
        /*10d0*/ 	.short	0x010a
        /*10d2*/ 	.byte	0x3f
	.zero		1


	//   ....[76]....
        /*10d4*/ 	.word	0x0001f650
        /*10d8*/ 	.word	0x00000049
        /*10dc*/ 	.word	0x000388b0
        /*10e0*/ 	.short	0x010a
        /*10e2*/ 	.byte	0x3f
	.zero		1


	//   ....[77]....
        /*10e4*/ 	.word	0x0001f870
        /*10e8*/ 	.word	0x00000002
        /*10ec*/ 	.word	0x00038800
        /*10f0*/ 	.short	0x010a
        /*10f2*/ 	.byte	0x3f
	.zero		1


	//   ....[78]....
        /*10f4*/ 	.word	0x0001faa0
        /*10f8*/ 	.word	0x00000002
        /*10fc*/ 	.word	0x00038800
        /*1100*/ 	.short	0x010a
        /*1102*/ 	.byte	0x3f
	.zero		1


	//   ....[79]....
        /*1104*/ 	.word	0x0001faf0
        /*1108*/ 	.word	0x0000000e
        /*110c*/ 	.word	0x00038830
        /*1110*/ 	.short	0x010a
        /*1112*/ 	.byte	0x3f
	.zero		1


	//   ....[80]....
        /*1114*/ 	.word	0x0001fb40
        /*1118*/ 	.word	0x00000002
        /*111c*/ 	.word	0x00038810
        /*1120*/ 	.short	0x010a
        /*1122*/ 	.byte	0x3f
	.zero		1


	//   ....[81]....
        /*1124*/ 	.word	0x0001fb90
        /*1128*/ 	.word	0x0000000e
        /*112c*/ 	.word	0x00038850
        /*1130*/ 	.short	0x010a
        /*1132*/ 	.byte	0x3f
	.zero		1


	//   ....[82]....
        /*1134*/ 	.word	0x0001fbe0
        /*1138*/ 	.word	0x0000000e
        /*113c*/ 	.word	0x00038830
        /*1140*/ 	.short	0x010a
        /*1142*/ 	.byte	0x3f
	.zero		1


	//   ....[83]....
        /*1144*/ 	.word	0x0001fc30
        /*1148*/ 	.word	0x0000000e
        /*114c*/ 	.word	0x00038850
        /*1150*/ 	.short	0x010a
        /*1152*/ 	.byte	0x3f
	.zero		1


	//   ....[84]....
        /*1154*/ 	.word	0x0001fdd0
        /*1158*/ 	.word	0x00000012
        /*115c*/ 	.word	0x00038820
        /*1160*/ 	.short	0x010a
        /*1162*/ 	.byte	0x3f
	.zero		1


	//   ....[85]....
        /*1164*/ 	.word	0x0001fe20
        /*1168*/ 	.word	0x00000004
        /*116c*/ 	.word	0x000388a0
        /*1170*/ 	.short	0x010a
        /*1172*/ 	.byte	0x3f
	.zero		1


	//   ....[86]....
        /*1174*/ 	.word	0x0001fe70
        /*1178*/ 	.word	0x00000004
        /*117c*/ 	.word	0x000388c0
        /*1180*/ 	.short	0x010a
        /*1182*/ 	.byte	0x3f
	.zero		1


	//   ....[87]....
        /*1184*/ 	.word	0x0001fec0
        /*1188*/ 	.word	0x00000004
        /*118c*/ 	.word	0x000388a0
        /*1190*/ 	.short	0x010a
        /*1192*/ 	.byte	0x3f
	.zero		1


	//   ....[88]....
        /*1194*/ 	.word	0x0001ff10
        /*1198*/ 	.word	0x00000004
        /*119c*/ 	.word	0x000388c0
        /*11a0*/ 	.short	0x010a
        /*11a2*/ 	.byte	0x3f
	.zero		1


	//   ....[89]....
        /*11a4*/ 	.word	0x000200b0
        /*11a8*/ 	.word	0x00000000
        /*11ac*/ 	.word	0x00038840
        /*11b0*/ 	.short	0x010a
        /*11b2*/ 	.byte	0x3f
	.zero		1


	//   ....[90]....
        /*11b4*/ 	.word	0x00021210
        /*11b8*/ 	.word	0x00000012
        /*11bc*/ 	.word	0x00038820
        /*11c0*/ 	.short	0x010a
        /*11c2*/ 	.byte	0x3f
	.zero		1


	//   ....[91]....
        /*11c4*/ 	.word	0x00021260
        /*11c8*/ 	.word	0x00000000
        /*11cc*/ 	.word	0x00038860
        /*11d0*/ 	.short	0x010a
        /*11d2*/ 	.byte	0x3f
	.zero		1


	//   ....[92]....
        /*11d4*/ 	.word	0x000212b0
        /*11d8*/ 	.word	0x00000002
        /*11dc*/ 	.word	0x00038840
        /*11e0*/ 	.short	0x010a
        /*11e2*/ 	.byte	0x3f
	.zero		1


	//   ....[93]....
        /*11e4*/ 	.word	0x00021300
        /*11e8*/ 	.word	0x00000002
        /*11ec*/ 	.word	0x00038860
        /*11f0*/ 	.short	0x010a
        /*11f2*/ 	.byte	0x3f
	.zero		1


	//   ....[94]....
        /*11f4*/ 	.word	0x00021350
        /*11f8*/ 	.word	0x00000003
        /*11fc*/ 	.word	0x00038840
        /*1200*/ 	.short	0x010a
        /*1202*/ 	.byte	0x3f
	.zero		1


	//   ....[95]....
        /*1204*/ 	.word	0x000213a0
        /*1208*/ 	.word	0x00000003
        /*120c*/ 	.word	0x00038860
        /*1210*/ 	.short	0x010a
        /*1212*/ 	.byte	0x3f
	.zero		1


	//   ....[96]....
        /*1214*/ 	.word	0x000213f0
        /*1218*/ 	.word	0x00000003
        /*121c*/ 	.word	0x00038840
        /*1220*/ 	.short	0x010a
        /*1222*/ 	.byte	0x3f
	.zero		1


	//   ....[97]....
        /*1224*/ 	.word	0x00021440
        /*1228*/ 	.word	0x00000003
        /*122c*/ 	.word	0x00038860
        /*1230*/ 	.short	0x010a
        /*1232*/ 	.byte	0x3f
	.zero		1


	//   ....[98]....
        /*1234*/ 	.word	0x00021f80
        /*1238*/ 	.word	0x00000000
        /*123c*/ 	.word	0x00038820
        /*1240*/ 	.short	0x010a
        /*1242*/ 	.byte	0x3f
	.zero		1


	//   ....[99]....
        /*1244*/ 	.word	0x00022120
        /*1248*/ 	.word	0x00000006
        /*124c*/ 	.word	0x00000000
        /*1250*/ 	.short	0x010a
        /*1252*/ 	.byte	0x3f
	.zero		1


	//   ....[100]....
        /*1254*/ 	.word	0x00022170
        /*1258*/ 	.word	0x00000007
        /*125c*/ 	.word	0x00000000
        /*1260*/ 	.short	0x010a
        /*1262*/ 	.byte	0x3f
	.zero		1


	//   ....[101]....
        /*1264*/ 	.word	0x000221c0
        /*1268*/ 	.word	0x00000004
        /*126c*/ 	.word	0x00000000
        /*1270*/ 	.short	0x010a
        /*1272*/ 	.byte	0x3f
	.zero		1


	//----- nvinfo : EIATTR_NUM_MBARRIERS
	.align		4
.L_298:
        /*1274*/ 	.byte	0x03, 0x38
        /*1276*/ 	.short	0x0017


	//----- nvinfo : EIATTR_EXIT_INSTR_OFFSETS
	.align		4
        /*1278*/ 	.byte	0x04, 0x1c
        /*127a*/ 	.short	(.L_300 - .L_299)


	//   ....[0]....
.L_299:
        /*127c*/ 	.word	0x0001f550


	//----- nvinfo : EIATTR_MAX_THREADS
	.align		4
.L_300:
        /*1280*/ 	.byte	0x04, 0x05
        /*1282*/ 	.short	(.L_302 - .L_301)
.L_301:
        /*1284*/ 	.word	0x00000180
        /*1288*/ 	.word	0x00000001
        /*128c*/ 	.word	0x00000001


	//----- nvinfo : EIATTR_CRS_STACK_SIZE
	.align		4
.L_302:
        /*1290*/ 	.byte	0x04, 0x1e
        /*1292*/ 	.short	(.L_304 - .L_303)
.L_303:
        /*1294*/ 	.word	0x00000000


	//----- nvinfo : EIATTR_CBANK_PARAM_SIZE
	.align		4
.L_304:
        /*1298*/ 	.byte	0x03, 0x19
        /*129a*/ 	.short	0x0bf0


	//----- nvinfo : EIATTR_PARAM_CBANK
	.align		4
        /*129c*/ 	.byte	0x04, 0x0a
        /*129e*/ 	.short	(.L_306 - .L_305)
	.align		4
.L_305:
        /*12a0*/ 	.word	index@(.nv.constant0._ZN7cutlass13device_kernelIN5flash11enable_sm90INS1_16FlashAttnFwdSm90INS1_25CollectiveMainloopFwdSm90ILi2EN4cute5tupleIJNS5_1CILi1EEES8_S8_EEENS6_IJNS7_ILi64EEESA_SA_EEELi512ENS_10bfloat16_tEfNS_4arch4Sm90ELb0ELb0ELb1ELb1ELb0ELb1ELb1ELb0ELb0ELb1ELb1ELb0EEENS1_21CollectiveEpilogueFwdINS6_IJSA_NS7_ILi512EEESA_EEES9_SC_SE_Li256ELb1ELb1ELb1ELb0EEENS1_36VarlenDynamicPersistentTileSchedulerILi64ELi64ELi256ELi128ELb1ELb1ELb1ELb0ELb1ELb1EEEEEEEEEvNT_6ParamsE)
        /*12a4*/ 	.short	0x0210
        /*12a6*/ 	.short	0x0bf0


	//----- nvinfo : EIATTR_SW_WAR
	.align		4
.L_306:
        /*12a8*/ 	.byte	0x04, 0x36
        /*12aa*/ 	.short	(.L_308 - .L_307)
.L_307:
        /*12ac*/ 	.word	0x00000008
.L_308:


//--------------------- .nv.info._ZN7cutlass13device_kernelIN5flash11enable_sm90INS1_16FlashAttnFwdSm90INS1_25CollectiveMainloopFwdSm90ILi2EN4cute5tupleIJNS5_1CILi1EEES8_S8_EEENS6_IJNS7_ILi64EEESA_SA_EEELi512ENS_10bfloat16_tEfNS_4arch4Sm90ELb0ELb1ELb1ELb0ELb0ELb0ELb0ELb0ELb0ELb1ELb1ELb0EEENS1_21CollectiveEpilogueFwdINS6_IJSA_NS7_ILi512EEESA_EEES9_SC_SE_Li256ELb0ELb1ELb1ELb0EEENS1_19SingleTileSchedulerILb0ELb1ELb1ELi64EEEEEEEEEvNT_6ParamsE --------------------------
	.section	.nv.info._ZN7cutlass13device_kernelIN5flash11enable_sm90INS1_16FlashAttnFwdSm90INS1_25CollectiveMainloopFwdSm90ILi2EN4cute5tupleIJNS5_1CILi1EEES8_S8_EEENS6_IJNS7_ILi64EEESA_SA_EEELi512ENS_10bfloat16_tEfNS_4arch4Sm90ELb0ELb1ELb1ELb0ELb0ELb0ELb0ELb0ELb0ELb1ELb1ELb0EEENS1_21CollectiveEpilogueFwdINS6_IJSA_NS7_ILi512EEESA_EEES9_SC_SE_Li256ELb0ELb1ELb1ELb0EEENS1_19SingleTileSchedulerILb0ELb1ELb1ELi64EEEEEEEEEvNT_6ParamsE,"",@"SHT_CUDA_INFO"
	.sectionflags	@""
	.align	4


	//----- nvinfo : EIATTR_CUDA_API_VERSION
	.align		4
        /*0000*/ 	.byte	0x04, 0x37
        /*0002*/ 	.short	(.L_310 - .L_309)
.L_309:
        /*0004*/ 	.word	0x00000082


	//----- nvinfo : EIATTR_KPARAM_INFO
	.align		4
.L_310:
        /*0008*/ 	.byte	0x04, 0x17
        /*000a*/ 	.short	(.L_312 - .L_311)
.L_311:
        /*000c*/ 	.word	0x00000000
        /*0010*/ 	.short	0x0000
        /*0012*/ 	.short	0x0070
        /*0014*/ 	.byte	0x00, 0xf0, 0x01, 0x28


	//----- nvinfo : EIATTR_SPARSE_MMA_MASK
	.align		4
.L_312:
        /*0018*/ 	.byte	0x03, 0x50
        /*001a*/ 	.short	0x0000


	//----- nvinfo : EIATTR_MAXREG_COUNT
	.align		4
        /*001c*/ 	.byte	0x03, 0x1b
        /*001e*/ 	.short	0x00a8


	//----- nvinfo : EIATTR_NUM_BARRIERS
	.align		4
        /*0020*/ 	.byte	0x02, 0x4c
        /*0022*/ 	.byte	0x10
	.zero		1


	//----- nvinfo : EIATTR_EXTERNS
	.align		4
        /*0024*/ 	.byte	0x04, 0x0f
        /*0026*/ 	.short	(.L_314 - .L_313)


	//   ....[0]....
	.align		4
.L_313:
        /*0028*/ 	.word	index@(__assertfail)


	//----- nvinfo : EIATTR_ANNOTATIONS
	.align		4
.L_314:
        /*002c*/ 	.byte	0x04, 0x55
        /*002e*/ 	.short	(.L_316 - .L_315)


	//   ....[0]....
.L_315:
        /*0030*/ 	.word	0x00000001
        /*0034*/ 	.byte	0x80, 0x12, 0x01, 0x00, 0x01, 0x00, 0x00, 0x00, 0x00, 0x17, 0x01, 0x00, 0x01, 0x00, 0x00, 0x00
        /*0044*/ 	.byte	0x50, 0x17, 0x01, 0x00, 0x01, 0x00, 0x00, 0x00, 0x30, 0x19, 0x01, 0x00, 0x01, 0x00, 0x00, 0x00
        /*0054*/ 	.byte	0x20, 0x1a, 0x01, 0x00, 0x01, 0x00, 0x00, 0x00, 0x10, 0x24, 0x01, 0x00, 0x01, 0x00, 0x00, 0x00
        /*0064*/ 	.byte	0x00, 0x2b, 0x01, 0x00, 0x01, 0x00, 0x00, 0x00, 0x30, 0x2d, 0x01, 0x00, 0x01, 0x00, 0x00, 0x00
        /*0074*/ 	.byte	0xb0, 0x38, 0x01, 0x00, 0x01, 0x00, 0x00, 0x00, 0x80, 0x44, 0x01, 0x00


	//----- nvinfo : EIATTR_MERCURY_ISA_VERSION
	.align		4
.L_316:
        /*0080*/ 	.byte	0x03, 0x5f
        /*0082*/ 	.short	0x0101


	//----- nvinfo : EIATTR_INT_WARP_WIDE_INSTR_OFFSETS
	.align		4
        /*0084*/ 	.byte	0x04, 0x31
        /*0086*/ 	.short	(.L_318 - .L_317)


	//   ....[0]....
.L_317:
        /*0088*/ 	.word	0x00000130


	//   ....[1]....
        /*008c*/ 	.word	0x00000170


	//   ....[2]....
        /*0090*/ 	.word	0x000001e0


	//----- nvinfo : EIATTR_COOP_GROUP_MASK_REGIDS
	.align		4
.L_318:
        /*0094*/ 	.byte	0x04, 0x29
        /*0096*/ 	.short	(.L_320 - .L_319)


	//   ....[0]....
.L_319:
        /*0098*/ 	.word	0xffffffff


	//   ....[1]....
        /*009c*/ 	.word	0xffffffff


	//   ....[2]....
        /*00a0*/ 	.word	0xffffffff


	//   ....[3]....
        /*00a4*/ 	.word	0xffffffff


	//   ....[4]....
        /*00a8*/ 	.word	0xffffffff


	//   ....[5]....
        /*00ac*/ 	.word	0xffffffff


	//   ....[6]....
        /*00b0*/ 	.word	0xffffffff


	//   ....[7]....
        /*00b4*/ 	.word	0xffffffff


	//   ....[8]....
        /*00b8*/ 	.word	0xffffffff


	//   ....[9]....
        /*00bc*/ 	.word	0xffffffff


	//   ....[10]....
        /*00c0*/ 	.word	0xffffffff


	//   ....[11]....
        /*00c4*/ 	.word	0xffffffff


	//   ....[12]....
        /*00c8*/ 	.word	0xffffffff


	//   ....[13]....
        /*00cc*/ 	.word	0xffffffff


	//   ....[14]....
        /*00d0*/ 	.word	0xffffffff


	//   ....[15]....
        /*00d4*/ 	.word	0xffffffff


	//   ....[16]....
        /*00d8*/ 	.word	0xffffffff


	//   ....[17]....
        /*00dc*/ 	.word	0xffffffff


	//   ....[18]....
        /*00e0*/ 	.word	0xffffffff


	//   ....[19]....
        /*00e4*/ 	.word	0xffffffff


	//   ....[20]....
        /*00e8*/ 	.word	0xffffffff


	//   ....[21]....
        /*00ec*/ 	.word	0xffffffff


	//   ....[22]....
        /*00f0*/ 	.word	0xffffffff


	//   ....[23]....
        /*00f4*/ 	.word	0xffffffff


	//   ....[24]....
        /*00f8*/ 	.word	0xffffffff


	//   ....[25]....
        /*00fc*/ 	.word	0xffffffff


	//   ....[26]....
        /*0100*/ 	.word	0xffffffff


	//   ....[27]....
        /*0104*/ 	.word	0xffffffff


	//   ....[28]....
        /*0108*/ 	.word	0xffffffff


	//   ....[29]....
        /*010c*/ 	.word	0xffffffff


	//   ....[30]....
        /*0110*/ 	.word	0xffffffff


	//   ....[31]....
        /*0114*/ 	.word	0xffffffff


	//   ....[32]....
        /*0118*/ 	.word	0xffffffff


	//   ....[33]....
        /*011c*/ 	.word	0xffffffff


	//   ....[34]....
        /*0120*/ 	.word	0xffffffff


	//   ....[35]....
        /*0124*/ 	.word	0xffffffff


	//   ....[36]....
        /*0128*/ 	.word	0xffffffff


	//   ....[37]....
        /*012c*/ 	.word	0xffffffff


	//   ....[38]....
        /*0130*/ 	.word	0xffffffff


	//   ....[39]....
        /*0134*/ 	.word	0xffffffff


	//   ....[40]....
        /*0138*/ 	.word	0xffffffff


	//   ....[41]....
        /*013c*/ 	.word	0xffffffff


	//   ....[42]....
        /*0140*/ 	.word	0xffffffff


	//   ....[43]....
        /*0144*/ 	.word	0xffffffff


	//   ....[44]....
        /*0148*/ 	.word	0xffffffff


	//   ....[45]....
        /*014c*/ 	.word	0xffffffff


	//   ....[46]....
        /*0150*/ 	.word	0xffffffff


	//   ....[47]....
        /*0154*/ 	.word	0xffffffff


	//   ....[48]....
        /*0158*/ 	.word	0xffffffff


	//   ....[49]....
        /*015c*/ 	.word	0xffffffff


	//   ....[50]....
        /*0160*/ 	.word	0xffffffff


	//   ....[51]....
        /*0164*/ 	.word	0xffffffff


	//   ....[52]....
        /*0168*/ 	.word	0xffffffff


	//   ....[53]....
        /*016c*/ 	.word	0xffffffff


	//   ....[54]....
        /*0170*/ 	.word	0xffffffff


	//   ....[55]....
        /*0174*/ 	.word	0xffffffff


	//   ....[56]....
        /*0178*/ 	.word	0xffffffff


	//   ....[57]....
        /*017c*/ 	.word	0xffffffff


	//   ....[58]....
        /*0180*/ 	.word	0xffffffff


	//   ....[59]....
        /*0184*/ 	.word	0x0500000f


	//   ....[60]....
        /*0188*/ 	.word	0x0500000f


	//   ....[61]....
        /*018c*/ 	.word	0x0500000f


	//   ....[62]....
        /*0190*/ 	.word	0x0500000f


	//   ....[63]....
        /*0194*/ 	.word	0x0500000f


	//   ....[64]....
        /*0198*/ 	.word	0x0500000f


	//   ....[65]....
        /*019c*/ 	.word	0x0500000f


	//   ....[66]....
        /*01a0*/ 	.word	0x0500000f


	//   ....[67]....
        /*01a4*/ 	.word	0x0500000f


	//   ....[68]....
        /*01a8*/ 	.word	0x0500000f


	//----- nvinfo : EIATTR_COOP_GROUP_INSTR_OFFSETS
	.align		4
.L_320:
        /*01ac*/ 	.byte	0x04, 0x28
        /*01ae*/ 	.short	(.L_322 - .L_321)


	//   ....[0]....
.L_321:
        /*01b0*/ 	.word	0x00000060


	//   ....[1]....
        /*01b4*/ 	.word	0x00000140


	//   ....[2]....
        /*01b8*/ 	.word	0x00000190


	//   ....[3]....
        /*01bc*/ 	.word	0x00000380


	//   ....[4]....
        /*01c0*/ 	.word	0x000004e0


	//   ....[5]....
        /*01c4*/ 	.word	0x00000600


	//   ....[6]....
        /*01c8*/ 	.word	0x00000760


	//   ....[7]....
        /*01cc*/ 	.word	0x00001720


	//   ....[8]....
        /*01d0*/ 	.word	0x00003c10


	//   ....[9]....
        /*01d4*/ 	.word	0x00004350


	//   ....[10]....
        /*01d8*/ 	.word	0x00004ad0


	//   ....[11]....
        /*01dc*/ 	.word	0x00005570


	//   ....[12]....
        /*01e0*/ 	.word	0x000055b0


	//   ....[13]....
        /*01e4*/ 	.word	0x00005990


	//   ....[14]....
        /*01e8*/ 	.word	0x00005a10


	//   ....[15]....
        /*01ec*/ 	.word	0x000064e0


	//   ....[16]....
        /*01f0*/ 	.word	0x00006af0


	//   ....[17]....
        /*01f4*/ 	.word	0x000070c0


	//   ....[18]....
        /*01f8*/ 	.word	0x000077c0


	//   ....[19]....
        /*01fc*/ 	.word	0x000078c0


	//   ....[20]....
        /*0200*/ 	.word	0x00007c90


	//   ....[21]....
        /*0204*/ 	.word	0x00007e30


	//   ....[22]....
        /*0208*/ 	.word	0x00008ea0


	//   ....[23]....
        /*020c*/ 	.word	0x000098b0


	//   ....[24]....
        /*0210*/ 	.word	0x00009930


	//   ....[25]....
        /*0214*/ 	.word	0x00009c30


	//   ....[26]....
        /*0218*/ 	.word	0x00009db0


	//   ....[27]....
        /*021c*/ 	.word	0x0000ae30


	//   ....[28]....
        /*0220*/ 	.word	0x0000b2a0


	//   ....[29]....
        /*0224*/ 	.word	0x0000b860


	//   ....[30]....
        /*0228*/ 	.word	0x0000bf40


	//   ....[31]....
        /*022c*/ 	.word	0x0000c010


	//   ....[32]....
        /*0230*/ 	.word	0x0000c3d0


	//   ....[33]....
        /*0234*/ 	.word	0x0000c480


	//   ....[34]....
        /*0238*/ 	.word	0x0000d620


	//   ....[35]....
        /*023c*/ 	.word	0x0000d660


	//   ....[36]....
        /*0240*/ 	.word	0x0000d6b0


	//   ....[37]....
        /*0244*/ 	.word	0x0000d6e0


	//   ....[38]....
        /*0248*/ 	.word	0x0000d700


	//   ....[39]....
        /*024c*/ 	.word	0x0000e1e0


	//   ....[40]....
        /*0250*/ 	.word	0x0000e6b0


	//   ....[41]....
        /*0254*/ 	.word	0x0000e6e0


	//   ....[42]....
        /*0258*/ 	.word	0x0000e700


	//   ....[43]....
        /*025c*/ 	.word	0x0000e720


	//   ....[44]....
        /*0260*/ 	.word	0x0000ebc0


	//   ....[45]....
        /*0264*/ 	.word	0x0000ebe0


	//   ....[46]....
        /*0268*/ 	.word	0x0000f830


	//   ....[47]....
        /*026c*/ 	.word	0x0000f850


	//   ....[48]....
        /*0270*/ 	.word	0x000108a0


	//   ....[49]....
        /*0274*/ 	.word	0x00011740


	//   ....[50]....
        /*0278*/ 	.word	0x00011fe0


	//   ....[51]....
        /*027c*/ 	.word	0x00012020


	//   ....[52]....
        /*0280*/ 	.word	0x00012090


	//   ....[53]....
        /*0284*/ 	.word	0x000120c0


	//   ....[54]....
        /*0288*/ 	.word	0x00012120


	//   ....[55]....
        /*028c*/ 	.word	0x00012150


	//   ....[56]....
        /*0290*/ 	.word	0x00012170


	//   ....[57]....
        /*0294*/ 	.word	0x000121b0


	//   ....[58]....
        /*0298*/ 	.word	0x000150a0


	//   ....[59]....
        /*029c*/ 	.word	0x00015740


	//   ....[60]....
        /*02a0*/ 	.word	0x000158b0


	//   ....[61]....
        /*02a4*/ 	.word	0x00015900


	//   ....[62]....
        /*02a8*/ 	.word	0x00015a30


	//   ....[63]....
        /*02ac*/ 	.word	0x00015aa0


	//   ....[64]....
        /*02b0*/ 	.word	0x00015b20


	//   ....[65]....
        /*02b4*/ 	.word	0x00015bd0


	//   ....[66]....
        /*02b8*/ 	.word	0x00015c50


	//   ....[67]....
        /*02bc*/ 	.word	0x00015ce0


	//   ....[68]....
        /*02c0*/ 	.word	0x000160f0


	//----- nvinfo : EIATTR_REG_RECONFIG
	.align		4
.L_322:
        /*02c4*/ 	.byte	0x01, 0x54
	.zero		2


	//----- nvinfo : EIATTR_SYSCALL_OFFSETS
	.align		4
        /*02c8*/ 	.byte	0x04, 0x46
        /*02ca*/ 	.short	(.L_324 - .L_323)


	//   ....[0]....
.L_323:
        /*02cc*/ 	.word	0x00003df0


	//   ....[1]....
        /*02d0*/ 	.word	0x00011400


	//   ....[2]....
        /*02d4*/ 	.word	0x00011540


	//   ....[3]....
        /*02d8*/ 	.word	0x00011630


	//   ....[4]....
        /*02dc*/ 	.word	0x00011c80


	//----- nvinfo : EIATTR_MBARRIER_INSTR_OFFSETS
	.align		4
.L_324:
        /*02e0*/ 	.byte	0x04, 0x39
        /*02e2*/ 	.short	(.L_326 - .L_325)


	//   ....[0]....
.L_325:
        /*02e4*/ 	.word	0x00000270
        /*02e8*/ 	.word	0x000000ff
        /*02ec*/ 	.word	0x00028c00
        /*02f0*/ 	.short	0x0100
        /*02f2*/ 	.byte	0x08
	.zero		1


	//   ....[1]....
        /*02f4*/ 	.word	0x00000280
        /*02f8*/ 	.word	0x000000ff
        /*02fc*/ 	.word	0x00028c20
        /*0300*/ 	.short	0x0100
        /*0302*/ 	.byte	0x08
	.zero		1


	//   ....[2]....
        /*0304*/ 	.word	0x00000330
        /*0308*/ 	.word	0x000000ff
        /*030c*/ 	.word	0x00028c30
        /*0310*/ 	.short	0x0100
        /*0312*/ 	.byte	0x06
	.zero		1


	//   ....[3]....
        /*0314*/ 	.word	0x00000340
        /*0318*/ 	.word	0x000000ff
        /*031c*/ 	.word	0x00028c40
        /*0320*/ 	.short	0x0100
        /*0322*/ 	.byte	0x06
	.zero		1


	//   ....[4]....
        /*0324*/ 	.word	0x00000350
        /*0328*/ 	.word	0x000000ff
        /*032c*/ 	.word	0x00028c38
        /*0330*/ 	.short	0x0100
        /*0332*/ 	.byte	0x06
	.zero		1


	//   ....[5]....
        /*0334*/ 	.word	0x00000360
        /*0338*/ 	.word	0x000000ff
        /*033c*/ 	.word	0x00028c48
        /*0340*/ 	.short	0x0100
        /*0342*/ 	.byte	0x06
	.zero		1


	//   ....[6]....
        /*0344*/ 	.word	0x00000490
        /*0348*/ 	.word	0x000000ff
        /*034c*/ 	.word	0x00028c50
        /*0350*/ 	.short	0x0100
        /*0352*/ 	.byte	0x08
	.zero		1


	//   ....[7]....
        /*0354*/ 	.word	0x000004a0
        /*0358*/ 	.word	0x000000ff
        /*035c*/ 	.word	0x00028c60
        /*0360*/ 	.short	0x0100
        /*0362*/ 	.byte	0x08
	.zero		1


	//   ....[8]....
        /*0364*/ 	.word	0x000004b0
        /*0368*/ 	.word	0x000000ff
        /*036c*/ 	.word	0x00028c58
        /*0370*/ 	.short	0x0100
        /*0372*/ 	.byte	0x08
	.zero		1


	//   ....[9]....
        /*0374*/ 	.word	0x000004c0
        /*0378*/ 	.word	0x000000ff
        /*037c*/ 	.word	0x00028c68
        /*0380*/ 	.short	0x0100
        /*0382*/ 	.byte	0x08
	.zero		1


	//   ....[10]....
        /*0384*/ 	.word	0x000005b0
        /*0388*/ 	.word	0x000000ff
        /*038c*/ 	.word	0x00028c70
        /*0390*/ 	.short	0x0100
        /*0392*/ 	.byte	0x06
	.zero		1


	//   ....[11]....
        /*0394*/ 	.word	0x000005c0
        /*0398*/ 	.word	0x000000ff
        /*039c*/ 	.word	0x00028c80
        /*03a0*/ 	.short	0x0100
        /*03a2*/ 	.byte	0x06
	.zero		1


	//   ....[12]....
        /*03a4*/ 	.word	0x000005d0
        /*03a8*/ 	.word	0x000000ff
        /*03ac*/ 	.word	0x00028c78
        /*03b0*/ 	.short	0x0100
        /*03b2*/ 	.byte	0x06
	.zero		1


	//   ....[13]....
        /*03b4*/ 	.word	0x000005e0
        /*03b8*/ 	.word	0x000000ff
        /*03bc*/ 	.word	0x00028c88
        /*03c0*/ 	.short	0x0100
        /*03c2*/ 	.byte	0x06
	.zero		1


	//   ....[14]....
        /*03c4*/ 	.word	0x00000710
        /*03c8*/ 	.word	0x000000ff
        /*03cc*/ 	.word	0x00028c90
        /*03d0*/ 	.short	0x0100
        /*03d2*/ 	.byte	0x08
	.zero		1


	//   ....[15]....
        /*03d4*/ 	.word	0x00000720
        /*03d8*/ 	.word	0x000000ff
        /*03dc*/ 	.word	0x00028ca0
        /*03e0*/ 	.short	0x0100
        /*03e2*/ 	.byte	0x08
	.zero		1


	//   ....[16]....
        /*03e4*/ 	.word	0x00000730
        /*03e8*/ 	.word	0x000000ff
        /*03ec*/ 	.word	0x00028c98
        /*03f0*/ 	.short	0x0100
        /*03f2*/ 	.byte	0x08
	.zero		1


	//   ....[17]....
        /*03f4*/ 	.word	0x00000740
        /*03f8*/ 	.word	0x000000ff
        /*03fc*/ 	.word	0x00028ca8
        /*0400*/ 	.short	0x0100
        /*0402*/ 	.byte	0x08
	.zero		1


	//   ....[18]....
        /*0404*/ 	.word	0x00000870
        /*0408*/ 	.word	0x000000ff
        /*040c*/ 	.word	0x00028cb0
        /*0410*/ 	.short	0x0100
        /*0412*/ 	.byte	0x08
	.zero		1


	//   ....[19]....
        /*0414*/ 	.word	0x00000880
        /*0418*/ 	.word	0x000000ff
        /*041c*/ 	.word	0x00028cc0
        /*0420*/ 	.short	0x0100
        /*0422*/ 	.byte	0x08
	.zero		1


	//   ....[20]....
        /*0424*/ 	.word	0x00000890
        /*0428*/ 	.word	0x000000ff
        /*042c*/ 	.word	0x00028cb8
        /*0430*/ 	.short	0x0100
        /*0432*/ 	.byte	0x08
	.zero		1


	//   ....[21]....
        /*0434*/ 	.word	0x000008a0
        /*0438*/ 	.word	0x000000ff
        /*043c*/ 	.word	0x00028cc8
        /*0440*/ 	.short	0x0100
        /*0442*/ 	.byte	0x08
	.zero		1


	//   ....[22]....
        /*0444*/ 	.word	0x000018e0
        /*0448*/ 	.word	0x000000ff
        /*044c*/ 	.word	0x00028c50
        /*0450*/ 	.short	0x010a
        /*0452*/ 	.byte	0x05
	.zero		1


	//   ....[23]....
        /*0454*/ 	.word	0x00001bd0
        /*0458*/ 	.word	0x00000002
        /*045c*/ 	.word	0x00000000
        /*0460*/ 	.short	0x0101
        /*0462*/ 	.byte	0x3f
	.zero		1


	//   ....[24]....
        /*0464*/ 	.word	0x00002520
        /*0468*/ 	.word	0x000000ff
        /*046c*/ 	.word	0x00028c50
        /*0470*/ 	.short	0x010a
        /*0472*/ 	.byte	0x07
	.zero		1


	//   ....[25]....
        /*0474*/ 	.word	0x00002560
        /*0478*/ 	.word	0x000000ff
        /*047c*/ 	.word	0x00028c50
        /*0480*/ 	.short	0x010a
        /*0482*/ 	.byte	0x07
	.zero		1


	//   ....[26]....
        /*0484*/ 	.word	0x00002730
        /*0488*/ 	.word	0x00000002
        /*048c*/ 	.word	0x00000000
        /*0490*/ 	.short	0x0101
        /*0492*/ 	.byte	0x3f
	.zero		1


	//   ....[27]....
        /*0494*/ 	.word	0x00003e20
        /*0498*/ 	.word	0x000000ff
        /*049c*/ 	.word	0x00028c00
        /*04a0*/ 	.short	0x010a
        /*04a2*/ 	.byte	0x25
	.zero		1


	//   ....[28]....
        /*04a4*/ 	.word	0x00003fb0
        /*04a8*/ 	.word	0x000000ff
        /*04ac*/ 	.word	0x00028c30
        /*04b0*/ 	.short	0x010a
        /*04b2*/ 	.byte	0x25
	.zero		1


	//   ....[29]....
        /*04b4*/ 	.word	0x00004020
        /*04b8*/ 	.word	0x000000ff
        /*04bc*/ 	.word	0x00028c30
        /*04c0*/ 	.short	0x010a
        /*04c2*/ 	.byte	0x25
	.zero		1


	//   ....[30]....
        /*04c4*/ 	.word	0x00004690
        /*04c8*/ 	.word	0x00000005
        /*04cc*/ 	.word	0x00000000
        /*04d0*/ 	.short	0x0101
        /*04d2*/ 	.byte	0x3f
	.zero		1


	//   ....[31]....
        /*04d4*/ 	.word	0x000061e0
        /*04d8*/ 	.word	0x000000ff
        /*04dc*/ 	.word	0x00028c50
        /*04e0*/ 	.short	0x010a
        /*04e2*/ 	.byte	0x25
	.zero		1


	//   ....[32]....
        /*04e4*/ 	.word	0x00006220
        /*04e8*/ 	.word	0x000000ff
        /*04ec*/ 	.word	0x00028c50
        /*04f0*/ 	.short	0x010a
        /*04f2*/ 	.byte	0x25
	.zero		1


	//   ....[33]....
        /*04f4*/ 	.word	0x00006500
        /*04f8*/ 	.word	0x0000000d
        /*04fc*/ 	.word	0x00000000
        /*0500*/ 	.short	0x0101
        /*0502*/ 	.byte	0x3f
	.zero		1


	//   ....[34]....
        /*0504*/ 	.word	0x000067f0
        /*0508*/ 	.word	0x000000ff
        /*050c*/ 	.word	0x00028c30
        /*0510*/ 	.short	0x010a
        /*0512*/ 	.byte	0x20
	.zero		1


	//   ....[35]....
        /*0514*/ 	.word	0x00006830
        /*0518*/ 	.word	0x000000ff
        /*051c*/ 	.word	0x00028c30
        /*0520*/ 	.short	0x010a
        /*0522*/ 	.byte	0x20
	.zero		1


	//   ....[36]....
        /*0524*/ 	.word	0x00006bd0
        /*0528*/ 	.word	0x000000a2
        /*052c*/ 	.word	0x00000000
        /*0530*/ 	.short	0x0101
        /*0532*/ 	.byte	0x3f
	.zero		1


	//   ....[37]....
        /*0534*/ 	.word	0x00008be0
        /*0538*/ 	.word	0x000000ff
        /*053c*/ 	.word	0x00028c50
        /*0540*/ 	.short	0x010a
        /*0542*/ 	.byte	0x20
	.zero		1


	//   ....[38]....
        /*0544*/ 	.word	0x00008c20
        /*0548*/ 	.word	0x000000ff
        /*054c*/ 	.word	0x00028c50
        /*0550*/ 	.short	0x010a
        /*0552*/ 	.byte	0x20
	.zero		1


	//   ....[39]....
        /*0554*/ 	.word	0x00008ec0
        /*0558*/ 	.word	0x0000000e
        /*055c*/ 	.word	0x00000000
        /*0560*/ 	.short	0x0101
        /*0562*/ 	.byte	0x3f
	.zero		1


	//   ....[40]....
        /*0564*/ 	.word	0x000092e0
        /*0568*/ 	.word	0x000000ff
        /*056c*/ 	.word	0x00028c30
        /*0570*/ 	.short	0x010a
        /*0572*/ 	.byte	0x1d
	.zero		1


	//   ....[41]....
        /*0574*/ 	.word	0x00009320
        /*0578*/ 	.word	0x000000ff
        /*057c*/ 	.word	0x00028c30
        /*0580*/ 	.short	0x010a
        /*0582*/ 	.byte	0x1d
	.zero		1


	//   ....[42]....
        /*0584*/ 	.word	0x0000a100
        /*0588*/ 	.word	0x00000098
        /*058c*/ 	.word	0x00000000
        /*0590*/ 	.short	0x0101
        /*0592*/ 	.byte	0x3f
	.zero		1


	//   ....[43]....
        /*0594*/ 	.word	0x0000aba0
        /*0598*/ 	.word	0x000000ff
        /*059c*/ 	.word	0x00028c50
        /*05a0*/ 	.short	0x010a
        /*05a2*/ 	.byte	0x1d
	.zero		1


	//   ....[44]....
        /*05a4*/ 	.word	0x0000abe0
        /*05a8*/ 	.word	0x000000ff
        /*05ac*/ 	.word	0x00028c50
        /*05b0*/ 	.short	0x010a
        /*05b2*/ 	.byte	0x1d
	.zero		1


	//   ....[45]....
        /*05b4*/ 	.word	0x0000ae50
        /*05b8*/ 	.word	0x0000000d
        /*05bc*/ 	.word	0x00000000
        /*05c0*/ 	.short	0x0101
        /*05c2*/ 	.byte	0x3f
	.zero		1


	//   ....[46]....
        /*05c4*/ 	.word	0x0000afe0
        /*05c8*/ 	.word	0x000000ff
        /*05cc*/ 	.word	0x00028c30
        /*05d0*/ 	.short	0x010a
        /*05d2*/ 	.byte	0x1f
	.zero		1


	//   ....[47]....
        /*05d4*/ 	.word	0x0000b020
        /*05d8*/ 	.word	0x000000ff
        /*05dc*/ 	.word	0x00028c30
        /*05e0*/ 	.short	0x010a
        /*05e2*/ 	.byte	0x1f
	.zero		1


	//   ....[48]....
        /*05e4*/ 	.word	0x0000b350
        /*05e8*/ 	.word	0x000000a2
        /*05ec*/ 	.word	0x00000000
        /*05f0*/ 	.short	0x0101
        /*05f2*/ 	.byte	0x3f
	.zero		1


	//   ....[49]....
        /*05f4*/ 	.word	0x0000d360
        /*05f8*/ 	.word	0x000000ff
        /*05fc*/ 	.word	0x00028c50
        /*0600*/ 	.short	0x010a
        /*0602*/ 	.byte	0x1f
	.zero		1


	//   ....[50]....
        /*0604*/ 	.word	0x0000d3a0
        /*0608*/ 	.word	0x000000ff
        /*060c*/ 	.word	0x00028c50
        /*0610*/ 	.short	0x010a
        /*0612*/ 	.byte	0x1f
	.zero		1


	//   ....[51]....
        /*0614*/ 	.word	0x0000d640
        /*0618*/ 	.word	0x00000010
        /*061c*/ 	.word	0x00000000
        /*0620*/ 	.short	0x0101
        /*0622*/ 	.byte	0x3f
	.zero		1


	//   ....[52]....
        /*0624*/ 	.word	0x0000e1b0
        /*0628*/ 	.word	0x000000ff
        /*062c*/ 	.word	0x00000000
        /*0630*/ 	.short	0x0101
        /*0632*/ 	.byte	0x04
	.zero		1


	//   ....[53]....
        /*0634*/ 	.word	0x00011970
        /*0638*/ 	.word	0x000000ff
        /*063c*/ 	.word	0x00028c40
        /*0640*/ 	.short	0x010a
        /*0642*/ 	.byte	0x26
	.zero		1


	//   ....[54]....
        /*0644*/ 	.word	0x00012280
        /*0648*/ 	.word	0x000000ff
        /*064c*/ 	.word	0x00028c00
        /*0650*/ 	.short	0x0107
        /*0652*/ 	.byte	0x26
	.zero		1


	//   ....[55]....
        /*0654*/ 	.word	0x000122c0
        /*0658*/ 	.word	0x000000ff
        /*065c*/ 	.word	0x00028c00
        /*0660*/ 	.short	0x0101
        /*0662*/ 	.byte	0x26
	.zero		1


	//   ....[56]....
        /*0664*/ 	.word	0x000122d0
        /*0668*/ 	.word	0x000000ff
        /*066c*/ 	.word	0x00028c20
        /*0670*/ 	.short	0x010a
        /*0672*/ 	.byte	0x26
	.zero		1


	//   ....[57]....
        /*0674*/ 	.word	0x00012330
        /*0678*/ 	.word	0x000000ff
        /*067c*/ 	.word	0x00028c60
        /*0680*/ 	.short	0x010a
        /*0682*/ 	.byte	0x26
	.zero		1


	//   ....[58]....
        /*0684*/ 	.word	0x00012ef0
        /*0688*/ 	.word	0x000000ff
        /*068c*/ 	.word	0x00028c48
        /*0690*/ 	.short	0x010a
        /*0692*/ 	.byte	0x26
	.zero		1


	//   ....[59]....
        /*0694*/ 	.word	0x000130c0
        /*0698*/ 	.word	0x000000ff
        /*069c*/ 	.word	0x00028c68
        /*06a0*/ 	.short	0x010a
        /*06a2*/ 	.byte	0x26
	.zero		1


	//   ....[60]....
        /*06a4*/ 	.word	0x00013a70
        /*06a8*/ 	.word	0x000000ff
        /*06ac*/ 	.word	0x00028c40
        /*06b0*/ 	.short	0x010a
        /*06b2*/ 	.byte	0x26
	.zero		1


	//   ....[61]....
        /*06b4*/ 	.word	0x00013c50
        /*06b8*/ 	.word	0x000000ff
        /*06bc*/ 	.word	0x00028c60
        /*06c0*/ 	.short	0x010a
        /*06c2*/ 	.byte	0x26
	.zero		1


	//   ....[62]....
        /*06c4*/ 	.word	0x00014630
        /*06c8*/ 	.word	0x000000ff
        /*06cc*/ 	.word	0x00028c48
        /*06d0*/ 	.short	0x010a
        /*06d2*/ 	.byte	0x26
	.zero		1


	//   ....[63]....
        /*06d4*/ 	.word	0x00014810
        /*06d8*/ 	.word	0x000000ff
        /*06dc*/ 	.word	0x00028c68
        /*06e0*/ 	.short	0x010a
        /*06e2*/ 	.byte	0x26
	.zero		1


	//   ....[64]....
        /*06e4*/ 	.word	0x00015030
        /*06e8*/ 	.word	0x00000002
        /*06ec*/ 	.word	0x00028c20
        /*06f0*/ 	.short	0x010a
        /*06f2*/ 	.byte	0x3f
	.zero		1


	//   ....[65]....
        /*06f4*/ 	.word	0x000151b0
        /*06f8*/ 	.word	0x00000007
        /*06fc*/ 	.word	0x00000000
        /*0700*/ 	.short	0x010a
        /*0702*/ 	.byte	0x3f
	.zero		1


	//   ....[66]....
        /*0704*/ 	.word	0x00015220
        /*0708*/ 	.word	0x00000005
        /*070c*/ 	.word	0x00000000
        /*0710*/ 	.short	0x010a
        /*0712*/ 	.byte	0x3f
	.zero		1


	//   ....[67]....
        /*0714*/ 	.word	0x00015280
        /*0718*/ 	.word	0x00000005
        /*071c*/ 	.word	0x00000000
        /*0720*/ 	.short	0x010a
        /*0722*/ 	.byte	0x3f
	.zero		1


	//   ....[68]....
        /*0724*/ 	.word	0x000152b0
        /*0728*/ 	.word	0x00000003
        /*072c*/ 	.word	0x00000000
        /*0730*/ 	.short	0x010a
        /*0732*/ 	.byte	0x3f
	.zero		1


	//   ....[69]....
        /*0734*/ 	.word	0x00015320
        /*0738*/ 	.word	0x00000005
        /*073c*/ 	.word	0x00028c50
        /*0740*/ 	.short	0x010a
        /*0742*/ 	.byte	0x3f
	.zero		1


	//   ....[70]....
        /*0744*/ 	.word	0x00015380
        /*0748*/ 	.word	0x00000005
        /*074c*/ 	.word	0x00028c50
        /*0750*/ 	.short	0x010a
        /*0752*/ 	.byte	0x3f
	.zero		1


	//   ....[71]....
        /*0754*/ 	.word	0x000153e0
        /*0758*/ 	.word	0x00000009
        /*075c*/ 	.word	0x00028c00
        /*0760*/ 	.short	0x010a
        /*0762*/ 	.byte	0x3f
	.zero		1


	//   ....[72]....
        /*0764*/ 	.word	0x00015440
        /*0768*/ 	.word	0x00000005
        /*076c*/ 	.word	0x00028c30
        /*0770*/ 	.short	0x010a
        /*0772*/ 	.byte	0x3f
	.zero		1


	//   ....[73]....
        /*0774*/ 	.word	0x00015490
        /*0778*/ 	.word	0x0000000d
        /*077c*/ 	.word	0x00028c50
        /*0780*/ 	.short	0x010a
        /*0782*/ 	.byte	0x3f
	.zero		1


	//   ....[74]....
        /*0784*/ 	.word	0x000154f0
        /*0788*/ 	.word	0x0000000e
        /*078c*/ 	.word	0x00028c30
        /*0790*/ 	.short	0x010a
        /*0792*/ 	.byte	0x3f
	.zero		1


	//   ....[75]....
        /*0794*/ 	.word	0x00015540
        /*0798*/ 	.word	0x0000000e
        /*079c*/ 	.word	0x00028c50
        /*07a0*/ 	.short	0x010a
        /*07a2*/ 	.byte	0x3f
	.zero		1


	//   ....[76]....
        /*07a4*/ 	.word	0x000155a0
        /*07a8*/ 	.word	0x00000006
        /*07ac*/ 	.word	0x00028c30
        /*07b0*/ 	.short	0x010a
        /*07b2*/ 	.byte	0x3f
	.zero		1


	//   ....[77]....
        /*07b4*/ 	.word	0x000155f0
        /*07b8*/ 	.word	0x000000c0
        /*07bc*/ 	.word	0x00028c50
        /*07c0*/ 	.short	0x010a
        /*07c2*/ 	.byte	0x3f
	.zero		1


	//   ....[78]....
        /*07c4*/ 	.word	0x00015650
        /*07c8*/ 	.word	0x00000006
        /*07cc*/ 	.word	0x00028c30
        /*07d0*/ 	.short	0x010a
        /*07d2*/ 	.byte	0x3f
	.zero		1


	//   ....[79]....
        /*07d4*/ 	.word	0x000156a0
        /*07d8*/ 	.word	0x00000010
        /*07dc*/ 	.word	0x00028c50
        /*07e0*/ 	.short	0x010a
        /*07e2*/ 	.byte	0x3f
	.zero		1


	//   ....[80]....
        /*07e4*/ 	.word	0x00015800
        /*07e8*/ 	.word	0x00000003
        /*07ec*/ 	.word	0x00028c40
        /*07f0*/ 	.short	0x010a
        /*07f2*/ 	.byte	0x3f
	.zero		1


	//   ....[81]....
        /*07f4*/ 	.word	0x00015d20
        /*07f8*/ 	.word	0x00000003
        /*07fc*/ 	.word	0x00028c20
        /*0800*/ 	.short	0x010a
        /*0802*/ 	.byte	0x3f
	.zero		1


	//   ....[82]....
        /*0804*/ 	.word	0x00015d80
        /*0808*/ 	.word	0x00000003
        /*080c*/ 	.word	0x00028c60
        /*0810*/ 	.short	0x010a
        /*0812*/ 	.byte	0x3f
	.zero		1


	//   ....[83]....
        /*0814*/ 	.word	0x00015de0
        /*0818*/ 	.word	0x00000003
        /*081c*/ 	.word	0x00028c48
        /*0820*/ 	.short	0x010a
        /*0822*/ 	.byte	0x3f
	.zero		1


	//   ....[84]....
        /*0824*/ 	.word	0x00015e40
        /*0828*/ 	.word	0x00000003
        /*082c*/ 	.word	0x00028c68
        /*0830*/ 	.short	0x010a
        /*0832*/ 	.byte	0x3f
	.zero		1


	//   ....[85]....
        /*0834*/ 	.word	0x00015ea0
        /*0838*/ 	.word	0x00000003
        /*083c*/ 	.word	0x00028c40
        /*0840*/ 	.short	0x010a
        /*0842*/ 	.byte	0x3f
	.zero		1


	//   ....[86]....
        /*0844*/ 	.word	0x00015f00
        /*0848*/ 	.word	0x00000003
        /*084c*/ 	.word	0x00028c60
        /*0850*/ 	.short	0x010a
        /*0852*/ 	.byte	0x3f
	.zero		1


	//   ....[87]....
        /*0854*/ 	.word	0x00015f60
        /*0858*/ 	.word	0x00000003
        /*085c*/ 	.word	0x00028c48
        /*0860*/ 	.short	0x010a
        /*0862*/ 	.byte	0x3f
	.zero		1


	//   ....[88]....
        /*0864*/ 	.word	0x00015fc0
        /*0868*/ 	.word	0x00000003
        /*086c*/ 	.word	0x00028c68
        /*0870*/ 	.short	0x010a
        /*0872*/ 	.byte	0x3f
	.zero		1


	//   ....[89]....
        /*0874*/ 	.word	0x00016010
        /*0878*/ 	.word	0x00000002
        /*087c*/ 	.word	0x00028c20
        /*0880*/ 	.short	0x010a
        /*0882*/ 	.byte	0x3f
	.zero		1


	//   ....[90]....
        /*0884*/ 	.word	0x000161b0
        /*0888*/ 	.word	0x00000007
        /*088c*/ 	.word	0x00000000
        /*0890*/ 	.short	0x010a
        /*0892*/ 	.byte	0x3f
	.zero		1


	//   ....[91]....
        /*0894*/ 	.word	0x00016200
        /*0898*/ 	.word	0x00000005
        /*089c*/ 	.word	0x00000000
        /*08a0*/ 	.short	0x010a
        /*08a2*/ 	.byte	0x3f
	.zero		1


	//   ....[92]....
        /*08a4*/ 	.word	0x00016250
        /*08a8*/ 	.word	0x00000005
        /*08ac*/ 	.word	0x00000000
        /*08b0*/ 	.short	0x010a
        /*08b2*/ 	.byte	0x3f
	.zero		1


	//----- nvinfo : EIATTR_NUM_MBARRIERS
	.align		4
.L_326:
        /*08b4*/ 	.byte	0x03, 0x38
        /*08b6*/ 	.short	0x0016


	//----- nvinfo : EIATTR_EXIT_INSTR_OFFSETS
	.align		4
        /*08b8*/ 	.byte	0x04, 0x1c
        /*08ba*/ 	.short	(.L_328 - .L_327)


	//   ....[0]....
.L_327:
        /*08bc*/ 	.word	0x00015300


	//----- nvinfo : EIATTR_MAX_THREADS
	.align		4
.L_328:
        /*08c0*/ 	.byte	0x04, 0x05
        /*08c2*/ 	.short	(.L_330 - .L_329)
.L_329:
        /*08c4*/ 	.word	0x00000180
        /*08c8*/ 	.word	0x00000001
        /*08cc*/ 	.word	0x00000001


	//----- nvinfo : EIATTR_CRS_STACK_SIZE
	.align		4
.L_330:
        /*08d0*/ 	.byte	0x04, 0x1e
        /*08d2*/ 	.short	(.L_332 - .L_331)
.L_331:
        /*08d4*/ 	.word	0x00000000


	//----- nvinfo : EIATTR_CBANK_PARAM_SIZE
	.align		4
.L_332:
        /*08d8*/ 	.byte	0x03, 0x19
        /*08da*/ 	.short	0x0a70


	//----- nvinfo : EIATTR_PARAM_CBANK
	.align		4
        /*08dc*/ 	.byte	0x04, 0x0a
        /*08de*/ 	.short	(.L_334 - .L_333)
	.align		4
.L_333:
        /*08e0*/ 	.word	index@(.nv.constant0._ZN7cutlass13device_kernelIN5flash11enable_sm90INS1_16FlashAttnFwdSm90INS1_25CollectiveMainloopFwdSm90ILi2EN4cute5tupleIJNS5_1CILi1EEES8_S8_EEENS6_IJNS7_ILi64EEESA_SA_EEELi512ENS_10bfloat16_tEfNS_4arch4Sm90ELb0ELb1ELb1ELb0ELb0ELb0ELb0ELb0ELb0ELb1ELb1ELb0EEENS1_21CollectiveEpilogueFwdINS6_IJSA_NS7_ILi512EEESA_EEES9_SC_SE_Li256ELb0ELb1ELb1ELb0EEENS1_19SingleTileSchedulerILb0ELb1ELb1ELi64EEEEEEEEEvNT_6ParamsE)
        /*08e4*/ 	.short	0x0210
        /*08e6*/ 	.short	0x0a70


	//----- nvinfo : EIATTR_SW_WAR
	.align		4
.L_334:
        /*08e8*/ 	.byte	0x04, 0x36
        /*08ea*/ 	.short	(.L_336 - .L_335)
.L_335:
        /*08ec*/ 	.word	0x00000008
.L_336:


//--------------------- .nv.info._ZN7cutlass13device_kernelIN5flash11enable_sm90INS1_16FlashAttnFwdSm90INS1_25CollectiveMainloopFwdSm90ILi2EN4cute5tupleIJNS5_1CILi1EEES8_S8_EEENS6_IJNS7_ILi64EEESA_SA_EEELi512ENS_10bfloat16_tEfNS_4arch4Sm90ELb0ELb1ELb1ELb0ELb0ELb0ELb1ELb0ELb0ELb1ELb1ELb0EEENS1_21CollectiveEpilogueFwdINS6_IJSA_NS7_ILi512EEESA_EEES9_SC_SE_Li256ELb0ELb1ELb1ELb0EEENS1_19SingleTileSchedulerILb0ELb1ELb1ELi64EEEEEEEEEvNT_6ParamsE --------------------------
	.section	.nv.info._ZN7cutlass13device_kernelIN5flash11enable_sm90INS1_16FlashAttnFwdSm90INS1_25CollectiveMainloopFwdSm90ILi2EN4cute5tupleIJNS5_1CILi1EEES8_S8_EEENS6_IJNS7_ILi64EEESA_SA_EEELi512ENS_10bfloat16_tEfNS_4arch4Sm90ELb0ELb1ELb1ELb0ELb0ELb0ELb1ELb0ELb0ELb1ELb1ELb0EEENS1_21CollectiveEpilogueFwdINS6_IJSA_NS7_ILi512EEESA_EEES9_SC_SE_Li256ELb0ELb1ELb1ELb0EEENS1_19SingleTileSchedulerILb0ELb1ELb1ELi64EEEEEEEEEvNT_6ParamsE,"",@"SHT_CUDA_INFO"
	.sectionflags	@""
	.align	4


	//----- nvinfo : EIATTR_CUDA_API_VERSION
	.align		4
        /*0000*/ 	.byte	0x04, 0x37
        /*0002*/ 	.short	(.L_338 - .L_337)
.L_337:
        /*0004*/ 	.word	0x00000082


	//----- nvinfo : EIATTR_KPARAM_INFO
	.align		4
.L_338:
        /*0008*/ 	.byte	0x04, 0x17
        /*000a*/ 	.short	(.L_340 - .L_339)
.L_339:
        /*000c*/ 	.word	0x00000000
        /*0010*/ 	.short	0x0000
        /*0012*/ 	.short	0x0070
        /*0014*/ 	.byte	0x00, 0xf0, 0x01, 0x2c


	//----- nvinfo : EIATTR_SPARSE_MMA_MASK
	.align		4
.L_340:
        /*0018*/ 	.byte	0x03, 0x50
        /*001a*/ 	.short	0x0000


	//----- nvinfo : EIATTR_MAXREG_COUNT
	.align		4
        /*001c*/ 	.byte	0x03, 0x1b
        /*001e*/ 	.short	0x00a8


	//----- nvinfo : EIATTR_NUM_BARRIERS
	.align		4
        /*0020*/ 	.byte	0x02, 0x4c
        /*0022*/ 	.byte	0x10
	.zero		1


	//----- nvinfo : EIATTR_EXTERNS
	.align		4
        /*0024*/ 	.byte	0x04, 0x0f
        /*0026*/ 	.short	(.L_342 - .L_341)


	//   ....[0]....
	.align		4
.L_341:
        /*0028*/ 	.word	index@(__assertfail)


	//----- nvinfo : EIATTR_ANNOTATIONS
	.align		4
.L_342:
        /*002c*/ 	.byte	0x04, 0x55
        /*002e*/ 	.short	(.L_344 - .L_343)


	//   ....[0]....
.L_343:
        /* <DEDUP_REMOVED lines=19> */


	//----- nvinfo : EIATTR_MERCURY_ISA_VERSION
	.align		4
.L_344:
        /*0150*/ 	.byte	0x03, 0x5f
        /*0152*/ 	.short	0x0101


	//----- nvinfo : EIATTR_INT_WARP_WIDE_INSTR_OFFSETS
	.align		4
        /*0154*/ 	.byte	0x04, 0x31
        /*0156*/ 	.short	(.L_346 - .L_345)


	//   ....[0]....
.L_345:
        /*0158*/ 	.word	0x00000160


	//   ....[1]....
        /*015c*/ 	.word	0x000001a0


	//   ....[2]....
        /*0160*/ 	.word	0x00000210


	//   ....[3]....
        /*0164*/ 	.word	0x00000280


	//----- nvinfo : EIATTR_COOP_GROUP_MASK_REGIDS
	.align		4
.L_346:
        /*0168*/ 	.byte	0x04, 0x29
        /*016a*/ 	.short	(.L_348 - .L_347)


	//   ....[0]....
.L_347:
        /*016c*/ 	.word	0xffffffff


	//   ....[1]....
        /*0170*/ 	.word	0xffffffff


	//   ....[2]....
        /*0174*/ 	.word	0xffffffff


	//   ....[3]....
        /*0178*/ 	.word	0xffffffff


	//   ....[4]....
        /*017c*/ 	.word	0xffffffff


	//   ....[5]....
        /*0180*/ 	.word	0xffffffff


	//   ....[6]....
        /*0184*/ 	.word	0xffffffff


	//   ....[7]....
        /*0188*/ 	.word	0xffffffff


	//   ....[8]....
        /*018c*/ 	.word	0xffffffff


	//   ....[9]....
        /*0190*/ 	.word	0xffffffff


	//   ....[10]....
        /*0194*/ 	.word	0xffffffff


	//   ....[11]....
        /*0198*/ 	.word	0xffffffff


	//   ....[12]....
        /*019c*/ 	.word	0xffffffff


	//   ....[13]....
        /*01a0*/ 	.word	0xffffffff


	//   ....[14]....
        /*01a4*/ 	.word	0xffffffff


	//   ....[15]....
        /*01a8*/ 	.word	0xffffffff


	//   ....[16]....
        /*01ac*/ 	.word	0xffffffff


	//   ....[17]....
        /*01b0*/ 	.word	0xffffffff


	//   ....[18]....
        /*01b4*/ 	.word	0xffffffff


	//   ....[19]....
        /*01b8*/ 	.word	0xffffffff


	//   ....[20]....
        /*01bc*/ 	.word	0xffffffff


	//   ....[21]....
        /*01c0*/ 	.word	0xffffffff


	//   ....[22]....
        /*01c4*/ 	.word	0xffffffff


	//   ....[23]....
        /*01c8*/ 	.word	0xffffffff


	//   ....[24]....
        /*01cc*/ 	.word	0xffffffff


	//   ....[25]....
        /*01d0*/ 	.word	0xffffffff


	//   ....[26]....
        /*01d4*/ 	.word	0xffffffff


	//   ....[27]....
        /*01d8*/ 	.word	0xffffffff


	//   ....[28]....
        /*01dc*/ 	.word	0xffffffff


	//   ....[29]....
        /*01e0*/ 	.word	0xffffffff


	//   ....[30]....
        /*01e4*/ 	.word	0xffffffff


	//   ....[31]....
        /*01e8*/ 	.word	0xffffffff


	//   ....[32]....
        /*01ec*/ 	.word	0xffffffff


	//   ....[33]....
        /*01f0*/ 	.word	0xffffffff


	//   ....[34]....
        /*01f4*/ 	.word	0xffffffff


	//   ....[35]....
        /*01f8*/ 	.word	0xffffffff


	//   ....[36]....
        /*01fc*/ 	.word	0xffffffff


	//   ....[37]....
        /*0200*/ 	.word	0xffffffff


	//   ....[38]....
        /*0204*/ 	.word	0xffffffff


	//   ....[39]....
        /*0208*/ 	.word	0xffffffff


	//   ....[40]....
        /*020c*/ 	.word	0xffffffff


	//   ....[41]....
        /*0210*/ 	.word	0xffffffff


	//   ....[42]....
        /*0214*/ 	.word	0xffffffff


	//   ....[43]....
        /*0218*/ 	.word	0xffffffff


	//   ....[44]....
        /*021c*/ 	.word	0xffffffff


	//   ....[45]....
        /*0220*/ 	.word	0xffffffff


	//   ....[46]....
        /*0224*/ 	.word	0xffffffff


	//   ....[47]....
        /*0228*/ 	.word	0xffffffff


	//   ....[48]....
        /*022c*/ 	.word	0xffffffff


	//   ....[49]....
        /*0230*/ 	.word	0xffffffff


	//   ....[50]....
        /*0234*/ 	.word	0xffffffff


	//   ....[51]....
        /*0238*/ 	.word	0xffffffff


	//   ....[52]....
        /*023c*/ 	.word	0xffffffff


	//   ....[53]....
        /*0240*/ 	.word	0xffffffff


	//   ....[54]....
        /*0244*/ 	.word	0xffffffff


	//   ....[55]....
        /*0248*/ 	.word	0xffffffff


	//   ....[56]....
        /*024c*/ 	.word	0xffffffff


	//   ....[57]....
        /*0250*/ 	.word	0xffffffff


	//   ....[58]....
        /*0254*/ 	.word	0xffffffff


	//   ....[59]....
        /*0258*/ 	.word	0xffffffff


	//   ....[60]....
        /*025c*/ 	.word	0xffffffff


	//   ....[61]....
        /*0260*/ 	.word	0xffffffff


	//   ....[62]....
        /*0264*/ 	.word	0xffffffff


	//   ....[63]....
        /*0268*/ 	.word	0x0500000f


	//   ....[64]....
        /*026c*/ 	.word	0x0500000f


	//   ....[65]....
        /*0270*/ 	.word	0x0500000f


	//   ....[66]....
        /*0274*/ 	.word	0x0500000f


	//   ....[67]....
        /*0278*/ 	.word	0x0500000f


	//   ....[68]....
        /*027c*/ 	.word	0x0500000f


	//   ....[69]....
        /*0280*/ 	.word	0x0500000f


	//   ....[70]....
        /*0284*/ 	.word	0x0500000f


	//   ....[71]....
        /*0288*/ 	.word	0x0500000f


	//   ....[72]....
        /*028c*/ 	.word	0x0500000f


	//   ....[73]....
        /*0290*/ 	.word	0x0500000f


	//   ....[74]....
        /*0294*/ 	.word	0x0500000f


	//   ....[75]....
        /*0298*/ 	.word	0x0500000f


	//   ....[76]....
        /*029c*/ 	.word	0x0500000f


	//   ....[77]....
        /*02a0*/ 	.word	0x0500000f


	//   ....[78]....
        /*02a4*/ 	.word	0x0500000f


	//   ....[79]....
        /*02a8*/ 	.word	0x0500000f


	//   ....[80]....
        /*02ac*/ 	.word	0x0500000f


	//   ....[81]....
        /*02b0*/ 	.word	0xffffffff


	//   ....[82]....
        /*02b4*/ 	.word	0xffffffff


	//   ....[83]....
        /*02b8*/ 	.word	0xffffffff


	//   ....[84]....
        /*02bc*/ 	.word	0xffffffff


	//   ....[85]....
        /*02c0*/ 	.word	0xffffffff


	//   ....[86]....
        /*02c4*/ 	.word	0xffffffff


	//   ....[87]....
        /*02c8*/ 	.word	0xffffffff


	//   ....[88]....
        /*02cc*/ 	.word	0xffffffff


	//----- nvinfo : EIATTR_COOP_GROUP_INSTR_OFFSETS
	.align		4
.L_348:
        /*02d0*/ 	.byte	0x04, 0x28
        /*02d2*/ 	.short	(.L_350 - .L_349)


	//   ....[0]....
.L_349:
        /*02d4*/ 	.word	0x000000a0


	//   ....[1]....
        /*02d8*/ 	.word	0x00000170


	//   ....[2]....
        /*02dc*/ 	.word	0x00000220


	//   ....[3]....
        /*02e0*/ 	.word	0x000003c0


	//   ....[4]....
        /*02e4*/ 	.word	0x00000520


	//   ....[5]....
        /*02e8*/ 	.word	0x00000640


	//   ....[6]....
        /*02ec*/ 	.word	0x000007a0


	//   ....[7]....
        /*02f0*/ 	.word	0x00002080


	//   ....[8]....
        /*02f4*/ 	.word	0x00009e90


	//   ....[9]....
        /*02f8*/ 	.word	0x0000c0e0


	//   ....[10]....
        /*02fc*/ 	.word	0x0000d1e0


	//   ....[11]....
        /*0300*/ 	.word	0x0000d760


	//   ....[12]....
        /*0304*/ 	.word	0x0000e370


	//   ....[13]....
        /*0308*/ 	.word	0x0000e3c0


	//   ....[14]....
        /*030c*/ 	.word	0x0000e400


	//   ....[15]....
        /*0310*/ 	.word	0x0000e420


	//   ....[16]....
        /*0314*/ 	.word	0x00012b30


	//   ....[17]....
        /*0318*/ 	.word	0x00014220


	//   ....[18]....
        /*031c*/ 	.word	0x000156f0


	//   ....[19]....
        /*0320*/ 	.word	0x00015730


	//   ....[20]....
        /*0324*/ 	.word	0x00015770


	//   ....[21]....
        /*0328*/ 	.word	0x00015790


	//   ....[22]....
        /*032c*/ 	.word	0x00019e20


	//   ....[23]....
        /*0330*/ 	.word	0x0001b3f0


	//   ....[24]....
        /*0334*/ 	.word	0x0001c6c0


	//   ....[25]....
        /*0338*/ 	.word	0x0001cc40


	//   ....[26]....
        /*033c*/ 	.word	0x0001d770


	//   ....[27]....
        /*0340*/ 	.word	0x0001d800


	//   ....[28]....
        /*0344*/ 	.word	0x0001d8c0


	//   ....[29]....
        /*0348*/ 	.word	0x0001d8e0


	//   ....[30]....
        /*034c*/ 	.word	0x000246a0


	//   ....[31]....
        /*0350*/ 	.word	0x000247e0


	//   ....[32]....
        /*0354*/ 	.word	0x00024800


	//   ....[33]....
        /*0358*/ 	.word	0x00024840


	//   ....[34]....
        /*035c*/ 	.word	0x00024860


	//   ....[35]....
        /*0360*/ 	.word	0x00025d70


	//   ....[36]....
        /*0364*/ 	.word	0x000262b0


	//   ....[37]....
        /*0368*/ 	.word	0x000262d0


	//   ....[38]....
        /*036c*/ 	.word	0x000262e0


	//   ....[39]....
        /*0370*/ 	.word	0x000262f0


	//   ....[40]....
        /*0374*/ 	.word	0x00026670


	//   ....[41]....
        /*0378*/ 	.word	0x000266c0


	//   ....[42]....
        /*037c*/ 	.word	0x00027530


	//   ....[43]....
        /*0380*/ 	.word	0x00027550


	//   ....[44]....
        /*0384*/ 	.word	0x00028730


	//   ....[45]....
        /*0388*/ 	.word	0x000295b0


	//   ....[46]....
        /*038c*/ 	.word	0x00029e70


	//   ....[47]....
        /*0390*/ 	.word	0x00029ea0


	//   ....[48]....
        /*0394*/ 	.word	0x00029fb0


	//   ....[49]....
        /*0398*/ 	.word	0x00029fd0


	//   ....[50]....
        /*039c*/ 	.word	0x0002a050


	//   ....[51]....
        /*03a0*/ 	.word	0x0002a070


	//   ....[52]....
        /*03a4*/ 	.word	0x0002a080


	//   ....[53]....
        /*03a8*/ 	.word	0x0002a090


	//   ....[54]....
        /*03ac*/ 	.word	0x0002a960


	//   ....[55]....
        /*03b0*/ 	.word	0x0002aa20


	//   ....[56]....
        /*03b4*/ 	.word	0x0002aa40


	//   ....[57]....
        /*03b8*/ 	.word	0x0002ab60


	//   ....[58]....
        /*03bc*/ 	.word	0x0002ad30


	//   ....[59]....
        /*03c0*/ 	.word	0x0002ad40


	//   ....[60]....
        /*03c4*/ 	.word	0x0002ae90


	//   ....[61]....
        /*03c8*/ 	.word	0x0002aea0


	//   ....[62]....
        /*03cc*/ 	.word	0x0002df10


	//   ....[63]....
        /*03d0*/ 	.word	0x0002e400


	//   ....[64]....
        /*03d4*/ 	.word	0x0002e570


	//   ....[65]....
        /*03d8*/ 	.word	0x0002e5d0


	//   ....[66]....
        /*03dc*/ 	.word	0x0002e690


	//   ....[67]....
        /*03e0*/ 	.word	0x0002e7a0


	//   ....[68]....
        /*03e4*/ 	.word	0x0002e810


	//   ....[69]....
        /*03e8*/ 	.word	0x0002e900


	//   ....[70]....
        /*03ec*/ 	.word	0x0002e970


	//   ....[71]....
        /*03f0*/ 	.word	0x0002ea10


	//   ....[72]....
        /*03f4*/ 	.word	0x0002eaf0


	//   ....[73]....
        /*03f8*/ 	.word	0x0002ebb0


	//   ....[74]....
        /*03fc*/ 	.word	0x0002ef10


	//   ....[75]....
        /*0400*/ 	.word	0x0002ef60


	//   ....[76]....
        /*0404*/ 	.word	0x0002f0b0


	//   ....[77]....
        /*0408*/ 	.word	0x0002f1c0


	//   ....[78]....
        /*040c*/ 	.word	0x0002f360


	//   ....[79]....
        /*0410*/ 	.word	0x0002f460


	//   ....[80]....
        /*0414*/ 	.word	0x0002f8b0


	//   ....[81]....
        /*0418*/ 	.word	0x000317d0


	//   ....[82]....
        /*041c*/ 	.word	0x00032ec0


	//   ....[83]....
        /*0420*/ 	.word	0x000335d0


	//   ....[84]....
        /*0424*/ 	.word	0x00034300


	//   ....[85]....
        /*0428*/ 	.word	0x00034350


	//   ....[86]....
        /*042c*/ 	.word	0x00034370


	//   ....[87]....
        /*0430*/ 	.word	0x00034380


	//   ....[88]....
        /*0434*/ 	.word	0x0003efd0


	//----- nvinfo : EIATTR_REG_RECONFIG
	.align		4
.L_350:
        /*0438*/ 	.byte	0x01, 0x54
	.zero		2


	//----- nvinfo : EIATTR_SYSCALL_OFFSETS
	.align		4
        /*043c*/ 	.byte	0x04, 0x46
        /*043e*/ 	.short	(.L_352 - .L_351)


	//   ....[0]....
.L_351:
        /*0440*/ 	.word	0x0000a1b0


	//   ....[1]....
        /*0444*/ 	.word	0x00029240


	//   ....[2]....
        /*0448*/ 	.word	0x00029380


	//   ....[3]....
        /*044c*/ 	.word	0x00029470


	//   ....[4]....
        /*0450*/ 	.word	0x00029b10


	//   ....[5]....
        /*0454*/ 	.word	0x0002a3a0


	//----- nvinfo : EIATTR_MBARRIER_INSTR_OFFSETS
	.align		4
.L_352:
        /*0458*/ 	.byte	0x04, 0x39
        /*045a*/ 	.short	(.L_354 - .L_353)


	//   ....[0]....
.L_353:
        /*045c*/ 	.word	0x000002a0
        /*0460*/ 	.word	0x000000ff
        /*0464*/ 	.word	0x00038800
        /*0468*/ 	.short	0x0100
        /*046a*/ 	.byte	0x08
	.zero		1


	//   ....[1]....
        /*046c*/ 	.word	0x000002b0
        /*0470*/ 	.word	0x000000ff
        /*0474*/ 	.word	0x00038810
        /*0478*/ 	.short	0x0100
        /*047a*/ 	.byte	0x08
	.zero		1


	//   ....[2]....
        /*047c*/ 	.word	0x000002c0
        /*0480*/ 	.word	0x000000ff
        /*0484*/ 	.word	0x00038820
        /*0488*/ 	.short	0x0100
        /*048a*/ 	.byte	0x08
	.zero		1


	//   ....[3]....
        /*048c*/ 	.word	0x00000370
        /*0490*/ 	.word	0x000000ff
        /*0494*/ 	.word	0x00038830
        /*0498*/ 	.short	0x0100
        /*049a*/ 	.byte	0x06
	.zero		1


	//   ....[4]....
        /*049c*/ 	.word	0x00000380
        /*04a0*/ 	.word	0x000000ff
        /*04a4*/ 	.word	0x00038840
        /*04a8*/ 	.short	0x0100
        /*04aa*/ 	.byte	0x06
	.zero		1


	//   ....[5]....
        /*04ac*/ 	.word	0x00000390
        /*04b0*/ 	.word	0x000000ff
        /*04b4*/ 	.word	0x00038838
        /*04b8*/ 	.short	0x0100
        /*04ba*/ 	.byte	0x06
	.zero		1


	//   ....[6]....
        /*04bc*/ 	.word	0x000003a0
        /*04c0*/ 	.word	0x000000ff
        /*04c4*/ 	.word	0x00038848
        /*04c8*/ 	.short	0x0100
        /*04ca*/ 	.byte	0x06
	.zero		1


	//   ....[7]....
        /*04cc*/ 	.word	0x000004d0
        /*04d0*/ 	.word	0x000000ff
        /*04d4*/ 	.word	0x00038850
        /*04d8*/ 	.short	0x0100
        /*04da*/ 	.byte	0x08
	.zero		1


	//   ....[8]....
        /*04dc*/ 	.word	0x000004e0
        /*04e0*/ 	.word	0x000000ff
        /*04e4*/ 	.word	0x00038860
        /*04e8*/ 	.short	0x0100
        /*04ea*/ 	.byte	0x08
	.zero		1


	//   ....[9]....
        /*04ec*/ 	.word	0x000004f0
        /*04f0*/ 	.word	0x000000ff
        /*04f4*/ 	.word	0x00038858
        /*04f8*/ 	.short	0x0100
        /*04fa*/ 	.byte	0x08
	.zero		1


	//   ....[10]....
        /*04fc*/ 	.word	0x00000500
        /*0500*/ 	.word	0x000000ff
        /*0504*/ 	.word	0x00038868
        /*0508*/ 	.short	0x0100
        /*050a*/ 	.byte	0x08
	.zero		1


	//   ....[11]....
        /*050c*/ 	.word	0x000005f0
        /*0510*/ 	.word	0x000000ff
        /*0514*/ 	.word	0x00038870
        /*0518*/ 	.short	0x0100
        /*051a*/ 	.byte	0x06
	.zero		1


	//   ....[12]....
        /*051c*/ 	.word	0x00000600
        /*0520*/ 	.word	0x000000ff
        /*0524*/ 	.word	0x00038880
        /*0528*/ 	.short	0x0100
        /*052a*/ 	.byte	0x06
	.zero		1


	//   ....[13]....
        /*052c*/ 	.word	0x00000610
        /*0530*/ 	.word	0x000000ff
        /*0534*/ 	.word	0x00038878
        /*0538*/ 	.short	0x0100
        /*053a*/ 	.byte	0x06
	.zero		1


	//   ....[14]....
        /*053c*/ 	.word	0x00000620
        /*0540*/ 	.word	0x000000ff
        /*0544*/ 	.word	0x00038888
        /*0548*/ 	.short	0x0100
        /*054a*/ 	.byte	0x06
	.zero		1


	//   ....[15]....
        /*054c*/ 	.word	0x00000750
        /*0550*/ 	.word	0x000000ff
        /*0554*/ 	.word	0x00038890
        /*0558*/ 	.short	0x0100
        /*055a*/ 	.byte	0x08
	.zero		1


	//   ....[16]....
        /*055c*/ 	.word	0x00000760
        /*0560*/ 	.word	0x000000ff
        /*0564*/ 	.word	0x000388a0
        /*0568*/ 	.short	0x0100
        /*056a*/ 	.byte	0x08
	.zero		1


	//   ....[17]....
        /*056c*/ 	.word	0x00000770
        /*0570*/ 	.word	0x000000ff
        /*0574*/ 	.word	0x00038898
        /*0578*/ 	.short	0x0100
        /*057a*/ 	.byte	0x08
	.zero		1


	//   ....[18]....
        /*057c*/ 	.word	0x00000780
        /*0580*/ 	.word	0x000000ff
        /*0584*/ 	.word	0x000388a8
        /*0588*/ 	.short	0x0100
        /*058a*/ 	.byte	0x08
	.zero		1


	//   ....[19]....
        /*058c*/ 	.word	0x000008b0
        /*0590*/ 	.word	0x000000ff
        /*0594*/ 	.word	0x000388b0
        /*0598*/ 	.short	0x0100
        /*059a*/ 	.byte	0x08
	.zero		1


	//   ....[20]....
        /*059c*/ 	.word	0x000008c0
        /*05a0*/ 	.word	0x000000ff
        /*05a4*/ 	.word	0x000388c0
        /*05a8*/ 	.short	0x0100
        /*05aa*/ 	.byte	0x08
	.zero		1


	//   ....[21]....
        /*05ac*/ 	.word	0x000008d0
        /*05b0*/ 	.word	0x000000ff
        /*05b4*/ 	.word	0x000388b8
        /*05b8*/ 	.short	0x0100
        /*05ba*/ 	.byte	0x08
	.zero		1


	//   ....[22]....
        /*05bc*/ 	.word	0x000008e0
        /*05c0*/ 	.word	0x000000ff
        /*05c4*/ 	.word	0x000388c8
        /*05c8*/ 	.short	0x0100
        /*05ca*/ 	.byte	0x08
	.zero		1


	//   ....[23]....
        /*05cc*/ 	.word	0x00004550
        /*05d0*/ 	.word	0x00000004
        /*05d4*/ 	.word	0x00000000
        /*05d8*/ 	.short	0x0101
        /*05da*/ 	.byte	0x3f
	.zero		1


	//   ....[24]....
        /*05dc*/ 	.word	0x000082d0
        /*05e0*/ 	.word	0x00000002
        /*05e4*/ 	.word	0x00000000
        /*05e8*/ 	.short	0x0101
        /*05ea*/ 	.byte	0x3f
	.zero		1


	//   ....[25]....
        /*05ec*/ 	.word	0x0000a7a0
        /*05f0*/ 	.word	0x00000047
        /*05f4*/ 	.word	0x00038800
        /*05f8*/ 	.short	0x010a
        /*05fa*/ 	.byte	0x3f
	.zero		1


	//   ....[26]....
        /*05fc*/ 	.word	0x0000aec0
        /*0600*/ 	.word	0x00000006
        /*0604*/ 	.word	0x00000000
        /*0608*/ 	.short	0x010a
        /*060a*/ 	.byte	0x3f
	.zero		1


	//   ....[27]....
        /*060c*/ 	.word	0x0000af60
        /*0610*/ 	.word	0x00000008
        /*0614*/ 	.word	0x00000000
        /*0618*/ 	.short	0x010a
        /*061a*/ 	.byte	0x3f
	.zero		1


	//   ....[28]....
        /*061c*/ 	.word	0x0000b380
        /*0620*/ 	.word	0x00000012
        /*0624*/ 	.word	0x00000000
        /*0628*/ 	.short	0x010a
        /*062a*/ 	.byte	0x3f
	.zero		1


	//   ....[29]....
        /*062c*/ 	.word	0x0000b3e0
        /*0630*/ 	.word	0x00000012
        /*0634*/ 	.word	0x00000000
        /*0638*/ 	.short	0x010a
        /*063a*/ 	.byte	0x3f
	.zero		1


	//   ....[30]....
        /*063c*/ 	.word	0x0000cf00
        /*0640*/ 	.word	0x0000000a
        /*0644*/ 	.word	0x00000000
        /*0648*/ 	.short	0x0101
        /*064a*/ 	.byte	0x3f
	.zero		1


	//   ....[31]....
        /*064c*/ 	.word	0x00012bb0
        /*0650*/ 	.word	0x00000004
        /*0654*/ 	.word	0x00000000
        /*0658*/ 	.short	0x0101
        /*065a*/ 	.byte	0x3f
	.zero		1


	//   ....[32]....
        /*065c*/ 	.word	0x00013030
        /*0660*/ 	.word	0x00000006
        /*0664*/ 	.word	0x00000000
        /*0668*/ 	.short	0x010a
        /*066a*/ 	.byte	0x3f
	.zero		1


	//   ....[33]....
        /*066c*/ 	.word	0x000130d0
        /*0670*/ 	.word	0x00000008
        /*0674*/ 	.word	0x00000000
        /*0678*/ 	.short	0x010a
        /*067a*/ 	.byte	0x3f
	.zero		1


	//   ....[34]....
        /*067c*/ 	.word	0x000134f0
        /*0680*/ 	.word	0x00000012
        /*0684*/ 	.word	0x00000000
        /*0688*/ 	.short	0x010a
        /*068a*/ 	.byte	0x3f
	.zero		1


	//   ....[35]....
        /*068c*/ 	.word	0x00013550
        /*0690*/ 	.word	0x00000012
        /*0694*/ 	.word	0x00000000
        /*0698*/ 	.short	0x010a
        /*069a*/ 	.byte	0x3f
	.zero		1


	//   ....[36]....
        /*069c*/ 	.word	0x00015080
        /*06a0*/ 	.word	0x0000003b
        /*06a4*/ 	.word	0x00000000
        /*06a8*/ 	.short	0x0101
        /*06aa*/ 	.byte	0x3f
	.zero		1


	//   ....[37]....
        /*06ac*/ 	.word	0x00019ea0
        /*06b0*/ 	.word	0x00000003
        /*06b4*/ 	.word	0x00000000
        /*06b8*/ 	.short	0x0101
        /*06ba*/ 	.byte	0x3f
	.zero		1


	//   ....[38]....
        /*06bc*/ 	.word	0x0001a080
        /*06c0*/ 	.word	0x00000007
        /*06c4*/ 	.word	0x00000000
        /*06c8*/ 	.short	0x010a
        /*06ca*/ 	.byte	0x3f
	.zero		1


	//   ....[39]....
        /*06cc*/ 	.word	0x0001a180
        /*06d0*/ 	.word	0x00000003
        /*06d4*/ 	.word	0x00000000
        /*06d8*/ 	.short	0x010a
        /*06da*/ 	.byte	0x3f
	.zero		1


	//   ....[40]....
        /*06dc*/ 	.word	0x0001a5c0
        /*06e0*/ 	.word	0x00000003
        /*06e4*/ 	.word	0x00000000
        /*06e8*/ 	.short	0x010a
        /*06ea*/ 	.byte	0x3f
	.zero		1


	//   ....[41]....
        /*06ec*/ 	.word	0x0001a6c0
        /*06f0*/ 	.word	0x00000006
        /*06f4*/ 	.word	0x00000000
        /*06f8*/ 	.short	0x010a
        /*06fa*/ 	.byte	0x3f
	.zero		1


	//   ....[42]....
        /*06fc*/ 	.word	0x0001c3e0
        /*0700*/ 	.word	0x0000000e
        /*0704*/ 	.word	0x00000000
        /*0708*/ 	.short	0x0101
        /*070a*/ 	.byte	0x3f
	.zero		1


	//   ....[43]....
        /*070c*/ 	.word	0x00024720
        /*0710*/ 	.word	0x00000003
        /*0714*/ 	.word	0x00000000
        /*0718*/ 	.short	0x0101
        /*071a*/ 	.byte	0x3f
	.zero		1


	//   ....[44]....
        /*071c*/ 	.word	0x00025d40
        /*0720*/ 	.word	0x000000ff
        /*0724*/ 	.word	0x00000000
        /*0728*/ 	.short	0x0101
        /*072a*/ 	.byte	0x04
	.zero		1


	//   ....[45]....
        /*072c*/ 	.word	0x000297e0
        /*0730*/ 	.word	0x000000ff
        /*0734*/ 	.word	0x00038840
        /*0738*/ 	.short	0x010a
        /*073a*/ 	.byte	0x26
	.zero		1


	//   ....[46]....
        /*073c*/ 	.word	0x0002a1b0
        /*0740*/ 	.word	0x000000ff
        /*0744*/ 	.word	0x00038800
        /*0748*/ 	.short	0x0107
        /*074a*/ 	.byte	0x26
	.zero		1


	//   ....[47]....
        /*074c*/ 	.word	0x0002a230
        /*0750*/ 	.word	0x000000ff
        /*0754*/ 	.word	0x00038800
        /*0758*/ 	.short	0x0101
        /*075a*/ 	.byte	0x26
	.zero		1


	//   ....[48]....
        /*075c*/ 	.word	0x0002b120
        /*0760*/ 	.word	0x000000ff
        /*0764*/ 	.word	0x00038810
        /*0768*/ 	.short	0x0107
        /*076a*/ 	.byte	0x26
	.zero		1


	//   ....[49]....
        /*076c*/ 	.word	0x0002b180
        /*0770*/ 	.word	0x000000ff
        /*0774*/ 	.word	0x00038810
        /*0778*/ 	.short	0x0101
        /*077a*/ 	.byte	0x26
	.zero		1


	//   ....[50]....
        /*077c*/ 	.word	0x0002b190
        /*0780*/ 	.word	0x000000ff
        /*0784*/ 	.word	0x00038820
        /*0788*/ 	.short	0x010a
        /*078a*/ 	.byte	0x26
	.zero		1


	//   ....[51]....
        /*078c*/ 	.word	0x0002b1f0
        /*0790*/ 	.word	0x000000ff
        /*0794*/ 	.word	0x00038860
        /*0798*/ 	.short	0x010a
        /*079a*/ 	.byte	0x26
	.zero		1


	//   ....[52]....
        /*079c*/ 	.word	0x0002bdb0
        /*07a0*/ 	.word	0x000000ff
        /*07a4*/ 	.word	0x00038848
        /*07a8*/ 	.short	0x010a
        /*07aa*/ 	.byte	0x26
	.zero		1


	//   ....[53]....
        /*07ac*/ 	.word	0x0002bf80
        /*07b0*/ 	.word	0x000000ff
        /*07b4*/ 	.word	0x00038868
        /*07b8*/ 	.short	0x010a
        /*07ba*/ 	.byte	0x26
	.zero		1


	//   ....[54]....
        /*07bc*/ 	.word	0x0002c910
        /*07c0*/ 	.word	0x000000ff
        /*07c4*/ 	.word	0x00038840
        /*07c8*/ 	.short	0x010a
        /*07ca*/ 	.byte	0x26
	.zero		1


	//   ....[55]....
        /*07cc*/ 	.word	0x0002caf0
        /*07d0*/ 	.word	0x000000ff
        /*07d4*/ 	.word	0x00038860
        /*07d8*/ 	.short	0x010a
        /*07da*/ 	.byte	0x26
	.zero		1


	//   ....[56]....
        /*07dc*/ 	.word	0x0002d4b0
        /*07e0*/ 	.word	0x000000ff
        /*07e4*/ 	.word	0x00038848
        /*07e8*/ 	.short	0x010a
        /*07ea*/ 	.byte	0x26
	.zero		1


	//   ....[57]....
        /*07ec*/ 	.word	0x0002d690
        /*07f0*/ 	.word	0x000000ff
        /*07f4*/ 	.word	0x00038868
        /*07f8*/ 	.short	0x010a
        /*07fa*/ 	.byte	0x26
	.zero		1


	//   ....[58]....
        /*07fc*/ 	.word	0x0002dea0
        /*0800*/ 	.word	0x00000002
        /*0804*/ 	.word	0x00038820
        /*0808*/ 	.short	0x010a
        /*080a*/ 	.byte	0x3f
	.zero		1


	//   ....[59]....
        /*080c*/ 	.word	0x0002e020
        /*0810*/ 	.word	0x00000008
        /*0814*/ 	.word	0x00000000
        /*0818*/ 	.short	0x010a
        /*081a*/ 	.byte	0x3f
	.zero		1


	//   ....[60]....
        /*081c*/ 	.word	0x0002e090
        /*0820*/ 	.word	0x00000003
        /*0824*/ 	.word	0x00000000
        /*0828*/ 	.short	0x010a
        /*082a*/ 	.byte	0x3f
	.zero		1


	//   ....[61]....
        /*082c*/ 	.word	0x0002e0f0
        /*0830*/ 	.word	0x00000006
        /*0834*/ 	.word	0x00000000
        /*0838*/ 	.short	0x010a
        /*083a*/ 	.byte	0x3f
	.zero		1


	//   ....[62]....
        /*083c*/ 	.word	0x0002e120
        /*0840*/ 	.word	0x00000003
        /*0844*/ 	.word	0x00000000
        /*0848*/ 	.short	0x010a
        /*084a*/ 	.byte	0x3f
	.zero		1


	//   ....[63]....
        /*084c*/ 	.word	0x0002e180
        /*0850*/ 	.word	0x00000047
        /*0854*/ 	.word	0x00038800
        /*0858*/ 	.short	0x010a
        /*085a*/ 	.byte	0x3f
	.zero		1


	//   ....[64]....
        /*085c*/ 	.word	0x0002e1d0
        /*0860*/ 	.word	0x00000008
        /*0864*/ 	.word	0x00000000
        /*0868*/ 	.short	0x010a
        /*086a*/ 	.byte	0x3f
	.zero		1


	//   ....[65]....
        /*086c*/ 	.word	0x0002e220
        /*0870*/ 	.word	0x00000012
        /*0874*/ 	.word	0x00000000
        /*0878*/ 	.short	0x010a
        /*087a*/ 	.byte	0x3f
	.zero		1


	//   ....[66]....
        /*087c*/ 	.word	0x0002e270
        /*0880*/ 	.word	0x00000008
        /*0884*/ 	.word	0x00000000
        /*0888*/ 	.short	0x010a
        /*088a*/ 	.byte	0x3f
	.zero		1


	//   ....[67]....
        /*088c*/ 	.word	0x0002e2c0
        /*0890*/ 	.word	0x00000012
        /*0894*/ 	.word	0x00000000
        /*0898*/ 	.short	0x010a
        /*089a*/ 	.byte	0x3f
	.zero		1


	//   ....[68]....
        /*089c*/ 	.word	0x0002e310
        /*08a0*/ 	.word	0x00000003
        /*08a4*/ 	.word	0x00000000
        /*08a8*/ 	.short	0x010a
        /*08aa*/ 	.byte	0x3f
	.zero		1


	//   ....[69]....
        /*08ac*/ 	.word	0x0002e360
        /*08b0*/ 	.word	0x00000006
        /*08b4*/ 	.word	0x00000000
        /*08b8*/ 	.short	0x010a
        /*08ba*/ 	.byte	0x3f
	.zero		1


	//   ....[70]....
        /*08bc*/ 	.word	0x0002e4c0
        /*08c0*/ 	.word	0x00000003
        /*08c4*/ 	.word	0x00038840
        /*08c8*/ 	.short	0x010a
        /*08ca*/ 	.byte	0x3f
	.zero		1


	//   ....[71]....
        /*08cc*/ 	.word	0x0002f4e0
        /*08d0*/ 	.word	0x00000003
        /*08d4*/ 	.word	0x00038820
        /*08d8*/ 	.short	0x010a
        /*08da*/ 	.byte	0x3f
	.zero		1


	//   ....[72]....
        /*08dc*/ 	.word	0x0002f540
        /*08e0*/ 	.word	0x00000003
        /*08e4*/ 	.word	0x00038860
        /*08e8*/ 	.short	0x010a
        /*08ea*/ 	.byte	0x3f
	.zero		1


	//   ....[73]....
        /*08ec*/ 	.word	0x0002f5a0
        /*08f0*/ 	.word	0x00000003
        /*08f4*/ 	.word	0x00038848
        /*08f8*/ 	.short	0x010a
        /*08fa*/ 	.byte	0x3f
	.zero		1


	//   ....[74]....
        /*08fc*/ 	.word	0x0002f600
        /*0900*/ 	.word	0x00000003
        /*0904*/ 	.word	0x00038868
        /*0908*/ 	.short	0x010a
        /*090a*/ 	.byte	0x3f
	.zero		1


	//   ....[75]....
        /*090c*/ 	.word	0x0002f660
        /*0910*/ 	.word	0x00000003
        /*0914*/ 	.word	0x00038840
        /*0918*/ 	.short	0x010a
        /*091a*/ 	.byte	0x3f
	.zero		1


	//   ....[76]....
        /*091c*/ 	.word	0x0002f6c0
        /*0920*/ 	.word	0x00000003
        /*0924*/ 	.word	0x00038860
        /*0928*/ 	.short	0x010a
        /*092a*/ 	.byte	0x3f
	.zero		1


	//   ....[77]....
        /*092c*/ 	.word	0x0002f720
        /*0930*/ 	.word	0x00000003
        /*0934*/ 	.word	0x00038848
        /*0938*/ 	.short	0x010a
        /*093a*/ 	.byte	0x3f
	.zero		1


	//   ....[78]....
        /*093c*/ 	.word	0x0002f780
        /*0940*/ 	.word	0x00000003
        /*0944*/ 	.word	0x00038868
        /*0948*/ 	.short	0x010a
        /*094a*/ 	.byte	0x3f
	.zero		1


	//   ....[79]....
        /*094c*/ 	.word	0x0002f7d0
        /*0950*/ 	.word	0x00000002
        /*0954*/ 	.word	0x00038820
        /*0958*/ 	.short	0x010a
        /*095a*/ 	.byte	0x3f
	.zero		1


	//   ....[80]....
        /*095c*/ 	.word	0x0002f970
        /*0960*/ 	.word	0x00000008
        /*0964*/ 	.word	0x00000000
        /*0968*/ 	.short	0x010a
        /*096a*/ 	.byte	0x3f
	.zero		1


	//   ....[81]....
        /*096c*/ 	.word	0x0002f9c0
        /*0970*/ 	.word	0x00000003
        /*0974*/ 	.word	0x00000000
        /*0978*/ 	.short	0x010a
        /*097a*/ 	.byte	0x3f
	.zero		1


	//   ....[82]....
        /*097c*/ 	.word	0x0002fa10
        /*0980*/ 	.word	0x00000006
        /*0984*/ 	.word	0x00000000
        /*0988*/ 	.short	0x010a
        /*098a*/ 	.byte	0x3f
	.zero		1


	//   ....[83]....
        /*098c*/ 	.word	0x0002fc30
        /*0990*/ 	.word	0x00000007
        /*0994*/ 	.word	0x00000000
        /*0998*/ 	.short	0x010a
        /*099a*/ 	.byte	0x3f
	.zero		1


	//   ....[84]....
        /*099c*/ 	.word	0x0002fd70
        /*09a0*/ 	.word	0x0000000e
        /*09a4*/ 	.word	0x00000000
        /*09a8*/ 	.short	0x010a
        /*09aa*/ 	.byte	0x3f
	.zero		1


	//   ....[85]....
        /*09ac*/ 	.word	0x00030310
        /*09b0*/ 	.word	0x0000000a
        /*09b4*/ 	.word	0x00038810
        /*09b8*/ 	.short	0x010a
        /*09ba*/ 	.byte	0x3f
	.zero		1


	//   ....[86]....
        /*09bc*/ 	.word	0x00030490
        /*09c0*/ 	.word	0x00000012
        /*09c4*/ 	.word	0x00000000
        /*09c8*/ 	.short	0x010a
        /*09ca*/ 	.byte	0x3f
	.zero		1


	//   ....[87]....
        /*09cc*/ 	.word	0x000305d0
        /*09d0*/ 	.word	0x0000000e
        /*09d4*/ 	.word	0x00000000
        /*09d8*/ 	.short	0x010a
        /*09da*/ 	.byte	0x3f
	.zero		1


	//   ....[88]....
        /*09dc*/ 	.word	0x00032a40
        /*09e0*/ 	.word	0x00000012
        /*09e4*/ 	.word	0x00000000
        /*09e8*/ 	.short	0x0101
        /*09ea*/ 	.byte	0x3f
	.zero		1


	//   ....[89]....
        /*09ec*/ 	.word	0x0003f0b0
        /*09f0*/ 	.word	0x00000003
        /*09f4*/ 	.word	0x00000000
        /*09f8*/ 	.short	0x0101
        /*09fa*/ 	.byte	0x3f
	.zero		1


	//   ....[90]....
        /*09fc*/ 	.word	0x0003f0f0
        /*0a00*/ 	.word	0x0000000e
        /*0a04*/ 	.word	0x00000000
        /*0a08*/ 	.short	0x010a
        /*0a0a*/ 	.byte	0x3f
	.zero		1


	//   ....[91]....
        /*0a0c*/ 	.word	0x0003f140
        /*0a10*/ 	.word	0x0000000a
        /*0a14*/ 	.word	0x00038810
        /*0a18*/ 	.short	0x010a
        /*0a1a*/ 	.byte	0x3f
	.zero		1


	//   ....[92]....
        /*0a1c*/ 	.word	0x0003f190
        /*0a20*/ 	.word	0x0000000e
        /*0a24*/ 	.word	0x00000000
        /*0a28*/ 	.short	0x010a
        /*0a2a*/ 	.byte	0x3f
	.zero		1


	//----- nvinfo : EIATTR_NUM_MBARRIERS
	.align		4
.L_354:
        /*0a2c*/ 	.byte	0x03, 0x38
        /*0a2e*/ 	.short	0x0017


	//----- nvinfo : EIATTR_EXIT_INSTR_OFFSETS
	.align		4
        /*0a30*/ 	.byte	0x04, 0x1c
        /*0a32*/ 	.short	(.L_356 - .L_355)


	//   ....[0]....
.L_355:
        /*0a34*/ 	.word	0x0002e170


	//----- nvinfo : EIATTR_MAX_THREADS
	.align		4
.L_356:
        /*0a38*/ 	.byte	0x04, 0x05
        /*0a3a*/ 	.short	(.L_358 - .L_357)
.L_357:
        /*0a3c*/ 	.word	0x00000180
        /*0a40*/ 	.word	0x00000001
        /*0a44*/ 	.word	0x00000001


	//----- nvinfo : EIATTR_CRS_STACK_SIZE
	.align		4
.L_358:
        /*0a48*/ 	.byte	0x04, 0x1e
        /*0a4a*/ 	.short	(.L_360 - .L_359)
.L_359:
        /*0a4c*/ 	.word	0x00000000


	//----- nvinfo : EIATTR_CBANK_PARAM_SIZE
	.align		4
.L_360:
        /*0a50*/ 	.byte	0x03, 0x19
        /*0a52*/ 	.short	0x0b70


	//----- nvinfo : EIATTR_PARAM_CBANK
	.align		4
        /*0a54*/ 	.byte	0x04, 0x0a
        /*0a56*/ 	.short	(.L_362 - .L_361)
	.align		4
.L_361:
        /*0a58*/ 	.word	index@(.nv.constant0._ZN7cutlass13device_kernelIN5flash11enable_sm90INS1_16FlashAttnFwdSm90INS1_25CollectiveMainloopFwdSm90ILi2EN4cute5tupleIJNS5_1CILi1EEES8_S8_EEENS6_IJNS7_ILi64EEESA_SA_EEELi512ENS_10bfloat16_tEfNS_4arch4Sm90ELb0ELb1ELb1ELb0ELb0ELb0ELb1ELb0ELb0ELb1ELb1ELb0EEENS1_21CollectiveEpilogueFwdINS6_IJSA_NS7_ILi512EEESA_EEES9_SC_SE_Li256ELb0ELb1ELb1ELb0EEENS1_19SingleTileSchedulerILb0ELb1ELb1ELi64EEEEEEEEEvNT_6ParamsE)
        /*0a5c*/ 	.short	0x0210
        /*0a5e*/ 	.short	0x0b70


	//----- nvinfo : EIATTR_SW_WAR
	.align		4
.L_362:
        /*0a60*/ 	.byte	0x04, 0x36
        /*0a62*/ 	.short	(.L_364 - .L_363)
.L_363:
        /*0a64*/ 	.word	0x00000008
.L_364:


//--------------------- .nv.info._ZN7cutlass13device_kernelIN5flash11enable_sm90INS1_16FlashAttnFwdSm90INS1_25CollectiveMainloopFwdSm90ILi2EN4cute5tupleIJNS5_1CILi1EEES8_S8_EEENS6_IJNS7_ILi64EEESA_SA_EEELi512ENS_10bfloat16_tEfNS_4arch4Sm90ELb0ELb1ELb1ELb1ELb0ELb0ELb0ELb0ELb0ELb1ELb1ELb0EEENS1_21CollectiveEpilogueFwdINS6_IJSA_NS7_ILi512EEESA_EEES9_SC_SE_Li256ELb1ELb1ELb1ELb0EEENS1_36VarlenDynamicPersistentTileSchedulerILi64ELi64ELi256ELi128ELb1ELb1ELb1ELb1ELb0ELb1EEEEEEEEEvNT_6ParamsE --------------------------
	.section	.nv.info._ZN7cutlass13device_kernelIN5flash11enable_sm90INS1_16FlashAttnFwdSm90INS1_25CollectiveMainloopFwdSm90ILi2EN4cute5tupleIJNS5_1CILi1EEES8_S8_EEENS6_IJNS7_ILi64EEESA_SA_EEELi512ENS_10bfloat16_tEfNS_4arch4Sm90ELb0ELb1ELb1ELb1ELb0ELb0ELb0ELb0ELb0ELb1ELb1ELb0EEENS1_21CollectiveEpilogueFwdINS6_IJSA_NS7_ILi512EEESA_EEES9_SC_SE_Li256ELb1ELb1ELb1ELb0EEENS1_36VarlenDynamicPersistentTileSchedulerILi64ELi64ELi256ELi128ELb1ELb1ELb1ELb1ELb0ELb1EEEEEEEEEvNT_6ParamsE,"",@"SHT_CUDA_INFO"
	.sectionflags	@""
	.align	4


	//----- nvinfo : EIATTR_CUDA_API_VERSION
	.align		4
        /*0000*/ 	.byte	0x04, 0x37
        /*0002*/ 	.short	(.L_366 - .L_365)
.L_365:
        /*0004*/ 	.word	0x00000082


	//----- nvinfo : EIATTR_KPARAM_INFO
	.align		4
.L_366:
        /*0008*/ 	.byte	0x04, 0x17
        /*000a*/ 	.short	(.L_368 - .L_367)
.L_367:
        /*000c*/ 	.word	0x00000000
        /*0010*/ 	.short	0x0000
        /*0012*/ 	.short	0x0070
        /*0014*/ 	.byte	0x00, 0xf0, 0x01, 0x2a


	//----- nvinfo : EIATTR_SPARSE_MMA_MASK
	.align		4
.L_368:
        /*0018*/ 	.byte	0x03, 0x50
        /*001a*/ 	.short	0x0000


	//----- nvinfo : EIATTR_MAXREG_COUNT
	.align		4
        /*001c*/ 	.byte	0x03, 0x1b
        /*001e*/ 	.short	0x00a8


	//----- nvinfo : EIATTR_NUM_BARRIERS
	.align		4
        /*0020*/ 	.byte	0x02, 0x4c
        /*0022*/ 	.byte	0x10
	.zero		1


	//----- nvinfo : EIATTR_EXTERNS
	.align		4
        /*0024*/ 	.byte	0x04, 0x0f
        /*0026*/ 	.short	(.L_370 - .L_369)


	//   ....[0]....
	.align		4
.L_369:
        /*0028*/ 	.word	index@(__assertfail)


	//----- nvinfo : EIATTR_ANNOTATIONS
	.align		4
.L_370:
        /*002c*/ 	.byte	0x04, 0x55
        /*002e*/ 	.short	(.L_372 - .L_371)


	//   ....[0]....
.L_371:
        /* <DEDUP_REMOVED lines=70> */


	//----- nvinfo : EIATTR_MERCURY_ISA_VERSION
	.align		4
.L_372:
        /*0480*/ 	.byte	0x03, 0x5f
        /*0482*/ 	.short	0x0101


	//----- nvinfo : EIATTR_UNUSED_LOAD_BYTE_OFFSET
	.align		4
        /*0484*/ 	.byte	0x04, 0x44
        /*0486*/ 	.short	(.L_374 - .L_373)


	//   ....[0]....
.L_373:
        /*0488*/ 	.word	0x00000a10
        /*048c*/ 	.word	0x0000fff0


	//   ....[1]....
        /*0490*/ 	.word	0x0000eaf0
        /*0494*/ 	.word	0x0000fff0


	//----- nvinfo : EIATTR_INT_WARP_WIDE_INSTR_OFFSETS
	.align		4
.L_374:
        /*0498*/ 	.byte	0x04, 0x31
        /*049a*/ 	.short	(.L_376 - .L_375)


	//   ....[0]....
.L_375:
        /*049c*/ 	.word	0x00000130


	//   ....[1]....
        /*04a0*/ 	.word	0x00000170


	//   ....[2]....
        /*04a4*/ 	.word	0x000001e0


	//   ....[3]....
        /*04a8*/ 	.word	0x00015250


	//   ....[4]....
        /*04ac*/ 	.word	0x000152e0


	//   ....[5]....
        /*04b0*/ 	.word	0x00019c20


	//   ....[6]....
        /*04b4*/ 	.word	0x00019cb0


	//----- nvinfo : EIATTR_COOP_GROUP_MASK_REGIDS
	.align		4
.L_376:
        /*04b8*/ 	.byte	0x04, 0x29
        /*04ba*/ 	.short	(.L_378 - .L_377)


	//   ....[0]....
.L_377:
        /*04bc*/ 	.word	0xffffffff


	//   ....[1]....
        /*04c0*/ 	.word	0xffffffff


	//   ....[2]....
        /*04c4*/ 	.word	0xffffffff


	//   ....[3]....
        /*04c8*/ 	.word	0xffffffff


	//   ....[4]....
        /*04cc*/ 	.word	0xffffffff


	//   ....[5]....
        /*04d0*/ 	.word	0xffffffff


	//   ....[6]....
        /*04d4*/ 	.word	0xffffffff


	//   ....[7]....
        /*04d8*/ 	.word	0xffffffff


	//   ....[8]....
        /*04dc*/ 	.word	0xffffffff


	//   ....[9]....
        /*04e0*/ 	.word	0xffffffff


	//   ....[10]....
        /*04e4*/ 	.word	0xffffffff


	//   ....[11]....
        /*04e8*/ 	.word	0xffffffff


	//   ....[12]....
        /*04ec*/ 	.word	0xffffffff


	//   ....[13]....
        /*04f0*/ 	.word	0xffffffff


	//   ....[14]....
        /*04f4*/ 	.word	0xffffffff


	//   ....[15]....
        /*04f8*/ 	.word	0xffffffff


	//   ....[16]....
        /*04fc*/ 	.word	0xffffffff


	//   ....[17]....
        /*0500*/ 	.word	0xffffffff


	//   ....[18]....
        /*0504*/ 	.word	0xffffffff


	//   ....[19]....
        /*0508*/ 	.word	0xffffffff


	//   ....[20]....
        /*050c*/ 	.word	0xffffffff


	//   ....[21]....
        /*0510*/ 	.word	0xffffffff


	//   ....[22]....
        /*0514*/ 	.word	0xffffffff


	//   ....[23]....
        /*0518*/ 	.word	0xffffffff


	//   ....[24]....
        /*051c*/ 	.word	0xffffffff


	//   ....[25]....
        /*0520*/ 	.word	0xffffffff


	//   ....[26]....
        /*0524*/ 	.word	0xffffffff


	//   ....[27]....
        /*0528*/ 	.word	0xffffffff


	//   ....[28]....
        /*052c*/ 	.word	0xffffffff


	//   ....[29]....
        /*0530*/ 	.word	0xffffffff


	//   ....[30]....
        /*0534*/ 	.word	0xffffffff


	//   ....[31]....
        /*0538*/ 	.word	0xffffffff


	//   ....[32]....
        /*053c*/ 	.word	0xffffffff


	//   ....[33]....
        /*0540*/ 	.word	0xffffffff


	//   ....[34]....
        /*0544*/ 	.word	0xffffffff


	//   ....[35]....
        /*0548*/ 	.word	0xffffffff


	//   ....[36]....
        /*054c*/ 	.word	0xffffffff


	//   ....[37]....
        /*0550*/ 	.word	0xffffffff


	//   ....[38]....
        /*0554*/ 	.word	0xffffffff


	//   ....[39]....
        /*0558*/ 	.word	0xffffffff


	//   ....[40]....
        /*055c*/ 	.word	0xffffffff


	//   ....[41]....
        /*0560*/ 	.word	0xffffffff


	//   ....[42]....
        /*0564*/ 	.word	0xffffffff


	//   ....[43]....
        /*0568*/ 	.word	0xffffffff


	//   ....[44]....
        /*056c*/ 	.word	0xffffffff


	//   ....[45]....
        /*0570*/ 	.word	0xffffffff


	//   ....[46]....
        /*0574*/ 	.word	0xffffffff


	//   ....[47]....
        /*0578*/ 	.word	0xffffffff


	//   ....[48]....
        /*057c*/ 	.word	0xffffffff


	//   ....[49]....
        /*0580*/ 	.word	0xffffffff


	//   ....[50]....
        /*0584*/ 	.word	0xffffffff


	//   ....[51]....
        /*0588*/ 	.word	0xffffffff


	//   ....[52]....
        /*058c*/ 	.word	0xffffffff


	//   ....[53]....
        /*0590*/ 	.word	0xffffffff


	//   ....[54]....
        /*0594*/ 	.word	0xffffffff


	//   ....[55]....
        /*0598*/ 	.word	0xffffffff


	//   ....[56]....
        /*059c*/ 	.word	0xffffffff


	//   ....[57]....
        /*05a0*/ 	.word	0xffffffff


	//   ....[58]....
        /*05a4*/ 	.word	0xffffffff


	//   ....[59]....
        /*05a8*/ 	.word	0xffffffff


	//   ....[60]....
        /*05ac*/ 	.word	0xffffffff


	//   ....[61]....
        /*05b0*/ 	.word	0xffffffff


	//   ....[62]....
        /*05b4*/ 	.word	0xffffffff


	//   ....[63]....
        /*05b8*/ 	.word	0xffffffff


	//   ....[64]....
        /*05bc*/ 	.word	0xffffffff


	//   ....[65]....
        /*05c0*/ 	.word	0xffffffff


	//   ....[66]....
        /*05c4*/ 	.word	0xffffffff


	//   ....[67]....
        /*05c8*/ 	.word	0xffffffff


	//   ....[68]....
        /*05cc*/ 	.word	0xffffffff


	//   ....[69]....
        /*05d0*/ 	.word	0xffffffff


	//   ....[70]....
        /*05d4*/ 	.word	0xffffffff


	//   ....[71]....
        /*05d8*/ 	.word	0xffffffff


	//   ....[72]....
        /*05dc*/ 	.word	0xffffffff


	//   ....[73]....
        /*05e0*/ 	.word	0xffffffff


	//   ....[74]....
        /*05e4*/ 	.word	0xffffffff


	//   ....[75]....
        /*05e8*/ 	.word	0xffffffff


	//   ....[76]....
        /*05ec*/ 	.word	0xffffffff


	//   ....[77]....
        /*05f0*/ 	.word	0xffffffff


	//   ....[78]....
        /*05f4*/ 	.word	0xffffffff


	//   ....[79]....
        /*05f8*/ 	.word	0xffffffff


	//   ....[80]....
        /*05fc*/ 	.word	0xffffffff


	//   ....[81]....
        /*0600*/ 	.word	0xffffffff


	//   ....[82]....
        /*0604*/ 	.word	0xffffffff


	//   ....[83]....
        /*0608*/ 	.word	0xffffffff


	//   ....[84]....
        /*060c*/ 	.word	0xffffffff


	//   ....[85]....
        /*0610*/ 	.word	0xffffffff


	//   ....[86]....
        /*0614*/ 	.word	0xffffffff


	//   ....[87]....
        /*0618*/ 	.word	0xffffffff


	//   ....[88]....
        /*061c*/ 	.word	0xffffffff


	//   ....[89]....
        /*0620*/ 	.word	0xffffffff


	//   ....[90]....
        /*0624*/ 	.word	0xffffffff


	//   ....[91]....
        /*0628*/ 	.word	0xffffffff


	//   ....[92]....
        /*062c*/ 	.word	0xffffffff


	//   ....[93]....
        /*0630*/ 	.word	0xffffffff


	//   ....[94]....
        /*0634*/ 	.word	0xffffffff


	//   ....[95]....
        /*0638*/ 	.word	0xffffffff


	//   ....[96]....
        /*063c*/ 	.word	0xffffffff


	//   ....[97]....
        /*0640*/ 	.word	0xffffffff


	//   ....[98]....
        /*0644*/ 	.word	0xffffffff


	//   ....[99]....
        /*0648*/ 	.word	0xffffffff


	//   ....[100]....
        /*064c*/ 	.word	0xffffffff


	//   ....[101]....
        /*0650*/ 	.word	0x0500000f


	//   ....[102]....
        /*0654*/ 	.word	0x0500000f


	//   ....[103]....
        /*0658*/ 	.word	0x0500000f


	//   ....[104]....
        /*065c*/ 	.word	0x0500000f


	//   ....[105]....
        /*0660*/ 	.word	0x0500000f


	//   ....[106]....
        /*0664*/ 	.word	0x0500000f


	//   ....[107]....
        /*0668*/ 	.word	0x0500000f


	//   ....[108]....
        /*066c*/ 	.word	0x0500000f


	//   ....[109]....
        /*0670*/ 	.word	0x0500000f


	//   ....[110]....
        /*0674*/ 	.word	0x0500000f


	//   ....[111]....
        /*0678*/ 	.word	0x0500000f


	//   ....[112]....
        /*067c*/ 	.word	0x0500000f


	//   ....[113]....
        /*0680*/ 	.word	0x0500000f


	//   ....[114]....
        /*0684*/ 	.word	0x0500000f


	//   ....[115]....
        /*0688*/ 	.word	0x0500000f


	//   ....[116]....
        /*068c*/ 	.word	0x0500000f


	//   ....[117]....
        /*0690*/ 	.word	0x0500000f


	//   ....[118]....
        /*0694*/ 	.word	0x0500000f


	//   ....[119]....
        /*0698*/ 	.word	0x0500000f


	//   ....[120]....
        /*069c*/ 	.word	0x0500000f


	//   ....[121]....
        /*06a0*/ 	.word	0x0500000f


	//   ....[122]....
        /*06a4*/ 	.word	0x0500000f


	//   ....[123]....
        /*06a8*/ 	.word	0x0500000f


	//   ....[124]....
        /*06ac*/ 	.word	0x0500000f


	//   ....[125]....
        /*06b0*/ 	.word	0x0500000f


	//   ....[126]....
        /*06b4*/ 	.word	0x0500000f


	//   ....[127]....
        /*06b8*/ 	.word	0x0500000f


	//   ....[128]....
        /*06bc*/ 	.word	0x0500000f


	//----- nvinfo : EIATTR_COOP_GROUP_INSTR_OFFSETS
	.align		4
.L_378:
        /*06c0*/ 	.byte	0x04, 0x28
        /*06c2*/ 	.short	(.L_380 - .L_379)


	//   ....[0]....
.L_379:
        /*06c4*/ 	.word	0x00000060


	//   ....[1]....
        /*06c8*/ 	.word	0x00000140


	//   ....[2]....
        /*06cc*/ 	.word	0x00000190


	//   ....[3]....
        /*06d0*/ 	.word	0x00000380


	//   ....[4]....
        /*06d4*/ 	.word	0x000004e0


	//   ....[5]....
        /*06d8*/ 	.word	0x00000600


	//   ....[6]....
        /*06dc*/ 	.word	0x00000760


	//   ....[7]....
        /*06e0*/ 	.word	0x00002440


	//   ....[8]....
        /*06e4*/ 	.word	0x00004860


	//   ....[9]....
        /*06e8*/ 	.word	0x00005060


	//   ....[10]....
        /*06ec*/ 	.word	0x00005a40


	//   ....[11]....
        /*06f0*/ 	.word	0x00005ef0


	//   ....[12]....
        /*06f4*/ 	.word	0x00006000


	//   ....[13]....
        /*06f8*/ 	.word	0x00006370


	//   ....[14]....
        /*06fc*/ 	.word	0x000063e0


	//   ....[15]....
        /*0700*/ 	.word	0x00006d40


	//   ....[16]....
        /*0704*/ 	.word	0x00007480


	//   ....[17]....
        /*0708*/ 	.word	0x00007890


	//   ....[18]....
        /*070c*/ 	.word	0x00007fe0


	//   ....[19]....
        /*0710*/ 	.word	0x00008130


	//   ....[20]....
        /*0714*/ 	.word	0x00008680


	//   ....[21]....
        /*0718*/ 	.word	0x000086e0


	//   ....[22]....
        /*071c*/ 	.word	0x00009840


	//   ....[23]....
        /*0720*/ 	.word	0x0000a190


	//   ....[24]....
        /*0724*/ 	.word	0x0000a1c0


	//   ....[25]....
        /*0728*/ 	.word	0x0000aaf0


	//   ....[26]....
        /*072c*/ 	.word	0x0000ab70


	//   ....[27]....
        /*0730*/ 	.word	0x0000b7d0


	//   ....[28]....
        /*0734*/ 	.word	0x0000bc80


	//   ....[29]....
        /*0738*/ 	.word	0x0000c1f0


	//   ....[30]....
        /*073c*/ 	.word	0x0000c8c0


	//   ....[31]....
        /*0740*/ 	.word	0x0000c970


	//   ....[32]....
        /*0744*/ 	.word	0x0000d0c0


	//   ....[33]....
        /*0748*/ 	.word	0x0000d290


	//   ....[34]....
        /*074c*/ 	.word	0x0000dfb0


	//   ....[35]....
        /*0750*/ 	.word	0x0000dff0


	//   ....[36]....
        /*0754*/ 	.word	0x0000e080


	//   ....[37]....
        /*0758*/ 	.word	0x0000e0e0


	//   ....[38]....
        /*075c*/ 	.word	0x0000e110


	//   ....[39]....
        /*0760*/ 	.word	0x0000f8f0


	//   ....[40]....
        /*0764*/ 	.word	0x0000fcd0


	//   ....[41]....
        /*0768*/ 	.word	0x0000fcf0


	//   ....[42]....
        /*076c*/ 	.word	0x0000fd00


	//   ....[43]....
        /*0770*/ 	.word	0x0000fd10


	//   ....[44]....
        /*0774*/ 	.word	0x00010940


	//   ....[45]....
        /*0778*/ 	.word	0x00010970


	//   ....[46]....
        /*077c*/ 	.word	0x00010c20


	//   ....[47]....
        /*0780*/ 	.word	0x00010c40


	//   ....[48]....
        /*0784*/ 	.word	0x00011320


	//   ....[49]....
        /*0788*/ 	.word	0x00011330


	//   ....[50]....
        /*078c*/ 	.word	0x00011b80


	//   ....[51]....
        /*0790*/ 	.word	0x00011ba0


	//   ....[52]....
        /*0794*/ 	.word	0x00012f20


	//   ....[53]....
        /*0798*/ 	.word	0x00012f60


	//   ....[54]....
        /*079c*/ 	.word	0x000131a0


	//   ....[55]....
        /*07a0*/ 	.word	0x000131c0


	//   ....[56]....
        /*07a4*/ 	.word	0x00013480


	//   ....[57]....
        /*07a8*/ 	.word	0x00013690


	//   ....[58]....
        /*07ac*/ 	.word	0x000136c0


	//   ....[59]....
        /*07b0*/ 	.word	0x000136f0


	//   ....[60]....
        /*07b4*/ 	.word	0x00013720


	//   ....[61]....
        /*07b8*/ 	.word	0x00013750


	//   ....[62]....
        /*07bc*/ 	.word	0x00013780


	//   ....[63]....
        /*07c0*/ 	.word	0x00013920


	//   ....[64]....
        /*07c4*/ 	.word	0x00013950


	//   ....[65]....
        /*07c8*/ 	.word	0x00013980


	//   ....[66]....
        /*07cc*/ 	.word	0x000139b0


	//   ....[67]....
        /*07d0*/ 	.word	0x000139e0


	//   ....[68]....
        /*07d4*/ 	.word	0x00013a10


	//   ....[69]....
        /*07d8*/ 	.word	0x00013ab0


	//   ....[70]....
        /*07dc*/ 	.word	0x00013ae0


	//   ....[71]....
        /*07e0*/ 	.word	0x00013af0


	//   ....[72]....
        /*07e4*/ 	.word	0x00013b20


	//   ....[73]....
        /*07e8*/ 	.word	0x00015820


	//   ....[74]....
        /*07ec*/ 	.word	0x000162c0


	//   ....[75]....
        /*07f0*/ 	.word	0x000162e0


	//   ....[76]....
        /*07f4*/ 	.word	0x00016390


	//   ....[77]....
        /*07f8*/ 	.word	0x000163a0


	//   ....[78]....
        /*07fc*/ 	.word	0x00016420


	//   ....[79]....
        /*0800*/ 	.word	0x00016430


	//   ....[80]....
        /*0804*/ 	.word	0x00016440


	//   ....[81]....
        /*0808*/ 	.word	0x00016450


	//   ....[82]....
        /*080c*/ 	.word	0x00019f40


	//   ....[83]....
        /*0810*/ 	.word	0x00019f70


	//   ....[84]....
        /*0814*/ 	.word	0x00019fd0


	//   ....[85]....
        /*0818*/ 	.word	0x0001a000


	//   ....[86]....
        /*081c*/ 	.word	0x0001a030


	//   ....[87]....
        /*0820*/ 	.word	0x0001a060


	//   ....[88]....
        /*0824*/ 	.word	0x0001a090


	//   ....[89]....
        /*0828*/ 	.word	0x0001a0c0


	//   ....[90]....
        /*082c*/ 	.word	0x0001a280


	//   ....[91]....
        /*0830*/ 	.word	0x0001a2b0


	//   ....[92]....
        /*0834*/ 	.word	0x0001a2e0


	//   ....[93]....
        /*0838*/ 	.word	0x0001a310


	//   ....[94]....
        /*083c*/ 	.word	0x0001a340


	//   ....[95]....
        /*0840*/ 	.word	0x0001a370


	//   ....[96]....
        /*0844*/ 	.word	0x0001a440


	//   ....[97]....
        /*0848*/ 	.word	0x0001a460


	//   ....[98]....
        /*084c*/ 	.word	0x0001a470


	//   ....[99]....
        /*0850*/ 	.word	0x0001a4f0


	//   ....[100]....
        /*0854*/ 	.word	0x0001b020


	//   ....[101]....
        /*0858*/ 	.word	0x0001b730


	//   ....[102]....
        /*085c*/ 	.word	0x0001b8f0


	//   ....[103]....
        /*0860*/ 	.word	0x0001b940


	//   ....[104]....
        /*0864*/ 	.word	0x0001b9a0


	//   ....[105]....
        /*0868*/ 	.word	0x0001ba90


	//   ....[106]....
        /*086c*/ 	.word	0x0001baf0


	//   ....[107]....
        /*0870*/ 	.word	0x0001bbe0


	//   ....[108]....
        /*0874*/ 	.word	0x0001bc40


	//   ....[109]....
        /*0878*/ 	.word	0x0001bd10


	//   ....[110]....
        /*087c*/ 	.word	0x0001c040


	//   ....[111]....
        /*0880*/ 	.word	0x0001c0e0


	//   ....[112]....
        /*0884*/ 	.word	0x0001c280


	//   ....[113]....
        /*0888*/ 	.word	0x0001c2f0


	//   ....[114]....
        /*088c*/ 	.word	0x0001c360


	//   ....[115]....
        /*0890*/ 	.word	0x0001c3d0


	//   ....[116]....
        /*0894*/ 	.word	0x0001c440


	//   ....[117]....
        /*0898*/ 	.word	0x0001c4c0


	//   ....[118]....
        /*089c*/ 	.word	0x0001c550


	//   ....[119]....
        /*08a0*/ 	.word	0x0001c5f0


	//   ....[120]....
        /*08a4*/ 	.word	0x0001c660


	//   ....[121]....
        /*08a8*/ 	.word	0x0001c6d0


	//   ....[122]....
        /*08ac*/ 	.word	0x0001c740


	//   ....[123]....
        /*08b0*/ 	.word	0x0001c7c0


	//   ....[124]....
        /*08b4*/ 	.word	0x0001c830


	//   ....[125]....
        /*08b8*/ 	.word	0x0001c8e0


	//   ....[126]....
        /*08bc*/ 	.word	0x0001c930


	//   ....[127]....
        /*08c0*/ 	.word	0x0001c9e0


	//   ....[128]....
        /*08c4*/ 	.word	0x0001cb10


	//----- nvinfo : EIATTR_REG_RECONFIG
	.align		4
.L_380:
        /*08c8*/ 	.byte	0x01, 0x54
	.zero		2


	//----- nvinfo : EIATTR_SYSCALL_OFFSETS
	.align		4
        /*08cc*/ 	.byte	0x04, 0x46
        /*08ce*/ 	.short	(.L_382 - .L_381)


	//   ....[0]....
.L_381:
        /*08d0*/ 	.word	0x00004a30


	//   ....[1]....
        /*08d4*/ 	.word	0x00015450


	//   ....[2]....
        /*08d8*/ 	.word	0x000155a0


	//   ....[3]....
        /*08dc*/ 	.word	0x00015690


	//   ....[4]....
        /*08e0*/ 	.word	0x00015ea0


	//----- nvinfo : EIATTR_MBARRIER_INSTR_OFFSETS
	.align		4
.L_382:
        /*08e4*/ 	.byte	0x04, 0x39
        /*08e6*/ 	.short	(.L_384 - .L_383)


	//   ....[0]....
.L_383:
        /*08e8*/ 	.word	0x00000270
        /*08ec*/ 	.word	0x000000ff
        /*08f0*/ 	.word	0x00028c00
        /*08f4*/ 	.short	0x0100
        /*08f6*/ 	.byte	0x08
	.zero		1


	//   ....[1]....
        /*08f8*/ 	.word	0x00000280
        /*08fc*/ 	.word	0x000000ff
        /*0900*/ 	.word	0x00028c20
        /*0904*/ 	.short	0x0100
        /*0906*/ 	.byte	0x08
	.zero		1


	//   ....[2]....
        /*0908*/ 	.word	0x00000330
        /*090c*/ 	.word	0x000000ff
        /*0910*/ 	.word	0x00028c30
        /*0914*/ 	.short	0x0100
        /*0916*/ 	.byte	0x06
	.zero		1


	//   ....[3]....
        /*0918*/ 	.word	0x00000340
        /*091c*/ 	.word	0x000000ff
        /*0920*/ 	.word	0x00028c40
        /*0924*/ 	.short	0x0100
        /*0926*/ 	.byte	0x06
	.zero		1


	//   ....[4]....
        /*0928*/ 	.word	0x00000350
        /*092c*/ 	.word	0x000000ff
        /*0930*/ 	.word	0x00028c38
        /*0934*/ 	.short	0x0100
        /*0936*/ 	.byte	0x06
	.zero		1


	//   ....[5]....
        /*0938*/ 	.word	0x00000360
        /*093c*/ 	.word	0x000000ff
        /*0940*/ 	.word	0x00028c48
        /*0944*/ 	.short	0x0100
        /*0946*/ 	.byte	0x06
	.zero		1


	//   ....[6]....
        /*0948*/ 	.word	0x00000490
        /*094c*/ 	.word	0x000000ff
        /*0950*/ 	.word	0x00028c50
        /*0954*/ 	.short	0x0100
        /*0956*/ 	.byte	0x08
	.zero		1


	//   ....[7]....
        /*0958*/ 	.word	0x000004a0
        /*095c*/ 	.word	0x000000ff
        /*0960*/ 	.word	0x00028c60
        /*0964*/ 	.short	0x0100
        /*0966*/ 	.byte	0x08
	.zero		1


	//   ....[8]....
        /*0968*/ 	.word	0x000004b0
        /*096c*/ 	.word	0x000000ff
        /*0970*/ 	.word	0x00028c58
        /*0974*/ 	.short	0x0100
        /*0976*/ 	.byte	0x08
	.zero		1


	//   ....[9]....
        /*0978*/ 	.word	0x000004c0
        /*097c*/ 	.word	0x000000ff
        /*0980*/ 	.word	0x00028c68
        /*0984*/ 	.short	0x0100
        /*0986*/ 	.byte	0x08
	.zero		1


	//   ....[10]....
        /*0988*/ 	.word	0x000005b0
        /*098c*/ 	.word	0x000000ff
        /*0990*/ 	.word	0x00028c70
        /*0994*/ 	.short	0x0100
        /*0996*/ 	.byte	0x06
	.zero		1


	//   ....[11]....
        /*0998*/ 	.word	0x000005c0
        /*099c*/ 	.word	0x000000ff
        /*09a0*/ 	.word	0x00028c80
        /*09a4*/ 	.short	0x0100
        /*09a6*/ 	.byte	0x06
	.zero		1


	//   ....[12]....
        /*09a8*/ 	.word	0x000005d0
        /*09ac*/ 	.word	0x000000ff
        /*09b0*/ 	.word	0x00028c78
        /*09b4*/ 	.short	0x0100
        /*09b6*/ 	.byte	0x06
	.zero		1


	//   ....[13]....
        /*09b8*/ 	.word	0x000005e0
        /*09bc*/ 	.word	0x000000ff
        /*09c0*/ 	.word	0x00028c88
        /*09c4*/ 	.short	0x0100
        /*09c6*/ 	.byte	0x06
	.zero		1


	//   ....[14]....
        /*09c8*/ 	.word	0x00000710
        /*09cc*/ 	.word	0x000000ff
        /*09d0*/ 	.word	0x00028c90
        /*09d4*/ 	.short	0x0100
        /*09d6*/ 	.byte	0x08
	.zero		1


	//   ....[15]....
        /*09d8*/ 	.word	0x00000720
        /*09dc*/ 	.word	0x000000ff
        /*09e0*/ 	.word	0x00028ca0
        /*09e4*/ 	.short	0x0100
        /*09e6*/ 	.byte	0x08
	.zero		1


	//   ....[16]....
        /*09e8*/ 	.word	0x00000730
        /*09ec*/ 	.word	0x000000ff
        /*09f0*/ 	.word	0x00028c98
        /*09f4*/ 	.short	0x0100
        /*09f6*/ 	.byte	0x08
	.zero		1


	//   ....[17]....
        /*09f8*/ 	.word	0x00000740
        /*09fc*/ 	.word	0x000000ff
        /*0a00*/ 	.word	0x00028ca8
        /*0a04*/ 	.short	0x0100
        /*0a06*/ 	.byte	0x08
	.zero		1


	//   ....[18]....
        /*0a08*/ 	.word	0x00000870
        /*0a0c*/ 	.word	0x000000ff
        /*0a10*/ 	.word	0x00028cb0
        /*0a14*/ 	.short	0x0100
        /*0a16*/ 	.byte	0x08
	.zero		1


	//   ....[19]....
        /*0a18*/ 	.word	0x00000880
        /*0a1c*/ 	.word	0x000000ff
        /*0a20*/ 	.word	0x00028cc0
        /*0a24*/ 	.short	0x0100
        /*0a26*/ 	.byte	0x08
	.zero		1


	//   ....[20]....
        /*0a28*/ 	.word	0x00000890
        /*0a2c*/ 	.word	0x000000ff
        /*0a30*/ 	.word	0x00028cb8
        /*0a34*/ 	.short	0x0100
        /*0a36*/ 	.byte	0x08
	.zero		1


	//   ....[21]....
        /*0a38*/ 	.word	0x000008a0
        /*0a3c*/ 	.word	0x000000ff
        /*0a40*/ 	.word	0x00028cc8
        /*0a44*/ 	.short	0x0100
        /*0a46*/ 	.byte	0x08
	.zero		1


	//   ....[22]....
        /*0a48*/ 	.word	0x00002580
        /*0a4c*/ 	.word	0x000000ff
        /*0a50*/ 	.word	0x00028c50
        /*0a54*/ 	.short	0x010a
        /*0a56*/ 	.byte	0x17
	.zero		1


	//   ....[23]....
        /*0a58*/ 	.word	0x00002850
        /*0a5c*/ 	.word	0x00000000
        /*0a60*/ 	.word	0x00000000
        /*0a64*/ 	.short	0x0101
        /*0a66*/ 	.byte	0x3f
	.zero		1


	//   ....[24]....
        /*0a68*/ 	.word	0x000031b0
        /*0a6c*/ 	.word	0x000000ff
        /*0a70*/ 	.word	0x00028c50
        /*0a74*/ 	.short	0x010a
        /*0a76*/ 	.byte	0x17
	.zero		1


	//   ....[25]....
        /*0a78*/ 	.word	0x000031f0
        /*0a7c*/ 	.word	0x000000ff
        /*0a80*/ 	.word	0x00028c50
        /*0a84*/ 	.short	0x010a
        /*0a86*/ 	.byte	0x17
	.zero		1


	//   ....[26]....
        /*0a88*/ 	.word	0x000033d0
        /*0a8c*/ 	.word	0x00000000
        /*0a90*/ 	.word	0x00000000
        /*0a94*/ 	.short	0x0101
        /*0a96*/ 	.byte	0x3f
	.zero		1


	//   ....[27]....
        /*0a98*/ 	.word	0x00004ae0
        /*0a9c*/ 	.word	0x000000ff
        /*0aa0*/ 	.word	0x00028c00
        /*0aa4*/ 	.short	0x010a
        /*0aa6*/ 	.byte	0x2e
	.zero		1


	//   ....[28]....
        /*0aa8*/ 	.word	0x00004b60
        /*0aac*/ 	.word	0x00000007
        /*0ab0*/ 	.word	0x00028c30
        /*0ab4*/ 	.short	0x010a
        /*0ab6*/ 	.byte	0x3f
	.zero		1


	//   ....[29]....
        /*0ab8*/ 	.word	0x00004ba0
        /*0abc*/ 	.word	0x00000007
        /*0ac0*/ 	.word	0x00028c30
        /*0ac4*/ 	.short	0x010a
        /*0ac6*/ 	.byte	0x3f
	.zero		1


	//   ....[30]....
        /*0ac8*/ 	.word	0x00005170
        /*0acc*/ 	.word	0x00000004
        /*0ad0*/ 	.word	0x00000000
        /*0ad4*/ 	.short	0x0101
        /*0ad6*/ 	.byte	0x3f
	.zero		1


	//   ....[31]....
        /*0ad8*/ 	.word	0x00006a40
        /*0adc*/ 	.word	0x00000007
        /*0ae0*/ 	.word	0x00028c50
        /*0ae4*/ 	.short	0x010a
        /*0ae6*/ 	.byte	0x3f
	.zero		1


	//   ....[32]....
        /*0ae8*/ 	.word	0x00006a80
        /*0aec*/ 	.word	0x00000007
        /*0af0*/ 	.word	0x00028c50
        /*0af4*/ 	.short	0x010a
        /*0af6*/ 	.byte	0x3f
	.zero		1


	//   ....[33]....
        /*0af8*/ 	.word	0x00006d60
        /*0afc*/ 	.word	0x00000007
        /*0b00*/ 	.word	0x00000000
        /*0b04*/ 	.short	0x0101
        /*0b06*/ 	.byte	0x3f
	.zero		1


	//   ....[34]....
        /*0b08*/ 	.word	0x00006ff0
        /*0b0c*/ 	.word	0x000000ff
        /*0b10*/ 	.word	0x00028c30
        /*0b14*/ 	.short	0x010a
        /*0b16*/ 	.byte	0x1c
	.zero		1


	//   ....[35]....
        /*0b18*/ 	.word	0x00007030
        /*0b1c*/ 	.word	0x000000ff
        /*0b20*/ 	.word	0x00028c30
        /*0b24*/ 	.short	0x010a
        /*0b26*/ 	.byte	0x1c
	.zero		1


	//   ....[36]....
        /*0b28*/ 	.word	0x00007350
        /*0b2c*/ 	.word	0x00000008
        /*0b30*/ 	.word	0x00000000
        /*0b34*/ 	.short	0x0101
        /*0b36*/ 	.byte	0x3f
	.zero		1


	//   ....[37]....
        /*0b38*/ 	.word	0x00009580
        /*0b3c*/ 	.word	0x000000ff
        /*0b40*/ 	.word	0x00028c50
        /*0b44*/ 	.short	0x010a
        /*0b46*/ 	.byte	0x1c
	.zero		1


	//   ....[38]....
        /*0b48*/ 	.word	0x000095c0
        /*0b4c*/ 	.word	0x000000ff
        /*0b50*/ 	.word	0x00028c50
        /*0b54*/ 	.short	0x010a
        /*0b56*/ 	.byte	0x1c
	.zero		1


	//   ....[39]....
        /*0b58*/ 	.word	0x00009860
        /*0b5c*/ 	.word	0x000000a8
        /*0b60*/ 	.word	0x00000000
        /*0b64*/ 	.short	0x0101
        /*0b66*/ 	.byte	0x3f
	.zero		1


	//   ....[40]....
        /*0b68*/ 	.word	0x00009c70
        /*0b6c*/ 	.word	0x000000ff
        /*0b70*/ 	.word	0x00028c30
        /*0b74*/ 	.short	0x010a
        /*0b76*/ 	.byte	0x1a
	.zero		1


	//   ....[41]....
        /*0b78*/ 	.word	0x00009cb0
        /*0b7c*/ 	.word	0x000000ff
        /*0b80*/ 	.word	0x00028c30
        /*0b84*/ 	.short	0x010a
        /*0b86*/ 	.byte	0x1a
	.zero		1


	//   ....[42]....
        /*0b88*/ 	.word	0x0000af20
        /*0b8c*/ 	.word	0x000000a0
        /*0b90*/ 	.word	0x00000000
        /*0b94*/ 	.short	0x0101
        /*0b96*/ 	.byte	0x3f
	.zero		1


	//   ....[43]....
        /*0b98*/ 	.word	0x0000b540
        /*0b9c*/ 	.word	0x000000ff
        /*0ba0*/ 	.word	0x00028c50
        /*0ba4*/ 	.short	0x010a
        /*0ba6*/ 	.byte	0x1a
	.zero		1


	//   ....[44]....
        /*0ba8*/ 	.word	0x0000b580
        /*0bac*/ 	.word	0x000000ff
        /*0bb0*/ 	.word	0x00028c50
        /*0bb4*/ 	.short	0x010a
        /*0bb6*/ 	.byte	0x1a
	.zero		1


	//   ....[45]....
        /*0bb8*/ 	.word	0x0000b7f0
        /*0bbc*/ 	.word	0x00000009
        /*0bc0*/ 	.word	0x00000000
        /*0bc4*/ 	.short	0x0101
        /*0bc6*/ 	.byte	0x3f
	.zero		1


	//   ....[46]....
        /*0bc8*/ 	.word	0x0000b970
        /*0bcc*/ 	.word	0x000000ff
        /*0bd0*/ 	.word	0x00028c30
        /*0bd4*/ 	.short	0x010a
        /*0bd6*/ 	.byte	0x1b
	.zero		1


	//   ....[47]....
        /*0bd8*/ 	.word	0x0000b9b0
        /*0bdc*/ 	.word	0x000000ff
        /*0be0*/ 	.word	0x00028c30
        /*0be4*/ 	.short	0x010a
        /*0be6*/ 	.byte	0x1b
	.zero		1


	//   ....[48]....
        /*0be8*/ 	.word	0x0000bd90
        /*0bec*/ 	.word	0x00000008
        /*0bf0*/ 	.word	0x00000000
        /*0bf4*/ 	.short	0x0101
        /*0bf6*/ 	.byte	0x3f
	.zero		1


	//   ....[49]....
        /*0bf8*/ 	.word	0x0000dcf0
        /*0bfc*/ 	.word	0x000000ff
        /*0c00*/ 	.word	0x00028c50
        /*0c04*/ 	.short	0x010a
        /*0c06*/ 	.byte	0x1b
	.zero		1


	//   ....[50]....
        /*0c08*/ 	.word	0x0000dd30
        /*0c0c*/ 	.word	0x000000ff
        /*0c10*/ 	.word	0x00028c50
        /*0c14*/ 	.short	0x010a
        /*0c16*/ 	.byte	0x1b
	.zero		1


	//   ....[51]....
        /*0c18*/ 	.word	0x0000dfd0
        /*0c1c*/ 	.word	0x00000014
        /*0c20*/ 	.word	0x00000000
        /*0c24*/ 	.short	0x0101
        /*0c26*/ 	.byte	0x3f
	.zero		1


	//   ....[52]....
        /*0c28*/ 	.word	0x00010920
        /*0c2c*/ 	.word	0x000000ff
        /*0c30*/ 	.word	0x00000000
        /*0c34*/ 	.short	0x0101
        /*0c36*/ 	.byte	0x04
	.zero		1


	//   ....[53]....
        /*0c38*/ 	.word	0x00011280
        /*0c3c*/ 	.word	0x000000ff
        /*0c40*/ 	.word	0x00000000
        /*0c44*/ 	.short	0x0101
        /*0c46*/ 	.byte	0x04
	.zero		1


	//   ....[54]....
        /*0c48*/ 	.word	0x00015a80
        /*0c4c*/ 	.word	0x00000000
        /*0c50*/ 	.word	0x00028c40
        /*0c54*/ 	.short	0x010a
        /*0c56*/ 	.byte	0x3f
	.zero		1


	//   ....[55]....
        /*0c58*/ 	.word	0x00016540
        /*0c5c*/ 	.word	0x00000013
        /*0c60*/ 	.word	0x00028c00
        /*0c64*/ 	.short	0x0107
        /*0c66*/ 	.byte	0x3f
	.zero		1


	//   ....[56]....
        /*0c68*/ 	.word	0x00016630
        /*0c6c*/ 	.word	0x00000013
        /*0c70*/ 	.word	0x00028c00
        /*0c74*/ 	.short	0x0101
        /*0c76*/ 	.byte	0x3f
	.zero		1


	//   ....[57]....
        /*0c78*/ 	.word	0x00016650
        /*0c7c*/ 	.word	0x00000013
        /*0c80*/ 	.word	0x00028c20
        /*0c84*/ 	.short	0x010a
        /*0c86*/ 	.byte	0x3f
	.zero		1


	//   ....[58]....
        /*0c88*/ 	.word	0x00016730
        /*0c8c*/ 	.word	0x00000000
        /*0c90*/ 	.word	0x00028c60
        /*0c94*/ 	.short	0x010a
        /*0c96*/ 	.byte	0x3f
	.zero		1


	//   ....[59]....
        /*0c98*/ 	.word	0x00017420
        /*0c9c*/ 	.word	0x00000003
        /*0ca0*/ 	.word	0x00028c40
        /*0ca4*/ 	.short	0x010a
        /*0ca6*/ 	.byte	0x3f
	.zero		1


	//   ....[60]....
        /*0ca8*/ 	.word	0x00017680
        /*0cac*/ 	.word	0x00000003
        /*0cb0*/ 	.word	0x00028c60
        /*0cb4*/ 	.short	0x010a
        /*0cb6*/ 	.byte	0x3f
	.zero		1


	//   ....[61]....
        /*0cb8*/ 	.word	0x00018230
        /*0cbc*/ 	.word	0x00000004
        /*0cc0*/ 	.word	0x00028c40
        /*0cc4*/ 	.short	0x010a
        /*0cc6*/ 	.byte	0x3f
	.zero		1


	//   ....[62]....
        /*0cc8*/ 	.word	0x00018480
        /*0ccc*/ 	.word	0x00000004
        /*0cd0*/ 	.word	0x00028c60
        /*0cd4*/ 	.short	0x010a
        /*0cd6*/ 	.byte	0x3f
	.zero		1


	//   ....[63]....
        /*0cd8*/ 	.word	0x00018fc0
        /*0cdc*/ 	.word	0x00000004
        /*0ce0*/ 	.word	0x00028c40
        /*0ce4*/ 	.short	0x010a
        /*0ce6*/ 	.byte	0x3f
	.zero		1


	//   ....[64]....
        /*0ce8*/ 	.word	0x00019220
        /*0cec*/ 	.word	0x00000004
        /*0cf0*/ 	.word	0x00028c60
        /*0cf4*/ 	.short	0x010a
        /*0cf6*/ 	.byte	0x3f
	.zero		1


	//   ....[65]....
        /*0cf8*/ 	.word	0x0001afa0
        /*0cfc*/ 	.word	0x00000000
        /*0d00*/ 	.word	0x00028c20
        /*0d04*/ 	.short	0x010a
        /*0d06*/ 	.byte	0x3f
	.zero		1


	//   ....[66]....
        /*0d08*/ 	.word	0x0001b160
        /*0d0c*/ 	.word	0x00000006
        /*0d10*/ 	.word	0x00000000
        /*0d14*/ 	.short	0x010a
        /*0d16*/ 	.byte	0x3f
	.zero		1


	//   ....[67]....
        /*0d18*/ 	.word	0x0001b1d0
        /*0d1c*/ 	.word	0x00000007
        /*0d20*/ 	.word	0x00000000
        /*0d24*/ 	.short	0x010a
        /*0d26*/ 	.byte	0x3f
	.zero		1


	//   ....[68]....
        /*0d28*/ 	.word	0x0001b240
        /*0d2c*/ 	.word	0x00000004
        /*0d30*/ 	.word	0x00000000
        /*0d34*/ 	.short	0x010a
        /*0d36*/ 	.byte	0x3f
	.zero		1


	//   ....[69]....
        /*0d38*/ 	.word	0x0001b270
        /*0d3c*/ 	.word	0x00000003
        /*0d40*/ 	.word	0x00000000
        /*0d44*/ 	.short	0x010a
        /*0d46*/ 	.byte	0x3f
	.zero		1


	//   ....[70]....
        /*0d48*/ 	.word	0x0001b2e0
        /*0d4c*/ 	.word	0x00000003
        /*0d50*/ 	.word	0x00028c50
        /*0d54*/ 	.short	0x010a
        /*0d56*/ 	.byte	0x3f
	.zero		1


	//   ....[71]....
        /*0d58*/ 	.word	0x0001b340
        /*0d5c*/ 	.word	0x00000003
        /*0d60*/ 	.word	0x00028c50
        /*0d64*/ 	.short	0x010a
        /*0d66*/ 	.byte	0x3f
	.zero		1


	//   ....[72]....
        /*0d68*/ 	.word	0x0001b3a0
        /*0d6c*/ 	.word	0x00000003
        /*0d70*/ 	.word	0x00028c00
        /*0d74*/ 	.short	0x010a
        /*0d76*/ 	.byte	0x3f
	.zero		1


	//   ....[73]....
        /*0d78*/ 	.word	0x0001b3f0
        /*0d7c*/ 	.word	0x00000007
        /*0d80*/ 	.word	0x00028c30
        /*0d84*/ 	.short	0x010a
        /*0d86*/ 	.byte	0x3f
	.zero		1


	//   ....[74]....
        /*0d88*/ 	.word	0x0001b440
        /*0d8c*/ 	.word	0x00000007
        /*0d90*/ 	.word	0x00028c50
        /*0d94*/ 	.short	0x010a
        /*0d96*/ 	.byte	0x3f
	.zero		1


	//   ....[75]....
        /*0d98*/ 	.word	0x0001b4a0
        /*0d9c*/ 	.word	0x00000008
        /*0da0*/ 	.word	0x00028c30
        /*0da4*/ 	.short	0x010a
        /*0da6*/ 	.byte	0x3f
	.zero		1


	//   ....[76]....
        /*0da8*/ 	.word	0x0001b4f0
        /*0dac*/ 	.word	0x000000a8
        /*0db0*/ 	.word	0x00028c50
        /*0db4*/ 	.short	0x010a
        /*0db6*/ 	.byte	0x3f
	.zero		1


	//   ....[77]....
        /*0db8*/ 	.word	0x0001b550
        /*0dbc*/ 	.word	0x00000006
        /*0dc0*/ 	.word	0x00028c30
        /*0dc4*/ 	.short	0x010a
        /*0dc6*/ 	.byte	0x3f
	.zero		1


	//   ....[78]....
        /*0dc8*/ 	.word	0x0001b5a0
        /*0dcc*/ 	.word	0x00000009
        /*0dd0*/ 	.word	0x00028c50
        /*0dd4*/ 	.short	0x010a
        /*0dd6*/ 	.byte	0x3f
	.zero		1


	//   ....[79]....
        /*0dd8*/ 	.word	0x0001b600
        /*0ddc*/ 	.word	0x00000006
        /*0de0*/ 	.word	0x00028c30
        /*0de4*/ 	.short	0x010a
        /*0de6*/ 	.byte	0x3f
	.zero		1


	//   ....[80]....
        /*0de8*/ 	.word	0x0001b650
        /*0dec*/ 	.word	0x00000014
        /*0df0*/ 	.word	0x00028c50
        /*0df4*/ 	.short	0x010a
        /*0df6*/ 	.byte	0x3f
	.zero		1


	//   ....[81]....
        /*0df8*/ 	.word	0x0001b7f0
        /*0dfc*/ 	.word	0x00000000
        /*0e00*/ 	.word	0x00028c40
        /*0e04*/ 	.short	0x010a
        /*0e06*/ 	.byte	0x3f
	.zero		1


	//   ....[82]....
        /*0e08*/ 	.word	0x0001bd50
        /*0e0c*/ 	.word	0x00000013
        /*0e10*/ 	.word	0x00028c20
        /*0e14*/ 	.short	0x010a
        /*0e16*/ 	.byte	0x3f
	.zero		1


	//   ....[83]....
        /*0e18*/ 	.word	0x0001bda0
        /*0e1c*/ 	.word	0x00000000
        /*0e20*/ 	.word	0x00028c60
        /*0e24*/ 	.short	0x010a
        /*0e26*/ 	.byte	0x3f
	.zero		1


	//   ....[84]....
        /*0e28*/ 	.word	0x0001bdf0
        /*0e2c*/ 	.word	0x00000003
        /*0e30*/ 	.word	0x00028c40
        /*0e34*/ 	.short	0x010a
        /*0e36*/ 	.byte	0x3f
	.zero		1


	//   ....[85]....
        /*0e38*/ 	.word	0x0001be40
        /*0e3c*/ 	.word	0x00000003
        /*0e40*/ 	.word	0x00028c60
        /*0e44*/ 	.short	0x010a
        /*0e46*/ 	.byte	0x3f
	.zero		1


	//   ....[86]....
        /*0e48*/ 	.word	0x0001be90
        /*0e4c*/ 	.word	0x00000004
        /*0e50*/ 	.word	0x00028c40
        /*0e54*/ 	.short	0x010a
        /*0e56*/ 	.byte	0x3f
	.zero		1


	//   ....[87]....
        /*0e58*/ 	.word	0x0001bee0
        /*0e5c*/ 	.word	0x00000004
        /*0e60*/ 	.word	0x00028c60
        /*0e64*/ 	.short	0x010a
        /*0e66*/ 	.byte	0x3f
	.zero		1


	//   ....[88]....
        /*0e68*/ 	.word	0x0001bf30
        /*0e6c*/ 	.word	0x00000004
        /*0e70*/ 	.word	0x00028c40
        /*0e74*/ 	.short	0x010a
        /*0e76*/ 	.byte	0x3f
	.zero		1


	//   ....[89]....
        /*0e78*/ 	.word	0x0001bf80
        /*0e7c*/ 	.word	0x00000004
        /*0e80*/ 	.word	0x00028c60
        /*0e84*/ 	.short	0x010a
        /*0e86*/ 	.byte	0x3f
	.zero		1


	//   ....[90]....
        /*0e88*/ 	.word	0x0001ca30
        /*0e8c*/ 	.word	0x00000000
        /*0e90*/ 	.word	0x00028c20
        /*0e94*/ 	.short	0x010a
        /*0e96*/ 	.byte	0x3f
	.zero		1


	//   ....[91]....
        /*0e98*/ 	.word	0x0001cbd0
        /*0e9c*/ 	.word	0x00000006
        /*0ea0*/ 	.word	0x00000000
        /*0ea4*/ 	.short	0x010a
        /*0ea6*/ 	.byte	0x3f
	.zero		1


	//   ....[92]....
        /*0ea8*/ 	.word	0x0001cc20
        /*0eac*/ 	.word	0x00000007
        /*0eb0*/ 	.word	0x00000000
        /*0eb4*/ 	.short	0x010a
        /*0eb6*/ 	.byte	0x3f
	.zero		1


	//   ....[93]....
        /*0eb8*/ 	.word	0x0001cc70
        /*0ebc*/ 	.word	0x00000004
        /*0ec0*/ 	.word	0x00000000
        /*0ec4*/ 	.short	0x010a
        /*0ec6*/ 	.byte	0x3f
	.zero		1


	//----- nvinfo : EIATTR_NUM_MBARRIERS
	.align		4
.L_384:
        /*0ec8*/ 	.byte	0x03, 0x38
        /*0eca*/ 	.short	0x0016


	//----- nvinfo : EIATTR_EXIT_INSTR_OFFSETS
	.align		4
        /*0ecc*/ 	.byte	0x04, 0x1c
        /*0ece*/ 	.short	(.L_386 - .L_385)


	//   ....[0]....
.L_385:
        /*0ed0*/ 	.word	0x00000a40


	//   ....[1]....
        /*0ed4*/ 	.word	0x00013420


	//   ....[2]....
        /*0ed8*/ 	.word	0x0001b2c0


	//----- nvinfo : EIATTR_MAX_THREADS
	.align		4
.L_386:
        /*0edc*/ 	.byte	0x04, 0x05
        /*0ede*/ 	.short	(.L_388 - .L_387)
.L_387:
        /*0ee0*/ 	.word	0x00000180
        /*0ee4*/ 	.word	0x00000001
        /*0ee8*/ 	.word	0x00000001


	//----- nvinfo : EIATTR_CRS_STACK_SIZE
	.align		4
.L_388:
        /*0eec*/ 	.byte	0x04, 0x1e
        /*0eee*/ 	.short	(.L_390 - .L_389)
.L_389:
        /*0ef0*/ 	.word	0x00000000


	//----- nvinfo : EIATTR_CBANK_PARAM_SIZE
	.align		4
.L_390:
        /*0ef4*/ 	.byte	0x03, 0x19
        /*0ef6*/ 	.short	0x0af0


	//----- nvinfo : EIATTR_PARAM_CBANK
	.align		4
        /*0ef8*/ 	.byte	0x04, 0x0a
        /*0efa*/ 	.short	(.L_392 - .L_391)
	.align		4
.L_391:
        /*0efc*/ 	.word	index@(.nv.constant0._ZN7cutlass13device_kernelIN5flash11enable_sm90INS1_16FlashAttnFwdSm90INS1_25CollectiveMainloopFwdSm90ILi2EN4cute5tupleIJNS5_1CILi1EEES8_S8_EEENS6_IJNS7_ILi64EEESA_SA_EEELi512ENS_10bfloat16_tEfNS_4arch4Sm90ELb0ELb1ELb1ELb1ELb0ELb0ELb0ELb0ELb0ELb1ELb1ELb0EEENS1_21CollectiveEpilogueFwdINS6_IJSA_NS7_ILi512EEESA_EEES9_SC_SE_Li256ELb1ELb1ELb1ELb0EEENS1_36VarlenDynamicPersistentTileSchedulerILi64ELi64ELi256ELi128ELb1ELb1ELb1ELb1ELb0ELb1EEEEEEEEEvNT_6ParamsE)
        /*0f00*/ 	.short	0x0210
        /*0f02*/ 	.short	0x0af0


	//----- nvinfo : EIATTR_SW_WAR
	.align		4
.L_392:
        /*0f04*/ 	.byte	0x04, 0x36
        /*0f06*/ 	.short	(.L_394 - .L_393)
.L_393:
        /*0f08*/ 	.word	0x00000008
.L_394:


//--------------------- .nv.info._ZN7cutlass13device_kernelIN5flash11enable_sm90INS1_16FlashAttnFwdSm90INS1_25CollectiveMainloopFwdSm90ILi2EN4cute5tupleIJNS5_1CILi1EEES8_S8_EEENS6_IJNS7_ILi64EEESA_SA_EEELi512ENS_10bfloat16_tEfNS_4arch4Sm90ELb0ELb1ELb1ELb1ELb0ELb1ELb0ELb0ELb0ELb1ELb1ELb0EEENS1_21CollectiveEpilogueFwdINS6_IJSA_NS7_ILi512EEESA_EEES9_SC_SE_Li256ELb1ELb1ELb1ELb0EEENS1_36VarlenDynamicPersistentTileSchedulerILi64ELi64ELi256ELi128ELb1ELb1ELb1ELb1ELb0ELb1EEEEEEEEEvNT_6ParamsE --------------------------
	.section	.nv.info._ZN7cutlass13device_kernelIN5flash11enable_sm90INS1_16FlashAttnFwdSm90INS1_25CollectiveMainloopFwdSm90ILi2EN4cute5tupleIJNS5_1CILi1EEES8_S8_EEENS6_IJNS7_ILi64EEESA_SA_EEELi512ENS_10bfloat16_tEfNS_4arch4Sm90ELb0ELb1ELb1ELb1ELb0ELb1ELb0ELb0ELb0ELb1ELb1ELb0EEENS1_21CollectiveEpilogueFwdINS6_IJSA_NS7_ILi512EEESA_EEES9_SC_SE_Li256ELb1ELb1ELb1ELb0EEENS1_36VarlenDynamicPersistentTileSchedulerILi64ELi64ELi256ELi128ELb1ELb1ELb1ELb1ELb0ELb1EEEEEEEEEvNT_6ParamsE,"",@"SHT_CUDA_INFO"
	.sectionflags	@""
	.align	4


	//----- nvinfo : EIATTR_CUDA_API_VERSION
	.align		4
        /*0000*/ 	.byte	0x04, 0x37
        /*0002*/ 	.short	(.L_396 - .L_395)
.L_395:
        /*0004*/ 	.word	0x00000082


	//----- nvinfo : EIATTR_KPARAM_INFO
	.align		4
.L_396:
        /*0008*/ 	.byte	0x04, 0x17
        /*000a*/ 	.short	(.L_398 - .L_397)
.L_397:
        /*000c*/ 	.word	0x00000000
        /*0010*/ 	.short	0x0000
        /*0012*/ 	.short	0x0070
        /*0014*/ 	.byte	0x00, 0xf0, 0x01, 0x2a


	//----- nvinfo : EIATTR_SPARSE_MMA_MASK
	.align		4
.L_398:
        /*0018*/ 	.byte	0x03, 0x50
        /*001a*/ 	.short	0x0000


	//----- nvinfo : EIATTR_MAXREG_COUNT
	.align		4
        /*001c*/ 	.byte	0x03, 0x1b
        /*001e*/ 	.short	0x00a8


	//----- nvinfo : EIATTR_NUM_BARRIERS
	.align		4
        /*0020*/ 	.byte	0x02, 0x4c
        /*0022*/ 	.byte	0x10
	.zero		1


	//----- nvinfo : EIATTR_EXTERNS
	.align		4
        /*0024*/ 	.byte	0x04, 0x0f
        /*0026*/ 	.short	(.L_400 - .L_399)


	//   ....[0]....
	.align		4
.L_399:
        /*0028*/ 	.word	index@(__assertfail)


	//----- nvinfo : EIATTR_ANNOTATIONS
	.align		4
.L_400:
        /*002c*/ 	.byte	0x04, 0x55
        /*002e*/ 	.short	(.L_402 - .L_401)


	//   ....[0]....
.L_401:
        /* <DEDUP_REMOVED lines=82> */


	//----- nvinfo : EIATTR_MERCURY_ISA_VERSION
	.align		4
.L_402:
        /*0538*/ 	.byte	0x03, 0x5f
        /*053a*/ 	.short	0x0101


	//----- nvinfo : EIATTR_UNUSED_LOAD_BYTE_OFFSET
	.align		4
        /*053c*/ 	.byte	0x04, 0x44
        /*053e*/ 	.short	(.L_404 - .L_403)


	//   ....[0]....
.L_403:
        /*0540*/ 	.word	0x00000a80
        /*0544*/ 	.word	0x0000fff0


	//   ....[1]....
        /*0548*/ 	.word	0x00015200
        /*054c*/ 	.word	0x0000fff0


	//----- nvinfo : EIATTR_INT_WARP_WIDE_INSTR_OFFSETS
	.align		4
.L_404:
        /*0550*/ 	.byte	0x04, 0x31
        /*0552*/ 	.short	(.L_406 - .L_405)


	//   ....[0]....
.L_405:
        /*0554*/ 	.word	0x00000190


	//   ....[1]....
        /*0558*/ 	.word	0x000001d0


	//   ....[2]....
        /*055c*/ 	.word	0x00000240


	//   ....[3]....
        /*0560*/ 	.word	0x0001dd30


	//   ....[4]....
        /*0564*/ 	.word	0x0001ddc0


	//   ....[5]....
        /*0568*/ 	.word	0x000226b0


	//   ....[6]....
        /*056c*/ 	.word	0x00022740


	//----- nvinfo : EIATTR_COOP_GROUP_MASK_REGIDS
	.align		4
.L_406:
        /*0570*/ 	.byte	0x04, 0x29
        /*0572*/ 	.short	(.L_408 - .L_407)


	//   ....[0]....
.L_407:
        /*0574*/ 	.word	0xffffffff


	//   ....[1]....
        /*0578*/ 	.word	0xffffffff


	//   ....[2]....
        /*057c*/ 	.word	0xffffffff


	//   ....[3]....
        /*0580*/ 	.word	0xffffffff


	//   ....[4]....
        /*0584*/ 	.word	0xffffffff


	//   ....[5]....
        /*0588*/ 	.word	0xffffffff


	//   ....[6]....
        /*058c*/ 	.word	0xffffffff


	//   ....[7]....
        /*0590*/ 	.word	0xffffffff


	//   ....[8]....
        /*0594*/ 	.word	0xffffffff


	//   ....[9]....
        /*0598*/ 	.word	0xffffffff


	//   ....[10]....
        /*059c*/ 	.word	0xffffffff


	//   ....[11]....
        /*05a0*/ 	.word	0xffffffff


	//   ....[12]....
        /*05a4*/ 	.word	0xffffffff


	//   ....[13]....
        /*05a8*/ 	.word	0xffffffff


	//   ....[14]....
        /*05ac*/ 	.word	0xffffffff


	//   ....[15]....
        /*05b0*/ 	.word	0xffffffff


	//   ....[16]....
        /*05b4*/ 	.word	0xffffffff


	//   ....[17]....
        /*05b8*/ 	.word	0xffffffff


	//   ....[18]....
        /*05bc*/ 	.word	0xffffffff


	//   ....[19]....
        /*05c0*/ 	.word	0xffffffff


	//   ....[20]....
        /*05c4*/ 	.word	0xffffffff


	//   ....[21]....
        /*05c8*/ 	.word	0xffffffff


	//   ....[22]....
        /*05cc*/ 	.word	0xffffffff


	//   ....[23]....
        /*05d0*/ 	.word	0xffffffff


	//   ....[24]....
        /*05d4*/ 	.word	0xffffffff


	//   ....[25]....
        /*05d8*/ 	.word	0xffffffff


	//   ....[26]....
        /*05dc*/ 	.word	0xffffffff


	//   ....[27]....
        /*05e0*/ 	.word	0xffffffff


	//   ....[28]....
        /*05e4*/ 	.word	0xffffffff


	//   ....[29]....
        /*05e8*/ 	.word	0xffffffff


	//   ....[30]....
        /*05ec*/ 	.word	0xffffffff


	//   ....[31]....
        /*05f0*/ 	.word	0xffffffff


	//   ....[32]....
        /*05f4*/ 	.word	0xffffffff


	//   ....[33]....
        /*05f8*/ 	.word	0xffffffff


	//   ....[34]....
        /*05fc*/ 	.word	0xffffffff


	//   ....[35]....
        /*0600*/ 	.word	0xffffffff


	//   ....[36]....
        /*0604*/ 	.word	0xffffffff


	//   ....[37]....
        /*0608*/ 	.word	0xffffffff


	//   ....[38]....
        /*060c*/ 	.word	0xffffffff


	//   ....[39]....
        /*0610*/ 	.word	0xffffffff


	//   ....[40]....
        /*0614*/ 	.word	0xffffffff


	//   ....[41]....
        /*0618*/ 	.word	0xffffffff


	//   ....[42]....
        /*061c*/ 	.word	0xffffffff


	//   ....[43]....
        /*0620*/ 	.word	0xffffffff


	//   ....[44]....
        /*0624*/ 	.word	0xffffffff


	//   ....[45]....
        /*0628*/ 	.word	0xffffffff


	//   ....[46]....
        /*062c*/ 	.word	0xffffffff


	//   ....[47]....
        /*0630*/ 	.word	0xffffffff


	//   ....[48]....
        /*0634*/ 	.word	0xffffffff


	//   ....[49]....
        /*0638*/ 	.word	0xffffffff


	//   ....[50]....
        /*063c*/ 	.word	0xffffffff


	//   ....[51]....
        /*0640*/ 	.word	0xffffffff


	//   ....[52]....
        /*0644*/ 	.word	0xffffffff


	//   ....[53]....
        /*0648*/ 	.word	0xffffffff


	//   ....[54]....
        /*064c*/ 	.word	0xffffffff


	//   ....[55]....
        /*0650*/ 	.word	0xffffffff


	//   ....[56]....
        /*0654*/ 	.word	0xffffffff


	//   ....[57]....
        /*0658*/ 	.word	0xffffffff


	//   ....[58]....
        /*065c*/ 	.word	0xffffffff


	//   ....[59]....
        /*0660*/ 	.word	0xffffffff


	//   ....[60]....
        /*0664*/ 	.word	0xffffffff


	//   ....[61]....
        /*0668*/ 	.word	0xffffffff


	//   ....[62]....
        /*066c*/ 	.word	0xffffffff


	//   ....[63]....
        /*0670*/ 	.word	0xffffffff


	//   ....[64]....
        /*0674*/ 	.word	0xffffffff


	//   ....[65]....
        /*0678*/ 	.word	0xffffffff


	//   ....[66]....
        /*067c*/ 	.word	0xffffffff


	//   ....[67]....
        /*0680*/ 	.word	0xffffffff


	//   ....[68]....
        /*0684*/ 	.word	0xffffffff


	//   ....[69]....
        /*0688*/ 	.word	0xffffffff


	//   ....[70]....
        /*068c*/ 	.word	0xffffffff


	//   ....[71]....
        /*0690*/ 	.word	0xffffffff


	//   ....[72]....
        /*0694*/ 	.word	0xffffffff


	//   ....[73]....
        /*0698*/ 	.word	0xffffffff


	//   ....[74]....
        /*069c*/ 	.word	0xffffffff


	//   ....[75]....
        /*06a0*/ 	.word	0xffffffff


	//   ....[76]....
        /*06a4*/ 	.word	0xffffffff


	//   ....[77]....
        /*06a8*/ 	.word	0xffffffff


	//   ....[78]....
        /*06ac*/ 	.word	0xffffffff


	//   ....[79]....
        /*06b0*/ 	.word	0xffffffff


	//   ....[80]....
        /*06b4*/ 	.word	0xffffffff


	//   ....[81]....
        /*06b8*/ 	.word	0xffffffff


	//   ....[82]....
        /*06bc*/ 	.word	0xffffffff


	//   ....[83]....
        /*06c0*/ 	.word	0xffffffff


	//   ....[84]....
        /*06c4*/ 	.word	0xffffffff


	//   ....[85]....
        /*06c8*/ 	.word	0xffffffff


	//   ....[86]....
        /*06cc*/ 	.word	0xffffffff


	//   ....[87]....
        /*06d0*/ 	.word	0xffffffff


	//   ....[88]....
        /*06d4*/ 	.word	0xffffffff


	//   ....[89]....
        /*06d8*/ 	.word	0xffffffff


	//   ....[90]....
        /*06dc*/ 	.word	0xffffffff


	//   ....[91]....
        /*06e0*/ 	.word	0xffffffff


	//   ....[92]....
        /*06e4*/ 	.word	0xffffffff


	//   ....[93]....
        /*06e8*/ 	.word	0xffffffff


	//   ....[94]....
        /*06ec*/ 	.word	0xffffffff


	//   ....[95]....
        /*06f0*/ 	.word	0xffffffff


	//   ....[96]....
        /*06f4*/ 	.word	0xffffffff


	//   ....[97]....
        /*06f8*/ 	.word	0xffffffff


	//   ....[98]....
        /*06fc*/ 	.word	0xffffffff


	//   ....[99]....
        /*0700*/ 	.word	0xffffffff


	//   ....[100]....
        /*0704*/ 	.word	0xffffffff


	//   ....[101]....
        /*0708*/ 	.word	0xffffffff


	//   ....[102]....
        /*070c*/ 	.word	0xffffffff


	//   ....[103]....
        /*0710*/ 	.word	0xffffffff


	//   ....[104]....
        /*0714*/ 	.word	0xffffffff


	//   ....[105]....
        /*0718*/ 	.word	0xffffffff


	//   ....[106]....
        /*071c*/ 	.word	0xffffffff


	//   ....[107]....
        /*0720*/ 	.word	0xffffffff


	//   ....[108]....
        /*0724*/ 	.word	0xffffffff


	//   ....[109]....
        /*0728*/ 	.word	0xffffffff


	//   ....[110]....
        /*072c*/ 	.word	0xffffffff


	//   ....[111]....
        /*0730*/ 	.word	0xffffffff


	//   ....[112]....
        /*0734*/ 	.word	0xffffffff


	//   ....[113]....
        /*0738*/ 	.word	0xffffffff


	//   ....[114]....
        /*073c*/ 	.word	0xffffffff


	//   ....[115]....
        /*0740*/ 	.word	0xffffffff


	//   ....[116]....
        /*0744*/ 	.word	0xffffffff


	//   ....[117]....
        /*0748*/ 	.word	0xffffffff


	//   ....[118]....
        /*074c*/ 	.word	0x0500000f


	//   ....[119]....
        /*0750*/ 	.word	0x0500000f


	//   ....[120]....
        /*0754*/ 	.word	0x0500000f


	//   ....[121]....
        /*0758*/ 	.word	0x0500000f


	//   ....[122]....
        /*075c*/ 	.word	0x0500000f


	//   ....[123]....
        /*0760*/ 	.word	0x0500000f


	//   ....[124]....
        /*0764*/ 	.word	0x0500000f


	//   ....[125]....
        /*0768*/ 	.word	0x0500000f


	//   ....[126]....
        /*076c*/ 	.word	0x0500000f


	//   ....[127]....
        /*0770*/ 	.word	0x0500000f


	//   ....[128]....
        /*0774*/ 	.word	0x0500000f


	//   ....[129]....
        /*0778*/ 	.word	0x0500000f


	//   ....[130]....
        /*077c*/ 	.word	0x0500000f


	//   ....[131]....
        /*0780*/ 	.word	0x0500000f


	//   ....[132]....
        /*0784*/ 	.word	0x0500000f


	//   ....[133]....
        /*0788*/ 	.word	0x0500000f


	//   ....[134]....
        /*078c*/ 	.word	0x0500000f


	//   ....[135]....
        /*0790*/ 	.word	0x0500000f


	//   ....[136]....
        /*0794*/ 	.word	0x0500000f


	//   ....[137]....
        /*0798*/ 	.word	0x0500000f


	//   ....[138]....
        /*079c*/ 	.word	0x0500000f


	//   ....[139]....
        /*07a0*/ 	.word	0x0500000f


	//   ....[140]....
        /*07a4*/ 	.word	0x0500000f


	//   ....[141]....
        /*07a8*/ 	.word	0x0500000f


	//   ....[142]....
        /*07ac*/ 	.word	0x0500000f


	//   ....[143]....
        /*07b0*/ 	.word	0x0500000f


	//   ....[144]....
        /*07b4*/ 	.word	0x0500000f


	//   ....[145]....
        /*07b8*/ 	.word	0x0500000f


	//   ....[146]....
        /*07bc*/ 	.word	0x0500000f


	//   ....[147]....
        /*07c0*/ 	.word	0x0500000f


	//   ....[148]....
        /*07c4*/ 	.word	0x0500000f


	//   ....[149]....
        /*07c8*/ 	.word	0x0500000f


	//   ....[150]....
        /*07cc*/ 	.word	0x0500000f


	//   ....[151]....
        /*07d0*/ 	.word	0x0500000f


	//   ....[152]....
        /*07d4*/ 	.word	0x0500000f


	//   ....[153]....
        /*07d8*/ 	.word	0x0500000f


	//   ....[154]....
        /*07dc*/ 	.word	0x0500000f


	//   ....[155]....
        /*07e0*/ 	.word	0x0500000f


	//   ....[156]....
        /*07e4*/ 	.word	0x0500000f


	//   ....[157]....
        /*07e8*/ 	.word	0x0500000f


	//   ....[158]....
        /*07ec*/ 	.word	0x0500000f


	//   ....[159]....
        /*07f0*/ 	.word	0x0500000f


	//   ....[160]....
        /*07f4*/ 	.word	0x0500000f


	//   ....[161]....
        /*07f8*/ 	.word	0x0500000f


	//   ....[162]....
        /*07fc*/ 	.word	0x0500000f


	//----- nvinfo : EIATTR_COOP_GROUP_INSTR_OFFSETS
	.align		4
.L_408:
        /*0800*/ 	.byte	0x04, 0x28
        /*0802*/ 	.short	(.L_410 - .L_409)


	//   ....[0]....
.L_409:
        /*0804*/ 	.word	0x00000060


	//   ....[1]....
        /*0808*/ 	.word	0x000001a0


	//   ....[2]....
        /*080c*/ 	.word	0x000001f0


	//   ....[3]....
        /*0810*/ 	.word	0x000003e0


	//   ....[4]....
        /*0814*/ 	.word	0x00000540


	//   ....[5]....
        /*0818*/ 	.word	0x00000660


	//   ....[6]....
        /*081c*/ 	.word	0x000007c0


	//   ....[7]....
        /*0820*/ 	.word	0x000057c0


	//   ....[8]....
        /*0824*/ 	.word	0x00007d00


	//   ....[9]....
        /*0828*/ 	.word	0x000084a0


	//   ....[10]....
        /*082c*/ 	.word	0x000084b0


	//   ....[11]....
        /*0830*/ 	.word	0x000084c0


	//   ....[12]....
        /*0834*/ 	.word	0x000084d0


	//   ....[13]....
        /*0838*/ 	.word	0x000087f0


	//   ....[14]....
        /*083c*/ 	.word	0x00008800


	//   ....[15]....
        /*0840*/ 	.word	0x00008810


	//   ....[16]....
        /*0844*/ 	.word	0x00008820


	//   ....[17]....
        /*0848*/ 	.word	0x00009ae0


	//   ....[18]....
        /*084c*/ 	.word	0x00009af0


	//   ....[19]....
        /*0850*/ 	.word	0x00009b00


	//   ....[20]....
        /*0854*/ 	.word	0x00009b10


	//   ....[21]....
        /*0858*/ 	.word	0x00009d70


	//   ....[22]....
        /*085c*/ 	.word	0x00009d80


	//   ....[23]....
        /*0860*/ 	.word	0x00009d90


	//   ....[24]....
        /*0864*/ 	.word	0x00009da0


	//   ....[25]....
        /*0868*/ 	.word	0x0000b680


	//   ....[26]....
        /*086c*/ 	.word	0x0000beb0


	//   ....[27]....
        /*0870*/ 	.word	0x0000c4a0


	//   ....[28]....
        /*0874*/ 	.word	0x0000c570


	//   ....[29]....
        /*0878*/ 	.word	0x0000c8b0


	//   ....[30]....
        /*087c*/ 	.word	0x0000c910


	//   ....[31]....
        /*0880*/ 	.word	0x0000d280


	//   ....[32]....
        /*0884*/ 	.word	0x0000d830


	//   ....[33]....
        /*0888*/ 	.word	0x0000de90


	//   ....[34]....
        /*088c*/ 	.word	0x0000e560


	//   ....[35]....
        /*0890*/ 	.word	0x0000e630


	//   ....[36]....
        /*0894*/ 	.word	0x0000ec90


	//   ....[37]....
        /*0898*/ 	.word	0x0000ee60


	//   ....[38]....
        /*089c*/ 	.word	0x0000fcb0


	//   ....[39]....
        /*08a0*/ 	.word	0x000107f0


	//   ....[40]....
        /*08a4*/ 	.word	0x00010850


	//   ....[41]....
        /*08a8*/ 	.word	0x00011080


	//   ....[42]....
        /*08ac*/ 	.word	0x00011120


	//   ....[43]....
        /*08b0*/ 	.word	0x00011dc0


	//   ....[44]....
        /*08b4*/ 	.word	0x00012200


	//   ....[45]....
        /*08b8*/ 	.word	0x000128a0


	//   ....[46]....
        /*08bc*/ 	.word	0x00012e80


	//   ....[47]....
        /*08c0*/ 	.word	0x00012ea0


	//   ....[48]....
        /*08c4*/ 	.word	0x000136f0


	//   ....[49]....
        /*08c8*/ 	.word	0x000138c0


	//   ....[50]....
        /*08cc*/ 	.word	0x000146d0


	//   ....[51]....
        /*08d0*/ 	.word	0x00014720


	//   ....[52]....
        /*08d4*/ 	.word	0x00014780


	//   ....[53]....
        /*08d8*/ 	.word	0x000148d0


	//   ....[54]....
        /*08dc*/ 	.word	0x00014aa0


	//   ....[55]....
        /*08e0*/ 	.word	0x00015f10


	//   ....[56]....
        /*08e4*/ 	.word	0x00016270


	//   ....[57]....
        /*08e8*/ 	.word	0x00016280


	//   ....[58]....
        /*08ec*/ 	.word	0x000162b0


	//   ....[59]....
        /*08f0*/ 	.word	0x000162c0


	//   ....[60]....
        /*08f4*/ 	.word	0x00016f40


	//   ....[61]....
        /*08f8*/ 	.word	0x00016f60


	//   ....[62]....
        /*08fc*/ 	.word	0x000171f0


	//   ....[63]....
        /*0900*/ 	.word	0x00017210


	//   ....[64]....
        /*0904*/ 	.word	0x00017b80


	//   ....[65]....
        /*0908*/ 	.word	0x00017bc0


	//   ....[66]....
        /*090c*/ 	.word	0x00018420


	//   ....[67]....
        /*0910*/ 	.word	0x00018440


	//   ....[68]....
        /*0914*/ 	.word	0x000196d0


	//   ....[69]....
        /*0918*/ 	.word	0x00019730


	//   ....[70]....
        /*091c*/ 	.word	0x00019980


	//   ....[71]....
        /*0920*/ 	.word	0x000199a0


	//   ....[72]....
        /*0924*/ 	.word	0x00019c50


	//   ....[73]....
        /*0928*/ 	.word	0x00019e80


	//   ....[74]....
        /*092c*/ 	.word	0x00019eb0


	//   ....[75]....
        /*0930*/ 	.word	0x00019ee0


	//   ....[76]....
        /*0934*/ 	.word	0x00019f10


	//   ....[77]....
        /*0938*/ 	.word	0x00019f40


	//   ....[78]....
        /*093c*/ 	.word	0x00019f70


	//   ....[79]....
        /*0940*/ 	.word	0x0001a110


	//   ....[80]....
        /*0944*/ 	.word	0x0001a140


	//   ....[81]....
        /*0948*/ 	.word	0x0001a170


	//   ....[82]....
        /*094c*/ 	.word	0x0001a1a0


	//   ....[83]....
        /*0950*/ 	.word	0x0001a1d0


	//   ....[84]....
        /*0954*/ 	.word	0x0001a200


	//   ....[85]....
        /*0958*/ 	.word	0x0001a2a0


	//   ....[86]....
        /*095c*/ 	.word	0x0001a2d0


	//   ....[87]....
        /*0960*/ 	.word	0x0001a2e0


	//   ....[88]....
        /*0964*/ 	.word	0x0001a310


	//   ....[89]....
        /*0968*/ 	.word	0x0001bb90


	//   ....[90]....
        /*096c*/ 	.word	0x0001e300


	//   ....[91]....
        /*0970*/ 	.word	0x0001edc0


	//   ....[92]....
        /*0974*/ 	.word	0x0001ede0


	//   ....[93]....
        /*0978*/ 	.word	0x0001ee90


	//   ....[94]....
        /*097c*/ 	.word	0x0001eea0


	//   ....[95]....
        /*0980*/ 	.word	0x0001ef20


	//   ....[96]....
        /*0984*/ 	.word	0x0001ef30


	//   ....[97]....
        /*0988*/ 	.word	0x0001ef80


	//   ....[98]....
        /*098c*/ 	.word	0x0001efa0


	//   ....[99]....
        /*0990*/ 	.word	0x000229d0


	//   ....[100]....
        /*0994*/ 	.word	0x00022a50


	//   ....[101]....
        /*0998*/ 	.word	0x00022a80


	//   ....[102]....
        /*099c*/ 	.word	0x00022a90


	//   ....[103]....
        /*09a0*/ 	.word	0x00022ac0


	//   ....[104]....
        /*09a4*/ 	.word	0x00022af0


	//   ....[105]....
        /*09a8*/ 	.word	0x00022b20


	//   ....[106]....
        /*09ac*/ 	.word	0x00022b50


	//   ....[107]....
        /*09b0*/ 	.word	0x00022d10


	//   ....[108]....
        /*09b4*/ 	.word	0x00022d40


	//   ....[109]....
        /*09b8*/ 	.word	0x00022d70


	//   ....[110]....
        /*09bc*/ 	.word	0x00022da0


	//   ....[111]....
        /*09c0*/ 	.word	0x00022dd0


	//   ....[112]....
        /*09c4*/ 	.word	0x00022e00


	//   ....[113]....
        /*09c8*/ 	.word	0x00022ed0


	//   ....[114]....
        /*09cc*/ 	.word	0x00022ef0


	//   ....[115]....
        /*09d0*/ 	.word	0x00022f00


	//   ....[116]....
        /*09d4*/ 	.word	0x00022f80


	//   ....[117]....
        /*09d8*/ 	.word	0x00023ab0


	//   ....[118]....
        /*09dc*/ 	.word	0x00023f70


	//   ....[119]....
        /*09e0*/ 	.word	0x00024000


	//   ....[120]....
        /*09e4*/ 	.word	0x00024050


	//   ....[121]....
        /*09e8*/ 	.word	0x000240a0


	//   ....[122]....
        /*09ec*/ 	.word	0x00024130


	//   ....[123]....
        /*09f0*/ 	.word	0x000241c0


	//   ....[124]....
        /*09f4*/ 	.word	0x00024210


	//   ....[125]....
        /*09f8*/ 	.word	0x00024260


	//   ....[126]....
        /*09fc*/ 	.word	0x00024350


	//   ....[127]....
        /*0a00*/ 	.word	0x000243e0


	//   ....[128]....
        /*0a04*/ 	.word	0x00024430


	//   ....[129]....
        /*0a08*/ 	.word	0x00024490


	//   ....[130]....
        /*0a0c*/ 	.word	0x00024530


	//   ....[131]....
        /*0a10*/ 	.word	0x000245c0


	//   ....[132]....
        /*0a14*/ 	.word	0x00024610


	//   ....[133]....
        /*0a18*/ 	.word	0x00024660


	//   ....[134]....
        /*0a1c*/ 	.word	0x00024a10


	//   ....[135]....
        /*0a20*/ 	.word	0x00024cf0


	//   ....[136]....
        /*0a24*/ 	.word	0x00024eb0


	//   ....[137]....
        /*0a28*/ 	.word	0x00024f00


	//   ....[138]....
        /*0a2c*/ 	.word	0x00024f60


	//   ....[139]....
        /*0a30*/ 	.word	0x00025050


	//   ....[140]....
        /*0a34*/ 	.word	0x000250b0


	//   ....[141]....
        /*0a38*/ 	.word	0x000251a0


	//   ....[142]....
        /*0a3c*/ 	.word	0x00025200


	//   ....[143]....
        /*0a40*/ 	.word	0x000252d0


	//   ....[144]....
        /*0a44*/ 	.word	0x00025600


	//   ....[145]....
        /*0a48*/ 	.word	0x000256a0


	//   ....[146]....
        /*0a4c*/ 	.word	0x00025840


	//   ....[147]....
        /*0a50*/ 	.word	0x000258c0


	//   ....[148]....
        /*0a54*/ 	.word	0x00025940


	//   ....[149]....
        /*0a58*/ 	.word	0x000259c0


	//   ....[150]....
        /*0a5c*/ 	.word	0x00025a40


	//   ....[151]....
        /*0a60*/ 	.word	0x00025ad0


	//   ....[152]....
        /*0a64*/ 	.word	0x00025b70


	//   ....[153]....
        /*0a68*/ 	.word	0x00025c20


	//   ....[154]....
        /*0a6c*/ 	.word	0x00025ca0


	//   ....[155]....
        /*0a70*/ 	.word	0x00025d20


	//   ....[156]....
        /*0a74*/ 	.word	0x00025da0


	//   ....[157]....
        /*0a78*/ 	.word	0x00025e30


	//   ....[158]....
        /*0a7c*/ 	.word	0x00025eb0


	//   ....[159]....
        /*0a80*/ 	.word	0x00025f60


	//   ....[160]....
        /*0a84*/ 	.word	0x00025fb0


	//   ....[161]....
        /*0a88*/ 	.word	0x00026070


	//   ....[162]....
        /*0a8c*/ 	.word	0x000261a0


	//----- nvinfo : EIATTR_REG_RECONFIG
	.align		4
.L_410:
        /*0a90*/ 	.byte	0x01, 0x54
	.zero		2


	//----- nvinfo : EIATTR_SYSCALL_OFFSETS
	.align		4
        /*0a94*/ 	.byte	0x04, 0x46
        /*0a96*/ 	.short	(.L_412 - .L_411)


	//   ....[0]....
.L_411:
        /*0a98*/ 	.word	0x00002370


	//   ....[1]....
        /*0a9c*/ 	.word	0x000024c0


	//   ....[2]....
        /*0aa0*/ 	.word	0x00007eb0


	//   ....[3]....
        /*0aa4*/ 	.word	0x000081d0


	//   ....[4]....
        /*0aa8*/ 	.word	0x0001df30


	//   ....[5]....
        /*0aac*/ 	.word	0x0001e080


	//   ....[6]....
        /*0ab0*/ 	.word	0x0001e170


	//   ....[7]....
        /*0ab4*/ 	.word	0x0001e9a0


	//----- nvinfo : EIATTR_MBARRIER_INSTR_OFFSETS
	.align		4
.L_412:
        /*0ab8*/ 	.byte	0x04, 0x39
        /*0aba*/ 	.short	(.L_414 - .L_413)


	//   ....[0]....
.L_413:
        /*0abc*/ 	.word	0x000002d0
        /*0ac0*/ 	.word	0x000000ff
        /*0ac4*/ 	.word	0x00028c00
        /*0ac8*/ 	.short	0x0100
        /*0aca*/ 	.byte	0x08
	.zero		1


	//   ....[1]....
        /*0acc*/ 	.word	0x000002e0
        /*0ad0*/ 	.word	0x000000ff
        /*0ad4*/ 	.word	0x00028c20
        /*0ad8*/ 	.short	0x0100
        /*0ada*/ 	.byte	0x08
	.zero		1


	//   ....[2]....
        /*0adc*/ 	.word	0x00000390
        /*0ae0*/ 	.word	0x000000ff
        /*0ae4*/ 	.word	0x00028c30
        /*0ae8*/ 	.short	0x0100
        /*0aea*/ 	.byte	0x06
	.zero		1


	//   ....[3]....
        /*0aec*/ 	.word	0x000003a0
        /*0af0*/ 	.word	0x000000ff
        /*0af4*/ 	.word	0x00028c40
        /*0af8*/ 	.short	0x0100
        /*0afa*/ 	.byte	0x06
	.zero		1


	//   ....[4]....
        /*0afc*/ 	.word	0x000003b0
        /*0b00*/ 	.word	0x000000ff
        /*0b04*/ 	.word	0x00028c38
        /*0b08*/ 	.short	0x0100
        /*0b0a*/ 	.byte	0x06
	.zero		1


	//   ....[5]....
        /*0b0c*/ 	.word	0x000003c0
        /*0b10*/ 	.word	0x000000ff
        /*0b14*/ 	.word	0x00028c48
        /*0b18*/ 	.short	0x0100
        /*0b1a*/ 	.byte	0x06
	.zero		1


	//   ....[6]....
        /*0b1c*/ 	.word	0x000004f0
        /*0b20*/ 	.word	0x000000ff
        /*0b24*/ 	.word	0x00028c50
        /*0b28*/ 	.short	0x0100
        /*0b2a*/ 	.byte	0x08
	.zero		1


	//   ....[7]....
        /*0b2c*/ 	.word	0x00000500
        /*0b30*/ 	.word	0x000000ff
        /*0b34*/ 	.word	0x00028c60
        /*0b38*/ 	.short	0x0100
        /*0b3a*/ 	.byte	0x08
	.zero		1


	//   ....[8]....
        /*0b3c*/ 	.word	0x00000510
        /*0b40*/ 	.word	0x000000ff
        /*0b44*/ 	.word	0x00028c58
        /*0b48*/ 	.short	0x0100
        /*0b4a*/ 	.byte	0x08
	.zero		1


	//   ....[9]....
        /*0b4c*/ 	.word	0x00000520
        /*0b50*/ 	.word	0x000000ff
        /*0b54*/ 	.word	0x00028c68
        /*0b58*/ 	.short	0x0100
        /*0b5a*/ 	.byte	0x08
	.zero		1


	//   ....[10]....
        /*0b5c*/ 	.word	0x00000610
        /*0b60*/ 	.word	0x000000ff
        /*0b64*/ 	.word	0x00028c70
        /*0b68*/ 	.short	0x0100
        /*0b6a*/ 	.byte	0x06
	.zero		1


	//   ....[11]....
        /*0b6c*/ 	.word	0x00000620
        /*0b70*/ 	.word	0x000000ff
        /*0b74*/ 	.word	0x00028c80
        /*0b78*/ 	.short	0x0100
        /*0b7a*/ 	.byte	0x06
	.zero		1


	//   ....[12]....
        /*0b7c*/ 	.word	0x00000630
        /*0b80*/ 	.word	0x000000ff
        /*0b84*/ 	.word	0x00028c78
        /*0b88*/ 	.short	0x0100
        /*0b8a*/ 	.byte	0x06
	.zero		1


	//   ....[13]....
        /*0b8c*/ 	.word	0x00000640
        /*0b90*/ 	.word	0x000000ff
        /*0b94*/ 	.word	0x00028c88
        /*0b98*/ 	.short	0x0100
        /*0b9a*/ 	.byte	0x06
	.zero		1


	//   ....[14]....
        /*0b9c*/ 	.word	0x00000770
        /*0ba0*/ 	.word	0x000000ff
        /*0ba4*/ 	.word	0x00028c90
        /*0ba8*/ 	.short	0x0100
        /*0baa*/ 	.byte	0x08
	.zero		1


	//   ....[15]....
        /*0bac*/ 	.word	0x00000780
        /*0bb0*/ 	.word	0x000000ff
        /*0bb4*/ 	.word	0x00028ca0
        /*0bb8*/ 	.short	0x0100
        /*0bba*/ 	.byte	0x08
	.zero		1


	//   ....[16]....
        /*0bbc*/ 	.word	0x00000790
        /*0bc0*/ 	.word	0x000000ff
        /*0bc4*/ 	.word	0x00028c98
        /*0bc8*/ 	.short	0x0100
        /*0bca*/ 	.byte	0x08
	.zero		1


	//   ....[17]....
        /*0bcc*/ 	.word	0x000007a0
        /*0bd0*/ 	.word	0x000000ff
        /*0bd4*/ 	.word	0x00028ca8
        /*0bd8*/ 	.short	0x0100
        /*0bda*/ 	.byte	0x08
	.zero		1


	//   ....[18]....
        /*0bdc*/ 	.word	0x000008d0
        /*0be0*/ 	.word	0x000000ff
        /*0be4*/ 	.word	0x00028cb0
        /*0be8*/ 	.short	0x0100
        /*0bea*/ 	.byte	0x08
	.zero		1


	//   ....[19]....
        /*0bec*/ 	.word	0x000008e0
        /*0bf0*/ 	.word	0x000000ff
        /*0bf4*/ 	.word	0x00028cc0
        /*0bf8*/ 	.short	0x0100
        /*0bfa*/ 	.byte	0x08
	.zero		1


	//   ....[20]....
        /*0bfc*/ 	.word	0x000008f0
        /*0c00*/ 	.word	0x000000ff
        /*0c04*/ 	.word	0x00028cb8
        /*0c08*/ 	.short	0x0100
        /*0c0a*/ 	.byte	0x08
	.zero		1


	//   ....[21]....
        /*0c0c*/ 	.word	0x00000900
        /*0c10*/ 	.word	0x000000ff
        /*0c14*/ 	.word	0x00028cc8
        /*0c18*/ 	.short	0x0100
        /*0c1a*/ 	.byte	0x08
	.zero		1


	//   ....[22]....
        /*0c1c*/ 	.word	0x00003060
        /*0c20*/ 	.word	0x0000004a
        /*0c24*/ 	.word	0x00028c90
        /*0c28*/ 	.short	0x010a
        /*0c2a*/ 	.byte	0x3f
	.zero		1


	//   ....[23]....
        /*0c2c*/ 	.word	0x00003a80
        /*0c30*/ 	.word	0x0000004a
        /*0c34*/ 	.word	0x00028c90
        /*0c38*/ 	.short	0x010a
        /*0c3a*/ 	.byte	0x3f
	.zero		1


	//   ....[24]....
        /*0c3c*/ 	.word	0x00004390
        /*0c40*/ 	.word	0x0000004a
        /*0c44*/ 	.word	0x00028c90
        /*0c48*/ 	.short	0x010a
        /*0c4a*/ 	.byte	0x3f
	.zero		1


	//   ....[25]....
        /*0c4c*/ 	.word	0x00004590
        /*0c50*/ 	.word	0x00000004
        /*0c54*/ 	.word	0x00000000
        /*0c58*/ 	.short	0x0101
        /*0c5a*/ 	.byte	0x3f
	.zero		1


	//   ....[26]....
        /*0c5c*/ 	.word	0x000045d0
        /*0c60*/ 	.word	0x0000004a
        /*0c64*/ 	.word	0x00028cb0
        /*0c68*/ 	.short	0x010a
        /*0c6a*/ 	.byte	0x3f
	.zero		1


	//   ....[27]....
        /*0c6c*/ 	.word	0x00004c00
        /*0c70*/ 	.word	0x0000004a
        /*0c74*/ 	.word	0x00000000
        /*0c78*/ 	.short	0x0101
        /*0c7a*/ 	.byte	0x3f
	.zero		1


	//   ....[28]....
        /*0c7c*/ 	.word	0x000058e0
        /*0c80*/ 	.word	0x00000009
        /*0c84*/ 	.word	0x00028c50
        /*0c88*/ 	.short	0x010a
        /*0c8a*/ 	.byte	0x3f
	.zero		1


	//   ....[29]....
        /*0c8c*/ 	.word	0x00005ca0
        /*0c90*/ 	.word	0x00000009
        /*0c94*/ 	.word	0x00000000
        /*0c98*/ 	.short	0x0101
        /*0c9a*/ 	.byte	0x3f
	.zero		1


	//   ....[30]....
        /*0c9c*/ 	.word	0x000065e0
        /*0ca0*/ 	.word	0x00000015
        /*0ca4*/ 	.word	0x00028c50
        /*0ca8*/ 	.short	0x010a
        /*0caa*/ 	.byte	0x3f
	.zero		1


	//   ....[31]....
        /*0cac*/ 	.word	0x00006630
        /*0cb0*/ 	.word	0x00000015
        /*0cb4*/ 	.word	0x00028c50
        /*0cb8*/ 	.short	0x010a
        /*0cba*/ 	.byte	0x3f
	.zero		1


	//   ....[32]....
        /*0cbc*/ 	.word	0x00006900
        /*0cc0*/ 	.word	0x00000015
        /*0cc4*/ 	.word	0x00000000
        /*0cc8*/ 	.short	0x0101
        /*0cca*/ 	.byte	0x3f
	.zero		1


	//   ....[33]....
        /*0ccc*/ 	.word	0x00007f40
        /*0cd0*/ 	.word	0x00000002
        /*0cd4*/ 	.word	0x00028c00
        /*0cd8*/ 	.short	0x010a
        /*0cda*/ 	.byte	0x3f
	.zero		1


	//   ....[34]....
        /*0cdc*/ 	.word	0x00007f90
        /*0ce0*/ 	.word	0x00000002
        /*0ce4*/ 	.word	0x00028c00
        /*0ce8*/ 	.short	0x010a
        /*0cea*/ 	.byte	0x3f
	.zero		1


	//   ....[35]....
        /*0cec*/ 	.word	0x00008a60
        /*0cf0*/ 	.word	0x00000002
        /*0cf4*/ 	.word	0x00028c00
        /*0cf8*/ 	.short	0x010a
        /*0cfa*/ 	.byte	0x3f
	.zero		1


	//   ....[36]....
        /*0cfc*/ 	.word	0x00009f50
        /*0d00*/ 	.word	0x00000002
        /*0d04*/ 	.word	0x00028c00
        /*0d08*/ 	.short	0x010a
        /*0d0a*/ 	.byte	0x3f
	.zero		1


	//   ....[37]....
        /*0d0c*/ 	.word	0x0000aef0
        /*0d10*/ 	.word	0x0000000c
        /*0d14*/ 	.word	0x00028c30
        /*0d18*/ 	.short	0x010a
        /*0d1a*/ 	.byte	0x3f
	.zero		1


	//   ....[38]....
        /*0d1c*/ 	.word	0x0000af80
        /*0d20*/ 	.word	0x0000000c
        /*0d24*/ 	.word	0x00028c30
        /*0d28*/ 	.short	0x010a
        /*0d2a*/ 	.byte	0x3f
	.zero		1


	//   ....[39]....
        /*0d2c*/ 	.word	0x0000b690
        /*0d30*/ 	.word	0x00000003
        /*0d34*/ 	.word	0x00000000
        /*0d38*/ 	.short	0x0101
        /*0d3a*/ 	.byte	0x3f
	.zero		1


	//   ....[40]....
        /*0d3c*/ 	.word	0x0000cec0
        /*0d40*/ 	.word	0x0000000c
        /*0d44*/ 	.word	0x00028c50
        /*0d48*/ 	.short	0x010a
        /*0d4a*/ 	.byte	0x3f
	.zero		1


	//   ....[41]....
        /*0d4c*/ 	.word	0x0000cf80
        /*0d50*/ 	.word	0x0000000c
        /*0d54*/ 	.word	0x00028c50
        /*0d58*/ 	.short	0x010a
        /*0d5a*/ 	.byte	0x3f
	.zero		1


	//   ....[42]....
        /*0d5c*/ 	.word	0x0000d2a0
        /*0d60*/ 	.word	0x0000000c
        /*0d64*/ 	.word	0x00000000
        /*0d68*/ 	.short	0x0101
        /*0d6a*/ 	.byte	0x3f
	.zero		1


	//   ....[43]....
        /*0d6c*/ 	.word	0x0000d530
        /*0d70*/ 	.word	0x000000d7
        /*0d74*/ 	.word	0x00028c30
        /*0d78*/ 	.short	0x010a
        /*0d7a*/ 	.byte	0x3f
	.zero		1


	//   ....[44]....
        /*0d7c*/ 	.word	0x0000d5a0
        /*0d80*/ 	.word	0x000000d7
        /*0d84*/ 	.word	0x00028c30
        /*0d88*/ 	.short	0x010a
        /*0d8a*/ 	.byte	0x3f
	.zero		1


	//   ....[45]....
        /*0d8c*/ 	.word	0x0000dac0
        /*0d90*/ 	.word	0x00000014
        /*0d94*/ 	.word	0x00000000
        /*0d98*/ 	.short	0x0101
        /*0d9a*/ 	.byte	0x3f
	.zero		1


	//   ....[46]....
        /*0d9c*/ 	.word	0x0000f980
        /*0da0*/ 	.word	0x000000d7
        /*0da4*/ 	.word	0x00028c50
        /*0da8*/ 	.short	0x010a
        /*0daa*/ 	.byte	0x3f
	.zero		1


	//   ....[47]....
        /*0dac*/ 	.word	0x0000f9d0
        /*0db0*/ 	.word	0x000000d7
        /*0db4*/ 	.word	0x00028c50
        /*0db8*/ 	.short	0x010a
        /*0dba*/ 	.byte	0x3f
	.zero		1


	//   ....[48]....
        /*0dbc*/ 	.word	0x0000fcd0
        /*0dc0*/ 	.word	0x000000d7
        /*0dc4*/ 	.word	0x00000000
        /*0dc8*/ 	.short	0x0101
        /*0dca*/ 	.byte	0x3f
	.zero		1


	//   ....[49]....
        /*0dcc*/ 	.word	0x000100d0
        /*0dd0*/ 	.word	0x0000000c
        /*0dd4*/ 	.word	0x00028c30
        /*0dd8*/ 	.short	0x010a
        /*0dda*/ 	.byte	0x3f
	.zero		1


	//   ....[50]....
        /*0ddc*/ 	.word	0x00010140
        /*0de0*/ 	.word	0x0000000c
        /*0de4*/ 	.word	0x00028c30
        /*0de8*/ 	.short	0x010a
        /*0dea*/ 	.byte	0x3f
	.zero		1


	//   ....[51]....
        /*0dec*/ 	.word	0x00010c50
        /*0df0*/ 	.word	0x0000000f
        /*0df4*/ 	.word	0x00000000
        /*0df8*/ 	.short	0x0101
        /*0dfa*/ 	.byte	0x3f
	.zero		1


	//   ....[52]....
        /*0dfc*/ 	.word	0x00011ab0
        /*0e00*/ 	.word	0x0000000c
        /*0e04*/ 	.word	0x00028c50
        /*0e08*/ 	.short	0x010a
        /*0e0a*/ 	.byte	0x3f
	.zero		1


	//   ....[53]....
        /*0e0c*/ 	.word	0x00011b00
        /*0e10*/ 	.word	0x0000000c
        /*0e14*/ 	.word	0x00028c50
        /*0e18*/ 	.short	0x010a
        /*0e1a*/ 	.byte	0x3f
	.zero		1


	//   ....[54]....
        /*0e1c*/ 	.word	0x00011de0
        /*0e20*/ 	.word	0x0000000c
        /*0e24*/ 	.word	0x00000000
        /*0e28*/ 	.short	0x0101
        /*0e2a*/ 	.byte	0x3f
	.zero		1


	//   ....[55]....
        /*0e2c*/ 	.word	0x00011f20
        /*0e30*/ 	.word	0x000000ce
        /*0e34*/ 	.word	0x00028c30
        /*0e38*/ 	.short	0x010a
        /*0e3a*/ 	.byte	0x3f
	.zero		1


	//   ....[56]....
        /*0e3c*/ 	.word	0x00011f90
        /*0e40*/ 	.word	0x000000ce
        /*0e44*/ 	.word	0x00028c30
        /*0e48*/ 	.short	0x010a
        /*0e4a*/ 	.byte	0x3f
	.zero		1


	//   ....[57]....
        /*0e4c*/ 	.word	0x000124b0
        /*0e50*/ 	.word	0x0000000e
        /*0e54*/ 	.word	0x00000000
        /*0e58*/ 	.short	0x0101
        /*0e5a*/ 	.byte	0x3f
	.zero		1


	//   ....[58]....
        /*0e5c*/ 	.word	0x000143a0
        /*0e60*/ 	.word	0x000000ce
        /*0e64*/ 	.word	0x00028c50
        /*0e68*/ 	.short	0x010a
        /*0e6a*/ 	.byte	0x3f
	.zero		1


	//   ....[59]....
        /*0e6c*/ 	.word	0x000143f0
        /*0e70*/ 	.word	0x000000ce
        /*0e74*/ 	.word	0x00028c50
        /*0e78*/ 	.short	0x010a
        /*0e7a*/ 	.byte	0x3f
	.zero		1


	//   ....[60]....
        /*0e7c*/ 	.word	0x000146f0
        /*0e80*/ 	.word	0x000000ce
        /*0e84*/ 	.word	0x00000000
        /*0e88*/ 	.short	0x0101
        /*0e8a*/ 	.byte	0x3f
	.zero		1


	//   ....[61]....
        /*0e8c*/ 	.word	0x00016f10
        /*0e90*/ 	.word	0x00000008
        /*0e94*/ 	.word	0x00000000
        /*0e98*/ 	.short	0x0101
        /*0e9a*/ 	.byte	0x3f
	.zero		1


	//   ....[62]....
        /*0e9c*/ 	.word	0x00017bd0
        /*0ea0*/ 	.word	0x00000008
        /*0ea4*/ 	.word	0x00000000
        /*0ea8*/ 	.short	0x0101
        /*0eaa*/ 	.byte	0x3f
	.zero		1


	//   ....[63]....
        /*0eac*/ 	.word	0x0001bc70
        /*0eb0*/ 	.word	0x00000012
        /*0eb4*/ 	.word	0x00028c20
        /*0eb8*/ 	.short	0x010a
        /*0eba*/ 	.byte	0x3f
	.zero		1


	//   ....[64]....
        /*0ebc*/ 	.word	0x0001bd40
        /*0ec0*/ 	.word	0x00000007
        /*0ec4*/ 	.word	0x00028ca0
        /*0ec8*/ 	.short	0x010a
        /*0eca*/ 	.byte	0x3f
	.zero		1


	//   ....[65]....
        /*0ecc*/ 	.word	0x0001bf80
        /*0ed0*/ 	.word	0x00000007
        /*0ed4*/ 	.word	0x00028cc0
        /*0ed8*/ 	.short	0x010a
        /*0eda*/ 	.byte	0x3f
	.zero		1


	//   ....[66]....
        /*0edc*/ 	.word	0x0001c9e0
        /*0ee0*/ 	.word	0x00000006
        /*0ee4*/ 	.word	0x00028ca0
        /*0ee8*/ 	.short	0x010a
        /*0eea*/ 	.byte	0x3f
	.zero		1


	//   ....[67]....
        /*0eec*/ 	.word	0x0001cc10
        /*0ef0*/ 	.word	0x00000006
        /*0ef4*/ 	.word	0x00028cc0
        /*0ef8*/ 	.short	0x010a
        /*0efa*/ 	.byte	0x3f
	.zero		1


	//   ....[68]....
        /*0efc*/ 	.word	0x0001e570
        /*0f00*/ 	.word	0x00000000
        /*0f04*/ 	.word	0x00028c40
        /*0f08*/ 	.short	0x010a
        /*0f0a*/ 	.byte	0x3f
	.zero		1


	//   ....[69]....
        /*0f0c*/ 	.word	0x0001f040
        /*0f10*/ 	.word	0x00000012
        /*0f14*/ 	.word	0x00028c00
        /*0f18*/ 	.short	0x0107
        /*0f1a*/ 	.byte	0x3f
	.zero		1


	//   ....[70]....
        /*0f1c*/ 	.word	0x0001f130
        /*0f20*/ 	.word	0x00000012
        /*0f24*/ 	.word	0x00028c00
        /*0f28*/ 	.short	0x0101
        /*0f2a*/ 	.byte	0x3f
	.zero		1


	//   ....[71]....
        /*0f2c*/ 	.word	0x0001f150
        /*0f30*/ 	.word	0x00000012
        /*0f34*/ 	.word	0x00028c20
        /*0f38*/ 	.short	0x010a
        /*0f3a*/ 	.byte	0x3f
	.zero		1


	//   ....[72]....
        /*0f3c*/ 	.word	0x0001f230
        /*0f40*/ 	.word	0x00000000
        /*0f44*/ 	.word	0x00028c60
        /*0f48*/ 	.short	0x010a
        /*0f4a*/ 	.byte	0x3f
	.zero		1


	//   ....[73]....
        /*0f4c*/ 	.word	0x0001ff00
        /*0f50*/ 	.word	0x00000002
        /*0f54*/ 	.word	0x00028c40
        /*0f58*/ 	.short	0x010a
        /*0f5a*/ 	.byte	0x3f
	.zero		1


	//   ....[74]....
        /*0f5c*/ 	.word	0x00020150
        /*0f60*/ 	.word	0x00000002
        /*0f64*/ 	.word	0x00028c60
        /*0f68*/ 	.short	0x010a
        /*0f6a*/ 	.byte	0x3f
	.zero		1


	//   ....[75]....
        /*0f6c*/ 	.word	0x00020cf0
        /*0f70*/ 	.word	0x00000002
        /*0f74*/ 	.word	0x00028c40
        /*0f78*/ 	.short	0x010a
        /*0f7a*/ 	.byte	0x3f
	.zero		1


	//   ....[76]....
        /*0f7c*/ 	.word	0x00020f40
        /*0f80*/ 	.word	0x00000002
        /*0f84*/ 	.word	0x00028c60
        /*0f88*/ 	.short	0x010a
        /*0f8a*/ 	.byte	0x3f
	.zero		1


	//   ....[77]....
        /*0f8c*/ 	.word	0x00021a80
        /*0f90*/ 	.word	0x00000003
        /*0f94*/ 	.word	0x00028c40
        /*0f98*/ 	.short	0x010a
        /*0f9a*/ 	.byte	0x3f
	.zero		1


	//   ....[78]....
        /*0f9c*/ 	.word	0x00021cd0
        /*0fa0*/ 	.word	0x00000003
        /*0fa4*/ 	.word	0x00028c60
        /*0fa8*/ 	.short	0x010a
        /*0faa*/ 	.byte	0x3f
	.zero		1


	//   ....[79]....
        /*0fac*/ 	.word	0x00023a30
        /*0fb0*/ 	.word	0x00000000
        /*0fb4*/ 	.word	0x00028c20
        /*0fb8*/ 	.short	0x010a
        /*0fba*/ 	.byte	0x3f
	.zero		1


	//   ....[80]....
        /*0fbc*/ 	.word	0x00023c10
        /*0fc0*/ 	.word	0x00000006
        /*0fc4*/ 	.word	0x00000000
        /*0fc8*/ 	.short	0x010a
        /*0fca*/ 	.byte	0x3f
	.zero		1


	//   ....[81]....
        /*0fcc*/ 	.word	0x00023c40
        /*0fd0*/ 	.word	0x00000007
        /*0fd4*/ 	.word	0x00000000
        /*0fd8*/ 	.short	0x010a
        /*0fda*/ 	.byte	0x3f
	.zero		1


	//   ....[82]....
        /*0fdc*/ 	.word	0x00023ca0
        /*0fe0*/ 	.word	0x00000004
        /*0fe4*/ 	.word	0x00000000
        /*0fe8*/ 	.short	0x010a
        /*0fea*/ 	.byte	0x3f
	.zero		1


	//   ....[83]....
        /*0fec*/ 	.word	0x00023cd0
        /*0ff0*/ 	.word	0x00000003
        /*0ff4*/ 	.word	0x00000000
        /*0ff8*/ 	.short	0x010a
        /*0ffa*/ 	.byte	0x3f
	.zero		1


	//   ....[84]....
        /*0ffc*/ 	.word	0x00023d30
        /*1000*/ 	.word	0x0000004a
        /*1004*/ 	.word	0x00028c90
        /*1008*/ 	.short	0x010a
        /*100a*/ 	.byte	0x3f
	.zero		1


	//   ....[85]....
        /*100c*/ 	.word	0x00023d80
        /*1010*/ 	.word	0x0000004a
        /*1014*/ 	.word	0x00028c90
        /*1018*/ 	.short	0x010a
        /*101a*/ 	.byte	0x3f
	.zero		1


	//   ....[86]....
        /*101c*/ 	.word	0x00023dd0
        /*1020*/ 	.word	0x0000004a
        /*1024*/ 	.word	0x00028c90
        /*1028*/ 	.short	0x010a
        /*102a*/ 	.byte	0x3f
	.zero		1


	//   ....[87]....
        /*102c*/ 	.word	0x00023e20
        /*1030*/ 	.word	0x0000004a
        /*1034*/ 	.word	0x00028cb0
        /*1038*/ 	.short	0x010a
        /*103a*/ 	.byte	0x3f
	.zero		1


	//   ....[88]....
        /*103c*/ 	.word	0x00023e70
        /*1040*/ 	.word	0x00000009
        /*1044*/ 	.word	0x00028c50
        /*1048*/ 	.short	0x010a
        /*104a*/ 	.byte	0x3f
	.zero		1


	//   ....[89]....
        /*104c*/ 	.word	0x00023ec0
        /*1050*/ 	.word	0x00000015
        /*1054*/ 	.word	0x00028c50
        /*1058*/ 	.short	0x010a
        /*105a*/ 	.byte	0x3f
	.zero		1


	//   ....[90]....
        /*105c*/ 	.word	0x000242a0
        /*1060*/ 	.word	0x00000002
        /*1064*/ 	.word	0x00028c00
        /*1068*/ 	.short	0x010a
        /*106a*/ 	.byte	0x3f
	.zero		1


	//   ....[91]....
        /*106c*/ 	.word	0x000246b0
        /*1070*/ 	.word	0x00000002
        /*1074*/ 	.word	0x00028c00
        /*1078*/ 	.short	0x010a
        /*107a*/ 	.byte	0x3f
	.zero		1


	//   ....[92]....
        /*107c*/ 	.word	0x00024700
        /*1080*/ 	.word	0x0000000c
        /*1084*/ 	.word	0x00028c30
        /*1088*/ 	.short	0x010a
        /*108a*/ 	.byte	0x3f
	.zero		1


	//   ....[93]....
        /*108c*/ 	.word	0x00024750
        /*1090*/ 	.word	0x0000000c
        /*1094*/ 	.word	0x00028c50
        /*1098*/ 	.short	0x010a
        /*109a*/ 	.byte	0x3f
	.zero		1


	//   ....[94]....
        /*109c*/ 	.word	0x000247a0
        /*10a0*/ 	.word	0x000000d7
        /*10a4*/ 	.word	0x00028c30
        /*10a8*/ 	.short	0x010a
        /*10aa*/ 	.byte	0x3f
	.zero		1


	//   ....[95]....
        /*10ac*/ 	.word	0x000247f0
        /*10b0*/ 	.word	0x000000d7
        /*10b4*/ 	.word	0x00028c50
        /*10b8*/ 	.short	0x010a
        /*10ba*/ 	.byte	0x3f
	.zero		1


	//   ....[96]....
        /*10bc*/ 	.word	0x00024840
        /*10c0*/ 	.word	0x0000000c
        /*10c4*/ 	.word	0x00028c30
        /*10c8*/ 	.short	0x010a
        /*10ca*/ 	.byte	0x3f
	.zero		1


	//   ....[97]....
        /*10cc*/ 	.word	0x00024890
        /*10d0*/ 	.word	0x0000000c
        /*10d4*/ 	.word	0x00028c50
        /*10d8*/ 	.short	0x010a
        /*10da*/ 	.byte	0x3f
	.zero		1


	//   ....[98]....
        /*10dc*/ 	.word	0x000248e0
        /*10e0*/ 	.word	0x000000ce
        /*10e4*/ 	.word	0x00028c30
        /*10e8*/ 	.short	0x010a
        /*10ea*/ 	.byte	0x3f
	.zero		1


	//   ....[99]....
        /*10ec*/ 	.word	0x00024930
        /*10f0*/ 	.word	0x000000ce
        /*10f4*/ 	.word	0x00028c50
        /*10f8*/ 	.short	0x010a
        /*10fa*/ 	.byte	0x3f
	.zero		1


	//   ....[100]....
        /*10fc*/ 	.word	0x00024ad0
        /*1100*/ 	.word	0x00000012
        /*1104*/ 	.word	0x00028c20
        /*1108*/ 	.short	0x010a
        /*110a*/ 	.byte	0x3f
	.zero		1


	//   ....[101]....
        /*110c*/ 	.word	0x00024b20
        /*1110*/ 	.word	0x00000007
        /*1114*/ 	.word	0x00028ca0
        /*1118*/ 	.short	0x010a
        /*111a*/ 	.byte	0x3f
	.zero		1


	//   ....[102]....
        /*111c*/ 	.word	0x00024b70
        /*1120*/ 	.word	0x00000007
        /*1124*/ 	.word	0x00028cc0
        /*1128*/ 	.short	0x010a
        /*112a*/ 	.byte	0x3f
	.zero		1


	//   ....[103]....
        /*112c*/ 	.word	0x00024bc0
        /*1130*/ 	.word	0x00000006
        /*1134*/ 	.word	0x00028ca0
        /*1138*/ 	.short	0x010a
        /*113a*/ 	.byte	0x3f
	.zero		1


	//   ....[104]....
        /*113c*/ 	.word	0x00024c10
        /*1140*/ 	.word	0x00000006
        /*1144*/ 	.word	0x00028cc0
        /*1148*/ 	.short	0x010a
        /*114a*/ 	.byte	0x3f
	.zero		1


	//   ....[105]....
        /*114c*/ 	.word	0x00024db0
        /*1150*/ 	.word	0x00000000
        /*1154*/ 	.word	0x00028c40
        /*1158*/ 	.short	0x010a
        /*115a*/ 	.byte	0x3f
	.zero		1


	//   ....[106]....
        /*115c*/ 	.word	0x00025310
        /*1160*/ 	.word	0x00000012
        /*1164*/ 	.word	0x00028c20
        /*1168*/ 	.short	0x010a
        /*116a*/ 	.byte	0x3f
	.zero		1


	//   ....[107]....
        /*116c*/ 	.word	0x00025360
        /*1170*/ 	.word	0x00000000
        /*1174*/ 	.word	0x00028c60
        /*1178*/ 	.short	0x010a
        /*117a*/ 	.byte	0x3f
	.zero		1


	//   ....[108]....
        /*117c*/ 	.word	0x000253b0
        /*1180*/ 	.word	0x00000002
        /*1184*/ 	.word	0x00028c40
        /*1188*/ 	.short	0x010a
        /*118a*/ 	.byte	0x3f
	.zero		1


	//   ....[109]....
        /*118c*/ 	.word	0x00025400
        /*1190*/ 	.word	0x00000002
        /*1194*/ 	.word	0x00028c60
        /*1198*/ 	.short	0x010a
        /*119a*/ 	.byte	0x3f
	.zero		1


	//   ....[110]....
        /*119c*/ 	.word	0x00025450
        /*11a0*/ 	.word	0x00000002
        /*11a4*/ 	.word	0x00028c40
        /*11a8*/ 	.short	0x010a
        /*11aa*/ 	.byte	0x3f
	.zero		1


	//   ....[111]....
        /*11ac*/ 	.word	0x000254a0
        /*11b0*/ 	.word	0x00000002
        /*11b4*/ 	.word	0x00028c60
        /*11b8*/ 	.short	0x010a
        /*11ba*/ 	.byte	0x3f
	.zero		1


	//   ....[112]....
        /*11bc*/ 	.word	0x000254f0
        /*11c0*/ 	.word	0x00000003
        /*11c4*/ 	.word	0x00028c40
        /*11c8*/ 	.short	0x010a
        /*11ca*/ 	.byte	0x3f
	.zero		1


	//   ....[113]....
        /*11cc*/ 	.word	0x00025540
        /*11d0*/ 	.word	0x00000003
        /*11d4*/ 	.word	0x00028c60
        /*11d8*/ 	.short	0x010a
        /*11da*/ 	.byte	0x3f
	.zero		1


	//   ....[114]....
        /*11dc*/ 	.word	0x000260c0
        /*11e0*/ 	.word	0x00000000
        /*11e4*/ 	.word	0x00028c20
        /*11e8*/ 	.short	0x010a
        /*11ea*/ 	.byte	0x3f
	.zero		1


	//   ....[115]....
        /*11ec*/ 	.word	0x00026260
        /*11f0*/ 	.word	0x00000006
        /*11f4*/ 	.word	0x00000000
        /*11f8*/ 	.short	0x010a
        /*11fa*/ 	.byte	0x3f
	.zero		1


	//   ....[116]....
        /*11fc*/ 	.word	0x000262b0
        /*1200*/ 	.word	0x00000007
        /*1204*/ 	.word	0x00000000
        /*1208*/ 	.short	0x010a
        /*120a*/ 	.byte	0x3f
	.zero		1


	//   ....[117]....
        /*120c*/ 	.word	0x00026300
        /*1210*/ 	.word	0x00000004
        /*1214*/ 	.word	0x00000000
        /*1218*/ 	.short	0x010a
        /*121a*/ 	.byte	0x3f
	.zero		1


	//----- nvinfo : EIATTR_NUM_MBARRIERS
	.align		4
.L_414:
        /*121c*/ 	.byte	0x03, 0x38
        /*121e*/ 	.short	0x0016


	//----- nvinfo : EIATTR_EXIT_INSTR_OFFSETS
	.align		4
        /*1220*/ 	.byte	0x04, 0x1c
        /*1222*/ 	.short	(.L_416 - .L_415)


	//   ....[0]....
.L_415:
        /*1224*/ 	.word	0x00023d20


	//----- nvinfo : EIATTR_MAX_THREADS
	.align		4
.L_416:
        /*1228*/ 	.byte	0x04, 0x05
        /*122a*/ 	.short	(.L_418 - .L_417)
.L_417:
        /*122c*/ 	.word	0x00000180
        /*1230*/ 	.word	0x00000001
        /*1234*/ 	.word	0x00000001


	//----- nvinfo : EIATTR_CRS_STACK_SIZE
	.align		4
.L_418:
        /*1238*/ 	.byte	0x04, 0x1e
        /*123a*/ 	.short	(.L_420 - .L_419)
.L_419:
        /*123c*/ 	.word	0x00000000


	//----- nvinfo : EIATTR_CBANK_PARAM_SIZE
	.align		4
.L_420:
        /*1240*/ 	.byte	0x03, 0x19
        /*1242*/ 	.short	0x0af0


	//----- nvinfo : EIATTR_PARAM_CBANK
	.align		4
        /*1244*/ 	.byte	0x04, 0x0a
        /*1246*/ 	.short	(.L_422 - .L_421)
	.align		4
.L_421:
        /*1248*/ 	.word	index@(.nv.constant0._ZN7cutlass13device_kernelIN5flash11enable_sm90INS1_16FlashAttnFwdSm90INS1_25CollectiveMainloopFwdSm90ILi2EN4cute5tupleIJNS5_1CILi1EEES8_S8_EEENS6_IJNS7_ILi64EEESA_SA_EEELi512ENS_10bfloat16_tEfNS_4arch4Sm90ELb0ELb1ELb1ELb1ELb0ELb1ELb0ELb0ELb0ELb1ELb1ELb0EEENS1_21CollectiveEpilogueFwdINS6_IJSA_NS7_ILi512EEESA_EEES9_SC_SE_Li256ELb1ELb1ELb1ELb0EEENS1_36VarlenDynamicPersistentTileSchedulerILi64ELi64ELi256ELi128ELb1ELb1ELb1ELb1ELb0ELb1EEEEEEEEEvNT_6ParamsE)
        /*124c*/ 	.short	0x0210
        /*124e*/ 	.short	0x0af0


	//----- nvinfo : EIATTR_SW_WAR
	.align		4
.L_422:
        /*1250*/ 	.byte	0x04, 0x36
        /*1252*/ 	.short	(.L_424 - .L_423)
.L_423:
        /*1254*/ 	.word	0x00000008
.L_424:


//--------------------- .nv.info._ZN7cutlass13device_kernelIN5flash11enable_sm90INS1_16FlashAttnFwdSm90INS1_25CollectiveMainloopFwdSm90ILi2EN4cute5tupleIJNS5_1CILi1EEES8_S8_EEENS6_IJNS7_ILi64EEESA_SA_EEELi512ENS_10bfloat16_tEfNS_4arch4Sm90ELb0ELb1ELb1ELb1ELb0ELb0ELb1ELb0ELb0ELb1ELb1ELb0EEENS1_21CollectiveEpilogueFwdINS6_IJSA_NS7_ILi512EEESA_EEES9_SC_SE_Li256ELb1ELb1ELb1ELb0EEENS1_36VarlenDynamicPersistentTileSchedulerILi64ELi64ELi256ELi128ELb1ELb1ELb1ELb1ELb0ELb1EEEEEEEEEvNT_6ParamsE --------------------------
	.section	.nv.info._ZN7cutlass13device_kernelIN5flash11enable_sm90INS1_16FlashAttnFwdSm90INS1_25CollectiveMainloopFwdSm90ILi2EN4cute5tupleIJNS5_1CILi1EEES8_S8_EEENS6_IJNS7_ILi64EEESA_SA_EEELi512ENS_10bfloat16_tEfNS_4arch4Sm90ELb0ELb1ELb1ELb1ELb0ELb0ELb1ELb0ELb0ELb1ELb1ELb0EEENS1_21CollectiveEpilogueFwdINS6_IJSA_NS7_ILi512EEESA_EEES9_SC_SE_Li256ELb1ELb1ELb1ELb0EEENS1_36VarlenDynamicPersistentTileSchedulerILi64ELi64ELi256ELi128ELb1ELb1ELb1ELb1ELb0ELb1EEEEEEEEEvNT_6ParamsE,"",@"SHT_CUDA_INFO"
	.sectionflags	@""
	.align	4


	//----- nvinfo : EIATTR_CUDA_API_VERSION
	.align		4
        /*0000*/ 	.byte	0x04, 0x37
        /*0002*/ 	.short	(.L_426 - .L_425)
.L_425:
        /*0004*/ 	.word	0x00000082


	//----- nvinfo : EIATTR_KPARAM_INFO
	.align		4
.L_426:
        /*0008*/ 	.byte	0x04, 0x17
        /*000a*/ 	.short	(.L_428 - .L_427)
.L_427:
        /*000c*/ 	.word	0x00000000
        /*0010*/ 	.short	0x0000
        /*0012*/ 	.short	0x0070
        /*0014*/ 	.byte	0x00, 0xf0, 0x01, 0x2e


	//----- nvinfo : EIATTR_SPARSE_MMA_MASK
	.align		4
.L_428:
        /*0018*/ 	.byte	0x03, 0x50
        /*001a*/ 	.short	0x0000


	//----- nvinfo : EIATTR_MAXREG_COUNT
	.align		4
        /*001c*/ 	.byte	0x03, 0x1b
        /*001e*/ 	.short	0x00a8


	//----- nvinfo : EIATTR_NUM_BARRIERS
	.align		4
        /*0020*/ 	.byte	0x02, 0x4c
        /*0022*/ 	.byte	0x10
	.zero		1


	//----- nvinfo : EIATTR_EXTERNS
	.align		4
        /*0024*/ 	.byte	0x04, 0x0f
        /*0026*/ 	.short	(.L_430 - .L_429)


	//   ....[0]....
	.align		4
.L_429:
        /*0028*/ 	.word	index@(__assertfail)


	//----- nvinfo : EIATTR_ANNOTATIONS
	.align		4
.L_430:
        /*002c*/ 	.byte	0x04, 0x55
        /*002e*/ 	.short	(.L_432 - .L_431)


	//   ....[0]....
.L_431:
        /* <DEDUP_REMOVED lines=110> */


	//----- nvinfo : EIATTR_MERCURY_ISA_VERSION
	.align		4
.L_432:
        /*0700*/ 	.byte	0x03, 0x5f
        /*0702*/ 	.short	0x0101


	//----- nvinfo : EIATTR_UNUSED_LOAD_BYTE_OFFSET
	.align		4
        /*0704*/ 	.byte	0x04, 0x44
        /*0706*/ 	.short	(.L_434 - .L_433)


	//   ....[0]....
.L_433:
        /*0708*/ 	.word	0x00000b30
        /*070c*/ 	.word	0x0000fff0


	//   ....[1]....
        /*0710*/ 	.word	0x00027c20
        /*0714*/ 	.word	0x0000fff0


	//----- nvinfo : EIATTR_INT_WARP_WIDE_INSTR_OFFSETS
	.align		4
.L_434:
        /*0718*/ 	.byte	0x04, 0x31
        /*071a*/ 	.short	(.L_436 - .L_435)


	//   ....[0]....
.L_435:
        /*071c*/ 	.word	0x00000160


	//   ....[1]....
        /*0720*/ 	.word	0x00000200


	//   ....[2]....
        /*0724*/ 	.word	0x00000210


	//   ....[3]....
        /*0728*/ 	.word	0x00000280


	//   ....[4]....
        /*072c*/ 	.word	0x0002e8a0


	//   ....[5]....
        /*0730*/ 	.word	0x0002e900


	//   ....[6]....
        /*0734*/ 	.word	0x000342c0


	//   ....[7]....
        /*0738*/ 	.word	0x00034350


	//----- nvinfo : EIATTR_COOP_GROUP_MASK_REGIDS
	.align		4
.L_436:
        /*073c*/ 	.byte	0x04, 0x29
        /*073e*/ 	.short	(.L_438 - .L_437)


	//   ....[0]....
.L_437:
        /*0740*/ 	.word	0xffffffff


	//   ....[1]....
        /*0744*/ 	.word	0xffffffff


	//   ....[2]....
        /*0748*/ 	.word	0xffffffff


	//   ....[3]....
        /*074c*/ 	.word	0xffffffff


	//   ....[4]....
        /*0750*/ 	.word	0xffffffff


	//   ....[5]....
        /*0754*/ 	.word	0xffffffff


	//   ....[6]....
        /*0758*/ 	.word	0xffffffff


	//   ....[7]....
        /*075c*/ 	.word	0xffffffff


	//   ....[8]....
        /*0760*/ 	.word	0xffffffff


	//   ....[9]....
        /*0764*/ 	.word	0xffffffff


	//   ....[10]....
        /*0768*/ 	.word	0xffffffff


	//   ....[11]....
        /*076c*/ 	.word	0xffffffff


	//   ....[12]....
        /*0770*/ 	.word	0xffffffff


	//   ....[13]....
        /*0774*/ 	.word	0xffffffff


	//   ....[14]....
        /*0778*/ 	.word	0xffffffff


	//   ....[15]....
        /*077c*/ 	.word	0xffffffff


	//   ....[16]....
        /*0780*/ 	.word	0xffffffff


	//   ....[17]....
        /*0784*/ 	.word	0xffffffff


	//   ....[18]....
        /*0788*/ 	.word	0xffffffff


	//   ....[19]....
        /*078c*/ 	.word	0xffffffff


	//   ....[20]....
        /*0790*/ 	.word	0xffffffff


	//   ....[21]....
        /*0794*/ 	.word	0xffffffff


	//   ....[22]....
        /*0798*/ 	.word	0xffffffff


	//   ....[23]....
        /*079c*/ 	.word	0xffffffff


	//   ....[24]....
        /*07a0*/ 	.word	0xffffffff


	//   ....[25]....
        /*07a4*/ 	.word	0xffffffff


	//   ....[26]....
        /*07a8*/ 	.word	0xffffffff


	//   ....[27]....
        /*07ac*/ 	.word	0xffffffff


	//   ....[28]....
        /*07b0*/ 	.word	0xffffffff


	//   ....[29]....
        /*07b4*/ 	.word	0xffffffff


	//   ....[30]....
        /*07b8*/ 	.word	0xffffffff


	//   ....[31]....
        /*07bc*/ 	.word	0xffffffff


	//   ....[32]....
        /*07c0*/ 	.word	0xffffffff


	//   ....[33]....
        /*07c4*/ 	.word	0xffffffff


	//   ....[34]....
        /*07c8*/ 	.word	0xffffffff


	//   ....[35]....
        /*07cc*/ 	.word	0xffffffff


	//   ....[36]....
        /*07d0*/ 	.word	0xffffffff


	//   ....[37]....
        /*07d4*/ 	.word	0xffffffff


	//   ....[38]....
        /*07d8*/ 	.word	0xffffffff


	//   ....[39]....
        /*07dc*/ 	.word	0xffffffff


	//   ....[40]....
        /*07e0*/ 	.word	0xffffffff


	//   ....[41]....
        /*07e4*/ 	.word	0xffffffff


	//   ....[42]....
        /*07e8*/ 	.word	0xffffffff


	//   ....[43]....
        /*07ec*/ 	.word	0xffffffff


	//   ....[44]....
        /*07f0*/ 	.word	0xffffffff


	//   ....[45]....
        /*07f4*/ 	.word	0xffffffff


	//   ....[46]....
        /*07f8*/ 	.word	0xffffffff


	//   ....[47]....
        /*07fc*/ 	.word	0xffffffff


	//   ....[48]....
        /*0800*/ 	.word	0xffffffff


	//   ....[49]....
        /*0804*/ 	.word	0xffffffff


	//   ....[50]....
        /*0808*/ 	.word	0xffffffff


	//   ....[51]....
        /*080c*/ 	.word	0xffffffff


	//   ....[52]....
        /*0810*/ 	.word	0xffffffff


	//   ....[53]....
        /*0814*/ 	.word	0xffffffff


	//   ....[54]....
        /*0818*/ 	.word	0xffffffff


	//   ....[55]....
        /*081c*/ 	.word	0xffffffff


	//   ....[56]....
        /*0820*/ 	.word	0xffffffff


	//   ....[57]....
        /*0824*/ 	.word	0xffffffff


	//   ....[58]....
        /*0828*/ 	.word	0xffffffff


	//   ....[59]....
        /*082c*/ 	.word	0xffffffff


	//   ....[60]....
        /*0830*/ 	.word	0xffffffff


	//   ....[61]....
        /*0834*/ 	.word	0xffffffff


	//   ....[62]....
        /*0838*/ 	.word	0xffffffff


	//   ....[63]....
        /*083c*/ 	.word	0xffffffff


	//   ....[64]....
        /*0840*/ 	.word	0xffffffff


	//   ....[65]....
        /*0844*/ 	.word	0xffffffff


	//   ....[66]....
        /*0848*/ 	.word	0xffffffff


	//   ....[67]....
        /*084c*/ 	.word	0xffffffff


	//   ....[68]....
        /*0850*/ 	.word	0xffffffff


	//   ....[69]....
        /*0854*/ 	.word	0xffffffff


	//   ....[70]....
        /*0858*/ 	.word	0xffffffff


	//   ....[71]....
        /*085c*/ 	.word	0xffffffff


	//   ....[72]....
        /*0860*/ 	.word	0xffffffff


	//   ....[73]....
        /*0864*/ 	.word	0xffffffff


	//   ....[74]....
        /*0868*/ 	.word	0xffffffff


	//   ....[75]....
        /*086c*/ 	.word	0xffffffff


	//   ....[76]....
        /*0870*/ 	.word	0xffffffff


	//   ....[77]....
        /*0874*/ 	.word	0xffffffff


	//   ....[78]....
        /*0878*/ 	.word	0xffffffff


	//   ....[79]....
        /*087c*/ 	.word	0xffffffff


	//   ....[80]....
        /*0880*/ 	.word	0xffffffff


	//   ....[81]....
        /*0884*/ 	.word	0xffffffff


	//   ....[82]....
        /*0888*/ 	.word	0xffffffff


	//   ....[83]....
        /*088c*/ 	.word	0xffffffff


	//   ....[84]....
        /*0890*/ 	.word	0xffffffff


	//   ....[85]....
        /*0894*/ 	.word	0xffffffff


	//   ....[86]....
        /*0898*/ 	.word	0xffffffff


	//   ....[87]....
        /*089c*/ 	.word	0xffffffff


	//   ....[88]....
        /*08a0*/ 	.word	0xffffffff


	//   ....[89]....
        /*08a4*/ 	.word	0xffffffff


	//   ....[90]....
        /*08a8*/ 	.word	0xffffffff


	//   ....[91]....
        /*08ac*/ 	.word	0xffffffff


	//   ....[92]....
        /*08b0*/ 	.word	0xffffffff


	//   ....[93]....
        /*08b4*/ 	.word	0xffffffff


	//   ....[94]....
        /*08b8*/ 	.word	0xffffffff


	//   ....[95]....
        /*08bc*/ 	.word	0xffffffff


	//   ....[96]....
        /*08c0*/ 	.word	0xffffffff


	//   ....[97]....
        /*08c4*/ 	.word	0xffffffff


	//   ....[98]....
        /*08c8*/ 	.word	0xffffffff


	//   ....[99]....
        /*08cc*/ 	.word	0xffffffff


	//   ....[100]....
        /*08d0*/ 	.word	0xffffffff


	//   ....[101]....
        /*08d4*/ 	.word	0xffffffff


	//   ....[102]....
        /*08d8*/ 	.word	0xffffffff


	//   ....[103]....
        /*08dc*/ 	.word	0xffffffff


	//   ....[104]....
        /*08e0*/ 	.word	0xffffffff


	//   ....[105]....
        /*08e4*/ 	.word	0x0500000f


	//   ....[106]....
        /*08e8*/ 	.word	0x0500000f


	//   ....[107]....
        /*08ec*/ 	.word	0x0500000f


	//   ....[108]....
        /*08f0*/ 	.word	0x0500000f


	//   ....[109]....
        /*08f4*/ 	.word	0x0500000f


	//   ....[110]....
        /*08f8*/ 	.word	0x0500000f


	//   ....[111]....
        /*08fc*/ 	.word	0x0500000f


	//   ....[112]....
        /*0900*/ 	.word	0x0500000f


	//   ....[113]....
        /*0904*/ 	.word	0x0500000f


	//   ....[114]....
        /*0908*/ 	.word	0x0500000f


	//   ....[115]....
        /*090c*/ 	.word	0x0500000f


	//   ....[116]....
        /*0910*/ 	.word	0x0500000f


	//   ....[117]....
        /*0914*/ 	.word	0x0500000f


	//   ....[118]....
        /*0918*/ 	.word	0x0500000f


	//   ....[119]....
        /*091c*/ 	.word	0x0500000f


	//   ....[120]....
        /*0920*/ 	.word	0x0500000f


	//   ....[121]....
        /*0924*/ 	.word	0x0500000f


	//   ....[122]....
        /*0928*/ 	.word	0x0500000f


	//   ....[123]....
        /*092c*/ 	.word	0x0500000f


	//   ....[124]....
        /*0930*/ 	.word	0x0500000f


	//   ....[125]....
        /*0934*/ 	.word	0x0500000f


	//   ....[126]....
        /*0938*/ 	.word	0x0500000f


	//   ....[127]....
        /*093c*/ 	.word	0x0500000f


	//   ....[128]....
        /*0940*/ 	.word	0x0500000f


	//   ....[129]....
        /*0944*/ 	.word	0x0500000f


	//   ....[130]....
        /*0948*/ 	.word	0x0500000f


	//   ....[131]....
        /*094c*/ 	.word	0x0500000f


	//   ....[132]....
        /*0950*/ 	.word	0x0500000f


	//   ....[133]....
        /*0954*/ 	.word	0x0500000f


	//   ....[134]....
        /*0958*/ 	.word	0x0500000f


	//   ....[135]....
        /*095c*/ 	.word	0x0500000f


	//   ....[136]....
        /*0960*/ 	.word	0x0500000f


	//   ....[137]....
        /*0964*/ 	.word	0x0500000f


	//   ....[138]....
        /*0968*/ 	.word	0x0500000f


	//   ....[139]....
        /*096c*/ 	.word	0x0500000f


	//   ....[140]....
        /*0970*/ 	.word	0x0500000f


	//   ....[141]....
        /*0974*/ 	.word	0xffffffff


	//   ....[142]....
        /*0978*/ 	.word	0xffffffff


	//   ....[143]....
        /*097c*/ 	.word	0xffffffff


	//   ....[144]....
        /*0980*/ 	.word	0xffffffff


	//   ....[145]....
        /*0984*/ 	.word	0xffffffff


	//   ....[146]....
        /*0988*/ 	.word	0xffffffff


	//   ....[147]....
        /*098c*/ 	.word	0xffffffff


	//   ....[148]....
        /*0990*/ 	.word	0xffffffff


	//----- nvinfo : EIATTR_COOP_GROUP_INSTR_OFFSETS
	.align		4
.L_438:
        /*0994*/ 	.byte	0x04, 0x28
        /*0996*/ 	.short	(.L_440 - .L_439)


	//   ....[0]....
.L_439:
        /*0998*/ 	.word	0x00000070


	//   ....[1]....
        /*099c*/ 	.word	0x00000170


	//   ....[2]....
        /*09a0*/ 	.word	0x00000220


	//   ....[3]....
        /*09a4*/ 	.word	0x000003c0


	//   ....[4]....
        /*09a8*/ 	.word	0x00000520


	//   ....[5]....
        /*09ac*/ 	.word	0x00000640


	//   ....[6]....
        /*09b0*/ 	.word	0x000007a0


	//   ....[7]....
        /*09b4*/ 	.word	0x00002b30


	//   ....[8]....
        /*09b8*/ 	.word	0x0000aae0


	//   ....[9]....
        /*09bc*/ 	.word	0x0000cb70


	//   ....[10]....
        /*09c0*/ 	.word	0x0000dec0


	//   ....[11]....
        /*09c4*/ 	.word	0x0000e360


	//   ....[12]....
        /*09c8*/ 	.word	0x0000ee10


	//   ....[13]....
        /*09cc*/ 	.word	0x0000f1f0


	//   ....[14]....
        /*09d0*/ 	.word	0x0000f500


	//   ....[15]....
        /*09d4*/ 	.word	0x0000f520


	//   ....[16]....
        /*09d8*/ 	.word	0x00012230


	//   ....[17]....
        /*09dc*/ 	.word	0x00013cc0


	//   ....[18]....
        /*09e0*/ 	.word	0x00014fc0


	//   ....[19]....
        /*09e4*/ 	.word	0x00015070


	//   ....[20]....
        /*09e8*/ 	.word	0x00015220


	//   ....[21]....
        /*09ec*/ 	.word	0x00015240


	//   ....[22]....
        /*09f0*/ 	.word	0x0001bfa0


	//   ....[23]....
        /*09f4*/ 	.word	0x0001d4d0


	//   ....[24]....
        /*09f8*/ 	.word	0x0001e6b0


	//   ....[25]....
        /*09fc*/ 	.word	0x0001eb90


	//   ....[26]....
        /*0a00*/ 	.word	0x0001f6b0


	//   ....[27]....
        /*0a04*/ 	.word	0x0001f740


	//   ....[28]....
        /*0a08*/ 	.word	0x0001f830


	//   ....[29]....
        /*0a0c*/ 	.word	0x0001f850


	//   ....[30]....
        /*0a10*/ 	.word	0x00026630


	//   ....[31]....
        /*0a14*/ 	.word	0x00026760


	//   ....[32]....
        /*0a18*/ 	.word	0x00026780


	//   ....[33]....
        /*0a1c*/ 	.word	0x000267c0


	//   ....[34]....
        /*0a20*/ 	.word	0x000267e0


	//   ....[35]....
        /*0a24*/ 	.word	0x00028b60


	//   ....[36]....
        /*0a28*/ 	.word	0x00028fd0


	//   ....[37]....
        /*0a2c*/ 	.word	0x00028fe0


	//   ....[38]....
        /*0a30*/ 	.word	0x00028ff0


	//   ....[39]....
        /*0a34*/ 	.word	0x00029000


	//   ....[40]....
        /*0a38*/ 	.word	0x00029c20


	//   ....[41]....
        /*0a3c*/ 	.word	0x00029c50


	//   ....[42]....
        /*0a40*/ 	.word	0x00029e90


	//   ....[43]....
        /*0a44*/ 	.word	0x00029eb0


	//   ....[44]....
        /*0a48*/ 	.word	0x0002a550


	//   ....[45]....
        /*0a4c*/ 	.word	0x0002a560


	//   ....[46]....
        /*0a50*/ 	.word	0x0002afb0


	//   ....[47]....
        /*0a54*/ 	.word	0x0002afd0


	//   ....[48]....
        /*0a58*/ 	.word	0x0002c4e0


	//   ....[49]....
        /*0a5c*/ 	.word	0x0002c520


	//   ....[50]....
        /*0a60*/ 	.word	0x0002c760


	//   ....[51]....
        /*0a64*/ 	.word	0x0002c780


	//   ....[52]....
        /*0a68*/ 	.word	0x0002ca40


	//   ....[53]....
        /*0a6c*/ 	.word	0x0002cc50


	//   ....[54]....
        /*0a70*/ 	.word	0x0002cc80


	//   ....[55]....
        /*0a74*/ 	.word	0x0002ccb0


	//   ....[56]....
        /*0a78*/ 	.word	0x0002cce0


	//   ....[57]....
        /*0a7c*/ 	.word	0x0002cd10


	//   ....[58]....
        /*0a80*/ 	.word	0x0002cd40


	//   ....[59]....
        /*0a84*/ 	.word	0x0002cee0


	//   ....[60]....
        /*0a88*/ 	.word	0x0002cf10


	//   ....[61]....
        /*0a8c*/ 	.word	0x0002cf40


	//   ....[62]....
        /*0a90*/ 	.word	0x0002cf70


	//   ....[63]....
        /*0a94*/ 	.word	0x0002cfa0


	//   ....[64]....
        /*0a98*/ 	.word	0x0002cfd0


	//   ....[65]....
        /*0a9c*/ 	.word	0x0002d070


	//   ....[66]....
        /*0aa0*/ 	.word	0x0002d0a0


	//   ....[67]....
        /*0aa4*/ 	.word	0x0002d0b0


	//   ....[68]....
        /*0aa8*/ 	.word	0x0002d0e0


	//   ....[69]....
        /*0aac*/ 	.word	0x0002ee70


	//   ....[70]....
        /*0ab0*/ 	.word	0x0002f920


	//   ....[71]....
        /*0ab4*/ 	.word	0x0002f930


	//   ....[72]....
        /*0ab8*/ 	.word	0x0002f960


	//   ....[73]....
        /*0abc*/ 	.word	0x0002fa40


	//   ....[74]....
        /*0ac0*/ 	.word	0x0002fa70


	//   ....[75]....
        /*0ac4*/ 	.word	0x0002fad0


	//   ....[76]....
        /*0ac8*/ 	.word	0x0002fae0


	//   ....[77]....
        /*0acc*/ 	.word	0x0002fb50


	//   ....[78]....
        /*0ad0*/ 	.word	0x00030490


	//   ....[79]....
        /*0ad4*/ 	.word	0x00030570


	//   ....[80]....
        /*0ad8*/ 	.word	0x000305a0


	//   ....[81]....
        /*0adc*/ 	.word	0x000306d0


	//   ....[82]....
        /*0ae0*/ 	.word	0x00030840


	//   ....[83]....
        /*0ae4*/ 	.word	0x00030850


	//   ....[84]....
        /*0ae8*/ 	.word	0x000309b0


	//   ....[85]....
        /*0aec*/ 	.word	0x000309c0


	//   ....[86]....
        /*0af0*/ 	.word	0x000345e0


	//   ....[87]....
        /*0af4*/ 	.word	0x000345f0


	//   ....[88]....
        /*0af8*/ 	.word	0x00034640


	//   ....[89]....
        /*0afc*/ 	.word	0x00034680


	//   ....[90]....
        /*0b00*/ 	.word	0x000346b0


	//   ....[91]....
        /*0b04*/ 	.word	0x000346e0


	//   ....[92]....
        /*0b08*/ 	.word	0x00034710


	//   ....[93]....
        /*0b0c*/ 	.word	0x00034740


	//   ....[94]....
        /*0b10*/ 	.word	0x00034900


	//   ....[95]....
        /*0b14*/ 	.word	0x00034930


	//   ....[96]....
        /*0b18*/ 	.word	0x00034960


	//   ....[97]....
        /*0b1c*/ 	.word	0x00034990


	//   ....[98]....
        /*0b20*/ 	.word	0x000349c0


	//   ....[99]....
        /*0b24*/ 	.word	0x000349f0


	//   ....[100]....
        /*0b28*/ 	.word	0x00034ac0


	//   ....[101]....
        /*0b2c*/ 	.word	0x00034ae0


	//   ....[102]....
        /*0b30*/ 	.word	0x00034af0


	//   ....[103]....
        /*0b34*/ 	.word	0x00034b70


	//   ....[104]....
        /*0b38*/ 	.word	0x000356b0


	//   ....[105]....
        /*0b3c*/ 	.word	0x00035c20


	//   ....[106]....
        /*0b40*/ 	.word	0x00035db0


	//   ....[107]....
        /*0b44*/ 	.word	0x00035e10


	//   ....[108]....
        /*0b48*/ 	.word	0x00035e70


	//   ....[109]....
        /*0b4c*/ 	.word	0x00035ec0


	//   ....[110]....
        /*0b50*/ 	.word	0x00036020


	//   ....[111]....
        /*0b54*/ 	.word	0x000360c0


	//   ....[112]....
        /*0b58*/ 	.word	0x00036170


	//   ....[113]....
        /*0b5c*/ 	.word	0x00036250


	//   ....[114]....
        /*0b60*/ 	.word	0x00036410


	//   ....[115]....
        /*0b64*/ 	.word	0x000364f0


	//   ....[116]....
        /*0b68*/ 	.word	0x00036780


	//   ....[117]....
        /*0b6c*/ 	.word	0x00036880


	//   ....[118]....
        /*0b70*/ 	.word	0x00036a60


	//   ....[119]....
        /*0b74*/ 	.word	0x00036b20


	//   ....[120]....
        /*0b78*/ 	.word	0x00036d30


	//   ....[121]....
        /*0b7c*/ 	.word	0x00036d80


	//   ....[122]....
        /*0b80*/ 	.word	0x000370b0


	//   ....[123]....
        /*0b84*/ 	.word	0x00037150


	//   ....[124]....
        /*0b88*/ 	.word	0x000372e0


	//   ....[125]....
        /*0b8c*/ 	.word	0x00037360


	//   ....[126]....
        /*0b90*/ 	.word	0x000373e0


	//   ....[127]....
        /*0b94*/ 	.word	0x00037460


	//   ....[128]....
        /*0b98*/ 	.word	0x000374e0


	//   ....[129]....
        /*0b9c*/ 	.word	0x00037570


	//   ....[130]....
        /*0ba0*/ 	.word	0x00037610


	//   ....[131]....
        /*0ba4*/ 	.word	0x000376c0


	//   ....[132]....
        /*0ba8*/ 	.word	0x00037740


	//   ....[133]....
        /*0bac*/ 	.word	0x000377c0


	//   ....[134]....
        /*0bb0*/ 	.word	0x00037840


	//   ....[135]....
        /*0bb4*/ 	.word	0x000378d0


	//   ....[136]....
        /*0bb8*/ 	.word	0x00037950


	//   ....[137]....
        /*0bbc*/ 	.word	0x00037a00


	//   ....[138]....
        /*0bc0*/ 	.word	0x00037a50


	//   ....[139]....
        /*0bc4*/ 	.word	0x00037b10


	//   ....[140]....
        /*0bc8*/ 	.word	0x00037c40


	//   ....[141]....
        /*0bcc*/ 	.word	0x00039c40


	//   ....[142]....
        /*0bd0*/ 	.word	0x0003b430


	//   ....[143]....
        /*0bd4*/ 	.word	0x0003be50


	//   ....[144]....
        /*0bd8*/ 	.word	0x0003c750


	//   ....[145]....
        /*0bdc*/ 	.word	0x0003c790


	//   ....[146]....
        /*0be0*/ 	.word	0x0003c800


	//   ....[147]....
        /*0be4*/ 	.word	0x0003c820


	//   ....[148]....
        /*0be8*/ 	.word	0x00049940


	//----- nvinfo : EIATTR_REG_RECONFIG
	.align		4
.L_440:
        /*0bec*/ 	.byte	0x01, 0x54
	.zero		2


	//----- nvinfo : EIATTR_SYSCALL_OFFSETS
	.align		4
        /*0bf0*/ 	.byte	0x04, 0x46
        /*0bf2*/ 	.short	(.L_442 - .L_441)


	//   ....[0]....
.L_441:
        /*0bf4*/ 	.word	0x0000b070


	//   ....[1]....
        /*0bf8*/ 	.word	0x0002eaa0


	//   ....[2]....
        /*0bfc*/ 	.word	0x0002ebf0


	//   ....[3]....
        /*0c00*/ 	.word	0x0002ece0


	//   ....[4]....
        /*0c04*/ 	.word	0x0002f520


	//   ....[5]....
        /*0c08*/ 	.word	0x0002fe60


	//----- nvinfo : EIATTR_MBARRIER_INSTR_OFFSETS
	.align		4
.L_442:
        /*0c0c*/ 	.byte	0x04, 0x39
        /*0c0e*/ 	.short	(.L_444 - .L_443)


	//   ....[0]....
.L_443:
        /*0c10*/ 	.word	0x000002a0
        /*0c14*/ 	.word	0x000000ff
        /*0c18*/ 	.word	0x00038800
        /*0c1c*/ 	.short	0x0100
        /*0c1e*/ 	.byte	0x08
	.zero		1


	//   ....[1]....
        /*0c20*/ 	.word	0x000002b0
        /*0c24*/ 	.word	0x000000ff
        /*0c28*/ 	.word	0x00038810
        /*0c2c*/ 	.short	0x0100
        /*0c2e*/ 	.byte	0x08
	.zero		1


	//   ....[2]....
        /*0c30*/ 	.word	0x000002c0
        /*0c34*/ 	.word	0x000000ff
        /*0c38*/ 	.word	0x00038820
        /*0c3c*/ 	.short	0x0100
        /*0c3e*/ 	.byte	0x08
	.zero		1


	//   ....[3]....
        /*0c40*/ 	.word	0x00000370
        /*0c44*/ 	.word	0x000000ff
        /*0c48*/ 	.word	0x00038830
        /*0c4c*/ 	.short	0x0100
        /*0c4e*/ 	.byte	0x06
	.zero		1


	//   ....[4]....
        /*0c50*/ 	.word	0x00000380
        /*0c54*/ 	.word	0x000000ff
        /*0c58*/ 	.word	0x00038840
        /*0c5c*/ 	.short	0x0100
        /*0c5e*/ 	.byte	0x06
	.zero		1


	//   ....[5]....
        /*0c60*/ 	.word	0x00000390
        /*0c64*/ 	.word	0x000000ff
        /*0c68*/ 	.word	0x00038838
        /*0c6c*/ 	.short	0x0100
        /*0c6e*/ 	.byte	0x06
	.zero		1


	//   ....[6]....
        /*0c70*/ 	.word	0x000003a0
        /*0c74*/ 	.word	0x000000ff
        /*0c78*/ 	.word	0x00038848
        /*0c7c*/ 	.short	0x0100
        /*0c7e*/ 	.byte	0x06
	.zero		1


	//   ....[7]....
        /*0c80*/ 	.word	0x000004d0
        /*0c84*/ 	.word	0x000000ff
        /*0c88*/ 	.word	0x00038850
        /*0c8c*/ 	.short	0x0100
        /*0c8e*/ 	.byte	0x08
	.zero		1


	//   ....[8]....
        /*0c90*/ 	.word	0x000004e0
        /*0c94*/ 	.word	0x000000ff
        /*0c98*/ 	.word	0x00038860
        /*0c9c*/ 	.short	0x0100
        /*0c9e*/ 	.byte	0x08
	.zero		1


	//   ....[9]....
        /*0ca0*/ 	.word	0x000004f0
        /*0ca4*/ 	.word	0x000000ff
        /*0ca8*/ 	.word	0x00038858
        /*0cac*/ 	.short	0x0100
        /*0cae*/ 	.byte	0x08
	.zero		1


	//   ....[10]....
        /*0cb0*/ 	.word	0x00000500
        /*0cb4*/ 	.word	0x000000ff
        /*0cb8*/ 	.word	0x00038868
        /*0cbc*/ 	.short	0x0100
        /*0cbe*/ 	.byte	0x08
	.zero		1


	//   ....[11]....
        /*0cc0*/ 	.word	0x000005f0
        /*0cc4*/ 	.word	0x000000ff
        /*0cc8*/ 	.word	0x00038870
        /*0ccc*/ 	.short	0x0100
        /*0cce*/ 	.byte	0x06
	.zero		1


	//   ....[12]....
        /*0cd0*/ 	.word	0x00000600
        /*0cd4*/ 	.word	0x000000ff
        /*0cd8*/ 	.word	0x00038880
        /*0cdc*/ 	.short	0x0100
        /*0cde*/ 	.byte	0x06
	.zero		1


	//   ....[13]....
        /*0ce0*/ 	.word	0x00000610
        /*0ce4*/ 	.word	0x000000ff
        /*0ce8*/ 	.word	0x00038878
        /*0cec*/ 	.short	0x0100
        /*0cee*/ 	.byte	0x06
	.zero		1


	//   ....[14]....
        /*0cf0*/ 	.word	0x00000620
        /*0cf4*/ 	.word	0x000000ff
        /*0cf8*/ 	.word	0x00038888
        /*0cfc*/ 	.short	0x0100
        /*0cfe*/ 	.byte	0x06
	.zero		1


	//   ....[15]....
        /*0d00*/ 	.word	0x00000750
        /*0d04*/ 	.word	0x000000ff
        /*0d08*/ 	.word	0x00038890
        /*0d0c*/ 	.short	0x0100
        /*0d0e*/ 	.byte	0x08
	.zero		1


	//   ....[16]....
        /*0d10*/ 	.word	0x00000760
        /*0d14*/ 	.word	0x000000ff
        /*0d18*/ 	.word	0x000388a0
        /*0d1c*/ 	.short	0x0100
        /*0d1e*/ 	.byte	0x08
	.zero		1


	//   ....[17]....
        /*0d20*/ 	.word	0x00000770
        /*0d24*/ 	.word	0x000000ff
        /*0d28*/ 	.word	0x00038898
        /*0d2c*/ 	.short	0x0100
        /*0d2e*/ 	.byte	0x08
	.zero		1


	//   ....[18]....
        /*0d30*/ 	.word	0x00000780
        /*0d34*/ 	.word	0x000000ff
        /*0d38*/ 	.word	0x000388a8
        /*0d3c*/ 	.short	0x0100
        /*0d3e*/ 	.byte	0x08
	.zero		1


	//   ....[19]....
        /*0d40*/ 	.word	0x000008c0
        /*0d44*/ 	.word	0x000000ff
        /*0d48*/ 	.word	0x000388b0
        /*0d4c*/ 	.short	0x0100
        /*0d4e*/ 	.byte	0x08
	.zero		1


	//   ....[20]....
        /*0d50*/ 	.word	0x000008d0
        /*0d54*/ 	.word	0x000000ff
        /*0d58*/ 	.word	0x000388c0
        /*0d5c*/ 	.short	0x0100
        /*0d5e*/ 	.byte	0x08
	.zero		1


	//   ....[21]....
        /*0d60*/ 	.word	0x000008e0
        /*0d64*/ 	.word	0x000000ff
        /*0d68*/ 	.word	0x000388b8
        /*0d6c*/ 	.short	0x0100
        /*0d6e*/ 	.byte	0x08
	.zero		1


	//   ....[22]....
        /*0d70*/ 	.word	0x000008f0
        /*0d74*/ 	.word	0x000000ff
        /*0d78*/ 	.word	0x000388c8
        /*0d7c*/ 	.short	0x0100
        /*0d7e*/ 	.byte	0x08
	.zero		1


	//   ....[23]....
        /*0d80*/ 	.word	0x00005070
        /*0d84*/ 	.word	0x00000000
        /*0d88*/ 	.word	0x00000000
        /*0d8c*/ 	.short	0x0101
        /*0d8e*/ 	.byte	0x3f
	.zero		1


	//   ....[24]....
        /*0d90*/ 	.word	0x00008e40
        /*0d94*/ 	.word	0x00000000
        /*0d98*/ 	.word	0x00000000
        /*0d9c*/ 	.short	0x0101
        /*0d9e*/ 	.byte	0x3f
	.zero		1


	//   ....[25]....
        /*0da0*/ 	.word	0x0000b5b0
        /*0da4*/ 	.word	0x000000ff
        /*0da8*/ 	.word	0x00038800
        /*0dac*/ 	.short	0x010a
        /*0dae*/ 	.byte	0x2f
	.zero		1


	//   ....[26]....
        /*0db0*/ 	.word	0x0000ba10
        /*0db4*/ 	.word	0x00000014
        /*0db8*/ 	.word	0x00000000
        /*0dbc*/ 	.short	0x010a
        /*0dbe*/ 	.byte	0x3f
	.zero		1


	//   ....[27]....
        /*0dc0*/ 	.word	0x0000ba70
        /*0dc4*/ 	.word	0x00000014
        /*0dc8*/ 	.word	0x00000000
        /*0dcc*/ 	.short	0x010a
        /*0dce*/ 	.byte	0x3f
	.zero		1


	//   ....[28]....
        /*0dd0*/ 	.word	0x0000be20
        /*0dd4*/ 	.word	0x000000ff
        /*0dd8*/ 	.word	0x00038810
        /*0ddc*/ 	.short	0x010a
        /*0dde*/ 	.byte	0x2f
	.zero		1


	//   ....[29]....
        /*0de0*/ 	.word	0x0000bf20
        /*0de4*/ 	.word	0x0000000c
        /*0de8*/ 	.word	0x00000000
        /*0dec*/ 	.short	0x010a
        /*0dee*/ 	.byte	0x3f
	.zero		1


	//   ....[30]....
        /*0df0*/ 	.word	0x0000bf80
        /*0df4*/ 	.word	0x0000000c
        /*0df8*/ 	.word	0x00000000
        /*0dfc*/ 	.short	0x010a
        /*0dfe*/ 	.byte	0x3f
	.zero		1


	//   ....[31]....
        /*0e00*/ 	.word	0x0000dac0
        /*0e04*/ 	.word	0x00000003
        /*0e08*/ 	.word	0x00000000
        /*0e0c*/ 	.short	0x0101
        /*0e0e*/ 	.byte	0x3f
	.zero		1


	//   ....[32]....
        /*0e10*/ 	.word	0x000122a0
        /*0e14*/ 	.word	0x00000000
        /*0e18*/ 	.word	0x00000000
        /*0e1c*/ 	.short	0x0101
        /*0e1e*/ 	.byte	0x3f
	.zero		1


	//   ....[33]....
        /*0e20*/ 	.word	0x00012a00
        /*0e24*/ 	.word	0x00000009
        /*0e28*/ 	.word	0x00000000
        /*0e2c*/ 	.short	0x010a
        /*0e2e*/ 	.byte	0x3f
	.zero		1


	//   ....[34]....
        /*0e30*/ 	.word	0x00012b00
        /*0e34*/ 	.word	0x00000005
        /*0e38*/ 	.word	0x00000000
        /*0e3c*/ 	.short	0x010a
        /*0e3e*/ 	.byte	0x3f
	.zero		1


	//   ....[35]....
        /*0e40*/ 	.word	0x00012f20
        /*0e44*/ 	.word	0x00000014
        /*0e48*/ 	.word	0x00000000
        /*0e4c*/ 	.short	0x010a
        /*0e4e*/ 	.byte	0x3f
	.zero		1


	//   ....[36]....
        /*0e50*/ 	.word	0x00013020
        /*0e54*/ 	.word	0x00000008
        /*0e58*/ 	.word	0x00000000
        /*0e5c*/ 	.short	0x010a
        /*0e5e*/ 	.byte	0x3f
	.zero		1


	//   ....[37]....
        /*0e60*/ 	.word	0x00014b30
        /*0e64*/ 	.word	0x0000003c
        /*0e68*/ 	.word	0x00000000
        /*0e6c*/ 	.short	0x0101
        /*0e6e*/ 	.byte	0x3f
	.zero		1


	//   ....[38]....
        /*0e70*/ 	.word	0x0001c020
        /*0e74*/ 	.word	0x00000006
        /*0e78*/ 	.word	0x00000000
        /*0e7c*/ 	.short	0x0101
        /*0e7e*/ 	.byte	0x3f
	.zero		1


	//   ....[39]....
        /*0e80*/ 	.word	0x0001c200
        /*0e84*/ 	.word	0x00000007
        /*0e88*/ 	.word	0x00000000
        /*0e8c*/ 	.short	0x010a
        /*0e8e*/ 	.byte	0x3f
	.zero		1


	//   ....[40]....
        /*0e90*/ 	.word	0x0001c300
        /*0e94*/ 	.word	0x00000006
        /*0e98*/ 	.word	0x00000000
        /*0e9c*/ 	.short	0x010a
        /*0e9e*/ 	.byte	0x3f
	.zero		1


	//   ....[41]....
        /*0ea0*/ 	.word	0x0001c720
        /*0ea4*/ 	.word	0x0000000e
        /*0ea8*/ 	.word	0x00000000
        /*0eac*/ 	.short	0x010a
        /*0eae*/ 	.byte	0x3f
	.zero		1


	//   ....[42]....
        /*0eb0*/ 	.word	0x0001c820
        /*0eb4*/ 	.word	0x00000005
        /*0eb8*/ 	.word	0x00000000
        /*0ebc*/ 	.short	0x010a
        /*0ebe*/ 	.byte	0x3f
	.zero		1


	//   ....[43]....
        /*0ec0*/ 	.word	0x0001e330
        /*0ec4*/ 	.word	0x0000003c
        /*0ec8*/ 	.word	0x00000000
        /*0ecc*/ 	.short	0x0101
        /*0ece*/ 	.byte	0x3f
	.zero		1


	//   ....[44]....
        /*0ed0*/ 	.word	0x000266b0
        /*0ed4*/ 	.word	0x00000003
        /*0ed8*/ 	.word	0x00000000
        /*0edc*/ 	.short	0x0101
        /*0ede*/ 	.byte	0x3f
	.zero		1


	//   ....[45]....
        /*0ee0*/ 	.word	0x00029c40
        /*0ee4*/ 	.word	0x000000ff
        /*0ee8*/ 	.word	0x00000000
        /*0eec*/ 	.short	0x0101
        /*0eee*/ 	.byte	0x04
	.zero		1


	//   ....[46]....
        /*0ef0*/ 	.word	0x0002a390
        /*0ef4*/ 	.word	0x000000ff
        /*0ef8*/ 	.word	0x00000000
        /*0efc*/ 	.short	0x0101
        /*0efe*/ 	.byte	0x04
	.zero		1


	//   ....[47]....
        /*0f00*/ 	.word	0x0002f0d0
        /*0f04*/ 	.word	0x00000000
        /*0f08*/ 	.word	0x00038840
        /*0f0c*/ 	.short	0x010a
        /*0f0e*/ 	.byte	0x3f
	.zero		1


	//   ....[48]....
        /*0f10*/ 	.word	0x0002fc10
        /*0f14*/ 	.word	0x00000012
        /*0f18*/ 	.word	0x00038800
        /*0f1c*/ 	.short	0x0107
        /*0f1e*/ 	.byte	0x3f
	.zero		1


	//   ....[49]....
        /*0f20*/ 	.word	0x0002fcb0
        /*0f24*/ 	.word	0x00000012
        /*0f28*/ 	.word	0x00038800
        /*0f2c*/ 	.short	0x0101
        /*0f2e*/ 	.byte	0x3f
	.zero		1


	//   ....[50]....
        /*0f30*/ 	.word	0x00030bd0
        /*0f34*/ 	.word	0x00000012
        /*0f38*/ 	.word	0x00038810
        /*0f3c*/ 	.short	0x0107
        /*0f3e*/ 	.byte	0x3f
	.zero		1


	//   ....[51]....
        /*0f40*/ 	.word	0x00030cd0
        /*0f44*/ 	.word	0x00000012
        /*0f48*/ 	.word	0x00038810
        /*0f4c*/ 	.short	0x0101
        /*0f4e*/ 	.byte	0x3f
	.zero		1


	//   ....[52]....
        /*0f50*/ 	.word	0x00030cf0
        /*0f54*/ 	.word	0x00000012
        /*0f58*/ 	.word	0x00038820
        /*0f5c*/ 	.short	0x010a
        /*0f5e*/ 	.byte	0x3f
	.zero		1


	//   ....[53]....
        /*0f60*/ 	.word	0x00030dd0
        /*0f64*/ 	.word	0x00000000
        /*0f68*/ 	.word	0x00038860
        /*0f6c*/ 	.short	0x010a
        /*0f6e*/ 	.byte	0x3f
	.zero		1


	//   ....[54]....
        /*0f70*/ 	.word	0x00031ae0
        /*0f74*/ 	.word	0x00000003
        /*0f78*/ 	.word	0x00038840
        /*0f7c*/ 	.short	0x010a
        /*0f7e*/ 	.byte	0x3f
	.zero		1


	//   ....[55]....
        /*0f80*/ 	.word	0x00031d20
        /*0f84*/ 	.word	0x00000003
        /*0f88*/ 	.word	0x00038860
        /*0f8c*/ 	.short	0x010a
        /*0f8e*/ 	.byte	0x3f
	.zero		1


	//   ....[56]....
        /*0f90*/ 	.word	0x000328f0
        /*0f94*/ 	.word	0x00000004
        /*0f98*/ 	.word	0x00038840
        /*0f9c*/ 	.short	0x010a
        /*0f9e*/ 	.byte	0x3f
	.zero		1


	//   ....[57]....
        /*0fa0*/ 	.word	0x00032b20
        /*0fa4*/ 	.word	0x00000004
        /*0fa8*/ 	.word	0x00038860
        /*0fac*/ 	.short	0x010a
        /*0fae*/ 	.byte	0x3f
	.zero		1


	//   ....[58]....
        /*0fb0*/ 	.word	0x00033680
        /*0fb4*/ 	.word	0x00000004
        /*0fb8*/ 	.word	0x00038840
        /*0fbc*/ 	.short	0x010a
        /*0fbe*/ 	.byte	0x3f
	.zero		1


	//   ....[59]....
        /*0fc0*/ 	.word	0x000338c0
        /*0fc4*/ 	.word	0x00000004
        /*0fc8*/ 	.word	0x00038860
        /*0fcc*/ 	.short	0x010a
        /*0fce*/ 	.byte	0x3f
	.zero		1


	//   ....[60]....
        /*0fd0*/ 	.word	0x00035630
        /*0fd4*/ 	.word	0x00000009
        /*0fd8*/ 	.word	0x00038820
        /*0fdc*/ 	.short	0x010a
        /*0fde*/ 	.byte	0x3f
	.zero		1


	//   ....[61]....
        /*0fe0*/ 	.word	0x000357a0
        /*0fe4*/ 	.word	0x00000005
        /*0fe8*/ 	.word	0x00000000
        /*0fec*/ 	.short	0x010a
        /*0fee*/ 	.byte	0x3f
	.zero		1


	//   ....[62]....
        /*0ff0*/ 	.word	0x00035820
        /*0ff4*/ 	.word	0x00000007
        /*0ff8*/ 	.word	0x00000000
        /*0ffc*/ 	.short	0x010a
        /*0ffe*/ 	.byte	0x3f
	.zero		1


	//   ....[63]....
        /*1000*/ 	.word	0x00035860
        /*1004*/ 	.word	0x00000005
        /*1008*/ 	.word	0x00000000
        /*100c*/ 	.short	0x010a
        /*100e*/ 	.byte	0x3f
	.zero		1


	//   ....[64]....
        /*1010*/ 	.word	0x00035890
        /*1014*/ 	.word	0x00000003
        /*1018*/ 	.word	0x00000000
        /*101c*/ 	.short	0x010a
        /*101e*/ 	.byte	0x3f
	.zero		1


	//   ....[65]....
        /*1020*/ 	.word	0x00035900
        /*1024*/ 	.word	0x00000003
        /*1028*/ 	.word	0x00038800
        /*102c*/ 	.short	0x010a
        /*102e*/ 	.byte	0x3f
	.zero		1


	//   ....[66]....
        /*1030*/ 	.word	0x00035950
        /*1034*/ 	.word	0x00000014
        /*1038*/ 	.word	0x00000000
        /*103c*/ 	.short	0x010a
        /*103e*/ 	.byte	0x3f
	.zero		1


	//   ....[67]....
        /*1040*/ 	.word	0x000359b0
        /*1044*/ 	.word	0x0000000c
        /*1048*/ 	.word	0x00038810
        /*104c*/ 	.short	0x010a
        /*104e*/ 	.byte	0x3f
	.zero		1


	//   ....[68]....
        /*1050*/ 	.word	0x00035a00
        /*1054*/ 	.word	0x0000000c
        /*1058*/ 	.word	0x00000000
        /*105c*/ 	.short	0x010a
        /*105e*/ 	.byte	0x3f
	.zero		1


	//   ....[69]....
        /*1060*/ 	.word	0x00035a50
        /*1064*/ 	.word	0x00000005
        /*1068*/ 	.word	0x00000000
        /*106c*/ 	.short	0x010a
        /*106e*/ 	.byte	0x3f
	.zero		1


	//   ....[70]....
        /*1070*/ 	.word	0x00035aa0
        /*1074*/ 	.word	0x00000008
        /*1078*/ 	.word	0x00000000
        /*107c*/ 	.short	0x010a
        /*107e*/ 	.byte	0x3f
	.zero		1


	//   ....[71]....
        /*1080*/ 	.word	0x00035af0
        /*1084*/ 	.word	0x00000006
        /*1088*/ 	.word	0x00000000
        /*108c*/ 	.short	0x010a
        /*108e*/ 	.byte	0x3f
	.zero		1


	//   ....[72]....
        /*1090*/ 	.word	0x00035b40
        /*1094*/ 	.word	0x00000005
        /*1098*/ 	.word	0x00000000
        /*109c*/ 	.short	0x010a
        /*109e*/ 	.byte	0x3f
	.zero		1


	//   ....[73]....
        /*10a0*/ 	.word	0x00035ce0
        /*10a4*/ 	.word	0x00000000
        /*10a8*/ 	.word	0x00038840
        /*10ac*/ 	.short	0x010a
        /*10ae*/ 	.byte	0x3f
	.zero		1


	//   ....[74]....
        /*10b0*/ 	.word	0x00036dc0
        /*10b4*/ 	.word	0x00000012
        /*10b8*/ 	.word	0x00038820
        /*10bc*/ 	.short	0x010a
        /*10be*/ 	.byte	0x3f
	.zero		1


	//   ....[75]....
        /*10c0*/ 	.word	0x00036e10
        /*10c4*/ 	.word	0x00000000
        /*10c8*/ 	.word	0x00038860
        /*10cc*/ 	.short	0x010a
        /*10ce*/ 	.byte	0x3f
	.zero		1


	//   ....[76]....
        /*10d0*/ 	.word	0x00036e60
        /*10d4*/ 	.word	0x00000003
        /*10d8*/ 	.word	0x00038840
        /*10dc*/ 	.short	0x010a
        /*10de*/ 	.byte	0x3f
	.zero		1


	//   ....[77]....
        /*10e0*/ 	.word	0x00036eb0
        /*10e4*/ 	.word	0x00000003
        /*10e8*/ 	.word	0x00038860
        /*10ec*/ 	.short	0x010a
        /*10ee*/ 	.byte	0x3f
	.zero		1


	//   ....[78]....
        /*10f0*/ 	.word	0x00036f00
        /*10f4*/ 	.word	0x00000004
        /*10f8*/ 	.word	0x00038840
        /*10fc*/ 	.short	0x010a
        /*10fe*/ 	.byte	0x3f
	.zero		1


	//   ....[79]....
        /*1100*/ 	.word	0x00036f50
        /*1104*/ 	.word	0x00000004
        /*1108*/ 	.word	0x00038860
        /*110c*/ 	.short	0x010a
        /*110e*/ 	.byte	0x3f
	.zero		1


	//   ....[80]....
        /*1110*/ 	.word	0x00036fa0
        /*1114*/ 	.word	0x00000004
        /*1118*/ 	.word	0x00038840
        /*111c*/ 	.short	0x010a
        /*111e*/ 	.byte	0x3f
	.zero		1


	//   ....[81]....
        /*1120*/ 	.word	0x00036ff0
        /*1124*/ 	.word	0x00000004
        /*1128*/ 	.word	0x00038860
        /*112c*/ 	.short	0x010a
        /*112e*/ 	.byte	0x3f
	.zero		1


	//   ....[82]....
        /*1130*/ 	.word	0x00037b60
        /*1134*/ 	.word	0x00000009
        /*1138*/ 	.word	0x00038820
        /*113c*/ 	.short	0x010a
        /*113e*/ 	.byte	0x3f
	.zero		1


	//   ....[83]....
        /*1140*/ 	.word	0x00037d00
        /*1144*/ 	.word	0x00000005
        /*1148*/ 	.word	0x00000000
        /*114c*/ 	.short	0x010a
        /*114e*/ 	.byte	0x3f
	.zero		1


	//   ....[84]....
        /*1150*/ 	.word	0x00037d50
        /*1154*/ 	.word	0x00000007
        /*1158*/ 	.word	0x00000000
        /*115c*/ 	.short	0x010a
        /*115e*/ 	.byte	0x3f
	.zero		1


	//   ....[85]....
        /*1160*/ 	.word	0x00037da0
        /*1164*/ 	.word	0x00000005
        /*1168*/ 	.word	0x00000000
        /*116c*/ 	.short	0x010a
        /*116e*/ 	.byte	0x3f
	.zero		1


	//   ....[86]....
        /*1170*/ 	.word	0x00038160
        /*1174*/ 	.word	0x0000001a
        /*1178*/ 	.word	0x00000000
        /*117c*/ 	.short	0x010a
        /*117e*/ 	.byte	0x3f
	.zero		1


	//   ....[87]....
        /*1180*/ 	.word	0x000382a0
        /*1184*/ 	.word	0x00000009
        /*1188*/ 	.word	0x00000000
        /*118c*/ 	.short	0x010a
        /*118e*/ 	.byte	0x3f
	.zero		1


	//   ....[88]....
        /*1190*/ 	.word	0x00038900
        /*1194*/ 	.word	0x0000003a
        /*1198*/ 	.word	0x00000000
        /*119c*/ 	.short	0x010a
        /*119e*/ 	.byte	0x3f
	.zero		1


	//   ....[89]....
        /*11a0*/ 	.word	0x00038a40
        /*11a4*/ 	.word	0x00000038
        /*11a8*/ 	.word	0x00000000
        /*11ac*/ 	.short	0x010a
        /*11ae*/ 	.byte	0x3f
	.zero		1


	//   ....[90]....
        /*11b0*/ 	.word	0x0003ae60
        /*11b4*/ 	.word	0x00000038
        /*11b8*/ 	.word	0x00000000
        /*11bc*/ 	.short	0x0101
        /*11be*/ 	.byte	0x3f
	.zero		1


	//   ....[91]....
        /*11c0*/ 	.word	0x00049a20
        /*11c4*/ 	.word	0x00000004
        /*11c8*/ 	.word	0x00000000
        /*11cc*/ 	.short	0x0101
        /*11ce*/ 	.byte	0x3f
	.zero		1


	//   ....[92]....
        /*11d0*/ 	.word	0x00049a60
        /*11d4*/ 	.word	0x00000009
        /*11d8*/ 	.word	0x00000000
        /*11dc*/ 	.short	0x010a
        /*11de*/ 	.byte	0x3f
	.zero		1


	//   ....[93]....
        /*11e0*/ 	.word	0x00049ab0
        /*11e4*/ 	.word	0x00000038
        /*11e8*/ 	.word	0x00000000
        /*11ec*/ 	.short	0x010a
        /*11ee*/ 	.byte	0x3f
	.zero		1


	//----- nvinfo : EIATTR_NUM_MBARRIERS
	.align		4
.L_444:
        /*11f0*/ 	.byte	0x03, 0x38
        /*11f2*/ 	.short	0x0017


	//----- nvinfo : EIATTR_EXIT_INSTR_OFFSETS
	.align		4
        /*11f4*/ 	.byte	0x04, 0x1c
        /*11f6*/ 	.short	(.L_446 - .L_445)


	//   ....[0]....
.L_445:
        /*11f8*/ 	.word	0x00000b60


	//   ....[1]....
        /*11fc*/ 	.word	0x0002c9e0


	//   ....[2]....
        /*1200*/ 	.word	0x000358e0


	//----- nvinfo : EIATTR_MAX_THREADS
	.align		4
.L_446:
        /*1204*/ 	.byte	0x04, 0x05
        /*1206*/ 	.short	(.L_448 - .L_447)
.L_447:
        /*1208*/ 	.word	0x00000180
        /*120c*/ 	.word	0x00000001
        /*1210*/ 	.word	0x00000001


	//----- nvinfo : EIATTR_CRS_STACK_SIZE
	.align		4
.L_448:
        /*1214*/ 	.byte	0x04, 0x1e
        /*1216*/ 	.short	(.L_450 - .L_449)
.L_449:
        /*1218*/ 	.word	0x00000000


	//----- nvinfo : EIATTR_CBANK_PARAM_SIZE
	.align		4
.L_450:
        /*121c*/ 	.byte	0x03, 0x19
        /*121e*/ 	.short	0x0bf0


	//----- nvinfo : EIATTR_PARAM_CBANK
	.align		4
        /*1220*/ 	.byte	0x04, 0x0a
        /*1222*/ 	.short	(.L_452 - .L_451)
	.align		4
.L_451:
        /*1224*/ 	.word	index@(.nv.constant0._ZN7cutlass13device_kernelIN5flash11enable_sm90INS1_16FlashAttnFwdSm90INS1_25CollectiveMainloopFwdSm90ILi2EN4cute5tupleIJNS5_1CILi1EEES8_S8_EEENS6_IJNS7_ILi64EEESA_SA_EEELi512ENS_10bfloat16_tEfNS_4arch4Sm90ELb0ELb1ELb1ELb1ELb0ELb0ELb1ELb0ELb0ELb1ELb1ELb0EEENS1_21CollectiveEpilogueFwdINS6_IJSA_NS7_ILi512EEESA_EEES9_SC_SE_Li256ELb1ELb1ELb1ELb0EEENS1_36VarlenDynamicPersistentTileSchedulerILi64ELi64ELi256ELi128ELb1ELb1ELb1ELb1ELb0ELb1EEEEEEEEEvNT_6ParamsE)
        /*1228*/ 	.short	0x0210
        /*122a*/ 	.short	0x0bf0


	//----- nvinfo : EIATTR_SW_WAR
	.align		4
.L_452:
        /*122c*/ 	.byte	0x04, 0x36
        /*122e*/ 	.short	(.L_454 - .L_453)
.L_453:
        /*1230*/ 	.word	0x00000008
.L_454:


//--------------------- .nv.info._ZN7cutlass13device_kernelIN5flash11enable_sm90INS1_16FlashAttnFwdSm90INS1_25CollectiveMainloopFwdSm90ILi2EN4cute5tupleIJNS5_1CILi1EEES8_S8_EEENS6_IJNS7_ILi64EEESA_SA_EEELi512ENS_10bfloat16_tEfNS_4arch4Sm90ELb0ELb1ELb1ELb1ELb0ELb1ELb1ELb0ELb0ELb1ELb1ELb0EEENS1_21CollectiveEpilogueFwdINS6_IJSA_NS7_ILi512EEESA_EEES9_SC_SE_Li256ELb1ELb1ELb1ELb0EEENS1_36VarlenDynamicPersistentTileSchedulerILi64ELi64ELi256ELi128ELb1ELb1ELb1ELb1ELb0ELb1EEEEEEEEEvNT_6ParamsE --------------------------
	.section	.nv.info._ZN7cutlass13device_kernelIN5flash11enable_sm90INS1_16FlashAttnFwdSm90INS1_25CollectiveMainloopFwdSm90ILi2EN4cute5tupleIJNS5_1CILi1EEES8_S8_EEENS6_IJNS7_ILi64EEESA_SA_EEELi512ENS_10bfloat16_tEfNS_4arch4Sm90ELb0ELb1ELb1ELb1ELb0ELb1ELb1ELb0ELb0ELb1ELb1ELb0EEENS1_21CollectiveEpilogueFwdINS6_IJSA_NS7_ILi512EEESA_EEES9_SC_SE_Li256ELb1ELb1ELb1ELb0EEENS1_36VarlenDynamicPersistentTileSchedulerILi64ELi64ELi256ELi128ELb1ELb1ELb1ELb1ELb0ELb1EEEEEEEEEvNT_6ParamsE,"",@"SHT_CUDA_INFO"
	.sectionflags	@""
	.align	4


	//----- nvinfo : EIATTR_CUDA_API_VERSION
	.align		4
        /*0000*/ 	.byte	0x04, 0x37
        /*0002*/ 	.short	(.L_456 - .L_455)
.L_455:
        /*0004*/ 	.word	0x00000082


	//----- nvinfo : EIATTR_KPARAM_INFO
	.align		4
.L_456:
        /*0008*/ 	.byte	0x04, 0x17
        /*000a*/ 	.short	(.L_458 - .L_457)
.L_457:
        /*000c*/ 	.word	0x00000000
        /*0010*/ 	.short	0x0000
        /*0012*/ 	.short	0x0070
        /*0014*/ 	.byte	0x00, 0xf0, 0x01, 0x2e


	//----- nvinfo : EIATTR_SPARSE_MMA_MASK
	.align		4
.L_458:
        /*0018*/ 	.byte	0x03, 0x50
        /*001a*/ 	.short	0x0000


	//----- nvinfo : EIATTR_MAXREG_COUNT
	.align		4
        /*001c*/ 	.byte	0x03, 0x1b
        /*001e*/ 	.short	0x00a8


	//----- nvinfo : EIATTR_NUM_BARRIERS
	.align		4
        /*0020*/ 	.byte	0x02, 0x4c
        /*0022*/ 	.byte	0x10
	.zero		1


	//----- nvinfo : EIATTR_EXTERNS
	.align		4
        /*0024*/ 	.byte	0x04, 0x0f
        /*0026*/ 	.short	(.L_460 - .L_459)


	//   ....[0]....
	.align		4
.L_459:
        /*0028*/ 	.word	index@(__assertfail)


	//----- nvinfo : EIATTR_ANNOTATIONS
	.align		4
.L_460:
        /*002c*/ 	.byte	0x04, 0x55
        /*002e*/ 	.short	(.L_462 - .L_461)


	//   ....[0]....
.L_461:
        /* <DEDUP_REMOVED lines=145> */


	//----- nvinfo : EIATTR_MERCURY_ISA_VERSION
	.align		4
.L_462:
        /*0928*/ 	.byte	0x03, 0x5f
        /*092a*/ 	.short	0x0101


	//----- nvinfo : EIATTR_UNUSED_LOAD_BYTE_OFFSET
	.align		4
        /*092c*/ 	.byte	0x04, 0x44
        /*092e*/ 	.short	(.L_464 - .L_463)


	//   ....[0]....
.L_463:
        /*0930*/ 	.word	0x00000b60
        /*0934*/ 	.word	0x0000fff0


	//   ....[1]....
        /*0938*/ 	.word	0x000321e0
        /*093c*/ 	.word	0x0000fff0


	//----- nvinfo : EIATTR_INT_WARP_WIDE_INSTR_OFFSETS
	.align		4
.L_464:
        /*0940*/ 	.byte	0x04, 0x31
        /*0942*/ 	.short	(.L_466 - .L_465)


	//   ....[0]....
.L_465:
        /*0944*/ 	.word	0x000001d0


	//   ....[1]....
        /*0948*/ 	.word	0x00000270


	//   ....[2]....
        /*094c*/ 	.word	0x00000280


	//   ....[3]....
        /*0950*/ 	.word	0x000002f0


	//   ....[4]....
        /*0954*/ 	.word	0x0003af80


	//   ....[5]....
        /*0958*/ 	.word	0x0003afe0


	//   ....[6]....
        /*095c*/ 	.word	0x000409a0


	//   ....[7]....
        /*0960*/ 	.word	0x00040a00


	//----- nvinfo : EIATTR_COOP_GROUP_MASK_REGIDS
	.align		4
.L_466:
        /*0964*/ 	.byte	0x04, 0x29
        /*0966*/ 	.short	(.L_468 - .L_467)


	//   ....[0]....
.L_467:
        /*0968*/ 	.word	0xffffffff


	//   ....[1]....
        /*096c*/ 	.word	0xffffffff


	//   ....[2]....
        /*0970*/ 	.word	0xffffffff


	//   ....[3]....
        /*0974*/ 	.word	0xffffffff


	//   ....[4]....
        /*0978*/ 	.word	0xffffffff


	//   ....[5]....
        /*097c*/ 	.word	0xffffffff


	//   ....[6]....
        /*0980*/ 	.word	0xffffffff


	//   ....[7]....
        /*0984*/ 	.word	0xffffffff


	//   ....[8]....
        /*0988*/ 	.word	0xffffffff


	//   ....[9]....
        /*098c*/ 	.word	0xffffffff


	//   ....[10]....
        /*0990*/ 	.word	0xffffffff


	//   ....[11]....
        /*0994*/ 	.word	0xffffffff


	//   ....[12]....
        /*0998*/ 	.word	0xffffffff


	//   ....[13]....
        /*099c*/ 	.word	0xffffffff


	//   ....[14]....
        /*09a0*/ 	.word	0xffffffff


	//   ....[15]....
        /*09a4*/ 	.word	0xffffffff


	//   ....[16]....
        /*09a8*/ 	.word	0xffffffff


	//   ....[17]....
        /*09ac*/ 	.word	0xffffffff


	//   ....[18]....
        /*09b0*/ 	.word	0xffffffff


	//   ....[19]....
        /*09b4*/ 	.word	0xffffffff


	//   ....[20]....
        /*09b8*/ 	.word	0xffffffff


	//   ....[21]....
        /*09bc*/ 	.word	0xffffffff


	//   ....[22]....
        /*09c0*/ 	.word	0xffffffff


	//   ....[23]....
        /*09c4*/ 	.word	0xffffffff


	//   ....[24]....
        /*09c8*/ 	.word	0xffffffff


	//   ....[25]....
        /*09cc*/ 	.word	0xffffffff


	//   ....[26]....
        /*09d0*/ 	.word	0xffffffff


	//   ....[27]....
        /*09d4*/ 	.word	0xffffffff


	//   ....[28]....
        /*09d8*/ 	.word	0xffffffff


	//   ....[29]....
        /*09dc*/ 	.word	0xffffffff


	//   ....[30]....
        /*09e0*/ 	.word	0xffffffff


	//   ....[31]....
        /*09e4*/ 	.word	0xffffffff


	//   ....[32]....
        /*09e8*/ 	.word	0xffffffff


	//   ....[33]....
        /*09ec*/ 	.word	0xffffffff


	//   ....[34]....
        /*09f0*/ 	.word	0xffffffff


	//   ....[35]....
        /*09f4*/ 	.word	0xffffffff


	//   ....[36]....
        /*09f8*/ 	.word	0xffffffff


	//   ....[37]....
        /*09fc*/ 	.word	0xffffffff


	//   ....[38]....
        /*0a00*/ 	.word	0xffffffff


	//   ....[39]....
        /*0a04*/ 	.word	0xffffffff


	//   ....[40]....
        /*0a08*/ 	.word	0xffffffff


	//   ....[41]....
        /*0a0c*/ 	.word	0xffffffff


	//   ....[42]....
        /*0a10*/ 	.word	0xffffffff


	//   ....[43]....
        /*0a14*/ 	.word	0xffffffff


	//   ....[44]....
        /*0a18*/ 	.word	0xffffffff


	//   ....[45]....
        /*0a1c*/ 	.word	0xffffffff


	//   ....[46]....
        /*0a20*/ 	.word	0xffffffff


	//   ....[47]....
        /*0a24*/ 	.word	0xffffffff


	//   ....[48]....
        /*0a28*/ 	.word	0xffffffff


	//   ....[49]....
        /*0a2c*/ 	.word	0xffffffff


	//   ....[50]....
        /*0a30*/ 	.word	0xffffffff


	//   ....[51]....
        /*0a34*/ 	.word	0xffffffff


	//   ....[52]....
        /*0a38*/ 	.word	0xffffffff


	//   ....[53]....
        /*0a3c*/ 	.word	0xffffffff


	//   ....[54]....
        /*0a40*/ 	.word	0xffffffff


	//   ....[55]....
        /*0a44*/ 	.word	0xffffffff


	//   ....[56]....
        /*0a48*/ 	.word	0xffffffff


	//   ....[57]....
        /*0a4c*/ 	.word	0xffffffff


	//   ....[58]....
        /*0a50*/ 	.word	0xffffffff


	//   ....[59]....
        /*0a54*/ 	.word	0xffffffff


	//   ....[60]....
        /*0a58*/ 	.word	0xffffffff


	//   ....[61]....
        /*0a5c*/ 	.word	0xffffffff


	//   ....[62]....
        /*0a60*/ 	.word	0xffffffff


	//   ....[63]....
        /*0a64*/ 	.word	0xffffffff


	//   ....[64]....
        /*0a68*/ 	.word	0xffffffff


	//   ....[65]....
        /*0a6c*/ 	.word	0xffffffff


	//   ....[66]....
        /*0a70*/ 	.word	0xffffffff


	//   ....[67]....
        /*0a74*/ 	.word	0xffffffff


	//   ....[68]....
        /*0a78*/ 	.word	0xffffffff


	//   ....[69]....
        /*0a7c*/ 	.word	0xffffffff


	//   ....[70]....
        /*0a80*/ 	.word	0xffffffff


	//   ....[71]....
        /*0a84*/ 	.word	0xffffffff


	//   ....[72]....
        /*0a88*/ 	.word	0xffffffff


	//   ....[73]....
        /*0a8c*/ 	.word	0xffffffff


	//   ....[74]....
        /*0a90*/ 	.word	0xffffffff


	//   ....[75]....
        /*0a94*/ 	.word	0xffffffff


	//   ....[76]....
        /*0a98*/ 	.word	0xffffffff


	//   ....[77]....
        /*0a9c*/ 	.word	0xffffffff


	//   ....[78]....
        /*0aa0*/ 	.word	0xffffffff


	//   ....[79]....
        /*0aa4*/ 	.word	0xffffffff


	//   ....[80]....
        /*0aa8*/ 	.word	0xffffffff


	//   ....[81]....
        /*0aac*/ 	.word	0xffffffff


	//   ....[82]....
        /*0ab0*/ 	.word	0xffffffff


	//   ....[83]....
        /*0ab4*/ 	.word	0xffffffff


	//   ....[84]....
        /*0ab8*/ 	.word	0xffffffff


	//   ....[85]....
        /*0abc*/ 	.word	0xffffffff


	//   ....[86]....
        /*0ac0*/ 	.word	0xffffffff


	//   ....[87]....
        /*0ac4*/ 	.word	0xffffffff


	//   ....[88]....
        /*0ac8*/ 	.word	0xffffffff


	//   ....[89]....
        /*0acc*/ 	.word	0xffffffff


	//   ....[90]....
        /*0ad0*/ 	.word	0xffffffff


	//   ....[91]....
        /*0ad4*/ 	.word	0xffffffff


	//   ....[92]....
        /*0ad8*/ 	.word	0xffffffff


	//   ....[93]....
        /*0adc*/ 	.word	0xffffffff


	//   ....[94]....
        /*0ae0*/ 	.word	0xffffffff


	//   ....[95]....
        /*0ae4*/ 	.word	0xffffffff


	//   ....[96]....
        /*0ae8*/ 	.word	0xffffffff


	//   ....[97]....
        /*0aec*/ 	.word	0xffffffff


	//   ....[98]....
        /*0af0*/ 	.word	0xffffffff


	//   ....[99]....
        /*0af4*/ 	.word	0xffffffff


	//   ....[100]....
        /*0af8*/ 	.word	0xffffffff


	//   ....[101]....
        /*0afc*/ 	.word	0xffffffff


	//   ....[102]....
        /*0b00*/ 	.word	0xffffffff


	//   ....[103]....
        /*0b04*/ 	.word	0xffffffff


	//   ....[104]....
        /*0b08*/ 	.word	0xffffffff


	//   ....[105]....
        /*0b0c*/ 	.word	0xffffffff


	//   ....[106]....
        /*0b10*/ 	.word	0xffffffff


	//   ....[107]....
        /*0b14*/ 	.word	0xffffffff


	//   ....[108]....
        /*0b18*/ 	.word	0xffffffff


	//   ....[109]....
        /*0b1c*/ 	.word	0xffffffff


	//   ....[110]....
        /*0b20*/ 	.word	0xffffffff


	//   ....[111]....
        /*0b24*/ 	.word	0xffffffff


	//   ....[112]....
        /*0b28*/ 	.word	0xffffffff


	//   ....[113]....
        /*0b2c*/ 	.word	0xffffffff


	//   ....[114]....
        /*0b30*/ 	.word	0xffffffff


	//   ....[115]....
        /*0b34*/ 	.word	0xffffffff


	//   ....[116]....
        /*0b38*/ 	.word	0xffffffff


	//   ....[117]....
        /*0b3c*/ 	.word	0xffffffff


	//   ....[118]....
        /*0b40*/ 	.word	0xffffffff


	//   ....[119]....
        /*0b44*/ 	.word	0xffffffff


	//   ....[120]....
        /*0b48*/ 	.word	0xffffffff


	//   ....[121]....
        /*0b4c*/ 	.word	0xffffffff


	//   ....[122]....
        /*0b50*/ 	.word	0x0500000f


	//   ....[123]....
        /*0b54*/ 	.word	0x0500000f


	//   ....[124]....
        /*0b58*/ 	.word	0x0500000f


	//   ....[125]....
        /*0b5c*/ 	.word	0x0500000f


	//   ....[126]....
        /*0b60*/ 	.word	0x0500000f


	//   ....[127]....
        /*0b64*/ 	.word	0x0500000f


	//   ....[128]....
        /*0b68*/ 	.word	0x0500000f


	//   ....[129]....
        /*0b6c*/ 	.word	0x0500000f


	//   ....[130]....
        /*0b70*/ 	.word	0x0500000f


	//   ....[131]....
        /*0b74*/ 	.word	0x0500000f


	//   ....[132]....
        /*0b78*/ 	.word	0x0500000f


	//   ....[133]....
        /*0b7c*/ 	.word	0x0500000f


	//   ....[134]....
        /*0b80*/ 	.word	0x0500000f


	//   ....[135]....
        /*0b84*/ 	.word	0x0500000f


	//   ....[136]....
        /*0b88*/ 	.word	0x0500000f


	//   ....[137]....
        /*0b8c*/ 	.word	0x0500000f


	//   ....[138]....
        /*0b90*/ 	.word	0x0500000f


	//   ....[139]....
        /*0b94*/ 	.word	0x0500000f


	//   ....[140]....
        /*0b98*/ 	.word	0x0500000f


	//   ....[141]....
        /*0b9c*/ 	.word	0x0500000f


	//   ....[142]....
        /*0ba0*/ 	.word	0x0500000f


	//   ....[143]....
        /*0ba4*/ 	.word	0x0500000f


	//   ....[144]....
        /*0ba8*/ 	.word	0x0500000f


	//   ....[145]....
        /*0bac*/ 	.word	0x0500000f


	//   ....[146]....
        /*0bb0*/ 	.word	0x0500000f


	//   ....[147]....
        /*0bb4*/ 	.word	0x0500000f


	//   ....[148]....
        /*0bb8*/ 	.word	0x0500000f


	//   ....[149]....
        /*0bbc*/ 	.word	0x0500000f


	//   ....[150]....
        /*0bc0*/ 	.word	0x0500000f


	//   ....[151]....
        /*0bc4*/ 	.word	0x0500000f


	//   ....[152]....
        /*0bc8*/ 	.word	0x0500000f


	//   ....[153]....
        /*0bcc*/ 	.word	0x0500000f


	//   ....[154]....
        /*0bd0*/ 	.word	0x0500000f


	//   ....[155]....
        /*0bd4*/ 	.word	0x0500000f


	//   ....[156]....
        /*0bd8*/ 	.word	0x0500000f


	//   ....[157]....
        /*0bdc*/ 	.word	0x0500000f


	//   ....[158]....
        /*0be0*/ 	.word	0x0500000f


	//   ....[159]....
        /*0be4*/ 	.word	0x0500000f


	//   ....[160]....
        /*0be8*/ 	.word	0x0500000f


	//   ....[161]....
        /*0bec*/ 	.word	0x0500000f


	//   ....[162]....
        /*0bf0*/ 	.word	0x0500000f


	//   ....[163]....
        /*0bf4*/ 	.word	0x0500000f


	//   ....[164]....
        /*0bf8*/ 	.word	0x0500000f


	//   ....[165]....
        /*0bfc*/ 	.word	0x0500000f


	//   ....[166]....
        /*0c00*/ 	.word	0x0500000f


	//   ....[167]....
        /*0c04*/ 	.word	0x0500000f


	//   ....[168]....
        /*0c08*/ 	.word	0x0500000f


	//   ....[169]....
        /*0c0c*/ 	.word	0x0500000f


	//   ....[170]....
        /*0c10*/ 	.word	0x0500000f


	//   ....[171]....
        /*0c14*/ 	.word	0x0500000f


	//   ....[172]....
        /*0c18*/ 	.word	0x0500000f


	//   ....[173]....
        /*0c1c*/ 	.word	0x0500000f


	//   ....[174]....
        /*0c20*/ 	.word	0x0500000f


	//   ....[175]....
        /*0c24*/ 	.word	0xffffffff


	//   ....[176]....
        /*0c28*/ 	.word	0xffffffff


	//   ....[177]....
        /*0c2c*/ 	.word	0xffffffff


	//   ....[178]....
        /*0c30*/ 	.word	0xffffffff


	//   ....[179]....
        /*0c34*/ 	.word	0xffffffff


	//   ....[180]....
        /*0c38*/ 	.word	0xffffffff


	//   ....[181]....
        /*0c3c*/ 	.word	0xffffffff


	//   ....[182]....
        /*0c40*/ 	.word	0xffffffff


	//----- nvinfo : EIATTR_COOP_GROUP_INSTR_OFFSETS
	.align		4
.L_468:
        /*0c44*/ 	.byte	0x04, 0x28
        /*0c46*/ 	.short	(.L_470 - .L_469)


	//   ....[0]....
.L_469:
        /*0c48*/ 	.word	0x000000b0


	//   ....[1]....
        /*0c4c*/ 	.word	0x000001e0


	//   ....[2]....
        /*0c50*/ 	.word	0x00000290


	//   ....[3]....
        /*0c54*/ 	.word	0x00000430


	//   ....[4]....
        /*0c58*/ 	.word	0x00000590


	//   ....[5]....
        /*0c5c*/ 	.word	0x000006b0


	//   ....[6]....
        /*0c60*/ 	.word	0x00000810


	//   ....[7]....
        /*0c64*/ 	.word	0x000061b0


	//   ....[8]....
        /*0c68*/ 	.word	0x0000e090


	//   ....[9]....
        /*0c6c*/ 	.word	0x0000f1d0


	//   ....[10]....
        /*0c70*/ 	.word	0x0000f1e0


	//   ....[11]....
        /*0c74*/ 	.word	0x0000f1f0


	//   ....[12]....
        /*0c78*/ 	.word	0x0000f200


	//   ....[13]....
        /*0c7c*/ 	.word	0x0000f530


	//   ....[14]....
        /*0c80*/ 	.word	0x0000f540


	//   ....[15]....
        /*0c84*/ 	.word	0x0000f550


	//   ....[16]....
        /*0c88*/ 	.word	0x0000f560


	//   ....[17]....
        /*0c8c*/ 	.word	0x00010880


	//   ....[18]....
        /*0c90*/ 	.word	0x00010890


	//   ....[19]....
        /*0c94*/ 	.word	0x000108a0


	//   ....[20]....
        /*0c98*/ 	.word	0x000108b0


	//   ....[21]....
        /*0c9c*/ 	.word	0x00010af0


	//   ....[22]....
        /*0ca0*/ 	.word	0x00010b00


	//   ....[23]....
        /*0ca4*/ 	.word	0x00010b10


	//   ....[24]....
        /*0ca8*/ 	.word	0x00010b20


	//   ....[25]....
        /*0cac*/ 	.word	0x000136a0


	//   ....[26]....
        /*0cb0*/ 	.word	0x00014910


	//   ....[27]....
        /*0cb4*/ 	.word	0x00015180


	//   ....[28]....
        /*0cb8*/ 	.word	0x000158e0


	//   ....[29]....
        /*0cbc*/ 	.word	0x00015970


	//   ....[30]....
        /*0cc0*/ 	.word	0x00015a50


	//   ....[31]....
        /*0cc4*/ 	.word	0x00015a70


	//   ....[32]....
        /*0cc8*/ 	.word	0x0001c890


	//   ....[33]....
        /*0ccc*/ 	.word	0x0001e090


	//   ....[34]....
        /*0cd0*/ 	.word	0x0001f3a0


	//   ....[35]....
        /*0cd4*/ 	.word	0x0001f450


	//   ....[36]....
        /*0cd8*/ 	.word	0x0001f600


	//   ....[37]....
        /*0cdc*/ 	.word	0x0001f620


	//   ....[38]....
        /*0ce0*/ 	.word	0x000263c0


	//   ....[39]....
        /*0ce4*/ 	.word	0x000278f0


	//   ....[40]....
        /*0ce8*/ 	.word	0x00028b80


	//   ....[41]....
        /*0cec*/ 	.word	0x00029470


	//   ....[42]....
        /*0cf0*/ 	.word	0x00029b30


	//   ....[43]....
        /*0cf4*/ 	.word	0x00029bc0


	//   ....[44]....
        /*0cf8*/ 	.word	0x00029ca0


	//   ....[45]....
        /*0cfc*/ 	.word	0x00029cc0


	//   ....[46]....
        /*0d00*/ 	.word	0x00030be0


	//   ....[47]....
        /*0d04*/ 	.word	0x00030d20


	//   ....[48]....
        /*0d08*/ 	.word	0x00030d40


	//   ....[49]....
        /*0d0c*/ 	.word	0x00030d80


	//   ....[50]....
        /*0d10*/ 	.word	0x00030da0


	//   ....[51]....
        /*0d14*/ 	.word	0x00033090


	//   ....[52]....
        /*0d18*/ 	.word	0x000334b0


	//   ....[53]....
        /*0d1c*/ 	.word	0x000334c0


	//   ....[54]....
        /*0d20*/ 	.word	0x000334e0


	//   ....[55]....
        /*0d24*/ 	.word	0x000334f0


	//   ....[56]....
        /*0d28*/ 	.word	0x000340a0


	//   ....[57]....
        /*0d2c*/ 	.word	0x000340c0


	//   ....[58]....
        /*0d30*/ 	.word	0x000342f0


	//   ....[59]....
        /*0d34*/ 	.word	0x00034310


	//   ....[60]....
        /*0d38*/ 	.word	0x00034a40


	//   ....[61]....
        /*0d3c*/ 	.word	0x00034a60


	//   ....[62]....
        /*0d40*/ 	.word	0x000354c0


	//   ....[63]....
        /*0d44*/ 	.word	0x000354e0


	//   ....[64]....
        /*0d48*/ 	.word	0x00036910


	//   ....[65]....
        /*0d4c*/ 	.word	0x00036920


	//   ....[66]....
        /*0d50*/ 	.word	0x00036b50


	//   ....[67]....
        /*0d54*/ 	.word	0x00036b70


	//   ....[68]....
        /*0d58*/ 	.word	0x00036e20


	//   ....[69]....
        /*0d5c*/ 	.word	0x00037030


	//   ....[70]....
        /*0d60*/ 	.word	0x00037060


	//   ....[71]....
        /*0d64*/ 	.word	0x00037090


	//   ....[72]....
        /*0d68*/ 	.word	0x000370c0


	//   ....[73]....
        /*0d6c*/ 	.word	0x000370f0


	//   ....[74]....
        /*0d70*/ 	.word	0x00037120


	//   ....[75]....
        /*0d74*/ 	.word	0x000372c0


	//   ....[76]....
        /*0d78*/ 	.word	0x000372f0


	//   ....[77]....
        /*0d7c*/ 	.word	0x00037320


	//   ....[78]....
        /*0d80*/ 	.word	0x00037350


	//   ....[79]....
        /*0d84*/ 	.word	0x00037380


	//   ....[80]....
        /*0d88*/ 	.word	0x000373b0


	//   ....[81]....
        /*0d8c*/ 	.word	0x00037450


	//   ....[82]....
        /*0d90*/ 	.word	0x00037480


	//   ....[83]....
        /*0d94*/ 	.word	0x00037490


	//   ....[84]....
        /*0d98*/ 	.word	0x000374c0


	//   ....[85]....
        /*0d9c*/ 	.word	0x00038dd0


	//   ....[86]....
        /*0da0*/ 	.word	0x0003b550


	//   ....[87]....
        /*0da4*/ 	.word	0x0003c000


	//   ....[88]....
        /*0da8*/ 	.word	0x0003c010


	//   ....[89]....
        /*0dac*/ 	.word	0x0003c040


	//   ....[90]....
        /*0db0*/ 	.word	0x0003c120


	//   ....[91]....
        /*0db4*/ 	.word	0x0003c150


	//   ....[92]....
        /*0db8*/ 	.word	0x0003c1b0


	//   ....[93]....
        /*0dbc*/ 	.word	0x0003c1c0


	//   ....[94]....
        /*0dc0*/ 	.word	0x0003c230


	//   ....[95]....
        /*0dc4*/ 	.word	0x0003cb70


	//   ....[96]....
        /*0dc8*/ 	.word	0x0003cb80


	//   ....[97]....
        /*0dcc*/ 	.word	0x0003cc40


	//   ....[98]....
        /*0dd0*/ 	.word	0x0003cc80


	//   ....[99]....
        /*0dd4*/ 	.word	0x0003cf20


	//   ....[100]....
        /*0dd8*/ 	.word	0x0003cf30


	//   ....[101]....
        /*0ddc*/ 	.word	0x0003d090


	//   ....[102]....
        /*0de0*/ 	.word	0x0003d0a0


	//   ....[103]....
        /*0de4*/ 	.word	0x00040cd0


	//   ....[104]....
        /*0de8*/ 	.word	0x00040ce0


	//   ....[105]....
        /*0dec*/ 	.word	0x00040d20


	//   ....[106]....
        /*0df0*/ 	.word	0x00040d60


	//   ....[107]....
        /*0df4*/ 	.word	0x00040d90


	//   ....[108]....
        /*0df8*/ 	.word	0x00040dc0


	//   ....[109]....
        /*0dfc*/ 	.word	0x00040df0


	//   ....[110]....
        /*0e00*/ 	.word	0x00040e20


	//   ....[111]....
        /*0e04*/ 	.word	0x00040ff0


	//   ....[112]....
        /*0e08*/ 	.word	0x00041020


	//   ....[113]....
        /*0e0c*/ 	.word	0x00041050


	//   ....[114]....
        /*0e10*/ 	.word	0x00041080


	//   ....[115]....
        /*0e14*/ 	.word	0x000410b0


	//   ....[116]....
        /*0e18*/ 	.word	0x000410e0


	//   ....[117]....
        /*0e1c*/ 	.word	0x000411b0


	//   ....[118]....
        /*0e20*/ 	.word	0x000411d0


	//   ....[119]....
        /*0e24*/ 	.word	0x000411e0


	//   ....[120]....
        /*0e28*/ 	.word	0x00041260


	//   ....[121]....
        /*0e2c*/ 	.word	0x00041da0


	//   ....[122]....
        /*0e30*/ 	.word	0x00042170


	//   ....[123]....
        /*0e34*/ 	.word	0x00042200


	//   ....[124]....
        /*0e38*/ 	.word	0x00042250


	//   ....[125]....
        /*0e3c*/ 	.word	0x000422a0


	//   ....[126]....
        /*0e40*/ 	.word	0x00042340


	//   ....[127]....
        /*0e44*/ 	.word	0x000423d0


	//   ....[128]....
        /*0e48*/ 	.word	0x00042420


	//   ....[129]....
        /*0e4c*/ 	.word	0x00042470


	//   ....[130]....
        /*0e50*/ 	.word	0x00042550


	//   ....[131]....
        /*0e54*/ 	.word	0x000425e0


	//   ....[132]....
        /*0e58*/ 	.word	0x00042630


	//   ....[133]....
        /*0e5c*/ 	.word	0x00042680


	//   ....[134]....
        /*0e60*/ 	.word	0x00042720


	//   ....[135]....
        /*0e64*/ 	.word	0x000427b0


	//   ....[136]....
        /*0e68*/ 	.word	0x00042800


	//   ....[137]....
        /*0e6c*/ 	.word	0x00042850


	//   ....[138]....
        /*0e70*/ 	.word	0x00042b60


	//   ....[139]....
        /*0e74*/ 	.word	0x00042e40


	//   ....[140]....
        /*0e78*/ 	.word	0x00042fd0


	//   ....[141]....
        /*0e7c*/ 	.word	0x00043030


	//   ....[142]....
        /*0e80*/ 	.word	0x00043090


	//   ....[143]....
        /*0e84*/ 	.word	0x000430e0


	//   ....[144]....
        /*0e88*/ 	.word	0x00043240


	//   ....[145]....
        /*0e8c*/ 	.word	0x000432e0


	//   ....[146]....
        /*0e90*/ 	.word	0x00043390


	//   ....[147]....
        /*0e94*/ 	.word	0x00043470


	//   ....[148]....
        /*0e98*/ 	.word	0x00043630


	//   ....[149]....
        /*0e9c*/ 	.word	0x00043710


	//   ....[150]....
        /*0ea0*/ 	.word	0x00043990


	//   ....[151]....
        /*0ea4*/ 	.word	0x00043ab0


	//   ....[152]....
        /*0ea8*/ 	.word	0x00043c80


	//   ....[153]....
        /*0eac*/ 	.word	0x00043d40


	//   ....[154]....
        /*0eb0*/ 	.word	0x00043f50


	//   ....[155]....
        /*0eb4*/ 	.word	0x00043fa0


	//   ....[156]....
        /*0eb8*/ 	.word	0x000442d0


	//   ....[157]....
        /*0ebc*/ 	.word	0x00044370


	//   ....[158]....
        /*0ec0*/ 	.word	0x00044510


	//   ....[159]....
        /*0ec4*/ 	.word	0x00044590


	//   ....[160]....
        /*0ec8*/ 	.word	0x00044610


	//   ....[161]....
        /*0ecc*/ 	.word	0x00044690


	//   ....[162]....
        /*0ed0*/ 	.word	0x00044710


	//   ....[163]....
        /*0ed4*/ 	.word	0x000447a0


	//   ....[164]....
        /*0ed8*/ 	.word	0x00044840


	//   ....[165]....
        /*0edc*/ 	.word	0x000448f0


	//   ....[166]....
        /*0ee0*/ 	.word	0x00044970


	//   ....[167]....
        /*0ee4*/ 	.word	0x000449f0


	//   ....[168]....
        /*0ee8*/ 	.word	0x00044a70


	//   ....[169]....
        /*0eec*/ 	.word	0x00044b00


	//   ....[170]....
        /*0ef0*/ 	.word	0x00044b80


	//   ....[171]....
        /*0ef4*/ 	.word	0x00044c30


	//   ....[172]....
        /*0ef8*/ 	.word	0x00044c80


	//   ....[173]....
        /*0efc*/ 	.word	0x00044d40


	//   ....[174]....
        /*0f00*/ 	.word	0x00044e70


	//   ....[175]....
        /*0f04*/ 	.word	0x00046d90


	//   ....[176]....
        /*0f08*/ 	.word	0x000485a0


	//   ....[177]....
        /*0f0c*/ 	.word	0x00048fd0


	//   ....[178]....
        /*0f10*/ 	.word	0x00049860


	//   ....[179]....
        /*0f14*/ 	.word	0x000498b0


	//   ....[180]....
        /*0f18*/ 	.word	0x000498d0


	//   ....[181]....
        /*0f1c*/ 	.word	0x000498e0


	//   ....[182]....
        /*0f20*/ 	.word	0x00054530


	//----- nvinfo : EIATTR_REG_RECONFIG
	.align		4
.L_470:
        /*0f24*/ 	.byte	0x01, 0x54
	.zero		2


	//----- nvinfo : EIATTR_SYSCALL_OFFSETS
	.align		4
        /*0f28*/ 	.byte	0x04, 0x46
        /*0f2a*/ 	.short	(.L_472 - .L_471)


	//   ....[0]....
.L_471:
        /*0f2c*/ 	.word	0x00002680


	//   ....[1]....
        /*0f30*/ 	.word	0x000027d0


	//   ....[2]....
        /*0f34*/ 	.word	0x0000e630


	//   ....[3]....
        /*0f38*/ 	.word	0x0000ef80


	//   ....[4]....
        /*0f3c*/ 	.word	0x0003b180


	//   ....[5]....
        /*0f40*/ 	.word	0x0003b2d0


	//   ....[6]....
        /*0f44*/ 	.word	0x0003b3c0


	//   ....[7]....
        /*0f48*/ 	.word	0x0003bc00


	//   ....[8]....
        /*0f4c*/ 	.word	0x0003c540


	//----- nvinfo : EIATTR_MBARRIER_INSTR_OFFSETS
	.align		4
.L_472:
        /*0f50*/ 	.byte	0x04, 0x39
        /*0f52*/ 	.short	(.L_474 - .L_473)


	//   ....[0]....
.L_473:
        /*0f54*/ 	.word	0x00000310
        /*0f58*/ 	.word	0x000000ff
        /*0f5c*/ 	.word	0x00038800
        /*0f60*/ 	.short	0x0100
        /*0f62*/ 	.byte	0x08
	.zero		1


	//   ....[1]....
        /*0f64*/ 	.word	0x00000320
        /*0f68*/ 	.word	0x000000ff
        /*0f6c*/ 	.word	0x00038810
        /*0f70*/ 	.short	0x0100
        /*0f72*/ 	.byte	0x08
	.zero		1


	//   ....[2]....
        /*0f74*/ 	.word	0x00000330
        /*0f78*/ 	.word	0x000000ff
        /*0f7c*/ 	.word	0x00038820
        /*0f80*/ 	.short	0x0100
        /*0f82*/ 	.byte	0x08
	.zero		1


	//   ....[3]....
        /*0f84*/ 	.word	0x000003e0
        /*0f88*/ 	.word	0x000000ff
        /*0f8c*/ 	.word	0x00038830
        /*0f90*/ 	.short	0x0100
        /*0f92*/ 	.byte	0x06
	.zero		1


	//   ....[4]....
        /*0f94*/ 	.word	0x000003f0
        /*0f98*/ 	.word	0x000000ff
        /*0f9c*/ 	.word	0x00038840
        /*0fa0*/ 	.short	0x0100
        /*0fa2*/ 	.byte	0x06
	.zero		1


	//   ....[5]....
        /*0fa4*/ 	.word	0x00000400
        /*0fa8*/ 	.word	0x000000ff
        /*0fac*/ 	.word	0x00038838
        /*0fb0*/ 	.short	0x0100
        /*0fb2*/ 	.byte	0x06
	.zero		1


	//   ....[6]....
        /*0fb4*/ 	.word	0x00000410
        /*0fb8*/ 	.word	0x000000ff
        /*0fbc*/ 	.word	0x00038848
        /*0fc0*/ 	.short	0x0100
        /*0fc2*/ 	.byte	0x06
	.zero		1


	//   ....[7]....
        /*0fc4*/ 	.word	0x00000540
        /*0fc8*/ 	.word	0x000000ff
        /*0fcc*/ 	.word	0x00038850
        /*0fd0*/ 	.short	0x0100
        /*0fd2*/ 	.byte	0x08
	.zero		1


	//   ....[8]....
        /*0fd4*/ 	.word	0x00000550
        /*0fd8*/ 	.word	0x000000ff
        /*0fdc*/ 	.word	0x00038860
        /*0fe0*/ 	.short	0x0100
        /*0fe2*/ 	.byte	0x08
	.zero		1


	//   ....[9]....
        /*0fe4*/ 	.word	0x00000560
        /*0fe8*/ 	.word	0x000000ff
        /*0fec*/ 	.word	0x00038858
        /*0ff0*/ 	.short	0x0100
        /*0ff2*/ 	.byte	0x08
	.zero		1


	//   ....[10]....
        /*0ff4*/ 	.word	0x00000570
        /*0ff8*/ 	.word	0x000000ff
        /*0ffc*/ 	.word	0x00038868
        /*1000*/ 	.short	0x0100
        /*1002*/ 	.byte	0x08
	.zero		1


	//   ....[11]....
        /*1004*/ 	.word	0x00000660
        /*1008*/ 	.word	0x000000ff
        /*100c*/ 	.word	0x00038870
        /*1010*/ 	.short	0x0100
        /*1012*/ 	.byte	0x06
	.zero		1


	//   ....[12]....
        /*1014*/ 	.word	0x00000670
        /*1018*/ 	.word	0x000000ff
        /*101c*/ 	.word	0x00038880
        /*1020*/ 	.short	0x0100
        /*1022*/ 	.byte	0x06
	.zero		1


	//   ....[13]....
        /*1024*/ 	.word	0x00000680
        /*1028*/ 	.word	0x000000ff
        /*102c*/ 	.word	0x00038878
        /*1030*/ 	.short	0x0100
        /*1032*/ 	.byte	0x06
	.zero		1


	//   ....[14]....
        /*1034*/ 	.word	0x00000690
        /*1038*/ 	.word	0x000000ff
        /*103c*/ 	.word	0x00038888
        /*1040*/ 	.short	0x0100
        /*1042*/ 	.byte	0x06
	.zero		1


	//   ....[15]....
        /*1044*/ 	.word	0x000007c0
        /*1048*/ 	.word	0x000000ff
        /*104c*/ 	.word	0x00038890
        /*1050*/ 	.short	0x0100
        /*1052*/ 	.byte	0x08
	.zero		1


	//   ....[16]....
        /*1054*/ 	.word	0x000007d0
        /*1058*/ 	.word	0x000000ff
        /*105c*/ 	.word	0x000388a0
        /*1060*/ 	.short	0x0100
        /*1062*/ 	.byte	0x08
	.zero		1


	//   ....[17]....
        /*1064*/ 	.word	0x000007e0
        /*1068*/ 	.word	0x000000ff
        /*106c*/ 	.word	0x00038898
        /*1070*/ 	.short	0x0100
        /*1072*/ 	.byte	0x08
	.zero		1


	//   ....[18]....
        /*1074*/ 	.word	0x000007f0
        /*1078*/ 	.word	0x000000ff
        /*107c*/ 	.word	0x000388a8
        /*1080*/ 	.short	0x0100
        /*1082*/ 	.byte	0x08
	.zero		1


	//   ....[19]....
        /*1084*/ 	.word	0x00000930
        /*1088*/ 	.word	0x000000ff
        /*108c*/ 	.word	0x000388b0
        /*1090*/ 	.short	0x0100
        /*1092*/ 	.byte	0x08
	.zero		1


	//   ....[20]....
        /*1094*/ 	.word	0x00000940
        /*1098*/ 	.word	0x000000ff
        /*109c*/ 	.word	0x000388c0
        /*10a0*/ 	.short	0x0100
        /*10a2*/ 	.byte	0x08
	.zero		1


	//   ....[21]....
        /*10a4*/ 	.word	0x00000950
        /*10a8*/ 	.word	0x000000ff
        /*10ac*/ 	.word	0x000388b8
        /*10b0*/ 	.short	0x0100
        /*10b2*/ 	.byte	0x08
	.zero		1


	//   ....[22]....
        /*10b4*/ 	.word	0x00000960
        /*10b8*/ 	.word	0x000000ff
        /*10bc*/ 	.word	0x000388c8
        /*10c0*/ 	.short	0x0100
        /*10c2*/ 	.byte	0x08
	.zero		1


	//   ....[23]....
        /*10c4*/ 	.word	0x00003260
        /*10c8*/ 	.word	0x0000002d
        /*10cc*/ 	.word	0x00038890
        /*10d0*/ 	.short	0x010a
        /*10d2*/ 	.byte	0x3f
	.zero		1


	//   ....[24]....
        /*10d4*/ 	.word	0x00003e20
        /*10d8*/ 	.word	0x0000002d
        /*10dc*/ 	.word	0x00038890
        /*10e0*/ 	.short	0x010a
        /*10e2*/ 	.byte	0x3f
	.zero		1


	//   ....[25]....
        /*10e4*/ 	.word	0x00004740
        /*10e8*/ 	.word	0x0000002d
        /*10ec*/ 	.word	0x00038890
        /*10f0*/ 	.short	0x010a
        /*10f2*/ 	.byte	0x3f
	.zero		1


	//   ....[26]....
        /*10f4*/ 	.word	0x000049a0
        /*10f8*/ 	.word	0x00000004
        /*10fc*/ 	.word	0x00000000
        /*1100*/ 	.short	0x0101
        /*1102*/ 	.byte	0x3f
	.zero		1


	//   ....[27]....
        /*1104*/ 	.word	0x000049e0
        /*1108*/ 	.word	0x0000002d
        /*110c*/ 	.word	0x000388b0
        /*1110*/ 	.short	0x010a
        /*1112*/ 	.byte	0x3f
	.zero		1


	//   ....[28]....
        /*1114*/ 	.word	0x00005050
        /*1118*/ 	.word	0x0000002d
        /*111c*/ 	.word	0x00000000
        /*1120*/ 	.short	0x0101
        /*1122*/ 	.byte	0x3f
	.zero		1


	//   ....[29]....
        /*1124*/ 	.word	0x000086b0
        /*1128*/ 	.word	0x0000000c
        /*112c*/ 	.word	0x00000000
        /*1130*/ 	.short	0x0101
        /*1132*/ 	.byte	0x3f
	.zero		1


	//   ....[30]....
        /*1134*/ 	.word	0x0000c4b0
        /*1138*/ 	.word	0x0000000c
        /*113c*/ 	.word	0x00000000
        /*1140*/ 	.short	0x0101
        /*1142*/ 	.byte	0x3f
	.zero		1


	//   ....[31]....
        /*1144*/ 	.word	0x0000ed00
        /*1148*/ 	.word	0x00000002
        /*114c*/ 	.word	0x00038800
        /*1150*/ 	.short	0x010a
        /*1152*/ 	.byte	0x3f
	.zero		1


	//   ....[32]....
        /*1154*/ 	.word	0x0000ed50
        /*1158*/ 	.word	0x00000002
        /*115c*/ 	.word	0x00038800
        /*1160*/ 	.short	0x010a
        /*1162*/ 	.byte	0x3f
	.zero		1


	//   ....[33]....
        /*1164*/ 	.word	0x0000f7c0
        /*1168*/ 	.word	0x00000002
        /*116c*/ 	.word	0x00038800
        /*1170*/ 	.short	0x010a
        /*1172*/ 	.byte	0x3f
	.zero		1


	//   ....[34]....
        /*1174*/ 	.word	0x00010cd0
        /*1178*/ 	.word	0x00000002
        /*117c*/ 	.word	0x00038800
        /*1180*/ 	.short	0x010a
        /*1182*/ 	.byte	0x3f
	.zero		1


	//   ....[35]....
        /*1184*/ 	.word	0x000123d0
        /*1188*/ 	.word	0x00000007
        /*118c*/ 	.word	0x00000000
        /*1190*/ 	.short	0x010a
        /*1192*/ 	.byte	0x3f
	.zero		1


	//   ....[36]....
        /*1194*/ 	.word	0x000124d0
        /*1198*/ 	.word	0x00000003
        /*119c*/ 	.word	0x00000000
        /*11a0*/ 	.short	0x010a
        /*11a2*/ 	.byte	0x3f
	.zero		1


	//   ....[37]....
        /*11a4*/ 	.word	0x000128f0
        /*11a8*/ 	.word	0x0000000d
        /*11ac*/ 	.word	0x00000000
        /*11b0*/ 	.short	0x010a
        /*11b2*/ 	.byte	0x3f
	.zero		1


	//   ....[38]....
        /*11b4*/ 	.word	0x000129f0
        /*11b8*/ 	.word	0x00000006
        /*11bc*/ 	.word	0x00000000
        /*11c0*/ 	.short	0x010a
        /*11c2*/ 	.byte	0x3f
	.zero		1


	//   ....[39]....
        /*11c4*/ 	.word	0x00014530
        /*11c8*/ 	.word	0x0000003b
        /*11cc*/ 	.word	0x00000000
        /*11d0*/ 	.short	0x0101
        /*11d2*/ 	.byte	0x3f
	.zero		1


	//   ....[40]....
        /*11d4*/ 	.word	0x0001c910
        /*11d8*/ 	.word	0x00000004
        /*11dc*/ 	.word	0x00000000
        /*11e0*/ 	.short	0x0101
        /*11e2*/ 	.byte	0x3f
	.zero		1


	//   ....[41]....
        /*11e4*/ 	.word	0x0001cd90
        /*11e8*/ 	.word	0x00000007
        /*11ec*/ 	.word	0x00000000
        /*11f0*/ 	.short	0x010a
        /*11f2*/ 	.byte	0x3f
	.zero		1


	//   ....[42]....
        /*11f4*/ 	.word	0x0001ce90
        /*11f8*/ 	.word	0x00000003
        /*11fc*/ 	.word	0x00000000
        /*1200*/ 	.short	0x010a
        /*1202*/ 	.byte	0x3f
	.zero		1


	//   ....[43]....
        /*1204*/ 	.word	0x0001d2b0
        /*1208*/ 	.word	0x0000000b
        /*120c*/ 	.word	0x00000000
        /*1210*/ 	.short	0x010a
        /*1212*/ 	.byte	0x3f
	.zero		1


	//   ....[44]....
        /*1214*/ 	.word	0x0001d3b0
        /*1218*/ 	.word	0x00000006
        /*121c*/ 	.word	0x00000000
        /*1220*/ 	.short	0x010a
        /*1222*/ 	.byte	0x3f
	.zero		1


	//   ....[45]....
        /*1224*/ 	.word	0x0001eef0
        /*1228*/ 	.word	0x0000003b
        /*122c*/ 	.word	0x00000000
        /*1230*/ 	.short	0x0101
        /*1232*/ 	.byte	0x3f
	.zero		1


	//   ....[46]....
        /*1234*/ 	.word	0x00026440
        /*1238*/ 	.word	0x00000004
        /*123c*/ 	.word	0x00000000
        /*1240*/ 	.short	0x0101
        /*1242*/ 	.byte	0x3f
	.zero		1


	//   ....[47]....
        /*1244*/ 	.word	0x00026620
        /*1248*/ 	.word	0x00000007
        /*124c*/ 	.word	0x00000000
        /*1250*/ 	.short	0x010a
        /*1252*/ 	.byte	0x3f
	.zero		1


	//   ....[48]....
        /*1254*/ 	.word	0x00026720
        /*1258*/ 	.word	0x00000003
        /*125c*/ 	.word	0x00000000
        /*1260*/ 	.short	0x010a
        /*1262*/ 	.byte	0x3f
	.zero		1


	//   ....[49]....
        /*1264*/ 	.word	0x00026b40
        /*1268*/ 	.word	0x0000000e
        /*126c*/ 	.word	0x00000000
        /*1270*/ 	.short	0x010a
        /*1272*/ 	.byte	0x3f
	.zero		1


	//   ....[50]....
        /*1274*/ 	.word	0x00026c40
        /*1278*/ 	.word	0x00000006
        /*127c*/ 	.word	0x00000000
        /*1280*/ 	.short	0x010a
        /*1282*/ 	.byte	0x3f
	.zero		1


	//   ....[51]....
        /*1284*/ 	.word	0x00028780
        /*1288*/ 	.word	0x0000003a
        /*128c*/ 	.word	0x00000000
        /*1290*/ 	.short	0x0101
        /*1292*/ 	.byte	0x3f
	.zero		1


	//   ....[52]....
        /*1294*/ 	.word	0x00030c60
        /*1298*/ 	.word	0x00000004
        /*129c*/ 	.word	0x00000000
        /*12a0*/ 	.short	0x0101
        /*12a2*/ 	.byte	0x3f
	.zero		1


	//   ....[53]....
        /*12a4*/ 	.word	0x00034090
        /*12a8*/ 	.word	0x00000000
        /*12ac*/ 	.word	0x00000000
        /*12b0*/ 	.short	0x0101
        /*12b2*/ 	.byte	0x3f
	.zero		1


	//   ....[54]....
        /*12b4*/ 	.word	0x00034a50
        /*12b8*/ 	.word	0x00000004
        /*12bc*/ 	.word	0x00000000
        /*12c0*/ 	.short	0x0101
        /*12c2*/ 	.byte	0x3f
	.zero		1


	//   ....[55]....
        /*12c4*/ 	.word	0x00038eb0
        /*12c8*/ 	.word	0x00000012
        /*12cc*/ 	.word	0x00038820
        /*12d0*/ 	.short	0x010a
        /*12d2*/ 	.byte	0x3f
	.zero		1


	//   ....[56]....
        /*12d4*/ 	.word	0x00038f80
        /*12d8*/ 	.word	0x00000006
        /*12dc*/ 	.word	0x000388a0
        /*12e0*/ 	.short	0x010a
        /*12e2*/ 	.byte	0x3f
	.zero		1


	//   ....[57]....
        /*12e4*/ 	.word	0x000391c0
        /*12e8*/ 	.word	0x00000006
        /*12ec*/ 	.word	0x000388c0
        /*12f0*/ 	.short	0x010a
        /*12f2*/ 	.byte	0x3f
	.zero		1


	//   ....[58]....
        /*12f4*/ 	.word	0x00039c20
        /*12f8*/ 	.word	0x00000006
        /*12fc*/ 	.word	0x000388a0
        /*1300*/ 	.short	0x010a
        /*1302*/ 	.byte	0x3f
	.zero		1


	//   ....[59]....
        /*1304*/ 	.word	0x00039e50
        /*1308*/ 	.word	0x00000006
        /*130c*/ 	.word	0x000388c0
        /*1310*/ 	.short	0x010a
        /*1312*/ 	.byte	0x3f
	.zero		1


	//   ....[60]....
        /*1314*/ 	.word	0x0003b7b0
        /*1318*/ 	.word	0x00000000
        /*131c*/ 	.word	0x00038840
        /*1320*/ 	.short	0x010a
        /*1322*/ 	.byte	0x3f
	.zero		1


	//   ....[61]....
        /*1324*/ 	.word	0x0003c2f0
        /*1328*/ 	.word	0x00000012
        /*132c*/ 	.word	0x00038800
        /*1330*/ 	.short	0x0107
        /*1332*/ 	.byte	0x3f
	.zero		1


	//   ....[62]....
        /*1334*/ 	.word	0x0003c390
        /*1338*/ 	.word	0x00000012
        /*133c*/ 	.word	0x00038800
        /*1340*/ 	.short	0x0101
        /*1342*/ 	.byte	0x3f
	.zero		1


	//   ....[63]....
        /*1344*/ 	.word	0x0003d2b0
        /*1348*/ 	.word	0x00000012
        /*134c*/ 	.word	0x00038810
        /*1350*/ 	.short	0x0107
        /*1352*/ 	.byte	0x3f
	.zero		1


	//   ....[64]....
        /*1354*/ 	.word	0x0003d3b0
        /*1358*/ 	.word	0x00000012
        /*135c*/ 	.word	0x00038810
        /*1360*/ 	.short	0x0101
        /*1362*/ 	.byte	0x3f
	.zero		1


	//   ....[65]....
        /*1364*/ 	.word	0x0003d3d0
        /*1368*/ 	.word	0x00000012
        /*136c*/ 	.word	0x00038820
        /*1370*/ 	.short	0x010a
        /*1372*/ 	.byte	0x3f
	.zero		1


	//   ....[66]....
        /*1374*/ 	.word	0x0003d4b0
        /*1378*/ 	.word	0x00000000
        /*137c*/ 	.word	0x00038860
        /*1380*/ 	.short	0x010a
        /*1382*/ 	.byte	0x3f
	.zero		1


	//   ....[67]....
        /*1384*/ 	.word	0x0003e1c0
        /*1388*/ 	.word	0x00000002
        /*138c*/ 	.word	0x00038840
        /*1390*/ 	.short	0x010a
        /*1392*/ 	.byte	0x3f
	.zero		1


	//   ....[68]....
        /*1394*/ 	.word	0x0003e400
        /*1398*/ 	.word	0x00000002
        /*139c*/ 	.word	0x00038860
        /*13a0*/ 	.short	0x010a
        /*13a2*/ 	.byte	0x3f
	.zero		1


	//   ....[69]....
        /*13a4*/ 	.word	0x0003efd0
        /*13a8*/ 	.word	0x00000003
        /*13ac*/ 	.word	0x00038840
        /*13b0*/ 	.short	0x010a
        /*13b2*/ 	.byte	0x3f
	.zero		1


	//   ....[70]....
        /*13b4*/ 	.word	0x0003f200
        /*13b8*/ 	.word	0x00000003
        /*13bc*/ 	.word	0x00038860
        /*13c0*/ 	.short	0x010a
        /*13c2*/ 	.byte	0x3f
	.zero		1


	//   ....[71]....
        /*13c4*/ 	.word	0x0003fd60
        /*13c8*/ 	.word	0x00000003
        /*13cc*/ 	.word	0x00038840
        /*13d0*/ 	.short	0x010a
        /*13d2*/ 	.byte	0x3f
	.zero		1


	//   ....[72]....
        /*13d4*/ 	.word	0x0003ffa0
        /*13d8*/ 	.word	0x00000003
        /*13dc*/ 	.word	0x00038860
        /*13e0*/ 	.short	0x010a
        /*13e2*/ 	.byte	0x3f
	.zero		1


	//   ....[73]....
        /*13e4*/ 	.word	0x00041d20
        /*13e8*/ 	.word	0x00000009
        /*13ec*/ 	.word	0x00038820
        /*13f0*/ 	.short	0x010a
        /*13f2*/ 	.byte	0x3f
	.zero		1


	//   ....[74]....
        /*13f4*/ 	.word	0x00041e80
        /*13f8*/ 	.word	0x00000005
        /*13fc*/ 	.word	0x00000000
        /*1400*/ 	.short	0x010a
        /*1402*/ 	.byte	0x3f
	.zero		1


	//   ....[75]....
        /*1404*/ 	.word	0x00041f00
        /*1408*/ 	.word	0x00000007
        /*140c*/ 	.word	0x00000000
        /*1410*/ 	.short	0x010a
        /*1412*/ 	.byte	0x3f
	.zero		1


	//   ....[76]....
        /*1414*/ 	.word	0x00041f40
        /*1418*/ 	.word	0x00000005
        /*141c*/ 	.word	0x00000000
        /*1420*/ 	.short	0x010a
        /*1422*/ 	.byte	0x3f
	.zero		1


	//   ....[77]....
        /*1424*/ 	.word	0x00041f70
        /*1428*/ 	.word	0x00000003
        /*142c*/ 	.word	0x00000000
        /*1430*/ 	.short	0x010a
        /*1432*/ 	.byte	0x3f
	.zero		1


	//   ....[78]....
        /*1434*/ 	.word	0x00041fd0
        /*1438*/ 	.word	0x0000002d
        /*143c*/ 	.word	0x00038890
        /*1440*/ 	.short	0x010a
        /*1442*/ 	.byte	0x3f
	.zero		1


	//   ....[79]....
        /*1444*/ 	.word	0x00042020
        /*1448*/ 	.word	0x0000002d
        /*144c*/ 	.word	0x00038890
        /*1450*/ 	.short	0x010a
        /*1452*/ 	.byte	0x3f
	.zero		1


	//   ....[80]....
        /*1454*/ 	.word	0x00042070
        /*1458*/ 	.word	0x0000002d
        /*145c*/ 	.word	0x00038890
        /*1460*/ 	.short	0x010a
        /*1462*/ 	.byte	0x3f
	.zero		1


	//   ....[81]....
        /*1464*/ 	.word	0x000420c0
        /*1468*/ 	.word	0x0000002d
        /*146c*/ 	.word	0x000388b0
        /*1470*/ 	.short	0x010a
        /*1472*/ 	.byte	0x3f
	.zero		1


	//   ....[82]....
        /*1474*/ 	.word	0x000424a0
        /*1478*/ 	.word	0x00000002
        /*147c*/ 	.word	0x00038800
        /*1480*/ 	.short	0x010a
        /*1482*/ 	.byte	0x3f
	.zero		1


	//   ....[83]....
        /*1484*/ 	.word	0x000428a0
        /*1488*/ 	.word	0x00000002
        /*148c*/ 	.word	0x00038800
        /*1490*/ 	.short	0x010a
        /*1492*/ 	.byte	0x3f
	.zero		1


	//   ....[84]....
        /*1494*/ 	.word	0x000428f0
        /*1498*/ 	.word	0x00000003
        /*149c*/ 	.word	0x00000000
        /*14a0*/ 	.short	0x010a
        /*14a2*/ 	.byte	0x3f
	.zero		1


	//   ....[85]....
        /*14a4*/ 	.word	0x00042940
        /*14a8*/ 	.word	0x00000006
        /*14ac*/ 	.word	0x00000000
        /*14b0*/ 	.short	0x010a
        /*14b2*/ 	.byte	0x3f
	.zero		1


	//   ....[86]....
        /*14b4*/ 	.word	0x00042990
        /*14b8*/ 	.word	0x00000003
        /*14bc*/ 	.word	0x00000000
        /*14c0*/ 	.short	0x010a
        /*14c2*/ 	.byte	0x3f
	.zero		1


	//   ....[87]....
        /*14c4*/ 	.word	0x000429e0
        /*14c8*/ 	.word	0x00000006
        /*14cc*/ 	.word	0x00000000
        /*14d0*/ 	.short	0x010a
        /*14d2*/ 	.byte	0x3f
	.zero		1


	//   ....[88]....
        /*14d4*/ 	.word	0x00042a30
        /*14d8*/ 	.word	0x00000003
        /*14dc*/ 	.word	0x00000000
        /*14e0*/ 	.short	0x010a
        /*14e2*/ 	.byte	0x3f
	.zero		1


	//   ....[89]....
        /*14e4*/ 	.word	0x00042a80
        /*14e8*/ 	.word	0x00000006
        /*14ec*/ 	.word	0x00000000
        /*14f0*/ 	.short	0x010a
        /*14f2*/ 	.byte	0x3f
	.zero		1


	//   ....[90]....
        /*14f4*/ 	.word	0x00042c20
        /*14f8*/ 	.word	0x00000012
        /*14fc*/ 	.word	0x00038820
        /*1500*/ 	.short	0x010a
        /*1502*/ 	.byte	0x3f
	.zero		1


	//   ....[91]....
        /*1504*/ 	.word	0x00042c70
        /*1508*/ 	.word	0x00000006
        /*150c*/ 	.word	0x000388a0
        /*1510*/ 	.short	0x010a
        /*1512*/ 	.byte	0x3f
	.zero		1


	//   ....[92]....
        /*1514*/ 	.word	0x00042cc0
        /*1518*/ 	.word	0x00000006
        /*151c*/ 	.word	0x000388c0
        /*1520*/ 	.short	0x010a
        /*1522*/ 	.byte	0x3f
	.zero		1


	//   ....[93]....
        /*1524*/ 	.word	0x00042d10
        /*1528*/ 	.word	0x00000006
        /*152c*/ 	.word	0x000388a0
        /*1530*/ 	.short	0x010a
        /*1532*/ 	.byte	0x3f
	.zero		1


	//   ....[94]....
        /*1534*/ 	.word	0x00042d60
        /*1538*/ 	.word	0x00000006
        /*153c*/ 	.word	0x000388c0
        /*1540*/ 	.short	0x010a
        /*1542*/ 	.byte	0x3f
	.zero		1


	//   ....[95]....
        /*1544*/ 	.word	0x00042f00
        /*1548*/ 	.word	0x00000000
        /*154c*/ 	.word	0x00038840
        /*1550*/ 	.short	0x010a
        /*1552*/ 	.byte	0x3f
	.zero		1


	//   ....[96]....
        /*1554*/ 	.word	0x00043fe0
        /*1558*/ 	.word	0x00000012
        /*155c*/ 	.word	0x00038820
        /*1560*/ 	.short	0x010a
        /*1562*/ 	.byte	0x3f
	.zero		1


	//   ....[97]....
        /*1564*/ 	.word	0x00044030
        /*1568*/ 	.word	0x00000000
        /*156c*/ 	.word	0x00038860
        /*1570*/ 	.short	0x010a
        /*1572*/ 	.byte	0x3f
	.zero		1


	//   ....[98]....
        /*1574*/ 	.word	0x00044080
        /*1578*/ 	.word	0x00000002
        /*157c*/ 	.word	0x00038840
        /*1580*/ 	.short	0x010a
        /*1582*/ 	.byte	0x3f
	.zero		1


	//   ....[99]....
        /*1584*/ 	.word	0x000440d0
        /*1588*/ 	.word	0x00000002
        /*158c*/ 	.word	0x00038860
        /*1590*/ 	.short	0x010a
        /*1592*/ 	.byte	0x3f
	.zero		1


	//   ....[100]....
        /*1594*/ 	.word	0x00044120
        /*1598*/ 	.word	0x00000003
        /*159c*/ 	.word	0x00038840
        /*15a0*/ 	.short	0x010a
        /*15a2*/ 	.byte	0x3f
	.zero		1


	//   ....[101]....
        /*15a4*/ 	.word	0x00044170
        /*15a8*/ 	.word	0x00000003
        /*15ac*/ 	.word	0x00038860
        /*15b0*/ 	.short	0x010a
        /*15b2*/ 	.byte	0x3f
	.zero		1


	//   ....[102]....
        /*15b4*/ 	.word	0x000441c0
        /*15b8*/ 	.word	0x00000003
        /*15bc*/ 	.word	0x00038840
        /*15c0*/ 	.short	0x010a
        /*15c2*/ 	.byte	0x3f
	.zero		1


	//   ....[103]....
        /*15c4*/ 	.word	0x00044210
        /*15c8*/ 	.word	0x00000003
        /*15cc*/ 	.word	0x00038860
        /*15d0*/ 	.short	0x010a
        /*15d2*/ 	.byte	0x3f
	.zero		1


	//   ....[104]....
        /*15d4*/ 	.word	0x00044d90
        /*15d8*/ 	.word	0x00000009
        /*15dc*/ 	.word	0x00038820
        /*15e0*/ 	.short	0x010a
        /*15e2*/ 	.byte	0x3f
	.zero		1


	//   ....[105]....
        /*15e4*/ 	.word	0x00044f30
        /*15e8*/ 	.word	0x00000005
        /*15ec*/ 	.word	0x00000000
        /*15f0*/ 	.short	0x010a
        /*15f2*/ 	.byte	0x3f
	.zero		1


	//   ....[106]....
        /*15f4*/ 	.word	0x00044f80
        /*15f8*/ 	.word	0x00000007
        /*15fc*/ 	.word	0x00000000
        /*1600*/ 	.short	0x010a
        /*1602*/ 	.byte	0x3f
	.zero		1


	//   ....[107]....
        /*1604*/ 	.word	0x00044fd0
        /*1608*/ 	.word	0x00000005
        /*160c*/ 	.word	0x00000000
        /*1610*/ 	.short	0x010a
        /*1612*/ 	.byte	0x3f
	.zero		1


	//   ....[108]....
        /*1614*/ 	.word	0x000451f0
        /*1618*/ 	.word	0x00000005
        /*161c*/ 	.word	0x00000000
        /*1620*/ 	.short	0x010a
        /*1622*/ 	.byte	0x3f
	.zero		1


	//   ....[109]....
        /*1624*/ 	.word	0x00045330
        /*1628*/ 	.word	0x0000000c
        /*162c*/ 	.word	0x00000000
        /*1630*/ 	.short	0x010a
        /*1632*/ 	.byte	0x3f
	.zero		1


	//   ....[110]....
        /*1634*/ 	.word	0x000458d0
        /*1638*/ 	.word	0x0000000c
        /*163c*/ 	.word	0x00038810
        /*1640*/ 	.short	0x010a
        /*1642*/ 	.byte	0x3f
	.zero		1


	//   ....[111]....
        /*1644*/ 	.word	0x00045a50
        /*1648*/ 	.word	0x0000000e
        /*164c*/ 	.word	0x00000000
        /*1650*/ 	.short	0x010a
        /*1652*/ 	.byte	0x3f
	.zero		1


	//   ....[112]....
        /*1654*/ 	.word	0x00045b90
        /*1658*/ 	.word	0x0000000c
        /*165c*/ 	.word	0x00000000
        /*1660*/ 	.short	0x010a
        /*1662*/ 	.byte	0x3f
	.zero		1


	//   ....[113]....
        /*1664*/ 	.word	0x00047fb0
        /*1668*/ 	.word	0x0000000c
        /*166c*/ 	.word	0x00000000
        /*1670*/ 	.short	0x0101
        /*1672*/ 	.byte	0x3f
	.zero		1


	//   ....[114]....
        /*1674*/ 	.word	0x00054610
        /*1678*/ 	.word	0x00000002
        /*167c*/ 	.word	0x00000000
        /*1680*/ 	.short	0x0101
        /*1682*/ 	.byte	0x3f
	.zero		1


	//   ....[115]....
        /*1684*/ 	.word	0x00054660
        /*1688*/ 	.word	0x0000000c
        /*168c*/ 	.word	0x00000000
        /*1690*/ 	.short	0x010a
        /*1692*/ 	.byte	0x3f
	.zero		1


	//   ....[116]....
        /*1694*/ 	.word	0x000546b0
        /*1698*/ 	.word	0x0000000c
        /*169c*/ 	.word	0x00038810
        /*16a0*/ 	.short	0x010a
        /*16a2*/ 	.byte	0x3f
	.zero		1


	//   ....[117]....
        /*16a4*/ 	.word	0x00054700
        /*16a8*/ 	.word	0x0000000c
        /*16ac*/ 	.word	0x00000000
        /*16b0*/ 	.short	0x010a
        /*16b2*/ 	.byte	0x3f
	.zero		1


	//----- nvinfo : EIATTR_NUM_MBARRIERS
	.align		4
.L_474:
        /*16b4*/ 	.byte	0x03, 0x38
        /*16b6*/ 	.short	0x0017


	//----- nvinfo : EIATTR_EXIT_INSTR_OFFSETS
	.align		4
        /*16b8*/ 	.byte	0x04, 0x1c
        /*16ba*/ 	.short	(.L_476 - .L_475)


	//   ....[0]....
.L_475:
        /*16bc*/ 	.word	0x00041fc0


	//----- nvinfo : EIATTR_MAX_THREADS
	.align		4
.L_476:
        /*16c0*/ 	.byte	0x04, 0x05
        /*16c2*/ 	.short	(.L_478 - .L_477)
.L_477:
        /*16c4*/ 	.word	0x00000180
        /*16c8*/ 	.word	0x00000001
        /*16cc*/ 	.word	0x00000001


	//----- nvinfo : EIATTR_CRS_STACK_SIZE
	.align		4
.L_478:
        /*16d0*/ 	.byte	0x04, 0x1e
        /*16d2*/ 	.short	(.L_480 - .L_479)
.L_479:
        /*16d4*/ 	.word	0x00000000


	//----- nvinfo : EIATTR_CBANK_PARAM_SIZE
	.align		4
.L_480:
        /*16d8*/ 	.byte	0x03, 0x19
        /*16da*/ 	.short	0x0bf0


	//----- nvinfo : EIATTR_PARAM_CBANK
	.align		4
        /*16dc*/ 	.byte	0x04, 0x0a
        /*16de*/ 	.short	(.L_482 - .L_481)
	.align		4
.L_481:
        /*16e0*/ 	.word	index@(.nv.constant0._ZN7cutlass13device_kernelIN5flash11enable_sm90INS1_16FlashAttnFwdSm90INS1_25CollectiveMainloopFwdSm90ILi2EN4cute5tupleIJNS5_1CILi1EEES8_S8_EEENS6_IJNS7_ILi64EEESA_SA_EEELi512ENS_10bfloat16_tEfNS_4arch4Sm90ELb0ELb1ELb1ELb1ELb0ELb1ELb1ELb0ELb0ELb1ELb1ELb0EEENS1_21CollectiveEpilogueFwdINS6_IJSA_NS7_ILi512EEESA_EEES9_SC_SE_Li256ELb1ELb1ELb1ELb0EEENS1_36VarlenDynamicPersistentTileSchedulerILi64ELi64ELi256ELi128ELb1ELb1ELb1ELb1ELb0ELb1EEEEEEEEEvNT_6ParamsE)
        /*16e4*/ 	.short	0x0210
        /*16e6*/ 	.short	0x0bf0


	//----- nvinfo : EIATTR_SW_WAR
	.align		4
.L_482:
        /*16e8*/ 	.byte	0x04, 0x36
        /*16ea*/ 	.short	(.L_484 - .L_483)
.L_483:
        /*16ec*/ 	.word	0x00000008
.L_484:


//--------------------- .nv.info._ZN7cutlass13device_kernelIN5flash11enable_sm90INS1_16FlashAttnFwdSm90INS1_25CollectiveMainloopFwdSm90ILi2EN4cute5tupleIJNS5_1CILi1EEES8_S8_EEENS6_IJNS7_ILi64EEESA_SA_EEELi512ENS_10bfloat16_tEfNS_4arch4Sm90ELb1ELb0ELb1ELb0ELb0ELb0ELb0ELb0ELb0ELb1ELb1ELb0EEENS1_21CollectiveEpilogueFwdINS6_IJSA_NS7_ILi512EEESA_EEES9_SC_SE_Li256ELb0ELb1ELb1ELb0EEENS1_19SingleTileSchedulerILb0ELb1ELb1ELi64EEEEEEEEEvNT_6ParamsE --------------------------
	.section	.nv.info._ZN7cutlass13device_kernelIN5flash11enable_sm90INS1_16FlashAttnFwdSm90INS1_25CollectiveMainloopFwdSm90ILi2EN4cute5tupleIJNS5_1CILi1EEES8_S8_EEENS6_IJNS7_ILi64EEESA_SA_EEELi512ENS_10bfloat16_tEfNS_4arch4Sm90ELb1ELb0ELb1ELb0ELb0ELb0ELb0ELb0ELb0ELb1ELb1ELb0EEENS1_21CollectiveEpilogueFwdINS6_IJSA_NS7_ILi512EEESA_EEES9_SC_SE_Li256ELb0ELb1ELb1ELb0EEENS1_19SingleTileSchedulerILb0ELb1ELb1ELi64EEEEEEEEEvNT_6ParamsE,"",@"SHT_CUDA_INFO"
	.sectionflags	@""
	.align	4


	//----- nvinfo : EIATTR_CUDA_API_VERSION
	.align		4
        /*0000*/ 	.byte	0x04, 0x37
        /*0002*/ 	.short	(.L_486 - .L_485)
.L_485:
        /*0004*/ 	.word	0x00000082


	//----- nvinfo : EIATTR_KPARAM_INFO
	.align		4
.L_486:
        /*0008*/ 	.byte	0x04, 0x17
        /*000a*/ 	.short	(.L_488 - .L_487)
.L_487:
        /*000c*/ 	.word	0x00000000
        /*0010*/ 	.short	0x0000
        /*0012*/ 	.short	0x0070
        /*0014*/ 	.byte	0x00, 0xf0, 0x01, 0x28


	//----- nvinfo : EIATTR_SPARSE_MMA_MASK
	.align		4
.L_488:
        /*0018*/ 	.byte	0x03, 0x50
        /*001a*/ 	.short	0x0000


	//----- nvinfo : EIATTR_MAXREG_COUNT
	.align		4
        /*001c*/ 	.byte	0x03, 0x1b
        /*001e*/ 	.short	0x00a8


	//----- nvinfo : EIATTR_NUM_BARRIERS
	.align		4
        /*0020*/ 	.byte	0x02, 0x4c
        /*0022*/ 	.byte	0x10
	.zero		1


	//----- nvinfo : EIATTR_EXTERNS
	.align		4
        /*0024*/ 	.byte	0x04, 0x0f
        /*0026*/ 	.short	(.L_490 - .L_489)


	//   ....[0]....
	.align		4
.L_489:
        /*0028*/ 	.word	index@(__assertfail)


	//----- nvinfo : EIATTR_ANNOTATIONS
	.align		4
.L_490:
        /*002c*/ 	.byte	0x04, 0x55
        /*002e*/ 	.short	(.L_492 - .L_491)


	//   ....[0]....
.L_491:
        /*0030*/ 	.word	0x00000001
        /*0034*/ 	.byte	0x80, 0xcd, 0x00, 0x00, 0x01, 0x00, 0x00, 0x00, 0x00, 0xd2, 0x00, 0x00, 0x01, 0x00, 0x00, 0x00
        /*0044*/ 	.byte	0x50, 0xd2, 0x00, 0x00, 0x01, 0x00, 0x00, 0x00, 0x30, 0xd4, 0x00, 0x00, 0x01, 0x00, 0x00, 0x00
        /*0054*/ 	.byte	0x20, 0xd5, 0x00, 0x00, 0x01, 0x00, 0x00, 0x00, 0x20, 0xdf, 0x00, 0x00, 0x01, 0x00, 0x00, 0x00
        /*0064*/ 	.byte	0x10, 0xe6, 0x00, 0x00, 0x01, 0x00, 0x00, 0x00, 0x40, 0xe8, 0x00, 0x00, 0x01, 0x00, 0x00, 0x00
        /*0074*/ 	.byte	0xc0, 0xf3, 0x00, 0x00, 0x01, 0x00, 0x00, 0x00, 0x90, 0xff, 0x00, 0x00


	//----- nvinfo : EIATTR_MERCURY_ISA_VERSION
	.align		4
.L_492:
        /*0080*/ 	.byte	0x03, 0x5f
        /*0082*/ 	.short	0x0101


	//----- nvinfo : EIATTR_INT_WARP_WIDE_INSTR_OFFSETS
	.align		4
        /*0084*/ 	.byte	0x04, 0x31
        /*0086*/ 	.short	(.L_494 - .L_493)


	//   ....[0]....
.L_493:
        /*0088*/ 	.word	0x00000130


	//   ....[1]....
        /*008c*/ 	.word	0x00000170


	//   ....[2]....
        /*0090*/ 	.word	0x000001e0


	//----- nvinfo : EIATTR_COOP_GROUP_MASK_REGIDS
	.align		4
.L_494:
        /*0094*/ 	.byte	0x04, 0x29
        /*0096*/ 	.short	(.L_496 - .L_495)


	//   ....[0]....
.L_495:
        /*0098*/ 	.word	0xffffffff


	//   ....[1]....
        /*009c*/ 	.word	0xffffffff


	//   ....[2]....
        /*00a0*/ 	.word	0xffffffff


	//   ....[3]....
        /*00a4*/ 	.word	0xffffffff


	//   ....[4]....
        /*00a8*/ 	.word	0xffffffff


	//   ....[5]....
        /*00ac*/ 	.word	0xffffffff


	//   ....[6]....
        /*00b0*/ 	.word	0xffffffff


	//   ....[7]....
        /*00b4*/ 	.word	0xffffffff


	//   ....[8]....
        /*00b8*/ 	.word	0xffffffff


	//   ....[9]....
        /*00bc*/ 	.word	0xffffffff


	//   ....[10]....
        /*00c0*/ 	.word	0xffffffff


	//   ....[11]....
        /*00c4*/ 	.word	0xffffffff


	//   ....[12]....
        /*00c8*/ 	.word	0xffffffff


	//   ....[13]....
        /*00cc*/ 	.word	0xffffffff


	//   ....[14]....
        /*00d0*/ 	.word	0xffffffff


	//   ....[15]....
        /*00d4*/ 	.word	0xffffffff


	//   ....[16]....
        /*00d8*/ 	.word	0xffffffff


	//   ....[17]....
        /*00dc*/ 	.word	0xffffffff


	//   ....[18]....
        /*00e0*/ 	.word	0xffffffff


	//   ....[19]....
        /*00e4*/ 	.word	0xffffffff


	//   ....[20]....
        /*00e8*/ 	.word	0xffffffff


	//   ....[21]....
        /*00ec*/ 	.word	0xffffffff


	//   ....[22]....
        /*00f0*/ 	.word	0xffffffff


	//   ....[23]....
        /*00f4*/ 	.word	0xffffffff


	//   ....[24]....
        /*00f8*/ 	.word	0xffffffff


	//   ....[25]....
        /*00fc*/ 	.word	0xffffffff


	//   ....[26]....
        /*0100*/ 	.word	0xffffffff


	//   ....[27]....
        /*0104*/ 	.word	0xffffffff


	//   ....[28]....
        /*0108*/ 	.word	0xffffffff


	//   ....[29]....
        /*010c*/ 	.word	0xffffffff


	//   ....[30]....
        /*0110*/ 	.word	0xffffffff


	//   ....[31]....
        /*0114*/ 	.word	0xffffffff


	//   ....[32]....
        /*0118*/ 	.word	0xffffffff


	//   ....[33]....
        /*011c*/ 	.word	0xffffffff


	//   ....[34]....
        /*0120*/ 	.word	0xffffffff


	//   ....[35]....
        /*0124*/ 	.word	0xffffffff


	//   ....[36]....
        /*0128*/ 	.word	0xffffffff


	//   ....[37]....
        /*012c*/ 	.word	0xffffffff


	//   ....[38]....
        /*0130*/ 	.word	0xffffffff


	//   ....[39]....
        /*0134*/ 	.word	0xffffffff


	//   ....[40]....
        /*0138*/ 	.word	0xffffffff


	//   ....[41]....
        /*013c*/ 	.word	0xffffffff


	//   ....[42]....
        /*0140*/ 	.word	0xffffffff


	//   ....[43]....
        /*0144*/ 	.word	0xffffffff


	//   ....[44]....
        /*0148*/ 	.word	0xffffffff


	//   ....[45]....
        /*014c*/ 	.word	0xffffffff


	//   ....[46]....
        /*0150*/ 	.word	0xffffffff


	//   ....[47]....
        /*0154*/ 	.word	0xffffffff


	//   ....[48]....
        /*0158*/ 	.word	0xffffffff


	//   ....[49]....
        /*015c*/ 	.word	0xffffffff


	//   ....[50]....
        /*0160*/ 	.word	0xffffffff


	//   ....[51]....
        /*0164*/ 	.word	0xffffffff


	//   ....[52]....
        /*0168*/ 	.word	0x0500000f


	//   ....[53]....
        /*016c*/ 	.word	0x0500000f


	//   ....[54]....
        /*0170*/ 	.word	0x0500000f


	//   ....[55]....
        /*0174*/ 	.word	0x0500000f


	//   ....[56]....
        /*0178*/ 	.word	0x0500000f


	//   ....[57]....
        /*017c*/ 	.word	0x0500000f


	//   ....[58]....
        /*0180*/ 	.word	0x0500000f


	//   ....[59]....
        /*0184*/ 	.word	0x0500000f


	//   ....[60]....
        /*0188*/ 	.word	0x0500000f


	//   ....[61]....
        /*018c*/ 	.word	0x0500000f


	//----- nvinfo : EIATTR_COOP_GROUP_INSTR_OFFSETS
	.align		4
.L_496:
        /*0190*/ 	.byte	0x04, 0x28
        /*0192*/ 	.short	(.L_498 - .L_497)


	//   ....[0]....
.L_497:
        /*0194*/ 	.word	0x00000060


	//   ....[1]....
        /*0198*/ 	.word	0x00000140


	//   ....[2]....
        /*019c*/ 	.word	0x00000190


	//   ....[3]....
        /*01a0*/ 	.word	0x00000380


	//   ....[4]....
        /*01a4*/ 	.word	0x000004e0


	//   ....[5]....
        /*01a8*/ 	.word	0x00000600


	//   ....[6]....
        /*01ac*/ 	.word	0x00000760


	//   ....[7]....
        /*01b0*/ 	.word	0x000013c0


	//   ....[8]....
        /*01b4*/ 	.word	0x00003530


	//   ....[9]....
        /*01b8*/ 	.word	0x00003c80


	//   ....[10]....
        /*01bc*/ 	.word	0x00003cb0


	//   ....[11]....
        /*01c0*/ 	.word	0x00004420


	//   ....[12]....
        /*01c4*/ 	.word	0x00004490


	//   ....[13]....
        /*01c8*/ 	.word	0x00004930


	//   ....[14]....
        /*01cc*/ 	.word	0x000049a0


	//   ....[15]....
        /*01d0*/ 	.word	0x00005590


	//   ....[16]....
        /*01d4*/ 	.word	0x00005870


	//   ....[17]....
        /*01d8*/ 	.word	0x00005f70


	//   ....[18]....
        /*01dc*/ 	.word	0x00005fa0


	//   ....[19]....
        /*01e0*/ 	.word	0x00006040


	//   ....[20]....
        /*01e4*/ 	.word	0x00006500


	//   ....[21]....
        /*01e8*/ 	.word	0x00006570


	//   ....[22]....
        /*01ec*/ 	.word	0x000077b0


	//   ....[23]....
        /*01f0*/ 	.word	0x00007ef0


	//   ....[24]....
        /*01f4*/ 	.word	0x00007f70


	//   ....[25]....
        /*01f8*/ 	.word	0x000082a0


	//   ....[26]....
        /*01fc*/ 	.word	0x00008460


	//   ....[27]....
        /*0200*/ 	.word	0x000094a0


	//   ....[28]....
        /*0204*/ 	.word	0x000094e0


	//   ....[29]....
        /*0208*/ 	.word	0x00009530


	//   ....[30]....
        /*020c*/ 	.word	0x00009560


	//   ....[31]....
        /*0210*/ 	.word	0x000095c0


	//   ....[32]....
        /*0214*/ 	.word	0x0000a070


	//   ....[33]....
        /*0218*/ 	.word	0x0000a530


	//   ....[34]....
        /*021c*/ 	.word	0x0000a560


	//   ....[35]....
        /*0220*/ 	.word	0x0000a580


	//   ....[36]....
        /*0224*/ 	.word	0x0000a5b0


	//   ....[37]....
        /*0228*/ 	.word	0x0000aa40


	//   ....[38]....
        /*022c*/ 	.word	0x0000aa60


	//   ....[39]....
        /*0230*/ 	.word	0x0000b6b0


	//   ....[40]....
        /*0234*/ 	.word	0x0000b6d0


	//   ....[41]....
        /*0238*/ 	.word	0x0000c720


	//   ....[42]....
        /*023c*/ 	.word	0x0000d240


	//   ....[43]....
        /*0240*/ 	.word	0x0000daf0


	//   ....[44]....
        /*0244*/ 	.word	0x0000db20


	//   ....[45]....
        /*0248*/ 	.word	0x0000dba0


	//   ....[46]....
        /*024c*/ 	.word	0x0000dbd0


	//   ....[47]....
        /*0250*/ 	.word	0x0000dc30


	//   ....[48]....
        /*0254*/ 	.word	0x0000dc60


	//   ....[49]....
        /*0258*/ 	.word	0x0000dc80


	//   ....[50]....
        /*025c*/ 	.word	0x0000dcc0


	//   ....[51]....
        /*0260*/ 	.word	0x00010bb0


	//   ....[52]....
        /*0264*/ 	.word	0x000111a0


	//   ....[53]....
        /*0268*/ 	.word	0x00011310


	//   ....[54]....
        /*026c*/ 	.word	0x00011370


	//   ....[55]....
        /*0270*/ 	.word	0x00011430


	//   ....[56]....
        /*0274*/ 	.word	0x000114f0


	//   ....[57]....
        /*0278*/ 	.word	0x00011570


	//   ....[58]....
        /*027c*/ 	.word	0x00011620


	//   ....[59]....
        /*0280*/ 	.word	0x000116a0


	//   ....[60]....
        /*0284*/ 	.word	0x00011730


	//   ....[61]....
        /*0288*/ 	.word	0x00011b40


	//----- nvinfo : EIATTR_REG_RECONFIG
	.align		4
.L_498:
        /*028c*/ 	.byte	0x01, 0x54
	.zero		2


	//----- nvinfo : EIATTR_SYSCALL_OFFSETS
	.align		4
        /*0290*/ 	.byte	0x04, 0x46
        /*0292*/ 	.short	(.L_500 - .L_499)


	//   ....[0]....
.L_499:
        /*0294*/ 	.word	0x00003710


	//   ....[1]....
        /*0298*/ 	.word	0x0000cf00


	//   ....[2]....
        /*029c*/ 	.word	0x0000d040


	//   ....[3]....
        /*02a0*/ 	.word	0x0000d130


	//   ....[4]....
        /*02a4*/ 	.word	0x0000d780


	//----- nvinfo : EIATTR_MBARRIER_INSTR_OFFSETS
	.align		4
.L_500:
        /*02a8*/ 	.byte	0x04, 0x39
        /*02aa*/ 	.short	(.L_502 - .L_501)


	//   ....[0]....
.L_501:
        /*02ac*/ 	.word	0x00000270
        /*02b0*/ 	.word	0x000000ff
        /*02b4*/ 	.word	0x00028c00
        /*02b8*/ 	.short	0x0100
        /*02ba*/ 	.byte	0x08
	.zero		1


	//   ....[1]....
        /*02bc*/ 	.word	0x00000280
        /*02c0*/ 	.word	0x000000ff
        /*02c4*/ 	.word	0x00028c20
        /*02c8*/ 	.short	0x0100
        /*02ca*/ 	.byte	0x08
	.zero		1


	//   ....[2]....
        /*02cc*/ 	.word	0x00000330
        /*02d0*/ 	.word	0x000000ff
        /*02d4*/ 	.word	0x00028c30
        /*02d8*/ 	.short	0x0100
        /*02da*/ 	.byte	0x06
	.zero		1


	//   ....[3]....
        /*02dc*/ 	.word	0x00000340
        /*02e0*/ 	.word	0x000000ff
        /*02e4*/ 	.word	0x00028c40
        /*02e8*/ 	.short	0x0100
        /*02ea*/ 	.byte	0x06
	.zero		1


	//   ....[4]....
        /*02ec*/ 	.word	0x00000350
        /*02f0*/ 	.word	0x000000ff
        /*02f4*/ 	.word	0x00028c38
        /*02f8*/ 	.short	0x0100
        /*02fa*/ 	.byte	0x06
	.zero		1


	//   ....[5]....
        /*02fc*/ 	.word	0x00000360
        /*0300*/ 	.word	0x000000ff
        /*0304*/ 	.word	0x00028c48
        /*0308*/ 	.short	0x0100
        /*030a*/ 	.byte	0x06
	.zero		1


	//   ....[6]....
        /*030c*/ 	.word	0x00000490
        /*0310*/ 	.word	0x000000ff
        /*0314*/ 	.word	0x00028c50
        /*0318*/ 	.short	0x0100
        /*031a*/ 	.byte	0x08
	.zero		1


	//   ....[7]....
        /*031c*/ 	.word	0x000004a0
        /*0320*/ 	.word	0x000000ff
        /*0324*/ 	.word	0x00028c60
        /*0328*/ 	.short	0x0100
        /*032a*/ 	.byte	0x08
	.zero		1


	//   ....[8]....
        /*032c*/ 	.word	0x000004b0
        /*0330*/ 	.word	0x000000ff
        /*0334*/ 	.word	0x00028c58
        /*0338*/ 	.short	0x0100
        /*033a*/ 	.byte	0x08
	.zero		1


	//   ....[9]....
        /*033c*/ 	.word	0x000004c0
        /*0340*/ 	.word	0x000000ff
        /*0344*/ 	.word	0x00028c68
        /*0348*/ 	.short	0x0100
        /*034a*/ 	.byte	0x08
	.zero		1


	//   ....[10]....
        /*034c*/ 	.word	0x000005b0
        /*0350*/ 	.word	0x000000ff
        /*0354*/ 	.word	0x00028c70
        /*0358*/ 	.short	0x0100
        /*035a*/ 	.byte	0x06
	.zero		1


	//   ....[11]....
        /*035c*/ 	.word	0x000005c0
        /*0360*/ 	.word	0x000000ff
        /*0364*/ 	.word	0x00028c80
        /*0368*/ 	.short	0x0100
        /*036a*/ 	.byte	0x06
	.zero		1


	//   ....[12]....
        /*036c*/ 	.word	0x000005d0
        /*0370*/ 	.word	0x000000ff
        /*0374*/ 	.word	0x00028c78
        /*0378*/ 	.short	0x0100
        /*037a*/ 	.byte	0x06
	.zero		1


	//   ....[13]....
        /*037c*/ 	.word	0x000005e0
        /*0380*/ 	.word	0x000000ff
        /*0384*/ 	.word	0x00028c88
        /*0388*/ 	.short	0x0100
        /*038a*/ 	.byte	0x06
	.zero		1


	//   ....[14]....
        /*038c*/ 	.word	0x00000710
        /*0390*/ 	.word	0x000000ff
        /*0394*/ 	.word	0x00028c90
        /*0398*/ 	.short	0x0100
        /*039a*/ 	.byte	0x08
	.zero		1


	//   ....[15]....
        /*039c*/ 	.word	0x00000720
        /*03a0*/ 	.word	0x000000ff
        /*03a4*/ 	.word	0x00028ca0
        /*03a8*/ 	.short	0x0100
        /*03aa*/ 	.byte	0x08
	.zero		1


	//   ....[16]....
        /*03ac*/ 	.word	0x00000730
        /*03b0*/ 	.word	0x000000ff
        /*03b4*/ 	.word	0x00028c98
        /*03b8*/ 	.short	0x0100
        /*03ba*/ 	.byte	0x08
	.zero		1


	//   ....[17]....
        /*03bc*/ 	.word	0x00000740
        /*03c0*/ 	.word	0x000000ff
        /*03c4*/ 	.word	0x00028ca8
        /*03c8*/ 	.short	0x0100
        /*03ca*/ 	.byte	0x08
	.zero		1


	//   ....[18]....
        /*03cc*/ 	.word	0x00000870
        /*03d0*/ 	.word	0x000000ff
        /*03d4*/ 	.word	0x00028cb0
        /*03d8*/ 	.short	0x0100
        /*03da*/ 	.byte	0x08
	.zero		1


	//   ....[19]....
        /*03dc*/ 	.word	0x00000880
        /*03e0*/ 	.word	0x000000ff
        /*03e4*/ 	.word	0x00028cc0
        /*03e8*/ 	.short	0x0100
        /*03ea*/ 	.byte	0x08
	.zero		1


	//   ....[20]....
        /*03ec*/ 	.word	0x00000890
        /*03f0*/ 	.word	0x000000ff
        /*03f4*/ 	.word	0x00028cb8
        /*03f8*/ 	.short	0x0100
        /*03fa*/ 	.byte	0x08
	.zero		1


	//   ....[21]....
        /*03fc*/ 	.word	0x000008a0
        /*0400*/ 	.word	0x000000ff
        /*0404*/ 	.word	0x00028cc8
        /*0408*/ 	.short	0x0100
        /*040a*/ 	.byte	0x08
	.zero		1


	//   ....[22]....
        /*040c*/ 	.word	0x00001580
        /*0410*/ 	.word	0x000000ff
        /*0414*/ 	.word	0x00028c50
        /*0418*/ 	.short	0x010a
        /*041a*/ 	.byte	0x05
	.zero		1


	//   ....[23]....
        /*041c*/ 	.word	0x00001870
        /*0420*/ 	.word	0x00000002
        /*0424*/ 	.word	0x00000000
        /*0428*/ 	.short	0x0101
        /*042a*/ 	.byte	0x3f
	.zero		1


	//   ....[24]....
        /*042c*/ 	.word	0x000021c0
        /*0430*/ 	.word	0x000000ff
        /*0434*/ 	.word	0x00028c50
        /*0438*/ 	.short	0x010a
        /*043a*/ 	.byte	0x07
	.zero		1


	//   ....[25]....
        /*043c*/ 	.word	0x00002200
        /*0440*/ 	.word	0x000000ff
        /*0444*/ 	.word	0x00028c50
        /*0448*/ 	.short	0x010a
        /*044a*/ 	.byte	0x07
	.zero		1


	//   ....[26]....
        /*044c*/ 	.word	0x000023d0
        /*0450*/ 	.word	0x00000002
        /*0454*/ 	.word	0x00000000
        /*0458*/ 	.short	0x0101
        /*045a*/ 	.byte	0x3f
	.zero		1


	//   ....[27]....
        /*045c*/ 	.word	0x00003740
        /*0460*/ 	.word	0x000000ff
        /*0464*/ 	.word	0x00028c00
        /*0468*/ 	.short	0x010a
        /*046a*/ 	.byte	0x27
	.zero		1


	//   ....[28]....
        /*046c*/ 	.word	0x000038d0
        /*0470*/ 	.word	0x000000ff
        /*0474*/ 	.word	0x00028c30
        /*0478*/ 	.short	0x010a
        /*047a*/ 	.byte	0x27
	.zero		1


	//   ....[29]....
        /*047c*/ 	.word	0x00003940
        /*0480*/ 	.word	0x000000ff
        /*0484*/ 	.word	0x00028c30
        /*0488*/ 	.short	0x010a
        /*048a*/ 	.byte	0x27
	.zero		1


	//   ....[30]....
        /*048c*/ 	.word	0x00004e10
        /*0490*/ 	.word	0x00000005
        /*0494*/ 	.word	0x00000000
        /*0498*/ 	.short	0x0101
        /*049a*/ 	.byte	0x3f
	.zero		1


	//   ....[31]....
        /*049c*/ 	.word	0x000051f0
        /*04a0*/ 	.word	0x000000ff
        /*04a4*/ 	.word	0x00028c50
        /*04a8*/ 	.short	0x010a
        /*04aa*/ 	.byte	0x27
	.zero		1


	//   ....[32]....
        /*04ac*/ 	.word	0x00005230
        /*04b0*/ 	.word	0x000000ff
        /*04b4*/ 	.word	0x00028c50
        /*04b8*/ 	.short	0x010a
        /*04ba*/ 	.byte	0x27
	.zero		1


	//   ....[33]....
        /*04bc*/ 	.word	0x000055b0
        /*04c0*/ 	.word	0x0000000e
        /*04c4*/ 	.word	0x00000000
        /*04c8*/ 	.short	0x0101
        /*04ca*/ 	.byte	0x3f
	.zero		1


	//   ....[34]....
        /*04cc*/ 	.word	0x000056f0
        /*04d0*/ 	.word	0x000000ff
        /*04d4*/ 	.word	0x00028c30
        /*04d8*/ 	.short	0x010a
        /*04da*/ 	.byte	0x1e
	.zero		1


	//   ....[35]....
        /*04dc*/ 	.word	0x00005730
        /*04e0*/ 	.word	0x000000ff
        /*04e4*/ 	.word	0x00028c30
        /*04e8*/ 	.short	0x010a
        /*04ea*/ 	.byte	0x1e
	.zero		1


	//   ....[36]....
        /*04ec*/ 	.word	0x00006770
        /*04f0*/ 	.word	0x00000098
        /*04f4*/ 	.word	0x00000000
        /*04f8*/ 	.short	0x0101
        /*04fa*/ 	.byte	0x3f
	.zero		1


	//   ....[37]....
        /*04fc*/ 	.word	0x000074f0
        /*0500*/ 	.word	0x000000ff
        /*0504*/ 	.word	0x00028c50
        /*0508*/ 	.short	0x010a
        /*050a*/ 	.byte	0x1e
	.zero		1


	//   ....[38]....
        /*050c*/ 	.word	0x00007530
        /*0510*/ 	.word	0x000000ff
        /*0514*/ 	.word	0x00028c50
        /*0518*/ 	.short	0x010a
        /*051a*/ 	.byte	0x1e
	.zero		1


	//   ....[39]....
        /*051c*/ 	.word	0x000077d0
        /*0520*/ 	.word	0x0000000e
        /*0524*/ 	.word	0x00000000
        /*0528*/ 	.short	0x0101
        /*052a*/ 	.byte	0x3f
	.zero		1


	//   ....[40]....
        /*052c*/ 	.word	0x00007920
        /*0530*/ 	.word	0x000000ff
        /*0534*/ 	.word	0x00028c30
        /*0538*/ 	.short	0x010a
        /*053a*/ 	.byte	0x1a
	.zero		1


	//   ....[41]....
        /*053c*/ 	.word	0x00007960
        /*0540*/ 	.word	0x000000ff
        /*0544*/ 	.word	0x00028c30
        /*0548*/ 	.short	0x010a
        /*054a*/ 	.byte	0x1a
	.zero		1


	//   ....[42]....
        /*054c*/ 	.word	0x000086d0
        /*0550*/ 	.word	0x00000098
        /*0554*/ 	.word	0x00000000
        /*0558*/ 	.short	0x0101
        /*055a*/ 	.byte	0x3f
	.zero		1


	//   ....[43]....
        /*055c*/ 	.word	0x000091d0
        /*0560*/ 	.word	0x000000ff
        /*0564*/ 	.word	0x00028c50
        /*0568*/ 	.short	0x010a
        /*056a*/ 	.byte	0x1a
	.zero		1


	//   ....[44]....
        /*056c*/ 	.word	0x00009210
        /*0570*/ 	.word	0x000000ff
        /*0574*/ 	.word	0x00028c50
        /*0578*/ 	.short	0x010a
        /*057a*/ 	.byte	0x1a
	.zero		1


	//   ....[45]....
        /*057c*/ 	.word	0x000094c0
        /*0580*/ 	.word	0x0000000b
        /*0584*/ 	.word	0x00000000
        /*0588*/ 	.short	0x0101
        /*058a*/ 	.byte	0x3f
	.zero		1


	//   ....[46]....
        /*058c*/ 	.word	0x0000a030
        /*0590*/ 	.word	0x000000ff
        /*0594*/ 	.word	0x00000000
        /*0598*/ 	.short	0x0101
        /*059a*/ 	.byte	0x04
	.zero		1


	//   ....[47]....
        /*059c*/ 	.word	0x0000d470
        /*05a0*/ 	.word	0x000000ff
        /*05a4*/ 	.word	0x00028c40
        /*05a8*/ 	.short	0x010a
        /*05aa*/ 	.byte	0x26
	.zero		1


	//   ....[48]....
        /*05ac*/ 	.word	0x0000dd90
        /*05b0*/ 	.word	0x000000ff
        /*05b4*/ 	.word	0x00028c00
        /*05b8*/ 	.short	0x0107
        /*05ba*/ 	.byte	0x26
	.zero		1


	//   ....[49]....
        /*05bc*/ 	.word	0x0000ddd0
        /*05c0*/ 	.word	0x000000ff
        /*05c4*/ 	.word	0x00028c00
        /*05c8*/ 	.short	0x0101
        /*05ca*/ 	.byte	0x26
	.zero		1


	//   ....[50]....
        /*05cc*/ 	.word	0x0000dde0
        /*05d0*/ 	.word	0x000000ff
        /*05d4*/ 	.word	0x00028c20
        /*05d8*/ 	.short	0x010a
        /*05da*/ 	.byte	0x26
	.zero		1


	//   ....[51]....
        /*05dc*/ 	.word	0x0000de40
        /*05e0*/ 	.word	0x000000ff
        /*05e4*/ 	.word	0x00028c60
        /*05e8*/ 	.short	0x010a
        /*05ea*/ 	.byte	0x26
	.zero		1


	//   ....[52]....
        /*05ec*/ 	.word	0x0000ea00
        /*05f0*/ 	.word	0x000000ff
        /*05f4*/ 	.word	0x00028c48
        /*05f8*/ 	.short	0x010a
        /*05fa*/ 	.byte	0x26
	.zero		1


	//   ....[53]....
        /*05fc*/ 	.word	0x0000ebd0
        /*0600*/ 	.word	0x000000ff
        /*0604*/ 	.word	0x00028c68
        /*0608*/ 	.short	0x010a
        /*060a*/ 	.byte	0x26
	.zero		1


	//   ....[54]....
        /*060c*/ 	.word	0x0000f580
        /*0610*/ 	.word	0x000000ff
        /*0614*/ 	.word	0x00028c40
        /*0618*/ 	.short	0x010a
        /*061a*/ 	.byte	0x26
	.zero		1


	//   ....[55]....
        /*061c*/ 	.word	0x0000f760
        /*0620*/ 	.word	0x000000ff
        /*0624*/ 	.word	0x00028c60
        /*0628*/ 	.short	0x010a
        /*062a*/ 	.byte	0x26
	.zero		1


	//   ....[56]....
        /*062c*/ 	.word	0x00010140
        /*0630*/ 	.word	0x000000ff
        /*0634*/ 	.word	0x00028c48
        /*0638*/ 	.short	0x010a
        /*063a*/ 	.byte	0x26
	.zero		1


	//   ....[57]....
        /*063c*/ 	.word	0x00010320
        /*0640*/ 	.word	0x000000ff
        /*0644*/ 	.word	0x00028c68
        /*0648*/ 	.short	0x010a
        /*064a*/ 	.byte	0x26
	.zero		1


	//   ....[58]....
        /*064c*/ 	.word	0x00010b40
        /*0650*/ 	.word	0x00000002
        /*0654*/ 	.word	0x00028c20
        /*0658*/ 	.short	0x010a
        /*065a*/ 	.byte	0x3f
	.zero		1


	//   ....[59]....
        /*065c*/ 	.word	0x00010cc0
        /*0660*/ 	.word	0x00000007
        /*0664*/ 	.word	0x00000000
        /*0668*/ 	.short	0x010a
        /*066a*/ 	.byte	0x3f
	.zero		1


	//   ....[60]....
        /*066c*/ 	.word	0x00010d30
        /*0670*/ 	.word	0x00000005
        /*0674*/ 	.word	0x00000000
        /*0678*/ 	.short	0x010a
        /*067a*/ 	.byte	0x3f
	.zero		1


	//   ....[61]....
        /*067c*/ 	.word	0x00010d90
        /*0680*/ 	.word	0x00000005
        /*0684*/ 	.word	0x00000000
        /*0688*/ 	.short	0x010a
        /*068a*/ 	.byte	0x3f
	.zero		1


	//   ....[62]....
        /*068c*/ 	.word	0x00010dc0
        /*0690*/ 	.word	0x00000003
        /*0694*/ 	.word	0x00000000
        /*0698*/ 	.short	0x010a
        /*069a*/ 	.byte	0x3f
	.zero		1


	//   ....[63]....
        /*069c*/ 	.word	0x00010e30
        /*06a0*/ 	.word	0x00000005
        /*06a4*/ 	.word	0x00028c50
        /*06a8*/ 	.short	0x010a
        /*06aa*/ 	.byte	0x3f
	.zero		1


	//   ....[64]....
        /*06ac*/ 	.word	0x00010e90
        /*06b0*/ 	.word	0x00000005
        /*06b4*/ 	.word	0x00028c50
        /*06b8*/ 	.short	0x010a
        /*06ba*/ 	.byte	0x3f
	.zero		1


	//   ....[65]....
        /*06bc*/ 	.word	0x00010ef0
        /*06c0*/ 	.word	0x00000000
        /*06c4*/ 	.word	0x00028c00
        /*06c8*/ 	.short	0x010a
        /*06ca*/ 	.byte	0x3f
	.zero		1


	//   ....[66]....
        /*06cc*/ 	.word	0x00010f50
        /*06d0*/ 	.word	0x00000004
        /*06d4*/ 	.word	0x00028c30
        /*06d8*/ 	.short	0x010a
        /*06da*/ 	.byte	0x3f
	.zero		1


	//   ....[67]....
        /*06dc*/ 	.word	0x00010fa0
        /*06e0*/ 	.word	0x0000000e
        /*06e4*/ 	.word	0x00028c50
        /*06e8*/ 	.short	0x010a
        /*06ea*/ 	.byte	0x3f
	.zero		1


	//   ....[68]....
        /*06ec*/ 	.word	0x00011000
        /*06f0*/ 	.word	0x00000004
        /*06f4*/ 	.word	0x00028c30
        /*06f8*/ 	.short	0x010a
        /*06fa*/ 	.byte	0x3f
	.zero		1


	//   ....[69]....
        /*06fc*/ 	.word	0x00011050
        /*0700*/ 	.word	0x0000000e
        /*0704*/ 	.word	0x00028c50
        /*0708*/ 	.short	0x010a
        /*070a*/ 	.byte	0x3f
	.zero		1


	//   ....[70]....
        /*070c*/ 	.word	0x000110b0
        /*0710*/ 	.word	0x00000004
        /*0714*/ 	.word	0x00028c30
        /*0718*/ 	.short	0x010a
        /*071a*/ 	.byte	0x3f
	.zero		1


	//   ....[71]....
        /*071c*/ 	.word	0x00011100
        /*0720*/ 	.word	0x000000be
        /*0724*/ 	.word	0x00028c50
        /*0728*/ 	.short	0x010a
        /*072a*/ 	.byte	0x3f
	.zero		1


	//   ....[72]....
        /*072c*/ 	.word	0x00011260
        /*0730*/ 	.word	0x00000003
        /*0734*/ 	.word	0x00028c40
        /*0738*/ 	.short	0x010a
        /*073a*/ 	.byte	0x3f
	.zero		1


	//   ....[73]....
        /*073c*/ 	.word	0x00011770
        /*0740*/ 	.word	0x00000003
        /*0744*/ 	.word	0x00028c20
        /*0748*/ 	.short	0x010a
        /*074a*/ 	.byte	0x3f
	.zero		1


	//   ....[74]....
        /*074c*/ 	.word	0x000117d0
        /*0750*/ 	.word	0x00000003
        /*0754*/ 	.word	0x00028c60
        /*0758*/ 	.short	0x010a
        /*075a*/ 	.byte	0x3f
	.zero		1


	//   ....[75]....
        /*075c*/ 	.word	0x00011830
        /*0760*/ 	.word	0x00000003
        /*0764*/ 	.word	0x00028c48
        /*0768*/ 	.short	0x010a
        /*076a*/ 	.byte	0x3f
	.zero		1


	//   ....[76]....
        /*076c*/ 	.word	0x00011890
        /*0770*/ 	.word	0x00000003
        /*0774*/ 	.word	0x00028c68
        /*0778*/ 	.short	0x010a
        /*077a*/ 	.byte	0x3f
	.zero		1


	//   ....[77]....
        /*077c*/ 	.word	0x000118f0
        /*0780*/ 	.word	0x00000003
        /*0784*/ 	.word	0x00028c40
        /*0788*/ 	.short	0x010a
        /*078a*/ 	.byte	0x3f
	.zero		1


	//   ....[78]....
        /*078c*/ 	.word	0x00011950
        /*0790*/ 	.word	0x00000003
        /*0794*/ 	.word	0x00028c60
        /*0798*/ 	.short	0x010a
        /*079a*/ 	.byte	0x3f
	.zero		1


	//   ....[79]....
        /*079c*/ 	.word	0x000119b0
        /*07a0*/ 	.word	0x00000003
        /*07a4*/ 	.word	0x00028c48
        /*07a8*/ 	.short	0x010a
        /*07aa*/ 	.byte	0x3f
	.zero		1


	//   ....[80]....
        /*07ac*/ 	.word	0x00011a10
        /*07b0*/ 	.word	0x00000003
        /*07b4*/ 	.word	0x00028c68
        /*07b8*/ 	.short	0x010a
        /*07ba*/ 	.byte	0x3f
	.zero		1


	//   ....[81]....
        /*07bc*/ 	.word	0x00011a60
        /*07c0*/ 	.word	0x00000002
        /*07c4*/ 	.word	0x00028c20
        /*07c8*/ 	.short	0x010a
        /*07ca*/ 	.byte	0x3f
	.zero		1


	//   ....[82]....
        /*07cc*/ 	.word	0x00011c00
        /*07d0*/ 	.word	0x00000007
        /*07d4*/ 	.word	0x00000000
        /*07d8*/ 	.short	0x010a
        /*07da*/ 	.byte	0x3f
	.zero		1


	//   ....[83]....
        /*07dc*/ 	.word	0x00011c50
        /*07e0*/ 	.word	0x00000005
        /*07e4*/ 	.word	0x00000000
        /*07e8*/ 	.short	0x010a
        /*07ea*/ 	.byte	0x3f
	.zero		1


	//   ....[84]....
        /*07ec*/ 	.word	0x00011ca0
        /*07f0*/ 	.word	0x00000005
        /*07f4*/ 	.word	0x00000000
        /*07f8*/ 	.short	0x010a
        /*07fa*/ 	.byte	0x3f
	.zero		1


	//----- nvinfo : EIATTR_NUM_MBARRIERS
	.align		4
.L_502:
        /*07fc*/ 	.byte	0x03, 0x38
        /*07fe*/ 	.short	0x0016


	//----- nvinfo : EIATTR_EXIT_INSTR_OFFSETS
	.align		4
        /*0800*/ 	.byte	0x04, 0x1c
        /*0802*/ 	.short	(.L_504 - .L_503)


	//   ....[0]....
.L_503:
        /*0804*/ 	.word	0x00010e10


	//----- nvinfo : EIATTR_MAX_THREADS
	.align		4
.L_504:
        /*0808*/ 	.byte	0x04, 0x05
        /*080a*/ 	.short	(.L_506 - .L_505)
.L_505:
        /*080c*/ 	.word	0x00000180
        /*0810*/ 	.word	0x00000001
        /*0814*/ 	.word	0x00000001


	//----- nvinfo : EIATTR_CRS_STACK_SIZE
	.align		4
.L_506:
        /*0818*/ 	.byte	0x04, 0x1e
        /*081a*/ 	.short	(.L_508 - .L_507)
.L_507:
        /*081c*/ 	.word	0x00000000


	//----- nvinfo : EIATTR_CBANK_PARAM_SIZE
	.align		4
.L_508:
        /*0820*/ 	.byte	0x03, 0x19
        /*0822*/ 	.short	0x0a70


	//----- nvinfo : EIATTR_PARAM_CBANK
	.align		4
        /*0824*/ 	.byte	0x04, 0x0a
        /*0826*/ 	.short	(.L_510 - .L_509)
	.align		4
.L_509:
        /*0828*/ 	.word	index@(.nv.constant0._ZN7cutlass13device_kernelIN5flash11enable_sm90INS1_16FlashAttnFwdSm90INS1_25CollectiveMainloopFwdSm90ILi2EN4cute5tupleIJNS5_1CILi1EEES8_S8_EEENS6_IJNS7_ILi64EEESA_SA_EEELi512ENS_10bfloat16_tEfNS_4arch4Sm90ELb1ELb0ELb1ELb0ELb0ELb0ELb0ELb0ELb0ELb1ELb1ELb0EEENS1_21CollectiveEpilogueFwdINS6_IJSA_NS7_ILi512EEESA_EEES9_SC_SE_Li256ELb0ELb1ELb1ELb0EEENS1_19SingleTileSchedulerILb0ELb1ELb1ELi64EEEEEEEEEvNT_6ParamsE)
        /*082c*/ 	.short	0x0210
        /*082e*/ 	.short	0x0a70


	//----- nvinfo : EIATTR_SW_WAR
	.align		4
.L_510:
        /*0830*/ 	.byte	0x04, 0x36
        /*0832*/ 	.short	(.L_512 - .L_511)
.L_511:
        /*0834*/ 	.word	0x00000008
.L_512:


//--------------------- .nv.info._ZN7cutlass13device_kernelIN5flash11enable_sm90INS1_16FlashAttnFwdSm90INS1_25CollectiveMainloopFwdSm90ILi2EN4cute5tupleIJNS5_1CILi1EEES8_S8_EEENS6_IJNS7_ILi64EEESA_SA_EEELi512ENS_10bfloat16_tEfNS_4arch4Sm90ELb1ELb0ELb1ELb0ELb0ELb0ELb1ELb0ELb0ELb1ELb1ELb0EEENS1_21CollectiveEpilogueFwdINS6_IJSA_NS7_ILi512EEESA_EEES9_SC_SE_Li256ELb0ELb1ELb1ELb0EEENS1_19SingleTileSchedulerILb0ELb1ELb1ELi64EEEEEEEEEvNT_6ParamsE --------------------------
	.section	.nv.info._ZN7cutlass13device_kernelIN5flash11enable_sm90INS1_16FlashAttnFwdSm90INS1_25CollectiveMainloopFwdSm90ILi2EN4cute5tupleIJNS5_1CILi1EEES8_S8_EEENS6_IJNS7_ILi64EEESA_SA_EEELi512ENS_10bfloat16_tEfNS_4arch4Sm90ELb1ELb0ELb1ELb0ELb0ELb0ELb1ELb0ELb0ELb1ELb1ELb0EEENS1_21CollectiveEpilogueFwdINS6_IJSA_NS7_ILi512EEESA_EEES9_SC_SE_Li256ELb0ELb1ELb1ELb0EEENS1_19SingleTileSchedulerILb0ELb1ELb1ELi64EEEEEEEEEvNT_6ParamsE,"",@"SHT_CUDA_INFO"
	.sectionflags	@""
	.align	4


	//----- nvinfo : EIATTR_CUDA_API_VERSION
	.align		4
        /*0000*/ 	.byte	0x04, 0x37
        /*0002*/ 	.short	(.L_514 - .L_513)
.L_513:
        /*0004*/ 	.word	0x00000082


	//----- nvinfo : EIATTR_KPARAM_INFO
	.align		4
.L_514:
        /*0008*/ 	.byte	0x04, 0x17
        /*000a*/ 	.short	(.L_516 - .L_515)
.L_515:
        /*000c*/ 	.word	0x00000000
        /*0010*/ 	.short	0x0000
        /*0012*/ 	.short	0x0070
        /*0014*/ 	.byte	0x00, 0xf0, 0x01, 0x2c


	//----- nvinfo : EIATTR_SPARSE_MMA_MASK
	.align		4
.L_516:
        /*0018*/ 	.byte	0x03, 0x50
        /*001a*/ 	.short	0x0000


	//----- nvinfo : EIATTR_MAXREG_COUNT
	.align		4
        /*001c*/ 	.byte	0x03, 0x1b
        /*001e*/ 	.short	0x00a8


	//----- nvinfo : EIATTR_NUM_BARRIERS
	.align		4
        /*0020*/ 	.byte	0x02, 0x4c
        /*0022*/ 	.byte	0x10
	.zero		1


	//----- nvinfo : EIATTR_EXTERNS
	.align		4
        /*0024*/ 	.byte	0x04, 0x0f
        /*0026*/ 	.short	(.L_518 - .L_517)


	//   ....[0]....
	.align		4
.L_517:
        /*0028*/ 	.word	index@(__assertfail)


	//----- nvinfo : EIATTR_ANNOTATIONS
	.align		4
.L_518:
        /*002c*/ 	.byte	0x04, 0x55
        /*002e*/ 	.short	(.L_520 - .L_519)


	//   ....[0]....
.L_519:
        /* <DEDUP_REMOVED lines=18> */


	//----- nvinfo : EIATTR_MERCURY_ISA_VERSION
	.align		4
.L_520:
        /*0138*/ 	.byte	0x03, 0x5f
        /*013a*/ 	.short	0x0101


	//----- nvinfo : EIATTR_INT_WARP_WIDE_INSTR_OFFSETS
	.align		4
        /*013c*/ 	.byte	0x04, 0x31
        /*013e*/ 	.short	(.L_522 - .L_521)


	//   ....[0]....
.L_521:
        /*0140*/ 	.word	0x00000130


	//   ....[1]....
        /*0144*/ 	.word	0x00000170


	//   ....[2]....
        /*0148*/ 	.word	0x000001e0


	//   ....[3]....
        /*014c*/ 	.word	0x000001f0


	//----- nvinfo : EIATTR_COOP_GROUP_MASK_REGIDS
	.align		4
.L_522:
        /*0150*/ 	.byte	0x04, 0x29
        /*0152*/ 	.short	(.L_524 - .L_523)


	//   ....[0]....
.L_523:
        /*0154*/ 	.word	0xffffffff


	//   ....[1]....
        /*0158*/ 	.word	0xffffffff


	//   ....[2]....
        /*015c*/ 	.word	0xffffffff


	//   ....[3]....
        /*0160*/ 	.word	0xffffffff


	//   ....[4]....
        /*0164*/ 	.word	0xffffffff


	//   ....[5]....
        /*0168*/ 	.word	0xffffffff


	//   ....[6]....
        /*016c*/ 	.word	0xffffffff


	//   ....[7]....
        /*0170*/ 	.word	0xffffffff


	//   ....[8]....
        /*0174*/ 	.word	0xffffffff


	//   ....[9]....
        /*0178*/ 	.word	0xffffffff


	//   ....[10]....
        /*017c*/ 	.word	0xffffffff


	//   ....[11]....
        /*0180*/ 	.word	0xffffffff


	//   ....[12]....
        /*0184*/ 	.word	0xffffffff


	//   ....[13]....
        /*0188*/ 	.word	0xffffffff


	//   ....[14]....
        /*018c*/ 	.word	0xffffffff


	//   ....[15]....
        /*0190*/ 	.word	0xffffffff


	//   ....[16]....
        /*0194*/ 	.word	0xffffffff


	//   ....[17]....
        /*0198*/ 	.word	0xffffffff


	//   ....[18]....
        /*019c*/ 	.word	0xffffffff


	//   ....[19]....
        /*01a0*/ 	.word	0xffffffff


	//   ....[20]....
        /*01a4*/ 	.word	0xffffffff


	//   ....[21]....
        /*01a8*/ 	.word	0xffffffff


	//   ....[22]....
        /*01ac*/ 	.word	0xffffffff


	//   ....[23]....
        /*01b0*/ 	.word	0xffffffff


	//   ....[24]....
        /*01b4*/ 	.word	0xffffffff


	//   ....[25]....
        /*01b8*/ 	.word	0xffffffff


	//   ....[26]....
        /*01bc*/ 	.word	0xffffffff


	//   ....[27]....
        /*01c0*/ 	.word	0xffffffff


	//   ....[28]....
        /*01c4*/ 	.word	0xffffffff


	//   ....[29]....
        /*01c8*/ 	.word	0xffffffff


	//   ....[30]....
        /*01cc*/ 	.word	0xffffffff


	//   ....[31]....
        /*01d0*/ 	.word	0xffffffff


	//   ....[32]....
        /*01d4*/ 	.word	0xffffffff


	//   ....[33]....
        /*01d8*/ 	.word	0xffffffff


	//   ....[34]....
        /*01dc*/ 	.word	0xffffffff


	//   ....[35]....
        /*01e0*/ 	.word	0xffffffff


	//   ....[36]....
        /*01e4*/ 	.word	0xffffffff


	//   ....[37]....
        /*01e8*/ 	.word	0xffffffff


	//   ....[38]....
        /*01ec*/ 	.word	0xffffffff


	//   ....[39]....
        /*01f0*/ 	.word	0xffffffff


	//   ....[40]....
        /*01f4*/ 	.word	0xffffffff


	//   ....[41]....
        /*01f8*/ 	.word	0xffffffff


	//   ....[42]....
        /*01fc*/ 	.word	0xffffffff


	//   ....[43]....
        /*0200*/ 	.word	0xffffffff


	//   ....[44]....
        /*0204*/ 	.word	0xffffffff


	//   ....[45]....
        /*0208*/ 	.word	0xffffffff


	//   ....[46]....
        /*020c*/ 	.word	0xffffffff


	//   ....[47]....
        /*0210*/ 	.word	0xffffffff


	//   ....[48]....
        /*0214*/ 	.word	0xffffffff


	//   ....[49]....
        /*0218*/ 	.word	0xffffffff


	//   ....[50]....
        /*021c*/ 	.word	0xffffffff


	//   ....[51]....
        /*0220*/ 	.word	0xffffffff


	//   ....[52]....
        /*0224*/ 	.word	0xffffffff


	//   ....[53]....
        /*0228*/ 	.word	0xffffffff


	//   ....[54]....
        /*022c*/ 	.word	0xffffffff


	//   ....[55]....
        /*0230*/ 	.word	0xffffffff


	//   ....[56]....
        /*0234*/ 	.word	0xffffffff


	//   ....[57]....
        /*0238*/ 	.word	0xffffffff


	//   ....[58]....
        /*023c*/ 	.word	0xffffffff


	//   ....[59]....
        /*0240*/ 	.word	0xffffffff


	//   ....[60]....
        /*0244*/ 	.word	0xffffffff


	//   ....[61]....
        /*0248*/ 	.word	0xffffffff


	//   ....[62]....
        /*024c*/ 	.word	0xffffffff


	//   ....[63]....
        /*0250*/ 	.word	0x0500000f


	//   ....[64]....
        /*0254*/ 	.word	0x0500000f


	//   ....[65]....
        /*0258*/ 	.word	0x0500000f


	//   ....[66]....
        /*025c*/ 	.word	0x0500000f


	//   ....[67]....
        /*0260*/ 	.word	0x0500000f


	//   ....[68]....
        /*0264*/ 	.word	0x0500000f


	//   ....[69]....
        /*0268*/ 	.word	0x0500000f


	//   ....[70]....
        /*026c*/ 	.word	0x0500000f


	//   ....[71]....
        /*0270*/ 	.word	0x0500000f


	//   ....[72]....
        /*0274*/ 	.word	0x0500000f


	//   ....[73]....
        /*0278*/ 	.word	0x0500000f


	//   ....[74]....
        /*027c*/ 	.word	0x0500000f


	//   ....[75]....
        /*0280*/ 	.word	0x0500000f


	//   ....[76]....
        /*0284*/ 	.word	0x0500000f


	//   ....[77]....
        /*0288*/ 	.word	0x0500000f


	//   ....[78]....
        /*028c*/ 	.word	0x0500000f


	//   ....[79]....
        /*0290*/ 	.word	0x0500000f


	//   ....[80]....
        /*0294*/ 	.word	0x0500000f


	//----- nvinfo : EIATTR_COOP_GROUP_INSTR_OFFSETS
	.align		4
.L_524:
        /*0298*/ 	.byte	0x04, 0x28
        /*029a*/ 	.short	(.L_526 - .L_525)


	//   ....[0]....
.L_525:
        /*029c*/ 	.word	0x00000070


	//   ....[1]....
        /*02a0*/ 	.word	0x00000140


	//   ....[2]....
        /*02a4*/ 	.word	0x00000190


	//   ....[3]....
        /*02a8*/ 	.word	0x000003a0


	//   ....[4]....
        /*02ac*/ 	.word	0x00000500


	//   ....[5]....
        /*02b0*/ 	.word	0x00000620


	//   ....[6]....
        /*02b4*/ 	.word	0x00000780


	//   ....[7]....
        /*02b8*/ 	.word	0x000014c0


	//   ....[8]....
        /*02bc*/ 	.word	0x00003420


	//   ....[9]....
        /*02c0*/ 	.word	0x00004550


	//   ....[10]....
        /*02c4*/ 	.word	0x000053e0


	//   ....[11]....
        /*02c8*/ 	.word	0x000053f0


	//   ....[12]....
        /*02cc*/ 	.word	0x00005b60


	//   ....[13]....
        /*02d0*/ 	.word	0x00005c00


	//   ....[14]....
        /*02d4*/ 	.word	0x00006050


	//   ....[15]....
        /*02d8*/ 	.word	0x000060c0


	//   ....[16]....
        /*02dc*/ 	.word	0x00006b90


	//   ....[17]....
        /*02e0*/ 	.word	0x00007580


	//   ....[18]....
        /*02e4*/ 	.word	0x00008390


	//   ....[19]....
        /*02e8*/ 	.word	0x00008960


	//   ....[20]....
        /*02ec*/ 	.word	0x00008ab0


	//   ....[21]....
        /*02f0*/ 	.word	0x00008c00


	//   ....[22]....
        /*02f4*/ 	.word	0x00008fe0


	//   ....[23]....
        /*02f8*/ 	.word	0x00009060


	//   ....[24]....
        /*02fc*/ 	.word	0x0000a1e0


	//   ....[25]....
        /*0300*/ 	.word	0x0000aa70


	//   ....[26]....
        /*0304*/ 	.word	0x0000bc40


	//   ....[27]....
        /*0308*/ 	.word	0x0000bd00


	//   ....[28]....
        /*030c*/ 	.word	0x0000c000


	//   ....[29]....
        /*0310*/ 	.word	0x0000c1d0


	//   ....[30]....
        /*0314*/ 	.word	0x0000d150


	//   ....[31]....
        /*0318*/ 	.word	0x0000d190


	//   ....[32]....
        /*031c*/ 	.word	0x0000d1e0


	//   ....[33]....
        /*0320*/ 	.word	0x0000d200


	//   ....[34]....
        /*0324*/ 	.word	0x0000d220


	//   ....[35]....
        /*0328*/ 	.word	0x0000dce0


	//   ....[36]....
        /*032c*/ 	.word	0x0000e210


	//   ....[37]....
        /*0330*/ 	.word	0x0000e240


	//   ....[38]....
        /*0334*/ 	.word	0x0000e260


	//   ....[39]....
        /*0338*/ 	.word	0x0000e270


	//   ....[40]....
        /*033c*/ 	.word	0x0000e710


	//   ....[41]....
        /*0340*/ 	.word	0x0000e740


	//   ....[42]....
        /*0344*/ 	.word	0x0000f3b0


	//   ....[43]....
        /*0348*/ 	.word	0x0000f3d0


	//   ....[44]....
        /*034c*/ 	.word	0x00010460


	//   ....[45]....
        /*0350*/ 	.word	0x00011010


	//   ....[46]....
        /*0354*/ 	.word	0x00011980


	//   ....[47]....
        /*0358*/ 	.word	0x00011a20


	//   ....[48]....
        /*035c*/ 	.word	0x00011a70


	//   ....[49]....
        /*0360*/ 	.word	0x00011aa0


	//   ....[50]....
        /*0364*/ 	.word	0x00011ad0


	//   ....[51]....
        /*0368*/ 	.word	0x00011b20


	//   ....[52]....
        /*036c*/ 	.word	0x00011b50


	//   ....[53]....
        /*0370*/ 	.word	0x00011b60


	//   ....[54]....
        /*0374*/ 	.word	0x000124d0


	//   ....[55]....
        /*0378*/ 	.word	0x000124f0


	//   ....[56]....
        /*037c*/ 	.word	0x00012510


	//   ....[57]....
        /*0380*/ 	.word	0x00012630


	//   ....[58]....
        /*0384*/ 	.word	0x000127e0


	//   ....[59]....
        /*0388*/ 	.word	0x00012810


	//   ....[60]....
        /*038c*/ 	.word	0x00012960


	//   ....[61]....
        /*0390*/ 	.word	0x00012970


	//   ....[62]....
        /*0394*/ 	.word	0x00015a30


	//   ....[63]....
        /*0398*/ 	.word	0x00015f90


	//   ....[64]....
        /*039c*/ 	.word	0x00016110


	//   ....[65]....
        /*03a0*/ 	.word	0x00016180


	//   ....[66]....
        /*03a4*/ 	.word	0x00016290


	//   ....[67]....
        /*03a8*/ 	.word	0x00016340


	//   ....[68]....
        /*03ac*/ 	.word	0x00016430


	//   ....[69]....
        /*03b0*/ 	.word	0x00016490


	//   ....[70]....
        /*03b4*/ 	.word	0x00016580


	//   ....[71]....
        /*03b8*/ 	.word	0x000165d0


	//   ....[72]....
        /*03bc*/ 	.word	0x00016660


	//   ....[73]....
        /*03c0*/ 	.word	0x00016780


	//   ....[74]....
        /*03c4*/ 	.word	0x00016a90


	//   ....[75]....
        /*03c8*/ 	.word	0x00016ae0


	//   ....[76]....
        /*03cc*/ 	.word	0x00016cd0


	//   ....[77]....
        /*03d0*/ 	.word	0x00016d20


	//   ....[78]....
        /*03d4*/ 	.word	0x00016f50


	//   ....[79]....
        /*03d8*/ 	.word	0x00016fa0


	//   ....[80]....
        /*03dc*/ 	.word	0x000173b0


	//----- nvinfo : EIATTR_REG_RECONFIG
	.align		4
.L_526:
        /*03e0*/ 	.byte	0x01, 0x54
	.zero		2


	//----- nvinfo : EIATTR_SYSCALL_OFFSETS
	.align		4
        /*03e4*/ 	.byte	0x04, 0x46
        /*03e6*/ 	.short	(.L_528 - .L_527)


	//   ....[0]....
.L_527:
        /*03e8*/ 	.word	0x000035e0


	//   ....[1]....
        /*03ec*/ 	.word	0x00010c50


	//   ....[2]....
        /*03f0*/ 	.word	0x00010d90


	//   ....[3]....
        /*03f4*/ 	.word	0x00010e80


	//   ....[4]....
        /*03f8*/ 	.word	0x000115a0


	//   ....[5]....
        /*03fc*/ 	.word	0x00011ea0


	//----- nvinfo : EIATTR_MBARRIER_INSTR_OFFSETS
	.align		4
.L_528:
        /*0400*/ 	.byte	0x04, 0x39
        /*0402*/ 	.short	(.L_530 - .L_529)


	//   ....[0]....
.L_529:
        /*0404*/ 	.word	0x00000280
        /*0408*/ 	.word	0x000000ff
        /*040c*/ 	.word	0x00038800
        /*0410*/ 	.short	0x0100
        /*0412*/ 	.byte	0x08
	.zero		1


	//   ....[1]....
        /*0414*/ 	.word	0x00000290
        /*0418*/ 	.word	0x000000ff
        /*041c*/ 	.word	0x00038810
        /*0420*/ 	.short	0x0100
        /*0422*/ 	.byte	0x08
	.zero		1


	//   ....[2]....
        /*0424*/ 	.word	0x000002a0
        /*0428*/ 	.word	0x000000ff
        /*042c*/ 	.word	0x00038820
        /*0430*/ 	.short	0x0100
        /*0432*/ 	.byte	0x08
	.zero		1


	//   ....[3]....
        /*0434*/ 	.word	0x00000350
        /*0438*/ 	.word	0x000000ff
        /*043c*/ 	.word	0x00038830
        /*0440*/ 	.short	0x0100
        /*0442*/ 	.byte	0x06
	.zero		1


	//   ....[4]....
        /*0444*/ 	.word	0x00000360
        /*0448*/ 	.word	0x000000ff
        /*044c*/ 	.word	0x00038840
        /*0450*/ 	.short	0x0100
        /*0452*/ 	.byte	0x06
	.zero		1


	//   ....[5]....
        /*0454*/ 	.word	0x00000370
        /*0458*/ 	.word	0x000000ff
        /*045c*/ 	.word	0x00038838
        /*0460*/ 	.short	0x0100
        /*0462*/ 	.byte	0x06
	.zero		1


	//   ....[6]....
        /*0464*/ 	.word	0x00000380
        /*0468*/ 	.word	0x000000ff
        /*046c*/ 	.word	0x00038848
        /*0470*/ 	.short	0x0100
        /*0472*/ 	.byte	0x06
	.zero		1


	//   ....[7]....
        /*0474*/ 	.word	0x000004b0
        /*0478*/ 	.word	0x000000ff
        /*047c*/ 	.word	0x00038850
        /*0480*/ 	.short	0x0100
        /*0482*/ 	.byte	0x08
	.zero		1


	//   ....[8]....
        /*0484*/ 	.word	0x000004c0
        /*0488*/ 	.word	0x000000ff
        /*048c*/ 	.word	0x00038860
        /*0490*/ 	.short	0x0100
        /*0492*/ 	.byte	0x08
	.zero		1


	//   ....[9]....
        /*0494*/ 	.word	0x000004d0
        /*0498*/ 	.word	0x000000ff
        /*049c*/ 	.word	0x00038858
        /*04a0*/ 	.short	0x0100
        /*04a2*/ 	.byte	0x08
	.zero		1


	//   ....[10]....
        /*04a4*/ 	.word	0x000004e0
        /*04a8*/ 	.word	0x000000ff
        /*04ac*/ 	.word	0x00038868
        /*04b0*/ 	.short	0x0100
        /*04b2*/ 	.byte	0x08
	.zero		1


	//   ....[11]....
        /*04b4*/ 	.word	0x000005d0
        /*04b8*/ 	.word	0x000000ff
        /*04bc*/ 	.word	0x00038870
        /*04c0*/ 	.short	0x0100
        /*04c2*/ 	.byte	0x06
	.zero		1


	//   ....[12]....
        /*04c4*/ 	.word	0x000005e0
        /*04c8*/ 	.word	0x000000ff
        /*04cc*/ 	.word	0x00038880
        /*04d0*/ 	.short	0x0100
        /*04d2*/ 	.byte	0x06
	.zero		1


	//   ....[13]....
        /*04d4*/ 	.word	0x000005f0
        /*04d8*/ 	.word	0x000000ff
        /*04dc*/ 	.word	0x00038878
        /*04e0*/ 	.short	0x0100
        /*04e2*/ 	.byte	0x06
	.zero		1


	//   ....[14]....
        /*04e4*/ 	.word	0x00000600
        /*04e8*/ 	.word	0x000000ff
        /*04ec*/ 	.word	0x00038888
        /*04f0*/ 	.short	0x0100
        /*04f2*/ 	.byte	0x06
	.zero		1


	//   ....[15]....
        /*04f4*/ 	.word	0x00000730
        /*04f8*/ 	.word	0x000000ff
        /*04fc*/ 	.word	0x00038890
        /*0500*/ 	.short	0x0100
        /*0502*/ 	.byte	0x08
	.zero		1


	//   ....[16]....
        /*0504*/ 	.word	0x00000740
        /*0508*/ 	.word	0x000000ff
        /*050c*/ 	.word	0x000388a0
        /*0510*/ 	.short	0x0100
        /*0512*/ 	.byte	0x08
	.zero		1


	//   ....[17]....
        /*0514*/ 	.word	0x00000750
        /*0518*/ 	.word	0x000000ff
        /*051c*/ 	.word	0x00038898
        /*0520*/ 	.short	0x0100
        /*0522*/ 	.byte	0x08
	.zero		1


	//   ....[18]....
        /*0524*/ 	.word	0x00000760
        /*0528*/ 	.word	0x000000ff
        /*052c*/ 	.word	0x000388a8
        /*0530*/ 	.short	0x0100
        /*0532*/ 	.byte	0x08
	.zero		1


	//   ....[19]....
        /*0534*/ 	.word	0x00000890
        /*0538*/ 	.word	0x000000ff
        /*053c*/ 	.word	0x000388b0
        /*0540*/ 	.short	0x0100
        /*0542*/ 	.byte	0x08
	.zero		1


	//   ....[20]....
        /*0544*/ 	.word	0x000008a0
        /*0548*/ 	.word	0x000000ff
        /*054c*/ 	.word	0x000388c0
        /*0550*/ 	.short	0x0100
        /*0552*/ 	.byte	0x08
	.zero		1


	//   ....[21]....
        /*0554*/ 	.word	0x000008b0
        /*0558*/ 	.word	0x000000ff
        /*055c*/ 	.word	0x000388b8
        /*0560*/ 	.short	0x0100
        /*0562*/ 	.byte	0x08
	.zero		1


	//   ....[22]....
        /*0564*/ 	.word	0x000008c0
        /*0568*/ 	.word	0x000000ff
        /*056c*/ 	.word	0x000388c8
        /*0570*/ 	.short	0x0100
        /*0572*/ 	.byte	0x08
	.zero		1


	//   ....[23]....
        /*0574*/ 	.word	0x00001860
        /*0578*/ 	.word	0x00000008
        /*057c*/ 	.word	0x00000000
        /*0580*/ 	.short	0x0101
        /*0582*/ 	.byte	0x3f
	.zero		1


	//   ....[24]....
        /*0584*/ 	.word	0x00002300
        /*0588*/ 	.word	0x00000004
        /*058c*/ 	.word	0x00000000
        /*0590*/ 	.short	0x0101
        /*0592*/ 	.byte	0x3f
	.zero		1


	//   ....[25]....
        /*0594*/ 	.word	0x00003610
        /*0598*/ 	.word	0x000000c3
        /*059c*/ 	.word	0x00038800
        /*05a0*/ 	.short	0x010a
        /*05a2*/ 	.byte	0x3f
	.zero		1


	//   ....[26]....
        /*05a4*/ 	.word	0x000037c0
        /*05a8*/ 	.word	0x000000c3
        /*05ac*/ 	.word	0x00038830
        /*05b0*/ 	.short	0x010a
        /*05b2*/ 	.byte	0x3f
	.zero		1


	//   ....[27]....
        /*05b4*/ 	.word	0x00003800
        /*05b8*/ 	.word	0x000000c3
        /*05bc*/ 	.word	0x00038830
        /*05c0*/ 	.short	0x010a
        /*05c2*/ 	.byte	0x3f
	.zero		1


	//   ....[28]....
        /*05c4*/ 	.word	0x00003c10
        /*05c8*/ 	.word	0x000000c3
        /*05cc*/ 	.word	0x00038810
        /*05d0*/ 	.short	0x010a
        /*05d2*/ 	.byte	0x3f
	.zero		1


	//   ....[29]....
        /*05d4*/ 	.word	0x00003c50
        /*05d8*/ 	.word	0x000000c3
        /*05dc*/ 	.word	0x00038850
        /*05e0*/ 	.short	0x010a
        /*05e2*/ 	.byte	0x3f
	.zero		1


	//   ....[30]....
        /*05e4*/ 	.word	0x00003d10
        /*05e8*/ 	.word	0x000000c3
        /*05ec*/ 	.word	0x00038850
        /*05f0*/ 	.short	0x010a
        /*05f2*/ 	.byte	0x3f
	.zero		1


	//   ....[31]....
        /*05f4*/ 	.word	0x00006520
        /*05f8*/ 	.word	0x00000018
        /*05fc*/ 	.word	0x00000000
        /*0600*/ 	.short	0x0101
        /*0602*/ 	.byte	0x3f
	.zero		1


	//   ....[32]....
        /*0604*/ 	.word	0x00006bb0
        /*0608*/ 	.word	0x00000015
        /*060c*/ 	.word	0x00000000
        /*0610*/ 	.short	0x0101
        /*0612*/ 	.byte	0x3f
	.zero		1


	//   ....[33]....
        /*0614*/ 	.word	0x00006cf0
        /*0618*/ 	.word	0x000000c5
        /*061c*/ 	.word	0x00038830
        /*0620*/ 	.short	0x010a
        /*0622*/ 	.byte	0x3f
	.zero		1


	//   ....[34]....
        /*0624*/ 	.word	0x00006d40
        /*0628*/ 	.word	0x000000c5
        /*062c*/ 	.word	0x00038830
        /*0630*/ 	.short	0x010a
        /*0632*/ 	.byte	0x3f
	.zero		1


	//   ....[35]....
        /*0634*/ 	.word	0x00007070
        /*0638*/ 	.word	0x000000c5
        /*063c*/ 	.word	0x00038850
        /*0640*/ 	.short	0x010a
        /*0642*/ 	.byte	0x3f
	.zero		1


	//   ....[36]....
        /*0644*/ 	.word	0x000070b0
        /*0648*/ 	.word	0x000000c5
        /*064c*/ 	.word	0x00038850
        /*0650*/ 	.short	0x010a
        /*0652*/ 	.byte	0x3f
	.zero		1


	//   ....[37]....
        /*0654*/ 	.word	0x00009280
        /*0658*/ 	.word	0x00000099
        /*065c*/ 	.word	0x00000000
        /*0660*/ 	.short	0x0101
        /*0662*/ 	.byte	0x3f
	.zero		1


	//   ....[38]....
        /*0664*/ 	.word	0x0000a200
        /*0668*/ 	.word	0x000000c5
        /*066c*/ 	.word	0x00000000
        /*0670*/ 	.short	0x0101
        /*0672*/ 	.byte	0x3f
	.zero		1


	//   ....[39]....
        /*0674*/ 	.word	0x0000a350
        /*0678*/ 	.word	0x000000ba
        /*067c*/ 	.word	0x00038830
        /*0680*/ 	.short	0x010a
        /*0682*/ 	.byte	0x3f
	.zero		1


	//   ....[40]....
        /*0684*/ 	.word	0x0000a3a0
        /*0688*/ 	.word	0x000000ba
        /*068c*/ 	.word	0x00038830
        /*0690*/ 	.short	0x010a
        /*0692*/ 	.byte	0x3f
	.zero		1


	//   ....[41]....
        /*0694*/ 	.word	0x0000a5d0
        /*0698*/ 	.word	0x000000ba
        /*069c*/ 	.word	0x00038850
        /*06a0*/ 	.short	0x010a
        /*06a2*/ 	.byte	0x3f
	.zero		1


	//   ....[42]....
        /*06a4*/ 	.word	0x0000a610
        /*06a8*/ 	.word	0x000000ba
        /*06ac*/ 	.word	0x00038850
        /*06b0*/ 	.short	0x010a
        /*06b2*/ 	.byte	0x3f
	.zero		1


	//   ....[43]....
        /*06b4*/ 	.word	0x0000c530
        /*06b8*/ 	.word	0x00000098
        /*06bc*/ 	.word	0x00000000
        /*06c0*/ 	.short	0x0101
        /*06c2*/ 	.byte	0x3f
	.zero		1


	//   ....[44]....
        /*06c4*/ 	.word	0x0000d170
        /*06c8*/ 	.word	0x000000ba
        /*06cc*/ 	.word	0x00000000
        /*06d0*/ 	.short	0x0101
        /*06d2*/ 	.byte	0x3f
	.zero		1


	//   ....[45]....
        /*06d4*/ 	.word	0x0000dd00
        /*06d8*/ 	.word	0x000000ff
        /*06dc*/ 	.word	0x00000000
        /*06e0*/ 	.short	0x0101
        /*06e2*/ 	.byte	0x04
	.zero		1


	//   ....[46]....
        /*06e4*/ 	.word	0x00011260
        /*06e8*/ 	.word	0x000000ff
        /*06ec*/ 	.word	0x00038840
        /*06f0*/ 	.short	0x010a
        /*06f2*/ 	.byte	0x26
	.zero		1


	//   ....[47]....
        /*06f4*/ 	.word	0x00011cb0
        /*06f8*/ 	.word	0x000000ff
        /*06fc*/ 	.word	0x00038800
        /*0700*/ 	.short	0x0107
        /*0702*/ 	.byte	0x26
	.zero		1


	//   ....[48]....
        /*0704*/ 	.word	0x00011d30
        /*0708*/ 	.word	0x000000ff
        /*070c*/ 	.word	0x00038800
        /*0710*/ 	.short	0x0101
        /*0712*/ 	.byte	0x26
	.zero		1


	//   ....[49]....
        /*0714*/ 	.word	0x00012c00
        /*0718*/ 	.word	0x000000ff
        /*071c*/ 	.word	0x00038810
        /*0720*/ 	.short	0x0107
        /*0722*/ 	.byte	0x26
	.zero		1


	//   ....[50]....
        /*0724*/ 	.word	0x00012c60
        /*0728*/ 	.word	0x000000ff
        /*072c*/ 	.word	0x00038810
        /*0730*/ 	.short	0x0101
        /*0732*/ 	.byte	0x26
	.zero		1


	//   ....[51]....
        /*0734*/ 	.word	0x00012c70
        /*0738*/ 	.word	0x000000ff
        /*073c*/ 	.word	0x00038820
        /*0740*/ 	.short	0x010a
        /*0742*/ 	.byte	0x26
	.zero		1


	//   ....[52]....
        /*0744*/ 	.word	0x00012cd0
        /*0748*/ 	.word	0x000000ff
        /*074c*/ 	.word	0x00038860
        /*0750*/ 	.short	0x010a
        /*0752*/ 	.byte	0x26
	.zero		1


	//   ....[53]....
        /*0754*/ 	.word	0x00013890
        /*0758*/ 	.word	0x000000ff
        /*075c*/ 	.word	0x00038848
        /*0760*/ 	.short	0x010a
        /*0762*/ 	.byte	0x26
	.zero		1


	//   ....[54]....
        /*0764*/ 	.word	0x00013a60
        /*0768*/ 	.word	0x000000ff
        /*076c*/ 	.word	0x00038868
        /*0770*/ 	.short	0x010a
        /*0772*/ 	.byte	0x26
	.zero		1


	//   ....[55]....
        /*0774*/ 	.word	0x00014410
        /*0778*/ 	.word	0x000000ff
        /*077c*/ 	.word	0x00038840
        /*0780*/ 	.short	0x010a
        /*0782*/ 	.byte	0x26
	.zero		1


	//   ....[56]....
        /*0784*/ 	.word	0x000145f0
        /*0788*/ 	.word	0x000000ff
        /*078c*/ 	.word	0x00038860
        /*0790*/ 	.short	0x010a
        /*0792*/ 	.byte	0x26
	.zero		1


	//   ....[57]....
        /*0794*/ 	.word	0x00014fc0
        /*0798*/ 	.word	0x000000ff
        /*079c*/ 	.word	0x00038848
        /*07a0*/ 	.short	0x010a
        /*07a2*/ 	.byte	0x26
	.zero		1


	//   ....[58]....
        /*07a4*/ 	.word	0x000151a0
        /*07a8*/ 	.word	0x000000ff
        /*07ac*/ 	.word	0x00038868
        /*07b0*/ 	.short	0x010a
        /*07b2*/ 	.byte	0x26
	.zero		1


	//   ....[59]....
        /*07b4*/ 	.word	0x000159c0
        /*07b8*/ 	.word	0x00000002
        /*07bc*/ 	.word	0x00038820
        /*07c0*/ 	.short	0x010a
        /*07c2*/ 	.byte	0x3f
	.zero		1


	//   ....[60]....
        /*07c4*/ 	.word	0x00015b60
        /*07c8*/ 	.word	0x00000007
        /*07cc*/ 	.word	0x00000000
        /*07d0*/ 	.short	0x010a
        /*07d2*/ 	.byte	0x3f
	.zero		1


	//   ....[61]....
        /*07d4*/ 	.word	0x00015bd0
        /*07d8*/ 	.word	0x00000005
        /*07dc*/ 	.word	0x00000000
        /*07e0*/ 	.short	0x010a
        /*07e2*/ 	.byte	0x3f
	.zero		1


	//   ....[62]....
        /*07e4*/ 	.word	0x00015c30
        /*07e8*/ 	.word	0x00000005
        /*07ec*/ 	.word	0x00000000
        /*07f0*/ 	.short	0x010a
        /*07f2*/ 	.byte	0x3f
	.zero		1


	//   ....[63]....
        /*07f4*/ 	.word	0x00015c60
        /*07f8*/ 	.word	0x00000003
        /*07fc*/ 	.word	0x00000000
        /*0800*/ 	.short	0x010a
        /*0802*/ 	.byte	0x3f
	.zero		1


	//   ....[64]....
        /*0804*/ 	.word	0x00015cc0
        /*0808*/ 	.word	0x000000c3
        /*080c*/ 	.word	0x00038800
        /*0810*/ 	.short	0x010a
        /*0812*/ 	.byte	0x3f
	.zero		1


	//   ....[65]....
        /*0814*/ 	.word	0x00015d10
        /*0818*/ 	.word	0x000000c3
        /*081c*/ 	.word	0x00038830
        /*0820*/ 	.short	0x010a
        /*0822*/ 	.byte	0x3f
	.zero		1


	//   ....[66]....
        /*0824*/ 	.word	0x00015d60
        /*0828*/ 	.word	0x000000c3
        /*082c*/ 	.word	0x00038810
        /*0830*/ 	.short	0x010a
        /*0832*/ 	.byte	0x3f
	.zero		1


	//   ....[67]....
        /*0834*/ 	.word	0x00015db0
        /*0838*/ 	.word	0x000000c3
        /*083c*/ 	.word	0x00038850
        /*0840*/ 	.short	0x010a
        /*0842*/ 	.byte	0x3f
	.zero		1


	//   ....[68]....
        /*0844*/ 	.word	0x00015e00
        /*0848*/ 	.word	0x000000c5
        /*084c*/ 	.word	0x00038830
        /*0850*/ 	.short	0x010a
        /*0852*/ 	.byte	0x3f
	.zero		1


	//   ....[69]....
        /*0854*/ 	.word	0x00015e50
        /*0858*/ 	.word	0x000000c5
        /*085c*/ 	.word	0x00038850
        /*0860*/ 	.short	0x010a
        /*0862*/ 	.byte	0x3f
	.zero		1


	//   ....[70]....
        /*0864*/ 	.word	0x00015ea0
        /*0868*/ 	.word	0x000000ba
        /*086c*/ 	.word	0x00038830
        /*0870*/ 	.short	0x010a
        /*0872*/ 	.byte	0x3f
	.zero		1


	//   ....[71]....
        /*0874*/ 	.word	0x00015ef0
        /*0878*/ 	.word	0x000000ba
        /*087c*/ 	.word	0x00038850
        /*0880*/ 	.short	0x010a
        /*0882*/ 	.byte	0x3f
	.zero		1


	//   ....[72]....
        /*0884*/ 	.word	0x00016050
        /*0888*/ 	.word	0x00000003
        /*088c*/ 	.word	0x00038840
        /*0890*/ 	.short	0x010a
        /*0892*/ 	.byte	0x3f
	.zero		1


	//   ....[73]....
        /*0894*/ 	.word	0x00016fe0
        /*0898*/ 	.word	0x00000003
        /*089c*/ 	.word	0x00038820
        /*08a0*/ 	.short	0x010a
        /*08a2*/ 	.byte	0x3f
	.zero		1


	//   ....[74]....
        /*08a4*/ 	.word	0x00017040
        /*08a8*/ 	.word	0x00000003
        /*08ac*/ 	.word	0x00038860
        /*08b0*/ 	.short	0x010a
        /*08b2*/ 	.byte	0x3f
	.zero		1


	//   ....[75]....
        /*08b4*/ 	.word	0x000170a0
        /*08b8*/ 	.word	0x00000003
        /*08bc*/ 	.word	0x00038848
        /*08c0*/ 	.short	0x010a
        /*08c2*/ 	.byte	0x3f
	.zero		1


	//   ....[76]....
        /*08c4*/ 	.word	0x00017100
        /*08c8*/ 	.word	0x00000003
        /*08cc*/ 	.word	0x00038868
        /*08d0*/ 	.short	0x010a
        /*08d2*/ 	.byte	0x3f
	.zero		1


	//   ....[77]....
        /*08d4*/ 	.word	0x00017160
        /*08d8*/ 	.word	0x00000003
        /*08dc*/ 	.word	0x00038840
        /*08e0*/ 	.short	0x010a
        /*08e2*/ 	.byte	0x3f
	.zero		1


	//   ....[78]....
        /*08e4*/ 	.word	0x000171c0
        /*08e8*/ 	.word	0x00000003
        /*08ec*/ 	.word	0x00038860
        /*08f0*/ 	.short	0x010a
        /*08f2*/ 	.byte	0x3f
	.zero		1


	//   ....[79]....
        /*08f4*/ 	.word	0x00017220
        /*08f8*/ 	.word	0x00000003
        /*08fc*/ 	.word	0x00038848
        /*0900*/ 	.short	0x010a
        /*0902*/ 	.byte	0x3f
	.zero		1


	//   ....[80]....
        /*0904*/ 	.word	0x00017280
        /*0908*/ 	.word	0x00000003
        /*090c*/ 	.word	0x00038868
        /*0910*/ 	.short	0x010a
        /*0912*/ 	.byte	0x3f
	.zero		1


	//   ....[81]....
        /*0914*/ 	.word	0x000172d0
        /*0918*/ 	.word	0x00000002
        /*091c*/ 	.word	0x00038820
        /*0920*/ 	.short	0x010a
        /*0922*/ 	.byte	0x3f
	.zero		1


	//   ....[82]....
        /*0924*/ 	.word	0x00017470
        /*0928*/ 	.word	0x00000007
        /*092c*/ 	.word	0x00000000
        /*0930*/ 	.short	0x010a
        /*0932*/ 	.byte	0x3f
	.zero		1


	//   ....[83]....
        /*0934*/ 	.word	0x000174c0
        /*0938*/ 	.word	0x00000005
        /*093c*/ 	.word	0x00000000
        /*0940*/ 	.short	0x010a
        /*0942*/ 	.byte	0x3f
	.zero		1


	//   ....[84]....
        /*0944*/ 	.word	0x00017510
        /*0948*/ 	.word	0x00000005
        /*094c*/ 	.word	0x00000000
        /*0950*/ 	.short	0x010a
        /*0952*/ 	.byte	0x3f
	.zero		1


	//----- nvinfo : EIATTR_NUM_MBARRIERS
	.align		4
.L_530:
        /*0954*/ 	.byte	0x03, 0x38
        /*0956*/ 	.short	0x0017


	//----- nvinfo : EIATTR_EXIT_INSTR_OFFSETS
	.align		4
        /*0958*/ 	.byte	0x04, 0x1c
        /*095a*/ 	.short	(.L_532 - .L_531)


	//   ....[0]....
.L_531:
        /*095c*/ 	.word	0x00015cb0


	//----- nvinfo : EIATTR_MAX_THREADS
	.align		4
.L_532:
        /*0960*/ 	.byte	0x04, 0x05
        /*0962*/ 	.short	(.L_534 - .L_533)
.L_533:
        /*0964*/ 	.word	0x00000180
        /*0968*/ 	.word	0x00000001
        /*096c*/ 	.word	0x00000001


	//----- nvinfo : EIATTR_CRS_STACK_SIZE
	.align		4
.L_534:
        /*0970*/ 	.byte	0x04, 0x1e
        /*0972*/ 	.short	(.L_536 - .L_535)
.L_535:
        /*0974*/ 	.word	0x00000000


	//----- nvinfo : EIATTR_CBANK_PARAM_SIZE
	.align		4
.L_536:
        /*0978*/ 	.byte	0x03, 0x19
        /*097a*/ 	.short	0x0b70


	//----- nvinfo : EIATTR_PARAM_CBANK
	.align		4
        /*097c*/ 	.byte	0x04, 0x0a
        /*097e*/ 	.short	(.L_538 - .L_537)
	.align		4
.L_537:
        /*0980*/ 	.word	index@(.nv.constant0._ZN7cutlass13device_kernelIN5flash11enable_sm90INS1_16FlashAttnFwdSm90INS1_25CollectiveMainloopFwdSm90ILi2EN4cute5tupleIJNS5_1CILi1EEES8_S8_EEENS6_IJNS7_ILi64EEESA_SA_EEELi512ENS_10bfloat16_tEfNS_4arch4Sm90ELb1ELb0ELb1ELb0ELb0ELb0ELb1ELb0ELb0ELb1ELb1ELb0EEENS1_21CollectiveEpilogueFwdINS6_IJSA_NS7_ILi512EEESA_EEES9_SC_SE_Li256ELb0ELb1ELb1ELb0EEENS1_19SingleTileSchedulerILb0ELb1ELb1ELi64EEEEEEEEEvNT_6ParamsE)
        /*0984*/ 	.short	0x0210
        /*0986*/ 	.short	0x0b70


	//----- nvinfo : EIATTR_SW_WAR
	.align		4
.L_538:
        /*0988*/ 	.byte	0x04, 0x36
        /*098a*/ 	.short	(.L_540 - .L_539)
.L_539:
        /*098c*/ 	.word	0x00000008
.L_540:


//--------------------- .nv.info._ZN7cutlass13device_kernelIN5flash11enable_sm90INS1_16FlashAttnFwdSm90INS1_25CollectiveMainloopFwdSm90ILi2EN4cute5tupleIJNS5_1CILi1EEES8_S8_EEENS6_IJNS7_ILi64EEESA_SA_EEELi512ENS_10bfloat16_tEfNS_4arch4Sm90ELb1ELb0ELb1ELb1ELb0ELb0ELb0ELb0ELb0ELb1ELb1ELb0EEENS1_21CollectiveEpilogueFwdINS6_IJSA_NS7_ILi512EEESA_EEES9_SC_SE_Li256ELb1ELb1ELb1ELb0EEENS1_36VarlenDynamicPersistentTileSchedulerILi64ELi64ELi256ELi128ELb1ELb1ELb1ELb1ELb1ELb1EEEEEEEEEvNT_6ParamsE --------------------------
	.section	.nv.info._ZN7cutlass13device_kernelIN5flash11enable_sm90INS1_16FlashAttnFwdSm90INS1_25CollectiveMainloopFwdSm90ILi2EN4cute5tupleIJNS5_1CILi1EEES8_S8_EEENS6_IJNS7_ILi64EEESA_SA_EEELi512ENS_10bfloat16_tEfNS_4arch4Sm90ELb1ELb0ELb1ELb1ELb0ELb0ELb0ELb0ELb0ELb1ELb1ELb0EEENS1_21CollectiveEpilogueFwdINS6_IJSA_NS7_ILi512EEESA_EEES9_SC_SE_Li256ELb1ELb1ELb1ELb0EEENS1_36VarlenDynamicPersistentTileSchedulerILi64ELi64ELi256ELi128ELb1ELb1ELb1ELb1ELb1ELb1EEEEEEEEEvNT_6ParamsE,"",@"SHT_CUDA_INFO"
	.sectionflags	@""
	.align	4


	//----- nvinfo : EIATTR_CUDA_API_VERSION
	.align		4
        /*0000*/ 	.byte	0x04, 0x37
        /*0002*/ 	.short	(.L_542 - .L_541)
.L_541:
        /*0004*/ 	.word	0x00000082


	//----- nvinfo : EIATTR_KPARAM_INFO
	.align		4
.L_542:
        /*0008*/ 	.byte	0x04, 0x17
        /*000a*/ 	.short	(.L_544 - .L_543)
.L_543:
        /*000c*/ 	.word	0x00000000
        /*0010*/ 	.short	0x0000
        /*0012*/ 	.short	0x0070
        /*0014*/ 	.byte	0x00, 0xf0, 0x01, 0x2a


	//----- nvinfo : EIATTR_SPARSE_MMA_MASK
	.align		4
.L_544:
        /*0018*/ 	.byte	0x03, 0x50
        /*001a*/ 	.short	0x0000


	//----- nvinfo : EIATTR_MAXREG_COUNT
	.align		4
        /*001c*/ 	.byte	0x03, 0x1b
        /*001e*/ 	.short	0x00a8


	//----- nvinfo : EIATTR_NUM_BARRIERS
	.align		4
        /*0020*/ 	.byte	0x02, 0x4c
        /*0022*/ 	.byte	0x10
	.zero		1


	//----- nvinfo : EIATTR_EXTERNS
	.align		4
        /*0024*/ 	.byte	0x04, 0x0f
        /*0026*/ 	.short	(.L_546 - .L_545)


	//   ....[0]....
	.align		4
.L_545:
        /*0028*/ 	.word	index@(__assertfail)


	//----- nvinfo : EIATTR_ANNOTATIONS
	.align		4
.L_546:
        /*002c*/ 	.byte	0x04, 0x55
        /*002e*/ 	.short	(.L_548 - .L_547)


	//   ....[0]....
.L_547:
        /* <DEDUP_REMOVED lines=72> */


	//----- nvinfo : EIATTR_MERCURY_ISA_VERSION
	.align		4
.L_548:
        /*04a0*/ 	.byte	0x03, 0x5f
        /*04a2*/ 	.short	0x0101


	//----- nvinfo : EIATTR_UNUSED_LOAD_BYTE_OFFSET
	.align		4
        /*04a4*/ 	.byte	0x04, 0x44
        /*04a6*/ 	.short	(.L_550 - .L_549)


	//   ....[0]....
.L_549:
        /*04a8*/ 	.word	0x00000a10
        /*04ac*/ 	.word	0x0000fff0


	//   ....[1]....
        /*04b0*/ 	.word	0x0000aa00
        /*04b4*/ 	.word	0x0000fff0


	//----- nvinfo : EIATTR_INT_WARP_WIDE_INSTR_OFFSETS
	.align		4
.L_550:
        /*04b8*/ 	.byte	0x04, 0x31
        /*04ba*/ 	.short	(.L_552 - .L_551)


	//   ....[0]....
.L_551:
        /*04bc*/ 	.word	0x00000130


	//   ....[1]....
        /*04c0*/ 	.word	0x00000170


	//   ....[2]....
        /*04c4*/ 	.word	0x000001e0


	//   ....[3]....
        /*04c8*/ 	.word	0x00010e90


	//   ....[4]....
        /*04cc*/ 	.word	0x00010f20


	//   ....[5]....
        /*04d0*/ 	.word	0x00015850


	//   ....[6]....
        /*04d4*/ 	.word	0x000158e0


	//----- nvinfo : EIATTR_COOP_GROUP_MASK_REGIDS
	.align		4
.L_552:
        /*04d8*/ 	.byte	0x04, 0x29
        /*04da*/ 	.short	(.L_554 - .L_553)


	//   ....[0]....
.L_553:
        /*04dc*/ 	.word	0xffffffff


	//   ....[1]....
        /*04e0*/ 	.word	0xffffffff


	//   ....[2]....
        /*04e4*/ 	.word	0xffffffff


	//   ....[3]....
        /*04e8*/ 	.word	0xffffffff


	//   ....[4]....
        /*04ec*/ 	.word	0xffffffff


	//   ....[5]....
        /*04f0*/ 	.word	0xffffffff


	//   ....[6]....
        /*04f4*/ 	.word	0xffffffff


	//   ....[7]....
        /*04f8*/ 	.word	0xffffffff


	//   ....[8]....
        /*04fc*/ 	.word	0xffffffff


	//   ....[9]....
        /*0500*/ 	.word	0xffffffff


	//   ....[10]....
        /*0504*/ 	.word	0xffffffff


	//   ....[11]....
        /*0508*/ 	.word	0xffffffff


	//   ....[12]....
        /*050c*/ 	.word	0xffffffff


	//   ....[13]....
        /*0510*/ 	.word	0xffffffff


	//   ....[14]....
        /*0514*/ 	.word	0xffffffff


	//   ....[15]....
        /*0518*/ 	.word	0xffffffff


	//   ....[16]....
        /*051c*/ 	.word	0xffffffff


	//   ....[17]....
        /*0520*/ 	.word	0xffffffff


	//   ....[18]....
        /*0524*/ 	.word	0xffffffff


	//   ....[19]....
        /*0528*/ 	.word	0xffffffff


	//   ....[20]....
        /*052c*/ 	.word	0xffffffff


	//   ....[21]....
        /*0530*/ 	.word	0xffffffff


	//   ....[22]....
        /*0534*/ 	.word	0xffffffff


	//   ....[23]....
        /*0538*/ 	.word	0xffffffff


	//   ....[24]....
        /*053c*/ 	.word	0xffffffff


	//   ....[25]....
        /*0540*/ 	.word	0xffffffff


	//   ....[26]....
        /*0544*/ 	.word	0xffffffff


	//   ....[27]....
        /*0548*/ 	.word	0xffffffff


	//   ....[28]....
        /*054c*/ 	.word	0xffffffff


	//   ....[29]....
        /*0550*/ 	.word	0xffffffff


	//   ....[30]....
        /*0554*/ 	.word	0xffffffff


	//   ....[31]....
        /*0558*/ 	.word	0xffffffff


	//   ....[32]....
        /*055c*/ 	.word	0xffffffff


	//   ....[33]....
        /*0560*/ 	.word	0xffffffff


	//   ....[34]....
        /*0564*/ 	.word	0xffffffff


	//   ....[35]....
        /*0568*/ 	.word	0xffffffff


	//   ....[36]....
        /*056c*/ 	.word	0xffffffff


	//   ....[37]....
        /*0570*/ 	.word	0xffffffff


	//   ....[38]....
        /*0574*/ 	.word	0xffffffff


	//   ....[39]....
        /*0578*/ 	.word	0xffffffff


	//   ....[40]....
        /*057c*/ 	.word	0xffffffff


	//   ....[41]....
        /*0580*/ 	.word	0xffffffff


	//   ....[42]....
        /*0584*/ 	.word	0xffffffff


	//   ....[43]....
        /*0588*/ 	.word	0xffffffff


	//   ....[44]....
        /*058c*/ 	.word	0xffffffff


	//   ....[45]....
        /*0590*/ 	.word	0xffffffff


	//   ....[46]....
        /*0594*/ 	.word	0xffffffff


	//   ....[47]....
        /*0598*/ 	.word	0xffffffff


	//   ....[48]....
        /*059c*/ 	.word	0xffffffff


	//   ....[49]....
        /*05a0*/ 	.word	0xffffffff


	//   ....[50]....
        /*05a4*/ 	.word	0xffffffff


	//   ....[51]....
        /*05a8*/ 	.word	0xffffffff


	//   ....[52]....
        /*05ac*/ 	.word	0xffffffff


	//   ....[53]....
        /*05b0*/ 	.word	0xffffffff


	//   ....[54]....
        /*05b4*/ 	.word	0xffffffff


	//   ....[55]....
        /*05b8*/ 	.word	0xffffffff


	//   ....[56]....
        /*05bc*/ 	.word	0xffffffff


	//   ....[57]....
        /*05c0*/ 	.word	0xffffffff


	//   ....[58]....
        /*05c4*/ 	.word	0xffffffff


	//   ....[59]....
        /*05c8*/ 	.word	0xffffffff


	//   ....[60]....
        /*05cc*/ 	.word	0xffffffff


	//   ....[61]....
        /*05d0*/ 	.word	0xffffffff


	//   ....[62]....
        /*05d4*/ 	.word	0xffffffff


	//   ....[63]....
        /*05d8*/ 	.word	0xffffffff


	//   ....[64]....
        /*05dc*/ 	.word	0xffffffff


	//   ....[65]....
        /*05e0*/ 	.word	0xffffffff


	//   ....[66]....
        /*05e4*/ 	.word	0xffffffff


	//   ....[67]....
        /*05e8*/ 	.word	0xffffffff


	//   ....[68]....
        /*05ec*/ 	.word	0xffffffff


	//   ....[69]....
        /*05f0*/ 	.word	0xffffffff


	//   ....[70]....
        /*05f4*/ 	.word	0xffffffff


	//   ....[71]....
        /*05f8*/ 	.word	0xffffffff


	//   ....[72]....
        /*05fc*/ 	.word	0xffffffff


	//   ....[73]....
        /*0600*/ 	.word	0xffffffff


	//   ....[74]....
        /*0604*/ 	.word	0xffffffff


	//   ....[75]....
        /*0608*/ 	.word	0xffffffff


	//   ....[76]....
        /*060c*/ 	.word	0xffffffff


	//   ....[77]....
        /*0610*/ 	.word	0xffffffff


	//   ....[78]....
        /*0614*/ 	.word	0xffffffff


	//   ....[79]....
        /*0618*/ 	.word	0xffffffff


	//   ....[80]....
        /*061c*/ 	.word	0xffffffff


	//   ....[81]....
        /*0620*/ 	.word	0xffffffff


	//   ....[82]....
        /*0624*/ 	.word	0xffffffff


	//   ....[83]....
        /*0628*/ 	.word	0xffffffff


	//   ....[84]....
        /*062c*/ 	.word	0xffffffff


	//   ....[85]....
        /*0630*/ 	.word	0xffffffff


	//   ....[86]....
        /*0634*/ 	.word	0xffffffff


	//   ....[87]....
        /*0638*/ 	.word	0xffffffff


	//   ....[88]....
        /*063c*/ 	.word	0xffffffff


	//   ....[89]....
        /*0640*/ 	.word	0xffffffff


	//   ....[90]....
        /*0644*/ 	.word	0xffffffff


	//   ....[91]....
        /*0648*/ 	.word	0xffffffff


	//   ....[92]....
        /*064c*/ 	.word	0xffffffff


	//   ....[93]....
        /*0650*/ 	.word	0xffffffff


	//   ....[94]....
        /*0654*/ 	.word	0x0500000f


	//   ....[95]....
        /*0658*/ 	.word	0x0500000f


	//   ....[96]....
        /*065c*/ 	.word	0x0500000f


	//   ....[97]....
        /*0660*/ 	.word	0x0500000f


	//   ....[98]....
        /*0664*/ 	.word	0x0500000f


	//   ....[99]....
        /*0668*/ 	.word	0x0500000f


	//   ....[100]....
        /*066c*/ 	.word	0x0500000f


	//   ....[101]....
        /*0670*/ 	.word	0x0500000f


	//   ....[102]....
        /*0674*/ 	.word	0x0500000f


	//   ....[103]....
        /*0678*/ 	.word	0x0500000f


	//   ....[104]....
        /*067c*/ 	.word	0x0500000f


	//   ....[105]....
        /*0680*/ 	.word	0x0500000f


	//   ....[106]....
        /*0684*/ 	.word	0x0500000f


	//   ....[107]....
        /*0688*/ 	.word	0x0500000f


	//   ....[108]....
        /*068c*/ 	.word	0x0500000f


	//   ....[109]....
        /*0690*/ 	.word	0x0500000f


	//   ....[110]....
        /*0694*/ 	.word	0x0500000f


	//   ....[111]....
        /*0698*/ 	.word	0x0500000f


	//   ....[112]....
        /*069c*/ 	.word	0x0500000f


	//   ....[113]....
        /*06a0*/ 	.word	0x0500000f


	//   ....[114]....
        /*06a4*/ 	.word	0x0500000f


	//   ....[115]....
        /*06a8*/ 	.word	0x0500000f


	//   ....[116]....
        /*06ac*/ 	.word	0x0500000f


	//   ....[117]....
        /*06b0*/ 	.word	0x0500000f


	//   ....[118]....
        /*06b4*/ 	.word	0x0500000f


	//   ....[119]....
        /*06b8*/ 	.word	0x0500000f


	//   ....[120]....
        /*06bc*/ 	.word	0x0500000f


	//   ....[121]....
        /*06c0*/ 	.word	0x0500000f


	//----- nvinfo : EIATTR_COOP_GROUP_INSTR_OFFSETS
	.align		4
.L_554:
        /*06c4*/ 	.byte	0x04, 0x28
        /*06c6*/ 	.short	(.L_556 - .L_555)


	//   ....[0]....
.L_555:
        /*06c8*/ 	.word	0x00000060


	//   ....[1]....
        /*06cc*/ 	.word	0x00000140


	//   ....[2]....
        /*06d0*/ 	.word	0x00000190


	//   ....[3]....
        /*06d4*/ 	.word	0x00000380


	//   ....[4]....
        /*06d8*/ 	.word	0x000004e0


	//   ....[5]....
        /*06dc*/ 	.word	0x00000600


	//   ....[6]....
        /*06e0*/ 	.word	0x00000760


	//   ....[7]....
        /*06e4*/ 	.word	0x00002170


	//   ....[8]....
        /*06e8*/ 	.word	0x00004220


	//   ....[9]....
        /*06ec*/ 	.word	0x00004860


	//   ....[10]....
        /*06f0*/ 	.word	0x00004890


	//   ....[11]....
        /*06f4*/ 	.word	0x00004ff0


	//   ....[12]....
        /*06f8*/ 	.word	0x00005090


	//   ....[13]....
        /*06fc*/ 	.word	0x00005500


	//   ....[14]....
        /*0700*/ 	.word	0x00005560


	//   ....[15]....
        /*0704*/ 	.word	0x00005f00


	//   ....[16]....
        /*0708*/ 	.word	0x000061f0


	//   ....[17]....
        /*070c*/ 	.word	0x00006210


	//   ....[18]....
        /*0710*/ 	.word	0x00006b40


	//   ....[19]....
        /*0714*/ 	.word	0x00006c00


	//   ....[20]....
        /*0718*/ 	.word	0x000073b0


	//   ....[21]....
        /*071c*/ 	.word	0x00007520


	//   ....[22]....
        /*0720*/ 	.word	0x000081d0


	//   ....[23]....
        /*0724*/ 	.word	0x00008850


	//   ....[24]....
        /*0728*/ 	.word	0x00008880


	//   ....[25]....
        /*072c*/ 	.word	0x000091b0


	//   ....[26]....
        /*0730*/ 	.word	0x00009230


	//   ....[27]....
        /*0734*/ 	.word	0x00009eb0


	//   ....[28]....
        /*0738*/ 	.word	0x00009f00


	//   ....[29]....
        /*073c*/ 	.word	0x00009f70


	//   ....[30]....
        /*0740*/ 	.word	0x00009fa0


	//   ....[31]....
        /*0744*/ 	.word	0x00009fd0


	//   ....[32]....
        /*0748*/ 	.word	0x0000b7e0


	//   ....[33]....
        /*074c*/ 	.word	0x0000bbd0


	//   ....[34]....
        /*0750*/ 	.word	0x0000bbe0


	//   ....[35]....
        /*0754*/ 	.word	0x0000bbf0


	//   ....[36]....
        /*0758*/ 	.word	0x0000bc20


	//   ....[37]....
        /*075c*/ 	.word	0x0000c840


	//   ....[38]....
        /*0760*/ 	.word	0x0000c860


	//   ....[39]....
        /*0764*/ 	.word	0x0000cb10


	//   ....[40]....
        /*0768*/ 	.word	0x0000cb30


	//   ....[41]....
        /*076c*/ 	.word	0x0000d250


	//   ....[42]....
        /*0770*/ 	.word	0x0000d260


	//   ....[43]....
        /*0774*/ 	.word	0x0000dab0


	//   ....[44]....
        /*0778*/ 	.word	0x0000dad0


	//   ....[45]....
        /*077c*/ 	.word	0x0000ee40


	//   ....[46]....
        /*0780*/ 	.word	0x0000ee80


	//   ....[47]....
        /*0784*/ 	.word	0x0000f0c0


	//   ....[48]....
        /*0788*/ 	.word	0x0000f0e0


	//   ....[49]....
        /*078c*/ 	.word	0x0000f3a0


	//   ....[50]....
        /*0790*/ 	.word	0x0000f5b0


	//   ....[51]....
        /*0794*/ 	.word	0x0000f5e0


	//   ....[52]....
        /*0798*/ 	.word	0x0000f610


	//   ....[53]....
        /*079c*/ 	.word	0x0000f640


	//   ....[54]....
        /*07a0*/ 	.word	0x0000f670


	//   ....[55]....
        /*07a4*/ 	.word	0x0000f6a0


	//   ....[56]....
        /*07a8*/ 	.word	0x0000f840


	//   ....[57]....
        /*07ac*/ 	.word	0x0000f870


	//   ....[58]....
        /*07b0*/ 	.word	0x0000f8a0


	//   ....[59]....
        /*07b4*/ 	.word	0x0000f8d0


	//   ....[60]....
        /*07b8*/ 	.word	0x0000f900


	//   ....[61]....
        /*07bc*/ 	.word	0x0000f930


	//   ....[62]....
        /*07c0*/ 	.word	0x0000f9d0


	//   ....[63]....
        /*07c4*/ 	.word	0x0000fa00


	//   ....[64]....
        /*07c8*/ 	.word	0x0000fa10


	//   ....[65]....
        /*07cc*/ 	.word	0x0000fa40


	//   ....[66]....
        /*07d0*/ 	.word	0x00011470


	//   ....[67]....
        /*07d4*/ 	.word	0x00011f60


	//   ....[68]....
        /*07d8*/ 	.word	0x00011f70


	//   ....[69]....
        /*07dc*/ 	.word	0x00012010


	//   ....[70]....
        /*07e0*/ 	.word	0x00012020


	//   ....[71]....
        /*07e4*/ 	.word	0x000120a0


	//   ....[72]....
        /*07e8*/ 	.word	0x000120b0


	//   ....[73]....
        /*07ec*/ 	.word	0x00012100


	//   ....[74]....
        /*07f0*/ 	.word	0x00012120


	//   ....[75]....
        /*07f4*/ 	.word	0x00015b70


	//   ....[76]....
        /*07f8*/ 	.word	0x00015ba0


	//   ....[77]....
        /*07fc*/ 	.word	0x00015c00


	//   ....[78]....
        /*0800*/ 	.word	0x00015c30


	//   ....[79]....
        /*0804*/ 	.word	0x00015c60


	//   ....[80]....
        /*0808*/ 	.word	0x00015c90


	//   ....[81]....
        /*080c*/ 	.word	0x00015cc0


	//   ....[82]....
        /*0810*/ 	.word	0x00015cf0


	//   ....[83]....
        /*0814*/ 	.word	0x00015eb0


	//   ....[84]....
        /*0818*/ 	.word	0x00015ee0


	//   ....[85]....
        /*081c*/ 	.word	0x00015f10


	//   ....[86]....
        /*0820*/ 	.word	0x00015f40


	//   ....[87]....
        /*0824*/ 	.word	0x00015f70


	//   ....[88]....
        /*0828*/ 	.word	0x00015fa0


	//   ....[89]....
        /*082c*/ 	.word	0x00016070


	//   ....[90]....
        /*0830*/ 	.word	0x00016090


	//   ....[91]....
        /*0834*/ 	.word	0x000160a0


	//   ....[92]....
        /*0838*/ 	.word	0x00016120


	//   ....[93]....
        /*083c*/ 	.word	0x00016c50


	//   ....[94]....
        /*0840*/ 	.word	0x000172b0


	//   ....[95]....
        /*0844*/ 	.word	0x00017490


	//   ....[96]....
        /*0848*/ 	.word	0x000174e0


	//   ....[97]....
        /*084c*/ 	.word	0x00017540


	//   ....[98]....
        /*0850*/ 	.word	0x00017630


	//   ....[99]....
        /*0854*/ 	.word	0x00017690


	//   ....[100]....
        /*0858*/ 	.word	0x00017780


	//   ....[101]....
        /*085c*/ 	.word	0x000177e0


	//   ....[102]....
        /*0860*/ 	.word	0x000178b0


	//   ....[103]....
        /*0864*/ 	.word	0x00017be0


	//   ....[104]....
        /*0868*/ 	.word	0x00017c80


	//   ....[105]....
        /*086c*/ 	.word	0x00017e20


	//   ....[106]....
        /*0870*/ 	.word	0x00017e90


	//   ....[107]....
        /*0874*/ 	.word	0x00017f00


	//   ....[108]....
        /*0878*/ 	.word	0x00017f70


	//   ....[109]....
        /*087c*/ 	.word	0x00017fe0


	//   ....[110]....
        /*0880*/ 	.word	0x00018060


	//   ....[111]....
        /*0884*/ 	.word	0x000180f0


	//   ....[112]....
        /*0888*/ 	.word	0x00018190


	//   ....[113]....
        /*088c*/ 	.word	0x00018200


	//   ....[114]....
        /*0890*/ 	.word	0x00018270


	//   ....[115]....
        /*0894*/ 	.word	0x000182e0


	//   ....[116]....
        /*0898*/ 	.word	0x00018360


	//   ....[117]....
        /*089c*/ 	.word	0x000183d0


	//   ....[118]....
        /*08a0*/ 	.word	0x00018480


	//   ....[119]....
        /*08a4*/ 	.word	0x000184d0


	//   ....[120]....
        /*08a8*/ 	.word	0x00018580


	//   ....[121]....
        /*08ac*/ 	.word	0x000186b0


	//----- nvinfo : EIATTR_REG_RECONFIG
	.align		4
.L_556:
        /*08b0*/ 	.byte	0x01, 0x54
	.zero		2


	//----- nvinfo : EIATTR_SYSCALL_OFFSETS
	.align		4
        /*08b4*/ 	.byte	0x04, 0x46
        /*08b6*/ 	.short	(.L_558 - .L_557)


	//   ....[0]....
.L_557:
        /*08b8*/ 	.word	0x000043f0


	//   ....[1]....
        /*08bc*/ 	.word	0x00011090


	//   ....[2]....
        /*08c0*/ 	.word	0x000111e0


	//   ....[3]....
        /*08c4*/ 	.word	0x000112e0


	//   ....[4]....
        /*08c8*/ 	.word	0x00011b80


	//----- nvinfo : EIATTR_MBARRIER_INSTR_OFFSETS
	.align		4
.L_558:
        /*08cc*/ 	.byte	0x04, 0x39
        /*08ce*/ 	.short	(.L_560 - .L_559)


	//   ....[0]....
.L_559:
        /*08d0*/ 	.word	0x00000270
        /*08d4*/ 	.word	0x000000ff
        /*08d8*/ 	.word	0x00028c00
        /*08dc*/ 	.short	0x0100
        /*08de*/ 	.byte	0x08
	.zero		1


	//   ....[1]....
        /*08e0*/ 	.word	0x00000280
        /*08e4*/ 	.word	0x000000ff
        /*08e8*/ 	.word	0x00028c20
        /*08ec*/ 	.short	0x0100
        /*08ee*/ 	.byte	0x08
	.zero		1


	//   ....[2]....
        /*08f0*/ 	.word	0x00000330
        /*08f4*/ 	.word	0x000000ff
        /*08f8*/ 	.word	0x00028c30
        /*08fc*/ 	.short	0x0100
        /*08fe*/ 	.byte	0x06
	.zero		1


	//   ....[3]....
        /*0900*/ 	.word	0x00000340
        /*0904*/ 	.word	0x000000ff
        /*0908*/ 	.word	0x00028c40
        /*090c*/ 	.short	0x0100
        /*090e*/ 	.byte	0x06
	.zero		1


	//   ....[4]....
        /*0910*/ 	.word	0x00000350
        /*0914*/ 	.word	0x000000ff
        /*0918*/ 	.word	0x00028c38
        /*091c*/ 	.short	0x0100
        /*091e*/ 	.byte	0x06
	.zero		1


	//   ....[5]....
        /*0920*/ 	.word	0x00000360
        /*0924*/ 	.word	0x000000ff
        /*0928*/ 	.word	0x00028c48
        /*092c*/ 	.short	0x0100
        /*092e*/ 	.byte	0x06
	.zero		1


	//   ....[6]....
        /*0930*/ 	.word	0x00000490
        /*0934*/ 	.word	0x000000ff
        /*0938*/ 	.word	0x00028c50
        /*093c*/ 	.short	0x0100
        /*093e*/ 	.byte	0x08
	.zero		1


	//   ....[7]....
        /*0940*/ 	.word	0x000004a0
        /*0944*/ 	.word	0x000000ff
        /*0948*/ 	.word	0x00028c60
        /*094c*/ 	.short	0x0100
        /*094e*/ 	.byte	0x08
	.zero		1


	//   ....[8]....
        /*0950*/ 	.word	0x000004b0
        /*0954*/ 	.word	0x000000ff
        /*0958*/ 	.word	0x00028c58
        /*095c*/ 	.short	0x0100
        /*095e*/ 	.byte	0x08
	.zero		1


	//   ....[9]....
        /*0960*/ 	.word	0x000004c0
        /*0964*/ 	.word	0x000000ff
        /*0968*/ 	.word	0x00028c68
        /*096c*/ 	.short	0x0100
        /*096e*/ 	.byte	0x08
	.zero		1


	//   ....[10]....
        /*0970*/ 	.word	0x000005b0
        /*0974*/ 	.word	0x000000ff
        /*0978*/ 	.word	0x00028c70
        /*097c*/ 	.short	0x0100
        /*097e*/ 	.byte	0x06
	.zero		1


	//   ....[11]....
        /*0980*/ 	.word	0x000005c0
        /*0984*/ 	.word	0x000000ff
        /*0988*/ 	.word	0x00028c80
        /*098c*/ 	.short	0x0100
        /*098e*/ 	.byte	0x06
	.zero		1


	//   ....[12]....
        /*0990*/ 	.word	0x000005d0
        /*0994*/ 	.word	0x000000ff
        /*0998*/ 	.word	0x00028c78
        /*099c*/ 	.short	0x0100
        /*099e*/ 	.byte	0x06
	.zero		1


	//   ....[13]....
        /*09a0*/ 	.word	0x000005e0
        /*09a4*/ 	.word	0x000000ff
        /*09a8*/ 	.word	0x00028c88
        /*09ac*/ 	.short	0x0100
        /*09ae*/ 	.byte	0x06
	.zero		1


	//   ....[14]....
        /*09b0*/ 	.word	0x00000710
        /*09b4*/ 	.word	0x000000ff
        /*09b8*/ 	.word	0x00028c90
        /*09bc*/ 	.short	0x0100
        /*09be*/ 	.byte	0x08
	.zero		1


	//   ....[15]....
        /*09c0*/ 	.word	0x00000720
        /*09c4*/ 	.word	0x000000ff
        /*09c8*/ 	.word	0x00028ca0
        /*09cc*/ 	.short	0x0100
        /*09ce*/ 	.byte	0x08
	.zero		1


	//   ....[16]....
        /*09d0*/ 	.word	0x00000730
        /*09d4*/ 	.word	0x000000ff
        /*09d8*/ 	.word	0x00028c98
        /*09dc*/ 	.short	0x0100
        /*09de*/ 	.byte	0x08
	.zero		1


	//   ....[17]....
        /*09e0*/ 	.word	0x00000740
        /*09e4*/ 	.word	0x000000ff
        /*09e8*/ 	.word	0x00028ca8
        /*09ec*/ 	.short	0x0100
        /*09ee*/ 	.byte	0x08
	.zero		1


	//   ....[18]....
        /*09f0*/ 	.word	0x00000870
        /*09f4*/ 	.word	0x000000ff
        /*09f8*/ 	.word	0x00028cb0
        /*09fc*/ 	.short	0x0100
        /*09fe*/ 	.byte	0x08
	.zero		1


	//   ....[19]....
        /*0a00*/ 	.word	0x00000880
        /*0a04*/ 	.word	0x000000ff
        /*0a08*/ 	.word	0x00028cc0
        /*0a0c*/ 	.short	0x0100
        /*0a0e*/ 	.byte	0x08
	.zero		1


	//   ....[20]....
        /*0a10*/ 	.word	0x00000890
        /*0a14*/ 	.word	0x000000ff
        /*0a18*/ 	.word	0x00028cb8
        /*0a1c*/ 	.short	0x0100
        /*0a1e*/ 	.byte	0x08
	.zero		1


	//   ....[21]....
        /*0a20*/ 	.word	0x000008a0
        /*0a24*/ 	.word	0x000000ff
        /*0a28*/ 	.word	0x00028cc8
        /*0a2c*/ 	.short	0x0100
        /*0a2e*/ 	.byte	0x08
	.zero		1


	//   ....[22]....
        /*0a30*/ 	.word	0x000022b0
        /*0a34*/ 	.word	0x000000ff
        /*0a38*/ 	.word	0x00028c50
        /*0a3c*/ 	.short	0x010a
        /*0a3e*/ 	.byte	0x17
	.zero		1


	//   ....[23]....
        /*0a40*/ 	.word	0x00002580
        /*0a44*/ 	.word	0x00000000
        /*0a48*/ 	.word	0x00000000
        /*0a4c*/ 	.short	0x0101
        /*0a4e*/ 	.byte	0x3f
	.zero		1


	//   ....[24]....
        /*0a50*/ 	.word	0x00002ee0
        /*0a54*/ 	.word	0x000000ff
        /*0a58*/ 	.word	0x00028c50
        /*0a5c*/ 	.short	0x010a
        /*0a5e*/ 	.byte	0x17
	.zero		1


	//   ....[25]....
        /*0a60*/ 	.word	0x00002f20
        /*0a64*/ 	.word	0x000000ff
        /*0a68*/ 	.word	0x00028c50
        /*0a6c*/ 	.short	0x010a
        /*0a6e*/ 	.byte	0x17
	.zero		1


	//   ....[26]....
        /*0a70*/ 	.word	0x00003100
        /*0a74*/ 	.word	0x00000000
        /*0a78*/ 	.word	0x00000000
        /*0a7c*/ 	.short	0x0101
        /*0a7e*/ 	.byte	0x3f
	.zero		1


	//   ....[27]....
        /*0a80*/ 	.word	0x000044a0
        /*0a84*/ 	.word	0x000000ff
        /*0a88*/ 	.word	0x00028c00
        /*0a8c*/ 	.short	0x010a
        /*0a8e*/ 	.byte	0x2e
	.zero		1


	//   ....[28]....
        /*0a90*/ 	.word	0x00004520
        /*0a94*/ 	.word	0x00000007
        /*0a98*/ 	.word	0x00028c30
        /*0a9c*/ 	.short	0x010a
        /*0a9e*/ 	.byte	0x3f
	.zero		1


	//   ....[29]....
        /*0aa0*/ 	.word	0x00004560
        /*0aa4*/ 	.word	0x00000007
        /*0aa8*/ 	.word	0x00028c30
        /*0aac*/ 	.short	0x010a
        /*0aae*/ 	.byte	0x3f
	.zero		1


	//   ....[30]....
        /*0ab0*/ 	.word	0x00005840
        /*0ab4*/ 	.word	0x00000004
        /*0ab8*/ 	.word	0x00000000
        /*0abc*/ 	.short	0x0101
        /*0abe*/ 	.byte	0x3f
	.zero		1


	//   ....[31]....
        /*0ac0*/ 	.word	0x00005bc0
        /*0ac4*/ 	.word	0x00000007
        /*0ac8*/ 	.word	0x00028c50
        /*0acc*/ 	.short	0x010a
        /*0ace*/ 	.byte	0x3f
	.zero		1


	//   ....[32]....
        /*0ad0*/ 	.word	0x00005c00
        /*0ad4*/ 	.word	0x00000007
        /*0ad8*/ 	.word	0x00028c50
        /*0adc*/ 	.short	0x010a
        /*0ade*/ 	.byte	0x3f
	.zero		1


	//   ....[33]....
        /*0ae0*/ 	.word	0x00005f20
        /*0ae4*/ 	.word	0x00000007
        /*0ae8*/ 	.word	0x00000000
        /*0aec*/ 	.short	0x0101
        /*0aee*/ 	.byte	0x3f
	.zero		1


	//   ....[34]....
        /*0af0*/ 	.word	0x00006030
        /*0af4*/ 	.word	0x000000ff
        /*0af8*/ 	.word	0x00028c30
        /*0afc*/ 	.short	0x010a
        /*0afe*/ 	.byte	0x19
	.zero		1


	//   ....[35]....
        /*0b00*/ 	.word	0x00006080
        /*0b04*/ 	.word	0x000000ff
        /*0b08*/ 	.word	0x00028c30
        /*0b0c*/ 	.short	0x010a
        /*0b0e*/ 	.byte	0x19
	.zero		1


	//   ....[36]....
        /*0b10*/ 	.word	0x00006f20
        /*0b14*/ 	.word	0x00000000
        /*0b18*/ 	.word	0x00000000
        /*0b1c*/ 	.short	0x0101
        /*0b1e*/ 	.byte	0x3f
	.zero		1


	//   ....[37]....
        /*0b20*/ 	.word	0x00007f10
        /*0b24*/ 	.word	0x000000ff
        /*0b28*/ 	.word	0x00028c50
        /*0b2c*/ 	.short	0x010a
        /*0b2e*/ 	.byte	0x19
	.zero		1


	//   ....[38]....
        /*0b30*/ 	.word	0x00007f50
        /*0b34*/ 	.word	0x000000ff
        /*0b38*/ 	.word	0x00028c50
        /*0b3c*/ 	.short	0x010a
        /*0b3e*/ 	.byte	0x19
	.zero		1


	//   ....[39]....
        /*0b40*/ 	.word	0x000081f0
        /*0b44*/ 	.word	0x0000000b
        /*0b48*/ 	.word	0x00000000
        /*0b4c*/ 	.short	0x0101
        /*0b4e*/ 	.byte	0x3f
	.zero		1


	//   ....[40]....
        /*0b50*/ 	.word	0x00008330
        /*0b54*/ 	.word	0x000000ff
        /*0b58*/ 	.word	0x00028c30
        /*0b5c*/ 	.short	0x010a
        /*0b5e*/ 	.byte	0x18
	.zero		1


	//   ....[41]....
        /*0b60*/ 	.word	0x00008370
        /*0b64*/ 	.word	0x000000ff
        /*0b68*/ 	.word	0x00028c30
        /*0b6c*/ 	.short	0x010a
        /*0b6e*/ 	.byte	0x18
	.zero		1


	//   ....[42]....
        /*0b70*/ 	.word	0x000095e0
        /*0b74*/ 	.word	0x000000a0
        /*0b78*/ 	.word	0x00000000
        /*0b7c*/ 	.short	0x0101
        /*0b7e*/ 	.byte	0x3f
	.zero		1


	//   ....[43]....
        /*0b80*/ 	.word	0x00009c00
        /*0b84*/ 	.word	0x000000ff
        /*0b88*/ 	.word	0x00028c50
        /*0b8c*/ 	.short	0x010a
        /*0b8e*/ 	.byte	0x18
	.zero		1


	//   ....[44]....
        /*0b90*/ 	.word	0x00009c40
        /*0b94*/ 	.word	0x000000ff
        /*0b98*/ 	.word	0x00028c50
        /*0b9c*/ 	.short	0x010a
        /*0b9e*/ 	.byte	0x18
	.zero		1


	//   ....[45]....
        /*0ba0*/ 	.word	0x00009ed0
        /*0ba4*/ 	.word	0x00000009
        /*0ba8*/ 	.word	0x00000000
        /*0bac*/ 	.short	0x0101
        /*0bae*/ 	.byte	0x3f
	.zero		1


	//   ....[46]....
        /*0bb0*/ 	.word	0x0000c850
        /*0bb4*/ 	.word	0x000000ff
        /*0bb8*/ 	.word	0x00000000
        /*0bbc*/ 	.short	0x0101
        /*0bbe*/ 	.byte	0x04
	.zero		1


	//   ....[47]....
        /*0bc0*/ 	.word	0x0000d170
        /*0bc4*/ 	.word	0x000000ff
        /*0bc8*/ 	.word	0x00000000
        /*0bcc*/ 	.short	0x0101
        /*0bce*/ 	.byte	0x04
	.zero		1


	//   ....[48]....
        /*0bd0*/ 	.word	0x000116d0
        /*0bd4*/ 	.word	0x00000000
        /*0bd8*/ 	.word	0x00028c40
        /*0bdc*/ 	.short	0x010a
        /*0bde*/ 	.byte	0x3f
	.zero		1


	//   ....[49]....
        /*0be0*/ 	.word	0x000121c0
        /*0be4*/ 	.word	0x00000013
        /*0be8*/ 	.word	0x00028c00
        /*0bec*/ 	.short	0x0107
        /*0bee*/ 	.byte	0x3f
	.zero		1


	//   ....[50]....
        /*0bf0*/ 	.word	0x000122b0
        /*0bf4*/ 	.word	0x00000013
        /*0bf8*/ 	.word	0x00028c00
        /*0bfc*/ 	.short	0x0101
        /*0bfe*/ 	.byte	0x3f
	.zero		1


	//   ....[51]....
        /*0c00*/ 	.word	0x000122d0
        /*0c04*/ 	.word	0x00000013
        /*0c08*/ 	.word	0x00028c20
        /*0c0c*/ 	.short	0x010a
        /*0c0e*/ 	.byte	0x3f
	.zero		1


	//   ....[52]....
        /*0c10*/ 	.word	0x000123b0
        /*0c14*/ 	.word	0x00000000
        /*0c18*/ 	.word	0x00028c60
        /*0c1c*/ 	.short	0x010a
        /*0c1e*/ 	.byte	0x3f
	.zero		1


	//   ....[53]....
        /*0c20*/ 	.word	0x00013040
        /*0c24*/ 	.word	0x00000003
        /*0c28*/ 	.word	0x00028c40
        /*0c2c*/ 	.short	0x010a
        /*0c2e*/ 	.byte	0x3f
	.zero		1


	//   ....[54]....
        /*0c30*/ 	.word	0x000132a0
        /*0c34*/ 	.word	0x00000003
        /*0c38*/ 	.word	0x00028c60
        /*0c3c*/ 	.short	0x010a
        /*0c3e*/ 	.byte	0x3f
	.zero		1


	//   ....[55]....
        /*0c40*/ 	.word	0x00013e60
        /*0c44*/ 	.word	0x00000004
        /*0c48*/ 	.word	0x00028c40
        /*0c4c*/ 	.short	0x010a
        /*0c4e*/ 	.byte	0x3f
	.zero		1


	//   ....[56]....
        /*0c50*/ 	.word	0x000140b0
        /*0c54*/ 	.word	0x00000004
        /*0c58*/ 	.word	0x00028c60
        /*0c5c*/ 	.short	0x010a
        /*0c5e*/ 	.byte	0x3f
	.zero		1


	//   ....[57]....
        /*0c60*/ 	.word	0x00014bf0
        /*0c64*/ 	.word	0x00000004
        /*0c68*/ 	.word	0x00028c40
        /*0c6c*/ 	.short	0x010a
        /*0c6e*/ 	.byte	0x3f
	.zero		1


	//   ....[58]....
        /*0c70*/ 	.word	0x00014e50
        /*0c74*/ 	.word	0x00000004
        /*0c78*/ 	.word	0x00028c60
        /*0c7c*/ 	.short	0x010a
        /*0c7e*/ 	.byte	0x3f
	.zero		1


	//   ....[59]....
        /*0c80*/ 	.word	0x00016bd0
        /*0c84*/ 	.word	0x00000000
        /*0c88*/ 	.word	0x00028c20
        /*0c8c*/ 	.short	0x010a
        /*0c8e*/ 	.byte	0x3f
	.zero		1


	//   ....[60]....
        /*0c90*/ 	.word	0x00016d90
        /*0c94*/ 	.word	0x00000006
        /*0c98*/ 	.word	0x00000000
        /*0c9c*/ 	.short	0x010a
        /*0c9e*/ 	.byte	0x3f
	.zero		1


	//   ....[61]....
        /*0ca0*/ 	.word	0x00016e00
        /*0ca4*/ 	.word	0x00000007
        /*0ca8*/ 	.word	0x00000000
        /*0cac*/ 	.short	0x010a
        /*0cae*/ 	.byte	0x3f
	.zero		1


	//   ....[62]....
        /*0cb0*/ 	.word	0x00016e70
        /*0cb4*/ 	.word	0x00000004
        /*0cb8*/ 	.word	0x00000000
        /*0cbc*/ 	.short	0x010a
        /*0cbe*/ 	.byte	0x3f
	.zero		1


	//   ....[63]....
        /*0cc0*/ 	.word	0x00016ea0
        /*0cc4*/ 	.word	0x00000003
        /*0cc8*/ 	.word	0x00000000
        /*0ccc*/ 	.short	0x010a
        /*0cce*/ 	.byte	0x3f
	.zero		1


	//   ....[64]....
        /*0cd0*/ 	.word	0x00016f10
        /*0cd4*/ 	.word	0x00000003
        /*0cd8*/ 	.word	0x00028c50
        /*0cdc*/ 	.short	0x010a
        /*0cde*/ 	.byte	0x3f
	.zero		1


	//   ....[65]....
        /*0ce0*/ 	.word	0x00016f70
        /*0ce4*/ 	.word	0x00000003
        /*0ce8*/ 	.word	0x00028c50
        /*0cec*/ 	.short	0x010a
        /*0cee*/ 	.byte	0x3f
	.zero		1


	//   ....[66]....
        /*0cf0*/ 	.word	0x00016fd0
        /*0cf4*/ 	.word	0x00000003
        /*0cf8*/ 	.word	0x00028c00
        /*0cfc*/ 	.short	0x010a
        /*0cfe*/ 	.byte	0x3f
	.zero		1


	//   ....[67]....
        /*0d00*/ 	.word	0x00017020
        /*0d04*/ 	.word	0x00000007
        /*0d08*/ 	.word	0x00028c30
        /*0d0c*/ 	.short	0x010a
        /*0d0e*/ 	.byte	0x3f
	.zero		1


	//   ....[68]....
        /*0d10*/ 	.word	0x00017070
        /*0d14*/ 	.word	0x00000007
        /*0d18*/ 	.word	0x00028c50
        /*0d1c*/ 	.short	0x010a
        /*0d1e*/ 	.byte	0x3f
	.zero		1


	//   ....[69]....
        /*0d20*/ 	.word	0x000170d0
        /*0d24*/ 	.word	0x00000000
        /*0d28*/ 	.word	0x00028c30
        /*0d2c*/ 	.short	0x010a
        /*0d2e*/ 	.byte	0x3f
	.zero		1


	//   ....[70]....
        /*0d30*/ 	.word	0x00017120
        /*0d34*/ 	.word	0x0000000b
        /*0d38*/ 	.word	0x00028c50
        /*0d3c*/ 	.short	0x010a
        /*0d3e*/ 	.byte	0x3f
	.zero		1


	//   ....[71]....
        /*0d40*/ 	.word	0x00017180
        /*0d44*/ 	.word	0x00000000
        /*0d48*/ 	.word	0x00028c30
        /*0d4c*/ 	.short	0x010a
        /*0d4e*/ 	.byte	0x3f
	.zero		1


	//   ....[72]....
        /*0d50*/ 	.word	0x000171d0
        /*0d54*/ 	.word	0x00000009
        /*0d58*/ 	.word	0x00028c50
        /*0d5c*/ 	.short	0x010a
        /*0d5e*/ 	.byte	0x3f
	.zero		1


	//   ....[73]....
        /*0d60*/ 	.word	0x00017370
        /*0d64*/ 	.word	0x00000000
        /*0d68*/ 	.word	0x00028c40
        /*0d6c*/ 	.short	0x010a
        /*0d6e*/ 	.byte	0x3f
	.zero		1


	//   ....[74]....
        /*0d70*/ 	.word	0x000178f0
        /*0d74*/ 	.word	0x00000013
        /*0d78*/ 	.word	0x00028c20
        /*0d7c*/ 	.short	0x010a
        /*0d7e*/ 	.byte	0x3f
	.zero		1


	//   ....[75]....
        /*0d80*/ 	.word	0x00017940
        /*0d84*/ 	.word	0x00000000
        /*0d88*/ 	.word	0x00028c60
        /*0d8c*/ 	.short	0x010a
        /*0d8e*/ 	.byte	0x3f
	.zero		1


	//   ....[76]....
        /*0d90*/ 	.word	0x00017990
        /*0d94*/ 	.word	0x00000003
        /*0d98*/ 	.word	0x00028c40
        /*0d9c*/ 	.short	0x010a
        /*0d9e*/ 	.byte	0x3f
	.zero		1


	//   ....[77]....
        /*0da0*/ 	.word	0x000179e0
        /*0da4*/ 	.word	0x00000003
        /*0da8*/ 	.word	0x00028c60
        /*0dac*/ 	.short	0x010a
        /*0dae*/ 	.byte	0x3f
	.zero		1


	//   ....[78]....
        /*0db0*/ 	.word	0x00017a30
        /*0db4*/ 	.word	0x00000004
        /*0db8*/ 	.word	0x00028c40
        /*0dbc*/ 	.short	0x010a
        /*0dbe*/ 	.byte	0x3f
	.zero		1


	//   ....[79]....
        /*0dc0*/ 	.word	0x00017a80
        /*0dc4*/ 	.word	0x00000004
        /*0dc8*/ 	.word	0x00028c60
        /*0dcc*/ 	.short	0x010a
        /*0dce*/ 	.byte	0x3f
	.zero		1


	//   ....[80]....
        /*0dd0*/ 	.word	0x00017ad0
        /*0dd4*/ 	.word	0x00000004
        /*0dd8*/ 	.word	0x00028c40
        /*0ddc*/ 	.short	0x010a
        /*0dde*/ 	.byte	0x3f
	.zero		1


	//   ....[81]....
        /*0de0*/ 	.word	0x00017b20
        /*0de4*/ 	.word	0x00000004
        /*0de8*/ 	.word	0x00028c60
        /*0dec*/ 	.short	0x010a
        /*0dee*/ 	.byte	0x3f
	.zero		1


	//   ....[82]....
        /*0df0*/ 	.word	0x000185d0
        /*0df4*/ 	.word	0x00000000
        /*0df8*/ 	.word	0x00028c20
        /*0dfc*/ 	.short	0x010a
        /*0dfe*/ 	.byte	0x3f
	.zero		1


	//   ....[83]....
        /*0e00*/ 	.word	0x00018770
        /*0e04*/ 	.word	0x00000006
        /*0e08*/ 	.word	0x00000000
        /*0e0c*/ 	.short	0x010a
        /*0e0e*/ 	.byte	0x3f
	.zero		1


	//   ....[84]....
        /*0e10*/ 	.word	0x000187c0
        /*0e14*/ 	.word	0x00000007
        /*0e18*/ 	.word	0x00000000
        /*0e1c*/ 	.short	0x010a
        /*0e1e*/ 	.byte	0x3f
	.zero		1


	//   ....[85]....
        /*0e20*/ 	.word	0x00018810
        /*0e24*/ 	.word	0x00000004
        /*0e28*/ 	.word	0x00000000
        /*0e2c*/ 	.short	0x010a
        /*0e2e*/ 	.byte	0x3f
	.zero		1


	//----- nvinfo : EIATTR_NUM_MBARRIERS
	.align		4
.L_560:
        /*0e30*/ 	.byte	0x03, 0x38
        /*0e32*/ 	.short	0x0016


	//----- nvinfo : EIATTR_EXIT_INSTR_OFFSETS
	.align		4
        /*0e34*/ 	.byte	0x04, 0x1c
        /*0e36*/ 	.short	(.L_562 - .L_561)


	//   ....[0]....
.L_561:
        /*0e38*/ 	.word	0x00000a40


	//   ....[1]....
        /*0e3c*/ 	.word	0x0000f340


	//   ....[2]....
        /*0e40*/ 	.word	0x00016ef0


	//----- nvinfo : EIATTR_MAX_THREADS
	.align		4
.L_562:
        /*0e44*/ 	.byte	0x04, 0x05
        /*0e46*/ 	.short	(.L_564 - .L_563)
.L_563:
        /*0e48*/ 	.word	0x00000180
        /*0e4c*/ 	.word	0x00000001
        /*0e50*/ 	.word	0x00000001


	//----- nvinfo : EIATTR_CRS_STACK_SIZE
	.align		4
.L_564:
        /*0e54*/ 	.byte	0x04, 0x1e
        /*0e56*/ 	.short	(.L_566 - .L_565)
.L_565:
        /*0e58*/ 	.word	0x00000000


	//----- nvinfo : EIATTR_CBANK_PARAM_SIZE
	.align		4
.L_566:
        /*0e5c*/ 	.byte	0x03, 0x19
        /*0e5e*/ 	.short	0x0af0


	//----- nvinfo : EIATTR_PARAM_CBANK
	.align		4
        /*0e60*/ 	.byte	0x04, 0x0a
        /*0e62*/ 	.short	(.L_568 - .L_567)
	.align		4
.L_567:
        /*0e64*/ 	.word	index@(.nv.constant0._ZN7cutlass13device_kernelIN5flash11enable_sm90INS1_16FlashAttnFwdSm90INS1_25CollectiveMainloopFwdSm90ILi2EN4cute5tupleIJNS5_1CILi1EEES8_S8_EEENS6_IJNS7_ILi64EEESA_SA_EEELi512ENS_10bfloat16_tEfNS_4arch4Sm90ELb1ELb0ELb1ELb1ELb0ELb0ELb0ELb0ELb0ELb1ELb1ELb0EEENS1_21CollectiveEpilogueFwdINS6_IJSA_NS7_ILi512EEESA_EEES9_SC_SE_Li256ELb1ELb1ELb1ELb0EEENS1_36VarlenDynamicPersistentTileSchedulerILi64ELi64ELi256ELi128ELb1ELb1ELb1ELb1ELb1ELb1EEEEEEEEEvNT_6ParamsE)
        /*0e68*/ 	.short	0x0210
        /*0e6a*/ 	.short	0x0af0


	//----- nvinfo : EIATTR_SW_WAR
	.align		4
.L_568:
        /*0e6c*/ 	.byte	0x04, 0x36
        /*0e6e*/ 	.short	(.L_570 - .L_569)
.L_569:
        /*0e70*/ 	.word	0x00000008
.L_570:


//--------------------- .nv.info._ZN7cutlass13device_kernelIN5flash11enable_sm90INS1_16FlashAttnFwdSm90INS1_25CollectiveMainloopFwdSm90ILi2EN4cute5tupleIJNS5_1CILi1EEES8_S8_EEENS6_IJNS7_ILi64EEESA_SA_EEELi512ENS_10bfloat16_tEfNS_4arch4Sm90ELb1ELb0ELb1ELb1ELb0ELb1ELb0ELb0ELb0ELb1ELb1ELb0EEENS1_21CollectiveEpilogueFwdINS6_IJSA_NS7_ILi512EEESA_EEES9_SC_SE_Li256ELb1ELb1ELb1ELb0EEENS1_36VarlenDynamicPersistentTileSchedulerILi64ELi64ELi256ELi128ELb1ELb1ELb1ELb1ELb1ELb1EEEEEEEEEvNT_6ParamsE --------------------------
	.section	.nv.info._ZN7cutlass13device_kernelIN5flash11enable_sm90INS1_16FlashAttnFwdSm90INS1_25CollectiveMainloopFwdSm90ILi2EN4cute5tupleIJNS5_1CILi1EEES8_S8_EEENS6_IJNS7_ILi64EEESA_SA_EEELi512ENS_10bfloat16_tEfNS_4arch4Sm90ELb1ELb0ELb1ELb1ELb0ELb1ELb0ELb0ELb0ELb1ELb1ELb0EEENS1_21CollectiveEpilogueFwdINS6_IJSA_NS7_ILi512EEESA_EEES9_SC_SE_Li256ELb1ELb1ELb1ELb0EEENS1_36VarlenDynamicPersistentTileSchedulerILi64ELi64ELi256ELi128ELb1ELb1ELb1ELb1ELb1ELb1EEEEEEEEEvNT_6ParamsE,"",@"SHT_CUDA_INFO"
	.sectionflags	@""
	.align	4


	//----- nvinfo : EIATTR_CUDA_API_VERSION
	.align		4
        /*0000*/ 	.byte	0x04, 0x37
        /*0002*/ 	.short	(.L_572 - .L_571)
.L_571:
        /*0004*/ 	.word	0x00000082


	//----- nvinfo : EIATTR_KPARAM_INFO
	.align		4
.L_572:
        /*0008*/ 	.byte	0x04, 0x17
        /*000a*/ 	.short	(.L_574 - .L_573)
.L_573:
        /*000c*/ 	.word	0x00000000
        /*0010*/ 	.short	0x0000
        /*0012*/ 	.short	0x0070
        /*0014*/ 	.byte	0x00, 0xf0, 0x01, 0x2a


	//----- nvinfo : EIATTR_SPARSE_MMA_MASK
	.align		4
.L_574:
        /*0018*/ 	.byte	0x03, 0x50
        /*001a*/ 	.short	0x0000


	//----- nvinfo : EIATTR_MAXREG_COUNT
	.align		4
        /*001c*/ 	.byte	0x03, 0x1b
        /*001e*/ 	.short	0x00a8


	//----- nvinfo : EIATTR_NUM_BARRIERS
	.align		4
        /*0020*/ 	.byte	0x02, 0x4c
        /*0022*/ 	.byte	0x10
	.zero		1


	//----- nvinfo : EIATTR_EXTERNS
	.align		4
        /*0024*/ 	.byte	0x04, 0x0f
        /*0026*/ 	.short	(.L_576 - .L_575)


	//   ....[0]....
	.align		4
.L_575:
        /*0028*/ 	.word	index@(__assertfail)


	//----- nvinfo : EIATTR_ANNOTATIONS
	.align		4
.L_576:
        /*002c*/ 	.byte	0x04, 0x55
        /*002e*/ 	.short	(.L_578 - .L_577)


	//   ....[0]....
.L_577:
        /* <DEDUP_REMOVED lines=88> */


	//----- nvinfo : EIATTR_MERCURY_ISA_VERSION
	.align		4
.L_578:
        /*05a0*/ 	.byte	0x03, 0x5f
        /*05a2*/ 	.short	0x0101


	//----- nvinfo : EIATTR_UNUSED_LOAD_BYTE_OFFSET
	.align		4
        /*05a4*/ 	.byte	0x04, 0x44
        /*05a6*/ 	.short	(.L_580 - .L_579)


	//   ....[0]....
.L_579:
        /*05a8*/ 	.word	0x00000a80
        /*05ac*/ 	.word	0x0000fff0


	//   ....[1]....
        /*05b0*/ 	.word	0x00010e60
        /*05b4*/ 	.word	0x0000fff0


	//----- nvinfo : EIATTR_INT_WARP_WIDE_INSTR_OFFSETS
	.align		4
.L_580:
        /*05b8*/ 	.byte	0x04, 0x31
        /*05ba*/ 	.short	(.L_582 - .L_581)


	//   ....[0]....
.L_581:
        /*05bc*/ 	.word	0x00000190


	//   ....[1]....
        /*05c0*/ 	.word	0x000001d0


	//   ....[2]....
        /*05c4*/ 	.word	0x00000240


	//   ....[3]....
        /*05c8*/ 	.word	0x000192c0


	//   ....[4]....
        /*05cc*/ 	.word	0x00019350


	//   ....[5]....
        /*05d0*/ 	.word	0x0001dc80


	//   ....[6]....
        /*05d4*/ 	.word	0x0001dd10


	//----- nvinfo : EIATTR_COOP_GROUP_MASK_REGIDS
	.align		4
.L_582:
        /*05d8*/ 	.byte	0x04, 0x29
        /*05da*/ 	.short	(.L_584 - .L_583)


	//   ....[0]....
.L_583:
        /*05dc*/ 	.word	0xffffffff


	//   ....[1]....
        /*05e0*/ 	.word	0xffffffff


	//   ....[2]....
        /*05e4*/ 	.word	0xffffffff


	//   ....[3]....
        /*05e8*/ 	.word	0xffffffff


	//   ....[4]....
        /*05ec*/ 	.word	0xffffffff


	//   ....[5]....
        /*05f0*/ 	.word	0xffffffff


	//   ....[6]....
        /*05f4*/ 	.word	0xffffffff


	//   ....[7]....
        /*05f8*/ 	.word	0xffffffff


	//   ....[8]....
        /*05fc*/ 	.word	0xffffffff


	//   ....[9]....
        /*0600*/ 	.word	0xffffffff


	//   ....[10]....
        /*0604*/ 	.word	0xffffffff


	//   ....[11]....
        /*0608*/ 	.word	0xffffffff


	//   ....[12]....
        /*060c*/ 	.word	0xffffffff


	//   ....[13]....
        /*0610*/ 	.word	0xffffffff


	//   ....[14]....
        /*0614*/ 	.word	0xffffffff


	//   ....[15]....
        /*0618*/ 	.word	0xffffffff


	//   ....[16]....
        /*061c*/ 	.word	0xffffffff


	//   ....[17]....
        /*0620*/ 	.word	0xffffffff


	//   ....[18]....
        /*0624*/ 	.word	0xffffffff


	//   ....[19]....
        /*0628*/ 	.word	0xffffffff


	//   ....[20]....
        /*062c*/ 	.word	0xffffffff


	//   ....[21]....
        /*0630*/ 	.word	0xffffffff


	//   ....[22]....
        /*0634*/ 	.word	0xffffffff


	//   ....[23]....
        /*0638*/ 	.word	0xffffffff


	//   ....[24]....
        /*063c*/ 	.word	0xffffffff


	//   ....[25]....
        /*0640*/ 	.word	0xffffffff


	//   ....[26]....
        /*0644*/ 	.word	0xffffffff


	//   ....[27]....
        /*0648*/ 	.word	0xffffffff


	//   ....[28]....
        /*064c*/ 	.word	0xffffffff


	//   ....[29]....
        /*0650*/ 	.word	0xffffffff


	//   ....[30]....
        /*0654*/ 	.word	0xffffffff


	//   ....[31]....
        /*0658*/ 	.word	0xffffffff


	//   ....[32]....
        /*065c*/ 	.word	0xffffffff


	//   ....[33]....
        /*0660*/ 	.word	0xffffffff


	//   ....[34]....
        /*0664*/ 	.word	0xffffffff


	//   ....[35]....
        /*0668*/ 	.word	0xffffffff


	//   ....[36]....
        /*066c*/ 	.word	0xffffffff


	//   ....[37]....
        /*0670*/ 	.word	0xffffffff


	//   ....[38]....
        /*0674*/ 	.word	0xffffffff


	//   ....[39]....
        /*0678*/ 	.word	0xffffffff


	//   ....[40]....
        /*067c*/ 	.word	0xffffffff


	//   ....[41]....
        /*0680*/ 	.word	0xffffffff


	//   ....[42]....
        /*0684*/ 	.word	0xffffffff


	//   ....[43]....
        /*0688*/ 	.word	0xffffffff


	//   ....[44]....
        /*068c*/ 	.word	0xffffffff


	//   ....[45]....
        /*0690*/ 	.word	0xffffffff


	//   ....[46]....
        /*0694*/ 	.word	0xffffffff


	//   ....[47]....
        /*0698*/ 	.word	0xffffffff


	//   ....[48]....
        /*069c*/ 	.word	0xffffffff


	//   ....[49]....
        /*06a0*/ 	.word	0xffffffff


	//   ....[50]....
        /*06a4*/ 	.word	0xffffffff


	//   ....[51]....
        /*06a8*/ 	.word	0xffffffff


	//   ....[52]....
        /*06ac*/ 	.word	0xffffffff


	//   ....[53]....
        /*06b0*/ 	.word	0xffffffff


	//   ....[54]....
        /*06b4*/ 	.word	0xffffffff


	//   ....[55]....
        /*06b8*/ 	.word	0xffffffff


	//   ....[56]....
        /*06bc*/ 	.word	0xffffffff


	//   ....[57]....
        /*06c0*/ 	.word	0xffffffff


	//   ....[58]....
        /*06c4*/ 	.word	0xffffffff


	//   ....[59]....
        /*06c8*/ 	.word	0xffffffff


	//   ....[60]....
        /*06cc*/ 	.word	0xffffffff


	//   ....[61]....
        /*06d0*/ 	.word	0xffffffff


	//   ....[62]....
        /*06d4*/ 	.word	0xffffffff


	//   ....[63]....
        /*06d8*/ 	.word	0xffffffff


	//   ....[64]....
        /*06dc*/ 	.word	0xffffffff


	//   ....[65]....
        /*06e0*/ 	.word	0xffffffff


	//   ....[66]....
        /*06e4*/ 	.word	0xffffffff


	//   ....[67]....
        /*06e8*/ 	.word	0xffffffff


	//   ....[68]....
        /*06ec*/ 	.word	0xffffffff


	//   ....[69]....
        /*06f0*/ 	.word	0xffffffff


	//   ....[70]....
        /*06f4*/ 	.word	0xffffffff


	//   ....[71]....
        /*06f8*/ 	.word	0xffffffff


	//   ....[72]....
        /*06fc*/ 	.word	0xffffffff


	//   ....[73]....
        /*0700*/ 	.word	0xffffffff


	//   ....[74]....
        /*0704*/ 	.word	0xffffffff


	//   ....[75]....
        /*0708*/ 	.word	0xffffffff


	//   ....[76]....
        /*070c*/ 	.word	0xffffffff


	//   ....[77]....
        /*0710*/ 	.word	0xffffffff


	//   ....[78]....
        /*0714*/ 	.word	0xffffffff


	//   ....[79]....
        /*0718*/ 	.word	0xffffffff


	//   ....[80]....
        /*071c*/ 	.word	0xffffffff


	//   ....[81]....
        /*0720*/ 	.word	0xffffffff


	//   ....[82]....
        /*0724*/ 	.word	0xffffffff


	//   ....[83]....
        /*0728*/ 	.word	0xffffffff


	//   ....[84]....
        /*072c*/ 	.word	0xffffffff


	//   ....[85]....
        /*0730*/ 	.word	0xffffffff


	//   ....[86]....
        /*0734*/ 	.word	0xffffffff


	//   ....[87]....
        /*0738*/ 	.word	0xffffffff


	//   ....[88]....
        /*073c*/ 	.word	0xffffffff


	//   ....[89]....
        /*0740*/ 	.word	0xffffffff


	//   ....[90]....
        /*0744*/ 	.word	0xffffffff


	//   ....[91]....
        /*0748*/ 	.word	0xffffffff


	//   ....[92]....
        /*074c*/ 	.word	0xffffffff


	//   ....[93]....
        /*0750*/ 	.word	0xffffffff


	//   ....[94]....
        /*0754*/ 	.word	0xffffffff


	//   ....[95]....
        /*0758*/ 	.word	0xffffffff


	//   ....[96]....
        /*075c*/ 	.word	0xffffffff


	//   ....[97]....
        /*0760*/ 	.word	0xffffffff


	//   ....[98]....
        /*0764*/ 	.word	0xffffffff


	//   ....[99]....
        /*0768*/ 	.word	0xffffffff


	//   ....[100]....
        /*076c*/ 	.word	0xffffffff


	//   ....[101]....
        /*0770*/ 	.word	0xffffffff


	//   ....[102]....
        /*0774*/ 	.word	0xffffffff


	//   ....[103]....
        /*0778*/ 	.word	0xffffffff


	//   ....[104]....
        /*077c*/ 	.word	0xffffffff


	//   ....[105]....
        /*0780*/ 	.word	0xffffffff


	//   ....[106]....
        /*0784*/ 	.word	0xffffffff


	//   ....[107]....
        /*0788*/ 	.word	0xffffffff


	//   ....[108]....
        /*078c*/ 	.word	0xffffffff


	//   ....[109]....
        /*0790*/ 	.word	0xffffffff


	//   ....[110]....
        /*0794*/ 	.word	0xffffffff


	//   ....[111]....
        /*0798*/ 	.word	0x0500000f


	//   ....[112]....
        /*079c*/ 	.word	0x0500000f


	//   ....[113]....
        /*07a0*/ 	.word	0x0500000f


	//   ....[114]....
        /*07a4*/ 	.word	0x0500000f


	//   ....[115]....
        /*07a8*/ 	.word	0x0500000f


	//   ....[116]....
        /*07ac*/ 	.word	0x0500000f


	//   ....[117]....
        /*07b0*/ 	.word	0x0500000f


	//   ....[118]....
        /*07b4*/ 	.word	0x0500000f


	//   ....[119]....
        /*07b8*/ 	.word	0x0500000f


	//   ....[120]....
        /*07bc*/ 	.word	0x0500000f


	//   ....[121]....
        /*07c0*/ 	.word	0x0500000f


	//   ....[122]....
        /*07c4*/ 	.word	0x0500000f


	//   ....[123]....
        /*07c8*/ 	.word	0x0500000f


	//   ....[124]....
        /*07cc*/ 	.word	0x0500000f


	//   ....[125]....
        /*07d0*/ 	.word	0x0500000f


	//   ....[126]....
        /*07d4*/ 	.word	0x0500000f


	//   ....[127]....
        /*07d8*/ 	.word	0x0500000f


	//   ....[128]....
        /*07dc*/ 	.word	0x0500000f


	//   ....[129]....
        /*07e0*/ 	.word	0x0500000f


	//   ....[130]....
        /*07e4*/ 	.word	0x0500000f


	//   ....[131]....
        /*07e8*/ 	.word	0x0500000f


	//   ....[132]....
        /*07ec*/ 	.word	0x0500000f


	//   ....[133]....
        /*07f0*/ 	.word	0x0500000f


	//   ....[134]....
        /*07f4*/ 	.word	0x0500000f


	//   ....[135]....
        /*07f8*/ 	.word	0x0500000f


	//   ....[136]....
        /*07fc*/ 	.word	0x0500000f


	//   ....[137]....
        /*0800*/ 	.word	0x0500000f


	//   ....[138]....
        /*0804*/ 	.word	0x0500000f


	//   ....[139]....
        /*0808*/ 	.word	0x0500000f


	//   ....[140]....
        /*080c*/ 	.word	0x0500000f


	//   ....[141]....
        /*0810*/ 	.word	0x0500000f


	//   ....[142]....
        /*0814*/ 	.word	0x0500000f


	//   ....[143]....
        /*0818*/ 	.word	0x0500000f


	//   ....[144]....
        /*081c*/ 	.word	0x0500000f


	//   ....[145]....
        /*0820*/ 	.word	0x0500000f


	//   ....[146]....
        /*0824*/ 	.word	0x0500000f


	//   ....[147]....
        /*0828*/ 	.word	0x0500000f


	//   ....[148]....
        /*082c*/ 	.word	0x0500000f


	//   ....[149]....
        /*0830*/ 	.word	0x0500000f


	//   ....[150]....
        /*0834*/ 	.word	0x0500000f


	//   ....[151]....
        /*0838*/ 	.word	0x0500000f


	//   ....[152]....
        /*083c*/ 	.word	0x0500000f


	//   ....[153]....
        /*0840*/ 	.word	0x0500000f


	//   ....[154]....
        /*0844*/ 	.word	0x0500000f


	//   ....[155]....
        /*0848*/ 	.word	0x0500000f


	//----- nvinfo : EIATTR_COOP_GROUP_INSTR_OFFSETS
	.align		4
.L_584:
        /*084c*/ 	.byte	0x04, 0x28
        /*084e*/ 	.short	(.L_586 - .L_585)


	//   ....[0]....
.L_585:
        /*0850*/ 	.word	0x00000060


	//   ....[1]....
        /*0854*/ 	.word	0x000001a0


	//   ....[2]....
        /*0858*/ 	.word	0x000001f0


	//   ....[3]....
        /*085c*/ 	.word	0x000003e0


	//   ....[4]....
        /*0860*/ 	.word	0x00000540


	//   ....[5]....
        /*0864*/ 	.word	0x00000660


	//   ....[6]....
        /*0868*/ 	.word	0x000007c0


	//   ....[7]....
        /*086c*/ 	.word	0x000051e0


	//   ....[8]....
        /*0870*/ 	.word	0x000073b0


	//   ....[9]....
        /*0874*/ 	.word	0x00007b30


	//   ....[10]....
        /*0878*/ 	.word	0x00007b40


	//   ....[11]....
        /*087c*/ 	.word	0x00007b50


	//   ....[12]....
        /*0880*/ 	.word	0x00007b60


	//   ....[13]....
        /*0884*/ 	.word	0x00007e60


	//   ....[14]....
        /*0888*/ 	.word	0x00007e70


	//   ....[15]....
        /*088c*/ 	.word	0x00007e80


	//   ....[16]....
        /*0890*/ 	.word	0x00007e90


	//   ....[17]....
        /*0894*/ 	.word	0x00009170


	//   ....[18]....
        /*0898*/ 	.word	0x00009180


	//   ....[19]....
        /*089c*/ 	.word	0x00009190


	//   ....[20]....
        /*08a0*/ 	.word	0x000091a0


	//   ....[21]....
        /*08a4*/ 	.word	0x000093d0


	//   ....[22]....
        /*08a8*/ 	.word	0x000093e0


	//   ....[23]....
        /*08ac*/ 	.word	0x000093f0


	//   ....[24]....
        /*08b0*/ 	.word	0x00009400


	//   ....[25]....
        /*08b4*/ 	.word	0x0000a9a0


	//   ....[26]....
        /*08b8*/ 	.word	0x0000a9c0


	//   ....[27]....
        /*08bc*/ 	.word	0x0000b080


	//   ....[28]....
        /*08c0*/ 	.word	0x0000b170


	//   ....[29]....
        /*08c4*/ 	.word	0x0000b510


	//   ....[30]....
        /*08c8*/ 	.word	0x0000b620


	//   ....[31]....
        /*08cc*/ 	.word	0x0000c0f0


	//   ....[32]....
        /*08d0*/ 	.word	0x0000c3b0


	//   ....[33]....
        /*08d4*/ 	.word	0x0000c430


	//   ....[34]....
        /*08d8*/ 	.word	0x0000ce70


	//   ....[35]....
        /*08dc*/ 	.word	0x0000cea0


	//   ....[36]....
        /*08e0*/ 	.word	0x0000d660


	//   ....[37]....
        /*08e4*/ 	.word	0x0000d810


	//   ....[38]....
        /*08e8*/ 	.word	0x0000e4f0


	//   ....[39]....
        /*08ec*/ 	.word	0x0000ed30


	//   ....[40]....
        /*08f0*/ 	.word	0x0000ed90


	//   ....[41]....
        /*08f4*/ 	.word	0x0000f5e0


	//   ....[42]....
        /*08f8*/ 	.word	0x0000f690


	//   ....[43]....
        /*08fc*/ 	.word	0x00010330


	//   ....[44]....
        /*0900*/ 	.word	0x00010380


	//   ....[45]....
        /*0904*/ 	.word	0x000103e0


	//   ....[46]....
        /*0908*/ 	.word	0x00010530


	//   ....[47]....
        /*090c*/ 	.word	0x00010700


	//   ....[48]....
        /*0910*/ 	.word	0x00011b70


	//   ....[49]....
        /*0914*/ 	.word	0x00011ef0


	//   ....[50]....
        /*0918*/ 	.word	0x00011f00


	//   ....[51]....
        /*091c*/ 	.word	0x00011f10


	//   ....[52]....
        /*0920*/ 	.word	0x00011f20


	//   ....[53]....
        /*0924*/ 	.word	0x00012b80


	//   ....[54]....
        /*0928*/ 	.word	0x00012bc0


	//   ....[55]....
        /*092c*/ 	.word	0x00012e50


	//   ....[56]....
        /*0930*/ 	.word	0x00012e70


	//   ....[57]....
        /*0934*/ 	.word	0x000136b0


	//   ....[58]....
        /*0938*/ 	.word	0x00013700


	//   ....[59]....
        /*093c*/ 	.word	0x00014050


	//   ....[60]....
        /*0940*/ 	.word	0x00014070


	//   ....[61]....
        /*0944*/ 	.word	0x00015350


	//   ....[62]....
        /*0948*/ 	.word	0x00015360


	//   ....[63]....
        /*094c*/ 	.word	0x00015590


	//   ....[64]....
        /*0950*/ 	.word	0x000155b0


	//   ....[65]....
        /*0954*/ 	.word	0x00015860


	//   ....[66]....
        /*0958*/ 	.word	0x00015a70


	//   ....[67]....
        /*095c*/ 	.word	0x00015aa0


	//   ....[68]....
        /*0960*/ 	.word	0x00015ad0


	//   ....[69]....
        /*0964*/ 	.word	0x00015b00


	//   ....[70]....
        /*0968*/ 	.word	0x00015b30


	//   ....[71]....
        /*096c*/ 	.word	0x00015b60


	//   ....[72]....
        /*0970*/ 	.word	0x00015d00


	//   ....[73]....
        /*0974*/ 	.word	0x00015d30


	//   ....[74]....
        /*0978*/ 	.word	0x00015d60


	//   ....[75]....
        /*097c*/ 	.word	0x00015d90


	//   ....[76]....
        /*0980*/ 	.word	0x00015dc0


	//   ....[77]....
        /*0984*/ 	.word	0x00015df0


	//   ....[78]....
        /*0988*/ 	.word	0x00015e90


	//   ....[79]....
        /*098c*/ 	.word	0x00015ec0


	//   ....[80]....
        /*0990*/ 	.word	0x00015ed0


	//   ....[81]....
        /*0994*/ 	.word	0x00015f00


	//   ....[82]....
        /*0998*/ 	.word	0x00017490


	//   ....[83]....
        /*099c*/ 	.word	0x000198a0


	//   ....[84]....
        /*09a0*/ 	.word	0x0001a390


	//   ....[85]....
        /*09a4*/ 	.word	0x0001a3a0


	//   ....[86]....
        /*09a8*/ 	.word	0x0001a440


	//   ....[87]....
        /*09ac*/ 	.word	0x0001a450


	//   ....[88]....
        /*09b0*/ 	.word	0x0001a4d0


	//   ....[89]....
        /*09b4*/ 	.word	0x0001a4e0


	//   ....[90]....
        /*09b8*/ 	.word	0x0001a530


	//   ....[91]....
        /*09bc*/ 	.word	0x0001a550


	//   ....[92]....
        /*09c0*/ 	.word	0x0001dfa0


	//   ....[93]....
        /*09c4*/ 	.word	0x0001e020


	//   ....[94]....
        /*09c8*/ 	.word	0x0001e050


	//   ....[95]....
        /*09cc*/ 	.word	0x0001e060


	//   ....[96]....
        /*09d0*/ 	.word	0x0001e090


	//   ....[97]....
        /*09d4*/ 	.word	0x0001e0c0


	//   ....[98]....
        /*09d8*/ 	.word	0x0001e0f0


	//   ....[99]....
        /*09dc*/ 	.word	0x0001e120


	//   ....[100]....
        /*09e0*/ 	.word	0x0001e2e0


	//   ....[101]....
        /*09e4*/ 	.word	0x0001e310


	//   ....[102]....
        /*09e8*/ 	.word	0x0001e340


	//   ....[103]....
        /*09ec*/ 	.word	0x0001e370


	//   ....[104]....
        /*09f0*/ 	.word	0x0001e3a0


	//   ....[105]....
        /*09f4*/ 	.word	0x0001e3d0


	//   ....[106]....
        /*09f8*/ 	.word	0x0001e4a0


	//   ....[107]....
        /*09fc*/ 	.word	0x0001e4c0


	//   ....[108]....
        /*0a00*/ 	.word	0x0001e4d0


	//   ....[109]....
        /*0a04*/ 	.word	0x0001e550


	//   ....[110]....
        /*0a08*/ 	.word	0x0001f080


	//   ....[111]....
        /*0a0c*/ 	.word	0x0001f560


	//   ....[112]....
        /*0a10*/ 	.word	0x0001f5f0


	//   ....[113]....
        /*0a14*/ 	.word	0x0001f640


	//   ....[114]....
        /*0a18*/ 	.word	0x0001f690


	//   ....[115]....
        /*0a1c*/ 	.word	0x0001f730


	//   ....[116]....
        /*0a20*/ 	.word	0x0001f7c0


	//   ....[117]....
        /*0a24*/ 	.word	0x0001f810


	//   ....[118]....
        /*0a28*/ 	.word	0x0001f860


	//   ....[119]....
        /*0a2c*/ 	.word	0x0001f950


	//   ....[120]....
        /*0a30*/ 	.word	0x0001f9e0


	//   ....[121]....
        /*0a34*/ 	.word	0x0001fa30


	//   ....[122]....
        /*0a38*/ 	.word	0x0001fa80


	//   ....[123]....
        /*0a3c*/ 	.word	0x0001fb20


	//   ....[124]....
        /*0a40*/ 	.word	0x0001fbb0


	//   ....[125]....
        /*0a44*/ 	.word	0x0001fc00


	//   ....[126]....
        /*0a48*/ 	.word	0x0001fc50


	//   ....[127]....
        /*0a4c*/ 	.word	0x0001ff60


	//   ....[128]....
        /*0a50*/ 	.word	0x00020240


	//   ....[129]....
        /*0a54*/ 	.word	0x00020420


	//   ....[130]....
        /*0a58*/ 	.word	0x00020470


	//   ....[131]....
        /*0a5c*/ 	.word	0x000204d0


	//   ....[132]....
        /*0a60*/ 	.word	0x000205c0


	//   ....[133]....
        /*0a64*/ 	.word	0x00020620


	//   ....[134]....
        /*0a68*/ 	.word	0x00020710


	//   ....[135]....
        /*0a6c*/ 	.word	0x00020770


	//   ....[136]....
        /*0a70*/ 	.word	0x00020840


	//   ....[137]....
        /*0a74*/ 	.word	0x00020b70


	//   ....[138]....
        /*0a78*/ 	.word	0x00020c10


	//   ....[139]....
        /*0a7c*/ 	.word	0x00020db0


	//   ....[140]....
        /*0a80*/ 	.word	0x00020e30


	//   ....[141]....
        /*0a84*/ 	.word	0x00020eb0


	//   ....[142]....
        /*0a88*/ 	.word	0x00020f30


	//   ....[143]....
        /*0a8c*/ 	.word	0x00020fb0


	//   ....[144]....
        /*0a90*/ 	.word	0x00021040


	//   ....[145]....
        /*0a94*/ 	.word	0x000210e0


	//   ....[146]....
        /*0a98*/ 	.word	0x00021190


	//   ....[147]....
        /*0a9c*/ 	.word	0x00021210


	//   ....[148]....
        /*0aa0*/ 	.word	0x00021290


	//   ....[149]....
        /*0aa4*/ 	.word	0x00021310


	//   ....[150]....
        /*0aa8*/ 	.word	0x000213a0


	//   ....[151]....
        /*0aac*/ 	.word	0x00021420


	//   ....[152]....
        /*0ab0*/ 	.word	0x000214d0


	//   ....[153]....
        /*0ab4*/ 	.word	0x00021520


	//   ....[154]....
        /*0ab8*/ 	.word	0x000215e0


	//   ....[155]....
        /*0abc*/ 	.word	0x00021710


	//----- nvinfo : EIATTR_REG_RECONFIG
	.align		4
.L_586:
        /*0ac0*/ 	.byte	0x01, 0x54
	.zero		2


	//----- nvinfo : EIATTR_SYSCALL_OFFSETS
	.align		4
        /*0ac4*/ 	.byte	0x04, 0x46
        /*0ac6*/ 	.short	(.L_588 - .L_587)


	//   ....[0]....
.L_587:
        /*0ac8*/ 	.word	0x000020a0


	//   ....[1]....
        /*0acc*/ 	.word	0x000021f0


	//   ....[2]....
        /*0ad0*/ 	.word	0x00007560


	//   ....[3]....
        /*0ad4*/ 	.word	0x00007880


	//   ....[4]....
        /*0ad8*/ 	.word	0x000194c0


	//   ....[5]....
        /*0adc*/ 	.word	0x00019610


	//   ....[6]....
        /*0ae0*/ 	.word	0x00019710


	//   ....[7]....
        /*0ae4*/ 	.word	0x00019fb0


	//----- nvinfo : EIATTR_MBARRIER_INSTR_OFFSETS
	.align		4
.L_588:
        /*0ae8*/ 	.byte	0x04, 0x39
        /*0aea*/ 	.short	(.L_590 - .L_589)


	//   ....[0]....
.L_589:
        /*0aec*/ 	.word	0x000002d0
        /*0af0*/ 	.word	0x000000ff
        /*0af4*/ 	.word	0x00028c00
        /*0af8*/ 	.short	0x0100
        /*0afa*/ 	.byte	0x08
	.zero		1


	//   ....[1]....
        /*0afc*/ 	.word	0x000002e0
        /*0b00*/ 	.word	0x000000ff
        /*0b04*/ 	.word	0x00028c20
        /*0b08*/ 	.short	0x0100
        /*0b0a*/ 	.byte	0x08
	.zero		1


	//   ....[2]....
        /*0b0c*/ 	.word	0x00000390
        /*0b10*/ 	.word	0x000000ff
        /*0b14*/ 	.word	0x00028c30
        /*0b18*/ 	.short	0x0100
        /*0b1a*/ 	.byte	0x06
	.zero		1


	//   ....[3]....
        /*0b1c*/ 	.word	0x000003a0
        /*0b20*/ 	.word	0x000000ff
        /*0b24*/ 	.word	0x00028c40
        /*0b28*/ 	.short	0x0100
        /*0b2a*/ 	.byte	0x06
	.zero		1


	//   ....[4]....
        /*0b2c*/ 	.word	0x000003b0
        /*0b30*/ 	.word	0x000000ff
        /*0b34*/ 	.word	0x00028c38
        /*0b38*/ 	.short	0x0100
        /*0b3a*/ 	.byte	0x06
	.zero		1


	//   ....[5]....
        /*0b3c*/ 	.word	0x000003c0
        /*0b40*/ 	.word	0x000000ff
        /*0b44*/ 	.word	0x00028c48
        /*0b48*/ 	.short	0x0100
        /*0b4a*/ 	.byte	0x06
	.zero		1


	//   ....[6]....
        /*0b4c*/ 	.word	0x000004f0
        /*0b50*/ 	.word	0x000000ff
        /*0b54*/ 	.word	0x00028c50
        /*0b58*/ 	.short	0x0100
        /*0b5a*/ 	.byte	0x08
	.zero		1


	//   ....[7]....
        /*0b5c*/ 	.word	0x00000500
        /*0b60*/ 	.word	0x000000ff
        /*0b64*/ 	.word	0x00028c60
        /*0b68*/ 	.short	0x0100
        /*0b6a*/ 	.byte	0x08
	.zero		1


	//   ....[8]....
        /*0b6c*/ 	.word	0x00000510
        /*0b70*/ 	.word	0x000000ff
        /*0b74*/ 	.word	0x00028c58
        /*0b78*/ 	.short	0x0100
        /*0b7a*/ 	.byte	0x08
	.zero		1


	//   ....[9]....
        /*0b7c*/ 	.word	0x00000520
        /*0b80*/ 	.word	0x000000ff
        /*0b84*/ 	.word	0x00028c68
        /*0b88*/ 	.short	0x0100
        /*0b8a*/ 	.byte	0x08
	.zero		1


	//   ....[10]....
        /*0b8c*/ 	.word	0x00000610
        /*0b90*/ 	.word	0x000000ff
        /*0b94*/ 	.word	0x00028c70
        /*0b98*/ 	.short	0x0100
        /*0b9a*/ 	.byte	0x06
	.zero		1


	//   ....[11]....
        /*0b9c*/ 	.word	0x00000620
        /*0ba0*/ 	.word	0x000000ff
        /*0ba4*/ 	.word	0x00028c80
        /*0ba8*/ 	.short	0x0100
        /*0baa*/ 	.byte	0x06
	.zero		1


	//   ....[12]....
        /*0bac*/ 	.word	0x00000630
        /*0bb0*/ 	.word	0x000000ff
        /*0bb4*/ 	.word	0x00028c78
        /*0bb8*/ 	.short	0x0100
        /*0bba*/ 	.byte	0x06
	.zero		1


	//   ....[13]....
        /*0bbc*/ 	.word	0x00000640
        /*0bc0*/ 	.word	0x000000ff
        /*0bc4*/ 	.word	0x00028c88
        /*0bc8*/ 	.short	0x0100
        /*0bca*/ 	.byte	0x06
	.zero		1


	//   ....[14]....
        /*0bcc*/ 	.word	0x00000770
        /*0bd0*/ 	.word	0x000000ff
        /*0bd4*/ 	.word	0x00028c90
        /*0bd8*/ 	.short	0x0100
        /*0bda*/ 	.byte	0x08
	.zero		1


	//   ....[15]....
        /*0bdc*/ 	.word	0x00000780
        /*0be0*/ 	.word	0x000000ff
        /*0be4*/ 	.word	0x00028ca0
        /*0be8*/ 	.short	0x0100
        /*0bea*/ 	.byte	0x08
	.zero		1


	//   ....[16]....
        /*0bec*/ 	.word	0x00000790
        /*0bf0*/ 	.word	0x000000ff
        /*0bf4*/ 	.word	0x00028c98
        /*0bf8*/ 	.short	0x0100
        /*0bfa*/ 	.byte	0x08
	.zero		1


	//   ....[17]....
        /*0bfc*/ 	.word	0x000007a0
        /*0c00*/ 	.word	0x000000ff
        /*0c04*/ 	.word	0x00028ca8
        /*0c08*/ 	.short	0x0100
        /*0c0a*/ 	.byte	0x08
	.zero		1


	//   ....[18]....
        /*0c0c*/ 	.word	0x000008d0
        /*0c10*/ 	.word	0x000000ff
        /*0c14*/ 	.word	0x00028cb0
        /*0c18*/ 	.short	0x0100
        /*0c1a*/ 	.byte	0x08
	.zero		1


	//   ....[19]....
        /*0c1c*/ 	.word	0x000008e0
        /*0c20*/ 	.word	0x000000ff
        /*0c24*/ 	.word	0x00028cc0
        /*0c28*/ 	.short	0x0100
        /*0c2a*/ 	.byte	0x08
	.zero		1


	//   ....[20]....
        /*0c2c*/ 	.word	0x000008f0
        /*0c30*/ 	.word	0x000000ff
        /*0c34*/ 	.word	0x00028cb8
        /*0c38*/ 	.short	0x0100
        /*0c3a*/ 	.byte	0x08
	.zero		1


	//   ....[21]....
        /*0c3c*/ 	.word	0x00000900
        /*0c40*/ 	.word	0x000000ff
        /*0c44*/ 	.word	0x00028cc8
        /*0c48*/ 	.short	0x0100
        /*0c4a*/ 	.byte	0x08
	.zero		1


	//   ....[22]....
        /*0c4c*/ 	.word	0x00002db0
        /*0c50*/ 	.word	0x0000004b
        /*0c54*/ 	.word	0x00028c90
        /*0c58*/ 	.short	0x010a
        /*0c5a*/ 	.byte	0x3f
	.zero		1


	//   ....[23]....
        /*0c5c*/ 	.word	0x00003800
        /*0c60*/ 	.word	0x0000004b
        /*0c64*/ 	.word	0x00028c90
        /*0c68*/ 	.short	0x010a
        /*0c6a*/ 	.byte	0x3f
	.zero		1


	//   ....[24]....
        /*0c6c*/ 	.word	0x00004120
        /*0c70*/ 	.word	0x0000004b
        /*0c74*/ 	.word	0x00028c90
        /*0c78*/ 	.short	0x010a
        /*0c7a*/ 	.byte	0x3f
	.zero		1


	//   ....[25]....
        /*0c7c*/ 	.word	0x00004320
        /*0c80*/ 	.word	0x00000004
        /*0c84*/ 	.word	0x00000000
        /*0c88*/ 	.short	0x0101
        /*0c8a*/ 	.byte	0x3f
	.zero		1


	//   ....[26]....
        /*0c8c*/ 	.word	0x00004360
        /*0c90*/ 	.word	0x0000004b
        /*0c94*/ 	.word	0x00028cb0
        /*0c98*/ 	.short	0x010a
        /*0c9a*/ 	.byte	0x3f
	.zero		1


	//   ....[27]....
        /*0c9c*/ 	.word	0x00004990
        /*0ca0*/ 	.word	0x0000004b
        /*0ca4*/ 	.word	0x00000000
        /*0ca8*/ 	.short	0x0101
        /*0caa*/ 	.byte	0x3f
	.zero		1


	//   ....[28]....
        /*0cac*/ 	.word	0x00005300
        /*0cb0*/ 	.word	0x00000005
        /*0cb4*/ 	.word	0x00028c50
        /*0cb8*/ 	.short	0x010a
        /*0cba*/ 	.byte	0x3f
	.zero		1


	//   ....[29]....
        /*0cbc*/ 	.word	0x000056c0
        /*0cc0*/ 	.word	0x00000005
        /*0cc4*/ 	.word	0x00000000
        /*0cc8*/ 	.short	0x0101
        /*0cca*/ 	.byte	0x3f
	.zero		1


	//   ....[30]....
        /*0ccc*/ 	.word	0x00006000
        /*0cd0*/ 	.word	0x00000015
        /*0cd4*/ 	.word	0x00028c50
        /*0cd8*/ 	.short	0x010a
        /*0cda*/ 	.byte	0x3f
	.zero		1


	//   ....[31]....
        /*0cdc*/ 	.word	0x00006050
        /*0ce0*/ 	.word	0x00000015
        /*0ce4*/ 	.word	0x00028c50
        /*0ce8*/ 	.short	0x010a
        /*0cea*/ 	.byte	0x3f
	.zero		1


	//   ....[32]....
        /*0cec*/ 	.word	0x00006320
        /*0cf0*/ 	.word	0x00000015
        /*0cf4*/ 	.word	0x00000000
        /*0cf8*/ 	.short	0x0101
        /*0cfa*/ 	.byte	0x3f
	.zero		1


	//   ....[33]....
        /*0cfc*/ 	.word	0x000075f0
        /*0d00*/ 	.word	0x00000002
        /*0d04*/ 	.word	0x00028c00
        /*0d08*/ 	.short	0x010a
        /*0d0a*/ 	.byte	0x3f
	.zero		1


	//   ....[34]....
        /*0d0c*/ 	.word	0x00007640
        /*0d10*/ 	.word	0x00000002
        /*0d14*/ 	.word	0x00028c00
        /*0d18*/ 	.short	0x010a
        /*0d1a*/ 	.byte	0x3f
	.zero		1


	//   ....[35]....
        /*0d1c*/ 	.word	0x000080e0
        /*0d20*/ 	.word	0x00000002
        /*0d24*/ 	.word	0x00028c00
        /*0d28*/ 	.short	0x010a
        /*0d2a*/ 	.byte	0x3f
	.zero		1


	//   ....[36]....
        /*0d2c*/ 	.word	0x000095b0
        /*0d30*/ 	.word	0x00000002
        /*0d34*/ 	.word	0x00028c00
        /*0d38*/ 	.short	0x010a
        /*0d3a*/ 	.byte	0x3f
	.zero		1


	//   ....[37]....
        /*0d3c*/ 	.word	0x0000a560
        /*0d40*/ 	.word	0x00000014
        /*0d44*/ 	.word	0x00028c30
        /*0d48*/ 	.short	0x010a
        /*0d4a*/ 	.byte	0x3f
	.zero		1


	//   ....[38]....
        /*0d4c*/ 	.word	0x0000a600
        /*0d50*/ 	.word	0x00000014
        /*0d54*/ 	.word	0x00028c30
        /*0d58*/ 	.short	0x010a
        /*0d5a*/ 	.byte	0x3f
	.zero		1


	//   ....[39]....
        /*0d5c*/ 	.word	0x0000b820
        /*0d60*/ 	.word	0x0000001d
        /*0d64*/ 	.word	0x00000000
        /*0d68*/ 	.short	0x0101
        /*0d6a*/ 	.byte	0x3f
	.zero		1


	//   ....[40]....
        /*0d6c*/ 	.word	0x0000bcd0
        /*0d70*/ 	.word	0x00000014
        /*0d74*/ 	.word	0x00028c50
        /*0d78*/ 	.short	0x010a
        /*0d7a*/ 	.byte	0x3f
	.zero		1


	//   ....[41]....
        /*0d7c*/ 	.word	0x0000bd90
        /*0d80*/ 	.word	0x00000014
        /*0d84*/ 	.word	0x00028c50
        /*0d88*/ 	.short	0x010a
        /*0d8a*/ 	.byte	0x3f
	.zero		1


	//   ....[42]....
        /*0d8c*/ 	.word	0x0000c110
        /*0d90*/ 	.word	0x00000014
        /*0d94*/ 	.word	0x00000000
        /*0d98*/ 	.short	0x0101
        /*0d9a*/ 	.byte	0x3f
	.zero		1


	//   ....[43]....
        /*0d9c*/ 	.word	0x0000c200
        /*0da0*/ 	.word	0x000000d9
        /*0da4*/ 	.word	0x00028c30
        /*0da8*/ 	.short	0x010a
        /*0daa*/ 	.byte	0x3f
	.zero		1


	//   ....[44]....
        /*0dac*/ 	.word	0x0000c2c0
        /*0db0*/ 	.word	0x000000d9
        /*0db4*/ 	.word	0x00028c30
        /*0db8*/ 	.short	0x010a
        /*0dba*/ 	.byte	0x3f
	.zero		1


	//   ....[45]....
        /*0dbc*/ 	.word	0x0000d1d0
        /*0dc0*/ 	.word	0x0000000e
        /*0dc4*/ 	.word	0x00000000
        /*0dc8*/ 	.short	0x0101
        /*0dca*/ 	.byte	0x3f
	.zero		1


	//   ....[46]....
        /*0dcc*/ 	.word	0x0000e1c0
        /*0dd0*/ 	.word	0x000000d9
        /*0dd4*/ 	.word	0x00028c50
        /*0dd8*/ 	.short	0x010a
        /*0dda*/ 	.byte	0x3f
	.zero		1


	//   ....[47]....
        /*0ddc*/ 	.word	0x0000e210
        /*0de0*/ 	.word	0x000000d9
        /*0de4*/ 	.word	0x00028c50
        /*0de8*/ 	.short	0x010a
        /*0dea*/ 	.byte	0x3f
	.zero		1


	//   ....[48]....
        /*0dec*/ 	.word	0x0000e510
        /*0df0*/ 	.word	0x000000d9
        /*0df4*/ 	.word	0x00000000
        /*0df8*/ 	.short	0x0101
        /*0dfa*/ 	.byte	0x3f
	.zero		1


	//   ....[49]....
        /*0dfc*/ 	.word	0x0000e640
        /*0e00*/ 	.word	0x000000c2
        /*0e04*/ 	.word	0x00028c30
        /*0e08*/ 	.short	0x010a
        /*0e0a*/ 	.byte	0x3f
	.zero		1


	//   ....[50]....
        /*0e0c*/ 	.word	0x0000e6b0
        /*0e10*/ 	.word	0x000000c2
        /*0e14*/ 	.word	0x00028c30
        /*0e18*/ 	.short	0x010a
        /*0e1a*/ 	.byte	0x3f
	.zero		1


	//   ....[51]....
        /*0e1c*/ 	.word	0x0000f190
        /*0e20*/ 	.word	0x0000000f
        /*0e24*/ 	.word	0x00000000
        /*0e28*/ 	.short	0x0101
        /*0e2a*/ 	.byte	0x3f
	.zero		1


	//   ....[52]....
        /*0e2c*/ 	.word	0x00010000
        /*0e30*/ 	.word	0x000000c2
        /*0e34*/ 	.word	0x00028c50
        /*0e38*/ 	.short	0x010a
        /*0e3a*/ 	.byte	0x3f
	.zero		1


	//   ....[53]....
        /*0e3c*/ 	.word	0x00010050
        /*0e40*/ 	.word	0x000000c2
        /*0e44*/ 	.word	0x00028c50
        /*0e48*/ 	.short	0x010a
        /*0e4a*/ 	.byte	0x3f
	.zero		1


	//   ....[54]....
        /*0e4c*/ 	.word	0x00010350
        /*0e50*/ 	.word	0x000000c2
        /*0e54*/ 	.word	0x00000000
        /*0e58*/ 	.short	0x0101
        /*0e5a*/ 	.byte	0x3f
	.zero		1


	//   ....[55]....
        /*0e5c*/ 	.word	0x00012b70
        /*0e60*/ 	.word	0x00000004
        /*0e64*/ 	.word	0x00000000
        /*0e68*/ 	.short	0x0101
        /*0e6a*/ 	.byte	0x3f
	.zero		1


	//   ....[56]....
        /*0e6c*/ 	.word	0x00013740
        /*0e70*/ 	.word	0x00000008
        /*0e74*/ 	.word	0x00000000
        /*0e78*/ 	.short	0x0101
        /*0e7a*/ 	.byte	0x3f
	.zero		1


	//   ....[57]....
        /*0e7c*/ 	.word	0x00017570
        /*0e80*/ 	.word	0x00000012
        /*0e84*/ 	.word	0x00028c20
        /*0e88*/ 	.short	0x010a
        /*0e8a*/ 	.byte	0x3f
	.zero		1


	//   ....[58]....
        /*0e8c*/ 	.word	0x00017640
        /*0e90*/ 	.word	0x00000005
        /*0e94*/ 	.word	0x00028ca0
        /*0e98*/ 	.short	0x010a
        /*0e9a*/ 	.byte	0x3f
	.zero		1


	//   ....[59]....
        /*0e9c*/ 	.word	0x00017880
        /*0ea0*/ 	.word	0x00000005
        /*0ea4*/ 	.word	0x00028cc0
        /*0ea8*/ 	.short	0x010a
        /*0eaa*/ 	.byte	0x3f
	.zero		1


	//   ....[60]....
        /*0eac*/ 	.word	0x000182e0
        /*0eb0*/ 	.word	0x00000005
        /*0eb4*/ 	.word	0x00028ca0
        /*0eb8*/ 	.short	0x010a
        /*0eba*/ 	.byte	0x3f
	.zero		1


	//   ....[61]....
        /*0ebc*/ 	.word	0x00018510
        /*0ec0*/ 	.word	0x00000005
        /*0ec4*/ 	.word	0x00028cc0
        /*0ec8*/ 	.short	0x010a
        /*0eca*/ 	.byte	0x3f
	.zero		1


	//   ....[62]....
        /*0ecc*/ 	.word	0x00019b00
        /*0ed0*/ 	.word	0x00000000
        /*0ed4*/ 	.word	0x00028c40
        /*0ed8*/ 	.short	0x010a
        /*0eda*/ 	.byte	0x3f
	.zero		1


	//   ....[63]....
        /*0edc*/ 	.word	0x0001a5f0
        /*0ee0*/ 	.word	0x00000012
        /*0ee4*/ 	.word	0x00028c00
        /*0ee8*/ 	.short	0x0107
        /*0eea*/ 	.byte	0x3f
	.zero		1


	//   ....[64]....
        /*0eec*/ 	.word	0x0001a6e0
        /*0ef0*/ 	.word	0x00000012
        /*0ef4*/ 	.word	0x00028c00
        /*0ef8*/ 	.short	0x0101
        /*0efa*/ 	.byte	0x3f
	.zero		1


	//   ....[65]....
        /*0efc*/ 	.word	0x0001a700
        /*0f00*/ 	.word	0x00000012
        /*0f04*/ 	.word	0x00028c20
        /*0f08*/ 	.short	0x010a
        /*0f0a*/ 	.byte	0x3f
	.zero		1


	//   ....[66]....
        /*0f0c*/ 	.word	0x0001a7e0
        /*0f10*/ 	.word	0x00000000
        /*0f14*/ 	.word	0x00028c60
        /*0f18*/ 	.short	0x010a
        /*0f1a*/ 	.byte	0x3f
	.zero		1


	//   ....[67]....
        /*0f1c*/ 	.word	0x0001b470
        /*0f20*/ 	.word	0x00000002
        /*0f24*/ 	.word	0x00028c40
        /*0f28*/ 	.short	0x010a
        /*0f2a*/ 	.byte	0x3f
	.zero		1


	//   ....[68]....
        /*0f2c*/ 	.word	0x0001b6d0
        /*0f30*/ 	.word	0x00000002
        /*0f34*/ 	.word	0x00028c60
        /*0f38*/ 	.short	0x010a
        /*0f3a*/ 	.byte	0x3f
	.zero		1


	//   ....[69]....
        /*0f3c*/ 	.word	0x0001c290
        /*0f40*/ 	.word	0x00000002
        /*0f44*/ 	.word	0x00028c40
        /*0f48*/ 	.short	0x010a
        /*0f4a*/ 	.byte	0x3f
	.zero		1


	//   ....[70]....
        /*0f4c*/ 	.word	0x0001c4e0
        /*0f50*/ 	.word	0x00000002
        /*0f54*/ 	.word	0x00028c60
        /*0f58*/ 	.short	0x010a
        /*0f5a*/ 	.byte	0x3f
	.zero		1


	//   ....[71]....
        /*0f5c*/ 	.word	0x0001d020
        /*0f60*/ 	.word	0x00000003
        /*0f64*/ 	.word	0x00028c40
        /*0f68*/ 	.short	0x010a
        /*0f6a*/ 	.byte	0x3f
	.zero		1


	//   ....[72]....
        /*0f6c*/ 	.word	0x0001d280
        /*0f70*/ 	.word	0x00000003
        /*0f74*/ 	.word	0x00028c60
        /*0f78*/ 	.short	0x010a
        /*0f7a*/ 	.byte	0x3f
	.zero		1


	//   ....[73]....
        /*0f7c*/ 	.word	0x0001f000
        /*0f80*/ 	.word	0x00000000
        /*0f84*/ 	.word	0x00028c20
        /*0f88*/ 	.short	0x010a
        /*0f8a*/ 	.byte	0x3f
	.zero		1


	//   ....[74]....
        /*0f8c*/ 	.word	0x0001f1b0
        /*0f90*/ 	.word	0x00000006
        /*0f94*/ 	.word	0x00000000
        /*0f98*/ 	.short	0x010a
        /*0f9a*/ 	.byte	0x3f
	.zero		1


	//   ....[75]....
        /*0f9c*/ 	.word	0x0001f220
        /*0fa0*/ 	.word	0x00000007
        /*0fa4*/ 	.word	0x00000000
        /*0fa8*/ 	.short	0x010a
        /*0faa*/ 	.byte	0x3f
	.zero		1


	//   ....[76]....
        /*0fac*/ 	.word	0x0001f290
        /*0fb0*/ 	.word	0x00000004
        /*0fb4*/ 	.word	0x00000000
        /*0fb8*/ 	.short	0x010a
        /*0fba*/ 	.byte	0x3f
	.zero		1


	//   ....[77]....
        /*0fbc*/ 	.word	0x0001f2c0
        /*0fc0*/ 	.word	0x00000003
        /*0fc4*/ 	.word	0x00000000
        /*0fc8*/ 	.short	0x010a
        /*0fca*/ 	.byte	0x3f
	.zero		1


	//   ....[78]....
        /*0fcc*/ 	.word	0x0001f320
        /*0fd0*/ 	.word	0x0000004b
        /*0fd4*/ 	.word	0x00028c90
        /*0fd8*/ 	.short	0x010a
        /*0fda*/ 	.byte	0x3f
	.zero		1


	//   ....[79]....
        /*0fdc*/ 	.word	0x0001f370
        /*0fe0*/ 	.word	0x0000004b
        /*0fe4*/ 	.word	0x00028c90
        /*0fe8*/ 	.short	0x010a
        /*0fea*/ 	.byte	0x3f
	.zero		1


	//   ....[80]....
        /*0fec*/ 	.word	0x0001f3c0
        /*0ff0*/ 	.word	0x0000004b
        /*0ff4*/ 	.word	0x00028c90
        /*0ff8*/ 	.short	0x010a
        /*0ffa*/ 	.byte	0x3f
	.zero		1


	//   ....[81]....
        /*0ffc*/ 	.word	0x0001f410
        /*1000*/ 	.word	0x0000004b
        /*1004*/ 	.word	0x00028cb0
        /*1008*/ 	.short	0x010a
        /*100a*/ 	.byte	0x3f
	.zero		1


	//   ....[82]....
        /*100c*/ 	.word	0x0001f460
        /*1010*/ 	.word	0x00000005
        /*1014*/ 	.word	0x00028c50
        /*1018*/ 	.short	0x010a
        /*101a*/ 	.byte	0x3f
	.zero		1


	//   ....[83]....
        /*101c*/ 	.word	0x0001f4b0
        /*1020*/ 	.word	0x00000015
        /*1024*/ 	.word	0x00028c50
        /*1028*/ 	.short	0x010a
        /*102a*/ 	.byte	0x3f
	.zero		1


	//   ....[84]....
        /*102c*/ 	.word	0x0001f8a0
        /*1030*/ 	.word	0x00000002
        /*1034*/ 	.word	0x00028c00
        /*1038*/ 	.short	0x010a
        /*103a*/ 	.byte	0x3f
	.zero		1


	//   ....[85]....
        /*103c*/ 	.word	0x0001fca0
        /*1040*/ 	.word	0x00000002
        /*1044*/ 	.word	0x00028c00
        /*1048*/ 	.short	0x010a
        /*104a*/ 	.byte	0x3f
	.zero		1


	//   ....[86]....
        /*104c*/ 	.word	0x0001fcf0
        /*1050*/ 	.word	0x00000014
        /*1054*/ 	.word	0x00028c30
        /*1058*/ 	.short	0x010a
        /*105a*/ 	.byte	0x3f
	.zero		1


	//   ....[87]....
        /*105c*/ 	.word	0x0001fd40
        /*1060*/ 	.word	0x00000014
        /*1064*/ 	.word	0x00028c50
        /*1068*/ 	.short	0x010a
        /*106a*/ 	.byte	0x3f
	.zero		1


	//   ....[88]....
        /*106c*/ 	.word	0x0001fd90
        /*1070*/ 	.word	0x000000d9
        /*1074*/ 	.word	0x00028c30
        /*1078*/ 	.short	0x010a
        /*107a*/ 	.byte	0x3f
	.zero		1


	//   ....[89]....
        /*107c*/ 	.word	0x0001fde0
        /*1080*/ 	.word	0x000000d9
        /*1084*/ 	.word	0x00028c50
        /*1088*/ 	.short	0x010a
        /*108a*/ 	.byte	0x3f
	.zero		1


	//   ....[90]....
        /*108c*/ 	.word	0x0001fe30
        /*1090*/ 	.word	0x000000c2
        /*1094*/ 	.word	0x00028c30
        /*1098*/ 	.short	0x010a
        /*109a*/ 	.byte	0x3f
	.zero		1


	//   ....[91]....
        /*109c*/ 	.word	0x0001fe80
        /*10a0*/ 	.word	0x000000c2
        /*10a4*/ 	.word	0x00028c50
        /*10a8*/ 	.short	0x010a
        /*10aa*/ 	.byte	0x3f
	.zero		1


	//   ....[92]....
        /*10ac*/ 	.word	0x00020020
        /*10b0*/ 	.word	0x00000012
        /*10b4*/ 	.word	0x00028c20
        /*10b8*/ 	.short	0x010a
        /*10ba*/ 	.byte	0x3f
	.zero		1


	//   ....[93]....
        /*10bc*/ 	.word	0x00020070
        /*10c0*/ 	.word	0x00000005
        /*10c4*/ 	.word	0x00028ca0
        /*10c8*/ 	.short	0x010a
        /*10ca*/ 	.byte	0x3f
	.zero		1


	//   ....[94]....
        /*10cc*/ 	.word	0x000200c0
        /*10d0*/ 	.word	0x00000005
        /*10d4*/ 	.word	0x00028cc0
        /*10d8*/ 	.short	0x010a
        /*10da*/ 	.byte	0x3f
	.zero		1


	//   ....[95]....
        /*10dc*/ 	.word	0x00020110
        /*10e0*/ 	.word	0x00000005
        /*10e4*/ 	.word	0x00028ca0
        /*10e8*/ 	.short	0x010a
        /*10ea*/ 	.byte	0x3f
	.zero		1


	//   ....[96]....
        /*10ec*/ 	.word	0x00020160
        /*10f0*/ 	.word	0x00000005
        /*10f4*/ 	.word	0x00028cc0
        /*10f8*/ 	.short	0x010a
        /*10fa*/ 	.byte	0x3f
	.zero		1


	//   ....[97]....
        /*10fc*/ 	.word	0x00020300
        /*1100*/ 	.word	0x00000000
        /*1104*/ 	.word	0x00028c40
        /*1108*/ 	.short	0x010a
        /*110a*/ 	.byte	0x3f
	.zero		1


	//   ....[98]....
        /*110c*/ 	.word	0x00020880
        /*1110*/ 	.word	0x00000012
        /*1114*/ 	.word	0x00028c20
        /*1118*/ 	.short	0x010a
        /*111a*/ 	.byte	0x3f
	.zero		1


	//   ....[99]....
        /*111c*/ 	.word	0x000208d0
        /*1120*/ 	.word	0x00000000
        /*1124*/ 	.word	0x00028c60
        /*1128*/ 	.short	0x010a
        /*112a*/ 	.byte	0x3f
	.zero		1


	//   ....[100]....
        /*112c*/ 	.word	0x00020920
        /*1130*/ 	.word	0x00000002
        /*1134*/ 	.word	0x00028c40
        /*1138*/ 	.short	0x010a
        /*113a*/ 	.byte	0x3f
	.zero		1


	//   ....[101]....
        /*113c*/ 	.word	0x00020970
        /*1140*/ 	.word	0x00000002
        /*1144*/ 	.word	0x00028c60
        /*1148*/ 	.short	0x010a
        /*114a*/ 	.byte	0x3f
	.zero		1


	//   ....[102]....
        /*114c*/ 	.word	0x000209c0
        /*1150*/ 	.word	0x00000002
        /*1154*/ 	.word	0x00028c40
        /*1158*/ 	.short	0x010a
        /*115a*/ 	.byte	0x3f
	.zero		1


	//   ....[103]....
        /*115c*/ 	.word	0x00020a10
        /*1160*/ 	.word	0x00000002
        /*1164*/ 	.word	0x00028c60
        /*1168*/ 	.short	0x010a
        /*116a*/ 	.byte	0x3f
	.zero		1


	//   ....[104]....
        /*116c*/ 	.word	0x00020a60
        /*1170*/ 	.word	0x00000003
        /*1174*/ 	.word	0x00028c40
        /*1178*/ 	.short	0x010a
        /*117a*/ 	.byte	0x3f
	.zero		1


	//   ....[105]....
        /*117c*/ 	.word	0x00020ab0
        /*1180*/ 	.word	0x00000003
        /*1184*/ 	.word	0x00028c60
        /*1188*/ 	.short	0x010a
        /*118a*/ 	.byte	0x3f
	.zero		1


	//   ....[106]....
        /*118c*/ 	.word	0x00021630
        /*1190*/ 	.word	0x00000000
        /*1194*/ 	.word	0x00028c20
        /*1198*/ 	.short	0x010a
        /*119a*/ 	.byte	0x3f
	.zero		1


	//   ....[107]....
        /*119c*/ 	.word	0x000217d0
        /*11a0*/ 	.word	0x00000006
        /*11a4*/ 	.word	0x00000000
        /*11a8*/ 	.short	0x010a
        /*11aa*/ 	.byte	0x3f
	.zero		1


	//   ....[108]....
        /*11ac*/ 	.word	0x00021820
        /*11b0*/ 	.word	0x00000007
        /*11b4*/ 	.word	0x00000000
        /*11b8*/ 	.short	0x010a
        /*11ba*/ 	.byte	0x3f
	.zero		1


	//   ....[109]....
        /*11bc*/ 	.word	0x00021870
        /*11c0*/ 	.word	0x00000004
        /*11c4*/ 	.word	0x00000000
        /*11c8*/ 	.short	0x010a
        /*11ca*/ 	.byte	0x3f
	.zero		1


	//----- nvinfo : EIATTR_NUM_MBARRIERS
	.align		4
.L_590:
        /*11cc*/ 	.byte	0x03, 0x38
        /*11ce*/ 	.short	0x0016


	//----- nvinfo : EIATTR_EXIT_INSTR_OFFSETS
	.align		4
        /*11d0*/ 	.byte	0x04, 0x1c
        /*11d2*/ 	.short	(.L_592 - .L_591)


	//   ....[0]....
.L_591:
        /*11d4*/ 	.word	0x0001f310


	//----- nvinfo : EIATTR_MAX_THREADS
	.align		4
.L_592:
        /*11d8*/ 	.byte	0x04, 0x05
        /*11da*/ 	.short	(.L_594 - .L_593)
.L_593:
        /*11dc*/ 	.word	0x00000180
        /*11e0*/ 	.word	0x00000001
        /*11e4*/ 	.word	0x00000001


	//----- nvinfo : EIATTR_CRS_STACK_SIZE
	.align		4
.L_594:
        /*11e8*/ 	.byte	0x04, 0x1e
        /*11ea*/ 	.short	(.L_596 - .L_595)
.L_595:
        /*11ec*/ 	.word	0x00000000


	//----- nvinfo : EIATTR_CBANK_PARAM_SIZE
	.align		4
.L_596:
        /*11f0*/ 	.byte	0x03, 0x19
        /*11f2*/ 	.short	0x0af0


	//----- nvinfo : EIATTR_PARAM_CBANK
	.align		4
        /*11f4*/ 	.byte	0x04, 0x0a
        /*11f6*/ 	.short	(.L_598 - .L_597)
	.align		4
.L_597:
        /*11f8*/ 	.word	index@(.nv.constant0._ZN7cutlass13device_kernelIN5flash11enable_sm90INS1_16FlashAttnFwdSm90INS1_25CollectiveMainloopFwdSm90ILi2EN4cute5tupleIJNS5_1CILi1EEES8_S8_EEENS6_IJNS7_ILi64EEESA_SA_EEELi512ENS_10bfloat16_tEfNS_4arch4Sm90ELb1ELb0ELb1ELb1ELb0ELb1ELb0ELb0ELb0ELb1ELb1ELb0EEENS1_21CollectiveEpilogueFwdINS6_IJSA_NS7_ILi512EEESA_EEES9_SC_SE_Li256ELb1ELb1ELb1ELb0EEENS1_36VarlenDynamicPersistentTileSchedulerILi64ELi64ELi256ELi128ELb1ELb1ELb1ELb1ELb1ELb1EEEEEEEEEvNT_6ParamsE)
        /*11fc*/ 	.short	0x0210
        /*11fe*/ 	.short	0x0af0


	//----- nvinfo : EIATTR_SW_WAR
	.align		4
.L_598:
        /*1200*/ 	.byte	0x04, 0x36
        /*1202*/ 	.short	(.L_600 - .L_599)
.L_599:
        /*1204*/ 	.word	0x00000008
.L_600:


//--------------------- .nv.info._ZN7cutlass13device_kernelIN5flash11enable_sm90INS1_16FlashAttnFwdSm90INS1_25CollectiveMainloopFwdSm90ILi2EN4cute5tupleIJNS5_1CILi1EEES8_S8_EEENS6_IJNS7_ILi64EEESA_SA_EEELi512ENS_10bfloat16_tEfNS_4arch4Sm90ELb1ELb0ELb1ELb1ELb0ELb0ELb1ELb0ELb0ELb1ELb1ELb0EEENS1_21CollectiveEpilogueFwdINS6_IJSA_NS7_ILi512EEESA_EEES9_SC_SE_Li256ELb1ELb1ELb1ELb0EEENS1_36VarlenDynamicPersistentTileSchedulerILi64ELi64ELi256ELi128ELb1ELb1ELb1ELb1ELb1ELb1EEEEEEEEEvNT_6ParamsE --------------------------
	.section	.nv.info._ZN7cutlass13device_kernelIN5flash11enable_sm90INS1_16FlashAttnFwdSm90INS1_25CollectiveMainloopFwdSm90ILi2EN4cute5tupleIJNS5_1CILi1EEES8_S8_EEENS6_IJNS7_ILi64EEESA_SA_EEELi512ENS_10bfloat16_tEfNS_4arch4Sm90ELb1ELb0ELb1ELb1ELb0ELb0ELb1ELb0ELb0ELb1ELb1ELb0EEENS1_21CollectiveEpilogueFwdINS6_IJSA_NS7_ILi512EEESA_EEES9_SC_SE_Li256ELb1ELb1ELb1ELb0EEENS1_36VarlenDynamicPersistentTileSchedulerILi64ELi64ELi256ELi128ELb1ELb1ELb1ELb1ELb1ELb1EEEEEEEEEvNT_6ParamsE,"",@"SHT_CUDA_INFO"
	.sectionflags	@""
	.align	4


	//----- nvinfo : EIATTR_CUDA_API_VERSION
	.align		4
        /*0000*/ 	.byte	0x04, 0x37
        /*0002*/ 	.short	(.L_602 - .L_601)
.L_601:
        /*0004*/ 	.word	0x00000082


	//----- nvinfo : EIATTR_KPARAM_INFO
	.align		4
.L_602:
        /*0008*/ 	.byte	0x04, 0x17
        /*000a*/ 	.short	(.L_604 - .L_603)
.L_603:
        /*000c*/ 	.word	0x00000000
        /*0010*/ 	.short	0x0000
        /*0012*/ 	.short	0x0070
        /*0014*/ 	.byte	0x00, 0xf0, 0x01, 0x2e


	//----- nvinfo : EIATTR_SPARSE_MMA_MASK
	.align		4
.L_604:
        /*0018*/ 	.byte	0x03, 0x50
        /*001a*/ 	.short	0x0000


	//----- nvinfo : EIATTR_MAXREG_COUNT
	.align		4
        /*001c*/ 	.byte	0x03, 0x1b
        /*001e*/ 	.short	0x00a8


	//----- nvinfo : EIATTR_NUM_BARRIERS
	.align		4
        /*0020*/ 	.byte	0x02, 0x4c
        /*0022*/ 	.byte	0x10
	.zero		1


	//----- nvinfo : EIATTR_EXTERNS
	.align		4
        /*0024*/ 	.byte	0x04, 0x0f
        /*0026*/ 	.short	(.L_606 - .L_605)


	//   ....[0]....
	.align		4
.L_605:
        /*0028*/ 	.word	index@(__assertfail)


	//----- nvinfo : EIATTR_ANNOTATIONS
	.align		4
.L_606:
        /*002c*/ 	.byte	0x04, 0x55
        /*002e*/ 	.short	(.L_608 - .L_607)


	//   ....[0]....
.L_607:
        /* <DEDUP_REMOVED lines=88> */


	//----- nvinfo : EIATTR_MERCURY_ISA_VERSION
	.align		4
.L_608:
        /*0598*/ 	.byte	0x03, 0x5f
        /*059a*/ 	.short	0x0101


	//----- nvinfo : EIATTR_UNUSED_LOAD_BYTE_OFFSET
	.align		4
        /*059c*/ 	.byte	0x04, 0x44
        /*059e*/ 	.short	(.L_610 - .L_609)


	//   ....[0]....
.L_609:
        /*05a0*/ 	.word	0x00000a40
        /*05a4*/ 	.word	0x0000fff0


	//   ....[1]....
        /*05a8*/ 	.word	0x0000e460
        /*05ac*/ 	.word	0x0000fff0


	//----- nvinfo : EIATTR_INT_WARP_WIDE_INSTR_OFFSETS
	.align		4
.L_610:
        /*05b0*/ 	.byte	0x04, 0x31
        /*05b2*/ 	.short	(.L_612 - .L_611)


	//   ....[0]....
.L_611:
        /*05b4*/ 	.word	0x00000130


	//   ....[1]....
        /*05b8*/ 	.word	0x00000170


	//   ....[2]....
        /*05bc*/ 	.word	0x000001e0


	//   ....[3]....
        /*05c0*/ 	.word	0x000001f0


	//   ....[4]....
        /*05c4*/ 	.word	0x00014880


	//   ....[5]....
        /*05c8*/ 	.word	0x000148e0


	//   ....[6]....
        /*05cc*/ 	.word	0x0001a270


	//   ....[7]....
        /*05d0*/ 	.word	0x0001a300


	//----- nvinfo : EIATTR_COOP_GROUP_MASK_REGIDS
	.align		4
.L_612:
        /*05d4*/ 	.byte	0x04, 0x29
        /*05d6*/ 	.short	(.L_614 - .L_613)


	//   ....[0]....
.L_613:
        /*05d8*/ 	.word	0xffffffff


	//   ....[1]....
        /*05dc*/ 	.word	0xffffffff


	//   ....[2]....
        /*05e0*/ 	.word	0xffffffff


	//   ....[3]....
        /*05e4*/ 	.word	0xffffffff


	//   ....[4]....
        /*05e8*/ 	.word	0xffffffff


	//   ....[5]....
        /*05ec*/ 	.word	0xffffffff


	//   ....[6]....
        /*05f0*/ 	.word	0xffffffff


	//   ....[7]....
        /*05f4*/ 	.word	0xffffffff


	//   ....[8]....
        /*05f8*/ 	.word	0xffffffff


	//   ....[9]....
        /*05fc*/ 	.word	0xffffffff


	//   ....[10]....
        /*0600*/ 	.word	0xffffffff


	//   ....[11]....
        /*0604*/ 	.word	0xffffffff


	//   ....[12]....
        /*0608*/ 	.word	0xffffffff


	//   ....[13]....
        /*060c*/ 	.word	0xffffffff


	//   ....[14]....
        /*0610*/ 	.word	0xffffffff


	//   ....[15]....
        /*0614*/ 	.word	0xffffffff


	//   ....[16]....
        /*0618*/ 	.word	0xffffffff


	//   ....[17]....
        /*061c*/ 	.word	0xffffffff


	//   ....[18]....
        /*0620*/ 	.word	0xffffffff


	//   ....[19]....
        /*0624*/ 	.word	0xffffffff


	//   ....[20]....
        /*0628*/ 	.word	0xffffffff


	//   ....[21]....
        /*062c*/ 	.word	0xffffffff


	//   ....[22]....
        /*0630*/ 	.word	0xffffffff


	//   ....[23]....
        /*0634*/ 	.word	0xffffffff


	//   ....[24]....
        /*0638*/ 	.word	0xffffffff


	//   ....[25]....
        /*063c*/ 	.word	0xffffffff


	//   ....[26]....
        /*0640*/ 	.word	0xffffffff


	//   ....[27]....
        /*0644*/ 	.word	0xffffffff


	//   ....[28]....
        /*0648*/ 	.word	0xffffffff


	//   ....[29]....
        /*064c*/ 	.word	0xffffffff


	//   ....[30]....
        /*0650*/ 	.word	0xffffffff


	//   ....[31]....
        /*0654*/ 	.word	0xffffffff


	//   ....[32]....
        /*0658*/ 	.word	0xffffffff


	//   ....[33]....
        /*065c*/ 	.word	0xffffffff


	//   ....[34]....
        /*0660*/ 	.word	0xffffffff


	//   ....[35]....
        /*0664*/ 	.word	0xffffffff


	//   ....[36]....
        /*0668*/ 	.word	0xffffffff


	//   ....[37]....
        /*066c*/ 	.word	0xffffffff


	//   ....[38]....
        /*0670*/ 	.word	0xffffffff


	//   ....[39]....
        /*0674*/ 	.word	0xffffffff


	//   ....[40]....
        /*0678*/ 	.word	0xffffffff


	//   ....[41]....
        /*067c*/ 	.word	0xffffffff


	//   ....[42]....
        /*0680*/ 	.word	0xffffffff


	//   ....[43]....
        /*0684*/ 	.word	0xffffffff


	//   ....[44]....
        /*0688*/ 	.word	0xffffffff


	//   ....[45]....
        /*068c*/ 	.word	0xffffffff


	//   ....[46]....
        /*0690*/ 	.word	0xffffffff


	//   ....[47]....
        /*0694*/ 	.word	0xffffffff


	//   ....[48]....
        /*0698*/ 	.word	0xffffffff


	//   ....[49]....
        /*069c*/ 	.word	0xffffffff


	//   ....[50]....
        /*06a0*/ 	.word	0xffffffff


	//   ....[51]....
        /*06a4*/ 	.word	0xffffffff


	//   ....[52]....
        /*06a8*/ 	.word	0xffffffff


	//   ....[53]....
        /*06ac*/ 	.word	0xffffffff


	//   ....[54]....
        /*06b0*/ 	.word	0xffffffff


	//   ....[55]....
        /*06b4*/ 	.word	0xffffffff


	//   ....[56]....
        /*06b8*/ 	.word	0xffffffff


	//   ....[57]....
        /*06bc*/ 	.word	0xffffffff


	//   ....[58]....
        /*06c0*/ 	.word	0xffffffff


	//   ....[59]....
        /*06c4*/ 	.word	0xffffffff


	//   ....[60]....
        /*06c8*/ 	.word	0xffffffff


	//   ....[61]....
        /*06cc*/ 	.word	0xffffffff


	//   ....[62]....
        /*06d0*/ 	.word	0xffffffff


	//   ....[63]....
        /*06d4*/ 	.word	0xffffffff


	//   ....[64]....
        /*06d8*/ 	.word	0xffffffff


	//   ....[65]....
        /*06dc*/ 	.word	0xffffffff


	//   ....[66]....
        /*06e0*/ 	.word	0xffffffff


	//   ....[67]....
        /*06e4*/ 	.word	0xffffffff


	//   ....[68]....
        /*06e8*/ 	.word	0xffffffff


	//   ....[69]....
        /*06ec*/ 	.word	0xffffffff


	//   ....[70]....
        /*06f0*/ 	.word	0xffffffff


	//   ....[71]....
        /*06f4*/ 	.word	0xffffffff


	//   ....[72]....
        /*06f8*/ 	.word	0xffffffff


	//   ....[73]....
        /*06fc*/ 	.word	0xffffffff


	//   ....[74]....
        /*0700*/ 	.word	0xffffffff


	//   ....[75]....
        /*0704*/ 	.word	0xffffffff


	//   ....[76]....
        /*0708*/ 	.word	0xffffffff


	//   ....[77]....
        /*070c*/ 	.word	0xffffffff


	//   ....[78]....
        /*0710*/ 	.word	0xffffffff


	//   ....[79]....
        /*0714*/ 	.word	0xffffffff


	//   ....[80]....
        /*0718*/ 	.word	0xffffffff


	//   ....[81]....
        /*071c*/ 	.word	0xffffffff


	//   ....[82]....
        /*0720*/ 	.word	0xffffffff


	//   ....[83]....
        /*0724*/ 	.word	0xffffffff


	//   ....[84]....
        /*0728*/ 	.word	0xffffffff


	//   ....[85]....
        /*072c*/ 	.word	0xffffffff


	//   ....[86]....
        /*0730*/ 	.word	0xffffffff


	//   ....[87]....
        /*0734*/ 	.word	0xffffffff


	//   ....[88]....
        /*0738*/ 	.word	0xffffffff


	//   ....[89]....
        /*073c*/ 	.word	0xffffffff


	//   ....[90]....
        /*0740*/ 	.word	0xffffffff


	//   ....[91]....
        /*0744*/ 	.word	0xffffffff


	//   ....[92]....
        /*0748*/ 	.word	0xffffffff


	//   ....[93]....
        /*074c*/ 	.word	0xffffffff


	//   ....[94]....
        /*0750*/ 	.word	0xffffffff


	//   ....[95]....
        /*0754*/ 	.word	0xffffffff


	//   ....[96]....
        /*0758*/ 	.word	0xffffffff


	//   ....[97]....
        /*075c*/ 	.word	0xffffffff


	//   ....[98]....
        /*0760*/ 	.word	0xffffffff


	//   ....[99]....
        /*0764*/ 	.word	0xffffffff


	//   ....[100]....
        /*0768*/ 	.word	0xffffffff


	//   ....[101]....
        /*076c*/ 	.word	0xffffffff


	//   ....[102]....
        /*0770*/ 	.word	0xffffffff


	//   ....[103]....
        /*0774*/ 	.word	0xffffffff


	//   ....[104]....
        /*0778*/ 	.word	0xffffffff


	//   ....[105]....
        /*077c*/ 	.word	0x0500000f


	//   ....[106]....
        /*0780*/ 	.word	0x0500000f


	//   ....[107]....
        /*0784*/ 	.word	0x0500000f


	//   ....[108]....
        /*0788*/ 	.word	0x0500000f


	//   ....[109]....
        /*078c*/ 	.word	0x0500000f


	//   ....[110]....
        /*0790*/ 	.word	0x0500000f


	//   ....[111]....
        /*0794*/ 	.word	0x0500000f


	//   ....[112]....
        /*0798*/ 	.word	0x0500000f


	//   ....[113]....
        /*079c*/ 	.word	0x0500000f


	//   ....[114]....
        /*07a0*/ 	.word	0x0500000f


	//   ....[115]....
        /*07a4*/ 	.word	0x0500000f


	//   ....[116]....
        /*07a8*/ 	.word	0x0500000f


	//   ....[117]....
        /*07ac*/ 	.word	0x0500000f


	//   ....[118]....
        /*07b0*/ 	.word	0x0500000f


	//   ....[119]....
        /*07b4*/ 	.word	0x0500000f


	//   ....[120]....
        /*07b8*/ 	.word	0x0500000f


	//   ....[121]....
        /*07bc*/ 	.word	0x0500000f


	//   ....[122]....
        /*07c0*/ 	.word	0x0500000f


	//   ....[123]....
        /*07c4*/ 	.word	0x0500000f


	//   ....[124]....
        /*07c8*/ 	.word	0x0500000f


	//   ....[125]....
        /*07cc*/ 	.word	0x0500000f


	//   ....[126]....
        /*07d0*/ 	.word	0x0500000f


	//   ....[127]....
        /*07d4*/ 	.word	0x0500000f


	//   ....[128]....
        /*07d8*/ 	.word	0x0500000f


	//   ....[129]....
        /*07dc*/ 	.word	0x0500000f


	//   ....[130]....
        /*07e0*/ 	.word	0x0500000f


	//   ....[131]....
        /*07e4*/ 	.word	0x0500000f


	//   ....[132]....
        /*07e8*/ 	.word	0x0500000f


	//   ....[133]....
        /*07ec*/ 	.word	0x0500000f


	//   ....[134]....
        /*07f0*/ 	.word	0x0500000f


	//   ....[135]....
        /*07f4*/ 	.word	0x0500000f


	//   ....[136]....
        /*07f8*/ 	.word	0x0500000f


	//   ....[137]....
        /*07fc*/ 	.word	0x0500000f


	//   ....[138]....
        /*0800*/ 	.word	0x0500000f


	//   ....[139]....
        /*0804*/ 	.word	0x0500000f


	//   ....[140]....
        /*0808*/ 	.word	0x0500000f


	//----- nvinfo : EIATTR_COOP_GROUP_INSTR_OFFSETS
	.align		4
.L_614:
        /*080c*/ 	.byte	0x04, 0x28
        /*080e*/ 	.short	(.L_616 - .L_615)


	//   ....[0]....
.L_615:
        /*0810*/ 	.word	0x00000070


	//   ....[1]....
        /*0814*/ 	.word	0x00000140


	//   ....[2]....
        /*0818*/ 	.word	0x00000190


	//   ....[3]....
        /*081c*/ 	.word	0x000003a0


	//   ....[4]....
        /*0820*/ 	.word	0x00000500


	//   ....[5]....
        /*0824*/ 	.word	0x00000620


	//   ....[6]....
        /*0828*/ 	.word	0x00000780


	//   ....[7]....
        /*082c*/ 	.word	0x00001f80


	//   ....[8]....
        /*0830*/ 	.word	0x00003f60


	//   ....[9]....
        /*0834*/ 	.word	0x00004f60


	//   ....[10]....
        /*0838*/ 	.word	0x00005b60


	//   ....[11]....
        /*083c*/ 	.word	0x00005ba0


	//   ....[12]....
        /*0840*/ 	.word	0x000062b0


	//   ....[13]....
        /*0844*/ 	.word	0x00006330


	//   ....[14]....
        /*0848*/ 	.word	0x000067c0


	//   ....[15]....
        /*084c*/ 	.word	0x00006840


	//   ....[16]....
        /*0850*/ 	.word	0x00007170


	//   ....[17]....
        /*0854*/ 	.word	0x00007e00


	//   ....[18]....
        /*0858*/ 	.word	0x00008a10


	//   ....[19]....
        /*085c*/ 	.word	0x00009010


	//   ....[20]....
        /*0860*/ 	.word	0x00009080


	//   ....[21]....
        /*0864*/ 	.word	0x00009230


	//   ....[22]....
        /*0868*/ 	.word	0x000095a0


	//   ....[23]....
        /*086c*/ 	.word	0x00009620


	//   ....[24]....
        /*0870*/ 	.word	0x0000a7b0


	//   ....[25]....
        /*0874*/ 	.word	0x0000b450


	//   ....[26]....
        /*0878*/ 	.word	0x0000c400


	//   ....[27]....
        /*087c*/ 	.word	0x0000c4a0


	//   ....[28]....
        /*0880*/ 	.word	0x0000c760


	//   ....[29]....
        /*0884*/ 	.word	0x0000c920


	//   ....[30]....
        /*0888*/ 	.word	0x0000d920


	//   ....[31]....
        /*088c*/ 	.word	0x0000d960


	//   ....[32]....
        /*0890*/ 	.word	0x0000d9d0


	//   ....[33]....
        /*0894*/ 	.word	0x0000d9f0


	//   ....[34]....
        /*0898*/ 	.word	0x0000da20


	//   ....[35]....
        /*089c*/ 	.word	0x0000f1c0


	//   ....[36]....
        /*08a0*/ 	.word	0x0000f530


	//   ....[37]....
        /*08a4*/ 	.word	0x0000f540


	//   ....[38]....
        /*08a8*/ 	.word	0x0000f550


	//   ....[39]....
        /*08ac*/ 	.word	0x0000f580


	//   ....[40]....
        /*08b0*/ 	.word	0x000101d0


	//   ....[41]....
        /*08b4*/ 	.word	0x00010210


	//   ....[42]....
        /*08b8*/ 	.word	0x000104c0


	//   ....[43]....
        /*08bc*/ 	.word	0x000104e0


	//   ....[44]....
        /*08c0*/ 	.word	0x00010bc0


	//   ....[45]....
        /*08c4*/ 	.word	0x00010bf0


	//   ....[46]....
        /*08c8*/ 	.word	0x000114b0


	//   ....[47]....
        /*08cc*/ 	.word	0x000114d0


	//   ....[48]....
        /*08d0*/ 	.word	0x000127b0


	//   ....[49]....
        /*08d4*/ 	.word	0x000127f0


	//   ....[50]....
        /*08d8*/ 	.word	0x00012a30


	//   ....[51]....
        /*08dc*/ 	.word	0x00012a50


	//   ....[52]....
        /*08e0*/ 	.word	0x00012d10


	//   ....[53]....
        /*08e4*/ 	.word	0x00012f20


	//   ....[54]....
        /*08e8*/ 	.word	0x00012f50


	//   ....[55]....
        /*08ec*/ 	.word	0x00012f80


	//   ....[56]....
        /*08f0*/ 	.word	0x00012fb0


	//   ....[57]....
        /*08f4*/ 	.word	0x00012fe0


	//   ....[58]....
        /*08f8*/ 	.word	0x00013010


	//   ....[59]....
        /*08fc*/ 	.word	0x000131b0


	//   ....[60]....
        /*0900*/ 	.word	0x000131e0


	//   ....[61]....
        /*0904*/ 	.word	0x00013210


	//   ....[62]....
        /*0908*/ 	.word	0x00013240


	//   ....[63]....
        /*090c*/ 	.word	0x00013270


	//   ....[64]....
        /*0910*/ 	.word	0x000132a0


	//   ....[65]....
        /*0914*/ 	.word	0x00013340


	//   ....[66]....
        /*0918*/ 	.word	0x00013370


	//   ....[67]....
        /*091c*/ 	.word	0x00013380


	//   ....[68]....
        /*0920*/ 	.word	0x000133b0


	//   ....[69]....
        /*0924*/ 	.word	0x00014e60


	//   ....[70]....
        /*0928*/ 	.word	0x000158f0


	//   ....[71]....
        /*092c*/ 	.word	0x00015920


	//   ....[72]....
        /*0930*/ 	.word	0x00015940


	//   ....[73]....
        /*0934*/ 	.word	0x000159f0


	//   ....[74]....
        /*0938*/ 	.word	0x00015a80


	//   ....[75]....
        /*093c*/ 	.word	0x00015aa0


	//   ....[76]....
        /*0940*/ 	.word	0x00015b30


	//   ....[77]....
        /*0944*/ 	.word	0x00015b40


	//   ....[78]....
        /*0948*/ 	.word	0x000164d0


	//   ....[79]....
        /*094c*/ 	.word	0x00016560


	//   ....[80]....
        /*0950*/ 	.word	0x000165b0


	//   ....[81]....
        /*0954*/ 	.word	0x000166e0


	//   ....[82]....
        /*0958*/ 	.word	0x00016850


	//   ....[83]....
        /*095c*/ 	.word	0x00016860


	//   ....[84]....
        /*0960*/ 	.word	0x000169c0


	//   ....[85]....
        /*0964*/ 	.word	0x000169d0


	//   ....[86]....
        /*0968*/ 	.word	0x0001a580


	//   ....[87]....
        /*096c*/ 	.word	0x0001a5b0


	//   ....[88]....
        /*0970*/ 	.word	0x0001a610


	//   ....[89]....
        /*0974*/ 	.word	0x0001a640


	//   ....[90]....
        /*0978*/ 	.word	0x0001a670


	//   ....[91]....
        /*097c*/ 	.word	0x0001a6a0


	//   ....[92]....
        /*0980*/ 	.word	0x0001a6d0


	//   ....[93]....
        /*0984*/ 	.word	0x0001a700


	//   ....[94]....
        /*0988*/ 	.word	0x0001a8c0


	//   ....[95]....
        /*098c*/ 	.word	0x0001a8f0


	//   ....[96]....
        /*0990*/ 	.word	0x0001a920


	//   ....[97]....
        /*0994*/ 	.word	0x0001a950


	//   ....[98]....
        /*0998*/ 	.word	0x0001a980


	//   ....[99]....
        /*099c*/ 	.word	0x0001a9b0


	//   ....[100]....
        /*09a0*/ 	.word	0x0001aa80


	//   ....[101]....
        /*09a4*/ 	.word	0x0001aaa0


	//   ....[102]....
        /*09a8*/ 	.word	0x0001aab0


	//   ....[103]....
        /*09ac*/ 	.word	0x0001ab30


	//   ....[104]....
        /*09b0*/ 	.word	0x0001b670


	//   ....[105]....
        /*09b4*/ 	.word	0x0001bc30


	//   ....[106]....
        /*09b8*/ 	.word	0x0001bdb0


	//   ....[107]....
        /*09bc*/ 	.word	0x0001be10


	//   ....[108]....
        /*09c0*/ 	.word	0x0001bea0


	//   ....[109]....
        /*09c4*/ 	.word	0x0001bef0


	//   ....[110]....
        /*09c8*/ 	.word	0x0001c050


	//   ....[111]....
        /*09cc*/ 	.word	0x0001c0f0


	//   ....[112]....
        /*09d0*/ 	.word	0x0001c1a0


	//   ....[113]....
        /*09d4*/ 	.word	0x0001c280


	//   ....[114]....
        /*09d8*/ 	.word	0x0001c440


	//   ....[115]....
        /*09dc*/ 	.word	0x0001c520


	//   ....[116]....
        /*09e0*/ 	.word	0x0001c7b0


	//   ....[117]....
        /*09e4*/ 	.word	0x0001c8b0


	//   ....[118]....
        /*09e8*/ 	.word	0x0001ca80


	//   ....[119]....
        /*09ec*/ 	.word	0x0001cb40


	//   ....[120]....
        /*09f0*/ 	.word	0x0001cd60


	//   ....[121]....
        /*09f4*/ 	.word	0x0001cdb0


	//   ....[122]....
        /*09f8*/ 	.word	0x0001d0e0


	//   ....[123]....
        /*09fc*/ 	.word	0x0001d180


	//   ....[124]....
        /*0a00*/ 	.word	0x0001d310


	//   ....[125]....
        /*0a04*/ 	.word	0x0001d390


	//   ....[126]....
        /*0a08*/ 	.word	0x0001d410


	//   ....[127]....
        /*0a0c*/ 	.word	0x0001d490


	//   ....[128]....
        /*0a10*/ 	.word	0x0001d510


	//   ....[129]....
        /*0a14*/ 	.word	0x0001d5a0


	//   ....[130]....
        /*0a18*/ 	.word	0x0001d640


	//   ....[131]....
        /*0a1c*/ 	.word	0x0001d6f0


	//   ....[132]....
        /*0a20*/ 	.word	0x0001d770


	//   ....[133]....
        /*0a24*/ 	.word	0x0001d7f0


	//   ....[134]....
        /*0a28*/ 	.word	0x0001d870


	//   ....[135]....
        /*0a2c*/ 	.word	0x0001d900


	//   ....[136]....
        /*0a30*/ 	.word	0x0001d980


	//   ....[137]....
        /*0a34*/ 	.word	0x0001da30


	//   ....[138]....
        /*0a38*/ 	.word	0x0001da80


	//   ....[139]....
        /*0a3c*/ 	.word	0x0001db40


	//   ....[140]....
        /*0a40*/ 	.word	0x0001dc70


	//----- nvinfo : EIATTR_REG_RECONFIG
	.align		4
.L_616:
        /*0a44*/ 	.byte	0x01, 0x54
	.zero		2


	//----- nvinfo : EIATTR_SYSCALL_OFFSETS
	.align		4
        /*0a48*/ 	.byte	0x04, 0x46
        /*0a4a*/ 	.short	(.L_618 - .L_617)


	//   ....[0]....
.L_617:
        /*0a4c*/ 	.word	0x00004110


	//   ....[1]....
        /*0a50*/ 	.word	0x00014a80


	//   ....[2]....
        /*0a54*/ 	.word	0x00014bd0


	//   ....[3]....
        /*0a58*/ 	.word	0x00014cd0


	//   ....[4]....
        /*0a5c*/ 	.word	0x00015510


	//   ....[5]....
        /*0a60*/ 	.word	0x00015e50


	//----- nvinfo : EIATTR_MBARRIER_INSTR_OFFSETS
	.align		4
.L_618:
        /*0a64*/ 	.byte	0x04, 0x39
        /*0a66*/ 	.short	(.L_620 - .L_619)


	//   ....[0]....
.L_619:
        /*0a68*/ 	.word	0x00000280
        /*0a6c*/ 	.word	0x000000ff
        /*0a70*/ 	.word	0x00038800
        /*0a74*/ 	.short	0x0100
        /*0a76*/ 	.byte	0x08
	.zero		1


	//   ....[1]....
        /*0a78*/ 	.word	0x00000290
        /*0a7c*/ 	.word	0x000000ff
        /*0a80*/ 	.word	0x00038810
        /*0a84*/ 	.short	0x0100
        /*0a86*/ 	.byte	0x08
	.zero		1


	//   ....[2]....
        /*0a88*/ 	.word	0x000002a0
        /*0a8c*/ 	.word	0x000000ff
        /*0a90*/ 	.word	0x00038820
        /*0a94*/ 	.short	0x0100
        /*0a96*/ 	.byte	0x08
	.zero		1


	//   ....[3]....
        /*0a98*/ 	.word	0x00000350
        /*0a9c*/ 	.word	0x000000ff
        /*0aa0*/ 	.word	0x00038830
        /*0aa4*/ 	.short	0x0100
        /*0aa6*/ 	.byte	0x06
	.zero		1


	//   ....[4]....
        /*0aa8*/ 	.word	0x00000360
        /*0aac*/ 	.word	0x000000ff
        /*0ab0*/ 	.word	0x00038840
        /*0ab4*/ 	.short	0x0100
        /*0ab6*/ 	.byte	0x06
	.zero		1


	//   ....[5]....
        /*0ab8*/ 	.word	0x00000370
        /*0abc*/ 	.word	0x000000ff
        /*0ac0*/ 	.word	0x00038838
        /*0ac4*/ 	.short	0x0100
        /*0ac6*/ 	.byte	0x06
	.zero		1


	//   ....[6]....
        /*0ac8*/ 	.word	0x00000380
        /*0acc*/ 	.word	0x000000ff
        /*0ad0*/ 	.word	0x00038848
        /*0ad4*/ 	.short	0x0100
        /*0ad6*/ 	.byte	0x06
	.zero		1


	//   ....[7]....
        /*0ad8*/ 	.word	0x000004b0
        /*0adc*/ 	.word	0x000000ff
        /*0ae0*/ 	.word	0x00038850
        /*0ae4*/ 	.short	0x0100
        /*0ae6*/ 	.byte	0x08
	.zero		1


	//   ....[8]....
        /*0ae8*/ 	.word	0x000004c0
        /*0aec*/ 	.word	0x000000ff
        /*0af0*/ 	.word	0x00038860
        /*0af4*/ 	.short	0x0100
        /*0af6*/ 	.byte	0x08
	.zero		1


	//   ....[9]....
        /*0af8*/ 	.word	0x000004d0
        /*0afc*/ 	.word	0x000000ff
        /*0b00*/ 	.word	0x00038858
        /*0b04*/ 	.short	0x0100
        /*0b06*/ 	.byte	0x08
	.zero		1


	//   ....[10]....
        /*0b08*/ 	.word	0x000004e0
        /*0b0c*/ 	.word	0x000000ff
        /*0b10*/ 	.word	0x00038868
        /*0b14*/ 	.short	0x0100
        /*0b16*/ 	.byte	0x08
	.zero		1


	//   ....[11]....
        /*0b18*/ 	.word	0x000005d0
        /*0b1c*/ 	.word	0x000000ff
        /*0b20*/ 	.word	0x00038870
        /*0b24*/ 	.short	0x0100
        /*0b26*/ 	.byte	0x06
	.zero		1


	//   ....[12]....
        /*0b28*/ 	.word	0x000005e0
        /*0b2c*/ 	.word	0x000000ff
        /*0b30*/ 	.word	0x00038880
        /*0b34*/ 	.short	0x0100
        /*0b36*/ 	.byte	0x06
	.zero		1


	//   ....[13]....
        /*0b38*/ 	.word	0x000005f0
        /*0b3c*/ 	.word	0x000000ff
        /*0b40*/ 	.word	0x00038878
        /*0b44*/ 	.short	0x0100
        /*0b46*/ 	.byte	0x06
	.zero		1


	//   ....[14]....
        /*0b48*/ 	.word	0x00000600
        /*0b4c*/ 	.word	0x000000ff
        /*0b50*/ 	.word	0x00038888
        /*0b54*/ 	.short	0x0100
        /*0b56*/ 	.byte	0x06
	.zero		1


	//   ....[15]....
        /*0b58*/ 	.word	0x00000730
        /*0b5c*/ 	.word	0x000000ff
        /*0b60*/ 	.word	0x00038890
        /*0b64*/ 	.short	0x0100
        /*0b66*/ 	.byte	0x08
	.zero		1


	//   ....[16]....
        /*0b68*/ 	.word	0x00000740
        /*0b6c*/ 	.word	0x000000ff
        /*0b70*/ 	.word	0x000388a0
        /*0b74*/ 	.short	0x0100
        /*0b76*/ 	.byte	0x08
	.zero		1


	//   ....[17]....
        /*0b78*/ 	.word	0x00000750
        /*0b7c*/ 	.word	0x000000ff
        /*0b80*/ 	.word	0x00038898
        /*0b84*/ 	.short	0x0100
        /*0b86*/ 	.byte	0x08
	.zero		1


	//   ....[18]....
        /*0b88*/ 	.word	0x00000760
        /*0b8c*/ 	.word	0x000000ff
        /*0b90*/ 	.word	0x000388a8
        /*0b94*/ 	.short	0x0100
        /*0b96*/ 	.byte	0x08
	.zero		1


	//   ....[19]....
        /*0b98*/ 	.word	0x00000890
        /*0b9c*/ 	.word	0x000000ff
        /*0ba0*/ 	.word	0x000388b0
        /*0ba4*/ 	.short	0x0100
        /*0ba6*/ 	.byte	0x08
	.zero		1


	//   ....[20]....
        /*0ba8*/ 	.word	0x000008a0
        /*0bac*/ 	.word	0x000000ff
        /*0bb0*/ 	.word	0x000388c0
        /*0bb4*/ 	.short	0x0100
        /*0bb6*/ 	.byte	0x08
	.zero		1


	//   ....[21]....
        /*0bb8*/ 	.word	0x000008b0
        /*0bbc*/ 	.word	0x000000ff
        /*0bc0*/ 	.word	0x000388b8
        /*0bc4*/ 	.short	0x0100
        /*0bc6*/ 	.byte	0x08
	.zero		1


	//   ....[22]....
        /*0bc8*/ 	.word	0x000008c0
        /*0bcc*/ 	.word	0x000000ff
        /*0bd0*/ 	.word	0x000388c8
        /*0bd4*/ 	.short	0x0100
        /*0bd6*/ 	.byte	0x08
	.zero		1


	//   ....[23]....
        /*0bd8*/ 	.word	0x00002350
        /*0bdc*/ 	.word	0x00000004
        /*0be0*/ 	.word	0x00000000
        /*0be4*/ 	.short	0x0101
        /*0be6*/ 	.byte	0x3f
	.zero		1


	//   ....[24]....
        /*0be8*/ 	.word	0x00002e40
        /*0bec*/ 	.word	0x00000004
        /*0bf0*/ 	.word	0x00000000
        /*0bf4*/ 	.short	0x0101
        /*0bf6*/ 	.byte	0x3f
	.zero		1


	//   ....[25]....
        /*0bf8*/ 	.word	0x000041c0
        /*0bfc*/ 	.word	0x00000010
        /*0c00*/ 	.word	0x00038800
        /*0c04*/ 	.short	0x010a
        /*0c06*/ 	.byte	0x3f
	.zero		1


	//   ....[26]....
        /*0c08*/ 	.word	0x00004230
        /*0c0c*/ 	.word	0x00000009
        /*0c10*/ 	.word	0x00038830
        /*0c14*/ 	.short	0x010a
        /*0c16*/ 	.byte	0x3f
	.zero		1


	//   ....[27]....
        /*0c18*/ 	.word	0x000042a0
        /*0c1c*/ 	.word	0x00000009
        /*0c20*/ 	.word	0x00038830
        /*0c24*/ 	.short	0x010a
        /*0c26*/ 	.byte	0x3f
	.zero		1


	//   ....[28]....
        /*0c28*/ 	.word	0x00004520
        /*0c2c*/ 	.word	0x00000010
        /*0c30*/ 	.word	0x00038810
        /*0c34*/ 	.short	0x010a
        /*0c36*/ 	.byte	0x3f
	.zero		1


	//   ....[29]....
        /*0c38*/ 	.word	0x00004560
        /*0c3c*/ 	.word	0x00000009
        /*0c40*/ 	.word	0x00038850
        /*0c44*/ 	.short	0x010a
        /*0c46*/ 	.byte	0x3f
	.zero		1


	//   ....[30]....
        /*0c48*/ 	.word	0x00004630
        /*0c4c*/ 	.word	0x00000009
        /*0c50*/ 	.word	0x00038850
        /*0c54*/ 	.short	0x010a
        /*0c56*/ 	.byte	0x3f
	.zero		1


	//   ....[31]....
        /*0c58*/ 	.word	0x00006a90
        /*0c5c*/ 	.word	0x00000006
        /*0c60*/ 	.word	0x00000000
        /*0c64*/ 	.short	0x0101
        /*0c66*/ 	.byte	0x3f
	.zero		1


	//   ....[32]....
        /*0c68*/ 	.word	0x00007190
        /*0c6c*/ 	.word	0x00000009
        /*0c70*/ 	.word	0x00000000
        /*0c74*/ 	.short	0x0101
        /*0c76*/ 	.byte	0x3f
	.zero		1


	//   ....[33]....
        /*0c78*/ 	.word	0x000072b0
        /*0c7c*/ 	.word	0x00000009
        /*0c80*/ 	.word	0x00038830
        /*0c84*/ 	.short	0x010a
        /*0c86*/ 	.byte	0x3f
	.zero		1


	//   ....[34]....
        /*0c88*/ 	.word	0x00007300
        /*0c8c*/ 	.word	0x00000009
        /*0c90*/ 	.word	0x00038830
        /*0c94*/ 	.short	0x010a
        /*0c96*/ 	.byte	0x3f
	.zero		1


	//   ....[35]....
        /*0c98*/ 	.word	0x00007480
        /*0c9c*/ 	.word	0x00000009
        /*0ca0*/ 	.word	0x00038850
        /*0ca4*/ 	.short	0x010a
        /*0ca6*/ 	.byte	0x3f
	.zero		1


	//   ....[36]....
        /*0ca8*/ 	.word	0x000074c0
        /*0cac*/ 	.word	0x00000009
        /*0cb0*/ 	.word	0x00038850
        /*0cb4*/ 	.short	0x010a
        /*0cb6*/ 	.byte	0x3f
	.zero		1


	//   ....[37]....
        /*0cb8*/ 	.word	0x00009800
        /*0cbc*/ 	.word	0x0000000b
        /*0cc0*/ 	.word	0x00000000
        /*0cc4*/ 	.short	0x0101
        /*0cc6*/ 	.byte	0x3f
	.zero		1


	//   ....[38]....
        /*0cc8*/ 	.word	0x0000a7d0
        /*0ccc*/ 	.word	0x00000009
        /*0cd0*/ 	.word	0x00000000
        /*0cd4*/ 	.short	0x0101
        /*0cd6*/ 	.byte	0x3f
	.zero		1


	//   ....[39]....
        /*0cd8*/ 	.word	0x0000a920
        /*0cdc*/ 	.word	0x00000009
        /*0ce0*/ 	.word	0x00038830
        /*0ce4*/ 	.short	0x010a
        /*0ce6*/ 	.byte	0x3f
	.zero		1


	//   ....[40]....
        /*0ce8*/ 	.word	0x0000a970
        /*0cec*/ 	.word	0x00000009
        /*0cf0*/ 	.word	0x00038830
        /*0cf4*/ 	.short	0x010a
        /*0cf6*/ 	.byte	0x3f
	.zero		1


	//   ....[41]....
        /*0cf8*/ 	.word	0x0000aaf0
        /*0cfc*/ 	.word	0x00000009
        /*0d00*/ 	.word	0x00038850
        /*0d04*/ 	.short	0x010a
        /*0d06*/ 	.byte	0x3f
	.zero		1


	//   ....[42]....
        /*0d08*/ 	.word	0x0000ab30
        /*0d0c*/ 	.word	0x00000009
        /*0d10*/ 	.word	0x00038850
        /*0d14*/ 	.short	0x010a
        /*0d16*/ 	.byte	0x3f
	.zero		1


	//   ....[43]....
        /*0d18*/ 	.word	0x0000cd10
        /*0d1c*/ 	.word	0x00000099
        /*0d20*/ 	.word	0x00000000
        /*0d24*/ 	.short	0x0101
        /*0d26*/ 	.byte	0x3f
	.zero		1


	//   ....[44]....
        /*0d28*/ 	.word	0x0000d940
        /*0d2c*/ 	.word	0x00000009
        /*0d30*/ 	.word	0x00000000
        /*0d34*/ 	.short	0x0101
        /*0d36*/ 	.byte	0x3f
	.zero		1


	//   ....[45]....
        /*0d38*/ 	.word	0x00010200
        /*0d3c*/ 	.word	0x00000008
        /*0d40*/ 	.word	0x00000000
        /*0d44*/ 	.short	0x0101
        /*0d46*/ 	.byte	0x3f
	.zero		1


	//   ....[46]....
        /*0d48*/ 	.word	0x00010af0
        /*0d4c*/ 	.word	0x00000008
        /*0d50*/ 	.word	0x00000000
        /*0d54*/ 	.short	0x0101
        /*0d56*/ 	.byte	0x3f
	.zero		1


	//   ....[47]....
        /*0d58*/ 	.word	0x000150c0
        /*0d5c*/ 	.word	0x00000000
        /*0d60*/ 	.word	0x00038840
        /*0d64*/ 	.short	0x010a
        /*0d66*/ 	.byte	0x3f
	.zero		1


	//   ....[48]....
        /*0d68*/ 	.word	0x00015c00
        /*0d6c*/ 	.word	0x00000012
        /*0d70*/ 	.word	0x00038800
        /*0d74*/ 	.short	0x0107
        /*0d76*/ 	.byte	0x3f
	.zero		1


	//   ....[49]....
        /*0d78*/ 	.word	0x00015ca0
        /*0d7c*/ 	.word	0x00000012
        /*0d80*/ 	.word	0x00038800
        /*0d84*/ 	.short	0x0101
        /*0d86*/ 	.byte	0x3f
	.zero		1


	//   ....[50]....
        /*0d88*/ 	.word	0x00016bd0
        /*0d8c*/ 	.word	0x00000012
        /*0d90*/ 	.word	0x00038810
        /*0d94*/ 	.short	0x0107
        /*0d96*/ 	.byte	0x3f
	.zero		1


	//   ....[51]....
        /*0d98*/ 	.word	0x00016cd0
        /*0d9c*/ 	.word	0x00000012
        /*0da0*/ 	.word	0x00038810
        /*0da4*/ 	.short	0x0101
        /*0da6*/ 	.byte	0x3f
	.zero		1


	//   ....[52]....
        /*0da8*/ 	.word	0x00016cf0
        /*0dac*/ 	.word	0x00000012
        /*0db0*/ 	.word	0x00038820
        /*0db4*/ 	.short	0x010a
        /*0db6*/ 	.byte	0x3f
	.zero		1


	//   ....[53]....
        /*0db8*/ 	.word	0x00016dd0
        /*0dbc*/ 	.word	0x00000000
        /*0dc0*/ 	.word	0x00038860
        /*0dc4*/ 	.short	0x010a
        /*0dc6*/ 	.byte	0x3f
	.zero		1


	//   ....[54]....
        /*0dc8*/ 	.word	0x00017a60
        /*0dcc*/ 	.word	0x00000003
        /*0dd0*/ 	.word	0x00038840
        /*0dd4*/ 	.short	0x010a
        /*0dd6*/ 	.byte	0x3f
	.zero		1


	//   ....[55]....
        /*0dd8*/ 	.word	0x00017cc0
        /*0ddc*/ 	.word	0x00000003
        /*0de0*/ 	.word	0x00038860
        /*0de4*/ 	.short	0x010a
        /*0de6*/ 	.byte	0x3f
	.zero		1


	//   ....[56]....
        /*0de8*/ 	.word	0x00018880
        /*0dec*/ 	.word	0x00000004
        /*0df0*/ 	.word	0x00038840
        /*0df4*/ 	.short	0x010a
        /*0df6*/ 	.byte	0x3f
	.zero		1


	//   ....[57]....
        /*0df8*/ 	.word	0x00018ad0
        /*0dfc*/ 	.word	0x00000004
        /*0e00*/ 	.word	0x00038860
        /*0e04*/ 	.short	0x010a
        /*0e06*/ 	.byte	0x3f
	.zero		1


	//   ....[58]....
        /*0e08*/ 	.word	0x00019610
        /*0e0c*/ 	.word	0x00000004
        /*0e10*/ 	.word	0x00038840
        /*0e14*/ 	.short	0x010a
        /*0e16*/ 	.byte	0x3f
	.zero		1


	//   ....[59]....
        /*0e18*/ 	.word	0x00019870
        /*0e1c*/ 	.word	0x00000004
        /*0e20*/ 	.word	0x00038860
        /*0e24*/ 	.short	0x010a
        /*0e26*/ 	.byte	0x3f
	.zero		1


	//   ....[60]....
        /*0e28*/ 	.word	0x0001b5f0
        /*0e2c*/ 	.word	0x00000000
        /*0e30*/ 	.word	0x00038820
        /*0e34*/ 	.short	0x010a
        /*0e36*/ 	.byte	0x3f
	.zero		1


	//   ....[61]....
        /*0e38*/ 	.word	0x0001b7b0
        /*0e3c*/ 	.word	0x00000006
        /*0e40*/ 	.word	0x00000000
        /*0e44*/ 	.short	0x010a
        /*0e46*/ 	.byte	0x3f
	.zero		1


	//   ....[62]....
        /*0e48*/ 	.word	0x0001b820
        /*0e4c*/ 	.word	0x00000007
        /*0e50*/ 	.word	0x00000000
        /*0e54*/ 	.short	0x010a
        /*0e56*/ 	.byte	0x3f
	.zero		1


	//   ....[63]....
        /*0e58*/ 	.word	0x0001b890
        /*0e5c*/ 	.word	0x00000004
        /*0e60*/ 	.word	0x00000000
        /*0e64*/ 	.short	0x010a
        /*0e66*/ 	.byte	0x3f
	.zero		1


	//   ....[64]....
        /*0e68*/ 	.word	0x0001b8c0
        /*0e6c*/ 	.word	0x00000003
        /*0e70*/ 	.word	0x00000000
        /*0e74*/ 	.short	0x010a
        /*0e76*/ 	.byte	0x3f
	.zero		1


	//   ....[65]....
        /*0e78*/ 	.word	0x0001b920
        /*0e7c*/ 	.word	0x00000010
        /*0e80*/ 	.word	0x00038800
        /*0e84*/ 	.short	0x010a
        /*0e86*/ 	.byte	0x3f
	.zero		1


	//   ....[66]....
        /*0e88*/ 	.word	0x0001b970
        /*0e8c*/ 	.word	0x00000009
        /*0e90*/ 	.word	0x00038830
        /*0e94*/ 	.short	0x010a
        /*0e96*/ 	.byte	0x3f
	.zero		1


	//   ....[67]....
        /*0e98*/ 	.word	0x0001b9c0
        /*0e9c*/ 	.word	0x00000010
        /*0ea0*/ 	.word	0x00038810
        /*0ea4*/ 	.short	0x010a
        /*0ea6*/ 	.byte	0x3f
	.zero		1


	//   ....[68]....
        /*0ea8*/ 	.word	0x0001ba10
        /*0eac*/ 	.word	0x00000009
        /*0eb0*/ 	.word	0x00038850
        /*0eb4*/ 	.short	0x010a
        /*0eb6*/ 	.byte	0x3f
	.zero		1


	//   ....[69]....
        /*0eb8*/ 	.word	0x0001ba60
        /*0ebc*/ 	.word	0x00000009
        /*0ec0*/ 	.word	0x00038830
        /*0ec4*/ 	.short	0x010a
        /*0ec6*/ 	.byte	0x3f
	.zero		1


	//   ....[70]....
        /*0ec8*/ 	.word	0x0001bab0
        /*0ecc*/ 	.word	0x00000009
        /*0ed0*/ 	.word	0x00038850
        /*0ed4*/ 	.short	0x010a
        /*0ed6*/ 	.byte	0x3f
	.zero		1


	//   ....[71]....
        /*0ed8*/ 	.word	0x0001bb00
        /*0edc*/ 	.word	0x00000009
        /*0ee0*/ 	.word	0x00038830
        /*0ee4*/ 	.short	0x010a
        /*0ee6*/ 	.byte	0x3f
	.zero		1


	//   ....[72]....
        /*0ee8*/ 	.word	0x0001bb50
        /*0eec*/ 	.word	0x00000009
        /*0ef0*/ 	.word	0x00038850
        /*0ef4*/ 	.short	0x010a
        /*0ef6*/ 	.byte	0x3f
	.zero		1


	//   ....[73]....
        /*0ef8*/ 	.word	0x0001bcf0
        /*0efc*/ 	.word	0x00000000
        /*0f00*/ 	.word	0x00038840
        /*0f04*/ 	.short	0x010a
        /*0f06*/ 	.byte	0x3f
	.zero		1


	//   ....[74]....
        /*0f08*/ 	.word	0x0001cdf0
        /*0f0c*/ 	.word	0x00000012
        /*0f10*/ 	.word	0x00038820
        /*0f14*/ 	.short	0x010a
        /*0f16*/ 	.byte	0x3f
	.zero		1


	//   ....[75]....
        /*0f18*/ 	.word	0x0001ce40
        /*0f1c*/ 	.word	0x00000000
        /*0f20*/ 	.word	0x00038860
        /*0f24*/ 	.short	0x010a
        /*0f26*/ 	.byte	0x3f
	.zero		1


	//   ....[76]....
        /*0f28*/ 	.word	0x0001ce90
        /*0f2c*/ 	.word	0x00000003
        /*0f30*/ 	.word	0x00038840
        /*0f34*/ 	.short	0x010a
        /*0f36*/ 	.byte	0x3f
	.zero		1


	//   ....[77]....
        /*0f38*/ 	.word	0x0001cee0
        /*0f3c*/ 	.word	0x00000003
        /*0f40*/ 	.word	0x00038860
        /*0f44*/ 	.short	0x010a
        /*0f46*/ 	.byte	0x3f
	.zero		1


	//   ....[78]....
        /*0f48*/ 	.word	0x0001cf30
        /*0f4c*/ 	.word	0x00000004
        /*0f50*/ 	.word	0x00038840
        /*0f54*/ 	.short	0x010a
        /*0f56*/ 	.byte	0x3f
	.zero		1


	//   ....[79]....
        /*0f58*/ 	.word	0x0001cf80
        /*0f5c*/ 	.word	0x00000004
        /*0f60*/ 	.word	0x00038860
        /*0f64*/ 	.short	0x010a
        /*0f66*/ 	.byte	0x3f
	.zero		1


	//   ....[80]....
        /*0f68*/ 	.word	0x0001cfd0
        /*0f6c*/ 	.word	0x00000004
        /*0f70*/ 	.word	0x00038840
        /*0f74*/ 	.short	0x010a
        /*0f76*/ 	.byte	0x3f
	.zero		1


	//   ....[81]....
        /*0f78*/ 	.word	0x0001d020
        /*0f7c*/ 	.word	0x00000004
        /*0f80*/ 	.word	0x00038860
        /*0f84*/ 	.short	0x010a
        /*0f86*/ 	.byte	0x3f
	.zero		1


	//   ....[82]....
        /*0f88*/ 	.word	0x0001db90
        /*0f8c*/ 	.word	0x00000000
        /*0f90*/ 	.word	0x00038820
        /*0f94*/ 	.short	0x010a
        /*0f96*/ 	.byte	0x3f
	.zero		1


	//   ....[83]....
        /*0f98*/ 	.word	0x0001dd30
        /*0f9c*/ 	.word	0x00000006
        /*0fa0*/ 	.word	0x00000000
        /*0fa4*/ 	.short	0x010a
        /*0fa6*/ 	.byte	0x3f
	.zero		1


	//   ....[84]....
        /*0fa8*/ 	.word	0x0001dd80
        /*0fac*/ 	.word	0x00000007
        /*0fb0*/ 	.word	0x00000000
        /*0fb4*/ 	.short	0x010a
        /*0fb6*/ 	.byte	0x3f
	.zero		1


	//   ....[85]....
        /*0fb8*/ 	.word	0x0001ddd0
        /*0fbc*/ 	.word	0x00000004
        /*0fc0*/ 	.word	0x00000000
        /*0fc4*/ 	.short	0x010a
        /*0fc6*/ 	.byte	0x3f
	.zero		1


	//----- nvinfo : EIATTR_NUM_MBARRIERS
	.align		4
.L_620:
        /*0fc8*/ 	.byte	0x03, 0x38
        /*0fca*/ 	.short	0x0017


	//----- nvinfo : EIATTR_EXIT_INSTR_OFFSETS
	.align		4
        /*0fcc*/ 	.byte	0x04, 0x1c
        /*0fce*/ 	.short	(.L_622 - .L_621)


	//   ....[0]....
.L_621:
        /*0fd0*/ 	.word	0x00000a70


	//   ....[1]....
        /*0fd4*/ 	.word	0x00012cb0


	//   ....[2]....
        /*0fd8*/ 	.word	0x0001b910


	//----- nvinfo : EIATTR_MAX_THREADS
	.align		4
.L_622:
        /*0fdc*/ 	.byte	0x04, 0x05
        /*0fde*/ 	.short	(.L_624 - .L_623)
.L_623:
        /*0fe0*/ 	.word	0x00000180
        /*0fe4*/ 	.word	0x00000001
        /*0fe8*/ 	.word	0x00000001


	//----- nvinfo : EIATTR_CRS_STACK_SIZE
	.align		4
.L_624:
        /*0fec*/ 	.byte	0x04, 0x1e
        /*0fee*/ 	.short	(.L_626 - .L_625)
.L_625:
        /*0ff0*/ 	.word	0x00000000


	//----- nvinfo : EIATTR_CBANK_PARAM_SIZE
	.align		4
.L_626:
        /*0ff4*/ 	.byte	0x03, 0x19
        /*0ff6*/ 	.short	0x0bf0


	//----- nvinfo : EIATTR_PARAM_CBANK
	.align		4
        /*0ff8*/ 	.byte	0x04, 0x0a
        /*0ffa*/ 	.short	(.L_628 - .L_627)
	.align		4
.L_627:
        /*0ffc*/ 	.word	index@(.nv.constant0._ZN7cutlass13device_kernelIN5flash11enable_sm90INS1_16FlashAttnFwdSm90INS1_25CollectiveMainloopFwdSm90ILi2EN4cute5tupleIJNS5_1CILi1EEES8_S8_EEENS6_IJNS7_ILi64EEESA_SA_EEELi512ENS_10bfloat16_tEfNS_4arch4Sm90ELb1ELb0ELb1ELb1ELb0ELb0ELb1ELb0ELb0ELb1ELb1ELb0EEENS1_21CollectiveEpilogueFwdINS6_IJSA_NS7_ILi512EEESA_EEES9_SC_SE_Li256ELb1ELb1ELb1ELb0EEENS1_36VarlenDynamicPersistentTileSchedulerILi64ELi64ELi256ELi128ELb1ELb1ELb1ELb1ELb1ELb1EEEEEEEEEvNT_6ParamsE)
        /*1000*/ 	.short	0x0210
        /*1002*/ 	.short	0x0bf0


	//----- nvinfo : EIATTR_SW_WAR
	.align		4
.L_628:
        /*1004*/ 	.byte	0x04, 0x36
        /*1006*/ 	.short	(.L_630 - .L_629)
.L_629:
        /*1008*/ 	.word	0x00000008
.L_630:


//--------------------- .nv.info._ZN7cutlass13device_kernelIN5flash11enable_sm90INS1_16FlashAttnFwdSm90INS1_25CollectiveMainloopFwdSm90ILi2EN4cute5tupleIJNS5_1CILi1EEES8_S8_EEENS6_IJNS7_ILi64EEESA_SA_EEELi512ENS_10bfloat16_tEfNS_4arch4Sm90ELb1ELb0ELb1ELb1ELb0ELb1ELb1ELb0ELb0ELb1ELb1ELb0EEENS1_21CollectiveEpilogueFwdINS6_IJSA_NS7_ILi512EEESA_EEES9_SC_SE_Li256ELb1ELb1ELb1ELb0EEENS1_36VarlenDynamicPersistentTileSchedulerILi64ELi64ELi256ELi128ELb1ELb1ELb1ELb1ELb1ELb1EEEEEEEEEvNT_6ParamsE --------------------------
	.section	.nv.info._ZN7cutlass13device_kernelIN5flash11enable_sm90INS1_16FlashAttnFwdSm90INS1_25CollectiveMainloopFwdSm90ILi2EN4cute5tupleIJNS5_1CILi1EEES8_S8_EEENS6_IJNS7_ILi64EEESA_SA_EEELi512ENS_10bfloat16_tEfNS_4arch4Sm90ELb1ELb0ELb1ELb1ELb0ELb1ELb1ELb0ELb0ELb1ELb1ELb0EEENS1_21CollectiveEpilogueFwdINS6_IJSA_NS7_ILi512EEESA_EEES9_SC_SE_Li256ELb1ELb1ELb1ELb0EEENS1_36VarlenDynamicPersistentTileSchedulerILi64ELi64ELi256ELi128ELb1ELb1ELb1ELb1ELb1ELb1EEEEEEEEEvNT_6ParamsE,"",@"SHT_CUDA_INFO"
	.sectionflags	@""
	.align	4


	//----- nvinfo : EIATTR_CUDA_API_VERSION
	.align		4
        /*0000*/ 	.byte	0x04, 0x37
        /*0002*/ 	.short	(.L_632 - .L_631)
.L_631:
        /*0004*/ 	.word	0x00000082


	//----- nvinfo : EIATTR_KPARAM_INFO
	.align		4
.L_632:
        /*0008*/ 	.byte	0x04, 0x17
        /*000a*/ 	.short	(.L_634 - .L_633)
.L_633:
        /*000c*/ 	.word	0x00000000
        /*0010*/ 	.short	0x0000
        /*0012*/ 	.short	0x0070
        /*0014*/ 	.byte	0x00, 0xf0, 0x01, 0x2e


	//----- nvinfo : EIATTR_SPARSE_MMA_MASK
	.align		4
.L_634:
        /*0018*/ 	.byte	0x03, 0x50
        /*001a*/ 	.short	0x0000


	//----- nvinfo : EIATTR_MAXREG_COUNT
	.align		4
        /*001c*/ 	.byte	0x03, 0x1b
        /*001e*/ 	.short	0x00a8


	//----- nvinfo : EIATTR_NUM_BARRIERS
	.align		4
        /*0020*/ 	.byte	0x02, 0x4c
        /*0022*/ 	.byte	0x10
	.zero		1


	//----- nvinfo : EIATTR_EXTERNS
	.align		4
        /*0024*/ 	.byte	0x04, 0x0f
        /*0026*/ 	.short	(.L_636 - .L_635)


	//   ....[0]....
	.align		4
.L_635:
        /*0028*/ 	.word	index@(__assertfail)


	//----- nvinfo : EIATTR_ANNOTATIONS
	.align		4
.L_636:
        /*002c*/ 	.byte	0x04, 0x55
        /*002e*/ 	.short	(.L_638 - .L_637)


	//   ....[0]....
.L_637:
        /* <DEDUP_REMOVED lines=104> */


	//----- nvinfo : EIATTR_MERCURY_ISA_VERSION
	.align		4
.L_638:
        /*0698*/ 	.byte	0x03, 0x5f
        /*069a*/ 	.short	0x0101


	//----- nvinfo : EIATTR_UNUSED_LOAD_BYTE_OFFSET
	.align		4
        /*069c*/ 	.byte	0x04, 0x44
        /*069e*/ 	.short	(.L_640 - .L_639)


	//   ....[0]....
.L_639:
        /*06a0*/ 	.word	0x00000ab0
        /*06a4*/ 	.word	0x0000fff0


	//   ....[1]....
        /*06a8*/ 	.word	0x00015640
        /*06ac*/ 	.word	0x0000fff0


	//----- nvinfo : EIATTR_INT_WARP_WIDE_INSTR_OFFSETS
	.align		4
.L_640:
        /*06b0*/ 	.byte	0x04, 0x31
        /*06b2*/ 	.short	(.L_642 - .L_641)


	//   ....[0]....
.L_641:
        /*06b4*/ 	.word	0x00000190


	//   ....[1]....
        /*06b8*/ 	.word	0x000001d0


	//   ....[2]....
        /*06bc*/ 	.word	0x00000240


	//   ....[3]....
        /*06c0*/ 	.word	0x00000250


	//   ....[4]....
        /*06c4*/ 	.word	0x0001dc20


	//   ....[5]....
        /*06c8*/ 	.word	0x0001dc80


	//   ....[6]....
        /*06cc*/ 	.word	0x00023610


	//   ....[7]....
        /*06d0*/ 	.word	0x00023670


	//----- nvinfo : EIATTR_COOP_GROUP_MASK_REGIDS
	.align		4
.L_642:
        /*06d4*/ 	.byte	0x04, 0x29
        /*06d6*/ 	.short	(.L_644 - .L_643)


	//   ....[0]....
.L_643:
        /*06d8*/ 	.word	0xffffffff


	//   ....[1]....
        /*06dc*/ 	.word	0xffffffff


	//   ....[2]....
        /*06e0*/ 	.word	0xffffffff


	//   ....[3]....
        /*06e4*/ 	.word	0xffffffff


	//   ....[4]....
        /*06e8*/ 	.word	0xffffffff


	//   ....[5]....
        /*06ec*/ 	.word	0xffffffff


	//   ....[6]....
        /*06f0*/ 	.word	0xffffffff


	//   ....[7]....
        /*06f4*/ 	.word	0xffffffff


	//   ....[8]....
        /*06f8*/ 	.word	0xffffffff


	//   ....[9]....
        /*06fc*/ 	.word	0xffffffff


	//   ....[10]....
        /*0700*/ 	.word	0xffffffff


	//   ....[11]....
        /*0704*/ 	.word	0xffffffff


	//   ....[12]....
        /*0708*/ 	.word	0xffffffff


	//   ....[13]....
        /*070c*/ 	.word	0xffffffff


	//   ....[14]....
        /*0710*/ 	.word	0xffffffff


	//   ....[15]....
        /*0714*/ 	.word	0xffffffff


	//   ....[16]....
        /*0718*/ 	.word	0xffffffff


	//   ....[17]....
        /*071c*/ 	.word	0xffffffff


	//   ....[18]....
        /*0720*/ 	.word	0xffffffff


	//   ....[19]....
        /*0724*/ 	.word	0xffffffff


	//   ....[20]....
        /*0728*/ 	.word	0xffffffff


	//   ....[21]....
        /*072c*/ 	.word	0xffffffff


	//   ....[22]....
        /*0730*/ 	.word	0xffffffff


	//   ....[23]....
        /*0734*/ 	.word	0xffffffff


	//   ....[24]....
        /*0738*/ 	.word	0xffffffff


	//   ....[25]....
        /*073c*/ 	.word	0xffffffff


	//   ....[26]....
        /*0740*/ 	.word	0xffffffff


	//   ....[27]....
        /*0744*/ 	.word	0xffffffff


	//   ....[28]....
        /*0748*/ 	.word	0xffffffff


	//   ....[29]....
        /*074c*/ 	.word	0xffffffff


	//   ....[30]....
        /*0750*/ 	.word	0xffffffff


	//   ....[31]....
        /*0754*/ 	.word	0xffffffff


	//   ....[32]....
        /*0758*/ 	.word	0xffffffff


	//   ....[33]....
        /*075c*/ 	.word	0xffffffff


	//   ....[34]....
        /*0760*/ 	.word	0xffffffff


	//   ....[35]....
        /*0764*/ 	.word	0xffffffff


	//   ....[36]....
        /*0768*/ 	.word	0xffffffff


	//   ....[37]....
        /*076c*/ 	.word	0xffffffff


	//   ....[38]....
        /*0770*/ 	.word	0xffffffff


	//   ....[39]....
        /*0774*/ 	.word	0xffffffff


	//   ....[40]....
        /*0778*/ 	.word	0xffffffff


	//   ....[41]....
        /*077c*/ 	.word	0xffffffff


	//   ....[42]....
        /*0780*/ 	.word	0xffffffff


	//   ....[43]....
        /*0784*/ 	.word	0xffffffff


	//   ....[44]....
        /*0788*/ 	.word	0xffffffff


	//   ....[45]....
        /*078c*/ 	.word	0xffffffff


	//   ....[46]....
        /*0790*/ 	.word	0xffffffff


	//   ....[47]....
        /*0794*/ 	.word	0xffffffff


	//   ....[48]....
        /*0798*/ 	.word	0xffffffff


	//   ....[49]....
        /*079c*/ 	.word	0xffffffff


	//   ....[50]....
        /*07a0*/ 	.word	0xffffffff


	//   ....[51]....
        /*07a4*/ 	.word	0xffffffff


	//   ....[52]....
        /*07a8*/ 	.word	0xffffffff


	//   ....[53]....
        /*07ac*/ 	.word	0xffffffff


	//   ....[54]....
        /*07b0*/ 	.word	0xffffffff


	//   ....[55]....
        /*07b4*/ 	.word	0xffffffff


	//   ....[56]....
        /*07b8*/ 	.word	0xffffffff


	//   ....[57]....
        /*07bc*/ 	.word	0xffffffff


	//   ....[58]....
        /*07c0*/ 	.word	0xffffffff


	//   ....[59]....
        /*07c4*/ 	.word	0xffffffff


	//   ....[60]....
        /*07c8*/ 	.word	0xffffffff


	//   ....[61]....
        /*07cc*/ 	.word	0xffffffff


	//   ....[62]....
        /*07d0*/ 	.word	0xffffffff


	//   ....[63]....
        /*07d4*/ 	.word	0xffffffff


	//   ....[64]....
        /*07d8*/ 	.word	0xffffffff


	//   ....[65]....
        /*07dc*/ 	.word	0xffffffff


	//   ....[66]....
        /*07e0*/ 	.word	0xffffffff


	//   ....[67]....
        /*07e4*/ 	.word	0xffffffff


	//   ....[68]....
        /*07e8*/ 	.word	0xffffffff


	//   ....[69]....
        /*07ec*/ 	.word	0xffffffff


	//   ....[70]....
        /*07f0*/ 	.word	0xffffffff


	//   ....[71]....
        /*07f4*/ 	.word	0xffffffff


	//   ....[72]....
        /*07f8*/ 	.word	0xffffffff


	//   ....[73]....
        /*07fc*/ 	.word	0xffffffff


	//   ....[74]....
        /*0800*/ 	.word	0xffffffff


	//   ....[75]....
        /*0804*/ 	.word	0xffffffff


	//   ....[76]....
        /*0808*/ 	.word	0xffffffff


	//   ....[77]....
        /*080c*/ 	.word	0xffffffff


	//   ....[78]....
        /*0810*/ 	.word	0xffffffff


	//   ....[79]....
        /*0814*/ 	.word	0xffffffff


	//   ....[80]....
        /*0818*/ 	.word	0xffffffff


	//   ....[81]....
        /*081c*/ 	.word	0xffffffff


	//   ....[82]....
        /*0820*/ 	.word	0xffffffff


	//   ....[83]....
        /*0824*/ 	.word	0xffffffff


	//   ....[84]....
        /*0828*/ 	.word	0xffffffff


	//   ....[85]....
        /*082c*/ 	.word	0xffffffff


	//   ....[86]....
        /*0830*/ 	.word	0xffffffff


	//   ....[87]....
        /*0834*/ 	.word	0xffffffff


	//   ....[88]....
        /*0838*/ 	.word	0xffffffff


	//   ....[89]....
        /*083c*/ 	.word	0xffffffff


	//   ....[90]....
        /*0840*/ 	.word	0xffffffff


	//   ....[91]....
        /*0844*/ 	.word	0xffffffff


	//   ....[92]....
        /*0848*/ 	.word	0xffffffff


	//   ....[93]....
        /*084c*/ 	.word	0xffffffff


	//   ....[94]....
        /*0850*/ 	.word	0xffffffff


	//   ....[95]....
        /*0854*/ 	.word	0xffffffff


	//   ....[96]....
        /*0858*/ 	.word	0xffffffff


	//   ....[97]....
        /*085c*/ 	.word	0xffffffff


	//   ....[98]....
        /*0860*/ 	.word	0xffffffff


	//   ....[99]....
        /*0864*/ 	.word	0xffffffff


	//   ....[100]....
        /*0868*/ 	.word	0xffffffff


	//   ....[101]....
        /*086c*/ 	.word	0xffffffff


	//   ....[102]....
        /*0870*/ 	.word	0xffffffff


	//   ....[103]....
        /*0874*/ 	.word	0xffffffff


	//   ....[104]....
        /*0878*/ 	.word	0xffffffff


	//   ....[105]....
        /*087c*/ 	.word	0xffffffff


	//   ....[106]....
        /*0880*/ 	.word	0xffffffff


	//   ....[107]....
        /*0884*/ 	.word	0xffffffff


	//   ....[108]....
        /*0888*/ 	.word	0xffffffff


	//   ....[109]....
        /*088c*/ 	.word	0xffffffff


	//   ....[110]....
        /*0890*/ 	.word	0xffffffff


	//   ....[111]....
        /*0894*/ 	.word	0xffffffff


	//   ....[112]....
        /*0898*/ 	.word	0xffffffff


	//   ....[113]....
        /*089c*/ 	.word	0xffffffff


	//   ....[114]....
        /*08a0*/ 	.word	0xffffffff


	//   ....[115]....
        /*08a4*/ 	.word	0xffffffff


	//   ....[116]....
        /*08a8*/ 	.word	0xffffffff


	//   ....[117]....
        /*08ac*/ 	.word	0xffffffff


	//   ....[118]....
        /*08b0*/ 	.word	0xffffffff


	//   ....[119]....
        /*08b4*/ 	.word	0xffffffff


	//   ....[120]....
        /*08b8*/ 	.word	0xffffffff


	//   ....[121]....
        /*08bc*/ 	.word	0xffffffff


	//   ....[122]....
        /*08c0*/ 	.word	0x0500000f


	//   ....[123]....
        /*08c4*/ 	.word	0x0500000f


	//   ....[124]....
        /*08c8*/ 	.word	0x0500000f


	//   ....[125]....
        /*08cc*/ 	.word	0x0500000f


	//   ....[126]....
        /*08d0*/ 	.word	0x0500000f


	//   ....[127]....
        /*08d4*/ 	.word	0x0500000f


	//   ....[128]....
        /*08d8*/ 	.word	0x0500000f


	//   ....[129]....
        /*08dc*/ 	.word	0x0500000f


	//   ....[130]....
        /*08e0*/ 	.word	0x0500000f


	//   ....[131]....
        /*08e4*/ 	.word	0x0500000f


	//   ....[132]....
        /*08e8*/ 	.word	0x0500000f


	//   ....[133]....
        /*08ec*/ 	.word	0x0500000f


	//   ....[134]....
        /*08f0*/ 	.word	0x0500000f


	//   ....[135]....
        /*08f4*/ 	.word	0x0500000f


	//   ....[136]....
        /*08f8*/ 	.word	0x0500000f


	//   ....[137]....
        /*08fc*/ 	.word	0x0500000f


	//   ....[138]....
        /*0900*/ 	.word	0x0500000f


	//   ....[139]....
        /*0904*/ 	.word	0x0500000f


	//   ....[140]....
        /*0908*/ 	.word	0x0500000f


	//   ....[141]....
        /*090c*/ 	.word	0x0500000f


	//   ....[142]....
        /*0910*/ 	.word	0x0500000f


	//   ....[143]....
        /*0914*/ 	.word	0x0500000f


	//   ....[144]....
        /*0918*/ 	.word	0x0500000f


	//   ....[145]....
        /*091c*/ 	.word	0x0500000f


	//   ....[146]....
        /*0920*/ 	.word	0x0500000f


	//   ....[147]....
        /*0924*/ 	.word	0x0500000f


	//   ....[148]....
        /*0928*/ 	.word	0x0500000f


	//   ....[149]....
        /*092c*/ 	.word	0x0500000f


	//   ....[150]....
        /*0930*/ 	.word	0x0500000f


	//   ....[151]....
        /*0934*/ 	.word	0x0500000f


	//   ....[152]....
        /*0938*/ 	.word	0x0500000f


	//   ....[153]....
        /*093c*/ 	.word	0x0500000f


	//   ....[154]....
        /*0940*/ 	.word	0x0500000f


	//   ....[155]....
        /*0944*/ 	.word	0x0500000f


	//   ....[156]....
        /*0948*/ 	.word	0x0500000f


	//   ....[157]....
        /*094c*/ 	.word	0x0500000f


	//   ....[158]....
        /*0950*/ 	.word	0x0500000f


	//   ....[159]....
        /*0954*/ 	.word	0x0500000f


	//   ....[160]....
        /*0958*/ 	.word	0x0500000f


	//   ....[161]....
        /*095c*/ 	.word	0x0500000f


	//   ....[162]....
        /*0960*/ 	.word	0x0500000f


	//   ....[163]....
        /*0964*/ 	.word	0x0500000f


	//   ....[164]....
        /*0968*/ 	.word	0x0500000f


	//   ....[165]....
        /*096c*/ 	.word	0x0500000f


	//   ....[166]....
        /*0970*/ 	.word	0x0500000f


	//   ....[167]....
        /*0974*/ 	.word	0x0500000f


	//   ....[168]....
        /*0978*/ 	.word	0x0500000f


	//   ....[169]....
        /*097c*/ 	.word	0x0500000f


	//   ....[170]....
        /*0980*/ 	.word	0x0500000f


	//   ....[171]....
        /*0984*/ 	.word	0x0500000f


	//   ....[172]....
        /*0988*/ 	.word	0x0500000f


	//   ....[173]....
        /*098c*/ 	.word	0x0500000f


	//   ....[174]....
        /*0990*/ 	.word	0x0500000f


	//----- nvinfo : EIATTR_COOP_GROUP_INSTR_OFFSETS
	.align		4
.L_644:
        /*0994*/ 	.byte	0x04, 0x28
        /*0996*/ 	.short	(.L_646 - .L_645)


	//   ....[0]....
.L_645:
        /*0998*/ 	.word	0x00000070


	//   ....[1]....
        /*099c*/ 	.word	0x000001a0


	//   ....[2]....
        /*09a0*/ 	.word	0x000001f0


	//   ....[3]....
        /*09a4*/ 	.word	0x00000400


	//   ....[4]....
        /*09a8*/ 	.word	0x00000560


	//   ....[5]....
        /*09ac*/ 	.word	0x00000680


	//   ....[6]....
        /*09b0*/ 	.word	0x000007e0


	//   ....[7]....
        /*09b4*/ 	.word	0x00005340


	//   ....[8]....
        /*09b8*/ 	.word	0x000072a0


	//   ....[9]....
        /*09bc*/ 	.word	0x00007a20


	//   ....[10]....
        /*09c0*/ 	.word	0x00007a30


	//   ....[11]....
        /*09c4*/ 	.word	0x00007a40


	//   ....[12]....
        /*09c8*/ 	.word	0x00007a50


	//   ....[13]....
        /*09cc*/ 	.word	0x00007d30


	//   ....[14]....
        /*09d0*/ 	.word	0x00007d40


	//   ....[15]....
        /*09d4*/ 	.word	0x00007d50


	//   ....[16]....
        /*09d8*/ 	.word	0x00007d60


	//   ....[17]....
        /*09dc*/ 	.word	0x00009040


	//   ....[18]....
        /*09e0*/ 	.word	0x00009050


	//   ....[19]....
        /*09e4*/ 	.word	0x00009060


	//   ....[20]....
        /*09e8*/ 	.word	0x00009070


	//   ....[21]....
        /*09ec*/ 	.word	0x00009280


	//   ....[22]....
        /*09f0*/ 	.word	0x00009290


	//   ....[23]....
        /*09f4*/ 	.word	0x000092a0


	//   ....[24]....
        /*09f8*/ 	.word	0x000092b0


	//   ....[25]....
        /*09fc*/ 	.word	0x0000ab70


	//   ....[26]....
        /*0a00*/ 	.word	0x0000c2d0


	//   ....[27]....
        /*0a04*/ 	.word	0x0000c300


	//   ....[28]....
        /*0a08*/ 	.word	0x0000c9b0


	//   ....[29]....
        /*0a0c*/ 	.word	0x0000ca60


	//   ....[30]....
        /*0a10*/ 	.word	0x0000ce70


	//   ....[31]....
        /*0a14*/ 	.word	0x0000cf40


	//   ....[32]....
        /*0a18*/ 	.word	0x0000d8a0


	//   ....[33]....
        /*0a1c*/ 	.word	0x0000e810


	//   ....[34]....
        /*0a20*/ 	.word	0x0000f630


	//   ....[35]....
        /*0a24*/ 	.word	0x0000f7a0


	//   ....[36]....
        /*0a28*/ 	.word	0x0000fdc0


	//   ....[37]....
        /*0a2c*/ 	.word	0x0000fe70


	//   ....[38]....
        /*0a30*/ 	.word	0x00010220


	//   ....[39]....
        /*0a34*/ 	.word	0x00010290


	//   ....[40]....
        /*0a38*/ 	.word	0x00011420


	//   ....[41]....
        /*0a3c*/ 	.word	0x00012420


	//   ....[42]....
        /*0a40*/ 	.word	0x00013690


	//   ....[43]....
        /*0a44*/ 	.word	0x00013730


	//   ....[44]....
        /*0a48*/ 	.word	0x00013900


	//   ....[45]....
        /*0a4c*/ 	.word	0x00013a90


	//   ....[46]....
        /*0a50*/ 	.word	0x00014af0


	//   ....[47]....
        /*0a54*/ 	.word	0x00014b60


	//   ....[48]....
        /*0a58*/ 	.word	0x00014bd0


	//   ....[49]....
        /*0a5c*/ 	.word	0x00014c50


	//   ....[50]....
        /*0a60*/ 	.word	0x00014e20


	//   ....[51]....
        /*0a64*/ 	.word	0x00016350


	//   ....[52]....
        /*0a68*/ 	.word	0x000166d0


	//   ....[53]....
        /*0a6c*/ 	.word	0x000166e0


	//   ....[54]....
        /*0a70*/ 	.word	0x000166f0


	//   ....[55]....
        /*0a74*/ 	.word	0x00016700


	//   ....[56]....
        /*0a78*/ 	.word	0x00017360


	//   ....[57]....
        /*0a7c*/ 	.word	0x000173a0


	//   ....[58]....
        /*0a80*/ 	.word	0x00017630


	//   ....[59]....
        /*0a84*/ 	.word	0x00017650


	//   ....[60]....
        /*0a88*/ 	.word	0x00017f30


	//   ....[61]....
        /*0a8c*/ 	.word	0x00017f80


	//   ....[62]....
        /*0a90*/ 	.word	0x00018930


	//   ....[63]....
        /*0a94*/ 	.word	0x00018950


	//   ....[64]....
        /*0a98*/ 	.word	0x00019c20


	//   ....[65]....
        /*0a9c*/ 	.word	0x00019c40


	//   ....[66]....
        /*0aa0*/ 	.word	0x00019e70


	//   ....[67]....
        /*0aa4*/ 	.word	0x00019e90


	//   ....[68]....
        /*0aa8*/ 	.word	0x0001a140


	//   ....[69]....
        /*0aac*/ 	.word	0x0001a350


	//   ....[70]....
        /*0ab0*/ 	.word	0x0001a380


	//   ....[71]....
        /*0ab4*/ 	.word	0x0001a3b0


	//   ....[72]....
        /*0ab8*/ 	.word	0x0001a3e0


	//   ....[73]....
        /*0abc*/ 	.word	0x0001a410


	//   ....[74]....
        /*0ac0*/ 	.word	0x0001a440


	//   ....[75]....
        /*0ac4*/ 	.word	0x0001a5e0


	//   ....[76]....
        /*0ac8*/ 	.word	0x0001a610


	//   ....[77]....
        /*0acc*/ 	.word	0x0001a640


	//   ....[78]....
        /*0ad0*/ 	.word	0x0001a670


	//   ....[79]....
        /*0ad4*/ 	.word	0x0001a6a0


	//   ....[80]....
        /*0ad8*/ 	.word	0x0001a6d0


	//   ....[81]....
        /*0adc*/ 	.word	0x0001a770


	//   ....[82]....
        /*0ae0*/ 	.word	0x0001a7a0


	//   ....[83]....
        /*0ae4*/ 	.word	0x0001a7b0


	//   ....[84]....
        /*0ae8*/ 	.word	0x0001a7e0


	//   ....[85]....
        /*0aec*/ 	.word	0x0001bdf0


	//   ....[86]....
        /*0af0*/ 	.word	0x0001e200


	//   ....[87]....
        /*0af4*/ 	.word	0x0001ec90


	//   ....[88]....
        /*0af8*/ 	.word	0x0001ecc0


	//   ....[89]....
        /*0afc*/ 	.word	0x0001ece0


	//   ....[90]....
        /*0b00*/ 	.word	0x0001ed90


	//   ....[91]....
        /*0b04*/ 	.word	0x0001ee20


	//   ....[92]....
        /*0b08*/ 	.word	0x0001ee40


	//   ....[93]....
        /*0b0c*/ 	.word	0x0001eed0


	//   ....[94]....
        /*0b10*/ 	.word	0x0001eee0


	//   ....[95]....
        /*0b14*/ 	.word	0x0001f870


	//   ....[96]....
        /*0b18*/ 	.word	0x0001f880


	//   ....[97]....
        /*0b1c*/ 	.word	0x0001f950


	//   ....[98]....
        /*0b20*/ 	.word	0x0001f960


	//   ....[99]....
        /*0b24*/ 	.word	0x0001fbf0


	//   ....[100]....
        /*0b28*/ 	.word	0x0001fc00


	//   ....[101]....
        /*0b2c*/ 	.word	0x0001fd60


	//   ....[102]....
        /*0b30*/ 	.word	0x0001fd70


	//   ....[103]....
        /*0b34*/ 	.word	0x00023930


	//   ....[104]....
        /*0b38*/ 	.word	0x00023960


	//   ....[105]....
        /*0b3c*/ 	.word	0x000239c0


	//   ....[106]....
        /*0b40*/ 	.word	0x000239f0


	//   ....[107]....
        /*0b44*/ 	.word	0x00023a20


	//   ....[108]....
        /*0b48*/ 	.word	0x00023a50


	//   ....[109]....
        /*0b4c*/ 	.word	0x00023a80


	//   ....[110]....
        /*0b50*/ 	.word	0x00023ab0


	//   ....[111]....
        /*0b54*/ 	.word	0x00023c70


	//   ....[112]....
        /*0b58*/ 	.word	0x00023ca0


	//   ....[113]....
        /*0b5c*/ 	.word	0x00023cd0


	//   ....[114]....
        /*0b60*/ 	.word	0x00023d00


	//   ....[115]....
        /*0b64*/ 	.word	0x00023d30


	//   ....[116]....
        /*0b68*/ 	.word	0x00023d60


	//   ....[117]....
        /*0b6c*/ 	.word	0x00023e30


	//   ....[118]....
        /*0b70*/ 	.word	0x00023e50


	//   ....[119]....
        /*0b74*/ 	.word	0x00023e60


	//   ....[120]....
        /*0b78*/ 	.word	0x00023ee0


	//   ....[121]....
        /*0b7c*/ 	.word	0x00024a20


	//   ....[122]....
        /*0b80*/ 	.word	0x00024e60


	//   ....[123]....
        /*0b84*/ 	.word	0x00024ef0


	//   ....[124]....
        /*0b88*/ 	.word	0x00024f40


	//   ....[125]....
        /*0b8c*/ 	.word	0x00024f90


	//   ....[126]....
        /*0b90*/ 	.word	0x00025030


	//   ....[127]....
        /*0b94*/ 	.word	0x000250c0


	//   ....[128]....
        /*0b98*/ 	.word	0x00025110


	//   ....[129]....
        /*0b9c*/ 	.word	0x00025160


	//   ....[130]....
        /*0ba0*/ 	.word	0x00025250


	//   ....[131]....
        /*0ba4*/ 	.word	0x000252e0


	//   ....[132]....
        /*0ba8*/ 	.word	0x00025330


	//   ....[133]....
        /*0bac*/ 	.word	0x00025380


	//   ....[134]....
        /*0bb0*/ 	.word	0x00025420


	//   ....[135]....
        /*0bb4*/ 	.word	0x000254b0


	//   ....[136]....
        /*0bb8*/ 	.word	0x00025500


	//   ....[137]....
        /*0bbc*/ 	.word	0x00025550


	//   ....[138]....
        /*0bc0*/ 	.word	0x000258b0


	//   ....[139]....
        /*0bc4*/ 	.word	0x00025b90


	//   ....[140]....
        /*0bc8*/ 	.word	0x00025d10


	//   ....[141]....
        /*0bcc*/ 	.word	0x00025d70


	//   ....[142]....
        /*0bd0*/ 	.word	0x00025e00


	//   ....[143]....
        /*0bd4*/ 	.word	0x00025e50


	//   ....[144]....
        /*0bd8*/ 	.word	0x00025fb0


	//   ....[145]....
        /*0bdc*/ 	.word	0x00026050


	//   ....[146]....
        /*0be0*/ 	.word	0x00026100


	//   ....[147]....
        /*0be4*/ 	.word	0x000261e0


	//   ....[148]....
        /*0be8*/ 	.word	0x000263a0


	//   ....[149]....
        /*0bec*/ 	.word	0x00026480


	//   ....[150]....
        /*0bf0*/ 	.word	0x00026700


	//   ....[151]....
        /*0bf4*/ 	.word	0x00026810


	//   ....[152]....
        /*0bf8*/ 	.word	0x000269e0


	//   ....[153]....
        /*0bfc*/ 	.word	0x00026aa0


	//   ....[154]....
        /*0c00*/ 	.word	0x00026cc0


	//   ....[155]....
        /*0c04*/ 	.word	0x00026d10


	//   ....[156]....
        /*0c08*/ 	.word	0x00027040


	//   ....[157]....
        /*0c0c*/ 	.word	0x000270e0


	//   ....[158]....
        /*0c10*/ 	.word	0x00027280


	//   ....[159]....
        /*0c14*/ 	.word	0x00027300


	//   ....[160]....
        /*0c18*/ 	.word	0x00027380


	//   ....[161]....
        /*0c1c*/ 	.word	0x00027400


	//   ....[162]....
        /*0c20*/ 	.word	0x00027480


	//   ....[163]....
        /*0c24*/ 	.word	0x00027510


	//   ....[164]....
        /*0c28*/ 	.word	0x000275b0


	//   ....[165]....
        /*0c2c*/ 	.word	0x00027660


	//   ....[166]....
        /*0c30*/ 	.word	0x000276e0


	//   ....[167]....
        /*0c34*/ 	.word	0x00027760


	//   ....[168]....
        /*0c38*/ 	.word	0x000277e0


	//   ....[169]....
        /*0c3c*/ 	.word	0x00027870


	//   ....[170]....
        /*0c40*/ 	.word	0x000278f0


	//   ....[171]....
        /*0c44*/ 	.word	0x000279a0


	//   ....[172]....
        /*0c48*/ 	.word	0x000279f0


	//   ....[173]....
        /*0c4c*/ 	.word	0x00027ab0


	//   ....[174]....
        /*0c50*/ 	.word	0x00027be0


	//----- nvinfo : EIATTR_REG_RECONFIG
	.align		4
.L_646:
        /*0c54*/ 	.byte	0x01, 0x54
	.zero		2


	//----- nvinfo : EIATTR_SYSCALL_OFFSETS
	.align		4
        /*0c58*/ 	.byte	0x04, 0x46
        /*0c5a*/ 	.short	(.L_648 - .L_647)


	//   ....[0]....
.L_647:
        /*0c5c*/ 	.word	0x000020d0


	//   ....[1]....
        /*0c60*/ 	.word	0x00002220


	//   ....[2]....
        /*0c64*/ 	.word	0x00007450


	//   ....[3]....
        /*0c68*/ 	.word	0x00007770


	//   ....[4]....
        /*0c6c*/ 	.word	0x0001de20


	//   ....[5]....
        /*0c70*/ 	.word	0x0001df70


	//   ....[6]....
        /*0c74*/ 	.word	0x0001e070


	//   ....[7]....
        /*0c78*/ 	.word	0x0001e8b0


	//   ....[8]....
        /*0c7c*/ 	.word	0x0001f1f0


	//----- nvinfo : EIATTR_MBARRIER_INSTR_OFFSETS
	.align		4
.L_648:
        /*0c80*/ 	.byte	0x04, 0x39
        /*0c82*/ 	.short	(.L_650 - .L_649)


	//   ....[0]....
.L_649:
        /*0c84*/ 	.word	0x000002e0
        /*0c88*/ 	.word	0x000000ff
        /*0c8c*/ 	.word	0x00038800
        /*0c90*/ 	.short	0x0100
        /*0c92*/ 	.byte	0x08
	.zero		1


	//   ....[1]....
        /*0c94*/ 	.word	0x000002f0
        /*0c98*/ 	.word	0x000000ff
        /*0c9c*/ 	.word	0x00038810
        /*0ca0*/ 	.short	0x0100
        /*0ca2*/ 	.byte	0x08
	.zero		1


	//   ....[2]....
        /*0ca4*/ 	.word	0x00000300
        /*0ca8*/ 	.word	0x000000ff
        /*0cac*/ 	.word	0x00038820
        /*0cb0*/ 	.short	0x0100
        /*0cb2*/ 	.byte	0x08
	.zero		1


	//   ....[3]....
        /*0cb4*/ 	.word	0x000003b0
        /*0cb8*/ 	.word	0x000000ff
        /*0cbc*/ 	.word	0x00038830
        /*0cc0*/ 	.short	0x0100
        /*0cc2*/ 	.byte	0x06
	.zero		1


	//   ....[4]....
        /*0cc4*/ 	.word	0x000003c0
        /*0cc8*/ 	.word	0x000000ff
        /*0ccc*/ 	.word	0x00038840
        /*0cd0*/ 	.short	0x0100
        /*0cd2*/ 	.byte	0x06
	.zero		1


	//   ....[5]....
        /*0cd4*/ 	.word	0x000003d0
        /*0cd8*/ 	.word	0x000000ff
        /*0cdc*/ 	.word	0x00038838
        /*0ce0*/ 	.short	0x0100
        /*0ce2*/ 	.byte	0x06
	.zero		1


	//   ....[6]....
        /*0ce4*/ 	.word	0x000003e0
        /*0ce8*/ 	.word	0x000000ff
        /*0cec*/ 	.word	0x00038848
        /*0cf0*/ 	.short	0x0100
        /*0cf2*/ 	.byte	0x06
	.zero		1


	//   ....[7]....
        /*0cf4*/ 	.word	0x00000510
        /*0cf8*/ 	.word	0x000000ff
        /*0cfc*/ 	.word	0x00038850
        /*0d00*/ 	.short	0x0100
        /*0d02*/ 	.byte	0x08
	.zero		1


	//   ....[8]....
        /*0d04*/ 	.word	0x00000520
        /*0d08*/ 	.word	0x000000ff
        /*0d0c*/ 	.word	0x00038860
        /*0d10*/ 	.short	0x0100
        /*0d12*/ 	.byte	0x08
	.zero		1


	//   ....[9]....
        /*0d14*/ 	.word	0x00000530
        /*0d18*/ 	.word	0x000000ff
        /*0d1c*/ 	.word	0x00038858
        /*0d20*/ 	.short	0x0100
        /*0d22*/ 	.byte	0x08
	.zero		1


	//   ....[10]....
        /*0d24*/ 	.word	0x00000540
        /*0d28*/ 	.word	0x000000ff
        /*0d2c*/ 	.word	0x00038868
        /*0d30*/ 	.short	0x0100
        /*0d32*/ 	.byte	0x08
	.zero		1


	//   ....[11]....
        /*0d34*/ 	.word	0x00000630
        /*0d38*/ 	.word	0x000000ff
        /*0d3c*/ 	.word	0x00038870
        /*0d40*/ 	.short	0x0100
        /*0d42*/ 	.byte	0x06
	.zero		1


	//   ....[12]....
        /*0d44*/ 	.word	0x00000640
        /*0d48*/ 	.word	0x000000ff
        /*0d4c*/ 	.word	0x00038880
        /*0d50*/ 	.short	0x0100
        /*0d52*/ 	.byte	0x06
	.zero		1


	//   ....[13]....
        /*0d54*/ 	.word	0x00000650
        /*0d58*/ 	.word	0x000000ff
        /*0d5c*/ 	.word	0x00038878
        /*0d60*/ 	.short	0x0100
        /*0d62*/ 	.byte	0x06
	.zero		1


	//   ....[14]....
        /*0d64*/ 	.word	0x00000660
        /*0d68*/ 	.word	0x000000ff
        /*0d6c*/ 	.word	0x00038888
        /*0d70*/ 	.short	0x0100
        /*0d72*/ 	.byte	0x06
	.zero		1


	//   ....[15]....
        /*0d74*/ 	.word	0x00000790
        /*0d78*/ 	.word	0x000000ff
        /*0d7c*/ 	.word	0x00038890
        /*0d80*/ 	.short	0x0100
        /*0d82*/ 	.byte	0x08
	.zero		1


	//   ....[16]....
        /*0d84*/ 	.word	0x000007a0
        /*0d88*/ 	.word	0x000000ff
        /*0d8c*/ 	.word	0x000388a0
        /*0d90*/ 	.short	0x0100
        /*0d92*/ 	.byte	0x08
	.zero		1


	//   ....[17]....
        /*0d94*/ 	.word	0x000007b0
        /*0d98*/ 	.word	0x000000ff
        /*0d9c*/ 	.word	0x00038898
        /*0da0*/ 	.short	0x0100
        /*0da2*/ 	.byte	0x08
	.zero		1


	//   ....[18]....
        /*0da4*/ 	.word	0x000007c0
        /*0da8*/ 	.word	0x000000ff
        /*0dac*/ 	.word	0x000388a8
        /*0db0*/ 	.short	0x0100
        /*0db2*/ 	.byte	0x08
	.zero		1


	//   ....[19]....
        /*0db4*/ 	.word	0x000008f0
        /*0db8*/ 	.word	0x000000ff
        /*0dbc*/ 	.word	0x000388b0
        /*0dc0*/ 	.short	0x0100
        /*0dc2*/ 	.byte	0x08
	.zero		1


	//   ....[20]....
        /*0dc4*/ 	.word	0x00000900
        /*0dc8*/ 	.word	0x000000ff
        /*0dcc*/ 	.word	0x000388c0
        /*0dd0*/ 	.short	0x0100
        /*0dd2*/ 	.byte	0x08
	.zero		1


	//   ....[21]....
        /*0dd4*/ 	.word	0x00000910
        /*0dd8*/ 	.word	0x000000ff
        /*0ddc*/ 	.word	0x000388b8
        /*0de0*/ 	.short	0x0100
        /*0de2*/ 	.byte	0x08
	.zero		1


	//   ....[22]....
        /*0de4*/ 	.word	0x00000920
        /*0de8*/ 	.word	0x000000ff
        /*0dec*/ 	.word	0x000388c8
        /*0df0*/ 	.short	0x0100
        /*0df2*/ 	.byte	0x08
	.zero		1


	//   ....[23]....
        /*0df4*/ 	.word	0x00002df0
        /*0df8*/ 	.word	0x0000004b
        /*0dfc*/ 	.word	0x00038890
        /*0e00*/ 	.short	0x010a
        /*0e02*/ 	.byte	0x3f
	.zero		1


	//   ....[24]....
        /*0e04*/ 	.word	0x00003840
        /*0e08*/ 	.word	0x0000004b
        /*0e0c*/ 	.word	0x00038890
        /*0e10*/ 	.short	0x010a
        /*0e12*/ 	.byte	0x3f
	.zero		1


	//   ....[25]....
        /*0e14*/ 	.word	0x00004160
        /*0e18*/ 	.word	0x0000004b
        /*0e1c*/ 	.word	0x00038890
        /*0e20*/ 	.short	0x010a
        /*0e22*/ 	.byte	0x3f
	.zero		1


	//   ....[26]....
        /*0e24*/ 	.word	0x00004360
        /*0e28*/ 	.word	0x00000004
        /*0e2c*/ 	.word	0x00000000
        /*0e30*/ 	.short	0x0101
        /*0e32*/ 	.byte	0x3f
	.zero		1


	//   ....[27]....
        /*0e34*/ 	.word	0x000043a0
        /*0e38*/ 	.word	0x0000004b
        /*0e3c*/ 	.word	0x000388b0
        /*0e40*/ 	.short	0x010a
        /*0e42*/ 	.byte	0x3f
	.zero		1


	//   ....[28]....
        /*0e44*/ 	.word	0x000049d0
        /*0e48*/ 	.word	0x0000004b
        /*0e4c*/ 	.word	0x00000000
        /*0e50*/ 	.short	0x0101
        /*0e52*/ 	.byte	0x3f
	.zero		1


	//   ....[29]....
        /*0e54*/ 	.word	0x00005670
        /*0e58*/ 	.word	0x00000005
        /*0e5c*/ 	.word	0x00000000
        /*0e60*/ 	.short	0x0101
        /*0e62*/ 	.byte	0x3f
	.zero		1


	//   ....[30]....
        /*0e64*/ 	.word	0x00006210
        /*0e68*/ 	.word	0x00000004
        /*0e6c*/ 	.word	0x00000000
        /*0e70*/ 	.short	0x0101
        /*0e72*/ 	.byte	0x3f
	.zero		1


	//   ....[31]....
        /*0e74*/ 	.word	0x000074e0
        /*0e78*/ 	.word	0x00000002
        /*0e7c*/ 	.word	0x00038800
        /*0e80*/ 	.short	0x010a
        /*0e82*/ 	.byte	0x3f
	.zero		1


	//   ....[32]....
        /*0e84*/ 	.word	0x00007530
        /*0e88*/ 	.word	0x00000002
        /*0e8c*/ 	.word	0x00038800
        /*0e90*/ 	.short	0x010a
        /*0e92*/ 	.byte	0x3f
	.zero		1


	//   ....[33]....
        /*0e94*/ 	.word	0x00007fb0
        /*0e98*/ 	.word	0x00000002
        /*0e9c*/ 	.word	0x00038800
        /*0ea0*/ 	.short	0x010a
        /*0ea2*/ 	.byte	0x3f
	.zero		1


	//   ....[34]....
        /*0ea4*/ 	.word	0x00009460
        /*0ea8*/ 	.word	0x00000002
        /*0eac*/ 	.word	0x00038800
        /*0eb0*/ 	.short	0x010a
        /*0eb2*/ 	.byte	0x3f
	.zero		1


	//   ....[35]....
        /*0eb4*/ 	.word	0x0000a420
        /*0eb8*/ 	.word	0x000000ac
        /*0ebc*/ 	.word	0x00038830
        /*0ec0*/ 	.short	0x010a
        /*0ec2*/ 	.byte	0x3f
	.zero		1


	//   ....[36]....
        /*0ec4*/ 	.word	0x0000a4d0
        /*0ec8*/ 	.word	0x000000ac
        /*0ecc*/ 	.word	0x00038830
        /*0ed0*/ 	.short	0x010a
        /*0ed2*/ 	.byte	0x3f
	.zero		1


	//   ....[37]....
        /*0ed4*/ 	.word	0x0000a7e0
        /*0ed8*/ 	.word	0x00000002
        /*0edc*/ 	.word	0x00038810
        /*0ee0*/ 	.short	0x010a
        /*0ee2*/ 	.byte	0x3f
	.zero		1


	//   ....[38]....
        /*0ee4*/ 	.word	0x0000a830
        /*0ee8*/ 	.word	0x000000ac
        /*0eec*/ 	.word	0x00038850
        /*0ef0*/ 	.short	0x010a
        /*0ef2*/ 	.byte	0x3f
	.zero		1


	//   ....[39]....
        /*0ef4*/ 	.word	0x0000a8e0
        /*0ef8*/ 	.word	0x000000ac
        /*0efc*/ 	.word	0x00038850
        /*0f00*/ 	.short	0x010a
        /*0f02*/ 	.byte	0x3f
	.zero		1


	//   ....[40]....
        /*0f04*/ 	.word	0x0000d0c0
        /*0f08*/ 	.word	0x0000000e
        /*0f0c*/ 	.word	0x00000000
        /*0f10*/ 	.short	0x0101
        /*0f12*/ 	.byte	0x3f
	.zero		1


	//   ....[41]....
        /*0f14*/ 	.word	0x0000d8c0
        /*0f18*/ 	.word	0x000000ac
        /*0f1c*/ 	.word	0x00000000
        /*0f20*/ 	.short	0x0101
        /*0f22*/ 	.byte	0x3f
	.zero		1


	//   ....[42]....
        /*0f24*/ 	.word	0x0000d9b0
        /*0f28*/ 	.word	0x00000015
        /*0f2c*/ 	.word	0x00038830
        /*0f30*/ 	.short	0x010a
        /*0f32*/ 	.byte	0x3f
	.zero		1


	//   ....[43]....
        /*0f34*/ 	.word	0x0000da20
        /*0f38*/ 	.word	0x00000015
        /*0f3c*/ 	.word	0x00038830
        /*0f40*/ 	.short	0x010a
        /*0f42*/ 	.byte	0x3f
	.zero		1


	//   ....[44]....
        /*0f44*/ 	.word	0x0000dc90
        /*0f48*/ 	.word	0x00000015
        /*0f4c*/ 	.word	0x00038850
        /*0f50*/ 	.short	0x010a
        /*0f52*/ 	.byte	0x3f
	.zero		1


	//   ....[45]....
        /*0f54*/ 	.word	0x0000dce0
        /*0f58*/ 	.word	0x00000015
        /*0f5c*/ 	.word	0x00038850
        /*0f60*/ 	.short	0x010a
        /*0f62*/ 	.byte	0x3f
	.zero		1


	//   ....[46]....
        /*0f64*/ 	.word	0x00010470
        /*0f68*/ 	.word	0x000000a6
        /*0f6c*/ 	.word	0x00000000
        /*0f70*/ 	.short	0x0101
        /*0f72*/ 	.byte	0x3f
	.zero		1


	//   ....[47]....
        /*0f74*/ 	.word	0x00011440
        /*0f78*/ 	.word	0x00000015
        /*0f7c*/ 	.word	0x00000000
        /*0f80*/ 	.short	0x0101
        /*0f82*/ 	.byte	0x3f
	.zero		1


	//   ....[48]....
        /*0f84*/ 	.word	0x000115a0
        /*0f88*/ 	.word	0x00000015
        /*0f8c*/ 	.word	0x00038830
        /*0f90*/ 	.short	0x010a
        /*0f92*/ 	.byte	0x3f
	.zero		1


	//   ....[49]....
        /*0f94*/ 	.word	0x00011610
        /*0f98*/ 	.word	0x00000015
        /*0f9c*/ 	.word	0x00038830
        /*0fa0*/ 	.short	0x010a
        /*0fa2*/ 	.byte	0x3f
	.zero		1


	//   ....[50]....
        /*0fa4*/ 	.word	0x00011880
        /*0fa8*/ 	.word	0x00000015
        /*0fac*/ 	.word	0x00038850
        /*0fb0*/ 	.short	0x010a
        /*0fb2*/ 	.byte	0x3f
	.zero		1


	//   ....[51]....
        /*0fb4*/ 	.word	0x000118d0
        /*0fb8*/ 	.word	0x00000015
        /*0fbc*/ 	.word	0x00038850
        /*0fc0*/ 	.short	0x010a
        /*0fc2*/ 	.byte	0x3f
	.zero		1


	//   ....[52]....
        /*0fc4*/ 	.word	0x00013d90
        /*0fc8*/ 	.word	0x000000a2
        /*0fcc*/ 	.word	0x00000000
        /*0fd0*/ 	.short	0x0101
        /*0fd2*/ 	.byte	0x3f
	.zero		1


	//   ....[53]....
        /*0fd4*/ 	.word	0x00014b10
        /*0fd8*/ 	.word	0x00000015
        /*0fdc*/ 	.word	0x00000000
        /*0fe0*/ 	.short	0x0101
        /*0fe2*/ 	.byte	0x3f
	.zero		1


	//   ....[54]....
        /*0fe4*/ 	.word	0x00017350
        /*0fe8*/ 	.word	0x00000004
        /*0fec*/ 	.word	0x00000000
        /*0ff0*/ 	.short	0x0101
        /*0ff2*/ 	.byte	0x3f
	.zero		1


	//   ....[55]....
        /*0ff4*/ 	.word	0x00017fc0
        /*0ff8*/ 	.word	0x00000008
        /*0ffc*/ 	.word	0x00000000
        /*1000*/ 	.short	0x0101
        /*1002*/ 	.byte	0x3f
	.zero		1


	//   ....[56]....
        /*1004*/ 	.word	0x0001bed0
        /*1008*/ 	.word	0x00000012
        /*100c*/ 	.word	0x00038820
        /*1010*/ 	.short	0x010a
        /*1012*/ 	.byte	0x3f
	.zero		1


	//   ....[57]....
        /*1014*/ 	.word	0x0001bfa0
        /*1018*/ 	.word	0x00000004
        /*101c*/ 	.word	0x000388a0
        /*1020*/ 	.short	0x010a
        /*1022*/ 	.byte	0x3f
	.zero		1


	//   ....[58]....
        /*1024*/ 	.word	0x0001c1e0
        /*1028*/ 	.word	0x00000004
        /*102c*/ 	.word	0x000388c0
        /*1030*/ 	.short	0x010a
        /*1032*/ 	.byte	0x3f
	.zero		1


	//   ....[59]....
        /*1034*/ 	.word	0x0001cc40
        /*1038*/ 	.word	0x00000004
        /*103c*/ 	.word	0x000388a0
        /*1040*/ 	.short	0x010a
        /*1042*/ 	.byte	0x3f
	.zero		1


	//   ....[60]....
        /*1044*/ 	.word	0x0001ce70
        /*1048*/ 	.word	0x00000004
        /*104c*/ 	.word	0x000388c0
        /*1050*/ 	.short	0x010a
        /*1052*/ 	.byte	0x3f
	.zero		1


	//   ....[61]....
        /*1054*/ 	.word	0x0001e460
        /*1058*/ 	.word	0x00000000
        /*105c*/ 	.word	0x00038840
        /*1060*/ 	.short	0x010a
        /*1062*/ 	.byte	0x3f
	.zero		1


	//   ....[62]....
        /*1064*/ 	.word	0x0001efa0
        /*1068*/ 	.word	0x00000012
        /*106c*/ 	.word	0x00038800
        /*1070*/ 	.short	0x0107
        /*1072*/ 	.byte	0x3f
	.zero		1


	//   ....[63]....
        /*1074*/ 	.word	0x0001f040
        /*1078*/ 	.word	0x00000012
        /*107c*/ 	.word	0x00038800
        /*1080*/ 	.short	0x0101
        /*1082*/ 	.byte	0x3f
	.zero		1


	//   ....[64]....
        /*1084*/ 	.word	0x0001ff70
        /*1088*/ 	.word	0x00000012
        /*108c*/ 	.word	0x00038810
        /*1090*/ 	.short	0x0107
        /*1092*/ 	.byte	0x3f
	.zero		1


	//   ....[65]....
        /*1094*/ 	.word	0x00020070
        /*1098*/ 	.word	0x00000012
        /*109c*/ 	.word	0x00038810
        /*10a0*/ 	.short	0x0101
        /*10a2*/ 	.byte	0x3f
	.zero		1


	//   ....[66]....
        /*10a4*/ 	.word	0x00020090
        /*10a8*/ 	.word	0x00000012
        /*10ac*/ 	.word	0x00038820
        /*10b0*/ 	.short	0x010a
        /*10b2*/ 	.byte	0x3f
	.zero		1


	//   ....[67]....
        /*10b4*/ 	.word	0x00020170
        /*10b8*/ 	.word	0x00000000
        /*10bc*/ 	.word	0x00038860
        /*10c0*/ 	.short	0x010a
        /*10c2*/ 	.byte	0x3f
	.zero		1


	//   ....[68]....
        /*10c4*/ 	.word	0x00020e00
        /*10c8*/ 	.word	0x00000002
        /*10cc*/ 	.word	0x00038840
        /*10d0*/ 	.short	0x010a
        /*10d2*/ 	.byte	0x3f
	.zero		1


	//   ....[69]....
        /*10d4*/ 	.word	0x00021060
        /*10d8*/ 	.word	0x00000002
        /*10dc*/ 	.word	0x00038860
        /*10e0*/ 	.short	0x010a
        /*10e2*/ 	.byte	0x3f
	.zero		1


	//   ....[70]....
        /*10e4*/ 	.word	0x00021c20
        /*10e8*/ 	.word	0x00000003
        /*10ec*/ 	.word	0x00038840
        /*10f0*/ 	.short	0x010a
        /*10f2*/ 	.byte	0x3f
	.zero		1


	//   ....[71]....
        /*10f4*/ 	.word	0x00021e70
        /*10f8*/ 	.word	0x00000003
        /*10fc*/ 	.word	0x00038860
        /*1100*/ 	.short	0x010a
        /*1102*/ 	.byte	0x3f
	.zero		1


	//   ....[72]....
        /*1104*/ 	.word	0x000229b0
        /*1108*/ 	.word	0x00000003
        /*110c*/ 	.word	0x00038840
        /*1110*/ 	.short	0x010a
        /*1112*/ 	.byte	0x3f
	.zero		1


	//   ....[73]....
        /*1114*/ 	.word	0x00022c10
        /*1118*/ 	.word	0x00000003
        /*111c*/ 	.word	0x00038860
        /*1120*/ 	.short	0x010a
        /*1122*/ 	.byte	0x3f
	.zero		1


	//   ....[74]....
        /*1124*/ 	.word	0x000249a0
        /*1128*/ 	.word	0x00000000
        /*112c*/ 	.word	0x00038820
        /*1130*/ 	.short	0x010a
        /*1132*/ 	.byte	0x3f
	.zero		1


	//   ....[75]....
        /*1134*/ 	.word	0x00024b50
        /*1138*/ 	.word	0x00000006
        /*113c*/ 	.word	0x00000000
        /*1140*/ 	.short	0x010a
        /*1142*/ 	.byte	0x3f
	.zero		1


	//   ....[76]....
        /*1144*/ 	.word	0x00024bc0
        /*1148*/ 	.word	0x00000007
        /*114c*/ 	.word	0x00000000
        /*1150*/ 	.short	0x010a
        /*1152*/ 	.byte	0x3f
	.zero		1


	//   ....[77]....
        /*1154*/ 	.word	0x00024c30
        /*1158*/ 	.word	0x00000004
        /*115c*/ 	.word	0x00000000
        /*1160*/ 	.short	0x010a
        /*1162*/ 	.byte	0x3f
	.zero		1


	//   ....[78]....
        /*1164*/ 	.word	0x00024c60
        /*1168*/ 	.word	0x00000003
        /*116c*/ 	.word	0x00000000
        /*1170*/ 	.short	0x010a
        /*1172*/ 	.byte	0x3f
	.zero		1


	//   ....[79]....
        /*1174*/ 	.word	0x00024cc0
        /*1178*/ 	.word	0x0000004b
        /*117c*/ 	.word	0x00038890
        /*1180*/ 	.short	0x010a
        /*1182*/ 	.byte	0x3f
	.zero		1


	//   ....[80]....
        /*1184*/ 	.word	0x00024d10
        /*1188*/ 	.word	0x0000004b
        /*118c*/ 	.word	0x00038890
        /*1190*/ 	.short	0x010a
        /*1192*/ 	.byte	0x3f
	.zero		1


	//   ....[81]....
        /*1194*/ 	.word	0x00024d60
        /*1198*/ 	.word	0x0000004b
        /*119c*/ 	.word	0x00038890
        /*11a0*/ 	.short	0x010a
        /*11a2*/ 	.byte	0x3f
	.zero		1


	//   ....[82]....
        /*11a4*/ 	.word	0x00024db0
        /*11a8*/ 	.word	0x0000004b
        /*11ac*/ 	.word	0x000388b0
        /*11b0*/ 	.short	0x010a
        /*11b2*/ 	.byte	0x3f
	.zero		1


	//   ....[83]....
        /*11b4*/ 	.word	0x000251a0
        /*11b8*/ 	.word	0x00000002
        /*11bc*/ 	.word	0x00038800
        /*11c0*/ 	.short	0x010a
        /*11c2*/ 	.byte	0x3f
	.zero		1


	//   ....[84]....
        /*11c4*/ 	.word	0x000255a0
        /*11c8*/ 	.word	0x00000002
        /*11cc*/ 	.word	0x00038800
        /*11d0*/ 	.short	0x010a
        /*11d2*/ 	.byte	0x3f
	.zero		1


	//   ....[85]....
        /*11d4*/ 	.word	0x000255f0
        /*11d8*/ 	.word	0x000000ac
        /*11dc*/ 	.word	0x00038830
        /*11e0*/ 	.short	0x010a
        /*11e2*/ 	.byte	0x3f
	.zero		1


	//   ....[86]....
        /*11e4*/ 	.word	0x00025640
        /*11e8*/ 	.word	0x00000002
        /*11ec*/ 	.word	0x00038810
        /*11f0*/ 	.short	0x010a
        /*11f2*/ 	.byte	0x3f
	.zero		1


	//   ....[87]....
        /*11f4*/ 	.word	0x00025690
        /*11f8*/ 	.word	0x000000ac
        /*11fc*/ 	.word	0x00038850
        /*1200*/ 	.short	0x010a
        /*1202*/ 	.byte	0x3f
	.zero		1


	//   ....[88]....
        /*1204*/ 	.word	0x000256e0
        /*1208*/ 	.word	0x00000015
        /*120c*/ 	.word	0x00038830
        /*1210*/ 	.short	0x010a
        /*1212*/ 	.byte	0x3f
	.zero		1


	//   ....[89]....
        /*1214*/ 	.word	0x00025730
        /*1218*/ 	.word	0x00000015
        /*121c*/ 	.word	0x00038850
        /*1220*/ 	.short	0x010a
        /*1222*/ 	.byte	0x3f
	.zero		1


	//   ....[90]....
        /*1224*/ 	.word	0x00025780
        /*1228*/ 	.word	0x00000015
        /*122c*/ 	.word	0x00038830
        /*1230*/ 	.short	0x010a
        /*1232*/ 	.byte	0x3f
	.zero		1


	//   ....[91]....
        /*1234*/ 	.word	0x000257d0
        /*1238*/ 	.word	0x00000015
        /*123c*/ 	.word	0x00038850
        /*1240*/ 	.short	0x010a
        /*1242*/ 	.byte	0x3f
	.zero		1


	//   ....[92]....
        /*1244*/ 	.word	0x00025970
        /*1248*/ 	.word	0x00000012
        /*124c*/ 	.word	0x00038820
        /*1250*/ 	.short	0x010a
        /*1252*/ 	.byte	0x3f
	.zero		1


	//   ....[93]....
        /*1254*/ 	.word	0x000259c0
        /*1258*/ 	.word	0x00000004
        /*125c*/ 	.word	0x000388a0
        /*1260*/ 	.short	0x010a
        /*1262*/ 	.byte	0x3f
	.zero		1


	//   ....[94]....
        /*1264*/ 	.word	0x00025a10
        /*1268*/ 	.word	0x00000004
        /*126c*/ 	.word	0x000388c0
        /*1270*/ 	.short	0x010a
        /*1272*/ 	.byte	0x3f
	.zero		1


	//   ....[95]....
        /*1274*/ 	.word	0x00025a60
        /*1278*/ 	.word	0x00000004
        /*127c*/ 	.word	0x000388a0
        /*1280*/ 	.short	0x010a
        /*1282*/ 	.byte	0x3f
	.zero		1


	//   ....[96]....
        /*1284*/ 	.word	0x00025ab0
        /*1288*/ 	.word	0x00000004
        /*128c*/ 	.word	0x000388c0
        /*1290*/ 	.short	0x010a
        /*1292*/ 	.byte	0x3f
	.zero		1


	//   ....[97]....
        /*1294*/ 	.word	0x00025c50
        /*1298*/ 	.word	0x00000000
        /*129c*/ 	.word	0x00038840
        /*12a0*/ 	.short	0x010a
        /*12a2*/ 	.byte	0x3f
	.zero		1


	//   ....[98]....
        /*12a4*/ 	.word	0x00026d50
        /*12a8*/ 	.word	0x00000012
        /*12ac*/ 	.word	0x00038820
        /*12b0*/ 	.short	0x010a
        /*12b2*/ 	.byte	0x3f
	.zero		1


	//   ....[99]....
        /*12b4*/ 	.word	0x00026da0
        /*12b8*/ 	.word	0x00000000
        /*12bc*/ 	.word	0x00038860
        /*12c0*/ 	.short	0x010a
        /*12c2*/ 	.byte	0x3f
	.zero		1


	//   ....[100]....
        /*12c4*/ 	.word	0x00026df0
        /*12c8*/ 	.word	0x00000002
        /*12cc*/ 	.word	0x00038840
        /*12d0*/ 	.short	0x010a
        /*12d2*/ 	.byte	0x3f
	.zero		1


	//   ....[101]....
        /*12d4*/ 	.word	0x00026e40
        /*12d8*/ 	.word	0x00000002
        /*12dc*/ 	.word	0x00038860
        /*12e0*/ 	.short	0x010a
        /*12e2*/ 	.byte	0x3f
	.zero		1


	//   ....[102]....
        /*12e4*/ 	.word	0x00026e90
        /*12e8*/ 	.word	0x00000003
        /*12ec*/ 	.word	0x00038840
        /*12f0*/ 	.short	0x010a
        /*12f2*/ 	.byte	0x3f
	.zero		1


	//   ....[103]....
        /*12f4*/ 	.word	0x00026ee0
        /*12f8*/ 	.word	0x00000003
        /*12fc*/ 	.word	0x00038860
        /*1300*/ 	.short	0x010a
        /*1302*/ 	.byte	0x3f
	.zero		1


	//   ....[104]....
        /*1304*/ 	.word	0x00026f30
        /*1308*/ 	.word	0x00000003
        /*130c*/ 	.word	0x00038840
        /*1310*/ 	.short	0x010a
        /*1312*/ 	.byte	0x3f
	.zero		1


	//   ....[105]....
        /*1314*/ 	.word	0x00026f80
        /*1318*/ 	.word	0x00000003
        /*131c*/ 	.word	0x00038860
        /*1320*/ 	.short	0x010a
        /*1322*/ 	.byte	0x3f
	.zero		1


	//   ....[106]....
        /*1324*/ 	.word	0x00027b00
        /*1328*/ 	.word	0x00000000
        /*132c*/ 	.word	0x00038820
        /*1330*/ 	.short	0x010a
        /*1332*/ 	.byte	0x3f
	.zero		1


	//   ....[107]....
        /*1334*/ 	.word	0x00027ca0
        /*1338*/ 	.word	0x00000006
        /*133c*/ 	.word	0x00000000
        /*1340*/ 	.short	0x010a
        /*1342*/ 	.byte	0x3f
	.zero		1


	//   ....[108]....
        /*1344*/ 	.word	0x00027cf0
        /*1348*/ 	.word	0x00000007
        /*134c*/ 	.word	0x00000000
        /*1350*/ 	.short	0x010a
        /*1352*/ 	.byte	0x3f
	.zero		1


	//   ....[109]....
        /*1354*/ 	.word	0x00027d40
        /*1358*/ 	.word	0x00000004
        /*135c*/ 	.word	0x00000000
        /*1360*/ 	.short	0x010a
        /*1362*/ 	.byte	0x3f
	.zero		1


	//----- nvinfo : EIATTR_NUM_MBARRIERS
	.align		4
.L_650:
        /*1364*/ 	.byte	0x03, 0x38
        /*1366*/ 	.short	0x0017


	//----- nvinfo : EIATTR_EXIT_INSTR_OFFSETS
	.align		4
        /*1368*/ 	.byte	0x04, 0x1c
        /*136a*/ 	.short	(.L_652 - .L_651)


	//   ....[0]....
.L_651:
        /*136c*/ 	.word	0x00024cb0


	//----- nvinfo : EIATTR_MAX_THREADS
	.align		4
.L_652:
        /*1370*/ 	.byte	0x04, 0x05
        /*1372*/ 	.short	(.L_654 - .L_653)
.L_653:
        /*1374*/ 	.word	0x00000180
        /*1378*/ 	.word	0x00000001
        /*137c*/ 	.word	0x00000001


	//----- nvinfo : EIATTR_CRS_STACK_SIZE
	.align		4
.L_654:
        /*1380*/ 	.byte	0x04, 0x1e
        /*1382*/ 	.short	(.L_656 - .L_655)
.L_655:
        /*1384*/ 	.word	0x00000000


	//----- nvinfo : EIATTR_CBANK_PARAM_SIZE
	.align		4
.L_656:
        /*1388*/ 	.byte	0x03, 0x19
        /*138a*/ 	.short	0x0bf0


	//----- nvinfo : EIATTR_PARAM_CBANK
	.align		4
        /*138c*/ 	.byte	0x04, 0x0a
        /*138e*/ 	.short	(.L_658 - .L_657)
	.align		4
.L_657:
        /*1390*/ 	.word	index@(.nv.constant0._ZN7cutlass13device_kernelIN5flash11enable_sm90INS1_16FlashAttnFwdSm90INS1_25CollectiveMainloopFwdSm90ILi2EN4cute5tupleIJNS5_1CILi1EEES8_S8_EEENS6_IJNS7_ILi64EEESA_SA_EEELi512ENS_10bfloat16_tEfNS_4arch4Sm90ELb1ELb0ELb1ELb1ELb0ELb1ELb1ELb0ELb0ELb1ELb1ELb0EEENS1_21CollectiveEpilogueFwdINS6_IJSA_NS7_ILi512EEESA_EEES9_SC_SE_Li256ELb1ELb1ELb1ELb0EEENS1_36VarlenDynamicPersistentTileSchedulerILi64ELi64ELi256ELi128ELb1ELb1ELb1ELb1ELb1ELb1EEEEEEEEEvNT_6ParamsE)
        /*1394*/ 	.short	0x0210
        /*1396*/ 	.short	0x0bf0


	//----- nvinfo : EIATTR_SW_WAR
	.align		4
.L_658:
        /*1398*/ 	.byte	0x04, 0x36
        /*139a*/ 	.short	(.L_660 - .L_659)
.L_659:
        /*139c*/ 	.word	0x00000008
.L_660:


//--------------------- .nv.callgraph             --------------------------
	.section	.nv.callgraph,"",@"SHT_CUDA_CALLGRAPH"
	.align	4
	.sectionentsize	8
	.align		4
        /*0000*/ 	.word	0x00000000
	.align		4
        /*0004*/ 	.word	0xffffffff
	.align		4
        /*0008*/ 	.word	index@(_ZN7cutlass13device_kernelIN5flash11enable_sm90INS1_16FlashAttnFwdSm90INS1_25CollectiveMainloopFwdSm90ILi2EN4cute5tupleIJNS5_1CILi1EEES8_S8_EEENS6_IJNS7_ILi64EEESA_SA_EEELi512ENS_10bfloat16_tEfNS_4arch4Sm90ELb0ELb0ELb1ELb0ELb0ELb0ELb0ELb0ELb0ELb1ELb1ELb0EEENS1_21CollectiveEpilogueFwdINS6_IJSA_NS7_ILi512EEESA_EEES9_SC_SE_Li256ELb0ELb1ELb1ELb0EEENS1_19SingleTileSchedulerILb0ELb1ELb1ELi64EEEEEEEEEvNT_6ParamsE)
	.align		4
        /*000c*/ 	.word	index@(__assertfail)
	.align		4
        /*0010*/ 	.word	index@(_ZN7cutlass13device_kernelIN5flash11enable_sm90INS1_16FlashAttnFwdSm90INS1_25CollectiveMainloopFwdSm90ILi2EN4cute5tupleIJNS5_1CILi1EEES8_S8_EEENS6_IJNS7_ILi64EEESA_SA_EEELi512ENS_10bfloat16_tEfNS_4arch4Sm90ELb0ELb0ELb1ELb0ELb0ELb0ELb1ELb0ELb0ELb1ELb1ELb0EEENS1_21CollectiveEpilogueFwdINS6_IJSA_NS7_ILi512EEESA_EEES9_SC_SE_Li256ELb0ELb1ELb1ELb0EEENS1_19SingleTileSchedulerILb0ELb1ELb1ELi64EEEEEEEEEvNT_6ParamsE)
	.align		4
        /*0014*/ 	.word	index@(__assertfail)
	.align		4
        /*0018*/ 	.word	index@(_ZN7cutlass13device_kernelIN5flash11enable_sm90INS1_16FlashAttnFwdSm90INS1_25CollectiveMainloopFwdSm90ILi2EN4cute5tupleIJNS5_1CILi1EEES8_S8_EEENS6_IJNS7_ILi64EEESA_SA_EEELi512ENS_10bfloat16_tEfNS_4arch4Sm90ELb0ELb0ELb1ELb1ELb0ELb0ELb0ELb0ELb0ELb1ELb1ELb0EEENS1_21CollectiveEpilogueFwdINS6_IJSA_NS7_ILi512EEESA_EEES9_SC_SE_Li256ELb1ELb1ELb1ELb0EEENS1_36VarlenDynamicPersistentTileSchedulerILi64ELi64ELi256ELi128ELb1ELb1ELb1ELb0ELb1ELb1EEEEEEEEEvNT_6ParamsE)
	.align		4
        /*001c*/ 	.word	index@(__assertfail)
	.align		4
        /*0020*/ 	.word	index@(_ZN7cutlass13device_kernelIN5flash11enable_sm90INS1_16FlashAttnFwdSm90INS1_25CollectiveMainloopFwdSm90ILi2EN4cute5tupleIJNS5_1CILi1EEES8_S8_EEENS6_IJNS7_ILi64EEESA_SA_EEELi512ENS_10bfloat16_tEfNS_4arch4Sm90ELb0ELb0ELb1ELb1ELb0ELb1ELb0ELb0ELb0ELb1ELb1ELb0EEENS1_21CollectiveEpilogueFwdINS6_IJSA_NS7_ILi512EEESA_EEES9_SC_SE_Li256ELb1ELb1ELb1ELb0EEENS1_36VarlenDynamicPersistentTileSchedulerILi64ELi64ELi256ELi128ELb1ELb1ELb1ELb0ELb1ELb1EEEEEEEEEvNT_6ParamsE)
	.align		4
        /*0024*/ 	.word	index@(__assertfail)
	.align		4
        /*0028*/ 	.word	index@(_ZN7cutlass13device_kernelIN5flash11enable_sm90INS1_16FlashAttnFwdSm90INS1_25CollectiveMainloopFwdSm90ILi2EN4cute5tupleIJNS5_1CILi1EEES8_S8_EEENS6_IJNS7_ILi64EEESA_SA_EEELi512ENS_10bfloat16_tEfNS_4arch4Sm90ELb0ELb0ELb1ELb1ELb0ELb0ELb1ELb0ELb0ELb1ELb1ELb0EEENS1_21CollectiveEpilogueFwdINS6_IJSA_NS7_ILi512EEESA_EEES9_SC_SE_Li256ELb1ELb1ELb1ELb0EEENS1_36VarlenDynamicPersistentTileSchedulerILi64ELi64ELi256ELi128ELb1ELb1ELb1ELb0ELb1ELb1EEEEEEEEEvNT_6ParamsE)
	.align		4
        /*002c*/ 	.word	index@(__assertfail)
	.align		4
        /*0030*/ 	.word	index@(_ZN7cutlass13device_kernelIN5flash11enable_sm90INS1_16FlashAttnFwdSm90INS1_25CollectiveMainloopFwdSm90ILi2EN4cute5tupleIJNS5_1CILi1EEES8_S8_EEENS6_IJNS7_ILi64EEESA_SA_EEELi512ENS_10bfloat16_tEfNS_4arch4Sm90ELb0ELb0ELb1ELb1ELb0ELb1ELb1ELb0ELb0ELb1ELb1ELb0EEENS1_21CollectiveEpilogueFwdINS6_IJSA_NS7_ILi512EEESA_EEES9_SC_SE_Li256ELb1ELb1ELb1ELb0EEENS1_36VarlenDynamicPersistentTileSchedulerILi64ELi64ELi256ELi128ELb1ELb1ELb1ELb0ELb1ELb1EEEEEEEEEvNT_6ParamsE)
	.align		4
        /*0034*/ 	.word	index@(__assertfail)
	.align		4
        /*0038*/ 	.word	index@(_ZN7cutlass13device_kernelIN5flash11enable_sm90INS1_16FlashAttnFwdSm90INS1_25CollectiveMainloopFwdSm90ILi2EN4cute5tupleIJNS5_1CILi1EEES8_S8_EEENS6_IJNS7_ILi64EEESA_SA_EEELi512ENS_10bfloat16_tEfNS_4arch4Sm90ELb0ELb1ELb1ELb0ELb0ELb0ELb0ELb0ELb0ELb1ELb1ELb0EEENS1_21CollectiveEpilogueFwdINS6_IJSA_NS7_ILi512EEESA_EEES9_SC_SE_Li256ELb0ELb1ELb1ELb0EEENS1_19SingleTileSchedulerILb0ELb1ELb1ELi64EEEEEEEEEvNT_6ParamsE)
	.align		4
        /*003c*/ 	.word	index@(__assertfail)
	.align		4
        /*0040*/ 	.word	index@(_ZN7cutlass13device_kernelIN5flash11enable_sm90INS1_16FlashAttnFwdSm90INS1_25CollectiveMainloopFwdSm90ILi2EN4cute5tupleIJNS5_1CILi1EEES8_S8_EEENS6_IJNS7_ILi64EEESA_SA_EEELi512ENS_10bfloat16_tEfNS_4arch4Sm90ELb0ELb1ELb1ELb0ELb0ELb0ELb1ELb0ELb0ELb1ELb1ELb0EEENS1_21CollectiveEpilogueFwdINS6_IJSA_NS7_ILi512EEESA_EEES9_SC_SE_Li256ELb0ELb1ELb1ELb0EEENS1_19SingleTileSchedulerILb0ELb1ELb1ELi64EEEEEEEEEvNT_6ParamsE)
	.align		4
        /*0044*/ 	.word	index@(__assertfail)
	.align		4
        /*0048*/ 	.word	index@(_ZN7cutlass13device_kernelIN5flash11enable_sm90INS1_16FlashAttnFwdSm90INS1_25CollectiveMainloopFwdSm90ILi2EN4cute5tupleIJNS5_1CILi1EEES8_S8_EEENS6_IJNS7_ILi64EEESA_SA_EEELi512ENS_10bfloat16_tEfNS_4arch4Sm90ELb0ELb1ELb1ELb1ELb0ELb0ELb0ELb0ELb0ELb1ELb1ELb0EEENS1_21CollectiveEpilogueFwdINS6_IJSA_NS7_ILi512EEESA_EEES9_SC_SE_Li256ELb1ELb1ELb1ELb0EEENS1_36VarlenDynamicPersistentTileSchedulerILi64ELi64ELi256ELi128ELb1ELb1ELb1ELb1ELb0ELb1EEEEEEEEEvNT_6ParamsE)
	.align		4
        /*004c*/ 	.word	index@(__assertfail)
	.align		4
        /*0050*/ 	.word	index@(_ZN7cutlass13device_kernelIN5flash11enable_sm90INS1_16FlashAttnFwdSm90INS1_25CollectiveMainloopFwdSm90ILi2EN4cute5tupleIJNS5_1CILi1EEES8_S8_EEENS6_IJNS7_ILi64EEESA_SA_EEELi512ENS_10bfloat16_tEfNS_4arch4Sm90ELb0ELb1ELb1ELb1ELb0ELb1ELb0ELb0ELb0ELb1ELb1ELb0EEENS1_21CollectiveEpilogueFwdINS6_IJSA_NS7_ILi512EEESA_EEES9_SC_SE_Li256ELb1ELb1ELb1ELb0EEENS1_36VarlenDynamicPersistentTileSchedulerILi64ELi64ELi256ELi128ELb1ELb1ELb1ELb1ELb0ELb1EEEEEEEEEvNT_6ParamsE)
	.align		4
        /*0054*/ 	.word	index@(__assertfail)
	.align		4
        /*0058*/ 	.word	index@(_ZN7cutlass13device_kernelIN5flash11enable_sm90INS1_16FlashAttnFwdSm90INS1_25CollectiveMainloopFwdSm90ILi2EN4cute5tupleIJNS5_1CILi1EEES8_S8_EEENS6_IJNS7_ILi64EEESA_SA_EEELi512ENS_10bfloat16_tEfNS_4arch4Sm90ELb0ELb1ELb1ELb1ELb0ELb0ELb1ELb0ELb0ELb1ELb1ELb0EEENS1_21CollectiveEpilogueFwdINS6_IJSA_NS7_ILi512EEESA_EEES9_SC_SE_Li256ELb1ELb1ELb1ELb0EEENS1_36VarlenDynamicPersistentTileSchedulerILi64ELi64ELi256ELi128ELb1ELb1ELb1ELb1ELb0ELb1EEEEEEEEEvNT_6ParamsE)
	.align		4
        /*005c*/ 	.word	index@(__assertfail)
	.align		4
        /*0060*/ 	.word	index@(_ZN7cutlass13device_kernelIN5flash11enable_sm90INS1_16FlashAttnFwdSm90INS1_25CollectiveMainloopFwdSm90ILi2EN4cute5tupleIJNS5_1CILi1EEES8_S8_EEENS6_IJNS7_ILi64EEESA_SA_EEELi512ENS_10bfloat16_tEfNS_4arch4Sm90ELb0ELb1ELb1ELb1ELb0ELb1ELb1ELb0ELb0ELb1ELb1ELb0EEENS1_21CollectiveEpilogueFwdINS6_IJSA_NS7_ILi512EEESA_EEES9_SC_SE_Li256ELb1ELb1ELb1ELb0EEENS1_36VarlenDynamicPersistentTileSchedulerILi64ELi64ELi256ELi128ELb1ELb1ELb1ELb1ELb0ELb1EEEEEEEEEvNT_6ParamsE)
	.align		4
        /*0064*/ 	.word	index@(__assertfail)
	.align		4
        /*0068*/ 	.word	index@(_ZN7cutlass13device_kernelIN5flash11enable_sm90INS1_16FlashAttnFwdSm90INS1_25CollectiveMainloopFwdSm90ILi2EN4cute5tupleIJNS5_1CILi1EEES8_S8_EEENS6_IJNS7_ILi64EEESA_SA_EEELi512ENS_10bfloat16_tEfNS_4arch4Sm90ELb1ELb0ELb1ELb0ELb0ELb0ELb0ELb0ELb0ELb1ELb1ELb0EEENS1_21CollectiveEpilogueFwdINS6_IJSA_NS7_ILi512EEESA_EEES9_SC_SE_Li256ELb0ELb1ELb1ELb0EEENS1_19SingleTileSchedulerILb0ELb1ELb1ELi64EEEEEEEEEvNT_6ParamsE)
	.align		4
        /*006c*/ 	.word	index@(__assertfail)
	.align		4
        /*0070*/ 	.word	index@(_ZN7cutlass13device_kernelIN5flash11enable_sm90INS1_16FlashAttnFwdSm90INS1_25CollectiveMainloopFwdSm90ILi2EN4cute5tupleIJNS5_1CILi1EEES8_S8_EEENS6_IJNS7_ILi64EEESA_SA_EEELi512ENS_10bfloat16_tEfNS_4arch4Sm90ELb1ELb0ELb1ELb0ELb0ELb0ELb1ELb0ELb0ELb1ELb1ELb0EEENS1_21CollectiveEpilogueFwdINS6_IJSA_NS7_ILi512EEESA_EEES9_SC_SE_Li256ELb0ELb1ELb1ELb0EEENS1_19SingleTileSchedulerILb0ELb1ELb1ELi64EEEEEEEEEvNT_6ParamsE)
	.align		4
        /*0074*/ 	.word	index@(__assertfail)
	.align		4
        /*0078*/ 	.word	index@(_ZN7cutlass13device_kernelIN5flash11enable_sm90INS1_16FlashAttnFwdSm90INS1_25CollectiveMainloopFwdSm90ILi2EN4cute5tupleIJNS5_1CILi1EEES8_S8_EEENS6_IJNS7_ILi64EEESA_SA_EEELi512ENS_10bfloat16_tEfNS_4arch4Sm90ELb1ELb0ELb1ELb1ELb0ELb0ELb0ELb0ELb0ELb1ELb1ELb0EEENS1_21CollectiveEpilogueFwdINS6_IJSA_NS7_ILi512EEESA_EEES9_SC_SE_Li256ELb1ELb1ELb1ELb0EEENS1_36VarlenDynamicPersistentTileSchedulerILi64ELi64ELi256ELi128ELb1ELb1ELb1ELb1ELb1ELb1EEEEEEEEEvNT_6ParamsE)
	.align		4
        /*007c*/ 	.word	index@(__assertfail)
	.align		4
        /*0080*/ 	.word	index@(_ZN7cutlass13device_kernelIN5flash11enable_sm90INS1_16FlashAttnFwdSm90INS1_25CollectiveMainloopFwdSm90ILi2EN4cute5tupleIJNS5_1CILi1EEES8_S8_EEENS6_IJNS7_ILi64EEESA_SA_EEELi512ENS_10bfloat16_tEfNS_4arch4Sm90ELb1ELb0ELb1ELb1ELb0ELb1ELb0ELb0ELb0ELb1ELb1ELb0EEENS1_21CollectiveEpilogueFwdINS6_IJSA_NS7_ILi512EEESA_EEES9_SC_SE_Li256ELb1ELb1ELb1ELb0EEENS1_36VarlenDynamicPersistentTileSchedulerILi64ELi64ELi256ELi128ELb1ELb1ELb1ELb1ELb1ELb1EEEEEEEEEvNT_6ParamsE)
	.align		4
        /*0084*/ 	.word	index@(__assertfail)
	.align		4
        /*0088*/ 	.word	index@(_ZN7cutlass13device_kernelIN5flash11enable_sm90INS1_16FlashAttnFwdSm90INS1_25CollectiveMainloopFwdSm90ILi2EN4cute5tupleIJNS5_1CILi1EEES8_S8_EEENS6_IJNS7_ILi64EEESA_SA_EEELi512ENS_10bfloat16_tEfNS_4arch4Sm90ELb1ELb0ELb1ELb1ELb0ELb0ELb1ELb0ELb0ELb1ELb1ELb0EEENS1_21CollectiveEpilogueFwdINS6_IJSA_NS7_ILi512EEESA_EEES9_SC_SE_Li256ELb1ELb1ELb1ELb0EEENS1_36VarlenDynamicPersistentTileSchedulerILi64ELi64ELi256ELi128ELb1ELb1ELb1ELb1ELb1ELb1EEEEEEEEEvNT_6ParamsE)
	.align		4
        /*008c*/ 	.word	index@(__assertfail)
	.align		4
        /*0090*/ 	.word	index@(_ZN7cutlass13device_kernelIN5flash11enable_sm90INS1_16FlashAttnFwdSm90INS1_25CollectiveMainloopFwdSm90ILi2EN4cute5tupleIJNS5_1CILi1EEES8_S8_EEENS6_IJNS7_ILi64EEESA_SA_EEELi512ENS_10bfloat16_tEfNS_4arch4Sm90ELb1ELb0ELb1ELb1ELb0ELb1ELb1ELb0ELb0ELb1ELb1ELb0EEENS1_21CollectiveEpilogueFwdINS6_IJSA_NS7_ILi512EEESA_EEES9_SC_SE_Li256ELb1ELb1ELb1ELb0EEENS1_36VarlenDynamicPersistentTileSchedulerILi64ELi64ELi256ELi128ELb1ELb1ELb1ELb1ELb1ELb1EEEEEEEEEvNT_6ParamsE)
	.align		4
        /*0094*/ 	.word	index@(__assertfail)
	.align		4
        /*0098*/ 	.word	0x00000000
	.align		4
        /*009c*/ 	.word	0xfffffffe
	.align		4
        /*00a0*/ 	.word	0x00000000
	.align		4
        /*00a4*/ 	.word	0xfffffffd
	.align		4
        /*00a8*/ 	.word	0x00000000
	.align		4
        /*00ac*/ 	.word	0xfffffffc


//--------------------- .nv.constant4             --------------------------
	.section	.nv.constant4,"a",@progbits
	.align	8
	.align		8
.nv.constant4:
        /*0000*/ 	.dword	__assertfail
	.align		8
        /*0008*/ 	.dword	__unnamed_1
	.align		8
        /*0010*/ 	.dword	__unnamed_2
	.align		8
        /*0018*/ 	.dword	__unnamed_3
	.align		8
        /*0020*/ 	.dword	__unnamed_4
	.align		8
        /*0028*/ 	.dword	__unnamed_5
	.align		8
        /*0030*/ 	.dword	__unnamed_6
	.align		8
        /*0038*/ 	.dword	_ZN83_INTERNAL_5266b999_47_flash_fwd_hdim64_512_bf16_split_softcap_sm90_cu_cb12e5b6_38664cuda3std3__45__cpo5beginE
	.align		8
        /*0040*/ 	.dword	_ZN83_INTERNAL_5266b999_47_flash_fwd_hdim64_512_bf16_split_softcap_sm90_cu_cb12e5b6_38664cuda3std3__45__cpo3endE
	.align		8
        /*0048*/ 	.dword	_ZN83_INTERNAL_5266b999_47_flash_fwd_hdim64_512_bf16_split_softcap_sm90_cu_cb12e5b6_38664cuda3std3__45__cpo6cbeginE
	.align		8
        /*0050*/ 	.dword	_ZN83_INTERNAL_5266b999_47_flash_fwd_hdim64_512_bf16_split_softcap_sm90_cu_cb12e5b6_38664cuda3std3__45__cpo4cendE
	.align		8
        /*0058*/ 	.dword	_ZN83_INTERNAL_5266b999_47_flash_fwd_hdim64_512_bf16_split_softcap_sm90_cu_cb12e5b6_38664cuda3std3__485_GLOBAL__N__5266b999_47_flash_fwd_hdim64_512_bf16_split_softcap_sm90_cu_cb12e5b6_38666ignoreE
	.align		8
        /*0060*/ 	.dword	_ZN83_INTERNAL_5266b999_47_flash_fwd_hdim64_512_bf16_split_softcap_sm90_cu_cb12e5b6_38664cuda3std3__419piecewise_constructE
	.align		8
        /*0068*/ 	.dword	_ZN83_INTERNAL_5266b999_47_flash_fwd_hdim64_512_bf16_split_softcap_sm90_cu_cb12e5b6_38664cuda3std3__48in_placeE
	.align		8
        /*0070*/ 	.dword	_ZN83_INTERNAL_5266b999_47_flash_fwd_hdim64_512_bf16_split_softcap_sm90_cu_cb12e5b6_38664cuda3std6ranges3__45__cpo4swapE
	.align		8
        /*0078*/ 	.dword	_ZN83_INTERNAL_5266b999_47_flash_fwd_hdim64_512_bf16_split_softcap_sm90_cu_cb12e5b6_38664cuda3std6ranges3__45__cpo9iter_moveE
	.align		8
        /*0080*/ 	.dword	_ZN83_INTERNAL_5266b999_47_flash_fwd_hdim64_512_bf16_split_softcap_sm90_cu_cb12e5b6_38664cute7productE
	.align		8
        /*0088*/ 	.dword	_ZN83_INTERNAL_5266b999_47_flash_fwd_hdim64_512_bf16_split_softcap_sm90_cu_cb12e5b6_38664cute1_E
	.align		8
        /*0090*/ 	.dword	$str$20
	.align		8
        /*0098*/ 	.dword	$str$21


//--------------------- .text._ZN7cutlass13device_kernelIN5flash11enable_sm90INS1_16FlashAttnFwdSm90INS1_25CollectiveMainloopFwdSm90ILi2EN4cute5tupleIJNS5_1CILi1EEES8_S8_EEENS6_IJNS7_ILi64EEESA_SA_EEELi512ENS_10bfloat16_tEfNS_4arch4Sm90ELb0ELb0ELb1ELb0ELb0ELb0ELb0ELb0ELb0ELb1ELb1ELb0EEENS1_21CollectiveEpilogueFwdINS6_IJSA_NS7_ILi512EEESA_EEES9_SC_SE_Li256ELb0ELb1ELb1ELb0EEENS1_19SingleTileSchedulerILb0ELb1ELb1ELi64EEEEEEEEEvNT_6ParamsE --------------------------
	.section	.text._ZN7cutlass13device_kernelIN5flash11enable_sm90INS1_16FlashAttnFwdSm90INS1_25CollectiveMainloopFwdSm90ILi2EN4cute5tupleIJNS5_1CILi1EEES8_S8_EEENS6_IJNS7_ILi64EEESA_SA_EEELi512ENS_10bfloat16_tEfNS_4arch4Sm90ELb0ELb0ELb1ELb0ELb0ELb0ELb0ELb0ELb0ELb1ELb1ELb0EEENS1_21CollectiveEpilogueFwdINS6_IJSA_NS7_ILi512EEESA_EEES9_SC_SE_Li256ELb0ELb1ELb1ELb0EEENS1_19SingleTileSchedulerILb0ELb1ELb1ELi64EEEEEEEEEvNT_6ParamsE,"ax",@progbits
	.align	128
.text._ZN7cutlass13device_kernelIN5flash11enable_sm90INS1_16FlashAttnFwdSm90INS1_25CollectiveMainloopFwdSm90ILi2EN4cute5tupleIJNS5_1CILi1EEES8_S8_EEENS6_IJNS7_ILi64EEESA_SA_EEELi512ENS_10bfloat16_tEfNS_4arch4Sm90ELb0ELb0ELb1ELb0ELb0ELb0ELb0ELb0ELb0ELb1ELb1ELb0EEENS1_21CollectiveEpilogueFwdINS6_IJSA_NS7_ILi512EEESA_EEES9_SC_SE_Li256ELb0ELb1ELb1ELb0EEENS1_19SingleTileSchedulerILb0ELb1ELb1ELi64EEEEEEEEEvNT_6ParamsE:
        .type           _ZN7cutlass13device_kernelIN5flash11enable_sm90INS1_16FlashAttnFwdSm90INS1_25CollectiveMainloopFwdSm90ILi2EN4cute5tupleIJNS5_1CILi1EEES8_S8_EEENS6_IJNS7_ILi64EEESA_SA_EEELi512ENS_10bfloat16_tEfNS_4arch4Sm90ELb0ELb0ELb1ELb0ELb0ELb0ELb0ELb0ELb0ELb1ELb1ELb0EEENS1_21CollectiveEpilogueFwdINS6_IJSA_NS7_ILi512EEESA_EEES9_SC_SE_Li256ELb0ELb1ELb1ELb0EEENS1_19SingleTileSchedulerILb0ELb1ELb1ELi64EEEEEEEEEvNT_6ParamsE,@function
        .size           _ZN7cutlass13device_kernelIN5flash11enable_sm90INS1_16FlashAttnFwdSm90INS1_25CollectiveMainloopFwdSm90ILi2EN4cute5tupleIJNS5_1CILi1EEES8_S8_EEENS6_IJNS7_ILi64EEESA_SA_EEELi512ENS_10bfloat16_tEfNS_4arch4Sm90ELb0ELb0ELb1ELb0ELb0ELb0ELb0ELb0ELb0ELb1ELb1ELb0EEENS1_21CollectiveEpilogueFwdINS6_IJSA_NS7_ILi512EEESA_EEES9_SC_SE_Li256ELb0ELb1ELb1ELb0EEENS1_19SingleTileSchedulerILb0ELb1ELb1ELi64EEEEEEEEEvNT_6ParamsE,(.L_x_6038 - _ZN7cutlass13device_kernelIN5flash11enable_sm90INS1_16FlashAttnFwdSm90INS1_25CollectiveMainloopFwdSm90ILi2EN4cute5tupleIJNS5_1CILi1EEES8_S8_EEENS6_IJNS7_ILi64EEESA_SA_EEELi512ENS_10bfloat16_tEfNS_4arch4Sm90ELb0ELb0ELb1ELb0ELb0ELb0ELb0ELb0ELb0ELb1ELb1ELb0EEENS1_21CollectiveEpilogueFwdINS6_IJSA_NS7_ILi512EEESA_EEES9_SC_SE_Li256ELb0ELb1ELb1ELb0EEENS1_19SingleTileSchedulerILb0ELb1ELb1ELi64EEEEEEEEEvNT_6ParamsE)
        .other          _ZN7cutlass13device_kernelIN5flash11enable_sm90INS1_16FlashAttnFwdSm90INS1_25CollectiveMainloopFwdSm90ILi2EN4cute5tupleIJNS5_1CILi1EEES8_S8_EEENS6_IJNS7_ILi64EEESA_SA_EEELi512ENS_10bfloat16_tEfNS_4arch4Sm90ELb0ELb0ELb1ELb0ELb0ELb0ELb0ELb0ELb0ELb1ELb1ELb0EEENS1_21CollectiveEpilogueFwdINS6_IJSA_NS7_ILi512EEESA_EEES9_SC_SE_Li256ELb0ELb1ELb1ELb0EEENS1_19SingleTileSchedulerILb0ELb1ELb1ELi64EEEEEEEEEvNT_6ParamsE,@"STO_CUDA_ENTRY STV_DEFAULT"
_ZN7cutlass13device_kernelIN5flash11enable_sm90INS1_16FlashAttnFwdSm90INS1_25CollectiveMainloopFwdSm90ILi2EN4cute5tupleIJNS5_1CILi1EEES8_S8_EEENS6_IJNS7_ILi64EEESA_SA_EEELi512ENS_10bfloat16_tEfNS_4arch4Sm90ELb0ELb0ELb1ELb0ELb0ELb0ELb0ELb0ELb0ELb1ELb1ELb0EEENS1_21CollectiveEpilogueFwdINS6_IJSA_NS7_ILi512EEESA_EEES9_SC_SE_Li256ELb0ELb1ELb1ELb0EEENS1_19SingleTileSchedulerILb0ELb1ELb1ELi64EEEEEEEEEvNT_6ParamsE:
[----:B------:R-:W0:Y:S02]  /*0000*/  LDC R1, c[0x0][0x28] ;  /* 0x00000a00ff017b82 */ /* 0x000e240000000800 */
[----:B0-----:R-:W-:Y:S01]  /*0010*/  VIADD R1, R1, 0xffffffe8 ;  /* 0xffffffe801017836 */ /* 0x001fe20000000000 */
[----:B------:R-:W0:Y:S01]  /*0020*/  S2R R3, SR_TID.X ;  /* 0x0000000000037919 */ /* 0x000e220000002100 */
[----:B------:R-:W-:Y:S01]  /*0030*/  ELECT P0, URZ, PT ;  /* 0x00000000003f782f */ /* 0x000fe20003800000 */
[----:B------:R-:W-:Y:S01]  /*0040*/  BSSY B0, `(.L_x_0) ;  /* 0x000000d000007945 */ /* 0x000fe20003800000 */
[----:B0-----:R-:W-:-:S05]  /*0050*/  SHF.R.U32.HI R0, RZ, 0x5, R3 ;  /* 0x00000005ff007819 */ /* 0x001fca0000011603 */
[----:B------:R-:W0:Y:S02]  /*0060*/  SHFL.IDX PT, R2, R0, RZ, 0x1f ;  /* 0x00001fff00027589 */ /* 0x000e2400000e0000 */
[----:B0-----:R-:W-:-:S13]  /*0070*/  ISETP.EQ.AND P0, PT, R2, RZ, P0 ;  /* 0x000000ff0200720c */ /* 0x001fda0000702270 */
[----:B------:R-:W-:Y:S05]  /*0080*/  @!P0 BRA `(.L_x_1) ;  /* 0x0000000000208947 */ /* 0x000fea0003800000 */
[----:B------:R-:W-:Y:S02]  /*0090*/  ULDC.64 UR4, c[0x0][0x198] ;  /* 0x0000660000047ab9 */ /* 0x000fe40000000a00 */
[----:B------:R-:W-:Y:S02]  /*00a0*/  UIADD3 UR6, UP0, UR4, 0x370, URZ ;  /* 0x0000037004067890 */ /* 0x000fe4000ff1e03f */
[----:B------:R-:W-:Y:S02]  /*00b0*/  UIADD3 UR4, UP1, UR4, 0x470, URZ ;  /* 0x0000047004047890 */ /* 0x000fe4000ff3e03f */
[----:B------:R-:W-:Y:S02]  /*00c0*/  UIADD3.X UR7, URZ, UR5, URZ, UP0, !UPT ;  /* 0x000000053f077290 */ /* 0x000fe400087fe43f */
[----:B------:R-:W-:-:S07]  /*00d0*/  UIADD3.X UR5, URZ, UR5, URZ, UP1, !UPT ;  /* 0x000000053f057290 */ /* 0x000fce0008ffe43f */
[----:B------:R0:W-:Y:S02]  /*00e0*/  UTMACCTL.PF [UR6] ;  /* 0x00000000060079b9 */ /* 0x0001e40008040000 */
[----:B------:R0:W-:Y:S02]  /*00f0*/  UTMACCTL.PF [UR4] ;  /* 0x00000000040079b9 */ /* 0x0001e40008040000 */
[----:B0-----:R-:W-:Y:S01]  /*0100*/  NOP ;  /* 0x0000000000007918 */ /* 0x001fe20000000000 */
.L_x_1:
[----:B------:R-:W-:Y:S05]  /*0110*/  BSYNC B0 ;  /* 0x0000000000007941 */ /* 0x000fea0003800000 */
.L_x_0:
[----:B------:R-:W-:Y:S01]  /*0120*/  VOTEU.ANY UP0, P0 ;  /* 0x00000000003f7886 */ /* 0x000fe20000000100 */
[----:B------:R-:W0:Y:S01]  /*0130*/  SHFL.IDX PT, R2, R0, RZ, 0x1f ;  /* 0x00001fff00027589 */ /* 0x000e2200000e0000 */
[----:B------:R-:W-:Y:S01]  /*0140*/  UMOV UR4, 0x80 ;  /* 0x0000008000047882 */ /* 0x000fe20000000000 */
[----:B------:R-:W-:Y:S01]  /*0150*/  UMOV UR7, 0x100 ;  /* 0x0000010000077882 */ /* 0x000fe20000000000 */
[----:B------:R-:W-:Y:S01]  /*0160*/  VOTEU.ANY UP1, P0 ;  /* 0x00000000003f7886 */ /* 0x000fe20000020100 */
[----:B------:R-:W1:Y:S01]  /*0170*/  @UP0 S2UR UR8, SR_CgaCtaId ;  /* 0x00000000000809c3 */ /* 0x000e620000008800 */
[----:B------:R-:W-:Y:S01]  /*0180*/  @UP0 UMOV UR6, 0x400 ;  /* 0x0000040000060882 */ /* 0x000fe20000000000 */
[----:B------:R-:W-:-:S04]  /*0190*/  @UP0 UIADD3 UR4, -UR4, 0x100000, URZ ;  /* 0x0010000004040890 */ /* 0x000fc8000fffe13f */
[----:B------:R-:W-:Y:S02]  /*01a0*/  @UP0 USHF.L.U32 UR5, UR4, 0xb, URZ ;  /* 0x0000000b04050899 */ /* 0x000fe4000800063f */
[----:B------:R-:W-:Y:S01]  /*01b0*/  @UP0 USHF.L.U32 UR4, UR4, 0x1, URZ ;  /* 0x0000000104040899 */ /* 0x000fe2000800063f */
[----:B0-----:R-:W-:Y:S02]  /*01c0*/  ISETP.NE.AND P1, PT, R2, RZ, PT ;  /* 0x000000ff0200720c */ /* 0x001fe40003f25270 */
[----:B------:R-:W-:Y:S01]  /*01d0*/  SHF.R.U32.HI R2, RZ, 0x7, R3 ;  /* 0x00000007ff027819 */ /* 0x000fe20000011603 */
[----:B-1----:R-:W-:Y:S02]  /*01e0*/  @UP0 ULEA UR8, UR8, UR6, 0x18 ;  /* 0x0000000608080291 */ /* 0x002fe4000f8ec03f */
[----:B------:R-:W-:-:S04]  /*01f0*/  @UP0 UIADD3 UR6, -UR7, 0x100000, URZ ;  /* 0x0010000007060890 */ /* 0x000fc8000fffe13f */
[----:B------:R-:W-:Y:S02]  /*0200*/  @UP0 USHF.L.U32 UR7, UR6, 0xb, URZ ;  /* 0x0000000b06070899 */ /* 0x000fe4000800063f */
[----:B------:R-:W-:Y:S01]  /*0210*/  @UP0 USHF.L.U32 UR6, UR6, 0x1, URZ ;  /* 0x0000000106060899 */ /* 0x000fe2000800063f */
[----:B------:R0:W1:Y:S01]  /*0220*/  SHFL.IDX PT, R3, R2, RZ, 0x1f ;  /* 0x00001fff02037589 */ /* 0x00006200000e0000 */
[----:B------:R-:W-:-:S03]  /*0230*/  VOTEU.ANY UP0, P0 ;  /* 0x00000000003f7886 */ /* 0x000fc60000000100 */
[----:B------:R-:W2:Y:S02]  /*0240*/  FENCE.VIEW.ASYNC.S ;  /* 0x00000000000073c6 */ /* 0x000ea40000000000 */
[----:B--2---:R0:W2:Y:S05]  /*0250*/  @UP0 SYNCS.EXCH.64 URZ, [UR8+0x28c00], UR4 ;  /* 0x028c0004083f05b2 */ /* 0x0040aa0008000100 */
[----:B------:R0:W3:Y:S02]  /*0260*/  @UP1 SYNCS.EXCH.64 URZ, [UR8+0x28c20], UR6 ;  /* 0x028c2006083f15b2 */ /* 0x0000e40008000100 */
[----:B0-----:R-:W-:Y:S05]  /*0270*/  @P1 BRA `(.L_x_2) ;  /* 0x0000000000381947 */ /* 0x001fea0003800000 */
[----:B------:R-:W0:Y:S01]  /*0280*/  S2UR UR5, SR_CgaCtaId ;  /* 0x00000000000579c3 */ /* 0x000e220000008800 */
[----:B------:R-:W-:Y:S01]  /*0290*/  UMOV UR4, 0x400 ;  /* 0x0000040000047882 */ /* 0x000fe20000000000 */
[----:B------:R-:W-:Y:S01]  /*02a0*/  UMOV UR7, 0x1 ;  /* 0x0000000100077882 */ /* 0x000fe20000000000 */
[----:B------:R-:W-:Y:S01]  /*02b0*/  ELECT P0, URZ, PT ;  /* 0x00000000003f782f */ /* 0x000fe20003800000 */
[----:B0-----:R-:W-:Y:S02]  /*02c0*/  ULEA UR6, UR5, UR4, 0x18 ;  /* 0x0000000405067291 */ /* 0x001fe4000f8ec03f */
[----:B------:R-:W-:-:S04]  /*02d0*/  UIADD3 UR4, -UR7, 0x100000, URZ ;  /* 0x0010000007047890 */ /* 0x000fc8000fffe13f */
[----:B------:R-:W-:Y:S02]  /*02e0*/  USHF.L.U32 UR5, UR4, 0xb, URZ ;  /* 0x0000000b04057899 */ /* 0x000fe4000800063f */
[----:B------:R-:W-:Y:S01]  /*02f0*/  USHF.L.U32 UR4, UR4, 0x1, URZ ;  /* 0x0000000104047899 */ /* 0x000fe2000800063f */
[----:B------:R-:W0:Y:S11]  /*0300*/  FENCE.VIEW.ASYNC.S ;  /* 0x00000000000073c6 */ /* 0x000e360000000000 */
[----:B0-----:R0:W4:Y:S01]  /*0310*/  SYNCS.EXCH.64 URZ, [UR6+0x28c30], UR4 ;  /* 0x028c3004063f75b2 */ /* 0x0011220008000100 */
[----:B------:R0:W0:Y:S01]  /*0320*/  SYNCS.EXCH.64 URZ, [UR6+0x28c40], UR4 ;  /* 0x028c4004063f75b2 */ /* 0x0000220008000100 */
[----:B------:R0:W0:Y:S01]  /*0330*/  SYNCS.EXCH.64 URZ, [UR6+0x28c38], UR4 ;  /* 0x028c3804063f75b2 */ /* 0x0000220008000100 */
[----:B------:R0:W0:Y:S01]  /*0340*/  SYNCS.EXCH.64 URZ, [UR6+0x28c48], UR4 ;  /* 0x028c4804063f75b2 */ /* 0x0000220008000100 */
[----:B------:R-:W-:Y:S01]  /*0350*/  NOP ;  /* 0x0000000000007918 */ /* 0x000fe20000000000 */
.L_x_2:
[----:B------:R-:W5:Y:S01]  /*0360*/  SHFL.IDX PT, R2, R0, RZ, 0x1f ;  /* 0x00001fff00027589 */ /* 0x000f6200000e0000 */
[----:B------:R-:W-:Y:S01]  /*0370*/  NOP ;  /* 0x0000000000007918 */ /* 0x000fe20000000000 */
[----:B-----5:R-:W-:-:S13]  /*0380*/  ISETP.NE.AND P0, PT, R2, RZ, PT ;  /* 0x000000ff0200720c */ /* 0x020fda0003f05270 */
[----:B------:R-:W-:Y:S05]  /*0390*/  @P0 BRA `(.L_x_3) ;  /* 0x0000000000480947 */ /* 0x000fea0003800000 */
[----:B0-----:R-:W0:Y:S01]  /*03a0*/  S2UR UR5, SR_CgaCtaId ;  /* 0x00000000000579c3 */ /* 0x001e220000008800 */
[----:B------:R-:W-:Y:S01]  /*03b0*/  UMOV UR4, 0x400 ;  /* 0x0000040000047882 */ /* 0x000fe20000000000 */
[----:B------:R-:W-:Y:S01]  /*03c0*/  UMOV UR6, 0x1 ;  /* 0x0000000100067882 */ /* 0x000fe20000000000 */
[----:B------:R-:W-:Y:S01]  /*03d0*/  UMOV UR9, 0x2 ;  /* 0x0000000200097882 */ /* 0x000fe20000000000 */
[----:B------:R-:W-:-:S04]  /*03e0*/  UIADD3 UR6, -UR6, 0x100000, URZ ;  /* 0x0010000006067890 */ /* 0x000fc8000fffe13f */
[----:B------:R-:W-:Y:S02]  /*03f0*/  USHF.L.U32 UR7, UR6, 0xb, URZ ;  /* 0x0000000b06077899 */ /* 0x000fe4000800063f */
[----:B------:R-:W-:Y:S01]  /*0400*/  USHF.L.U32 UR6, UR6, 0x1, URZ ;  /* 0x0000000106067899 */ /* 0x000fe2000800063f */
[----:B------:R-:W-:Y:S01]  /*0410*/  ELECT P0, URZ, PT ;  /* 0x00000000003f782f */ /* 0x000fe20003800000 */
[----:B0-----:R-:W-:Y:S02]  /*0420*/  ULEA UR8, UR5, UR4, 0x18 ;  /* 0x0000000405087291 */ /* 0x001fe4000f8ec03f */
[----:B------:R-:W-:-:S04]  /*0430*/  UIADD3 UR4, -UR9, 0x100000, URZ ;  /* 0x0010000009047890 */ /* 0x000fc8000fffe13f */
[----:B------:R-:W-:Y:S02]  /*0440*/  USHF.L.U32 UR5, UR4, 0xb, URZ ;  /* 0x0000000b04057899 */ /* 0x000fe4000800063f */
[----:B------:R-:W-:Y:S01]  /*0450*/  USHF.L.U32 UR4, UR4, 0x1, URZ ;  /* 0x0000000104047899 */ /* 0x000fe2000800063f */
[----:B------:R-:W0:Y:S03]  /*0460*/  FENCE.VIEW.ASYNC.S ;  /* 0x00000000000073c6 */ /* 0x000e260000000000 */
[----:B0-----:R0:W0:Y:S08]  /*0470*/  SYNCS.EXCH.64 URZ, [UR8+0x28c50], UR6 ;  /* 0x028c5006083f75b2 */ /* 0x0010300008000100 */
[----:B------:R0:W0:Y:S01]  /*0480*/  SYNCS.EXCH.64 URZ, [UR8+0x28c60], UR4 ;  /* 0x028c6004083f75b2 */ /* 0x0000220008000100 */
[----:B------:R0:W0:Y:S01]  /*0490*/  SYNCS.EXCH.64 URZ, [UR8+0x28c58], UR6 ;  /* 0x028c5806083f75b2 */ /* 0x0000220008000100 */
[----:B------:R0:W0:Y:S01]  /*04a0*/  SYNCS.EXCH.64 URZ, [UR8+0x28c68], UR4 ;  /* 0x028c6804083f75b2 */ /* 0x0000220008000100 */
[----:B------:R-:W-:Y:S01]  /*04b0*/  NOP ;  /* 0x0000000000007918 */ /* 0x000fe20000000000 */
.L_x_3:
[----:B------:R-:W5:Y:S01]  /*04c0*/  SHFL.IDX PT, R2, R0, RZ, 0x1f ;  /* 0x00001fff00027589 */ /* 0x000f6200000e0000 */
[----:B------:R-:W-:Y:S01]  /*04d0*/  NOP ;  /* 0x0000000000007918 */ /* 0x000fe20000000000 */
[----:B-----5:R-:W-:-:S13]  /*04e0*/  ISETP.NE.AND P0, PT, R2, RZ, PT ;  /* 0x000000ff0200720c */ /* 0x020fda0003f05270 */
[----:B------:R-:W-:Y:S05]  /*04f0*/  @P0 BRA `(.L_x_4) ;  /* 0x0000000000380947 */ /* 0x000fea0003800000 */
[----:B0-----:R-:W0:Y:S01]  /*0500*/  S2UR UR5, SR_CgaCtaId ;  /* 0x00000000000579c3 */ /* 0x001e220000008800 */
        /* <DEDUP_REMOVED lines=8> */
[----:B0-----:R0:W0:Y:S01]  /*0590*/  SYNCS.EXCH.64 URZ, [UR6+0x28c70], UR4 ;  /* 0x028c7004063f75b2 */ /* 0x0010220008000100 */
[----:B------:R0:W0:Y:S01]  /*05a0*/  SYNCS.EXCH.64 URZ, [UR6+0x28c80], UR4 ;  /* 0x028c8004063f75b2 */ /* 0x0000220008000100 */
[----:B------:R0:W0:Y:S01]  /*05b0*/  SYNCS.EXCH.64 URZ, [UR6+0x28c78], UR4 ;  /* 0x028c7804063f75b2 */ /* 0x0000220008000100 */
[----:B------:R0:W0:Y:S01]  /*05c0*/  SYNCS.EXCH.64 URZ, [UR6+0x28c88], UR4 ;  /* 0x028c8804063f75b2 */ /* 0x0000220008000100 */
[----:B------:R-:W-:Y:S01]  /*05d0*/  NOP ;  /* 0x0000000000007918 */ /* 0x000fe20000000000 */
.L_x_4:
        /* <DEDUP_REMOVED lines=8> */
[----:B------:R-:W-:Y:S01]  /*0660*/  ELECT P0, URZ, PT ;  /* 0x00000000003f782f */ /* 0x000fe20003800000 */
[----:B0-----:R-:W-:Y:S02]  /*0670*/  ULEA UR8, UR5, UR4, 0x18 ;  /* 0x0000000405087291 */ /* 0x001fe4000f8ec03f */
[----:B------:R-:W-:-:S04]  /*0680*/  UIADD3 UR4, -UR6, 0x100000, URZ ;  /* 0x0010000006047890 */ /* 0x000fc8000fffe13f */
[----:B------:R-:W-:Y:S02]  /*0690*/  USHF.L.U32 UR5, UR4, 0xb, URZ ;  /* 0x0000000b04057899 */ /* 0x000fe4000800063f */
[----:B------:R-:W-:Y:S02]  /*06a0*/  USHF.L.U32 UR4, UR4, 0x1, URZ ;  /* 0x0000000104047899 */ /* 0x000fe4000800063f */
        /* <DEDUP_REMOVED lines=9> */
.L_x_5:
        /* <DEDUP_REMOVED lines=22> */
.L_x_6:
[----:B------:R-:W-:Y:S01]  /*08a0*/  IMAD.MOV.U32 R2, RZ, RZ, 0x1 ;  /* 0x00000001ff027424 */ /* 0x000fe200078e00ff */
[----:B-1----:R-:W-:Y:S01]  /*08b0*/  ISETP.NE.AND P0, PT, R3, RZ, PT ;  /* 0x000000ff0300720c */ /* 0x002fe20003f05270 */
[----:B------:R-:W-:Y:S01]  /*08c0*/  NOP ;  /* 0x0000000000007918 */ /* 0x000fe20000000000 */
[----:B------:R-:W-:Y:S01]  /*08d0*/  ULDC.64 UR42, c[0x0][0x208] ;  /* 0x00008200002a7ab9 */ /* 0x000fe20000000a00 */
[----:B------:R-:W-:Y:S01]  /*08e0*/  BSSY B6, `(.L_x_7) ;  /* 0x0000d99000067945 */ /* 0x000fe20003800000 */
[----:B------:R-:W-:-:S05]  /*08f0*/  SEL R2, R2, 0x2, !P0 ;  /* 0x0000000202027807 */ /* 0x000fca0004000000 */
[----:B------:R1:W-:Y:S01]  /*0900*/  STL [R1+0x14], R2 ;  /* 0x0000140201007387 */ /* 0x0003e20000100800 */
[----:B0-234-:R-:W-:Y:S06]  /*0910*/  BAR.SYNC.DEFER_BLOCKING 0x0 ;  /* 0x0000000000007b1d */ /* 0x01dfec0000010000 */
[----:B------:R-:W-:Y:S05]  /*0920*/  @!P0 BRA `(.L_x_8) ;  /* 0x0000009000d48947 */ /* 0x000fea0003800000 */
.L_x_9:
[----:B------:R-:W-:-:S08]  /*0930*/  NOP ;  /* 0x0000000000007918 */ /* 0x000fd00000000000 */
[----:B------:R-:W0:Y:S02]  /*0940*/  USETMAXREG.TRY_ALLOC.CTAPOOL UP0, 0xf0 ;  /* 0x000000f0000079c8 */ /* 0x000e240008000600 */
[----:B0-----:R-:W-:-:S13]  /*0950*/  PLOP3.LUT P0, PT, PT, PT, UP0, 0x80, 0x0 ;  /* 0x000000000000781c */ /* 0x001fda0003f0f008 */
[----:B------:R-:W-:Y:S05]  /*0960*/  @!P0 BRA `(.L_x_9) ;  /* 0xfffffffc00f08947 */ /* 0x000fea000383ffff */
[----:B------:R-:W0:Y:S01]  /*0970*/  S2R R6, SR_TID.X ;  /* 0x0000000000067919 */ /* 0x000e220000002100 */
[----:B------:R-:W2:Y:S08]  /*0980*/  LDC R4, c[0x0][0xc50] ;  /* 0x00031400ff047b82 */ /* 0x000eb00000000800 */
[----:B------:R-:W1:Y:S08]  /*0990*/  S2UR UR4, SR_CTAID.Y ;  /* 0x00000000000479c3 */ /* 0x000e700000002600 */
[----:B------:R-:W3:Y:S01]  /*09a0*/  S2UR UR5, SR_CTAID.Z ;  /* 0x00000000000579c3 */ /* 0x000ee20000002700 */
[----:B--2---:R-:W-:-:S02]  /*09b0*/  ISETP.NE.AND P1, PT, R4, 0x1, PT ;  /* 0x000000010400780c */ /* 0x004fc40003f25270 */
[----:B0-----:R-:W-:Y:S01]  /*09c0*/  LOP3.LUT R0, R6, 0xffffff80, RZ, 0xc0, !PT ;  /* 0xffffff8006007812 */ /* 0x001fe200078ec0ff */
[----:B-1----:R-:W-:-:S03]  /*09d0*/  IMAD.U32 R2, RZ, RZ, UR4 ;  /* 0x00000004ff027e24 */ /* 0x002fc6000f8e00ff */
[----:B------:R-:W-:-:S07]  /*09e0*/  ISETP.NE.AND P0, PT, R0, 0x80, PT ;  /* 0x000000800000780c */ /* 0x000fce0003f05270 */
[----:B------:R-:W0:Y:S08]  /*09f0*/  @P1 LDC R0, c[0x0][0xc54] ;  /* 0x00031500ff001b82 */ /* 0x000e300000000800 */
[----:B------:R-:W1:Y:S08]  /*0a00*/  @P1 LDC R5, c[0x0][0xc58] ;  /* 0x00031600ff051b82 */ /* 0x000e700000000800 */
[----:B------:R-:W-:Y:S06]  /*0a10*/  @!P0 BAR.ARV 0x8, 0x100 ;  /* 0x0204000000008b1d */ /* 0x000fec0000002000 */
[----:B------:R-:W-:Y:S01]  /*0a20*/  ISETP.GE.U32.AND P0, PT, R6, 0x100, PT ;  /* 0x000001000600780c */ /* 0x000fe20003f06070 */
[----:B0-----:R-:W-:-:S12]  /*0a30*/  @P1 IMAD.HI.U32 R0, R0, UR4, RZ ;  /* 0x0000000400001c27 */ /* 0x001fd8000f8e00ff */
[----:B------:R-:W-:Y:S06]  /*0a40*/  @P0 BAR.ARV 0xf, 0x100 ;  /* 0x03c4000000000b1d */ /* 0x000fec0000002000 */
[----:B---3--:R-:W-:Y:S02]  /*0a50*/  ISETP.LE.AND P0, PT, RZ, UR5, PT ;  /* 0x00000005ff007c0c */ /* 0x008fe4000bf03270 */
[----:B-1----:R-:W-:-:S05]  /*0a60*/  @P1 SHF.R.U32.HI R2, RZ, R5, R0 ;  /* 0x00000005ff021219 */ /* 0x002fca0000011600 */
[----:B------:R-:W-:-:S04]  /*0a70*/  IMAD.MOV R5, RZ, RZ, -R2 ;  /* 0x000000ffff057224 */ /* 0x000fc800078e0a02 */
[----:B------:R-:W-:Y:S02]  /*0a80*/  IMAD R4, R4, R5, UR4 ;  /* 0x0000000404047e24 */ /* 0x000fe4000f8e0205 */
[----:B------:R-:W-:Y:S05]  /*0a90*/  @!P0 BRA `(.L_x_10) ;  /* 0x000000d400f48947 */ /* 0x000fea0003800000 */
[----:B------:R-:W0:Y:S01]  /*0aa0*/  LDC.64 R8, c[0x0][0x418] ;  /* 0x00010600ff087b82 */ /* 0x000e220000000a00 */
[----:B------:R-:W-:Y:S02]  /*0ab0*/  SHF.R.U32.HI R7, RZ, 0x10, R4 ;  /* 0x00000010ff077819 */ /* 0x000fe40000011604 */
[----:B------:R-:W-:Y:S02]  /*0ac0*/  IADD3 R18, R6, -0x80, RZ ;  /* 0xffffff8006127810 */ /* 0x000fe40007ffe0ff */
[----:B------:R-:W-:Y:S02]  /*0ad0*/  ISETP.NE.AND P1, PT, R7, RZ, PT ;  /* 0x000000ff0700720c */ /* 0x000fe40003f25270 */
[----:B------:R-:W-:Y:S01]  /*0ae0*/  LOP3.LUT R16, R4, 0xffff, RZ, 0xc0, !PT ;  /* 0x0000ffff04107812 */ /* 0x000fe200078ec0ff */
[----:B------:R-:W1:Y:S08]  /*0af0*/  LDC R22, c[0x0][0x424] ;  /* 0x00010900ff167b82 */ /* 0x000e700000000800 */
[----:B------:R-:W2:Y:S01]  /*0b00*/  LDC R5, c[0x0][0x2f0] ;  /* 0x0000bc00ff057b82 */ /* 0x000ea20000000800 */
[----:B0-----:R-:W-:-:S07]  /*0b10*/  ISETP.NE.U32.AND P0, PT, R8, RZ, PT ;  /* 0x000000ff0800720c */ /* 0x001fce0003f05070 */
[----:B------:R-:W0:Y:S01]  /*0b20*/  @!P1 LDC R7, c[0x0][0x9f0] ;  /* 0x00027c00ff079b82 */ /* 0x000e220000000800 */
[----:B------:R-:W-:-:S04]  /*0b30*/  ISETP.NE.AND.EX P0, PT, R9, RZ, PT, P0 ;  /* 0x000000ff0900720c */ /* 0x000fc80003f05300 */
[----:B-1----:R-:W-:Y:S02]  /*0b40*/  SEL R22, R22, 0x1, P0 ;  /* 0x0000000116167807 */ /* 0x002fe40000000000 */
[----:B------:R-:W-:-:S03]  /*0b50*/  ISETP.NE.AND P0, PT, R3, 0x1, PT ;  /* 0x000000010300780c */ /* 0x000fc60003f05270 */
[----:B--2---:R-:W-:-:S04]  /*0b60*/  IMAD R22, R22, R5, RZ ;  /* 0x0000000516167224 */ /* 0x004fc800078e02ff */
[----:B------:R-:W-:-:S05]  /*0b70*/  VIADD R0, R22, 0x3f ;  /* 0x0000003f16007836 */ /* 0x000fca0000000000 */
[----:B------:R-:W-:-:S04]  /*0b80*/  SHF.R.S32.HI R5, RZ, 0x1f, R0 ;  /* 0x0000001fff057819 */ /* 0x000fc80000011400 */
[----:B------:R-:W-:-:S04]  /*0b90*/  LEA.HI R5, R5, R0, RZ, 0x6 ;  /* 0x0000000005057211 */ /* 0x000fc800078f30ff */
[----:B------:R-:W-:Y:S01]  /*0ba0*/  SHF.R.S32.HI R0, RZ, 0x6, R5 ;  /* 0x00000006ff007819 */ /* 0x000fe20000011405 */
[----:B------:R-:W-:Y:S06]  /*0bb0*/  @!P0 BRA `(.L_x_11) ;  /* 0x0000001c00d88947 */ /* 0x000fec0003800000 */
[----:B------:R-:W-:Y:S01]  /*0bc0*/  ISETP.GE.AND P0, PT, R22, 0x1, PT ;  /* 0x000000011600780c */ /* 0x000fe20003f06270 */
[----:B------:R-:W-:-:S12]  /*0bd0*/  IMAD.MOV.U32 R4, RZ, RZ, RZ ;  /* 0x000000ffff047224 */ /* 0x000fd800078e00ff */
[----:B------:R-:W-:Y:S05]  /*0be0*/  @!P0 BRA `(.L_x_12) ;  /* 0x0000000000688947 */ /* 0x000fea0003800000 */
[-C--:B0-----:R-:W-:Y:S02]  /*0bf0*/  IABS R8, R7.reuse ;  /* 0x0000000700087213 */ /* 0x081fe40000000000 */
[----:B------:R-:W-:Y:S02]  /*0c00*/  IADD3 R6, R0, -0x1, R7 ;  /* 0xffffffff00067810 */ /* 0x000fe40007ffe007 */
[----:B------:R-:W0:Y:S01]  /*0c10*/  I2F.RP R3, R8 ;  /* 0x0000000800037306 */ /* 0x000e220000209400 */
[-C--:B------:R-:W-:Y:S02]  /*0c20*/  IABS R11, R7.reuse ;  /* 0x00000007000b7213 */ /* 0x080fe40000000000 */
[----:B------:R-:W-:Y:S02]  /*0c30*/  IABS R10, R6 ;  /* 0x00000006000a7213 */ /* 0x000fe40000000000 */
[----:B------:R-:W-:-:S04]  /*0c40*/  LOP3.LUT R6, R6, R7, RZ, 0x3c, !PT ;  /* 0x0000000706067212 */ /* 0x000fc800078e3cff */
[----:B------:R-:W-:Y:S01]  /*0c50*/  ISETP.GE.AND P2, PT, R6, RZ, PT ;  /* 0x000000ff0600720c */ /* 0x000fe20003f46270 */
[----:B0-----:R-:W0:Y:S02]  /*0c60*/  MUFU.RCP R3, R3 ;  /* 0x0000000300037308 */ /* 0x001e240000001000 */
[----:B0-----:R-:W-:Y:S02]  /*0c70*/  VIADD R4, R3, 0xffffffe ;  /* 0x0ffffffe03047836 */ /* 0x001fe40000000000 */
[----:B------:R-:W-:-:S04]  /*0c80*/  IMAD.MOV R3, RZ, RZ, -R11 ;  /* 0x000000ffff037224 */ /* 0x000fc800078e0a0b */
[----:B------:R0:W1:Y:S02]  /*0c90*/  F2I.FTZ.U32.TRUNC.NTZ R5, R4 ;  /* 0x0000000400057305 */ /* 0x000064000021f000 */
[----:B0-----:R-:W-:Y:S02]  /*0ca0*/  IMAD.MOV.U32 R4, RZ, RZ, RZ ;  /* 0x000000ffff047224 */ /* 0x001fe400078e00ff */
[----:B-1----:R-:W-:-:S04]  /*0cb0*/  IMAD.MOV R9, RZ, RZ, -R5 ;  /* 0x000000ffff097224 */ /* 0x002fc800078e0a05 */
[----:B------:R-:W-:-:S04]  /*0cc0*/  IMAD R9, R9, R8, RZ ;  /* 0x0000000809097224 */ /* 0x000fc800078e02ff */
[----:B------:R-:W-:-:S06]  /*0cd0*/  IMAD.HI.U32 R5, R5, R9, R4 ;  /* 0x0000000905057227 */ /* 0x000fcc00078e0004 */
[----:B------:R-:W-:-:S04]  /*0ce0*/  IMAD.HI.U32 R5, R5, R10, RZ ;  /* 0x0000000a05057227 */ /* 0x000fc800078e00ff */
[----:B------:R-:W-:-:S05]  /*0cf0*/  IMAD R3, R5, R3, R10 ;  /* 0x0000000305037224 */ /* 0x000fca00078e020a */
[----:B------:R-:W-:-:S13]  /*0d00*/  ISETP.GT.U32.AND P1, PT, R8, R3, PT ;  /* 0x000000030800720c */ /* 0x000fda0003f24070 */
[-C--:B------:R-:W-:Y:S01]  /*0d10*/  @!P1 IADD3 R3, R3, -R8.reuse, RZ ;  /* 0x8000000803039210 */ /* 0x080fe20007ffe0ff */
[----:B------:R-:W-:Y:S01]  /*0d20*/  @!P1 VIADD R5, R5, 0x1 ;  /* 0x0000000105059836 */ /* 0x000fe20000000000 */
[----:B------:R-:W-:Y:S02]  /*0d30*/  ISETP.NE.AND P1, PT, R7, RZ, PT ;  /* 0x000000ff0700720c */ /* 0x000fe40003f25270 */
[----:B------:R-:W-:-:S13]  /*0d40*/  ISETP.GE.U32.AND P0, PT, R3, R8, PT ;  /* 0x000000080300720c */ /* 0x000fda0003f06070 */
[----:B------:R-:W-:-:S04]  /*0d50*/  @P0 VIADD R5, R5, 0x1 ;  /* 0x0000000105050836 */ /* 0x000fc80000000000 */
[----:B------:R-:W-:-:S04]  /*0d60*/  IMAD.MOV.U32 R4, RZ, RZ, R5 ;  /* 0x000000ffff047224 */ /* 0x000fc800078e0005 */
[----:B------:R-:W-:Y:S01]  /*0d70*/  @!P2 IMAD.MOV R4, RZ, RZ, -R4 ;  /* 0x000000ffff04a224 */ /* 0x000fe200078e0a04 */
[----:B------:R-:W-:-:S07]  /*0d80*/  @!P1 LOP3.LUT R4, RZ, R7, RZ, 0x33, !PT ;  /* 0x00000007ff049212 */ /* 0x000fce00078e33ff */
.L_x_12:
[-C--:B------:R-:W-:Y:S01]  /*0d90*/  IMAD R3, R16, R4.reuse, RZ ;  /* 0x0000000410037224 */ /* 0x080fe200078e02ff */
[----:B------:R-:W-:Y:S02]  /*0da0*/  PLOP3.LUT P0, PT, PT, PT, PT, 0x80, 0x0 ;  /* 0x000000000000781c */ /* 0x000fe40003f0f070 */
[----:B0-----:R-:W-:Y:S02]  /*0db0*/  CS2R R6, SRZ ;  /* 0x0000000000067805 */ /* 0x001fe4000001ff00 */
[----:B------:R-:W-:Y:S02]  /*0dc0*/  CS2R R150, SRZ ;  /* 0x0000000000967805 */ /* 0x000fe4000001ff00 */
[----:B------:R-:W-:Y:S02]  /*0dd0*/  CS2R R148, SRZ ;  /* 0x0000000000947805 */ /* 0x000fe4000001ff00 */
[----:B------:R-:W-:Y:S02]  /*0de0*/  VIADDMNMX R0, R3, R4, R0, PT ;  /* 0x0000000403007246 */ /* 0x000fe40003800100 */
[----:B------:R-:W-:-:S02]  /*0df0*/  CS2R R146, SRZ ;  /* 0x0000000000927805 */ /* 0x000fc4000001ff00 */
[----:B------:R-:W-:Y:S02]  /*0e00*/  CS2R R144, SRZ ;  /* 0x0000000000907805 */ /* 0x000fe4000001ff00 */
[----:B------:R-:W-:Y:S02]  /*0e10*/  CS2R R142, SRZ ;  /* 0x00000000008e7805 */ /* 0x000fe4000001ff00 */
[----:B------:R-:W-:Y:S02]  /*0e20*/  ISETP.GT.AND P1, PT, R0, R3, PT ;  /* 0x000000030000720c */ /* 0x000fe40003f24270 */
[----:B------:R-:W-:Y:S02]  /*0e30*/  CS2R R140, SRZ ;  /* 0x00000000008c7805 */ /* 0x000fe4000001ff00 */
[----:B------:R-:W-:Y:S02]  /*0e40*/  CS2R R138, SRZ ;  /* 0x00000000008a7805 */ /* 0x000fe4000001ff00 */
[----:B------:R-:W-:-:S02]  /*0e50*/  CS2R R136, SRZ ;  /* 0x0000000000887805 */ /* 0x000fc4000001ff00 */
[----:B------:R-:W-:Y:S02]  /*0e60*/  CS2R R134, SRZ ;  /* 0x0000000000867805 */ /* 0x000fe4000001ff00 */
[----:B------:R-:W-:Y:S02]  /*0e70*/  CS2R R132, SRZ ;  /* 0x0000000000847805 */ /* 0x000fe4000001ff00 */
[----:B------:R-:W-:Y:S02]  /*0e80*/  CS2R R130, SRZ ;  /* 0x0000000000827805 */ /* 0x000fe4000001ff00 */
        /* <DEDUP_REMOVED lines=52> */
[----:B------:R-:W-:Y:S01]  /*11d0*/  CS2R R24, SRZ ;  /* 0x0000000000187805 */ /* 0x000fe2000001ff00 */
[----:B------:R-:W-:Y:S06]  /*11e0*/  @!P1 BRA `(.L_x_13) ;  /* 0x0000006000d89947 */ /* 0x000fec0003800000 */
[----:B------:R-:W2:Y:S01]  /*11f0*/  LDL.LU R8, [R1+0x14] ;  /* 0x0000140001087983 */ /* 0x000ea20000300800 */
[----:B------:R-:W-:Y:S01]  /*1200*/  SHF.R.S32.HI R5, RZ, 0x1f, R18 ;  /* 0x0000001fff057819 */ /* 0x000fe20000011412 */
[----:B------:R-:W0:Y:S01]  /*1210*/  S2UR UR8, SR_CgaCtaId ;  /* 0x00000000000879c3 */ /* 0x000e220000008800 */
[----:B------:R-:W-:Y:S02]  /*1220*/  UMOV UR7, 0x400 ;  /* 0x0000040000077882 */ /* 0x000fe40000000000 */
[----:B------:R-:W-:-:S04]  /*1230*/  LEA.HI R5, R5, R18, RZ, 0x7 ;  /* 0x0000001205057211 */ /* 0x000fc800078f38ff */
[----:B------:R-:W-:Y:S02]  /*1240*/  SHF.R.S32.HI R4, RZ, 0x7, R5 ;  /* 0x00000007ff047819 */ /* 0x000fe40000011405 */
[----:B------:R-:W-:-:S04]  /*1250*/  LOP3.LUT R5, R5, 0xffffff80, RZ, 0xc0, !PT ;  /* 0xffffff8005057812 */ /* 0x000fc800078ec0ff */
[----:B------:R-:W1:Y:S01]  /*1260*/  SHFL.IDX PT, R4, R4, RZ, 0x1f ;  /* 0x00001fff04047589 */ /* 0x000e6200000e0000 */
[----:B------:R-:W-:-:S05]  /*1270*/  IMAD.IADD R5, R18, 0x1, -R5 ;  /* 0x0000000112057824 */ /* 0x000fca00078e0a05 */
[----:B------:R-:W-:Y:S02]  /*1280*/  SHF.R.S32.HI R6, RZ, 0x1f, R5 ;  /* 0x0000001fff067819 */ /* 0x000fe40000011405 */
[----:B-1----:R-:W-:Y:S02]  /*1290*/  R2UR UR4, R4 ;  /* 0x00000000040472ca */ /* 0x002fe400000e0000 */
[CC--:B------:R-:W-:Y:S02]  /*12a0*/  LEA.HI R4, R6.reuse, R5.reuse, RZ, 0x2 ;  /* 0x0000000506047211 */ /* 0x0c0fe400078f10ff */
[----:B------:R-:W-:Y:S02]  /*12b0*/  LEA.HI R5, R6, R5, RZ, 0x5 ;  /* 0x0000000506057211 */ /* 0x000fe400078f28ff */
[--C-:B------:R-:W-:Y:S02]  /*12c0*/  SHF.R.S32.HI R7, RZ, 0x2, R4.reuse ;  /* 0x00000002ff077819 */ /* 0x100fe40000011404 */
[----:B------:R-:W-:-:S02]  /*12d0*/  SHF.R.S32.HI R4, RZ, 0x1f, R4 ;  /* 0x0000001fff047819 */ /* 0x000fc40000011404 */
[----:B------:R-:W-:Y:S02]  /*12e0*/  SHF.R.S32.HI R5, RZ, 0x5, R5 ;  /* 0x00000005ff057819 */ /* 0x000fe40000011405 */
[----:B------:R-:W-:Y:S01]  /*12f0*/  LEA.HI R4, R4, R7, RZ, 0x3 ;  /* 0x0000000704047211 */ /* 0x000fe200078f18ff */
[----:B------:R-:W-:-:S03]  /*1300*/  ULEA.HI UR5, UR4, UR4, URZ, 0x1 ;  /* 0x0000000404057291 */ /* 0x000fc6000f8f083f */
[----:B------:R-:W-:Y:S01]  /*1310*/  LOP3.LUT R4, R4, 0xfffffff8, RZ, 0xc0, !PT ;  /* 0xfffffff804047812 */ /* 0x000fe200078ec0ff */
[----:B------:R-:W-:Y:S02]  /*1320*/  ULOP3.LUT UR6, UR5, 0x1fffe, URZ, 0xc0, !UPT ;  /* 0x0001fffe05067892 */ /* 0x000fe4000f8ec03f */
[----:B0-----:R-:W-:Y:S01]  /*1330*/  ULEA UR5, UR8, UR7, 0x18 ;  /* 0x0000000708057291 */ /* 0x001fe2000f8ec03f */
[----:B------:R-:W-:Y:S01]  /*1340*/  IADD3 R4, R7, -R4, RZ ;  /* 0x8000000407047210 */ /* 0x000fe20007ffe0ff */
[----:B------:R-:W-:-:S04]  /*1350*/  UIADD3 UR6, UR4, -UR6, URZ ;  /* 0x8000000604067290 */ /* 0x000fc8000fffe03f */
[----:B------:R-:W-:Y:S01]  /*1360*/  ULEA UR6, UR6, UR5, 0xf ;  /* 0x0000000506067291 */ /* 0x000fe2000f8e783f */
[----:B------:R-:W-:-:S03]  /*1370*/  IMAD R4, R5, 0x10, R4 ;  /* 0x0000001005047824 */ /* 0x000fc600078e0204 */
[----:B------:R-:W-:-:S04]  /*1380*/  UIADD3 UR6, UR6, 0x400, URZ ;  /* 0x0000040006067890 */ /* 0x000fc8000fffe03f */
[----:B------:R-:W-:-:S04]  /*1390*/  USHF.R.U32.HI UR6, URZ, 0x4, UR6 ;  /* 0x000000043f067899 */ /* 0x000fc80008011606 */
[----:B------:R-:W-:-:S04]  /*13a0*/  ULOP3.LUT UR6, UR6, 0x3fff, URZ, 0xc0, !UPT ;  /* 0x00003fff06067892 */ /* 0x000fc8000f8ec03f */
[----:B------:R-:W-:Y:S01]  /*13b0*/  ULOP3.LUT UR6, UR6, 0x2000000, URZ, 0xfc, !UPT ;  /* 0x0200000006067892 */ /* 0x000fe2000f8efc3f */
[----:B--2---:R-:W-:-:S04]  /*13c0*/  LOP3.LUT R8, R8, 0x1, RZ, 0xfc, !PT ;  /* 0x0000000108087812 */ /* 0x004fc800078efcff */
[----:B------:R-:W-:-:S13]  /*13d0*/  ISETP.NE.AND P0, PT, R8, 0x3, PT ;  /* 0x000000030800780c */ /* 0x000fda0003f05270 */
[----:B------:R-:W-:Y:S05]  /*13e0*/  @!P0 BRA `(.L_x_14) ;  /* 0x0000000000048947 */ /* 0x000fea0003800000 */
[----:B------:R-:W-:Y:S01]  /*13f0*/  BPT.TRAP 0x1 ;  /* 0x000000040000795c */ /* 0x000fe20000300000 */
.L_x_14:
[----:B------:R-:W-:-:S04]  /*1400*/  SHF.L.U32 R5, RZ, 0x1f, RZ ;  /* 0x0000001fff057819 */ /* 0x000fc800000006ff */
[----:B------:R-:W0:Y:S02]  /*1410*/  SYNCS.PHASECHK.TRANS64.TRYWAIT P1, [UR5+0x28c50], R5 ;  /* 0x028c5005ff0075a7 */ /* 0x000e240008020145 */
[----:B0-----:R-:W-:Y:S05]  /*1420*/  @!P1 BRA `(.L_x_15) ;  /* 0x000000cc00989947 */ /* 0x001fea0003800000 */
.L_x_147:
[----:B------:R-:W-:Y:S01]  /*1430*/  BAR.SYNC.DEFER_BLOCKING 0xe, 0x100 ;  /* 0x0384000000007b1d */ /* 0x000fe20000010000 */
[----:B------:R-:W-:Y:S01]  /*1440*/  UIADD3 UR4, UR5, 0x26800, URZ ;  /* 0x0002680005047890 */ /* 0x000fe2000fffe03f */
[----:B------:R-:W-:Y:S01]  /*1450*/  VIADD R0, R0, 0xfffffffe ;  /* 0xfffffffe00007836 */ /* 0x000fe20000000000 */
[----:B------:R-:W-:Y:S01]  /*1460*/  UIADD3 UR14, UR6, 0x80, URZ ;  /* 0x00000080060e7890 */ /* 0x000fe2000fffe03f */
[----:B0-----:R-:W-:Y:S01]  /*1470*/  IMAD.U32 R5, RZ, RZ, UR5 ;  /* 0x00000005ff057e24 */ /* 0x001fe2000f8e00ff */
[----:B------:R-:W-:Y:S01]  /*1480*/  USHF.R.U32.HI UR4, URZ, 0x4, UR4 ;  /* 0x000000043f047899 */ /* 0x000fe20008011604 */
[----:B------:R-:W-:Y:S01]  /*1490*/  UMOV UR9, 0x40000040 ;  /* 0x4000004000097882 */ /* 0x000fe20000000000 */
[----:B------:R-:W-:Y:S02]  /*14a0*/  UMOV UR10, UR6 ;  /* 0x00000006000a7c82 */ /* 0x000fe40008000000 */
[----:B------:R-:W-:Y:S01]  /*14b0*/  ULOP3.LUT UR4, UR4, 0x3fff, URZ, 0xc0, !UPT ;  /* 0x00003fff04047892 */ /* 0x000fe2000f8ec03f */
[----:B------:R-:W0:Y:S01]  /*14c0*/  S2R R6, SR_TID.X ;  /* 0x0000000000067919 */ /* 0x000e220000002100 */
[----:B------:R-:W-:Y:S01]  /*14d0*/  UMOV UR11, 0x40000040 ;  /* 0x40000040000b7882 */ /* 0x000fe20000000000 */
[----:B------:R-:W-:Y:S01]  /*14e0*/  UMOV UR13, 0x40000040 ;  /* 0x40000040000d7882 */ /* 0x000fe20000000000 */
[----:B------:R-:W-:Y:S01]  /*14f0*/  ULOP3.LUT UR4, UR4, 0x10000, URZ, 0xfc, !UPT ;  /* 0x0001000004047892 */ /* 0x000fe2000f8efc3f */
[----:B------:R-:W-:Y:S01]  /*1500*/  ISETP.GE.AND P1, PT, R0, R3, PT ;  /* 0x000000030000720c */ /* 0x000fe20003f26270 */
[----:B------:R-:W-:Y:S01]  /*1510*/  UMOV UR15, 0x40000040 ;  /* 0x40000040000f7882 */ /* 0x000fe20000000000 */
[----:B------:R-:W-:-:S02]  /*1520*/  UIADD3 UR18, UR6, 0x100, URZ ;  /* 0x0000010006127890 */ /* 0x000fc4000fffe03f */
[----:B------:R-:W-:Y:S02]  /*1530*/  UIADD3 UR12, UR4, 0x2, URZ ;  /* 0x00000002040c7890 */ /* 0x000fe4000fffe03f */
[----:B------:R-:W-:Y:S01]  /*1540*/  UMOV UR8, UR4 ;  /* 0x0000000400087c82 */ /* 0x000fe20008000000 */
[----:B------:R-:W-:Y:S01]  /*1550*/  UIADD3 UR16, UR4, 0x4, URZ ;  /* 0x0000000404107890 */ /* 0x000fe2000fffe03f */
[----:B------:R-:W-:Y:S01]  /*1560*/  UMOV UR17, 0x40000040 ;  /* 0x4000004000117882 */ /* 0x000fe20000000000 */
[----:B------:R-:W-:Y:S01]  /*1570*/  WARPGROUP.ARRIVE ;  /* 0x00000000000079c5 */ /* 0x000fe20000000000 */
[----:B------:R-:W-:Y:S01]  /*1580*/  UMOV UR19, 0x40000040 ;  /* 0x4000004000137882 */ /* 0x000fe20000000000 */
[----:B------:R-:W-:Y:S02]  /*1590*/  UIADD3 UR20, UR4, 0x6, URZ ;  /* 0x0000000604147890 */ /* 0x000fe4000fffe03f */
[----:B------:R-:W-:Y:S02]  /*15a0*/  UIADD3 UR22, UR6, 0x180, URZ ;  /* 0x0000018006167890 */ /* 0x000fe4000fffe03f */
[----:B------:R-:W-:Y:S01]  /*15b0*/  HGMMA.64x256x16.F32.BF16 R24, gdesc[UR8].tnspB, RZ, !UPT, gsb0 ;  /* 0x43e00000081879f0 */ /* 0x000fe2000c0018ff */
[----:B------:R-:W-:Y:S01]  /*15c0*/  UMOV UR21, 0x40000040 ;  /* 0x4000004000157882 */ /* 0x000fe20000000000 */
[----:B------:R-:W-:Y:S01]  /*15d0*/  UMOV UR23, 0x40000040 ;  /* 0x4000004000177882 */ /* 0x000fe20000000000 */
[----:B------:R-:W-:Y:S01]  /*15e0*/  UMOV UR4, URZ ;  /* 0x0000003f00047c82 */ /* 0x000fe20008000000 */
[----:B0-----:R-:W-:-:S04]  /*15f0*/  LOP3.LUT R6, R6, 0x7f, RZ, 0xc0, !PT ;  /* 0x0000007f06067812 */ /* 0x001fc800078ec0ff */
[----:B------:R-:W-:-:S13]  /*1600*/  ISETP.NE.AND P2, PT, R6, RZ, PT ;  /* 0x000000ff0600720c */ /* 0x000fda0003f45270 */
[----:B------:R-:W-:-:S05]  /*1610*/  @!P2 VIADD R5, R5, 0x28c60 ;  /* 0x00028c600505a836 */ /* 0x000fca0000000000 */
[----:B------:R-:W-:Y:S01]  /*1620*/  @!P2 PRMT R5, RZ, 0x654, R5 ;  /* 0x00000654ff05a816 */ /* 0x000fe20000000005 */
[----:B------:R-:W-:Y:S02]  /*1630*/  WARPGROUP.DEPBAR.LE gsb0, 0x0 ;  /* 0x00008000000079c5 */ /* 0x000fe40000010000 */
[----:B------:R-:W-:-:S06]  /*1640*/  WARPGROUP.ARRIVE ;  /* 0x00000000000079c5 */ /* 0x000fcc0000000000 */
[----:B------:R-:W-:Y:S03]  /*1650*/  HGMMA.64x256x16.F32.BF16 R24, gdesc[UR12].tnspB, R24, gsb0 ;  /* 0x43e000000c1879f0 */ /* 0x000fe60008001818 */
[----:B------:R-:W-:Y:S02]  /*1660*/  WARPGROUP.DEPBAR.LE gsb0, 0x0 ;  /* 0x00008000000079c5 */ /* 0x000fe40000010000 */
[----:B------:R-:W-:-:S15]  /*1670*/  WARPGROUP.ARRIVE ;  /* 0x00000000000079c5 */ /* 0x000fde0000000000 */
[----:B------:R-:W-:-:S08]  /*1680*/  NOP ;  /* 0x0000000000007918 */ /* 0x000fd00000000000 */
[----:B------:R-:W-:Y:S03]  /*1690*/  HGMMA.64x256x16.F32.BF16 R24, gdesc[UR16].tnspB, R24, gsb0 ;  /* 0x43e00000101879f0 */ /* 0x000fe60008001818 */
[----:B------:R-:W-:Y:S02]  /*16a0*/  WARPGROUP.DEPBAR.LE gsb0, 0x0 ;  /* 0x00008000000079c5 */ /* 0x000fe40000010000 */
[----:B------:R-:W-:-:S15]  /*16b0*/  WARPGROUP.ARRIVE ;  /* 0x00000000000079c5 */ /* 0x000fde0000000000 */
[----:B------:R-:W-:-:S08]  /*16c0*/  NOP ;  /* 0x0000000000007918 */ /* 0x000fd00000000000 */
[----:B------:R-:W-:Y:S03]  /*16d0*/  HGMMA.64x256x16.F32.BF16 R24, gdesc[UR20].tnspB, R24, gsb0 ;  /* 0x43e00000141879f0 */ /* 0x000fe60008001818 */
[----:B------:R-:W-:Y:S02]  /*16e0*/  WARPGROUP.DEPBAR.LE gsb0, 0x0 ;  /* 0x00008000000079c5 */ /* 0x000fe40000010000 */
[----:B------:R-:W-:Y:S06]  /*16f0*/  BAR.ARV 0xf, 0x100 ;  /* 0x03c4000000007b1d */ /* 0x000fec0000002000 */
[----:B------:R0:W-:Y:S01]  /*1700*/  @!P2 SYNCS.ARRIVE.TRANS64.RED.A1T0 RZ, [R5+URZ], RZ ;  /* 0x000000ff05ffa9a7 */ /* 0x0001e2000810043f */
[----:B------:R-:W-:Y:S05]  /*1710*/  @!P1 BRA `(.L_x_16) ;  /* 0x0000000800dc9947 */ /* 0x000fea0003800000 */
[----:B------:R-:W-:Y:S01]  /*1720*/  IMAD.MOV.U32 R8, RZ, RZ, RZ ;  /* 0x000000ffff087224 */ /* 0x000fe200078e00ff */
[----:B------:R-:W-:-:S06]  /*1730*/  UMOV UR4, URZ ;  /* 0x0000003f00047c82 */ /* 0x000fcc0008000000 */
.L_x_21:
[----:B------:R-:W-:Y:S01]  /*1740*/  BAR.SYNC.DEFER_BLOCKING 0xe, 0x100 ;  /* 0x0384000000007b1d */ /* 0x000fe20000010000 */
[----:B01----:R-:W-:Y:S01]  /*1750*/  MOV R5, UR4 ;  /* 0x0000000400057c02 */ /* 0x003fe20008000f00 */
[----:B------:R-:W-:Y:S01]  /*1760*/  UIADD3 UR4, UR4, 0x1, URZ ;  /* 0x0000000104047890 */ /* 0x000fe2000fffe03f */
[C---:B------:R-:W-:Y:S01]  /*1770*/  ISETP.GT.AND P3, PT, R0.reuse, R3, PT ;  /* 0x000000030000720c */ /* 0x040fe20003f64270 */
[----:B------:R-:W-:Y:S02]  /*1780*/  VIADD R0, R0, 0xffffffff ;  /* 0xffffffff00007836 */ /* 0x000fe40000000000 */
[----:B------:R-:W-:Y:S01]  /*1790*/  IMAD R5, R5, 0x40, R4 ;  /* 0x0000004005057824 */ /* 0x000fe200078e0204 */
[----:B------:R-:W-:-:S04]  /*17a0*/  UISETP.NE.AND UP0, UPT, UR4, 0x2, UPT ;  /* 0x000000020400788c */ /* 0x000fc8000bf05270 */
[----:B------:R-:W-:Y:S01]  /*17b0*/  LEA R5, R5, UR5, 0x2 ;  /* 0x0000000505057c11 */ /* 0x000fe2000f8e10ff */
[----:B------:R-:W-:Y:S02]  /*17c0*/  USEL UR7, URZ, 0x1, UP0 ;  /* 0x000000013f077887 */ /* 0x000fe40008000000 */
[----:B------:R-:W-:-:S04]  /*17d0*/  USEL UR4, UR4, URZ, UP0 ;  /* 0x0000003f04047287 */ /* 0x000fc80008000000 */
[----:B------:R-:W-:Y:S01]  /*17e0*/  LOP3.LUT R8, R8, UR7, RZ, 0x3c, !PT ;  /* 0x0000000708087c12 */ /* 0x000fe2000f8e3cff */
[----:B------:R-:W0:Y:S04]  /*17f0*/  LDS R6, [R5+0x28800] ;  /* 0x0288000005067984 */ /* 0x000e280000000800 */
[----:B------:R-:W1:Y:S01]  /*1800*/  LDS R7, [R5+0x28820] ;  /* 0x0288200005077984 */ /* 0x000e620000000800 */
[-C--:B0-----:R-:W-:Y:S01]  /*1810*/  FMUL.FTZ R24, R24, R6.reuse ;  /* 0x0000000618187220 */ /* 0x081fe20000410000 */
[-C--:B------:R-:W-:Y:S01]  /*1820*/  FMUL.FTZ R25, R25, R6.reuse ;  /* 0x0000000619197220 */ /* 0x080fe20000410000 */
        /* <DEDUP_REMOVED lines=61> */
[----:B------:R-:W-:Y:S01]  /*1c00*/  FMUL.FTZ R149, R149, R6 ;  /* 0x0000000695957220 */ /* 0x000fe20000410000 */
[-C--:B-1----:R-:W-:Y:S01]  /*1c10*/  FMUL.FTZ R26, R26, R7.reuse ;  /* 0x000000071a1a7220 */ /* 0x082fe20000410000 */
        /* <DEDUP_REMOVED lines=63> */
[----:B------:R-:W-:Y:S06]  /*2010*/  @!P0 BRA `(.L_x_17) ;  /* 0x0000000000048947 */ /* 0x000fec0003800000 */
[----:B------:R-:W-:Y:S01]  /*2020*/  BPT.TRAP 0x1 ;  /* 0x000000040000795c */ /* 0x000fe20000300000 */
.L_x_17:
[----:B------:R-:W-:Y:S01]  /*2030*/  ULEA UR7, UR4, UR5, 0x3 ;  /* 0x0000000504077291 */ /* 0x000fe2000f8e183f */
[----:B------:R-:W-:-:S08]  /*2040*/  SHF.L.U32 R5, R8, 0x1f, RZ ;  /* 0x0000001f08057819 */ /* 0x000fd000000006ff */
[----:B------:R0:W1:Y:S01]  /*2050*/  SYNCS.PHASECHK.TRANS64.TRYWAIT P1, [UR7+0x28c50], R5 ;  /* 0x028c5005ff0075a7 */ /* 0x0000620008020147 */
[----:B------:R-:W-:Y:S05]  /*2060*/  @!P0 BRA `(.L_x_18) ;  /* 0x0000000000048947 */ /* 0x000fea0003800000 */
[----:B------:R-:W-:Y:S01]  /*2070*/  BPT.TRAP 0x1 ;  /* 0x000000040000795c */ /* 0x000fe20000300000 */
.L_x_18:
[----:B-1----:R-:W-:Y:S05]  /*2080*/  @P1 BRA `(.L_x_19) ;  /* 0x0000000000081947 */ /* 0x002fea0003800000 */
[----:B------:R-:W1:Y:S02]  /*2090*/  SYNCS.PHASECHK.TRANS64.TRYWAIT P1, [UR7+0x28c50], R5 ;  /* 0x028c5005ff0075a7 */ /* 0x000e640008020147 */
[----:B-1----:R-:W-:Y:S05]  /*20a0*/  @!P1 BRA `(.L_x_20) ;  /* 0x000000c000909947 */ /* 0x002fea0003800000 */
.L_x_19:
[----:B------:R-:W-:Y:S01]  /*20b0*/  ULEA UR10, UR4, UR6, 0xc ;  /* 0x00000006040a7291 */ /* 0x000fe2000f8e603f */
[----:B------:R-:W-:Y:S01]  /*20c0*/  WARPGROUP.ARRIVE ;  /* 0x00000000000079c5 */ /* 0x000fe20000000000 */
[----:B------:R-:W-:Y:S01]  /*20d0*/  UMOV UR11, 0x40000040 ;  /* 0x40000040000b7882 */ /* 0x000fe20000000000 */
[----:B------:R-:W-:Y:S01]  /*20e0*/  UMOV UR15, 0x40000040 ;  /* 0x40000040000f7882 */ /* 0x000fe20000000000 */
[----:B------:R-:W-:Y:S01]  /*20f0*/  UIADD3 UR14, UR10, 0x80, URZ ;  /* 0x000000800a0e7890 */ /* 0x000fe2000fffe03f */
[----:B01----:R-:W-:Y:S01]  /*2100*/  IMAD.U32 R5, RZ, RZ, UR7 ;  /* 0x00000007ff057e24 */ /* 0x003fe2000f8e00ff */
[----:B------:R-:W-:Y:S01]  /*2110*/  UIADD3 UR18, UR10, 0x100, URZ ;  /* 0x000001000a127890 */ /* 0x000fe2000fffe03f */
[----:B------:R-:W-:Y:S02]  /*2120*/  UMOV UR19, 0x40000040 ;  /* 0x4000004000137882 */ /* 0x000fe40000000000 */
[----:B------:R-:W-:Y:S01]  /*2130*/  HGMMA.64x256x16.F32.BF16 R24, gdesc[UR8].tnspB, R24, gsb0 ;  /* 0x43e00000081879f0 */ /* 0x000fe20008001818 */
[----:B------:R-:W-:Y:S01]  /*2140*/  UIADD3 UR22, UR10, 0x180, URZ ;  /* 0x000001800a167890 */ /* 0x000fe2000fffe03f */
[----:B------:R-:W-:Y:S01]  /*2150*/  @!P2 VIADD R5, R5, 0x28c60 ;  /* 0x00028c600505a836 */ /* 0x000fe20000000000 */
[----:B------:R-:W-:-:S04]  /*2160*/  UMOV UR23, 0x40000040 ;  /* 0x4000004000177882 */ /* 0x000fc80000000000 */
[----:B------:R-:W-:Y:S01]  /*2170*/  @!P2 PRMT R5, RZ, 0x654, R5 ;  /* 0x00000654ff05a816 */ /* 0x000fe20000000005 */
[----:B------:R-:W-:Y:S02]  /*2180*/  WARPGROUP.DEPBAR.LE gsb0, 0x0 ;  /* 0x00008000000079c5 */ /* 0x000fe40000010000 */
[----:B------:R-:W-:-:S15]  /*2190*/  WARPGROUP.ARRIVE ;  /* 0x00000000000079c5 */ /* 0x000fde0000000000 */
[----:B------:R-:W-:-:S03]  /*21a0*/  NOP ;  /* 0x0000000000007918 */ /* 0x000fc60000000000 */
        /* <DEDUP_REMOVED lines=12> */
[----:B------:R-:W-:Y:S05]  /*2270*/  @P3 BRA `(.L_x_21) ;  /* 0xfffffff400303947 */ /* 0x000fea000383ffff */
[----:B------:R-:W-:-:S12]  /*2280*/  USHF.L.U32 UR4, UR4, 0x6, URZ ;  /* 0x0000000604047899 */ /* 0x000fd8000800063f */
.L_x_16:
[----:B------:R-:W-:Y:S01]  /*2290*/  BAR.SYNC.DEFER_BLOCKING 0xe, 0x100 ;  /* 0x0384000000007b1d */ /* 0x000fe20000010000 */
[----:B------:R-:W-:Y:S01]  /*22a0*/  VIADD R4, R4, UR4 ;  /* 0x0000000404047c36 */ /* 0x000fe20008000000 */
[----:B------:R-:W-:Y:S02]  /*22b0*/  PLOP3.LUT P0, PT, PT, PT, PT, 0x8, 0x0 ;  /* 0x000000000000781c */ /* 0x000fe40003f0e170 */
[----:B------:R-:W-:Y:S02]  /*22c0*/  CS2R R6, SRZ ;  /* 0x0000000000067805 */ /* 0x000fe4000001ff00 */
[----:B------:R-:W-:-:S05]  /*22d0*/  LEA R4, R4, UR5, 0x2 ;  /* 0x0000000504047c11 */ /* 0x000fca000f8e10ff */
[----:B------:R-:W2:Y:S04]  /*22e0*/  LDS R3, [R4+0x28800] ;  /* 0x0288000004037984 */ /* 0x000ea80000000800 */
[----:B------:R-:W3:Y:S01]  /*22f0*/  LDS R0, [R4+0x28820] ;  /* 0x0288200004007984 */ /* 0x000ee20000000800 */
[-C--:B--2---:R-:W-:Y:S01]  /*2300*/  FMUL.FTZ R24, R24, R3.reuse ;  /* 0x0000000318187220 */ /* 0x084fe20000410000 */
        /* <DEDUP_REMOVED lines=63> */
[-C--:B---3--:R-:W-:Y:S01]  /*2700*/  FMUL.FTZ R26, R26, R0.reuse ;  /* 0x000000001a1a7220 */ /* 0x088fe20000410000 */
        /* <DEDUP_REMOVED lines=63> */
[----:B------:R-:W-:Y:S06]  /*2b00*/  BAR.ARV 0xf, 0x100 ;  /* 0x03c4000000007b1d */ /* 0x000fec0000002000 */
[----:B------:R-:W-:Y:S05]  /*2b10*/  BRA `(.L_x_13) ;  /* 0x00000048008c7947 */ /* 0x000fea0003800000 */
.L_x_11:
[----:B------:R-:W-:Y:S02]  /*2b20*/  ISETP.GE.AND P0, PT, R22, 0x1, PT ;  /* 0x000000011600780c */ /* 0x000fe40003f06270 */
[----:B------:R-:W-:-:S11]  /*2b30*/  MOV R17, RZ ;  /* 0x000000ff00117202 */ /* 0x000fd60000000f00 */
[----:B------:R-:W-:Y:S05]  /*2b40*/  @!P0 BRA `(.L_x_22) ;  /* 0x0000000000688947 */ /* 0x000fea0003800000 */
[-C--:B0-----:R-:W-:Y:S02]  /*2b50*/  IABS R3, R7.reuse ;  /* 0x0000000700037213 */ /* 0x081fe40000000000 */
[----:B------:R-:W-:Y:S02]  /*2b60*/  IADD3 R6, R0, -0x1, R7 ;  /* 0xffffffff00067810 */ /* 0x000fe40007ffe007 */
[----:B------:R-:W0:Y:S01]  /*2b70*/  I2F.RP R8, R3 ;  /* 0x0000000300087306 */ /* 0x000e220000209400 */
[----:B------:R-:W-:-:S05]  /*2b80*/  IABS R11, R7 ;  /* 0x00000007000b7213 */ /* 0x000fca0000000000 */
[----:B------:R-:W-:Y:S02]  /*2b90*/  IMAD.MOV R11, RZ, RZ, -R11 ;  /* 0x000000ffff0b7224 */ /* 0x000fe400078e0a0b */
[----:B0-----:R-:W0:Y:S02]  /*2ba0*/  MUFU.RCP R8, R8 ;  /* 0x0000000800087308 */ /* 0x001e240000001000 */
[----:B0-----:R-:W-:Y:S01]  /*2bb0*/  VIADD R4, R8, 0xffffffe ;  /* 0x0ffffffe08047836 */ /* 0x001fe20000000000 */
[----:B------:R-:W-:Y:S02]  /*2bc0*/  IABS R8, R6 ;  /* 0x0000000600087213 */ /* 0x000fe40000000000 */
[----:B------:R-:W-:-:S03]  /*2bd0*/  LOP3.LUT R6, R6, R7, RZ, 0x3c, !PT ;  /* 0x0000000706067212 */ /* 0x000fc600078e3cff */
[----:B------:R0:W1:Y:S01]  /*2be0*/  F2I.FTZ.U32.TRUNC.NTZ R5, R4 ;  /* 0x0000000400057305 */ /* 0x000062000021f000 */
[----:B------:R-:W-:Y:S01]  /*2bf0*/  ISETP.GE.AND P2, PT, R6, RZ, PT ;  /* 0x000000ff0600720c */ /* 0x000fe20003f46270 */
[----:B0-----:R-:W-:Y:S02]  /*2c00*/  IMAD.MOV.U32 R4, RZ, RZ, RZ ;  /* 0x000000ffff047224 */ /* 0x001fe400078e00ff */
[----:B-1----:R-:W-:-:S04]  /*2c10*/  IMAD.MOV R10, RZ, RZ, -R5 ;  /* 0x000000ffff0a7224 */ /* 0x002fc800078e0a05 */
[----:B------:R-:W-:-:S04]  /*2c20*/  IMAD R9, R10, R3, RZ ;  /* 0x000000030a097224 */ /* 0x000fc800078e02ff */
[----:B------:R-:W-:-:S04]  /*2c30*/  IMAD.HI.U32 R9, R5, R9, R4 ;  /* 0x0000000905097227 */ /* 0x000fc800078e0004 */
[----:B------:R-:W-:Y:S02]  /*2c40*/  IMAD.MOV.U32 R4, RZ, RZ, R11 ;  /* 0x000000ffff047224 */ /* 0x000fe400078e000b */
        /* <DEDUP_REMOVED lines=8> */
[----:B------:R-:W-:Y:S01]  /*2cd0*/  @!P2 IMAD.MOV R17, RZ, RZ, -R17 ;  /* 0x000000ffff11a224 */ /* 0x000fe200078e0a11 */
[----:B------:R-:W-:-:S07]  /*2ce0*/  @!P0 LOP3.LUT R17, RZ, R7, RZ, 0x33, !PT ;  /* 0x00000007ff118212 */ /* 0x000fce00078e33ff */
.L_x_22:
        /* <DEDUP_REMOVED lines=70> */
[----:B------:R-:W-:Y:S01]  /*3150*/  SHF.R.S32.HI R19, RZ, 0x1f, R18 ;  /* 0x0000001fff137819 */ /* 0x000fe20000011412 */
[----:B------:R-:W0:Y:S01]  /*3160*/  S2UR UR6, SR_CgaCtaId ;  /* 0x00000000000679c3 */ /* 0x000e220000008800 */
[----:B------:R-:W-:Y:S02]  /*3170*/  UMOV UR36, 0x400 ;  /* 0x0000040000247882 */ /* 0x000fe40000000000 */
[----:B------:R-:W-:-:S04]  /*3180*/  LEA.HI R23, R19, R18, RZ, 0x7 ;  /* 0x0000001213177211 */ /* 0x000fc800078f38ff */
[----:B------:R-:W-:-:S05]  /*3190*/  SHF.R.S32.HI R24, RZ, 0x7, R23 ;  /* 0x00000007ff187819 */ /* 0x000fca0000011417 */
[----:B------:R-:W1:Y:S01]  /*31a0*/  SHFL.IDX PT, R0, R24, RZ, 0x1f ;  /* 0x00001fff18007589 */ /* 0x000e6200000e0000 */
[----:B0-----:R-:W-:Y:S01]  /*31b0*/  ULEA UR36, UR6, UR36, 0x18 ;  /* 0x0000002406247291 */ /* 0x001fe2000f8ec03f */
[----:B-1----:R-:W-:-:S13]  /*31c0*/  R2UR UR4, R0 ;  /* 0x00000000000472ca */ /* 0x002fda00000e0000 */
[----:B------:R-:W-:-:S04]  /*31d0*/  ULEA.HI UR5, UR4, UR4, URZ, 0x1 ;  /* 0x0000000404057291 */ /* 0x000fc8000f8f083f */
[----:B------:R-:W-:-:S04]  /*31e0*/  ULOP3.LUT UR5, UR5, 0x1fffe, URZ, 0xc0, !UPT ;  /* 0x0001fffe05057892 */ /* 0x000fc8000f8ec03f */
[----:B------:R-:W-:Y:S02]  /*31f0*/  UIADD3 UR5, UR4, -UR5, URZ ;  /* 0x8000000504057290 */ /* 0x000fe4000fffe03f */
[----:B------:R-:W-:Y:S02]  /*3200*/  UIADD3 UR4, UR36, 0x26800, URZ ;  /* 0x0002680024047890 */ /* 0x000fe4000fffe03f */
[----:B------:R-:W-:Y:S02]  /*3210*/  ULEA UR5, UR5, UR36, 0xf ;  /* 0x0000002405057291 */ /* 0x000fe4000f8e783f */
[----:B------:R-:W-:Y:S02]  /*3220*/  ULOP3.LUT UP0, URZ, UR4, 0x3ff, URZ, 0xc0, !UPT ;  /* 0x000003ff043f7892 */ /* 0x000fe4000f80c03f */
[----:B------:R-:W-:-:S04]  /*3230*/  UIADD3 UR5, UR5, 0x400, URZ ;  /* 0x0000040005057890 */ /* 0x000fc8000fffe03f */
[----:B------:R-:W-:Y:S01]  /*3240*/  PLOP3.LUT P0, PT, PT, PT, UP0, 0x80, 0x0 ;  /* 0x000000000000781c */ /* 0x000fe20003f0f008 */
[----:B------:R-:W-:-:S04]  /*3250*/  USHF.R.U32.HI UR5, URZ, 0x4, UR5 ;  /* 0x000000043f057899 */ /* 0x000fc80008011605 */
[----:B------:R-:W-:-:S08]  /*3260*/  ULOP3.LUT UR37, UR5, 0x3fff, URZ, 0xc0, !UPT ;  /* 0x00003fff05257892 */ /* 0x000fd0000f8ec03f */
[----:B------:R-:W-:Y:S05]  /*3270*/  @!P0 BRA `(.L_x_23) ;  /* 0x0000000000408947 */ /* 0x000fea0003800000 */
[----:B------:R-:W-:Y:S01]  /*3280*/  MOV R0, 0x0 ;  /* 0x0000000000007802 */ /* 0x000fe20000000f00 */
[----:B------:R-:W-:Y:S01]  /*3290*/  ULDC.64 UR4, c[0x4][0x90] ;  /* 0x0100240000047ab9 */ /* 0x000fe20000000a00 */
[----:B------:R-:W-:Y:S01]  /*32a0*/  ULDC.64 UR6, c[0x4][0x20] ;  /* 0x0100080000067ab9 */ /* 0x000fe20000000a00 */
[----:B------:R-:W-:Y:S01]  /*32b0*/  IMAD.U32 R4, RZ, RZ, UR4 ;  /* 0x00000004ff047e24 */ /* 0x000fe2000f8e00ff */
[----:B------:R0:W1:Y:S01]  /*32c0*/  LDC.64 R14, c[0x4][R0] ;  /* 0x01000000000e7b82 */ /* 0x0000620000000a00 */
[----:B------:R-:W-:Y:S01]  /*32d0*/  IMAD.U32 R5, RZ, RZ, UR5 ;  /* 0x00000005ff057e24 */ /* 0x000fe2000f8e00ff */
[----:B------:R-:W-:Y:S01]  /*32e0*/  ULDC.64 UR4, c[0x4][0x98] ;  /* 0x0100260000047ab9 */ /* 0x000fe20000000a00 */
[----:B------:R-:W-:Y:S01]  /*32f0*/  IMAD.U32 R10, RZ, RZ, UR6 ;  /* 0x00000006ff0a7e24 */ /* 0x000fe2000f8e00ff */
[----:B------:R-:W-:Y:S01]  /*3300*/  MOV R6, UR4 ;  /* 0x0000000400067c02 */ /* 0x000fe20008000f00 */
[----:B------:R-:W-:Y:S01]  /*3310*/  IMAD.U32 R7, RZ, RZ, UR5 ;  /* 0x00000005ff077e24 */ /* 0x000fe2000f8e00ff */
[----:B------:R-:W-:Y:S01]  /*3320*/  MOV R13, RZ ;  /* 0x000000ff000d7202 */ /* 0x000fe20000000f00 */
[----:B------:R-:W-:-:S02]  /*3330*/  IMAD.U32 R11, RZ, RZ, UR7 ;  /* 0x00000007ff0b7e24 */ /* 0x000fc4000f8e00ff */
[----:B------:R-:W-:Y:S02]  /*3340*/  IMAD.MOV.U32 R8, RZ, RZ, 0x70 ;  /* 0x00000070ff087424 */ /* 0x000fe400078e00ff */
[----:B0-----:R-:W-:-:S07]  /*3350*/  IMAD.MOV.U32 R12, RZ, RZ, 0x1 ;  /* 0x00000001ff0c7424 */ /* 0x001fce00078e00ff */
[----:B------:R-:W-:-:S07]  /*3360*/  LEPC R20, `(.L_x_23) ;  /* 0x000000001014794e */ /* 0x000fce0000000000 */
[----:B-1----:R-:W-:Y:S05]  /*3370*/  CALL.ABS.NOINC R14 ;  /* 0x000000000e007343 */ /* 0x002fea0003c00000 */
.L_x_23:
[----:B------:R-:W2:Y:S01]  /*3380*/  LDL.LU R20, [R1+0x14] ;  /* 0x0000140001147983 */ /* 0x000ea20000300800 */
[----:B------:R-:W-:Y:S02]  /*3390*/  SHF.L.U32 R13, RZ, 0x1f, RZ ;  /* 0x0000001fff0d7819 */ /* 0x000fe400000006ff */
[----:B------:R-:W-:Y:S02]  /*33a0*/  LOP3.LUT R23, R23, 0xffffff80, RZ, 0xc0, !PT ;  /* 0xffffff8017177812 */ /* 0x000fe400078ec0ff */
[----:B------:R-:W0:Y:S01]  /*33b0*/  SYNCS.PHASECHK.TRANS64.TRYWAIT P1, [UR36+0x28c00], R13 ;  /* 0x028c000dff0075a7 */ /* 0x000e220008020164 */
[----:B------:R-:W-:Y:S02]  /*33c0*/  LEA.HI R3, R24, R24, RZ, 0x1 ;  /* 0x0000001818037211 */ /* 0x000fe400078f08ff */
[----:B------:R-:W-:Y:S02]  /*33d0*/  IMAD.IADD R23, R18, 0x1, -R23 ;  /* 0x0000000112177824 */ /* 0x000fe400078e0a17 */
[----:B------:R-:W-:-:S03]  /*33e0*/  LOP3.LUT R3, R3, 0xfffffe, RZ, 0xc0, !PT ;  /* 0x00fffffe03037812 */ /* 0x000fc600078ec0ff */
[----:B------:R-:W-:Y:S02]  /*33f0*/  SHF.R.S32.HI R4, RZ, 0x1f, R23 ;  /* 0x0000001fff047819 */ /* 0x000fe40000011417 */
[----:B------:R-:W-:Y:S02]  /*3400*/  IMAD.IADD R3, R24, 0x1, -R3 ;  /* 0x0000000118037824 */ /* 0x000fe400078e0a03 */
[CC--:B------:R-:W-:Y:S02]  /*3410*/  LEA.HI R0, R4.reuse, R23.reuse, RZ, 0x2 ;  /* 0x0000001704007211 */ /* 0x0c0fe400078f10ff */
[----:B------:R-:W-:Y:S02]  /*3420*/  LEA.HI R4, R4, R23, RZ, 0x5 ;  /* 0x0000001704047211 */ /* 0x000fe400078f28ff */
[--C-:B------:R-:W-:Y:S02]  /*3430*/  SHF.R.S32.HI R5, RZ, 0x2, R0.reuse ;  /* 0x00000002ff057819 */ /* 0x100fe40000011400 */
[----:B------:R-:W-:-:S02]  /*3440*/  SHF.R.S32.HI R6, RZ, 0x1f, R0 ;  /* 0x0000001fff067819 */ /* 0x000fc40000011400 */
[----:B------:R-:W-:Y:S02]  /*3450*/  LOP3.LUT R0, R0, 0x7ffffffc, RZ, 0xc0, !PT ;  /* 0x7ffffffc00007812 */ /* 0x000fe400078ec0ff */
[----:B------:R-:W-:Y:S02]  /*3460*/  LEA.HI R6, R6, R5, RZ, 0x3 ;  /* 0x0000000506067211 */ /* 0x000fe400078f18ff */
[----:B------:R-:W-:Y:S01]  /*3470*/  SHF.R.S32.HI R4, RZ, 0x5, R4 ;  /* 0x00000005ff047819 */ /* 0x000fe20000011404 */
[----:B------:R-:W-:Y:S01]  /*3480*/  IMAD.IADD R0, R23, 0x1, -R0 ;  /* 0x0000000117007824 */ /* 0x000fe200078e0a00 */
[----:B------:R-:W-:-:S03]  /*3490*/  LOP3.LUT R6, R6, 0xfffffff8, RZ, 0xc0, !PT ;  /* 0xfffffff806067812 */ /* 0x000fc600078ec0ff */
[----:B------:R-:W-:Y:S02]  /*34a0*/  IMAD.SHL.U32 R0, R0, 0x2, RZ ;  /* 0x0000000200007824 */ /* 0x000fe400078e00ff */
[----:B------:R-:W-:Y:S01]  /*34b0*/  IMAD.IADD R5, R5, 0x1, -R6 ;  /* 0x0000000105057824 */ /* 0x000fe200078e0a06 */
[----:B--2---:R-:W-:-:S04]  /*34c0*/  LOP3.LUT R7, R20, 0x1, RZ, 0xfc, !PT ;  /* 0x0000000114077812 */ /* 0x004fc800078efcff */
[----:B------:R-:W-:Y:S01]  /*34d0*/  ISETP.NE.AND P0, PT, R7, 0x3, PT ;  /* 0x000000030700780c */ /* 0x000fe20003f05270 */
[----:B0-----:R-:W-:-:S12]  /*34e0*/  @!P1 BRA `(.L_x_24) ;  /* 0x000000ac00989947 */ /* 0x001fd80003800000 */
.L_x_148:
[----:B0-----:R-:W-:Y:S01]  /*34f0*/  LEA R6, R4, R5, 0x4 ;  /* 0x0000000504067211 */ /* 0x001fe200078e20ff */
[----:B------:R-:W-:Y:S01]  /*3500*/  IMAD R4, R3, 0x100, R0 ;  /* 0x0000010003047824 */ /* 0x000fe200078e0200 */
[----:B------:R-:W-:Y:S06]  /*3510*/  @!P0 BRA `(.L_x_25) ;  /* 0x0000000000048947 */ /* 0x000fec0003800000 */
[----:B------:R-:W-:Y:S01]  /*3520*/  BPT.TRAP 0x1 ;  /* 0x000000040000795c */ /* 0x000fe20000300000 */
.L_x_25:
[----:B------:R0:W1:Y:S01]  /*3530*/  SYNCS.PHASECHK.TRANS64.TRYWAIT P2, [UR36+0x28c30], R13 ;  /* 0x028c300dff0075a7 */ /* 0x0000620008040164 */
[----:B------:R-:W-:Y:S05]  /*3540*/  @!P0 BRA `(.L_x_26) ;  /* 0x0000000000048947 */ /* 0x000fea0003800000 */
[----:B------:R-:W-:Y:S01]  /*3550*/  BPT.TRAP 0x1 ;  /* 0x000000040000795c */ /* 0x000fe20000300000 */
.L_x_26:
[----:B------:R-:W2:Y:S02]  /*3560*/  S2R R3, SR_TID.X ;  /* 0x0000000000037919 */ /* 0x000ea40000002100 */
[----:B--2---:R-:W-:-:S04]  /*3570*/  LOP3.LUT R3, R3, 0x7f, RZ, 0xc0, !PT ;  /* 0x0000007f03037812 */ /* 0x004fc800078ec0ff */
[----:B------:R-:W-:Y:S01]  /*3580*/  ISETP.NE.AND P1, PT, R3, RZ, PT ;  /* 0x000000ff0300720c */ /* 0x000fe20003f25270 */
[----:B-1----:R-:W-:-:S12]  /*3590*/  @P2 BRA `(.L_x_27) ;  /* 0x0000000000082947 */ /* 0x002fd80003800000 */
[----:B------:R-:W1:Y:S02]  /*35a0*/  SYNCS.PHASECHK.TRANS64.TRYWAIT P2, [UR36+0x28c30], R13 ;  /* 0x028c300dff0075a7 */ /* 0x000e640008040164 */
[----:B-1----:R-:W-:Y:S05]  /*35b0*/  @!P2 BRA `(.L_x_28) ;  /* 0x000000ac007ca947 */ /* 0x002fea0003800000 */
.L_x_27:
[----:B------:R-:W-:Y:S05]  /*35c0*/  WARPSYNC.ALL ;  /* 0x0000000000007948 */ /* 0x000fea0003800000 */
[----:B------:R-:W-:Y:S01]  /*35d0*/  UIADD3 UR4, UR36, 0x20400, URZ ;  /* 0x0002040024047890 */ /* 0x000fe2000fffe03f */
[----:B------:R-:W-:Y:S01]  /*35e0*/  WARPGROUP.ARRIVE ;  /* 0x00000000000079c5 */ /* 0x000fe20000000000 */
[----:B------:R-:W-:Y:S01]  /*35f0*/  UIADD3 UR5, UR36, 0x22400, URZ ;  /* 0x0002240024057890 */ /* 0x000fe2000fffe03f */
[----:B------:R-:W-:Y:S01]  /*3600*/  IMAD R3, R17, -0x40, R22 ;  /* 0xffffffc011037824 */ /* 0x000fe200078e0216 */
[----:B------:R-:W-:Y:S02]  /*3610*/  USHF.R.U32.HI UR4, URZ, 0x4, UR4 ;  /* 0x000000043f047899 */ /* 0x000fe40008011604 */
[----:B------:R-:W-:-:S02]  /*3620*/  USHF.R.U32.HI UR5, URZ, 0x4, UR5 ;  /* 0x000000043f057899 */ /* 0x000fc40008011605 */
[----:B------:R-:W-:Y:S01]  /*3630*/  ULOP3.LUT UR4, UR4, 0x3fff, URZ, 0xc0, !UPT ;  /* 0x00003fff04047892 */ /* 0x000fe2000f8ec03f */
[----:B------:R-:W-:Y:S01]  /*3640*/  IADD3 R3, -R0, 0x40, R3 ;  /* 0x0000004000037810 */ /* 0x000fe20007ffe103 */
[----:B------:R-:W-:Y:S02]  /*3650*/  ULOP3.LUT UR5, UR5, 0x3fff, URZ, 0xc0, !UPT ;  /* 0x00003fff05057892 */ /* 0x000fe4000f8ec03f */
[----:B------:R-:W-:Y:S01]  /*3660*/  ULOP3.LUT UR8, UR4, 0x10000, URZ, 0xfc, !UPT ;  /* 0x0001000004087892 */ /* 0x000fe2000f8efc3f */
[C---:B------:R-:W-:Y:S01]  /*3670*/  ISETP.GT.AND P3, PT, R3.reuse, RZ, PT ;  /* 0x000000ff0300720c */ /* 0x040fe20003f64270 */
[----:B------:R-:W-:Y:S01]  /*3680*/  ULOP3.LUT UR6, UR5, 0x10000, URZ, 0xfc, !UPT ;  /* 0x0001000005067892 */ /* 0x000fe2000f8efc3f */
[C---:B------:R-:W-:Y:S01]  /*3690*/  ISETP.GT.AND P6, PT, R3.reuse, 0x1, PT ;  /* 0x000000010300780c */ /* 0x040fe20003fc4270 */
[----:B------:R-:W-:Y:S01]  /*36a0*/  UMOV UR9, 0x40000040 ;  /* 0x4000004000097882 */ /* 0x000fe20000000000 */
[----:B------:R-:W-:Y:S01]  /*36b0*/  UMOV UR7, 0x40000040 ;  /* 0x4000004000077882 */ /* 0x000fe20000000000 */
[----:B------:R-:W-:Y:S01]  /*36c0*/  UMOV UR5, UR9 ;  /* 0x0000000900057c82 */ /* 0x000fe20008000000 */
[----:B------:R-:W-:Y:S01]  /*36d0*/  UMOV UR4, UR8 ;  /* 0x0000000800047c82 */ /* 0x000fe20008000000 */
[----:B------:R-:W-:Y:S01]  /*36e0*/  UIADD3 UR12, UR8, 0x2, URZ ;  /* 0x00000002080c7890 */ /* 0x000fe2000fffe03f */
[----:B------:R-:W-:Y:S01]  /*36f0*/  ISETP.GT.AND P5, PT, R3, 0x8, PT ;  /* 0x000000080300780c */ /* 0x000fe20003fa4270 */
[----:B------:R-:W-:-:S02]  /*3700*/  UIADD3 UR14, UR6, 0x2, URZ ;  /* 0x00000002060e7890 */ /* 0x000fc4000fffe03f */
[----:B------:R-:W-:Y:S01]  /*3710*/  HGMMA.64x64x16.F32.BF16 R24, gdesc[UR4], RZ, !UPT, gsb0 ;  /* 0x00e00000041879f0 */ /* 0x000fe2000c0018ff */
[----:B------:R-:W-:Y:S01]  /*3720*/  UMOV UR13, 0x40000040 ;  /* 0x40000040000d7882 */ /* 0x000fe20000000000 */
[----:B------:R-:W-:Y:S01]  /*3730*/  UMOV UR15, 0x40000040 ;  /* 0x40000040000f7882 */ /* 0x000fe20000000000 */
[----:B------:R-:W-:Y:S01]  /*3740*/  UIADD3 UR16, UR8, 0x4, URZ ;  /* 0x0000000408107890 */ /* 0x000fe2000fffe03f */
[C---:B------:R-:W-:Y:S01]  /*3750*/  ISETP.GT.AND P4, PT, R3.reuse, 0x9, PT ;  /* 0x000000090300780c */ /* 0x040fe20003f84270 */
[----:B------:R-:W-:Y:S01]  /*3760*/  UIADD3 UR18, UR6, 0x4, URZ ;  /* 0x0000000406127890 */ /* 0x000fe2000fffe03f */
[----:B------:R-:W-:Y:S01]  /*3770*/  ISETP.GT.AND P2, PT, R3, 0x10, PT ;  /* 0x000000100300780c */ /* 0x000fe20003f44270 */
[----:B------:R-:W-:Y:S01]  /*3780*/  UMOV UR17, 0x40000040 ;  /* 0x4000004000117882 */ /* 0x000fe20000000000 */
[----:B------:R-:W-:Y:S01]  /*3790*/  UMOV UR19, 0x40000040 ;  /* 0x4000004000137882 */ /* 0x000fe20000000000 */
[----:B------:R-:W-:Y:S02]  /*37a0*/  UIADD3 UR20, UR8, 0x6, URZ ;  /* 0x0000000608147890 */ /* 0x000fe4000fffe03f */
[----:B------:R-:W-:Y:S01]  /*37b0*/  UIADD3 UR22, UR6, 0x6, URZ ;  /* 0x0000000606167890 */ /* 0x000fe2000fffe03f */
[----:B------:R-:W-:Y:S01]  /*37c0*/  UMOV UR21, 0x40000040 ;  /* 0x4000004000157882 */ /* 0x000fe20000000000 */
[----:B------:R-:W-:Y:S01]  /*37d0*/  UMOV UR23, 0x40000040 ;  /* 0x4000004000177882 */ /* 0x000fe20000000000 */
[----:B------:R-:W-:Y:S01]  /*37e0*/  ULDC UR4, c[0x0][0x9d8] ;  /* 0x0002760000047ab9 */ /* 0x000fe20000000800 */
[----:B------:R-:W-:Y:S01]  /*37f0*/  ULDC UR5, c[0x0][0x988] ;  /* 0x0002620000057ab9 */ /* 0x000fe20000000800 */
[----:B------:R-:W-:-:S02]  /*3800*/  WARPGROUP.DEPBAR.LE gsb0, 0x0 ;  /* 0x00008000000079c5 */ /* 0x000fc40000010000 */
[----:B------:R-:W-:-:S06]  /*3810*/  WARPGROUP.ARRIVE ;  /* 0x00000000000079c5 */ /* 0x000fcc0000000000 */
[----:B------:R-:W-:Y:S03]  /*3820*/  HGMMA.64x64x16.F32.BF16 R24, gdesc[UR12], R24, gsb0 ;  /* 0x00e000000c1879f0 */ /* 0x000fe60008001818 */
[----:B------:R-:W-:Y:S02]  /*3830*/  WARPGROUP.DEPBAR.LE gsb0, 0x0 ;  /* 0x00008000000079c5 */ /* 0x000fe40000010000 */
[----:B------:R-:W-:-:S06]  /*3840*/  WARPGROUP.ARRIVE ;  /* 0x00000000000079c5 */ /* 0x000fcc0000000000 */
[----:B------:R-:W-:Y:S03]  /*3850*/  HGMMA.64x64x16.F32.BF16 R24, gdesc[UR16], R24, gsb0 ;  /* 0x00e00000101879f0 */ /* 0x000fe60008001818 */
[----:B------:R-:W-:Y:S02]  /*3860*/  WARPGROUP.DEPBAR.LE gsb0, 0x0 ;  /* 0x00008000000079c5 */ /* 0x000fe40000010000 */
[----:B------:R-:W-:-:S06]  /*3870*/  WARPGROUP.ARRIVE ;  /* 0x00000000000079c5 */ /* 0x000fcc0000000000 */
[----:B------:R-:W-:Y:S03]  /*3880*/  HGMMA.64x64x16.F32.BF16 R24, gdesc[UR20], R24, gsb0 ;  /* 0x00e00000141879f0 */ /* 0x000fe60008001818 */
[----:B------:R-:W-:Y:S02]  /*3890*/  WARPGROUP.DEPBAR.LE gsb0, 0x0 ;  /* 0x00008000000079c5 */ /* 0x000fe40000010000 */
[----:B------:R-:W-:Y:S01]  /*38a0*/  FMUL.FTZ R24, R24, UR4 ;  /* 0x0000000418187c20 */ /* 0x000fe20008410000 */
[----:B------:R-:W-:Y:S01]  /*38b0*/  FMUL.FTZ R25, R25, UR4 ;  /* 0x0000000419197c20 */ /* 0x000fe20008410000 */
[----:B------:R-:W-:Y:S01]  /*38c0*/  FMUL.FTZ R28, R28, UR4 ;  /* 0x000000041c1c7c20 */ /* 0x000fe20008410000 */
[----:B------:R-:W-:Y:S01]  /*38d0*/  FMUL.FTZ R29, R29, UR4 ;  /* 0x000000041d1d7c20 */ /* 0x000fe20008410000 */
[----:B------:R-:W-:Y:S01]  /*38e0*/  FMUL.FTZ R26, R26, UR4 ;  /* 0x000000041a1a7c20 */ /* 0x000fe20008410000 */
[----:B------:R-:W-:Y:S01]  /*38f0*/  FMUL.FTZ R32, R32, UR4 ;  /* 0x0000000420207c20 */ /* 0x000fe20008410000 */
[----:B------:R-:W2:Y:S01]  /*3900*/  MUFU.TANH R24, R24 ;  /* 0x0000001800187308 */ /* 0x000ea20000002400 */
[----:B------:R-:W-:Y:S01]  /*3910*/  FMUL.FTZ R27, R27, UR4 ;  /* 0x000000041b1b7c20 */ /* 0x000fe20008410000 */
[----:B------:R-:W-:Y:S01]  /*3920*/  FMUL.FTZ R33, R33, UR4 ;  /* 0x0000000421217c20 */ /* 0x000fe20008410000 */
[----:B------:R-:W-:Y:S01]  /*3930*/  FMUL.FTZ R30, R30, UR4 ;  /* 0x000000041e1e7c20 */ /* 0x000fe20008410000 */
[----:B------:R-:W-:Y:S01]  /*3940*/  FMUL.FTZ R36, R36, UR4 ;  /* 0x0000000424247c20 */ /* 0x000fe20008410000 */
[----:B------:R-:W-:Y:S01]  /*3950*/  FMUL.FTZ R31, R31, UR4 ;  /* 0x000000041f1f7c20 */ /* 0x000fe20008410000 */
[----:B------:R-:W-:Y:S01]  /*3960*/  FMUL.FTZ R37, R37, UR4 ;  /* 0x0000000425257c20 */ /* 0x000fe20008410000 */
[----:B------:R-:W-:Y:S01]  /*3970*/  FMUL.FTZ R35, R35, UR4 ;  /* 0x0000000423237c20 */ /* 0x000fe20008410000 */
[----:B------:R-:W3:Y:S01]  /*3980*/  MUFU.TANH R25, R25 ;  /* 0x0000001900197308 */ /* 0x000ee20000002400 */
[----:B------:R-:W-:Y:S01]  /*3990*/  FMUL.FTZ R40, R40, UR4 ;  /* 0x0000000428287c20 */ /* 0x000fe20008410000 */
[----:B------:R-:W-:Y:S01]  /*39a0*/  FMUL.FTZ R34, R34, UR4 ;  /* 0x0000000422227c20 */ /* 0x000fe20008410000 */
[----:B------:R-:W-:Y:S01]  /*39b0*/  FMUL.FTZ R41, R41, UR4 ;  /* 0x0000000429297c20 */ /* 0x000fe20008410000 */
[----:B------:R-:W-:Y:S01]  /*39c0*/  FMUL.FTZ R38, R38, UR4 ;  /* 0x0000000426267c20 */ /* 0x000fe20008410000 */
[----:B------:R-:W-:Y:S01]  /*39d0*/  FMUL.FTZ R44, R44, UR4 ;  /* 0x000000042c2c7c20 */ /* 0x000fe20008410000 */
[----:B------:R-:W-:Y:S01]  /*39e0*/  FMUL.FTZ R39, R39, UR4 ;  /* 0x0000000427277c20 */ /* 0x000fe20008410000 */
[----:B------:R-:W-:Y:S01]  /*39f0*/  FMUL.FTZ R45, R45, UR4 ;  /* 0x000000042d2d7c20 */ /* 0x000fe20008410000 */
[----:B------:R-:W4:Y:S01]  /*3a00*/  MUFU.TANH R28, R28 ;  /* 0x0000001c001c7308 */ /* 0x000f220000002400 */
[----:B--2---:R-:W-:Y:S01]  /*3a10*/  FSEL R24, R24, -INF , P3 ;  /* 0xff80000018187808 */ /* 0x004fe20001800000 */
[----:B------:R-:W-:Y:S01]  /*3a20*/  FMUL.FTZ R42, R42, UR4 ;  /* 0x000000042a2a7c20 */ /* 0x000fe20008410000 */
[----:B------:R-:W-:Y:S01]  /*3a30*/  FMUL.FTZ R48, R48, UR4 ;  /* 0x0000000430307c20 */ /* 0x000fe20008410000 */
[----:B------:R-:W-:Y:S01]  /*3a40*/  FMUL.FTZ R43, R43, UR4 ;  /* 0x000000042b2b7c20 */ /* 0x000fe20008410000 */
[----:B------:R-:W-:Y:S01]  /*3a50*/  FMUL.FTZ R49, R49, UR4 ;  /* 0x0000000431317c20 */ /* 0x000fe20008410000 */
[----:B------:R-:W-:Y:S01]  /*3a60*/  FMUL.FTZ R46, R46, UR4 ;  /* 0x000000042e2e7c20 */ /* 0x000fe20008410000 */
[----:B------:R-:W-:Y:S01]  /*3a70*/  FMUL.FTZ R52, R52, UR4 ;  /* 0x0000000434347c20 */ /* 0x000fe20008410000 */
[----:B------:R-:W2:Y:S01]  /*3a80*/  MUFU.TANH R29, R29 ;  /* 0x0000001d001d7308 */ /* 0x000ea20000002400 */
[----:B---3--:R-:W-:Y:S01]  /*3a90*/  FSEL R25, R25, -INF , P6 ;  /* 0xff80000019197808 */ /* 0x008fe20003000000 */
[----:B------:R-:W-:Y:S01]  /*3aa0*/  FMUL.FTZ R53, R53, UR4 ;  /* 0x0000000435357c20 */ /* 0x000fe20008410000 */
[----:B------:R-:W-:Y:S01]  /*3ab0*/  FMUL.FTZ R47, R47, UR4 ;  /* 0x000000042f2f7c20 */ /* 0x000fe20008410000 */
[----:B------:R-:W-:Y:S01]  /*3ac0*/  FMUL.FTZ R50, R50, UR4 ;  /* 0x0000000432327c20 */ /* 0x000fe20008410000 */
[----:B------:R-:W-:Y:S01]  /*3ad0*/  FMNMX.FTZ R5, R24, R25, !PT ;  /* 0x0000001918057209 */ /* 0x000fe20007810000 */
[----:B------:R-:W-:Y:S01]  /*3ae0*/  FMUL.FTZ R51, R51, UR4 ;  /* 0x0000000433337c20 */ /* 0x000fe20008410000 */
[----:B------:R-:W-:Y:S01]  /*3af0*/  FMUL.FTZ R54, R54, UR4 ;  /* 0x0000000436367c20 */ /* 0x000fe20008410000 */
[----:B------:R-:W3:Y:S01]  /*3b00*/  MUFU.TANH R26, R26 ;  /* 0x0000001a001a7308 */ /* 0x000ee20000002400 */
[----:B----4-:R-:W-:Y:S01]  /*3b10*/  FSEL R28, R28, -INF , P5 ;  /* 0xff8000001c1c7808 */ /* 0x010fe20002800000 */
[----:B------:R-:W-:-:S03]  /*3b20*/  FMUL.FTZ R55, R55, UR4 ;  /* 0x0000000437377c20 */ /* 0x000fc60008410000 */
[----:B------:R-:W-:-:S03]  /*3b30*/  FMNMX.FTZ R5, R28, R5, !PT ;  /* 0x000000051c057209 */ /* 0x000fc60007810000 */
[----:B------:R-:W4:Y:S01]  /*3b40*/  MUFU.TANH R32, R32 ;  /* 0x0000002000207308 */ /* 0x000f220000002400 */
[----:B--2---:R-:W-:-:S04]  /*3b50*/  FSEL R10, R29, -INF , P4 ;  /* 0xff8000001d0a7808 */ /* 0x004fc80002000000 */
[----:B------:R-:W-:-:S03]  /*3b60*/  FMNMX.FTZ R5, R10, R5, !PT ;  /* 0x000000050a057209 */ /* 0x000fc60007810000 */
[----:B------:R-:W2:Y:S01]  /*3b70*/  MUFU.TANH R27, R27 ;  /* 0x0000001b001b7308 */ /* 0x000ea20000002400 */
[----:B---3--:R-:W-:Y:S02]  /*3b80*/  FSEL R26, R26, -INF , P3 ;  /* 0xff8000001a1a7808 */ /* 0x008fe40001800000 */
[----:B------:R-:W-:-:S05]  /*3b90*/  ISETP.GT.AND P3, PT, R3, 0x11, PT ;  /* 0x000000110300780c */ /* 0x000fca0003f64270 */
[----:B------:R-:W3:Y:S01]  /*3ba0*/  MUFU.TANH R33, R33 ;  /* 0x0000002100217308 */ /* 0x000ee20000002400 */
[----:B----4-:R-:W-:-:S04]  /*3bb0*/  FSEL R32, R32, -INF , P2 ;  /* 0xff80000020207808 */ /* 0x010fc80001000000 */
[----:B------:R-:W-:-:S03]  /*3bc0*/  FMNMX.FTZ R5, R32, R5, !PT ;  /* 0x0000000520057209 */ /* 0x000fc60007810000 */
[----:B------:R-:W4:Y:S01]  /*3bd0*/  MUFU.TANH R30, R30 ;  /* 0x0000001e001e7308 */ /* 0x000f220000002400 */
[----:B--2---:R-:W-:Y:S02]  /*3be0*/  FSEL R27, R27, -INF , P6 ;  /* 0xff8000001b1b7808 */ /* 0x004fe40003000000 */
[----:B------:R-:W-:-:S05]  /*3bf0*/  ISETP.GT.AND P6, PT, R3, 0x18, PT ;  /* 0x000000180300780c */ /* 0x000fca0003fc4270 */
[----:B------:R-:W2:Y:S01]  /*3c00*/  MUFU.TANH R36, R36 ;  /* 0x0000002400247308 */ /* 0x000ea20000002400 */
[----:B---3--:R-:W-:-:S04]  /*3c10*/  FSEL R14, R33, -INF , P3 ;  /* 0xff800000210e7808 */ /* 0x008fc80001800000 */
[----:B------:R-:W-:-:S03]  /*3c20*/  FMNMX.FTZ R5, R14, R5, !PT ;  /* 0x000000050e057209 */ /* 0x000fc60007810000 */
[----:B------:R-:W1:Y:S01]  /*3c30*/  MUFU.TANH R31, R31 ;  /* 0x0000001f001f7308 */ /* 0x000e620000002400 */
[----:B----4-:R-:W-:Y:S02]  /*3c40*/  FSEL R30, R30, -INF , P5 ;  /* 0xff8000001e1e7808 */ /* 0x010fe40002800000 */
[----:B------:R-:W-:-:S05]  /*3c50*/  ISETP.GT.AND P5, PT, R3, 0x19, PT ;  /* 0x000000190300780c */ /* 0x000fca0003fa4270 */
[----:B------:R-:W3:Y:S01]  /*3c60*/  MUFU.TANH R37, R37 ;  /* 0x0000002500257308 */ /* 0x000ee20000002400 */
[----:B--2---:R-:W-:-:S04]  /*3c70*/  FSEL R36, R36, -INF , P6 ;  /* 0xff80000024247808 */ /* 0x004fc80003000000 */
[----:B------:R-:W-:-:S03]  /*3c80*/  FMNMX.FTZ R5, R36, R5, !PT ;  /* 0x0000000524057209 */ /* 0x000fc60007810000 */
[----:B------:R-:W2:Y:S01]  /*3c90*/  MUFU.TANH R35, R35 ;  /* 0x0000002300237308 */ /* 0x000ea20000002400 */
[----:B-1----:R-:W-:Y:S02]  /*3ca0*/  FSEL R8, R31, -INF , P4 ;  /* 0xff8000001f087808 */ /* 0x002fe40002000000 */
[----:B------:R-:W-:-:S05]  /*3cb0*/  ISETP.GT.AND P4, PT, R3, 0x20, PT ;  /* 0x000000200300780c */ /* 0x000fca0003f84270 */
[----:B------:R-:W1:Y:S01]  /*3cc0*/  MUFU.TANH R40, R40 ;  /* 0x0000002800287308 */ /* 0x000e620000002400 */
[----:B---3--:R-:W-:-:S04]  /*3cd0*/  FSEL R22, R37, -INF , P5 ;  /* 0xff80000025167808 */ /* 0x008fc80002800000 */
[----:B------:R-:W-:-:S03]  /*3ce0*/  FMNMX.FTZ R5, R22, R5, !PT ;  /* 0x0000000516057209 */ /* 0x000fc60007810000 */
[----:B------:R-:W3:Y:S01]  /*3cf0*/  MUFU.TANH R34, R34 ;  /* 0x0000002200227308 */ /* 0x000ee20000002400 */
[----:B--2---:R-:W-:Y:S02]  /*3d00*/  FSEL R12, R35, -INF , P3 ;  /* 0xff800000230c7808 */ /* 0x004fe40001800000 */
[----:B------:R-:W-:-:S05]  /*3d10*/  ISETP.GT.AND P3, PT, R3, 0x21, PT ;  /* 0x000000210300780c */ /* 0x000fca0003f64270 */
[----:B------:R-:W2:Y:S01]  /*3d20*/  MUFU.TANH R41, R41 ;  /* 0x0000002900297308 */ /* 0x000ea20000002400 */
[----:B-1----:R-:W-:-:S04]  /*3d30*/  FSEL R40, R40, -INF , P4 ;  /* 0xff80000028287808 */ /* 0x002fc80002000000 */
[----:B------:R-:W-:-:S03]  /*3d40*/  FMNMX.FTZ R5, R40, R5, !PT ;  /* 0x0000000528057209 */ /* 0x000fc60007810000 */
[----:B------:R-:W1:Y:S01]  /*3d50*/  MUFU.TANH R38, R38 ;  /* 0x0000002600267308 */ /* 0x000e620000002400 */
[----:B---3--:R-:W-:Y:S02]  /*3d60*/  FSEL R34, R34, -INF , P2 ;  /* 0xff80000022227808 */ /* 0x008fe40001000000 */
        /* <DEDUP_REMOVED lines=30> */
[----:B------:R-:W-:Y:S02]  /*3f50*/  ISETP.GT.AND P2, PT, R3, 0x39, PT ;  /* 0x000000390300780c */ /* 0x000fe40003f44270 */
[----:B------:R-:W-:-:S03]  /*3f60*/  FMNMX.FTZ R3, R26, R27, !PT ;  /* 0x0000001b1a037209 */ /* 0x000fc60007810000 */
[----:B------:R-:W2:Y:S01]  /*3f70*/  MUFU.TANH R47, R47 ;  /* 0x0000002f002f7308 */ /* 0x000ea20000002400 */
[----:B-1----:R-:W-:Y:S02]  /*3f80*/  FSEL R52, R52, -INF , P3 ;  /* 0xff80000034347808 */ /* 0x002fe40001800000 */
[----:B------:R-:W-:Y:S02]  /*3f90*/  FMNMX.FTZ R3, R30, R3, !PT ;  /* 0x000000031e037209 */ /* 0x000fe40007810000 */
[----:B------:R-:W-:Y:S02]  /*3fa0*/  FMNMX.FTZ R5, R52, R5, !PT ;  /* 0x0000000534057209 */ /* 0x000fe40007810000 */
[----:B------:R-:W-:Y:S01]  /*3fb0*/  FMNMX.FTZ R3, R8, R3, !PT ;  /* 0x0000000308037209 */ /* 0x000fe20007810000 */
[----:B------:R-:W1:Y:S01]  /*3fc0*/  MUFU.TANH R50, R50 ;  /* 0x0000003200327308 */ /* 0x000e620000002400 */
[----:B---3--:R-:W-:Y:S02]  /*3fd0*/  FSEL R68, R53, -INF , P2 ;  /* 0xff80000035447808 */ /* 0x008fe40001000000 */
[----:B------:R-:W-:-:S02]  /*3fe0*/  FMNMX.FTZ R3, R34, R3, !PT ;  /* 0x0000000322037209 */ /* 0x000fc40007810000 */
[----:B------:R-:W-:Y:S02]  /*3ff0*/  FMNMX.FTZ R5, R68, R5, !PT ;  /* 0x0000000544057209 */ /* 0x000fe40007810000 */
[----:B------:R-:W-:Y:S01]  /*4000*/  FMNMX.FTZ R3, R12, R3, !PT ;  /* 0x000000030c037209 */ /* 0x000fe20007810000 */
[----:B------:R-:W-:Y:S01]  /*4010*/  MUFU.TANH R51, R51 ;  /* 0x0000003300337308 */ /* 0x000fe20000002400 */
[----:B--2---:R-:W-:Y:S01]  /*4020*/  FSEL R48, R47, -INF , P6 ;  /* 0xff8000002f307808 */ /* 0x004fe20003000000 */
[----:B------:R-:W2:Y:S01]  /*4030*/  SHFL.BFLY PT, R0, R5, 0x2, 0x1f ;  /* 0x0c401f0005007f89 */ /* 0x000ea200000e0000 */
[----:B------:R-:W-:-:S04]  /*4040*/  FMNMX.FTZ R3, R38, R3, !PT ;  /* 0x0000000326037209 */ /* 0x000fc80007810000 */
[----:B------:R-:W-:Y:S01]  /*4050*/  FMNMX.FTZ R3, R20, R3, !PT ;  /* 0x0000000314037209 */ /* 0x000fe20007810000 */
[----:B------:R-:W3:Y:S01]  /*4060*/  MUFU.TANH R54, R54 ;  /* 0x0000003600367308 */ /* 0x000ee20000002400 */
[----:B-1----:R-:W-:Y:S02]  /*4070*/  FSEL R50, R50, -INF , P5 ;  /* 0xff80000032327808 */ /* 0x002fe40002800000 */
[----:B------:R-:W-:-:S04]  /*4080*/  FMNMX.FTZ R3, R42, R3, !PT ;  /* 0x000000032a037209 */ /* 0x000fc80007810000 */
[----:B------:R-:W-:Y:S01]  /*4090*/  FMNMX.FTZ R3, R44, R3, !PT ;  /* 0x000000032c037209 */ /* 0x000fe20007810000 */
[----:B------:R-:W1:Y:S03]  /*40a0*/  MUFU.TANH R55, R55 ;  /* 0x0000003700377308 */ /* 0x000e660000002400 */
[----:B------:R-:W-:-:S04]  /*40b0*/  FMNMX.FTZ R3, R46, R3, !PT ;  /* 0x000000032e037209 */ /* 0x000fc80007810000 */
[----:B------:R-:W-:Y:S02]  /*40c0*/  FMNMX.FTZ R3, R48, R3, !PT ;  /* 0x0000000330037209 */ /* 0x000fe40007810000 */
[----:B---3--:R-:W-:Y:S02]  /*40d0*/  FSEL R54, R54, -INF , P3 ;  /* 0xff80000036367808 */ /* 0x008fe40001800000 */
[----:B--2---:R-:W-:Y:S01]  /*40e0*/  FMNMX.FTZ R0, R5, R0, !PT ;  /* 0x0000000005007209 */ /* 0x004fe20007810000 */
[----:B------:R-:W-:Y:S01]  /*40f0*/  IMAD.U32 R5, RZ, RZ, UR5 ;  /* 0x00000005ff057e24 */ /* 0x000fe2000f8e00ff */
[----:B------:R-:W-:-:S03]  /*4100*/  FMNMX.FTZ R3, R50, R3, !PT ;  /* 0x0000000332037209 */ /* 0x000fc60007810000 */
[----:B------:R-:W2:Y:S01]  /*4110*/  SHFL.BFLY PT, R7, R0, 0x1, 0x1f ;  /* 0x0c201f0000077f89 */ /* 0x000ea200000e0000 */
[----:B-1----:R-:W-:Y:S02]  /*4120*/  FSEL R66, R55, -INF , P2 ;  /* 0xff80000037427808 */ /* 0x002fe40001000000 */
[----:B--2---:R-:W-:-:S04]  /*4130*/  FMNMX.FTZ R0, R0, R7, !PT ;  /* 0x0000000700007209 */ /* 0x004fc80007810000 */
[C---:B------:R-:W-:Y:S01]  /*4140*/  FSETP.NEU.FTZ.AND P6, PT, R0.reuse, -INF , PT ;  /* 0xff8000000000780b */ /* 0x040fe20003fdd000 */
[----:B------:R-:W-:-:S05]  /*4150*/  FMUL.FTZ R7, R0, R5 ;  /* 0x0000000500077220 */ /* 0x000fca0000410000 */
[----:B------:R-:W-:-:S05]  /*4160*/  FSEL R7, R7, RZ, P6 ;  /* 0x000000ff07077208 */ /* 0x000fca0003000000 */
[-CC-:B------:R-:W-:Y:S01]  /*4170*/  FFMA.FTZ R9, R24, R5.reuse, -R7.reuse ;  /* 0x0000000518097223 */ /* 0x180fe20000010807 */
[----:B------:R-:W-:Y:S01]  /*4180*/  FSEL R24, R51, -INF , P4 ;  /* 0xff80000033187808 */ /* 0x000fe20002000000 */
[-CC-:B------:R-:W-:Y:S01]  /*4190*/  FFMA.FTZ R25, R25, R5.reuse, -R7.reuse ;  /* 0x0000000519197223 */ /* 0x180fe20000010807 */
[--C-:B------:R-:W-:Y:S01]  /*41a0*/  FFMA.FTZ R28, R28, R5, -R7.reuse ;  /* 0x000000051c1c7223 */ /* 0x100fe20000010807 */
[----:B------:R1:W-:Y:S01]  /*41b0*/  MUFU.EX2 R152, R9 ;  /* 0x0000000900987308 */ /* 0x0003e20000000800 */
[----:B------:R-:W-:Y:S01]  /*41c0*/  FMNMX.FTZ R3, R24, R3, !PT ;  /* 0x0000000318037209 */ /* 0x000fe20007810000 */
[-CC-:B------:R-:W-:Y:S01]  /*41d0*/  FFMA.FTZ R32, R32, R5.reuse, -R7.reuse ;  /* 0x0000000520207223 */ /* 0x180fe20000010807 */
[-CC-:B------:R-:W-:Y:S01]  /*41e0*/  FFMA.FTZ R14, R14, R5.reuse, -R7.reuse ;  /* 0x000000050e0e7223 */ /* 0x180fe20000010807 */
[--C-:B------:R-:W-:Y:S01]  /*41f0*/  FFMA.FTZ R36, R36, R5, -R7.reuse ;  /* 0x0000000524247223 */ /* 0x100fe20000010807 */
[----:B------:R-:W-:Y:S01]  /*4200*/  FMNMX.FTZ R3, R54, R3, !PT ;  /* 0x0000000336037209 */ /* 0x000fe20007810000 */
[-CC-:B------:R-:W-:Y:S01]  /*4210*/  FFMA.FTZ R22, R22, R5.reuse, -R7.reuse ;  /* 0x0000000516167223 */ /* 0x180fe20000010807 */
[-CC-:B------:R-:W-:Y:S01]  /*4220*/  FFMA.FTZ R40, R40, R5.reuse, -R7.reuse ;  /* 0x0000000528287223 */ /* 0x180fe20000010807 */
[--C-:B------:R-:W-:Y:S01]  /*4230*/  FFMA.FTZ R56, R56, R5, -R7.reuse ;  /* 0x0000000538387223 */ /* 0x100fe20000010807 */
[----:B------:R-:W-:Y:S01]  /*4240*/  FMNMX.FTZ R3, R66, R3, !PT ;  /* 0x0000000342037209 */ /* 0x000fe20007810000 */
[-CC-:B-1----:R-:W-:Y:S01]  /*4250*/  FFMA.FTZ R9, R10, R5.reuse, -R7.reuse ;  /* 0x000000050a097223 */ /* 0x182fe20000010807 */
[-CC-:B------:R-:W-:Y:S01]  /*4260*/  FFMA.FTZ R58, R58, R5.reuse, -R7.reuse ;  /* 0x000000053a3a7223 */ /* 0x180fe20000010807 */
[-CC-:B------:R-:W-:Y:S01]  /*4270*/  FFMA.FTZ R60, R60, R5.reuse, -R7.reuse ;  /* 0x000000053c3c7223 */ /* 0x180fe20000010807 */
[-CC-:B------:R-:W-:Y:S01]  /*4280*/  FFMA.FTZ R62, R62, R5.reuse, -R7.reuse ;  /* 0x000000053e3e7223 */ /* 0x180fe20000010807 */
[----:B------:R-:W1:Y:S01]  /*4290*/  SHFL.BFLY PT, R10, R3, 0x2, 0x1f ;  /* 0x0c401f00030a7f89 */ /* 0x000e6200000e0000 */
[----:B------:R-:W-:Y:S01]  /*42a0*/  MUFU.EX2 R11, R9 ;  /* 0x00000009000b7308 */ /* 0x000fe20000000800 */
[-CC-:B------:R-:W-:Y:S01]  /*42b0*/  FFMA.FTZ R64, R64, R5.reuse, -R7.reuse ;  /* 0x0000000540407223 */ /* 0x180fe20000010807 */
[-CC-:B------:R-:W-:Y:S01]  /*42c0*/  FFMA.FTZ R52, R52, R5.reuse, -R7.reuse ;  /* 0x0000000534347223 */ /* 0x180fe20000010807 */
[----:B------:R-:W-:Y:S01]  /*42d0*/  FFMA.FTZ R68, R68, R5, -R7 ;  /* 0x0000000544447223 */ /* 0x000fe20000010807 */
[----:B------:R-:W-:-:S04]  /*42e0*/  LEA.HI R7, R19, R18, RZ, 0x4 ;  /* 0x0000001213077211 */ /* 0x000fc800078f20ff */
[----:B------:R-:W-:Y:S08]  /*42f0*/  MUFU.EX2 R25, R25 ;  /* 0x0000001900197308 */ /* 0x000ff00000000800 */
[----:B------:R-:W2:Y:S01]  /*4300*/  MUFU.EX2 R28, R28 ;  /* 0x0000001c001c7308 */ /* 0x000ea20000000800 */
[----:B-1----:R-:W-:-:S07]  /*4310*/  FMNMX.FTZ R10, R3, R10, !PT ;  /* 0x0000000a030a7209 */ /* 0x002fce0007810000 */
[----:B------:R-:W-:Y:S01]  /*4320*/  MUFU.EX2 R32, R32 ;  /* 0x0000002000207308 */ /* 0x000fe20000000800 */
[----:B------:R-:W1:Y:S07]  /*4330*/  SHFL.BFLY PT, R3, R10, 0x1, 0x1f ;  /* 0x0c201f000a037f89 */ /* 0x000e6e00000e0000 */
[----:B------:R3:W4:Y:S01]  /*4340*/  MUFU.EX2 R15, R14 ;  /* 0x0000000e000f7308 */ /* 0x0007220000000800 */
[----:B--2---:R-:W-:-:S07]  /*4350*/  F2FP.BF16.F32.PACK_AB R154, R11, R28 ;  /* 0x0000001c0b9a723e */ /* 0x004fce00000010ff */
[----:B------:R-:W-:Y:S01]  /*4360*/  MUFU.EX2 R36, R36 ;  /* 0x0000002400247308 */ /* 0x000fe20000000800 */
[----:B---3--:R-:W-:-:S07]  /*4370*/  IMAD.U32 R14, RZ, RZ, UR36 ;  /* 0x00000024ff0e7e24 */ /* 0x008fce000f8e00ff */
[----:B------:R-:W-:Y:S01]  /*4380*/  MUFU.EX2 R21, R22 ;  /* 0x0000001600157308 */ /* 0x000fe20000000800 */
[----:B----4-:R-:W-:Y:S02]  /*4390*/  F2FP.BF16.F32.PACK_AB R156, R15, R32 ;  /* 0x000000200f9c723e */ /* 0x010fe400000010ff */
[----:B-1----:R-:W-:-:S04]  /*43a0*/  FMNMX.FTZ R3, R10, R3, !PT ;  /* 0x000000030a037209 */ /* 0x002fc80007810000 */
[C---:B------:R-:W-:Y:S01]  /*43b0*/  FSETP.NEU.FTZ.AND P2, PT, R3.reuse, -INF , PT ;  /* 0xff8000000300780b */ /* 0x040fe20003f5d000 */
[-C--:B------:R-:W-:Y:S01]  /*43c0*/  FMUL.FTZ R9, R3, R5.reuse ;  /* 0x0000000503097220 */ /* 0x080fe20000410000 */
[----:B------:R-:W-:Y:S04]  /*43d0*/  MUFU.EX2 R40, R40 ;  /* 0x0000002800287308 */ /* 0x000fe80000000800 */
[----:B------:R-:W-:Y:S02]  /*43e0*/  FSEL R35, R9, RZ, P2 ;  /* 0x000000ff09237208 */ /* 0x000fe40001000000 */
[----:B------:R-:W-:Y:S02]  /*43f0*/  LOP3.LUT R9, R7, 0xfffffff0, RZ, 0xc0, !PT ;  /* 0xfffffff007097812 */ /* 0x000fe400078ec0ff */
[----:B------:R-:W1:Y:S01]  /*4400*/  MUFU.EX2 R23, R56 ;  /* 0x0000003800177308 */ /* 0x000e620000000800 */
[-CC-:B------:R-:W-:Y:S01]  /*4410*/  FFMA.FTZ R10, R8, R5.reuse, -R35.reuse ;  /* 0x00000005080a7223 */ /* 0x180fe20000010823 */
[----:B------:R-:W-:Y:S01]  /*4420*/  FFMA.FTZ R12, R12, R5, -R35 ;  /* 0x000000050c0c7223 */ /* 0x000fe20000010823 */
[----:B------:R-:W-:-:S02]  /*4430*/  IMAD.IADD R9, R18, 0x1, -R9 ;  /* 0x0000000112097824 */ /* 0x000fc400078e0a09 */
[-CC-:B------:R-:W-:Y:S01]  /*4440*/  FFMA.FTZ R26, R26, R5.reuse, -R35.reuse ;  /* 0x000000051a1a7223 */ /* 0x180fe20000010823 */
[-CC-:B------:R-:W-:Y:S01]  /*4450*/  FFMA.FTZ R27, R27, R5.reuse, -R35.reuse ;  /* 0x000000051b1b7223 */ /* 0x180fe20000010823 */
[-CC-:B------:R-:W-:Y:S01]  /*4460*/  FFMA.FTZ R30, R30, R5.reuse, -R35.reuse ;  /* 0x000000051e1e7223 */ /* 0x180fe20000010823 */
[-C--:B------:R-:W-:Y:S01]  /*4470*/  FFMA.FTZ R34, R34, R5.reuse, -R35 ;  /* 0x0000000522227223 */ /* 0x080fe20000010823 */
[----:B------:R-:W-:Y:S01]  /*4480*/  SHF.R.S32.HI R8, RZ, 0x1f, R9 ;  /* 0x0000001fff087819 */ /* 0x000fe20000011409 */
[----:B------:R2:W-:Y:S01]  /*4490*/  MUFU.EX2 R155, R10 ;  /* 0x0000000a009b7308 */ /* 0x0005e20000000800 */
[-CC-:B------:R-:W-:Y:S01]  /*44a0*/  FFMA.FTZ R38, R38, R5.reuse, -R35.reuse ;  /* 0x0000000526267223 */ /* 0x180fe20000010823 */
[----:B------:R-:W-:Y:S01]  /*44b0*/  LEA.HI R18, R19, R18, RZ, 0x5 ;  /* 0x0000001213127211 */ /* 0x000fe200078f28ff */
[--C-:B------:R-:W-:Y:S01]  /*44c0*/  FFMA.FTZ R20, R20, R5, -R35.reuse ;  /* 0x0000000514147223 */ /* 0x100fe20000010823 */
[----:B------:R-:W-:Y:S01]  /*44d0*/  LEA.HI R8, R8, R9, RZ, 0x3 ;  /* 0x0000000908087211 */ /* 0x000fe200078f18ff */
[-CC-:B------:R-:W-:Y:S01]  /*44e0*/  FFMA.FTZ R42, R42, R5.reuse, -R35.reuse ;  /* 0x000000052a2a7223 */ /* 0x180fe20000010823 */
[----:B------:R-:W-:Y:S01]  /*44f0*/  FFMA.FTZ R44, R44, R5, -R35 ;  /* 0x000000052c2c7223 */ /* 0x000fe20000010823 */
[----:B------:R-:W-:Y:S01]  /*4500*/  IMAD.SHL.U32 R18, R18, 0x20, RZ ;  /* 0x0000002012127824 */ /* 0x000fe200078e00ff */
[----:B------:R3:W-:Y:S01]  /*4510*/  MUFU.EX2 R157, R12 ;  /* 0x0000000c009d7308 */ /* 0x0007e20000000800 */
[C---:B--2---:R-:W-:Y:S01]  /*4520*/  LOP3.LUT R10, R8.reuse, 0xfffffff8, RZ, 0xc0, !PT ;  /* 0xfffffff8080a7812 */ /* 0x044fe200078ec0ff */
[----:B------:R-:W-:-:S02]  /*4530*/  IMAD.SHL.U32 R8, R8, 0x40, RZ ;  /* 0x0000004008087824 */ /* 0x000fc400078e00ff */
[-CC-:B------:R-:W-:Y:S01]  /*4540*/  FFMA.FTZ R46, R46, R5.reuse, -R35.reuse ;  /* 0x000000052e2e7223 */ /* 0x180fe20000010823 */
[----:B------:R-:W-:Y:S01]  /*4550*/  LOP3.LUT R37, R18, 0x7ffffc00, RZ, 0xc0, !PT ;  /* 0x7ffffc0012257812 */ /* 0x000fe200078ec0ff */
[-C--:B------:R-:W-:Y:S01]  /*4560*/  FFMA.FTZ R48, R48, R5.reuse, -R35 ;  /* 0x0000000530307223 */ /* 0x080fe20000010823 */
[----:B------:R-:W-:Y:S01]  /*4570*/  IMAD.IADD R10, R9, 0x1, -R10 ;  /* 0x00000001090a7824 */ /* 0x000fe200078e0a0a */
[----:B------:R-:W-:Y:S01]  /*4580*/  SHF.R.S32.HI R9, RZ, 0x4, R7 ;  /* 0x00000004ff097819 */ /* 0x000fe20000011407 */
[----:B------:R-:W-:Y:S01]  /*4590*/  MUFU.EX2 R26, R26 ;  /* 0x0000001a001a7308 */ /* 0x000fe20000000800 */
[-C--:B------:R-:W-:Y:S01]  /*45a0*/  FFMA.FTZ R50, R50, R5.reuse, -R35 ;  /* 0x0000000532327223 */ /* 0x080fe20000010823 */
[----:B------:R-:W-:Y:S01]  /*45b0*/  IMAD.SHL.U32 R7, R10, 0x40, RZ ;  /* 0x000000400a077824 */ /* 0x000fe200078e00ff */
[----:B---3--:R-:W-:Y:S01]  /*45c0*/  SHF.L.U32 R12, R9, 0x3, RZ ;  /* 0x00000003090c7819 */ /* 0x008fe200000006ff */
[----:B------:R-:W-:Y:S01]  /*45d0*/  FADD.FTZ R9, R152, R25 ;  /* 0x0000001998097221 */ /* 0x000fe20000010000 */
[----:B------:R-:W-:Y:S01]  /*45e0*/  LOP3.LUT P2, RZ, R10, 0x4, RZ, 0xc0, !PT ;  /* 0x000000040aff7812 */ /* 0x000fe2000784c0ff */
[-C--:B------:R-:W-:Y:S01]  /*45f0*/  FFMA.FTZ R24, R24, R5.reuse, -R35 ;  /* 0x0000000518187223 */ /* 0x080fe20000010823 */
[----:B------:R-:W-:Y:S01]  /*4600*/  LOP3.LUT R7, R7, 0x1c0, RZ, 0xc0, !PT ;  /* 0x000001c007077812 */ /* 0x000fe200078ec0ff */
[----:B------:R-:W2:Y:S01]  /*4610*/  MUFU.EX2 R27, R27 ;  /* 0x0000001b001b7308 */ /* 0x000ea20000000800 */
[----:B------:R-:W-:Y:S01]  /*4620*/  LOP3.LUT P3, RZ, R10, 0x2, RZ, 0xc0, !PT ;  /* 0x000000020aff7812 */ /* 0x000fe2000786c0ff */
[----:B------:R-:W-:Y:S01]  /*4630*/  FADD.FTZ R10, R28, R9 ;  /* 0x000000091c0a7221 */ /* 0x000fe20000010000 */
[----:B------:R-:W-:Y:S01]  /*4640*/  LOP3.LUT R12, R7, 0x8, R12, 0xf8, !PT ;  /* 0x00000008070c7812 */ /* 0x000fe200078ef80c */
[----:B------:R-:W-:Y:S01]  /*4650*/  FFMA.FTZ R54, R54, R5, -R35 ;  /* 0x0000000536367223 */ /* 0x000fe20000010823 */
[----:B------:R-:W-:Y:S01]  /*4660*/  SHF.R.U32.HI R7, RZ, 0x3, R7 ;  /* 0x00000003ff077819 */ /* 0x000fe20000011607 */
[----:B------:R-:W-:Y:S01]  /*4670*/  FADD.FTZ R9, R11, R10 ;  /* 0x0000000a0b097221 */ /* 0x000fe20000010000 */
[----:B------:R-:W-:Y:S01]  /*4680*/  LOP3.LUT R10, R8, 0x7ffffe00, RZ, 0xc0, !PT ;  /* 0x7ffffe00080a7812 */ /* 0x000fe200078ec0ff */
[----:B------:R-:W3:Y:S01]  /*4690*/  MUFU.EX2 R30, R30 ;  /* 0x0000001e001e7308 */ /* 0x000ee20000000800 */
[----:B------:R-:W-:Y:S01]  /*46a0*/  LOP3.LUT R12, R12, R7, RZ, 0x3c, !PT ;  /* 0x000000070c0c7212 */ /* 0x000fe200078e3cff */
[----:B------:R-:W-:-:S02]  /*46b0*/  @!P1 VIADD R7, R14, 0x28c40 ;  /* 0x00028c400e079836 */ /* 0x000fc40000000000 */
[----:B------:R-:W-:Y:S01]  /*46c0*/  FADD.FTZ R8, R32, R9 ;  /* 0x0000000920087221 */ /* 0x000fe20000010000 */
[----:B-1----:R-:W-:Y:S01]  /*46d0*/  F2FP.BF16.F32.PACK_AB R160, R23, R40 ;  /* 0x0000002817a0723e */ /* 0x002fe200000010ff */
[----:B------:R-:W-:Y:S01]  /*46e0*/  FFMA.FTZ R35, R66, R5, -R35 ;  /* 0x0000000542237223 */ /* 0x000fe20000010823 */
[----:B------:R-:W-:Y:S01]  /*46f0*/  IADD3 R12, R12, R10, R37 ;  /* 0x0000000a0c0c7210 */ /* 0x000fe20007ffe025 */
[----:B------:R-:W-:Y:S01]  /*4700*/  FADD.FTZ R9, R15, R8 ;  /* 0x000000080f097221 */ /* 0x000fe20000010000 */
[----:B------:R-:W1:Y:S01]  /*4710*/  MUFU.EX2 R34, R34 ;  /* 0x0000002200227308 */ /* 0x000e620000000800 */
[----:B------:R-:W-:Y:S02]  /*4720*/  @!P1 PRMT R7, RZ, 0x654, R7 ;  /* 0x00000654ff079816 */ /* 0x000fe40000000007 */
[----:B------:R-:W-:Y:S01]  /*4730*/  FADD.FTZ R10, R36, R9 ;  /* 0x00000009240a7221 */ /* 0x000fe20000010000 */
[----:B------:R-:W-:Y:S01]  /*4740*/  F2FP.BF16.F32.PACK_AB R158, R21, R36 ;  /* 0x00000024159e723e */ /* 0x000fe200000010ff */
[----:B------:R4:W-:Y:S01]  /*4750*/  @!P1 SYNCS.ARRIVE.TRANS64.RED.A1T0 RZ, [R7+URZ], RZ ;  /* 0x000000ff07ff99a7 */ /* 0x0009e2000810043f */
[----:B------:R-:W-:Y:S01]  /*4760*/  F2FP.BF16.F32.PACK_AB R152, R25, R152 ;  /* 0x000000981998723e */ /* 0x000fe200000010ff */
[----:B------:R-:W-:Y:S01]  /*4770*/  FADD.FTZ R9, R21, R10 ;  /* 0x0000000a15097221 */ /* 0x000fe20000010000 */
[----:B------:R-:W5:Y:S01]  /*4780*/  MUFU.EX2 R38, R38 ;  /* 0x0000002600267308 */ /* 0x000f620000000800 */
[----:B--2---:R-:W-:-:S02]  /*4790*/  F2FP.BF16.F32.PACK_AB R153, R27, R26 ;  /* 0x0000001a1b99723e */ /* 0x004fc400000010ff */
[----:B------:R-:W-:Y:S01]  /*47a0*/  FADD.FTZ R10, R40, R9 ;  /* 0x00000009280a7221 */ /* 0x000fe20000010000 */
[----:B----4-:R-:W-:-:S03]  /*47b0*/  FADD.FTZ R7, R26, R27 ;  /* 0x0000001b1a077221 */ /* 0x010fc60000010000 */
[----:B------:R-:W-:Y:S01]  /*47c0*/  FADD.FTZ R15, R23, R10 ;  /* 0x0000000a170f7221 */ /* 0x000fe20000010000 */
[----:B------:R-:W2:Y:S01]  /*47d0*/  MUFU.EX2 R159, R20 ;  /* 0x00000014009f7308 */ /* 0x000ea20000000800 */
[----:B---3--:R-:W-:Y:S01]  /*47e0*/  FADD.FTZ R8, R30, R7 ;  /* 0x000000071e087221 */ /* 0x008fe20000010000 */
[----:B------:R-:W-:-:S03]  /*47f0*/  IMAD.MOV.U32 R23, RZ, RZ, 0x40 ;  /* 0x00000040ff177424 */ /* 0x000fc600078e00ff */
[C---:B------:R-:W-:Y:S01]  /*4800*/  FADD.FTZ R7, R155.reuse, R8 ;  /* 0x000000089b077221 */ /* 0x040fe20000010000 */
[----:B------:R-:W-:Y:S02]  /*4810*/  F2FP.BF16.F32.PACK_AB R155, R155, R30 ;  /* 0x0000001e9b9b723e */ /* 0x000fe400000010ff */
[----:B------:R-:W3:Y:S01]  /*4820*/  MUFU.EX2 R42, R42 ;  /* 0x0000002a002a7308 */ /* 0x000ee20000000800 */
[----:B-1----:R-:W-:Y:S01]  /*4830*/  FADD.FTZ R8, R34, R7 ;  /* 0x0000000722087221 */ /* 0x002fe20000010000 */
[----:B------:R-:W-:-:S03]  /*4840*/  SEL R23, R23, 0xffffffc0, !P2 ;  /* 0xffffffc017177807 */ /* 0x000fc60005000000 */
[C---:B------:R-:W-:Y:S01]  /*4850*/  FADD.FTZ R7, R157.reuse, R8 ;  /* 0x000000089d077221 */ /* 0x040fe20000010000 */
[----:B------:R-:W-:Y:S02]  /*4860*/  F2FP.BF16.F32.PACK_AB R157, R157, R34 ;  /* 0x000000229d9d723e */ /* 0x000fe400000010ff */
[----:B------:R-:W1:Y:S01]  /*4870*/  MUFU.EX2 R161, R44 ;  /* 0x0000002c00a17308 */ /* 0x000e620000000800 */
[----:B-----5:R-:W-:Y:S01]  /*4880*/  FADD.FTZ R8, R38, R7 ;  /* 0x0000000726087221 */ /* 0x020fe20000010000 */
[----:B------:R-:W-:Y:S01]  /*4890*/  LEA R7, R12, UR36, 0x1 ;  /* 0x000000240c077c11 */ /* 0x000fe2000f8e08ff */
[----:B------:R-:W-:Y:S02]  /*48a0*/  BAR.SYNC.DEFER_BLOCKING 0xf, 0x100 ;  /* 0x03c4000000007b1d */ /* 0x000fe40000010000 */
[----:B--2---:R-:W-:Y:S01]  /*48b0*/  FADD.FTZ R9, R159, R8 ;  /* 0x000000089f097221 */ /* 0x004fe20000010000 */
[C---:B------:R-:W-:Y:S01]  /*48c0*/  IADD3 R12, R7.reuse, 0x26800, RZ ;  /* 0x00026800070c7810 */ /* 0x040fe20007ffe0ff */
[----:B------:R-:W-:Y:S01]  /*48d0*/  VIADD R8, R7, 0x26820 ;  /* 0x0002682007087836 */ /* 0x000fe20000000000 */
[----:B------:R-:W-:Y:S01]  /*48e0*/  F2FP.BF16.F32.PACK_AB R159, R159, R38 ;  /* 0x000000269f9f723e */ /* 0x000fe200000010ff */
[----:B------:R-:W2:Y:S01]  /*48f0*/  MUFU.EX2 R58, R58 ;  /* 0x0000003a003a7308 */ /* 0x000ea20000000800 */
[----:B---3--:R-:W-:Y:S01]  /*4900*/  FADD.FTZ R10, R42, R9 ;  /* 0x000000092a0a7221 */ /* 0x008fe20000010000 */
[----:B------:R-:W-:-:S02]  /*4910*/  @P3 VIADD R8, R12, 0xffffffe0 ;  /* 0xffffffe00c083836 */ /* 0x000fc40000000000 */
[----:B------:R-:W-:-:S04]  /*4920*/  IMAD.IADD R9, R12, 0x1, R23 ;  /* 0x000000010c097824 */ /* 0x000fc800078e0217 */
[----:B------:R-:W3:Y:S01]  /*4930*/  MUFU.EX2 R46, R46 ;  /* 0x0000002e002e7308 */ /* 0x000ee20000000800 */
[C---:B-1----:R-:W-:Y:S01]  /*4940*/  FADD.FTZ R21, R161.reuse, R10 ;  /* 0x0000000aa1157221 */ /* 0x042fe20000010000 */
[----:B------:R-:W-:Y:S01]  /*4950*/  F2FP.BF16.F32.PACK_AB R161, R161, R42 ;  /* 0x0000002aa1a1723e */ /* 0x000fe200000010ff */
[----:B------:R-:W-:-:S05]  /*4960*/  IMAD.IADD R10, R23, 0x1, R8 ;  /* 0x00000001170a7824 */ /* 0x000fca00078e0208 */
[----:B------:R-:W1:Y:S01]  /*4970*/  MUFU.EX2 R29, R60 ;  /* 0x0000003c001d7308 */ /* 0x000e620000000800 */
[----:B--2---:R-:W-:Y:S01]  /*4980*/  FADD.FTZ R12, R58, R15 ;  /* 0x0000000f3a0c7221 */ /* 0x004fe20000010000 */
[----:B------:R2:W-:Y:S04]  /*4990*/  STSM.16.M88.4 [R7+0x26800], R152 ;  /* 0x0268009807007844 */ /* 0x0005e80000000200 */
[----:B------:R2:W-:Y:S02]  /*49a0*/  STSM.16.M88.4 [R8], R156 ;  /* 0x0000009c08007844 */ /* 0x0005e40000000200 */
[----:B------:R-:W4:Y:S01]  /*49b0*/  MUFU.EX2 R19, R48 ;  /* 0x0000003000137308 */ /* 0x000f220000000800 */
[----:B---3--:R-:W-:-:S07]  /*49c0*/  FADD.FTZ R18, R46, R21 ;  /* 0x000000152e127221 */ /* 0x008fce0000010000 */
[----:B------:R-:W-:Y:S01]  /*49d0*/  MUFU.EX2 R62, R62 ;  /* 0x0000003e003e7308 */ /* 0x000fe20000000800 */
[C---:B-1----:R-:W-:Y:S01]  /*49e0*/  F2FP.BF16.F32.PACK_AB R162, R29.reuse, R58 ;  /* 0x0000003a1da2723e */ /* 0x042fe200000010ff */
[----:B------:R-:W-:-:S06]  /*49f0*/  FADD.FTZ R29, R29, R12 ;  /* 0x0000000c1d1d7221 */ /* 0x000fcc0000010000 */
[----:B------:R-:W1:Y:S01]  /*4a00*/  MUFU.EX2 R31, R64 ;  /* 0x00000040001f7308 */ /* 0x000e620000000800 */
[C---:B----4-:R-:W-:Y:S01]  /*4a10*/  F2FP.BF16.F32.PACK_AB R163, R19.reuse, R46 ;  /* 0x0000002e13a3723e */ /* 0x050fe200000010ff */
[----:B------:R-:W-:-:S04]  /*4a20*/  FADD.FTZ R19, R19, R18 ;  /* 0x0000001213137221 */ /* 0x000fc80000010000 */
[----:B------:R2:W-:Y:S02]  /*4a30*/  STSM.16.M88.4 [R9], R160 ;  /* 0x000000a009007844 */ /* 0x0005e40000000200 */
[----:B------:R-:W-:Y:S08]  /*4a40*/  MUFU.EX2 R50, R50 ;  /* 0x0000003200327308 */ /* 0x000ff00000000800 */
[----:B------:R-:W3:Y:S01]  /*4a50*/  MUFU.EX2 R11, R24 ;  /* 0x00000018000b7308 */ /* 0x000ee20000000800 */
[----:B-1----:R-:W-:Y:S01]  /*4a60*/  F2FP.BF16.F32.PACK_AB R164, R31, R62 ;  /* 0x0000003e1fa4723e */ /* 0x002fe200000010ff */
[----:B------:R-:W-:-:S04]  /*4a70*/  FADD.FTZ R62, R62, R29 ;  /* 0x0000001d3e3e7221 */ /* 0x000fc80000010000 */
[----:B------:R-:W-:Y:S02]  /*4a80*/  FADD.FTZ R31, R31, R62 ;  /* 0x0000003e1f1f7221 */ /* 0x000fe40000010000 */
[----:B------:R-:W1:Y:S08]  /*4a90*/  MUFU.EX2 R52, R52 ;  /* 0x0000003400347308 */ /* 0x000e700000000800 */
[----:B------:R-:W4:Y:S01]  /*4aa0*/  MUFU.EX2 R33, R68 ;  /* 0x0000004400217308 */ /* 0x000f220000000800 */
[----:B---3--:R-:W-:Y:S01]  /*4ab0*/  F2FP.BF16.F32.PACK_AB R165, R11, R50 ;  /* 0x000000320ba5723e */ /* 0x008fe200000010ff */
[----:B------:R-:W-:-:S04]  /*4ac0*/  FADD.FTZ R50, R50, R19 ;  /* 0x0000001332327221 */ /* 0x000fc80000010000 */
[----:B------:R-:W-:Y:S02]  /*4ad0*/  FADD.FTZ R11, R11, R50 ;  /* 0x000000320b0b7221 */ /* 0x000fe40000010000 */
[----:B------:R-:W-:Y:S01]  /*4ae0*/  MUFU.EX2 R54, R54 ;  /* 0x0000003600367308 */ /* 0x000fe20000000800 */
[----:B-1----:R-:W-:-:S07]  /*4af0*/  FADD.FTZ R12, R52, R31 ;  /* 0x0000001f340c7221 */ /* 0x002fce0000010000 */
[----:B------:R-:W1:Y:S01]  /*4b00*/  MUFU.EX2 R35, R35 ;  /* 0x0000002300237308 */ /* 0x000e620000000800 */
[C---:B----4-:R-:W-:Y:S01]  /*4b10*/  F2FP.BF16.F32.PACK_AB R166, R33.reuse, R52 ;  /* 0x0000003421a6723e */ /* 0x050fe200000010ff */
[----:B------:R-:W-:Y:S01]  /*4b20*/  FADD.FTZ R12, R33, R12 ;  /* 0x0000000c210c7221 */ /* 0x000fe20000010000 */
[----:B-1----:R-:W-:Y:S01]  /*4b30*/  F2FP.BF16.F32.PACK_AB R167, R35, R54 ;  /* 0x0000003623a7723e */ /* 0x002fe200000010ff */
[----:B------:R-:W-:-:S04]  /*4b40*/  FADD.FTZ R54, R54, R11 ;  /* 0x0000000b36367221 */ /* 0x000fc80000010000 */
[----:B------:R2:W-:Y:S01]  /*4b50*/  STSM.16.M88.4 [R10], R164 ;  /* 0x000000a40a007844 */ /* 0x0005e20000000200 */
[----:B------:R-:W-:Y:S01]  /*4b60*/  FADD.FTZ R11, R35, R54 ;  /* 0x00000036230b7221 */ /* 0x000fe20000010000 */
[----:B------:R-:W-:Y:S06]  /*4b70*/  @!P0 BRA `(.L_x_29) ;  /* 0x0000000000048947 */ /* 0x000fec0003800000 */
[----:B------:R-:W-:Y:S01]  /*4b80*/  BPT.TRAP 0x1 ;  /* 0x000000040000795c */ /* 0x000fe20000300000 */
.L_x_29:
[----:B------:R1:W3:Y:S01]  /*4b90*/  SYNCS.PHASECHK.TRANS64.TRYWAIT P2, [UR36+0x28c50], R13 ;  /* 0x028c500dff0075a7 */ /* 0x0002e20008040164 */
[----:B------:R-:W-:Y:S05]  /*4ba0*/  @!P0 BRA `(.L_x_30) ;  /* 0x0000000000048947 */ /* 0x000fea0003800000 */
[----:B------:R-:W-:Y:S01]  /*4bb0*/  BPT.TRAP 0x1 ;  /* 0x000000040000795c */ /* 0x000fe20000300000 */
.L_x_30:
[----:B------:R-:W-:Y:S01]  /*4bc0*/  ULOP3.LUT UR24, UR37, 0x2000000, URZ, 0xfc, !UPT ;  /* 0x0200000025187892 */ /* 0x000fe2000f8efc3f */
[----:B---3--:R-:W-:Y:S11]  /*4bd0*/  @P2 BRA `(.L_x_31) ;  /* 0x0000000000082947 */ /* 0x008ff60003800000 */
[----:B------:R-:W3:Y:S02]  /*4be0*/  SYNCS.PHASECHK.TRANS64.TRYWAIT P2, [UR36+0x28c50], R13 ;  /* 0x028c500dff0075a7 */ /* 0x000ee40008040164 */
[----:B---3--:R-:W-:Y:S05]  /*4bf0*/  @!P2 BRA `(.L_x_32) ;  /* 0x000000980004a947 */ /* 0x008fea0003800000 */
.L_x_31:
[----:B------:R-:W-:Y:S01]  /*4c00*/  WARPGROUP.ARRIVE ;  /* 0x00000000000079c5 */ /* 0x000fe20000000000 */
[----:B------:R-:W-:Y:S01]  /*4c10*/  UMOV UR10, UR24 ;  /* 0x00000018000a7c82 */ /* 0x000fe20008000000 */
[----:B------:R-:W-:Y:S01]  /*4c20*/  UMOV UR11, 0x40000040 ;  /* 0x40000040000b7882 */ /* 0x000fe20000000000 */
[----:B------:R-:W-:Y:S01]  /*4c30*/  UIADD3 UR4, UR24, 0x80, URZ ;  /* 0x0000008018047890 */ /* 0x000fe2000fffe03f */
[----:B01-3--:R-:W-:Y:S01]  /*4c40*/  IADD3 R13, R17, -0x2, RZ ;  /* 0xfffffffe110d7810 */ /* 0x00bfe20007ffe0ff */
[----:B------:R-:W-:Y:S01]  /*4c50*/  @!P1 VIADD R14, R14, 0x28c60 ;  /* 0x00028c600e0e9836 */ /* 0x000fe20000000000 */
[----:B------:R-:W-:Y:S01]  /*4c60*/  HGMMA.64x256x16.F32.BF16 R24, R152, gdesc[UR8].tnspB, RZ, !UPT, gsb0 ;  /* 0x43e0000898187df0 */ /* 0x000fe2000c0018ff */
[----:B------:R-:W-:Y:S01]  /*4c70*/  UMOV UR11, 0x40000040 ;  /* 0x40000040000b7882 */ /* 0x000fe20000000000 */
[----:B------:R-:W-:Y:S02]  /*4c80*/  ISETP.GE.AND P2, PT, R13, R16, PT ;  /* 0x000000100d00720c */ /* 0x000fe40003f46270 */
[----:B------:R-:W-:Y:S01]  /*4c90*/  UMOV UR10, UR4 ;  /* 0x00000004000a7c82 */ /* 0x000fe20008000000 */
[----:B------:R-:W-:Y:S01]  /*4ca0*/  UIADD3 UR4, UR24, 0x100, URZ ;  /* 0x0000010018047890 */ /* 0x000fe2000fffe03f */
[----:B------:R-:W-:Y:S01]  /*4cb0*/  @!P1 PRMT R14, RZ, 0x654, R14 ;  /* 0x00000654ff0e9816 */ /* 0x000fe2000000000e */
[----:B------:R-:W-:-:S02]  /*4cc0*/  WARPGROUP.DEPBAR.LE gsb0, 0x0 ;  /* 0x00008000000079c5 */ /* 0x000fc40000010000 */
[----:B------:R-:W-:-:S15]  /*4cd0*/  WARPGROUP.ARRIVE ;  /* 0x00000000000079c5 */ /* 0x000fde0000000000 */
[----:B------:R-:W-:-:S04]  /*4ce0*/  NOP ;  /* 0x0000000000007918 */ /* 0x000fc80000000000 */
[----:B------:R-:W-:Y:S01]  /*4cf0*/  HGMMA.64x256x16.F32.BF16 R24, R156, gdesc[UR8].tnspB, R24, gsb0 ;  /* 0x43e000089c187df0 */ /* 0x000fe20008001818 */
[----:B------:R-:W-:Y:S01]  /*4d00*/  UMOV UR10, UR4 ;  /* 0x00000004000a7c82 */ /* 0x000fe20008000000 */
[----:B------:R-:W-:Y:S01]  /*4d10*/  UMOV UR11, 0x40000040 ;  /* 0x40000040000b7882 */ /* 0x000fe20000000000 */
[----:B------:R-:W-:Y:S01]  /*4d20*/  UIADD3 UR4, UR24, 0x180, URZ ;  /* 0x0000018018047890 */ /* 0x000fe2000fffe03f */
[----:B------:R-:W-:Y:S02]  /*4d30*/  WARPGROUP.DEPBAR.LE gsb0, 0x0 ;  /* 0x00008000000079c5 */ /* 0x000fe40000010000 */
[----:B------:R-:W-:-:S15]  /*4d40*/  WARPGROUP.ARRIVE ;  /* 0x00000000000079c5 */ /* 0x000fde0000000000 */
[----:B------:R-:W-:-:S07]  /*4d50*/  NOP ;  /* 0x0000000000007918 */ /* 0x000fce0000000000 */
[----:B------:R-:W-:Y:S01]  /*4d60*/  HGMMA.64x256x16.F32.BF16 R24, R160, gdesc[UR8].tnspB, R24, gsb0 ;  /* 0x43e00008a0187df0 */ /* 0x000fe20008001818 */
[----:B------:R-:W-:Y:S01]  /*4d70*/  UMOV UR10, UR4 ;  /* 0x00000004000a7c82 */ /* 0x000fe20008000000 */
[----:B------:R-:W-:Y:S01]  /*4d80*/  UMOV UR11, 0x40000040 ;  /* 0x40000040000b7882 */ /* 0x000fe20000000000 */
[----:B------:R-:W-:Y:S01]  /*4d90*/  UMOV UR4, URZ ;  /* 0x0000003f00047c82 */ /* 0x000fe20008000000 */
[----:B------:R-:W-:Y:S02]  /*4da0*/  WARPGROUP.DEPBAR.LE gsb0, 0x0 ;  /* 0x00008000000079c5 */ /* 0x000fe40000010000 */
[----:B------:R-:W-:-:S15]  /*4db0*/  WARPGROUP.ARRIVE ;  /* 0x00000000000079c5 */ /* 0x000fde0000000000 */
[----:B------:R-:W-:-:S07]  /*4dc0*/  NOP ;  /* 0x0000000000007918 */ /* 0x000fce0000000000 */
[----:B------:R-:W-:Y:S03]  /*4dd0*/  HGMMA.64x256x16.F32.BF16 R24, R164, gdesc[UR8].tnspB, R24, gsb0 ;  /* 0x43e00008a4187df0 */ /* 0x000fe60008001818 */
[----:B------:R-:W-:Y:S02]  /*4de0*/  WARPGROUP.DEPBAR.LE gsb0, 0x0 ;  /* 0x00008000000079c5 */ /* 0x000fe40000010000 */
[----:B------:R-:W-:Y:S01]  /*4df0*/  @!PT LDS RZ, [RZ] ;  /* 0x00000000fffff984 */ /* 0x000fe20000000800 */
[----:B------:R-:W-:Y:S01]  /*4e00*/  @!PT LDS RZ, [RZ] ;  /* 0x00000000fffff984 */ /* 0x000fe20000000800 */
[----:B------:R-:W-:Y:S01]  /*4e10*/  @!PT LDS RZ, [RZ] ;  /* 0x00000000fffff984 */ /* 0x000fe20000000800 */
[----:B------:R-:W-:Y:S01]  /*4e20*/  @!PT LDS RZ, [RZ] ;  /* 0x00000000fffff984 */ /* 0x000fe20000000800 */
[----:B------:R0:W-:Y:S06]  /*4e30*/  MEMBAR.ALL.CTA ;  /* 0x0000000000007992 */ /* 0x0001ec0000008000 */
[----:B0-----:R-:W0:Y:S02]  /*4e40*/  FENCE.VIEW.ASYNC.S ;  /* 0x00000000000073c6 */ /* 0x001e240000000000 */
[----:B0-----:R-:W-:Y:S01]  /*4e50*/  NOP ;  /* 0x0000000000007918 */ /* 0x001fe20000000000 */
[----:B------:R-:W-:Y:S06]  /*4e60*/  BAR.ARV 0xe, 0x100 ;  /* 0x0384000000007b1d */ /* 0x000fec0000002000 */
[----:B------:R0:W-:Y:S01]  /*4e70*/  @!P1 SYNCS.ARRIVE.TRANS64.RED.A1T0 RZ, [R14+URZ], RZ ;  /* 0x000000ff0eff99a7 */ /* 0x0001e2000810043f */
[----:B------:R-:W-:Y:S05]  /*4e80*/  @!P2 BRA `(.L_x_33) ;  /* 0x0000001c002ca947 */ /* 0x000fea0003800000 */
[----:B------:R-:W-:Y:S01]  /*4e90*/  IMAD.MOV.U32 R185, RZ, RZ, RZ ;  /* 0x000000ffffb97224 */ /* 0x000fe200078e00ff */
[----:B------:R-:W-:Y:S01]  /*4ea0*/  UMOV UR4, URZ ;  /* 0x0000003f00047c82 */ /* 0x000fe20008000000 */
[----:B------:R-:W-:-:S05]  /*4eb0*/  ULDC UR25, c[0x0][0x9d8] ;  /* 0x0002760000197ab9 */ /* 0x000fca0000000800 */
.L_x_42:
[----:B------:R-:W-:Y:S01]  /*4ec0*/  UIADD3 UR5, UR4, 0x1, URZ ;  /* 0x0000000104057890 */ /* 0x000fe2000fffe03f */
[C---:B------:R-:W-:Y:S01]  /*4ed0*/  ISETP.GT.AND P2, PT, R13.reuse, R16, PT ;  /* 0x000000100d00720c */ /* 0x040fe20003f44270 */
[----:B------:R-:W-:Y:S02]  /*4ee0*/  VIADD R13, R13, 0xffffffff ;  /* 0xffffffff0d0d7836 */ /* 0x000fe40000000000 */
[----:B------:R-:W-:-:S04]  /*4ef0*/  UISETP.NE.AND UP0, UPT, UR5, 0x2, UPT ;  /* 0x000000020500788c */ /* 0x000fc8000bf05270 */
[----:B------:R-:W-:Y:S02]  /*4f00*/  USEL UR7, URZ, 0x1, UP0 ;  /* 0x000000013f077887 */ /* 0x000fe40008000000 */
[----:B------:R-:W-:-:S04]  /*4f10*/  USEL UR5, UR5, URZ, UP0 ;  /* 0x0000003f05057287 */ /* 0x000fc80008000000 */
[----:B------:R-:W-:Y:S01]  /*4f20*/  LOP3.LUT R185, R185, UR7, RZ, 0x3c, !PT ;  /* 0x00000007b9b97c12 */ /* 0x000fe2000f8e3cff */
[----:B-1-34-:R-:W-:Y:S07]  /*4f30*/  @!P0 BRA `(.L_x_34) ;  /* 0x0000000000048947 */ /* 0x01afee0003800000 */
[----:B------:R-:W-:Y:S01]  /*4f40*/  BPT.TRAP 0x1 ;  /* 0x000000040000795c */ /* 0x000fe20000300000 */
.L_x_34:
[----:B------:R-:W-:Y:S01]  /*4f50*/  ULEA UR7, UR5, UR36, 0x3 ;  /* 0x0000002405077291 */ /* 0x000fe2000f8e183f */
[----:B0-----:R-:W-:-:S08]  /*4f60*/  SHF.L.U32 R14, R185, 0x1f, RZ ;  /* 0x0000001fb90e7819 */ /* 0x001fd000000006ff */
[----:B------:R0:W1:Y:S01]  /*4f70*/  SYNCS.PHASECHK.TRANS64.TRYWAIT P3, [UR7+0x28c30], R14 ;  /* 0x028c300eff0075a7 */ /* 0x0000620008060147 */
[----:B------:R-:W-:Y:S05]  /*4f80*/  @!P0 BRA `(.L_x_35) ;  /* 0x0000000000048947 */ /* 0x000fea0003800000 */
[----:B------:R-:W-:Y:S01]  /*4f90*/  BPT.TRAP 0x1 ;  /* 0x000000040000795c */ /* 0x000fe20000300000 */
.L_x_35:
[----:B-1----:R-:W-:Y:S05]  /*4fa0*/  @P3 BRA `(.L_x_36) ;  /* 0x0000000000083947 */ /* 0x002fea0003800000 */
[----:B------:R-:W1:Y:S02]  /*4fb0*/  SYNCS.PHASECHK.TRANS64.TRYWAIT P3, [UR7+0x28c30], R14 ;  /* 0x028c300eff0075a7 */ /* 0x000e640008060147 */
[----:B-1----:R-:W-:Y:S05]  /*4fc0*/  @!P3 BRA `(.L_x_37) ;  /* 0x000000940024b947 */ /* 0x002fea0003800000 */
.L_x_36:
[----:B------:R-:W-:Y:S01]  /*4fd0*/  ULEA UR10, UR5, UR6, 0x9 ;  /* 0x00000006050a7291 */ /* 0x000fe2000f8e483f */
[----:B--2---:R-:W-:Y:S01]  /*4fe0*/  WARPGROUP.ARRIVE ;  /* 0x00000000000079c5 */ /* 0x004fe20000000000 */
[----:B------:R-:W-:Y:S01]  /*4ff0*/  UMOV UR11, 0x40000040 ;  /* 0x40000040000b7882 */ /* 0x000fe20000000000 */
[----:B------:R-:W-:Y:S01]  /*5000*/  UMOV UR15, 0x40000040 ;  /* 0x40000040000f7882 */ /* 0x000fe20000000000 */
[----:B------:R-:W-:Y:S01]  /*5010*/  UIADD3 UR14, UR10, 0x2, URZ ;  /* 0x000000020a0e7890 */ /* 0x000fe2000fffe03f */
[----:B------:R-:W-:Y:S01]  /*5020*/  ISETP.NE.AND P3, PT, R4, RZ, PT ;  /* 0x000000ff0400720c */ /* 0x000fe20003f65270 */
[----:B------:R-:W-:Y:S01]  /*5030*/  UIADD3 UR18, UR10, 0x4, URZ ;  /* 0x000000040a127890 */ /* 0x000fe2000fffe03f */
[----:B------:R-:W-:Y:S02]  /*5040*/  UMOV UR19, 0x40000040 ;  /* 0x4000004000137882 */ /* 0x000fe40000000000 */
[----:B------:R-:W-:Y:S01]  /*5050*/  HGMMA.64x64x16.F32.BF16 R152, gdesc[UR8], RZ, !UPT, gsb0 ;  /* 0x00e00000089879f0 */ /* 0x000fe2000c0018ff */
[----:B------:R-:W-:Y:S01]  /*5060*/  UIADD3 UR22, UR10, 0x6, URZ ;  /* 0x000000060a167890 */ /* 0x000fe2000fffe03f */
[----:B------:R-:W-:Y:S01]  /*5070*/  UMOV UR23, 0x40000040 ;  /* 0x4000004000177882 */ /* 0x000fe20000000000 */
        /* <DEDUP_REMOVED lines=16> */
[----:B------:R-:W1:Y:S01]  /*5180*/  MUFU.TANH R15, R15 ;  /* 0x0000000f000f7308 */ /* 0x000e620000002400 */
[----:B------:R-:W-:Y:S01]  /*5190*/  FMUL.FTZ R158, R160, UR25 ;  /* 0x00000019a09e7c20 */ /* 0x000fe20008410000 */
        /* <DEDUP_REMOVED lines=15> */
[----:B-1----:R-:W-:Y:S01]  /*5290*/  FMNMX.FTZ R5, R15, R0, !PT ;  /* 0x000000000f057209 */ /* 0x002fe20007810000 */
[----:B------:R-:W-:Y:S01]  /*52a0*/  FMUL.FTZ R162, R162, UR25 ;  /* 0x00000019a2a27c20 */ /* 0x000fe20008410000 */
[----:B------:R-:W-:Y:S01]  /*52b0*/  FMUL.FTZ R196, R163, UR25 ;  /* 0x00000019a3c47c20 */ /* 0x000fe20008410000 */
[----:B------:R-:W-:Y:S01]  /*52c0*/  FMUL.FTZ R166, R166, UR25 ;  /* 0x00000019a6a67c20 */ /* 0x000fe20008410000 */
[----:B------:R-:W-:Y:S01]  /*52d0*/  FMUL.FTZ R198, R167, UR25 ;  /* 0x00000019a7c67c20 */ /* 0x000fe20008410000 */
[----:B------:R-:W-:Y:S01]  /*52e0*/  FMUL.FTZ R170, R170, UR25 ;  /* 0x00000019aaaa7c20 */ /* 0x000fe20008410000 */
[----:B------:R-:W-:Y:S01]  /*52f0*/  FMUL.FTZ R200, R171, UR25 ;  /* 0x00000019abc87c20 */ /* 0x000fe20008410000 */
[----:B------:R-:W1:Y:S01]  /*5300*/  MUFU.TANH R156, R156 ;  /* 0x0000009c009c7308 */ /* 0x000e620000002400 */
[----:B--2---:R-:W-:Y:S01]  /*5310*/  FMNMX.FTZ R5, R184, R5, !PT ;  /* 0x00000005b8057209 */ /* 0x004fe20007810000 */
[----:B------:R-:W-:Y:S01]  /*5320*/  FMUL.FTZ R174, R174, UR25 ;  /* 0x00000019aeae7c20 */ /* 0x000fe20008410000 */
[----:B------:R-:W-:Y:S01]  /*5330*/  FMUL.FTZ R178, R178, UR25 ;  /* 0x00000019b2b27c20 */ /* 0x000fe20008410000 */
[----:B------:R-:W-:Y:S01]  /*5340*/  FMUL.FTZ R204, R179, UR25 ;  /* 0x00000019b3cc7c20 */ /* 0x000fe20008410000 */
[----:B------:R-:W-:Y:S01]  /*5350*/  FMUL.FTZ R182, R182, UR25 ;  /* 0x00000019b6b67c20 */ /* 0x000fe20008410000 */
[----:B------:R-:W-:Y:S01]  /*5360*/  FMUL.FTZ R206, R183, UR25 ;  /* 0x00000019b7ce7c20 */ /* 0x000fe20008410000 */
[----:B------:R-:W-:Y:S01]  /*5370*/  IMAD.U32 R177, RZ, RZ, UR4 ;  /* 0x00000004ffb17e24 */ /* 0x000fe2000f8e00ff */
[----:B------:R-:W2:Y:S01]  /*5380*/  MUFU.TANH R158, R158 ;  /* 0x0000009e009e7308 */ /* 0x000ea20000002400 */
[----:B---3--:R-:W-:Y:S01]  /*5390*/  FMNMX.FTZ R5, R154, R5, !PT ;  /* 0x000000059a057209 */ /* 0x008fe20007810000 */
[----:B------:R-:W-:-:S06]  /*53a0*/  IMAD.U32 R171, RZ, RZ, UR7 ;  /* 0x00000007ffab7e24 */ /* 0x000fcc000f8e00ff */
[----:B------:R-:W3:Y:S01]  /*53b0*/  MUFU.TANH R160, R160 ;  /* 0x000000a000a07308 */ /* 0x000ee20000002400 */
[----:B-1----:R-:W-:-:S07]  /*53c0*/  FMNMX.FTZ R5, R156, R5, !PT ;  /* 0x000000059c057209 */ /* 0x002fce0007810000 */
[----:B------:R-:W1:Y:S01]  /*53d0*/  MUFU.TANH R164, R164 ;  /* 0x000000a400a47308 */ /* 0x000e620000002400 */
[----:B--2---:R-:W-:-:S07]  /*53e0*/  FMNMX.FTZ R5, R158, R5, !PT ;  /* 0x000000059e057209 */ /* 0x004fce0007810000 */
[----:B------:R-:W2:Y:S01]  /*53f0*/  MUFU.TANH R186, R186 ;  /* 0x000000ba00ba7308 */ /* 0x000ea20000002400 */
[----:B---3--:R-:W-:-:S07]  /*5400*/  FMNMX.FTZ R5, R160, R5, !PT ;  /* 0x00000005a0057209 */ /* 0x008fce0007810000 */
        /* <DEDUP_REMOVED lines=19> */
[----:B-1----:R-:W-:-:S05]  /*5540*/  FMNMX.FTZ R5, R194, R5, !PT ;  /* 0x00000005c2057209 */ /* 0x002fca0007810000 */
[----:B------:R-:W1:Y:S02]  /*5550*/  SHFL.BFLY PT, R202, R5, 0x2, 0x1f ;  /* 0x0c401f0005ca7f89 */ /* 0x000e6400000e0000 */
[----:B------:R-:W4:Y:S01]  /*5560*/  MUFU.TANH R22, R22 ;  /* 0x0000001600167308 */ /* 0x000f220000002400 */
[----:B--2---:R-:W-:-:S07]  /*5570*/  FMNMX.FTZ R17, R18, R3, !PT ;  /* 0x0000000312117209 */ /* 0x004fce0007810000 */
[----:B------:R-:W2:Y:S01]  /*5580*/  MUFU.TANH R152, R152 ;  /* 0x0000009800987308 */ /* 0x000ea20000002400 */
[----:B---3--:R-:W-:-:S07]  /*5590*/  FMNMX.FTZ R17, R20, R17, !PT ;  /* 0x0000001114117209 */ /* 0x008fce0007810000 */
[----:B------:R-:W3:Y:S01]  /*55a0*/  MUFU.TANH R162, R162 ;  /* 0x000000a200a27308 */ /* 0x000ee20000002400 */
[----:B----4-:R-:W-:Y:S02]  /*55b0*/  FMNMX.FTZ R17, R22, R17, !PT ;  /* 0x0000001116117209 */ /* 0x010fe40007810000 */
[----:B-1----:R-:W-:Y:S01]  /*55c0*/  FMNMX.FTZ R21, R5, R202, !PT ;  /* 0x000000ca05157209 */ /* 0x002fe20007810000 */
[----:B------:R-:W-:-:S04]  /*55d0*/  FMUL.FTZ R202, R175, UR25 ;  /* 0x00000019afca7c20 */ /* 0x000fc80008410000 */
[----:B------:R-:W1:Y:S01]  /*55e0*/  MUFU.TANH R196, R196 ;  /* 0x000000c400c47308 */ /* 0x000e620000002400 */
[----:B--2---:R-:W-:Y:S01]  /*55f0*/  FMNMX.FTZ R17, R152, R17, !PT ;  /* 0x0000001198117209 */ /* 0x004fe20007810000 */
[----:B------:R-:W2:Y:S01]  /*5600*/  LDC R5, c[0x0][0x988] ;  /* 0x00026200ff057b82 */ /* 0x000ea20000000800 */
[----:B------:R-:W4:Y:S05]  /*5610*/  SHFL.BFLY PT, R208, R21, 0x1, 0x1f ;  /* 0x0c201f0015d07f89 */ /* 0x000f2a00000e0000 */
[----:B------:R-:W5:Y:S01]  /*5620*/  MUFU.TANH R166, R166 ;  /* 0x000000a600a67308 */ /* 0x000f620000002400 */
[----:B---3--:R-:W-:-:S07]  /*5630*/  FMNMX.FTZ R19, R162, R17, !PT ;  /* 0x00000011a2137209 */ /* 0x008fce0007810000 */
[----:B------:R-:W3:Y:S01]  /*5640*/  MUFU.TANH R198, R198 ;  /* 0x000000c600c67308 */ /* 0x000ee20000002400 */
[----:B-1----:R-:W-:-:S07]  /*5650*/  FMNMX.FTZ R19, R196, R19, !PT ;  /* 0x00000013c4137209 */ /* 0x002fce0007810000 */
[----:B------:R-:W1:Y:S01]  /*5660*/  MUFU.TANH R170, R170 ;  /* 0x000000aa00aa7308 */ /* 0x000e620000002400 */
[----:B-----5:R-:W-:Y:S02]  /*5670*/  FMNMX.FTZ R19, R166, R19, !PT ;  /* 0x00000013a6137209 */ /* 0x020fe40007810000 */
[----:B----4-:R-:W-:-:S05]  /*5680*/  FMNMX.FTZ R17, R21, R208, !PT ;  /* 0x000000d015117209 */ /* 0x010fca0007810000 */
[----:B------:R-:W4:Y:S01]  /*5690*/  MUFU.TANH R200, R200 ;  /* 0x000000c800c87308 */ /* 0x000f220000002400 */
[----:B---3--:R-:W-:Y:S01]  /*56a0*/  FMNMX.FTZ R21, R198, R19, !PT ;  /* 0x00000013c6157209 */ /* 0x008fe20007810000 */
[C---:B------:R-:W-:Y:S01]  /*56b0*/  FADD.FTZ R0, -R17.reuse, R0 ;  /* 0x0000000011007221 */ /* 0x040fe20000010100 */
[----:B--2---:R-:W-:-:S03]  /*56c0*/  FMUL.FTZ R163, R17, R5 ;  /* 0x0000000511a37220 */ /* 0x004fc60000410000 */
[-C--:B------:R-:W-:Y:S01]  /*56d0*/  FMUL.FTZ R23, R0, R5.reuse ;  /* 0x0000000500177220 */ /* 0x080fe20000410000 */
[--C-:B------:R-:W-:Y:S01]  /*56e0*/  FFMA.FTZ R0, R15, R5, -R163.reuse ;  /* 0x000000050f007223 */ /* 0x100fe200000108a3 */
[----:B------:R-:W2:Y:S01]  /*56f0*/  MUFU.TANH R174, R174 ;  /* 0x000000ae00ae7308 */ /* 0x000ea20000002400 */
[----:B-1----:R-:W-:Y:S01]  /*5700*/  FMNMX.FTZ R21, R170, R21, !PT ;  /* 0x00000015aa157209 */ /* 0x002fe20007810000 */
[-CC-:B------:R-:W-:Y:S01]  /*5710*/  FFMA.FTZ R15, R184, R5.reuse, -R163.reuse ;  /* 0x00000005b80f7223 */ /* 0x180fe200000108a3 */
[-CC-:B------:R-:W-:Y:S01]  /*5720*/  FFMA.FTZ R157, R156, R5.reuse, -R163.reuse ;  /* 0x000000059c9d7223 */ /* 0x180fe200000108a3 */
[-CC-:B------:R-:W-:Y:S01]  /*5730*/  FFMA.FTZ R154, R154, R5.reuse, -R163.reuse ;  /* 0x000000059a9a7223 */ /* 0x180fe200000108a3 */
[-CC-:B------:R-:W-:Y:S01]  /*5740*/  FFMA.FTZ R156, R158, R5.reuse, -R163.reuse ;  /* 0x000000059e9c7223 */ /* 0x180fe200000108a3 */
[-CC-:B------:R-:W-:Y:S01]  /*5750*/  FFMA.FTZ R158, R164, R5.reuse, -R163.reuse ;  /* 0x00000005a49e7223 */ /* 0x180fe200000108a3 */
[--C-:B------:R-:W-:Y:S01]  /*5760*/  FFMA.FTZ R159, R176, R5, -R163.reuse ;  /* 0x00000005b09f7223 */ /* 0x100fe200000108a3 */
[----:B------:R-:W1:Y:S01]  /*5770*/  MUFU.TANH R202, R202 ;  /* 0x000000ca00ca7308 */ /* 0x000e620000002400 */
[----:B----4-:R-:W-:Y:S01]  /*5780*/  FMNMX.FTZ R21, R200, R21, !PT ;  /* 0x00000015c8157209 */ /* 0x010fe20007810000 */
[-CC-:B------:R-:W-:Y:S01]  /*5790*/  FFMA.FTZ R165, R180, R5.reuse, -R163.reuse ;  /* 0x00000005b4a57223 */ /* 0x180fe200000108a3 */
[-CC-:B------:R-:W-:Y:S01]  /*57a0*/  FFMA.FTZ R153, R186, R5.reuse, -R163.reuse ;  /* 0x00000005ba997223 */ /* 0x180fe200000108a3 */
[-CC-:B------:R-:W-:Y:S01]  /*57b0*/  FFMA.FTZ R164, R190, R5.reuse, -R163.reuse ;  /* 0x00000005bea47223 */ /* 0x180fe200000108a3 */
[-CC-:B------:R-:W-:Y:S01]  /*57c0*/  FFMA.FTZ R176, R192, R5.reuse, -R163.reuse ;  /* 0x00000005c0b07223 */ /* 0x180fe200000108a3 */
[----:B------:R-:W-:-:S02]  /*57d0*/  FFMA.FTZ R180, R194, R5, -R163 ;  /* 0x00000005c2b47223 */ /* 0x000fc400000108a3 */
[----:B------:R-:W3:Y:S01]  /*57e0*/  MUFU.TANH R178, R178 ;  /* 0x000000b200b27308 */ /* 0x000ee20000002400 */
[----:B--2---:R-:W-:-:S07]  /*57f0*/  FMNMX.FTZ R21, R174, R21, !PT ;  /* 0x00000015ae157209 */ /* 0x004fce0007810000 */
[----:B------:R-:W2:Y:S01]  /*5800*/  MUFU.TANH R204, R204 ;  /* 0x000000cc00cc7308 */ /* 0x000ea20000002400 */
[----:B-1----:R-:W-:-:S07]  /*5810*/  FMNMX.FTZ R21, R202, R21, !PT ;  /* 0x00000015ca157209 */ /* 0x002fce0007810000 */
[----:B------:R-:W1:Y:S01]  /*5820*/  MUFU.TANH R182, R182 ;  /* 0x000000b600b67308 */ /* 0x000e620000002400 */
[----:B---3--:R-:W-:-:S07]  /*5830*/  FMNMX.FTZ R21, R178, R21, !PT ;  /* 0x00000015b2157209 */ /* 0x008fce0007810000 */
[----:B------:R-:W3:Y:S01]  /*5840*/  MUFU.TANH R206, R206 ;  /* 0x000000ce00ce7308 */ /* 0x000ee20000002400 */
[----:B--2---:R-:W-:-:S07]  /*5850*/  FMNMX.FTZ R21, R204, R21, !PT ;  /* 0x00000015cc157209 */ /* 0x004fce0007810000 */
[----:B------:R2:W4:Y:S01]  /*5860*/  MUFU.EX2 R19, R23 ;  /* 0x0000001700137308 */ /* 0x0005220000000800 */
[----:B-1----:R-:W-:-:S07]  /*5870*/  FMNMX.FTZ R21, R182, R21, !PT ;  /* 0x00000015b6157209 */ /* 0x002fce0007810000 */
[----:B------:R-:W1:Y:S01]  /*5880*/  MUFU.EX2 R0, R0 ;  /* 0x0000000000007308 */ /* 0x000e620000000800 */
[----:B---3--:R-:W-:Y:S01]  /*5890*/  FMNMX.FTZ R155, R206, R21, !PT ;  /* 0x00000015ce9b7209 */ /* 0x008fe20007810000 */
[-CC-:B--2---:R-:W-:Y:S01]  /*58a0*/  FFMA.FTZ R23, R160, R5.reuse, -R163.reuse ;  /* 0x00000005a0177223 */ /* 0x184fe200000108a3 */
[----:B------:R-:W-:-:S03]  /*58b0*/  FFMA.FTZ R160, R168, R5, -R163 ;  /* 0x00000005a8a07223 */ /* 0x000fc600000108a3 */
[----:B------:R-:W2:Y:S02]  /*58c0*/  SHFL.BFLY PT, R184, R155, 0x2, 0x1f ;  /* 0x0c401f009bb87f89 */ /* 0x000ea400000e0000 */
[----:B------:R3:W-:Y:S01]  /*58d0*/  MUFU.EX2 R21, R157 ;  /* 0x0000009d00157308 */ /* 0x0007e20000000800 */
[-C--:B----4-:R-:W-:Y:S01]  /*58e0*/  FMUL.FTZ R24, R24, R19.reuse ;  /* 0x0000001318187220 */ /* 0x090fe20000410000 */
[-C--:B------:R-:W-:Y:S01]  /*58f0*/  FMUL.FTZ R25, R25, R19.reuse ;  /* 0x0000001319197220 */ /* 0x080fe20000410000 */
[-C--:B------:R-:W-:Y:S01]  /*5900*/  FMUL.FTZ R28, R28, R19.reuse ;  /* 0x000000131c1c7220 */ /* 0x080fe20000410000 */
[-C--:B------:R-:W-:Y:S01]  /*5910*/  FMUL.FTZ R29, R29, R19.reuse ;  /* 0x000000131d1d7220 */ /* 0x080fe20000410000 */
[-C--:B------:R-:W-:Y:S01]  /*5920*/  FMUL.FTZ R32, R32, R19.reuse ;  /* 0x0000001320207220 */ /* 0x080fe20000410000 */
[-C--:B------:R-:W-:Y:S01]  /*5930*/  FMUL.FTZ R33, R33, R19.reuse ;  /* 0x0000001321217220 */ /* 0x080fe20000410000 */
[----:B------:R-:W-:Y:S01]  /*5940*/  FMUL.FTZ R36, R36, R19 ;  /* 0x0000001324247220 */ /* 0x000fe20000410000 */
[----:B------:R-:W4:Y:S01]  /*5950*/  MUFU.EX2 R15, R15 ;  /* 0x0000000f000f7308 */ /* 0x000f220000000800 */
[--C-:B---3--:R-:W-:Y:S01]  /*5960*/  FFMA.FTZ R157, R172, R5, -R163.reuse ;  /* 0x00000005ac9d7223 */ /* 0x108fe200000108a3 */
[----:B-1----:R-:W-:Y:S01]  /*5970*/  FFMA.FTZ R12, R19, R12, R0 ;  /* 0x0000000c130c7223 */ /* 0x002fe20000010000 */
[-C--:B------:R-:W-:Y:S01]  /*5980*/  FMUL.FTZ R37, R37, R19.reuse ;  /* 0x0000001325257220 */ /* 0x080fe20000410000 */
[-C--:B------:R-:W-:Y:S01]  /*5990*/  FMUL.FTZ R40, R40, R19.reuse ;  /* 0x0000001328287220 */ /* 0x080fe20000410000 */
[-C--:B------:R-:W-:Y:S01]  /*59a0*/  FMUL.FTZ R41, R41, R19.reuse ;  /* 0x0000001329297220 */ /* 0x080fe20000410000 */
[-C--:B------:R-:W-:Y:S01]  /*59b0*/  FMUL.FTZ R44, R44, R19.reuse ;  /* 0x000000132c2c7220 */ /* 0x080fe20000410000 */
[-C--:B------:R-:W-:Y:S01]  /*59c0*/  FMUL.FTZ R45, R45, R19.reuse ;  /* 0x000000132d2d7220 */ /* 0x080fe20000410000 */
[----:B------:R-:W1:Y:S01]  /*59d0*/  MUFU.EX2 R154, R154 ;  /* 0x0000009a009a7308 */ /* 0x000e620000000800 */
[-C--:B------:R-:W-:Y:S01]  /*59e0*/  FMUL.FTZ R48, R48, R19.reuse ;  /* 0x0000001330307220 */ /* 0x080fe20000410000 */
[-C--:B------:R-:W-:Y:S01]  /*59f0*/  FMUL.FTZ R49, R49, R19.reuse ;  /* 0x0000001331317220 */ /* 0x080fe20000410000 */
[-C--:B------:R-:W-:Y:S01]  /*5a00*/  FMUL.FTZ R52, R52, R19.reuse ;  /* 0x0000001334347220 */ /* 0x080fe20000410000 */
[-C--:B------:R-:W-:Y:S01]  /*5a10*/  FMUL.FTZ R53, R53, R19.reuse ;  /* 0x0000001335357220 */ /* 0x080fe20000410000 */
[----:B------:R-:W-:Y:S01]  /*5a20*/  FMUL.FTZ R56, R56, R19 ;  /* 0x0000001338387220 */ /* 0x000fe20000410000 */
[----:B--2---:R-:W-:Y:S01]  /*5a30*/  FMNMX.FTZ R184, R155, R184, !PT ;  /* 0x000000b89bb87209 */ /* 0x004fe20007810000 */
[----:B------:R-:W-:Y:S01]  /*5a40*/  FFMA.FTZ R155, R188, R5, -R163 ;  /* 0x00000005bc9b7223 */ /* 0x000fe200000108a3 */
[----:B------:R-:W2:Y:S01]  /*5a50*/  MUFU.EX2 R156, R156 ;  /* 0x0000009c009c7308 */ /* 0x000ea20000000800 */
[-C--:B------:R-:W-:Y:S01]  /*5a60*/  FMUL.FTZ R57, R57, R19.reuse ;  /* 0x0000001339397220 */ /* 0x080fe20000410000 */
[-C--:B------:R-:W-:Y:S01]  /*5a70*/  FMUL.FTZ R60, R60, R19.reuse ;  /* 0x000000133c3c7220 */ /* 0x080fe20000410000 */
[----:B------:R-:W3:Y:S01]  /*5a80*/  SHFL.BFLY PT, R161, R184, 0x1, 0x1f ;  /* 0x0c201f00b8a17f89 */ /* 0x000ee200000e0000 */
[-C--:B------:R-:W-:Y:S01]  /*5a90*/  FMUL.FTZ R61, R61, R19.reuse ;  /* 0x000000133d3d7220 */ /* 0x080fe20000410000 */
[-C--:B------:R-:W-:Y:S01]  /*5aa0*/  FMUL.FTZ R64, R64, R19.reuse ;  /* 0x0000001340407220 */ /* 0x080fe20000410000 */
[-C--:B------:R-:W-:Y:S01]  /*5ab0*/  FMUL.FTZ R65, R65, R19.reuse ;  /* 0x0000001341417220 */ /* 0x080fe20000410000 */
[-C--:B------:R-:W-:Y:S01]  /*5ac0*/  FMUL.FTZ R68, R68, R19.reuse ;  /* 0x0000001344447220 */ /* 0x080fe20000410000 */
[----:B------:R-:W-:Y:S01]  /*5ad0*/  MUFU.EX2 R23, R23 ;  /* 0x0000001700177308 */ /* 0x000fe20000000800 */
[-C--:B------:R-:W-:Y:S01]  /*5ae0*/  FMUL.FTZ R69, R69, R19.reuse ;  /* 0x0000001345457220 */ /* 0x080fe20000410000 */
[-C--:B------:R-:W-:Y:S01]  /*5af0*/  FMUL.FTZ R72, R72, R19.reuse ;  /* 0x0000001348487220 */ /* 0x080fe20000410000 */
[-C--:B------:R-:W-:Y:S01]  /*5b00*/  FMUL.FTZ R73, R73, R19.reuse ;  /* 0x0000001349497220 */ /* 0x080fe20000410000 */
        /* <DEDUP_REMOVED lines=14> */
[----:B------:R-:W-:Y:S01]  /*5bf0*/  FMUL.FTZ R100, R100, R19 ;  /* 0x0000001364647220 */ /* 0x000fe20000410000 */
[----:B---3--:R-:W-:Y:S01]  /*5c00*/  FMNMX.FTZ R168, R184, R161, !PT ;  /* 0x000000a1b8a87209 */ /* 0x008fe20007810000 */
[-C--:B------:R-:W-:Y:S01]  /*5c10*/  FMUL.FTZ R101, R101, R19.reuse ;  /* 0x0000001365657220 */ /* 0x080fe20000410000 */
[-C--:B------:R-:W-:Y:S01]  /*5c20*/  FMUL.FTZ R104, R104, R19.reuse ;  /* 0x0000001368687220 */ /* 0x080fe20000410000 */
[-C--:B------:R-:W-:Y:S01]  /*5c30*/  FMUL.FTZ R105, R105, R19.reuse ;  /* 0x0000001369697220 */ /* 0x080fe20000410000 */
[----:B------:R-:W-:Y:S01]  /*5c40*/  FMUL.FTZ R108, R108, R19 ;  /* 0x000000136c6c7220 */ /* 0x000fe20000410000 */
[C---:B------:R-:W-:Y:S01]  /*5c50*/  FADD.FTZ R172, -R168.reuse, R3 ;  /* 0x00000003a8ac7221 */ /* 0x040fe20000010100 */
[----:B------:R-:W-:Y:S01]  /*5c60*/  FMUL.FTZ R175, R168, R5 ;  /* 0x00000005a8af7220 */ /* 0x000fe20000410000 */
[----:B------:R3:W-:Y:S01]  /*5c70*/  MUFU.EX2 R161, R165 ;  /* 0x000000a500a17308 */ /* 0x0007e20000000800 */
[----:B------:R-:W-:Y:S01]  /*5c80*/  FMUL.FTZ R109, R109, R19 ;  /* 0x000000136d6d7220 */ /* 0x000fe20000410000 */
[-C--:B------:R-:W-:Y:S01]  /*5c90*/  FMUL.FTZ R172, R172, R5.reuse ;  /* 0x00000005acac7220 */ /* 0x080fe20000410000 */
[-CC-:B------:R-:W-:Y:S01]  /*5ca0*/  FFMA.FTZ R3, R18, R5.reuse, -R175.reuse ;  /* 0x0000000512037223 */ /* 0x180fe200000108af */
[-CC-:B------:R-:W-:Y:S01]  /*5cb0*/  FFMA.FTZ R18, R20, R5.reuse, -R175.reuse ;  /* 0x0000000514127223 */ /* 0x180fe200000108af */
[-CC-:B------:R-:W-:Y:S01]  /*5cc0*/  FFMA.FTZ R20, R22, R5.reuse, -R175.reuse ;  /* 0x0000000516147223 */ /* 0x180fe200000108af */
[-CC-:B------:R-:W-:Y:S01]  /*5cd0*/  FFMA.FTZ R163, R152, R5.reuse, -R175.reuse ;  /* 0x0000000598a37223 */ /* 0x180fe200000108af */
[----:B------:R-:W-:Y:S01]  /*5ce0*/  FFMA.FTZ R22, R162, R5, -R175 ;  /* 0x00000005a2167223 */ /* 0x000fe200000108af */
[----:B------:R-:W-:Y:S01]  /*5cf0*/  MUFU.EX2 R172, R172 ;  /* 0x000000ac00ac7308 */ /* 0x000fe20000000800 */
[----:B------:R-:W-:Y:S01]  /*5d00*/  @!P3 LEA R162, R177, R6, 0x6 ;  /* 0x00000006b1a2b211 */ /* 0x000fe200078e30ff */
[----:B----4-:R-:W-:Y:S01]  /*5d10*/  FADD.FTZ R177, R15, R12 ;  /* 0x0000000c0fb17221 */ /* 0x010fe20000010000 */
[----:B------:R-:W-:-:S02]  /*5d20*/  @!P1 VIADD R152, R171, 0x28c40 ;  /* 0x00028c40ab989836 */ /* 0x000fc40000000000 */
[-CC-:B---3--:R-:W-:Y:S01]  /*5d30*/  FFMA.FTZ R165, R196, R5.reuse, -R175.reuse ;  /* 0x00000005c4a57223 */ /* 0x188fe200000108af */
[-C--:B------:R-:W-:Y:S01]  /*5d40*/  FFMA.FTZ R167, R166, R5.reuse, -R175 ;  /* 0x00000005a6a77223 */ /* 0x080fe200000108af */
[----:B-1----:R-:W-:Y:S01]  /*5d50*/  FADD.FTZ R12, R154, R177 ;  /* 0x000000b19a0c7221 */ /* 0x002fe20000010000 */
[-CC-:B------:R-:W-:Y:S01]  /*5d60*/  FFMA.FTZ R184, R198, R5.reuse, -R175.reuse ;  /* 0x00000005c6b87223 */ /* 0x180fe200000108af */
[----:B------:R-:W1:Y:S01]  /*5d70*/  MUFU.EX2 R3, R3 ;  /* 0x0000000300037308 */ /* 0x000e620000000800 */
[----:B------:R-:W-:Y:S01]  /*5d80*/  @!P1 PRMT R152, RZ, 0x654, R152 ;  /* 0x00000654ff989816 */ /* 0x000fe20000000098 */
[----:B------:R-:W-:Y:S01]  /*5d90*/  FADD.FTZ R177, R21, R12 ;  /* 0x0000000c15b17221 */ /* 0x000fe20000010000 */
[-CC-:B------:R-:W-:Y:S01]  /*5da0*/  FFMA.FTZ R169, R170, R5.reuse, -R175.reuse ;  /* 0x00000005aaa97223 */ /* 0x180fe200000108af */
[-CC-:B------:R-:W-:Y:S01]  /*5db0*/  FFMA.FTZ R170, R200, R5.reuse, -R175.reuse ;  /* 0x00000005c8aa7223 */ /* 0x180fe200000108af */
[----:B------:R2:W-:Y:S01]  /*5dc0*/  @!P1 SYNCS.ARRIVE.TRANS64.RED.A1T0 RZ, [R152+URZ], RZ ;  /* 0x000000ff98ff99a7 */ /* 0x0005e2000810043f */
[-CC-:B------:R-:W-:Y:S01]  /*5dd0*/  FFMA.FTZ R173, R174, R5.reuse, -R175.reuse ;  /* 0x00000005aead7223 */ /* 0x180fe200000108af */
[-CC-:B------:R-:W-:Y:S01]  /*5de0*/  FFMA.FTZ R202, R202, R5.reuse, -R175.reuse ;  /* 0x00000005caca7223 */ /* 0x180fe200000108af */
[----:B------:R-:W3:Y:S01]  /*5df0*/  MUFU.EX2 R18, R18 ;  /* 0x0000001200127308 */ /* 0x000ee20000000800 */
[----:B------:R-:W-:Y:S01]  /*5e00*/  @!P3 LEA R162, R162, UR36, 0x2 ;  /* 0x00000024a2a2bc11 */ /* 0x000fe2000f8e10ff */
[-CC-:B------:R-:W-:Y:S01]  /*5e10*/  FFMA.FTZ R178, R178, R5.reuse, -R175.reuse ;  /* 0x00000005b2b27223 */ /* 0x180fe200000108af */
[-CC-:B------:R-:W-:Y:S01]  /*5e20*/  FFMA.FTZ R182, R182, R5.reuse, -R175.reuse ;  /* 0x00000005b6b67223 */ /* 0x180fe200000108af */
[-C--:B------:R-:W-:Y:S01]  /*5e30*/  FFMA.FTZ R204, R204, R5.reuse, -R175 ;  /* 0x00000005cccc7223 */ /* 0x080fe200000108af */
[----:B--2---:R-:W-:Y:S01]  /*5e40*/  FADD.FTZ R152, R156, R177 ;  /* 0x000000b19c987221 */ /* 0x004fe20000010000 */
[----:B------:R-:W-:Y:S01]  /*5e50*/  @!P3 STS [R162+0x28800], R19 ;  /* 0x02880013a200b388 */ /* 0x000fe20000000800 */
[----:B------:R-:W-:Y:S01]  /*5e60*/  FFMA.FTZ R206, R206, R5, -R175 ;  /* 0x00000005cece7223 */ /* 0x000fe200000108af */
[----:B------:R-:W2:Y:S01]  /*5e70*/  MUFU.EX2 R20, R20 ;  /* 0x0000001400147308 */ /* 0x000ea20000000800 */
[----:B-1----:R-:W-:Y:S01]  /*5e80*/  FFMA.FTZ R11, R172, R11, R3 ;  /* 0x0000000bac0b7223 */ /* 0x002fe20000010003 */
[----:B------:R-:W-:Y:S01]  /*5e90*/  FADD.FTZ R177, R23, R152 ;  /* 0x0000009817b17221 */ /* 0x000fe20000010000 */
[----:B------:R1:W-:Y:S01]  /*5ea0*/  @!P3 STS [R162+0x28820], R172 ;  /* 0x028820aca200b388 */ /* 0x0003e20000000800 */
[-C--:B------:R-:W-:Y:S01]  /*5eb0*/  FMUL.FTZ R112, R112, R19.reuse ;  /* 0x0000001370707220 */ /* 0x080fe20000410000 */
[-C--:B------:R-:W-:Y:S01]  /*5ec0*/  FMUL.FTZ R113, R113, R19.reuse ;  /* 0x0000001371717220 */ /* 0x080fe20000410000 */
[----:B------:R-:W-:Y:S01]  /*5ed0*/  FADD.FTZ R152, R158, R177 ;  /* 0x000000b19e987221 */ /* 0x000fe20000010000 */
[-C--:B------:R-:W-:Y:S01]  /*5ee0*/  FMUL.FTZ R116, R116, R19.reuse ;  /* 0x0000001374747220 */ /* 0x080fe20000410000 */
[----:B------:R-:W4:Y:S01]  /*5ef0*/  MUFU.EX2 R163, R163 ;  /* 0x000000a300a37308 */ /* 0x000f220000000800 */
[----:B---3--:R-:W-:Y:S01]  /*5f00*/  FADD.FTZ R11, R18, R11 ;  /* 0x0000000b120b7221 */ /* 0x008fe20000010000 */
[-C--:B------:R-:W-:Y:S01]  /*5f10*/  FMUL.FTZ R117, R117, R19.reuse ;  /* 0x0000001375757220 */ /* 0x080fe20000410000 */
[-C--:B------:R-:W-:Y:S01]  /*5f20*/  FMUL.FTZ R120, R120, R19.reuse ;  /* 0x0000001378787220 */ /* 0x080fe20000410000 */
[-C--:B------:R-:W-:Y:S01]  /*5f30*/  FMUL.FTZ R121, R121, R19.reuse ;  /* 0x0000001379797220 */ /* 0x080fe20000410000 */
[-C--:B------:R-:W-:Y:S01]  /*5f40*/  FMUL.FTZ R124, R124, R19.reuse ;  /* 0x000000137c7c7220 */ /* 0x080fe20000410000 */
[-C--:B------:R-:W-:Y:S01]  /*5f50*/  FMUL.FTZ R125, R125, R19.reuse ;  /* 0x000000137d7d7220 */ /* 0x080fe20000410000 */
[-C--:B------:R-:W-:Y:S01]  /*5f60*/  FMUL.FTZ R128, R128, R19.reuse ;  /* 0x0000001380807220 */ /* 0x080fe20000410000 */
[----:B------:R-:W3:Y:S01]  /*5f70*/  MUFU.EX2 R22, R22 ;  /* 0x0000001600167308 */ /* 0x000ee20000000800 */
[----:B--2---:R-:W-:Y:S01]  /*5f80*/  FADD.FTZ R12, R20, R11 ;  /* 0x0000000b140c7221 */ /* 0x004fe20000010000 */
[-C--:B------:R-:W-:Y:S01]  /*5f90*/  FMUL.FTZ R129, R129, R19.reuse ;  /* 0x0000001381817220 */ /* 0x080fe20000410000 */
[-C--:B------:R-:W-:Y:S01]  /*5fa0*/  FMUL.FTZ R132, R132, R19.reuse ;  /* 0x0000001384847220 */ /* 0x080fe20000410000 */
[-C--:B------:R-:W-:Y:S01]  /*5fb0*/  FMUL.FTZ R133, R133, R19.reuse ;  /* 0x0000001385857220 */ /* 0x080fe20000410000 */
[-C--:B------:R-:W-:Y:S01]  /*5fc0*/  FMUL.FTZ R136, R136, R19.reuse ;  /* 0x0000001388887220 */ /* 0x080fe20000410000 */
[-C--:B------:R-:W-:Y:S01]  /*5fd0*/  FMUL.FTZ R137, R137, R19.reuse ;  /* 0x0000001389897220 */ /* 0x080fe20000410000 */
[-C--:B------:R-:W-:Y:S01]  /*5fe0*/  FMUL.FTZ R140, R140, R19.reuse ;  /* 0x000000138c8c7220 */ /* 0x080fe20000410000 */
[----:B------:R-:W2:Y:S01]  /*5ff0*/  MUFU.EX2 R165, R165 ;  /* 0x000000a500a57308 */ /* 0x000ea20000000800 */
[----:B----4-:R-:W-:Y:S01]  /*6000*/  FADD.FTZ R11, R163, R12 ;  /* 0x0000000ca30b7221 */ /* 0x010fe20000010000 */
[-C--:B------:R-:W-:Y:S01]  /*6010*/  FMUL.FTZ R141, R141, R19.reuse ;  /* 0x000000138d8d7220 */ /* 0x080fe20000410000 */
[-C--:B------:R-:W-:Y:S01]  /*6020*/  FMUL.FTZ R144, R144, R19.reuse ;  /* 0x0000001390907220 */ /* 0x080fe20000410000 */
[-C--:B------:R-:W-:Y:S01]  /*6030*/  FMUL.FTZ R145, R145, R19.reuse ;  /* 0x0000001391917220 */ /* 0x080fe20000410000 */
[-C--:B------:R-:W-:Y:S01]  /*6040*/  FMUL.FTZ R148, R148, R19.reuse ;  /* 0x0000001394947220 */ /* 0x080fe20000410000 */
[----:B------:R-:W-:Y:S01]  /*6050*/  FMUL.FTZ R149, R149, R19 ;  /* 0x0000001395957220 */ /* 0x000fe20000410000 */
[C---:B------:R-:W-:Y:S01]  /*6060*/  F2FP.BF16.F32.PACK_AB R158, R153.reuse, R158 ;  /* 0x0000009e999e723e */ /* 0x040fe200000010ff */
[----:B------:R-:W4:Y:S01]  /*6070*/  MUFU.EX2 R160, R160 ;  /* 0x000000a000a07308 */ /* 0x000f220000000800 */
[----:B---3--:R-:W-:Y:S01]  /*6080*/  FADD.FTZ R12, R22, R11 ;  /* 0x0000000b160c7221 */ /* 0x008fe20000010000 */
[----:B------:R-:W-:Y:S01]  /*6090*/  FADD.FTZ R11, R153, R152 ;  /* 0x00000098990b7221 */ /* 0x000fe20000010000 */
[----:B------:R-:W-:Y:S01]  /*60a0*/  F2FP.BF16.F32.PACK_AB R154, R21, R154 ;  /* 0x0000009a159a723e */ /* 0x000fe200000010ff */
[-C--:B------:R-:W-:Y:S01]  /*60b0*/  FMUL.FTZ R26, R26, R172.reuse ;  /* 0x000000ac1a1a7220 */ /* 0x080fe20000410000 */
[----:B------:R-:W-:Y:S01]  /*60c0*/  F2FP.BF16.F32.PACK_AB R153, R18, R3 ;  /* 0x000000031299723e */ /* 0x000fe200000010ff */
[----:B------:R-:W-:Y:S01]  /*60d0*/  FMUL.FTZ R27, R27, R172 ;  /* 0x000000ac1b1b7220 */ /* 0x000fe20000410000 */
[----:B------:R-:W-:Y:S01]  /*60e0*/  F2FP.BF16.F32.PACK_AB R156, R23, R156 ;  /* 0x0000009c179c723e */ /* 0x000fe200000010ff */
        /* <DEDUP_REMOVED lines=14> */
[-C--:B------:R-:W-:Y:S01]  /*61d0*/  FMUL.FTZ R50, R50, R172.reuse ;  /* 0x000000ac32327220 */ /* 0x080fe20000410000 */
        /* <DEDUP_REMOVED lines=8> */
[----:B------:R-:W-:Y:S01]  /*6260*/  FMUL.FTZ R63, R63, R172 ;  /* 0x000000ac3f3f7220 */ /* 0x000fe20000410000 */
[----:B------:R-:W3:Y:S01]  /*6270*/  MUFU.EX2 R157, R157 ;  /* 0x0000009d009d7308 */ /* 0x000ee20000000800 */
[C---:B--2---:R-:W-:Y:S01]  /*6280*/  FADD.FTZ R152, R155.reuse, R152 ;  /* 0x000000989b987221 */ /* 0x044fe20000010000 */
[----:B------:R-:W-:Y:S01]  /*6290*/  F2FP.BF16.F32.PACK_AB R160, R155, R160 ;  /* 0x000000a09ba0723e */ /* 0x000fe200000010ff */
[----:B------:R-:W-:Y:S01]  /*62a0*/  FMUL.FTZ R66, R66, R172 ;  /* 0x000000ac42427220 */ /* 0x000fe20000410000 */
[----:B------:R-:W-:Y:S01]  /*62b0*/  F2FP.BF16.F32.PACK_AB R155, R163, R20 ;  /* 0x00000014a39b723e */ /* 0x000fe200000010ff */
        /* <DEDUP_REMOVED lines=10> */
[----:B------:R-:W-:Y:S01]  /*6360*/  FMUL.FTZ R83, R83, R172 ;  /* 0x000000ac53537220 */ /* 0x000fe20000410000 */
[----:B------:R-:W4:Y:S01]  /*6370*/  MUFU.EX2 R164, R164 ;  /* 0x000000a400a47308 */ /* 0x000f220000000800 */
[----:B---3--:R-:W-:Y:S01]  /*6380*/  FADD.FTZ R177, R157, R152 ;  /* 0x000000989db17221 */ /* 0x008fe20000010000 */
[----:B------:R-:W-:Y:S01]  /*6390*/  F2FP.BF16.F32.PACK_AB R152, R15, R0 ;  /* 0x000000000f98723e */ /* 0x000fe200000010ff */
[----:B------:R-:W-:Y:S01]  /*63a0*/  BAR.SYNC.DEFER_BLOCKING 0xf, 0x100 ;  /* 0x03c4000000007b1d */ /* 0x000fe20000010000 */
        /* <DEDUP_REMOVED lines=14> */
[C---:B----4-:R-:W-:Y:S01]  /*6490*/  FADD.FTZ R12, R164.reuse, R177 ;  /* 0x000000b1a40c7221 */ /* 0x050fe20000010000 */
[----:B-1----:R-:W-:Y:S01]  /*64a0*/  F2FP.BF16.F32.PACK_AB R162, R164, R157 ;  /* 0x0000009da4a2723e */ /* 0x002fe200000010ff */
[----:B------:R-:W-:Y:S01]  /*64b0*/  FMUL.FTZ R107, R107, R172 ;  /* 0x000000ac6b6b7220 */ /* 0x000fe20000410000 */
[----:B------:R-:W-:Y:S01]  /*64c0*/  F2FP.BF16.F32.PACK_AB R157, R165, R22 ;  /* 0x00000016a59d723e */ /* 0x000fe200000010ff */
[-C--:B------:R-:W-:Y:S01]  /*64d0*/  FMUL.FTZ R110, R110, R172.reuse ;  /* 0x000000ac6e6e7220 */ /* 0x080fe20000410000 */
[-C--:B------:R-:W-:Y:S01]  /*64e0*/  FMUL.FTZ R111, R111, R172.reuse ;  /* 0x000000ac6f6f7220 */ /* 0x080fe20000410000 */
[-C--:B------:R-:W-:Y:S01]  /*64f0*/  FMUL.FTZ R114, R114, R172.reuse ;  /* 0x000000ac72727220 */ /* 0x080fe20000410000 */
[----:B------:R-:W1:Y:S01]  /*6500*/  MUFU.EX2 R173, R173 ;  /* 0x000000ad00ad7308 */ /* 0x000e620000000800 */
[----:B---3--:R-:W-:Y:S01]  /*6510*/  FADD.FTZ R15, R159, R12 ;  /* 0x0000000c9f0f7221 */ /* 0x008fe20000010000 */
[----:B------:R3:W-:Y:S01]  /*6520*/  STSM.16.M88.4 [R7+0x26800], R152 ;  /* 0x0268009807007844 */ /* 0x0007e20000000200 */
[-C--:B------:R-:W-:Y:S01]  /*6530*/  FMUL.FTZ R115, R115, R172.reuse ;  /* 0x000000ac73737220 */ /* 0x080fe20000410000 */
[-C--:B------:R-:W-:Y:S01]  /*6540*/  FMUL.FTZ R118, R118, R172.reuse ;  /* 0x000000ac76767220 */ /* 0x080fe20000410000 */
[-C--:B------:R-:W-:Y:S01]  /*6550*/  FMUL.FTZ R119, R119, R172.reuse ;  /* 0x000000ac77777220 */ /* 0x080fe20000410000 */
[-C--:B------:R-:W-:Y:S01]  /*6560*/  FMUL.FTZ R122, R122, R172.reuse ;  /* 0x000000ac7a7a7220 */ /* 0x080fe20000410000 */
[-C--:B------:R-:W-:Y:S01]  /*6570*/  FMUL.FTZ R123, R123, R172.reuse ;  /* 0x000000ac7b7b7220 */ /* 0x080fe20000410000 */
[----:B------:R-:W4:Y:S01]  /*6580*/  MUFU.EX2 R176, R176 ;  /* 0x000000b000b07308 */ /* 0x000f220000000800 */
        /* <DEDUP_REMOVED lines=8> */
[----:B-1----:R-:W-:Y:S01]  /*6610*/  FADD.FTZ R11, R173, R0 ;  /* 0x00000000ad0b7221 */ /* 0x002fe20000010000 */
[-C--:B------:R-:W-:Y:S01]  /*6620*/  FMUL.FTZ R138, R138, R172.reuse ;  /* 0x000000ac8a8a7220 */ /* 0x080fe20000410000 */
[-C--:B------:R-:W-:Y:S01]  /*6630*/  FMUL.FTZ R139, R139, R172.reuse ;  /* 0x000000ac8b8b7220 */ /* 0x080fe20000410000 */
[-C--:B------:R-:W-:Y:S01]  /*6640*/  FMUL.FTZ R142, R142, R172.reuse ;  /* 0x000000ac8e8e7220 */ /* 0x080fe20000410000 */
[-C--:B------:R-:W-:Y:S01]  /*6650*/  FMUL.FTZ R143, R143, R172.reuse ;  /* 0x000000ac8f8f7220 */ /* 0x080fe20000410000 */
[-C--:B------:R-:W-:Y:S01]  /*6660*/  FMUL.FTZ R146, R146, R172.reuse ;  /* 0x000000ac92927220 */ /* 0x080fe20000410000 */
[-C--:B------:R-:W-:Y:S01]  /*6670*/  FMUL.FTZ R147, R147, R172.reuse ;  /* 0x000000ac93937220 */ /* 0x080fe20000410000 */
[----:B------:R-:W1:Y:S01]  /*6680*/  MUFU.EX2 R178, R178 ;  /* 0x000000b200b27308 */ /* 0x000e620000000800 */
[C---:B----4-:R-:W-:Y:S01]  /*6690*/  FADD.FTZ R0, R176.reuse, R15 ;  /* 0x0000000fb0007221 */ /* 0x050fe20000010000 */
[----:B------:R-:W-:Y:S01]  /*66a0*/  F2FP.BF16.F32.PACK_AB R164, R176, R159 ;  /* 0x0000009fb0a4723e */ /* 0x000fe200000010ff */
[-C--:B------:R-:W-:Y:S01]  /*66b0*/  FMUL.FTZ R150, R150, R172.reuse ;  /* 0x000000ac96967220 */ /* 0x080fe20000410000 */
[----:B------:R-:W-:Y:S01]  /*66c0*/  F2FP.BF16.F32.PACK_AB R159, R184, R167 ;  /* 0x000000a7b89f723e */ /* 0x000fe200000010ff */
[----:B------:R-:W-:Y:S01]  /*66d0*/  FADD.FTZ R19, R161, R0 ;  /* 0x00000000a1137221 */ /* 0x000fe20000010000 */
[----:B------:R-:W-:-:S02]  /*66e0*/  FMUL.FTZ R151, R151, R172 ;  /* 0x000000ac97977220 */ /* 0x000fc40000410000 */
[----:B------:R-:W4:Y:S01]  /*66f0*/  MUFU.EX2 R180, R180 ;  /* 0x000000b400b47308 */ /* 0x000f220000000800 */
[C---:B--2---:R-:W-:Y:S01]  /*6700*/  FADD.FTZ R11, R202.reuse, R11 ;  /* 0x0000000bca0b7221 */ /* 0x044fe20000010000 */
[----:B------:R-:W-:Y:S01]  /*6710*/  F2FP.BF16.F32.PACK_AB R163, R202, R173 ;  /* 0x000000adcaa3723e */ /* 0x000fe200000010ff */
[----:B------:R3:W-:Y:S05]  /*6720*/  STSM.16.M88.4 [R8], R156 ;  /* 0x0000009c08007844 */ /* 0x0007ea0000000200 */
[----:B------:R-:W2:Y:S01]  /*6730*/  MUFU.EX2 R175, R204 ;  /* 0x000000cc00af7308 */ /* 0x000ea20000000800 */
[----:B-1----:R-:W-:-:S07]  /*6740*/  FADD.FTZ R0, R178, R11 ;  /* 0x0000000bb2007221 */ /* 0x002fce0000010000 */
[----:B------:R-:W1:Y:S01]  /*6750*/  MUFU.EX2 R182, R182 ;  /* 0x000000b600b67308 */ /* 0x000e620000000800 */
[C---:B----4-:R-:W-:Y:S01]  /*6760*/  F2FP.BF16.F32.PACK_AB R166, R180.reuse, R161 ;  /* 0x000000a1b4a6723e */ /* 0x050fe200000010ff */
[----:B------:R-:W-:Y:S01]  /*6770*/  FADD.FTZ R12, R180, R19 ;  /* 0x00000013b40c7221 */ /* 0x000fe20000010000 */
[----:B------:R-:W-:-:S05]  /*6780*/  F2FP.BF16.F32.PACK_AB R161, R170, R169 ;  /* 0x000000a9aaa1723e */ /* 0x000fca00000010ff */
[----:B------:R-:W4:Y:S01]  /*6790*/  MUFU.EX2 R15, R206 ;  /* 0x000000ce000f7308 */ /* 0x000f220000000800 */
[C---:B--2---:R-:W-:Y:S01]  /*67a0*/  FADD.FTZ R3, R175.reuse, R0 ;  /* 0x00000000af037221 */ /* 0x044fe20000010000 */
[----:B------:R-:W-:Y:S01]  /*67b0*/  F2FP.BF16.F32.PACK_AB R165, R175, R178 ;  /* 0x000000b2afa5723e */ /* 0x000fe200000010ff */
[----:B------:R3:W-:Y:S02]  /*67c0*/  STSM.16.M88.4 [R9], R160 ;  /* 0x000000a009007844 */ /* 0x0007e40000000200 */
[----:B-1----:R-:W-:Y:S01]  /*67d0*/  FADD.FTZ R0, R182, R3 ;  /* 0x00000003b6007221 */ /* 0x002fe20000010000 */
[----:B----4-:R-:W-:-:S03]  /*67e0*/  F2FP.BF16.F32.PACK_AB R167, R15, R182 ;  /* 0x000000b60fa7723e */ /* 0x010fc600000010ff */
[----:B------:R-:W-:Y:S02]  /*67f0*/  FADD.FTZ R11, R15, R0 ;  /* 0x000000000f0b7221 */ /* 0x000fe40000010000 */
[----:B------:R3:W-:Y:S01]  /*6800*/  STSM.16.M88.4 [R10], R164 ;  /* 0x000000a40a007844 */ /* 0x0007e20000000200 */
[----:B------:R-:W-:Y:S05]  /*6810*/  @!P0 BRA `(.L_x_38) ;  /* 0x0000000000048947 */ /* 0x000fea0003800000 */
[----:B------:R-:W-:Y:S01]  /*6820*/  BPT.TRAP 0x1 ;  /* 0x000000040000795c */ /* 0x000fe20000300000 */
.L_x_38:
[----:B------:R1:W2:Y:S01]  /*6830*/  SYNCS.PHASECHK.TRANS64.TRYWAIT P3, [UR7+0x28c50], R14 ;  /* 0x028c500eff0075a7 */ /* 0x0002a20008060147 */
[----:B------:R-:W-:Y:S05]  /*6840*/  @!P0 BRA `(.L_x_39) ;  /* 0x0000000000048947 */ /* 0x000fea0003800000 */
[----:B------:R-:W-:Y:S01]  /*6850*/  BPT.TRAP 0x1 ;  /* 0x000000040000795c */ /* 0x000fe20000300000 */
.L_x_39:
[----:B--2---:R-:W-:Y:S05]  /*6860*/  @P3 BRA `(.L_x_40) ;  /* 0x0000000000083947 */ /* 0x004fea0003800000 */
[----:B------:R-:W2:Y:S02]  /*6870*/  SYNCS.PHASECHK.TRANS64.TRYWAIT P3, [UR7+0x28c50], R14 ;  /* 0x028c500eff0075a7 */ /* 0x000ea40008060147 */
[----:B--2---:R-:W-:Y:S05]  /*6880*/  @!P3 BRA `(.L_x_41) ;  /* 0x0000007c000cb947 */ /* 0x004fea0003800000 */
.L_x_40:
[----:B------:R-:W-:Y:S01]  /*6890*/  ULEA UR4, UR5, UR24, 0xc ;  /* 0x0000001805047291 */ /* 0x000fe2000f8e603f */
[----:B------:R-:W-:Y:S01]  /*68a0*/  WARPGROUP.ARRIVE ;  /* 0x00000000000079c5 */ /* 0x000fe20000000000 */
[----:B------:R-:W-:Y:S01]  /*68b0*/  UMOV UR11, 0x40000040 ;  /* 0x40000040000b7882 */ /* 0x000fe20000000000 */
[----:B--2---:R-:W-:Y:S02]  /*68c0*/  @!P1 VIADD R171, R171, 0x28c60 ;  /* 0x00028c60abab9836 */ /* 0x004fe40000000000 */
[----:B------:R-:W-:Y:S02]  /*68d0*/  IMAD.MOV.U32 R3, RZ, RZ, R168 ;  /* 0x000000ffff037224 */ /* 0x000fe400078e00a8 */
[----:B------:R-:W-:Y:S01]  /*68e0*/  UMOV UR10, UR4 ;  /* 0x00000004000a7c82 */ /* 0x000fe20008000000 */
[----:B------:R-:W-:Y:S01]  /*68f0*/  @!P1 PRMT R171, RZ, 0x654, R171 ;  /* 0x00000654ffab9816 */ /* 0x000fe200000000ab */
[----:B------:R-:W-:Y:S01]  /*6900*/  HGMMA.64x256x16.F32.BF16 R24, R152, gdesc[UR8].tnspB, R24, gsb0 ;  /* 0x43e0000898187df0 */ /* 0x000fe20008001818 */
[----:B------:R-:W-:Y:S01]  /*6910*/  UIADD3 UR10, UR4, 0x80, URZ ;  /* 0x00000080040a7890 */ /* 0x000fe2000fffe03f */
[----:B------:R-:W-:Y:S01]  /*6920*/  IMAD.MOV.U32 R0, RZ, RZ, R17 ;  /* 0x000000ffff007224 */ /* 0x000fe200078e0011 */
[----:B------:R-:W-:Y:S01]  /*6930*/  UMOV UR11, 0x40000040 ;  /* 0x40000040000b7882 */ /* 0x000fe20000000000 */
[----:B------:R-:W-:-:S02]  /*6940*/  WARPGROUP.DEPBAR.LE gsb0, 0x0 ;  /* 0x00008000000079c5 */ /* 0x000fc40000010000 */
[----:B------:R-:W-:-:S15]  /*6950*/  WARPGROUP.ARRIVE ;  /* 0x00000000000079c5 */ /* 0x000fde0000000000 */
[----:B------:R-:W-:-:S07]  /*6960*/  NOP ;  /* 0x0000000000007918 */ /* 0x000fce0000000000 */
[----:B------:R-:W-:Y:S01]  /*6970*/  HGMMA.64x256x16.F32.BF16 R24, R156, gdesc[UR8].tnspB, R24, gsb0 ;  /* 0x43e000089c187df0 */ /* 0x000fe20008001818 */
[----:B------:R-:W-:Y:S01]  /*6980*/  UIADD3 UR10, UR4, 0x100, URZ ;  /* 0x00000100040a7890 */ /* 0x000fe2000fffe03f */
        /* <DEDUP_REMOVED lines=8> */
[----:B------:R-:W-:Y:S01]  /*6a10*/  UMOV UR4, UR5 ;  /* 0x0000000500047c82 */ /* 0x000fe20008000000 */
        /* <DEDUP_REMOVED lines=10> */
[----:B--2---:R-:W2:Y:S02]  /*6ac0*/  FENCE.VIEW.ASYNC.S ;  /* 0x00000000000073c6 */ /* 0x004ea40000000000 */
[----:B--2---:R-:W-:Y:S01]  /*6ad0*/  NOP ;  /* 0x0000000000007918 */ /* 0x004fe20000000000 */
[----:B------:R-:W-:Y:S06]  /*6ae0*/  BAR.ARV 0xe, 0x100 ;  /* 0x0384000000007b1d */ /* 0x000fec0000002000 */
[----:B------:R4:W-:Y:S01]  /*6af0*/  @!P1 SYNCS.ARRIVE.TRANS64.RED.A1T0 RZ, [R171+URZ], RZ ;  /* 0x000000ffabff99a7 */ /* 0x0009e2000810043f */
[----:B------:R-:W-:Y:S05]  /*6b00*/  @P2 BRA `(.L_x_42) ;  /* 0xffffffe000ec2947 */ /* 0x000fea000383ffff */
[----:B------:R-:W-:Y:S01]  /*6b10*/  IMAD.MOV.U32 R3, RZ, RZ, R168 ;  /* 0x000000ffff037224 */ /* 0x000fe200078e00a8 */
[----:B------:R-:W-:Y:S01]  /*6b20*/  USHF.L.U32 UR4, UR5, 0x6, URZ ;  /* 0x0000000605047899 */ /* 0x000fe2000800063f */
[----:B------:R-:W-:-:S11]  /*6b30*/  IMAD.MOV.U32 R0, RZ, RZ, R17 ;  /* 0x000000ffff007224 */ /* 0x000fd600078e0011 */
.L_x_33:
[----:B--23--:R-:W2:Y:S01]  /*6b40*/  SHFL.BFLY PT, R7, R12, 0x2, 0x1f ;  /* 0x0c401f000c077f89 */ /* 0x00cea200000e0000 */
[----:B------:R-:W-:Y:S08]  /*6b50*/  BAR.ARV 0x8, 0x100 ;  /* 0x0204000000007b1d */ /* 0x000ff00000002000 */
[----:B------:R-:W-:Y:S01]  /*6b60*/  BAR.SYNC.DEFER_BLOCKING 0xf, 0x100 ;  /* 0x03c4000000007b1d */ /* 0x000fe20000010000 */
[----:B------:R-:W-:Y:S01]  /*6b70*/  ISETP.NE.AND P0, PT, R4, RZ, PT ;  /* 0x000000ff0400720c */ /* 0x000fe20003f05270 */
[----:B------:R-:W-:-:S04]  /*6b80*/  IMAD.MOV.U32 R4, RZ, RZ, RZ ;  /* 0x000000ffff047224 */ /* 0x000fc800078e00ff */
[----:B------:R-:W3:Y:S01]  /*6b90*/  SHFL.BFLY PT, R10, R11, 0x2, 0x1f ;  /* 0x0c401f000b0a7f89 */ /* 0x000ee200000e0000 */
[----:B--2---:R-:W-:-:S05]  /*6ba0*/  FADD.FTZ R7, R7, R12 ;  /* 0x0000000c07077221 */ /* 0x004fca0000010000 */
[----:B------:R-:W2:Y:S01]  /*6bb0*/  SHFL.BFLY PT, R8, R7, 0x1, 0x1f ;  /* 0x0c201f0007087f89 */ /* 0x000ea200000e0000 */
[----:B---3--:R-:W-:-:S05]  /*6bc0*/  FADD.FTZ R10, R10, R11 ;  /* 0x0000000b0a0a7221 */ /* 0x008fca0000010000 */
[----:B------:R-:W3:Y:S01]  /*6bd0*/  SHFL.BFLY PT, R9, R10, 0x1, 0x1f ;  /* 0x0c201f000a097f89 */ /* 0x000ee200000e0000 */
[----:B--2---:R-:W-:Y:S01]  /*6be0*/  FADD.FTZ R13, R7, R8 ;  /* 0x00000008070d7221 */ /* 0x004fe20000010000 */
[----:B------:R-:W-:Y:S01]  /*6bf0*/  MOV R8, RZ ;  /* 0x000000ff00087202 */ /* 0x000fe20000000f00 */
[----:B------:R-:W-:Y:S02]  /*6c00*/  VIADD R7, R6, UR4 ;  /* 0x0000000406077c36 */ /* 0x000fe40008000000 */
[----:B------:R-:W-:Y:S01]  /*6c10*/  IMAD.MOV.U32 R6, RZ, RZ, -0x800000 ;  /* 0xff800000ff067424 */ /* 0x000fe200078e00ff */
[----:B------:R-:W-:Y:S02]  /*6c20*/  FSETP.NE.FTZ.AND P1, PT, R13, RZ, PT ;  /* 0x000000ff0d00720b */ /* 0x000fe40003f35000 */
[----:B------:R-:W-:-:S11]  /*6c30*/  @!P0 LEA R7, R7, UR36, 0x2 ;  /* 0x0000002407078c11 */ /* 0x000fd6000f8e10ff */
[----:B------:R-:W2:Y:S01]  /*6c40*/  @P1 MUFU.RCP R8, R13 ;  /* 0x0000000d00081308 */ /* 0x000ea20000001000 */
[----:B---3--:R-:W-:-:S05]  /*6c50*/  FADD.FTZ R9, R10, R9 ;  /* 0x000000090a097221 */ /* 0x008fca0000010000 */
[----:B------:R-:W-:Y:S02]  /*6c60*/  FSETP.NE.FTZ.AND P2, PT, R9, RZ, PT ;  /* 0x000000ff0900720b */ /* 0x000fe40003f55000 */
[----:B------:R-:W-:Y:S01]  /*6c70*/  @P1 MUFU.LG2 R10, R13 ;  /* 0x0000000d000a1308 */ /* 0x000fe20000000c00 */
[----:B--2---:R2:W-:Y:S01]  /*6c80*/  @!P0 STS [R7+0x28800], R8 ;  /* 0x0288000807008388 */ /* 0x0045e20000000800 */
[-C--:B------:R-:W-:Y:S01]  /*6c90*/  FMUL.FTZ R24, R24, R8.reuse ;  /* 0x0000000818187220 */ /* 0x080fe20000410000 */
[----:B------:R-:W-:-:S08]  /*6ca0*/  FMUL.FTZ R25, R25, R8 ;  /* 0x0000000819197220 */ /* 0x000fd00000410000 */
[----:B------:R-:W3:Y:S01]  /*6cb0*/  @P2 MUFU.RCP R4, R9 ;  /* 0x0000000900042308 */ /* 0x000ee20000001000 */
[-C--:B------:R-:W-:Y:S01]  /*6cc0*/  FMUL.FTZ R28, R28, R8.reuse ;  /* 0x000000081c1c7220 */ /* 0x080fe20000410000 */
[-C--:B------:R-:W-:Y:S01]  /*6cd0*/  FMUL.FTZ R29, R29, R8.reuse ;  /* 0x000000081d1d7220 */ /* 0x080fe20000410000 */
[-C--:B------:R-:W-:Y:S01]  /*6ce0*/  FMUL.FTZ R32, R32, R8.reuse ;  /* 0x0000000820207220 */ /* 0x080fe20000410000 */
[-C--:B------:R-:W-:Y:S01]  /*6cf0*/  FMUL.FTZ R33, R33, R8.reuse ;  /* 0x0000000821217220 */ /* 0x080fe20000410000 */
[-C--:B------:R-:W-:Y:S01]  /*6d00*/  FMUL.FTZ R36, R36, R8.reuse ;  /* 0x0000000824247220 */ /* 0x080fe20000410000 */
[-C--:B------:R-:W-:Y:S01]  /*6d10*/  FMUL.FTZ R37, R37, R8.reuse ;  /* 0x0000000825257220 */ /* 0x080fe20000410000 */
[-C--:B------:R-:W-:Y:S01]  /*6d20*/  FMUL.FTZ R40, R40, R8.reuse ;  /* 0x0000000828287220 */ /* 0x080fe20000410000 */
[----:B------:R5:W2:Y:S01]  /*6d30*/  @P2 MUFU.LG2 R11, R9 ;  /* 0x00000009000b2308 */ /* 0x000aa20000000c00 */
        /* <DEDUP_REMOVED lines=8> */
[----:B---3--:R3:W-:Y:S01]  /*6dc0*/  @!P0 STS [R7+0x28820], R4 ;  /* 0x0288200407008388 */ /* 0x0087e20000000800 */
        /* <DEDUP_REMOVED lines=47> */
[C---:B-----5:R-:W-:Y:S01]  /*70c0*/  @P1 FMUL.FTZ R9, R5.reuse, 0.69314718246459960938 ;  /* 0x3f31721805091820 */ /* 0x060fe20000410000 */
[----:B------:R-:W-:Y:S01]  /*70d0*/  @P2 FMUL.FTZ R5, R5, 0.69314718246459960938 ;  /* 0x3f31721805052820 */ /* 0x000fe20000410000 */
[----:B------:R-:W-:Y:S01]  /*70e0*/  @P1 FMUL.FTZ R10, R10, 0.69314718246459960938 ;  /* 0x3f3172180a0a1820 */ /* 0x000fe20000410000 */
[----:B--2---:R-:W-:Y:S01]  /*70f0*/  @P2 FMUL.FTZ R8, R11, 0.69314718246459960938 ;  /* 0x3f3172180b082820 */ /* 0x004fe20000410000 */
[----:B---3--:R-:W-:Y:S01]  /*7100*/  IMAD.MOV.U32 R7, RZ, RZ, -0x800000 ;  /* 0xff800000ff077424 */ /* 0x008fe200078e00ff */
[----:B------:R-:W-:Y:S01]  /*7110*/  PLOP3.LUT P0, PT, PT, PT, PT, 0x8, 0x0 ;  /* 0x000000000000781c */ /* 0x000fe20003f0e170 */
        /* <DEDUP_REMOVED lines=64> */
[----:B------:R-:W-:Y:S01]  /*7520*/  @P1 FFMA.FTZ R6, R9, R0, R10 ;  /* 0x0000000009061223 */ /* 0x000fe2000001000a */
[----:B------:R-:W-:Y:S01]  /*7530*/  @P2 FFMA.FTZ R7, R5, R3, R8 ;  /* 0x0000000305072223 */ /* 0x000fe20000010008 */
[----:B------:R-:W-:Y:S06]  /*7540*/  BAR.ARV 0xe, 0x100 ;  /* 0x0384000000007b1d */ /* 0x000fec0000002000 */
.L_x_13:
[----:B------:R-:W-:Y:S05]  /*7550*/  @P0 BRA `(.L_x_43) ;  /* 0x0000002000e00947 */ /* 0x000fea0003800000 */
[----:B------:R-:W2:Y:S01]  /*7560*/  S2R R0, SR_TID.X ;  /* 0x0000000000007919 */ /* 0x000ea20000002100 */
[----:B------:R-:W3:Y:S01]  /*7570*/  S2UR UR5, SR_CgaCtaId ;  /* 0x00000000000579c3 */ /* 0x000ee20000008800 */
[----:B------:R-:W-:Y:S01]  /*7580*/  UMOV UR4, 0x400 ;  /* 0x0000040000047882 */ /* 0x000fe20000000000 */
[----:B------:R-:W-:-:S06]  /*7590*/  IADD3 R3, -R2, RZ, RZ ;  /* 0x000000ff02037210 */ /* 0x000fcc0007ffe1ff */
[----:B------:R-:W-:Y:S01]  /*75a0*/  BAR.SYNC.DEFER_BLOCKING 0x1, 0x100 ;  /* 0x0044000000007b1d */ /* 0x000fe20000010000 */
[----:B------:R-:W-:-:S07]  /*75b0*/  SHF.R.S32.HI R19, RZ, 0x1f, R2 ;  /* 0x0000001fff137819 */ /* 0x000fce0000011402 */
[----:B------:R-:W5:Y:S08]  /*75c0*/  S2UR UR6, SR_CTAID.Y ;  /* 0x00000000000679c3 */ /* 0x000f700000002600 */
[----:B------:R-:W5:Y:S01]  /*75d0*/  LDC R4, c[0x0][0xc50] ;  /* 0x00031400ff047b82 */ /* 0x000f620000000800 */
[----:B---3--:R-:W-:-:S07]  /*75e0*/  ULEA UR4, UR5, UR4, 0x18 ;  /* 0x0000000405047291 */ /* 0x008fce000f8ec03f */
[----:B------:R-:W3:Y:S01]  /*75f0*/  LDC R9, c[0x0][0xbe8] ;  /* 0x0002fa00ff097b82 */ /* 0x000ee20000000800 */
[----:B------:R-:W-:Y:S01]  /*7600*/  UIADD3 UR4, UR4, 0x28c20, URZ ;  /* 0x00028c2004047890 */ /* 0x000fe2000fffe03f */
[----:B--2---:R-:W-:-:S03]  /*7610*/  VIADD R152, R0, 0xffffff80 ;  /* 0xffffff8000987836 */ /* 0x004fc60000000000 */
[----:B------:R-:W-:Y:S02]  /*7620*/  UPRMT UR4, URZ, 0x654, UR4 ;  /* 0x000006543f047896 */ /* 0x000fe40008000004 */
[----:B------:R-:W-:-:S04]  /*7630*/  SHF.R.S32.HI R21, RZ, 0x1f, R152 ;  /* 0x0000001fff157819 */ /* 0x000fc80000011498 */
[----:B01----:R-:W-:Y:S01]  /*7640*/  LEA.HI R5, R21, R152, RZ, 0x7 ;  /* 0x0000009815057211 */ /* 0x003fe200078f38ff */
[----:B-----5:R-:W-:Y:S02]  /*7650*/  IMAD R3, R4, R3, UR6 ;  /* 0x0000000604037e24 */ /* 0x020fe4000f8e0203 */
[----:B------:R-:W-:Y:S01]  /*7660*/  SYNCS.ARRIVE.TRANS64.RED.A1T0 RZ, [UR4], RZ ;  /* 0x000000ffffff79a7 */ /* 0x000fe20008100404 */
[----:B------:R-:W-:Y:S02]  /*7670*/  SHF.R.S32.HI R8, RZ, 0x7, R5 ;  /* 0x00000007ff087819 */ /* 0x000fe40000011405 */
[----:B------:R-:W-:Y:S02]  /*7680*/  LOP3.LUT R11, R5, 0xffffff80, RZ, 0xc0, !PT ;  /* 0xffffff80050b7812 */ /* 0x000fe400078ec0ff */
[----:B------:R-:W-:Y:S01]  /*7690*/  SHF.R.S32.HI R4, RZ, 0x1f, R3 ;  /* 0x0000001fff047819 */ /* 0x000fe20000011403 */
[----:B------:R-:W0:Y:S02]  /*76a0*/  SHFL.IDX PT, R10, R8, RZ, 0x1f ;  /* 0x00001fff080a7589 */ /* 0x000e2400000e0000 */
[----:B------:R-:W-:-:S05]  /*76b0*/  IMAD.IADD R0, R152, 0x1, -R11 ;  /* 0x0000000198007824 */ /* 0x000fca00078e0a0b */
[----:B------:R-:W-:Y:S02]  /*76c0*/  SHF.R.S32.HI R157, RZ, 0x1f, R0 ;  /* 0x0000001fff9d7819 */ /* 0x000fe40000011400 */
[----:B0-----:R-:W-:Y:S02]  /*76d0*/  ISETP.NE.AND P0, PT, R10, RZ, PT ;  /* 0x000000ff0a00720c */ /* 0x001fe40003f05270 */
[----:B------:R-:W-:-:S11]  /*76e0*/  LEA.HI R10, R157, R0, RZ, 0x2 ;  /* 0x000000009d0a7211 */ /* 0x000fd600078f10ff */
[----:B---3--:R-:W-:Y:S05]  /*76f0*/  @P0 BRA `(.L_x_44) ;  /* 0x0000000400380947 */ /* 0x008fea0003800000 */
[----:B------:R-:W0:Y:S01]  /*7700*/  LDC R18, c[0x0][0xbe8] ;  /* 0x0002fa00ff127b82 */ /* 0x000e220000000800 */
[----:B------:R-:W-:Y:S01]  /*7710*/  LOP3.LUT R5, R5, 0xffffff80, RZ, 0xc0, !PT ;  /* 0xffffff8005057812 */ /* 0x000fe200078ec0ff */
[----:B------:R-:W1:Y:S01]  /*7720*/  S2R R16, SR_CTAID.X ;  /* 0x0000000000107919 */ /* 0x000e620000002500 */
[----:B------:R-:W-:-:S03]  /*7730*/  ULDC.64 UR4, c[0x0][0xbd0] ;  /* 0x0002f40000047ab9 */ /* 0x000fc60000000a00 */
[----:B------:R-:W-:Y:S01]  /*7740*/  IMAD.IADD R153, R152, 0x1, -R5 ;  /* 0x0000000198997824 */ /* 0x000fe200078e0a05 */
[----:B------:R-:W-:Y:S01]  /*7750*/  LEA.HI R5, R21, R152, RZ, 0x2 ;  /* 0x0000009815057211 */ /* 0x000fe200078f10ff */
[----:B------:R-:W2:Y:S03]  /*7760*/  S2UR UR6, SR_CTAID.Z ;  /* 0x00000000000679c3 */ /* 0x000ea60000002700 */
[----:B------:R-:W-:Y:S02]  /*7770*/  SHF.R.S32.HI R12, RZ, 0x1f, R153 ;  /* 0x0000001fff0c7819 */ /* 0x000fe40000011499 */
[----:B------:R-:W-:Y:S02]  /*7780*/  LOP3.LUT R5, R5, 0xfffffffc, RZ, 0xc0, !PT ;  /* 0xfffffffc05057812 */ /* 0x000fe400078ec0ff */
[CC--:B------:R-:W-:Y:S01]  /*7790*/  LEA.HI R154, R12.reuse, R153.reuse, RZ, 0x2 ;  /* 0x000000990c9a7211 */ /* 0x0c0fe200078f10ff */
[----:B------:R-:W3:Y:S01]  /*77a0*/  LDC.64 R22, c[0x0][0xbd8] ;  /* 0x0002f600ff167b82 */ /* 0x000ee20000000a00 */
[----:B------:R-:W-:Y:S01]  /*77b0*/  LEA.HI R13, R12, R153, RZ, 0x5 ;  /* 0x000000990c0d7211 */ /* 0x000fe200078f28ff */
[----:B------:R-:W-:Y:S01]  /*77c0*/  IMAD.IADD R5, R152, 0x1, -R5 ;  /* 0x0000000198057824 */ /* 0x000fe200078e0a05 */
[----:B------:R-:W-:-:S02]  /*77d0*/  SHF.R.S32.HI R11, RZ, 0x2, R154 ;  /* 0x00000002ff0b7819 */ /* 0x000fc4000001149a */
[----:B------:R-:W-:Y:S02]  /*77e0*/  SHF.R.S32.HI R14, RZ, 0x1f, R154 ;  /* 0x0000001fff0e7819 */ /* 0x000fe4000001149a */
[----:B------:R-:W-:Y:S02]  /*77f0*/  SHF.R.S32.HI R13, RZ, 0x5, R13 ;  /* 0x00000005ff0d7819 */ /* 0x000fe4000001140d */
[----:B0-----:R-:W-:Y:S02]  /*7800*/  ISETP.NE.AND P0, PT, R18, 0x1, PT ;  /* 0x000000011200780c */ /* 0x001fe40003f05270 */
[----:B------:R-:W-:Y:S02]  /*7810*/  LEA.HI R14, R14, R11, RZ, 0x3 ;  /* 0x0000000b0e0e7211 */ /* 0x000fe400078f18ff */
[----:B------:R-:W-:Y:S02]  /*7820*/  LOP3.LUT R154, R154, 0x7ffffffc, RZ, 0xc0, !PT ;  /* 0x7ffffffc9a9a7812 */ /* 0x000fe400078ec0ff */
[----:B------:R-:W-:-:S03]  /*7830*/  LOP3.LUT R14, R14, 0xfffffff8, RZ, 0xc0, !PT ;  /* 0xfffffff80e0e7812 */ /* 0x000fc600078ec0ff */
[----:B------:R-:W-:Y:S02]  /*7840*/  IMAD.IADD R154, R153, 0x1, -R154 ;  /* 0x00000001999a7824 */ /* 0x000fe400078e0a9a */
[----:B------:R-:W-:Y:S01]  /*7850*/  IMAD.IADD R14, R11, 0x1, -R14 ;  /* 0x000000010b0e7824 */ /* 0x000fe200078e0a0e */
[----:B------:R-:W-:Y:S01]  /*7860*/  LEA.HI R11, R5, R5, RZ, 0x1 ;  /* 0x00000005050b7211 */ /* 0x000fe200078f08ff */
[----:B------:R-:W0:Y:S01]  /*7870*/  @P0 LDC R20, c[0x0][0xbec] ;  /* 0x0002fb00ff140b82 */ /* 0x000e220000000800 */
[----:B------:R-:W-:Y:S02]  /*7880*/  SHF.L.U32 R154, R154, 0x1, RZ ;  /* 0x000000019a9a7819 */ /* 0x000fe400000006ff */
[----:B------:R-:W-:Y:S01]  /*7890*/  LOP3.LUT R12, R11, 0x1ffffffe, RZ, 0xc0, !PT ;  /* 0x1ffffffe0b0c7812 */ /* 0x000fe200078ec0ff */
[----:B------:R-:W-:Y:S01]  /*78a0*/  IMAD R11, R19, UR4, RZ ;  /* 0x00000004130b7c24 */ /* 0x000fe2000f8e02ff */
[----:B------:R-:W-:-:S03]  /*78b0*/  LEA R155, R13, R14, 0x4 ;  /* 0x0000000e0d9b7211 */ /* 0x000fc600078e20ff */
[----:B------:R-:W5:Y:S01]  /*78c0*/  @P0 LDC R17, c[0x0][0xbf0] ;  /* 0x0002fc00ff110b82 */ /* 0x000f620000000800 */
[----:B------:R-:W-:Y:S02]  /*78d0*/  IMAD.IADD R5, R5, 0x1, -R12 ;  /* 0x0000000105057824 */ /* 0x000fe400078e0a0c */
[----:B------:R-:W-:Y:S01]  /*78e0*/  IMAD.WIDE.U32 R12, R2, UR4, RZ ;  /* 0x00000004020c7c25 */ /* 0x000fe2000f8e00ff */
[----:B--2---:R-:W-:-:S03]  /*78f0*/  USHF.R.S32.HI UR4, URZ, 0x1f, UR6 ;  /* 0x0000001f3f047899 */ /* 0x004fc60008011406 */
[----:B------:R-:W-:Y:S02]  /*7900*/  IMAD R5, R5, 0x8, R155 ;  /* 0x0000000805057824 */ /* 0x000fe400078e029b */
[----:B------:R-:W-:Y:S02]  /*7910*/  IMAD R11, R2, UR5, R11 ;  /* 0x00000005020b7c24 */ /* 0x000fe4000f8e020b */
[----:B---3--:R-:W-:Y:S01]  /*7920*/  IMAD R14, R22, UR4, RZ ;  /* 0x00000004160e7c24 */ /* 0x008fe2000f8e02ff */
[----:B------:R-:W-:Y:S01]  /*7930*/  ULDC.64 UR4, c[0x0][0xbe0] ;  /* 0x0002f80000047ab9 */ /* 0x000fe20000000a00 */
[----:B-1----:R-:W-:Y:S02]  /*7940*/  IMAD R5, R16, 0x40, R5 ;  /* 0x0000004010057824 */ /* 0x002fe400078e0205 */
[----:B------:R-:W-:Y:S02]  /*7950*/  IMAD R15, R23, UR6, R14 ;  /* 0x00000006170f7c24 */ /* 0x000fe4000f8e020e */
[----:B------:R-:W-:-:S02]  /*7960*/  IMAD.IADD R13, R13, 0x1, R11 ;  /* 0x000000010d0d7824 */ /* 0x000fc400078e020b */
[----:B0-----:R-:W-:-:S04]  /*7970*/  @P0 IMAD.HI.U32 R14, R5, R20, RZ ;  /* 0x00000014050e0227 */ /* 0x001fc800078e00ff */
[----:B------:R-:W-:-:S04]  /*7980*/  IMAD.WIDE.U32 R12, R22, UR6, R12 ;  /* 0x00000006160c7c25 */ /* 0x000fc8000f8e000c */
[----:B------:R-:W-:Y:S01]  /*7990*/  IMAD.MOV.U32 R11, RZ, RZ, R5 ;  /* 0x000000ffff0b7224 */ /* 0x000fe200078e0005 */
[----:B-----5:R-:W-:Y:S01]  /*79a0*/  @P0 SHF.R.U32.HI R11, RZ, R17, R14 ;  /* 0x00000011ff0b0219 */ /* 0x020fe2000001160e */
[----:B------:R-:W-:Y:S02]  /*79b0*/  IMAD.IADD R13, R13, 0x1, R15 ;  /* 0x000000010d0d7824 */ /* 0x000fe400078e020f */
[----:B------:R-:W-:Y:S01]  /*79c0*/  IMAD R14, R4, UR4, RZ ;  /* 0x00000004040e7c24 */ /* 0x000fe2000f8e02ff */
[----:B------:R-:W-:Y:S01]  /*79d0*/  IADD3 R15, -R11, RZ, RZ ;  /* 0x000000ff0b0f7210 */ /* 0x000fe20007ffe1ff */
[----:B------:R-:W-:-:S04]  /*79e0*/  IMAD.WIDE.U32 R12, R3, UR4, R12 ;  /* 0x00000004030c7c25 */ /* 0x000fc8000f8e000c */
[----:B------:R-:W-:Y:S01]  /*79f0*/  IMAD R5, R18, R15, R5 ;  /* 0x0000000f12057224 */ /* 0x000fe200078e0205 */
[----:B------:R-:W-:Y:S01]  /*7a00*/  SHF.R.S32.HI R15, RZ, 0x1f, R11 ;  /* 0x0000001fff0f7819 */ /* 0x000fe2000001140b */
[----:B------:R-:W-:Y:S01]  /*7a10*/  IMAD R14, R3, UR5, R14 ;  /* 0x00000005030e7c24 */ /* 0x000fe2000f8e020e */
[----:B------:R-:W-:Y:S01]  /*7a20*/  IADD3 R12, P0, R11, R12, RZ ;  /* 0x0000000c0b0c7210 */ /* 0x000fe20007f1e0ff */
[----:B------:R-:W-:Y:S01]  /*7a30*/  ULDC.64 UR4, c[0x0][0xbc8] ;  /* 0x0002f20000047ab9 */ /* 0x000fe20000000a00 */
[----:B------:R-:W-:Y:S02]  /*7a40*/  SHF.R.S32.HI R11, RZ, 0x1f, R5 ;  /* 0x0000001fff0b7819 */ /* 0x000fe40000011405 */
[----:B------:R-:W-:-:S03]  /*7a50*/  IADD3.X R13, R15, R13, R14, P0, !PT ;  /* 0x0000000d0f0d7210 */ /* 0x000fc600007fe40e */
[----:B------:R-:W-:Y:S01]  /*7a60*/  IMAD R14, R11, UR4, RZ ;  /* 0x000000040b0e7c24 */ /* 0x000fe2000f8e02ff */
[----:B------:R-:W-:Y:S01]  /*7a70*/  LEA.HI R11, R8, R8, RZ, 0x1 ;  /* 0x00000008080b7211 */ /* 0x000fe200078f08ff */
[----:B------:R-:W-:-:S03]  /*7a80*/  IMAD.WIDE.U32 R12, R5, UR4, R12 ;  /* 0x00000004050c7c25 */ /* 0x000fc6000f8e000c */
[----:B------:R-:W-:Y:S01]  /*7a90*/  LOP3.LUT R11, R11, 0xfffffe, RZ, 0xc0, !PT ;  /* 0x00fffffe0b0b7812 */ /* 0x000fe200078ec0ff */
[----:B------:R-:W-:Y:S01]  /*7aa0*/  IMAD R5, R5, UR5, R14 ;  /* 0x0000000505057c24 */ /* 0x000fe2000f8e020e */
[----:B------:R-:W-:Y:S02]  /*7ab0*/  ULDC.64 UR4, c[0x0][0xba8] ;  /* 0x0002ea0000047ab9 */ /* 0x000fe40000000a00 */
[----:B------:R-:W-:Y:S01]  /*7ac0*/  LEA R17, P0, R12, UR4, 0x2 ;  /* 0x000000040c117c11 */ /* 0x000fe2000f8010ff */
[----:B------:R-:W-:Y:S01]  /*7ad0*/  IMAD.IADD R5, R13, 0x1, R5 ;  /* 0x000000010d057824 */ /* 0x000fe200078e0205 */
[----:B------:R-:W-:Y:S01]  /*7ae0*/  ULDC UR4, c[0x0][0xa88] ;  /* 0x0002a20000047ab9 */ /* 0x000fe20000000800 */
[----:B------:R-:W-:Y:S02]  /*7af0*/  IMAD.IADD R11, R8, 0x1, -R11 ;  /* 0x00000001080b7824 */ /* 0x000fe400078e0a0b */
[----:B------:R-:W-:Y:S01]  /*7b00*/  SHFL.IDX PT, R14, R17, 0x1, 0x1c1f ;  /* 0x003c1f00110e7f89 */ /* 0x000fe200000e0000 */
[----:B------:R-:W-:Y:S01]  /*7b10*/  LEA.HI.X R20, R12, UR5, R5, 0x2, P0 ;  /* 0x000000050c147c11 */ /* 0x000fe200080f1405 */
[----:B------:R-:W-:-:S02]  /*7b20*/  IMAD.U32 R11, R11, -0x100, RZ ;  /* 0xffffff000b0b7824 */ /* 0x000fc400078e00ff */
[----:B------:R-:W-:Y:S01]  /*7b30*/  SHFL.IDX PT, R12, R17, RZ, 0x1c1f ;  /* 0x001c1fff110c7589 */ /* 0x000fe200000e0000 */
[----:B------:R-:W-:Y:S02]  /*7b40*/  IMAD R5, R16, 0x40, R155 ;  /* 0x0000004010057824 */ /* 0x000fe400078e029b */
[----:B------:R-:W-:Y:S01]  /*7b50*/  IMAD R16, R18, UR4, RZ ;  /* 0x0000000412107c24 */ /* 0x000fe2000f8e02ff */
[----:B------:R-:W0:Y:S01]  /*7b60*/  SHFL.IDX PT, R13, R20, RZ, 0x1c1f ;  /* 0x001c1fff140d7589 */ /* 0x000e2200000e0000 */
[----:B------:R-:W-:Y:S01]  /*7b70*/  ISETP.NE.AND P0, PT, R154, R11, PT ;  /* 0x0000000b9a00720c */ /* 0x000fe20003f05270 */
[C---:B------:R-:W-:Y:S02]  /*7b80*/  VIADD R11, R5.reuse, 0x8 ;  /* 0x00000008050b7836 */ /* 0x040fe40000000000 */
[----:B------:R-:W1:Y:S01]  /*7b90*/  SHFL.IDX PT, R15, R20, 0x1, 0x1c1f ;  /* 0x003c1f00140f7f89 */ /* 0x000e6200000e0000 */
[-C--:B------:R-:W-:Y:S02]  /*7ba0*/  ISETP.GE.OR P1, PT, R5, R16.reuse, P0 ;  /* 0x000000100500720c */ /* 0x080fe40000726670 */
[----:B------:R-:W-:-:S11]  /*7bb0*/  ISETP.GE.OR P0, PT, R11, R16, P0 ;  /* 0x000000100b00720c */ /* 0x000fd60000706670 */
[----:B0-----:R0:W-:Y:S04]  /*7bc0*/  @!P1 ST.E desc[UR42][R12.64], R6 ;  /* 0x000000060c009985 */ /* 0x0011e8000c10192a */
[----:B-1----:R0:W-:Y:S02]  /*7bd0*/  @!P0 ST.E desc[UR42][R14.64], R7 ;  /* 0x000000070e008985 */ /* 0x0021e4000c10192a */
.L_x_44:
[----:B------:R-:W-:Y:S01]  /*7be0*/  ISETP.NE.AND P0, PT, R9, 0x1, PT ;  /* 0x000000010900780c */ /* 0x000fe20003f05270 */
[----:B0-----:R-:W0:Y:S01]  /*7bf0*/  S2R R15, SR_CTAID.X ;  /* 0x00000000000f7919 */ /* 0x001e220000002500 */
[--C-:B------:R-:W-:Y:S01]  /*7c00*/  SHF.R.S32.HI R5, RZ, 0x2, R10.reuse ;  /* 0x00000002ff057819 */ /* 0x100fe2000001140a */
[----:B------:R-:W1:Y:S01]  /*7c10*/  S2UR UR6, SR_CTAID.Z ;  /* 0x00000000000679c3 */ /* 0x000e620000002700 */
[----:B------:R-:W-:Y:S01]  /*7c20*/  SHF.R.S32.HI R6, RZ, 0x1f, R10 ;  /* 0x0000001fff067819 */ /* 0x000fe2000001140a */
[----:B------:R-:W-:Y:S01]  /*7c30*/  ULDC.64 UR4, c[0x0][0xb38] ;  /* 0x0002ce0000047ab9 */ /* 0x000fe20000000a00 */
[----:B------:R-:W-:Y:S01]  /*7c40*/  LEA.HI R21, R21, R152, RZ, 0x2 ;  /* 0x0000009815157211 */ /* 0x000fe200078f10ff */
[----:B------:R-:W-:Y:S01]  /*7c50*/  BSSY B0, `(.L_x_45) ;  /* 0x0000101000007945 */ /* 0x000fe20003800000 */
[----:B------:R-:W-:Y:S02]  /*7c60*/  LEA.HI R6, R6, R5, RZ, 0x3 ;  /* 0x0000000506067211 */ /* 0x000fe400078f18ff */
[----:B------:R-:W-:Y:S01]  /*7c70*/  LOP3.LUT R21, R21, 0xfffffffc, RZ, 0xc0, !PT ;  /* 0xfffffffc15157812 */ /* 0x000fe200078ec0ff */
[----:B------:R-:W2:Y:S01]  /*7c80*/  LDC.64 R12, c[0x0][0xb40] ;  /* 0x0002d000ff0c7b82 */ /* 0x000ea20000000a00 */
[----:B------:R-:W-:-:S02]  /*7c90*/  LOP3.LUT R6, R6, 0xfffffff8, RZ, 0xc0, !PT ;  /* 0xfffffff806067812 */ /* 0x000fc400078ec0ff */
[----:B------:R-:W-:Y:S01]  /*7ca0*/  LEA.HI R157, R157, R0, RZ, 0x5 ;  /* 0x000000009d9d7211 */ /* 0x000fe200078f28ff */
[----:B------:R-:W-:Y:S02]  /*7cb0*/  IMAD.IADD R21, R152, 0x1, -R21 ;  /* 0x0000000198157824 */ /* 0x000fe400078e0a15 */
[----:B------:R-:W-:Y:S01]  /*7cc0*/  IMAD.IADD R14, R5, 0x1, -R6 ;  /* 0x00000001050e7824 */ /* 0x000fe200078e0a06 */
[----:B------:R-:W-:Y:S01]  /*7cd0*/  SHF.R.S32.HI R157, RZ, 0x5, R157 ;  /* 0x00000005ff9d7819 */ /* 0x000fe2000001149d */
[----:B------:R-:W3:Y:S01]  /*7ce0*/  @P0 LDC R16, c[0x0][0xbec] ;  /* 0x0002fb00ff100b82 */ /* 0x000ee20000000800 */
[----:B------:R-:W-:-:S03]  /*7cf0*/  LEA.HI R5, R21, R21, RZ, 0x1 ;  /* 0x0000001515057211 */ /* 0x000fc600078f08ff */
[----:B------:R-:W-:Y:S01]  /*7d00*/  IMAD R14, R157, 0x10, R14 ;  /* 0x000000109d0e7824 */ /* 0x000fe200078e020e */
[----:B------:R-:W-:Y:S01]  /*7d10*/  LOP3.LUT R6, R5, 0x1ffffffe, RZ, 0xc0, !PT ;  /* 0x1ffffffe05067812 */ /* 0x000fe200078ec0ff */
[----:B------:R-:W-:Y:S02]  /*7d20*/  IMAD R5, R19, UR4, RZ ;  /* 0x0000000413057c24 */ /* 0x000fe4000f8e02ff */
[----:B------:R-:W5:Y:S02]  /*7d30*/  @P0 LDC R17, c[0x0][0xbf0] ;  /* 0x0002fc00ff110b82 */ /* 0x000f640000000800 */
[----:B------:R-:W-:Y:S02]  /*7d40*/  IMAD.IADD R21, R21, 0x1, -R6 ;  /* 0x0000000115157824 */ /* 0x000fe400078e0a06 */
[C---:B------:R-:W-:Y:S01]  /*7d50*/  IMAD.WIDE.U32 R6, R2.reuse, UR4, RZ ;  /* 0x0000000402067c25 */ /* 0x040fe2000f8e00ff */
[----:B-1----:R-:W-:Y:S02]  /*7d60*/  USHF.R.S32.HI UR4, URZ, 0x1f, UR6 ;  /* 0x0000001f3f047899 */ /* 0x002fe40008011406 */
[----:B------:R-:W-:Y:S01]  /*7d70*/  LEA R21, R21, R14, 0x3 ;  /* 0x0000000e15157211 */ /* 0x000fe200078e18ff */
[----:B------:R-:W-:-:S03]  /*7d80*/  IMAD R5, R2, UR5, R5 ;  /* 0x0000000502057c24 */ /* 0x000fc6000f8e0205 */
[C---:B--2---:R-:W-:Y:S01]  /*7d90*/  IMAD R2, R12.reuse, UR4, RZ ;  /* 0x000000040c027c24 */ /* 0x044fe2000f8e02ff */
[----:B------:R-:W-:Y:S01]  /*7da0*/  ULDC.64 UR4, c[0x0][0xb48] ;  /* 0x0002d20000047ab9 */ /* 0x000fe20000000a00 */
[----:B------:R-:W-:Y:S02]  /*7db0*/  IMAD.IADD R7, R7, 0x1, R5 ;  /* 0x0000000107077824 */ /* 0x000fe400078e0205 */
[----:B0-----:R-:W-:Y:S02]  /*7dc0*/  IMAD R21, R15, 0x40, R21 ;  /* 0x000000400f157824 */ /* 0x001fe400078e0215 */
[----:B------:R-:W-:Y:S02]  /*7dd0*/  IMAD R11, R13, UR6, R2 ;  /* 0x000000060d0b7c24 */ /* 0x000fe4000f8e0202 */
[----:B------:R-:W-:-:S04]  /*7de0*/  IMAD.WIDE.U32 R6, R12, UR6, R6 ;  /* 0x000000060c067c25 */ /* 0x000fc8000f8e0006 */
[----:B---3--:R-:W-:-:S04]  /*7df0*/  @P0 IMAD.HI.U32 R16, R21, R16, RZ ;  /* 0x0000001015100227 */ /* 0x008fc800078e00ff */
[----:B------:R-:W-:Y:S02]  /*7e00*/  IMAD R4, R4, UR4, RZ ;  /* 0x0000000404047c24 */ /* 0x000fe4000f8e02ff */
[----:B------:R-:W-:Y:S01]  /*7e10*/  IMAD.MOV.U32 R5, RZ, RZ, R21 ;  /* 0x000000ffff057224 */ /* 0x000fe200078e0015 */
[----:B-----5:R-:W-:Y:S01]  /*7e20*/  @P0 SHF.R.U32.HI R5, RZ, R17, R16 ;  /* 0x00000011ff050219 */ /* 0x020fe20000011610 */
[----:B------:R-:W-:Y:S02]  /*7e30*/  IMAD.IADD R7, R7, 0x1, R11 ;  /* 0x0000000107077824 */ /* 0x000fe400078e020b */
[C---:B------:R-:W-:Y:S01]  /*7e40*/  IMAD R11, R3.reuse, UR5, R4 ;  /* 0x00000005030b7c24 */ /* 0x040fe2000f8e0204 */
[----:B------:R-:W-:Y:S01]  /*7e50*/  SHF.R.S32.HI R4, RZ, 0x1f, R5 ;  /* 0x0000001fff047819 */ /* 0x000fe20000011405 */
[----:B------:R-:W-:Y:S01]  /*7e60*/  IMAD.WIDE.U32 R2, R3, UR4, R6 ;  /* 0x0000000403027c25 */ /* 0x000fe2000f8e0006 */
[----:B------:R-:W-:Y:S01]  /*7e70*/  ULDC.64 UR4, c[0x0][0xb30] ;  /* 0x0002cc0000047ab9 */ /* 0x000fe20000000a00 */
[----:B------:R-:W-:-:S02]  /*7e80*/  LEA.HI R6, R8, R8, RZ, 0x1 ;  /* 0x0000000808067211 */ /* 0x000fc400078f08ff */
[----:B------:R-:W-:Y:S01]  /*7e90*/  IMAD.MOV R12, RZ, RZ, -R5 ;  /* 0x000000ffff0c7224 */ /* 0x000fe200078e0a05 */
[----:B------:R-:W-:Y:S01]  /*7ea0*/  IADD3 R3, R3, R11, RZ ;  /* 0x0000000b03037210 */ /* 0x000fe20007ffe0ff */
[----:B------:R-:W-:Y:S01]  /*7eb0*/  IMAD R4, R4, UR4, RZ ;  /* 0x0000000404047c24 */ /* 0x000fe2000f8e02ff */
[----:B------:R-:W-:Y:S01]  /*7ec0*/  LOP3.LUT R13, R6, 0xfffffe, RZ, 0xc0, !PT ;  /* 0x00fffffe060d7812 */ /* 0x000fe200078ec0ff */
[----:B------:R-:W-:Y:S02]  /*7ed0*/  IMAD R7, R9, R12, R21 ;  /* 0x0000000c09077224 */ /* 0x000fe400078e0215 */
[C---:B------:R-:W-:Y:S02]  /*7ee0*/  IMAD R11, R5.reuse, UR5, R4 ;  /* 0x00000005050b7c24 */ /* 0x040fe4000f8e0204 */
[----:B------:R-:W-:Y:S01]  /*7ef0*/  IMAD.WIDE.U32 R2, R5, UR4, R2 ;  /* 0x0000000405027c25 */ /* 0x000fe2000f8e0002 */
[----:B------:R-:W-:Y:S01]  /*7f00*/  SHF.R.S32.HI R4, RZ, 0x1f, R7 ;  /* 0x0000001fff047819 */ /* 0x000fe20000011407 */
[----:B------:R-:W-:-:S02]  /*7f10*/  ULDC.64 UR4, c[0x0][0xb28] ;  /* 0x0002ca0000047ab9 */ /* 0x000fc40000000a00 */
[----:B------:R-:W-:Y:S01]  /*7f20*/  IMAD.IADD R3, R3, 0x1, R11 ;  /* 0x0000000103037824 */ /* 0x000fe200078e020b */
[----:B------:R-:W-:Y:S01]  /*7f30*/  LOP3.LUT R11, R10, 0x7ffffffc, RZ, 0xc0, !PT ;  /* 0x7ffffffc0a0b7812 */ /* 0x000fe200078ec0ff */
[----:B------:R-:W-:Y:S02]  /*7f40*/  IMAD R4, R4, UR4, RZ ;  /* 0x0000000404047c24 */ /* 0x000fe4000f8e02ff */
[----:B------:R-:W-:-:S04]  /*7f50*/  IMAD.WIDE.U32 R2, R7, UR4, R2 ;  /* 0x0000000407027c25 */ /* 0x000fc8000f8e0002 */
[----:B------:R-:W-:Y:S01]  /*7f60*/  IMAD R5, R7, UR5, R4 ;  /* 0x0000000507057c24 */ /* 0x000fe2000f8e0204 */
[----:B------:R-:W-:Y:S01]  /*7f70*/  ULDC.64 UR4, c[0x0][0xb00] ;  /* 0x0002c00000047ab9 */ /* 0x000fe20000000a00 */
[----:B------:R-:W-:Y:S01]  /*7f80*/  IMAD R7, R15, 0x40, R14 ;  /* 0x000000400f077824 */ /* 0x000fe200078e020e */
[----:B------:R-:W-:Y:S01]  /*7f90*/  LEA R4, P0, R2, UR4, 0x2 ;  /* 0x0000000402047c11 */ /* 0x000fe2000f8010ff */
[----:B------:R-:W-:Y:S01]  /*7fa0*/  ULDC UR4, c[0x0][0xa88] ;  /* 0x0002a20000047ab9 */ /* 0x000fe20000000800 */
[----:B------:R-:W-:Y:S02]  /*7fb0*/  IMAD.IADD R5, R3, 0x1, R5 ;  /* 0x0000000103057824 */ /* 0x000fe400078e0205 */
[----:B------:R-:W-:Y:S02]  /*7fc0*/  IMAD R6, R9, UR4, RZ ;  /* 0x0000000409067c24 */ /* 0x000fe4000f8e02ff */
[----:B------:R-:W-:Y:S01]  /*7fd0*/  IMAD.IADD R13, R8, 0x1, -R13 ;  /* 0x00000001080d7824 */ /* 0x000fe200078e0a0d */
[----:B------:R-:W-:Y:S01]  /*7fe0*/  LEA.HI.X R5, R2, UR5, R5, 0x2, P0 ;  /* 0x0000000502057c11 */ /* 0x000fe200080f1405 */
[----:B------:R-:W-:Y:S01]  /*7ff0*/  IMAD.IADD R0, R0, 0x1, -R11 ;  /* 0x0000000100007824 */ /* 0x000fe200078e0a0b */
[----:B------:R-:W-:Y:S01]  /*8000*/  ISETP.GE.AND P0, PT, R7, R6, PT ;  /* 0x000000060700720c */ /* 0x000fe20003f06270 */
[----:B------:R0:W1:Y:S03]  /*8010*/  SHFL.IDX PT, R2, R4, RZ, 0x1c1f ;  /* 0x001c1fff04027589 */ /* 0x00006600000e0000 */
[----:B------:R-:W-:Y:S01]  /*8020*/  LEA R0, R13, R0, 0x7 ;  /* 0x000000000d007211 */ /* 0x000fe200078e38ff */
[----:B------:R0:W2:Y:S04]  /*8030*/  SHFL.IDX PT, R3, R5, RZ, 0x1c1f ;  /* 0x001c1fff05037589 */ /* 0x0000a800000e0000 */
[----:B------:R-:W-:-:S04]  /*8040*/  IMAD.SHL.U32 R0, R0, 0x2, RZ ;  /* 0x0000000200007824 */ /* 0x000fc800078e00ff */
[----:B0-----:R-:W-:Y:S05]  /*8050*/  @P0 BRA `(.L_x_46) ;  /* 0x0000000c00000947 */ /* 0x001fea0003800000 */
[C---:B------:R-:W-:Y:S01]  /*8060*/  VIADD R9, R0.reuse, 0x8 ;  /* 0x0000000800097836 */ /* 0x040fe20000000000 */
[----:B------:R-:W-:Y:S01]  /*8070*/  ULDC UR4, c[0x0][0xac8] ;  /* 0x0002b20000047ab9 */ /* 0x000fe20000000800 */
[C---:B------:R-:W-:Y:S01]  /*8080*/  VIADD R11, R0.reuse, 0x10 ;  /* 0x00000010000b7836 */ /* 0x040fe20000000000 */
[C---:B------:R-:W-:Y:S01]  /*8090*/  ISETP.GE.AND P2, PT, R0.reuse, UR4, PT ;  /* 0x0000000400007c0c */ /* 0x040fe2000bf46270 */
[C---:B------:R-:W-:Y:S01]  /*80a0*/  VIADD R13, R0.reuse, 0x18 ;  /* 0x00000018000d7836 */ /* 0x040fe20000000000 */
[----:B------:R-:W-:Y:S01]  /*80b0*/  ISETP.GE.AND P3, PT, R9, UR4, PT ;  /* 0x0000000409007c0c */ /* 0x000fe2000bf66270 */
[C---:B------:R-:W-:Y:S01]  /*80c0*/  VIADD R16, R0.reuse, 0x20 ;  /* 0x0000002000107836 */ /* 0x040fe20000000000 */
[----:B------:R-:W-:Y:S01]  /*80d0*/  ISETP.GE.AND P4, PT, R11, UR4, PT ;  /* 0x000000040b007c0c */ /* 0x000fe2000bf86270 */
[C---:B------:R-:W-:Y:S01]  /*80e0*/  VIADD R18, R0.reuse, 0x30 ;  /* 0x0000003000127836 */ /* 0x040fe20000000000 */
[----:B------:R-:W-:Y:S01]  /*80f0*/  ISETP.GE.AND P5, PT, R13, UR4, PT ;  /* 0x000000040d007c0c */ /* 0x000fe2000bfa6270 */
[C---:B------:R-:W-:Y:S01]  /*8100*/  VIADD R19, R0.reuse, 0x38 ;  /* 0x0000003800137836 */ /* 0x040fe20000000000 */
[C---:B------:R-:W-:Y:S01]  /*8110*/  IADD3 R17, R0.reuse, 0x28, RZ ;  /* 0x0000002800117810 */ /* 0x040fe20007ffe0ff */
[----:B------:R-:W-:Y:S01]  /*8120*/  VIADD R20, R0, 0x40 ;  /* 0x0000004000147836 */ /* 0x000fe20000000000 */
[----:B------:R-:W-:Y:S01]  /*8130*/  ISETP.GE.AND P0, PT, R16, UR4, PT ;  /* 0x0000000410007c0c */ /* 0x000fe2000bf06270 */
[C---:B------:R-:W-:Y:S01]  /*8140*/  VIADD R21, R0.reuse, 0x48 ;  /* 0x0000004800157836 */ /* 0x040fe20000000000 */
[----:B------:R-:W-:Y:S01]  /*8150*/  ISETP.GE.AND P1, PT, R17, UR4, PT ;  /* 0x0000000411007c0c */ /* 0x000fe2000bf26270 */
[C---:B------:R-:W-:Y:S01]  /*8160*/  VIADD R22, R0.reuse, 0x50 ;  /* 0x0000005000167836 */ /* 0x040fe20000000000 */
[----:B------:R-:W-:-:S02]  /*8170*/  @!P2 LEA.HI R8, R0, R0, RZ, 0x1 ;  /* 0x000000000008a211 */ /* 0x000fc400078f08ff */
[----:B------:R-:W-:Y:S02]  /*8180*/  @!P3 LEA.HI R10, R9, R9, RZ, 0x1 ;  /* 0x00000009090ab211 */ /* 0x000fe400078f08ff */
[----:B------:R-:W-:Y:S02]  /*8190*/  @!P4 LEA.HI R12, R11, R11, RZ, 0x1 ;  /* 0x0000000b0b0cc211 */ /* 0x000fe400078f08ff */
[----:B------:R-:W-:Y:S02]  /*81a0*/  @!P5 LEA.HI R14, R13, R13, RZ, 0x1 ;  /* 0x0000000d0d0ed211 */ /* 0x000fe400078f08ff */
[----:B------:R-:W-:Y:S02]  /*81b0*/  @!P2 LOP3.LUT R9, R8, 0xfffffffe, RZ, 0xc0, !PT ;  /* 0xfffffffe0809a812 */ /* 0x000fe400078ec0ff */
[----:B------:R-:W-:Y:S02]  /*81c0*/  @!P3 LOP3.LUT R11, R10, 0xfffffffe, RZ, 0xc0, !PT ;  /* 0xfffffffe0a0bb812 */ /* 0x000fe400078ec0ff */
[----:B------:R-:W-:Y:S01]  /*81d0*/  @!P4 LOP3.LUT R13, R12, 0xfffffffe, RZ, 0xc0, !PT ;  /* 0xfffffffe0c0dc812 */ /* 0x000fe200078ec0ff */
[----:B-12---:R-:W-:Y:S01]  /*81e0*/  @!P2 IMAD.WIDE R8, R9, 0x4, R2 ;  /* 0x000000040908a825 */ /* 0x006fe200078e0202 */
[----:B------:R-:W-:-:S02]  /*81f0*/  @!P5 LOP3.LUT R15, R14, 0xfffffffe, RZ, 0xc0, !PT ;  /* 0xfffffffe0e0fd812 */ /* 0x000fc400078ec0ff */
[----:B------:R-:W-:Y:S01]  /*8200*/  ISETP.GE.AND P6, PT, R22, UR4, PT ;  /* 0x0000000416007c0c */ /* 0x000fe2000bfc6270 */
[--C-:B------:R-:W-:Y:S01]  /*8210*/  @!P3 IMAD.WIDE R10, R11, 0x4, R2.reuse ;  /* 0x000000040b0ab825 */ /* 0x100fe200078e0202 */
[----:B------:R0:W-:Y:S01]  /*8220*/  @!P2 ST.E.64 desc[UR42][R8.64], R24 ;  /* 0x000000180800a985 */ /* 0x0001e2000c101b2a */
[----:B------:R-:W-:Y:S02]  /*8230*/  ISETP.GE.AND P2, PT, R18, UR4, PT ;  /* 0x0000000412007c0c */ /* 0x000fe4000bf46270 */
[--C-:B------:R-:W-:Y:S01]  /*8240*/  @!P4 IMAD.WIDE R12, R13, 0x4, R2.reuse ;  /* 0x000000040d0cc825 */ /* 0x100fe200078e0202 */
[----:B------:R1:W-:Y:S01]  /*8250*/  @!P3 ST.E.64 desc[UR42][R10.64], R28 ;  /* 0x0000001c0a00b985 */ /* 0x0003e2000c101b2a */
[----:B------:R-:W-:Y:S02]  /*8260*/  ISETP.GE.AND P3, PT, R19, UR4, PT ;  /* 0x0000000413007c0c */ /* 0x000fe4000bf66270 */
[----:B------:R-:W-:Y:S01]  /*8270*/  @!P5 IMAD.WIDE R14, R15, 0x4, R2 ;  /* 0x000000040f0ed825 */ /* 0x000fe200078e0202 */
[----:B------:R2:W-:Y:S01]  /*8280*/  @!P4 ST.E.64 desc[UR42][R12.64], R32 ;  /* 0x000000200c00c985 */ /* 0x0005e2000c101b2a */
[----:B------:R-:W-:-:S02]  /*8290*/  ISETP.GE.AND P4, PT, R20, UR4, PT ;  /* 0x0000000414007c0c */ /* 0x000fc4000bf86270 */
[----:B------:R-:W-:Y:S01]  /*82a0*/  @!P0 LEA.HI R16, R16, R16, RZ, 0x1 ;  /* 0x0000001010108211 */ /* 0x000fe200078f08ff */
[----:B------:R3:W-:Y:S01]  /*82b0*/  @!P5 ST.E.64 desc[UR42][R14.64], R36 ;  /* 0x000000240e00d985 */ /* 0x0007e2000c101b2a */
[----:B------:R-:W-:Y:S01]  /*82c0*/  ISETP.GE.AND P5, PT, R21, UR4, PT ;  /* 0x0000000415007c0c */ /* 0x000fe2000bfa6270 */
[----:B0-----:R-:W-:Y:S01]  /*82d0*/  VIADD R24, R0, 0x60 ;  /* 0x0000006000187836 */ /* 0x001fe20000000000 */
[----:B------:R-:W-:Y:S02]  /*82e0*/  @!P1 LEA.HI R17, R17, R17, RZ, 0x1 ;  /* 0x0000001111119211 */ /* 0x000fe400078f08ff */
[----:B------:R-:W-:Y:S02]  /*82f0*/  @!P0 LOP3.LUT R9, R16, 0xfffffffe, RZ, 0xc0, !PT ;  /* 0xfffffffe10098812 */ /* 0x000fe400078ec0ff */
[----:B-1----:R-:W-:Y:S02]  /*8300*/  @!P1 LOP3.LUT R11, R17, 0xfffffffe, RZ, 0xc0, !PT ;  /* 0xfffffffe110b9812 */ /* 0x002fe400078ec0ff */
[----:B------:R-:W-:Y:S01]  /*8310*/  @!P2 LEA.HI R18, R18, R18, RZ, 0x1 ;  /* 0x000000121212a211 */ /* 0x000fe200078f08ff */
[----:B------:R-:W-:Y:S01]  /*8320*/  @!P0 IMAD.WIDE R8, R9, 0x4, R2 ;  /* 0x0000000409088825 */ /* 0x000fe200078e0202 */
[----:B------:R-:W-:-:S02]  /*8330*/  @!P3 LEA.HI R19, R19, R19, RZ, 0x1 ;  /* 0x000000131313b211 */ /* 0x000fc400078f08ff */
[----:B------:R-:W-:Y:S01]  /*8340*/  @!P4 LEA.HI R20, R20, R20, RZ, 0x1 ;  /* 0x000000141414c211 */ /* 0x000fe200078f08ff */
[----:B------:R-:W-:Y:S01]  /*8350*/  @!P1 IMAD.WIDE R10, R11, 0x4, R2 ;  /* 0x000000040b0a9825 */ /* 0x000fe200078e0202 */
[----:B------:R-:W-:Y:S01]  /*8360*/  @!P5 LEA.HI R21, R21, R21, RZ, 0x1 ;  /* 0x000000151515d211 */ /* 0x000fe200078f08ff */
[----:B------:R0:W-:Y:S01]  /*8370*/  @!P0 ST.E.64 desc[UR42][R8.64], R40 ;  /* 0x0000002808008985 */ /* 0x0001e2000c101b2a */
[----:B------:R-:W-:Y:S02]  /*8380*/  @!P6 LEA.HI R22, R22, R22, RZ, 0x1 ;  /* 0x000000161616e211 */ /* 0x000fe400078f08ff */
[----:B--2---:R-:W-:Y:S01]  /*8390*/  @!P2 LOP3.LUT R13, R18, 0xfffffffe, RZ, 0xc0, !PT ;  /* 0xfffffffe120da812 */ /* 0x004fe200078ec0ff */
[----:B------:R1:W-:Y:S01]  /*83a0*/  @!P1 ST.E.64 desc[UR42][R10.64], R44 ;  /* 0x0000002c0a009985 */ /* 0x0003e2000c101b2a */
[----:B------:R-:W-:Y:S01]  /*83b0*/  @!P3 LOP3.LUT R19, R19, 0xfffffffe, RZ, 0xc0, !PT ;  /* 0xfffffffe1313b812 */ /* 0x000fe200078ec0ff */
[----:B------:R-:W-:Y:S01]  /*83c0*/  VIADD R18, R0, 0x68 ;  /* 0x0000006800127836 */ /* 0x000fe20000000000 */
[----:B---3--:R-:W-:Y:S01]  /*83d0*/  @!P4 LOP3.LUT R15, R20, 0xfffffffe, RZ, 0xc0, !PT ;  /* 0xfffffffe140fc812 */ /* 0x008fe200078ec0ff */
[----:B------:R-:W-:Y:S01]  /*83e0*/  VIADD R20, R0, 0x78 ;  /* 0x0000007800147836 */ /* 0x000fe20000000000 */
[----:B------:R-:W-:-:S02]  /*83f0*/  @!P5 LOP3.LUT R21, R21, 0xfffffffe, RZ, 0xc0, !PT ;  /* 0xfffffffe1515d812 */ /* 0x000fc400078ec0ff */
[----:B------:R-:W-:Y:S02]  /*8400*/  IADD3 R23, R0, 0x58, RZ ;  /* 0x0000005800177810 */ /* 0x000fe40007ffe0ff */
[----:B------:R-:W-:Y:S01]  /*8410*/  @!P6 LOP3.LUT R17, R22, 0xfffffffe, RZ, 0xc0, !PT ;  /* 0xfffffffe1611e812 */ /* 0x000fe200078ec0ff */
[--C-:B0-----:R-:W-:Y:S01]  /*8420*/  @!P2 IMAD.WIDE R8, R13, 0x4, R2.reuse ;  /* 0x000000040d08a825 */ /* 0x101fe200078e0202 */
[----:B------:R-:W-:Y:S02]  /*8430*/  ISETP.GE.AND P1, PT, R23, UR4, PT ;  /* 0x0000000417007c0c */ /* 0x000fe4000bf26270 */
[----:B------:R-:W-:Y:S01]  /*8440*/  ISETP.GE.AND P0, PT, R24, UR4, PT ;  /* 0x0000000418007c0c */ /* 0x000fe2000bf06270 */
[--C-:B-1----:R-:W-:Y:S01]  /*8450*/  @!P3 IMAD.WIDE R10, R19, 0x4, R2.reuse ;  /* 0x00000004130ab825 */ /* 0x102fe200078e0202 */
[----:B------:R0:W-:Y:S01]  /*8460*/  @!P2 ST.E.64 desc[UR42][R8.64], R48 ;  /* 0x000000300800a985 */ /* 0x0001e2000c101b2a */
[----:B------:R-:W-:Y:S02]  /*8470*/  IADD3 R22, R0, 0x88, RZ ;  /* 0x0000008800167810 */ /* 0x000fe40007ffe0ff */
[----:B------:R-:W-:Y:S01]  /*8480*/  @!P4 IMAD.WIDE R12, R15, 0x4, R2 ;  /* 0x000000040f0cc825 */ /* 0x000fe200078e0202 */
[----:B------:R1:W-:Y:S01]  /*8490*/  @!P3 ST.E.64 desc[UR42][R10.64], R52 ;  /* 0x000000340a00b985 */ /* 0x0003e2000c101b2a */
[----:B------:R-:W-:-:S02]  /*84a0*/  ISETP.GE.AND P2, PT, R18, UR4, PT ;  /* 0x0000000412007c0c */ /* 0x000fc4000bf46270 */
[--C-:B------:R-:W-:Y:S01]  /*84b0*/  @!P5 IMAD.WIDE R14, R21, 0x4, R2.reuse ;  /* 0x00000004150ed825 */ /* 0x100fe200078e0202 */
[----:B------:R2:W-:Y:S01]  /*84c0*/  @!P4 ST.E.64 desc[UR42][R12.64], R56 ;  /* 0x000000380c00c985 */ /* 0x0005e2000c101b2a */
[----:B------:R-:W-:Y:S02]  /*84d0*/  ISETP.GE.AND P3, PT, R22, UR4, PT ;  /* 0x0000000416007c0c */ /* 0x000fe4000bf66270 */
[----:B------:R-:W-:Y:S01]  /*84e0*/  @!P6 IMAD.WIDE R16, R17, 0x4, R2 ;  /* 0x000000041110e825 */ /* 0x000fe200078e0202 */
[----:B------:R3:W-:Y:S01]  /*84f0*/  @!P5 ST.E.64 desc[UR42][R14.64], R60 ;  /* 0x0000003c0e00d985 */ /* 0x0007e2000c101b2a */
[----:B------:R-:W-:Y:S02]  /*8500*/  ISETP.GE.AND P5, PT, R20, UR4, PT ;  /* 0x0000000414007c0c */ /* 0x000fe4000bfa6270 */
[C---:B------:R-:W-:Y:S01]  /*8510*/  VIADD R19, R0.reuse, 0x70 ;  /* 0x0000007000137836 */ /* 0x040fe20000000000 */
[----:B------:R5:W-:Y:S01]  /*8520*/  @!P6 ST.E.64 desc[UR42][R16.64], R64 ;  /* 0x000000401000e985 */ /* 0x000be2000c101b2a */
[----:B------:R-:W-:Y:S01]  /*8530*/  VIADD R21, R0, 0x80 ;  /* 0x0000008000157836 */ /* 0x000fe20000000000 */
[----:B------:R-:W-:-:S02]  /*8540*/  @!P1 LEA.HI R23, R23, R23, RZ, 0x1 ;  /* 0x0000001717179211 */ /* 0x000fc400078f08ff */
[----:B------:R-:W-:Y:S02]  /*8550*/  ISETP.GE.AND P6, PT, R19, UR4, PT ;  /* 0x0000000413007c0c */ /* 0x000fe4000bfc6270 */
[----:B------:R-:W-:Y:S02]  /*8560*/  ISETP.GE.AND P4, PT, R21, UR4, PT ;  /* 0x0000000415007c0c */ /* 0x000fe4000bf86270 */
[----:B------:R-:W-:Y:S02]  /*8570*/  @!P0 LEA.HI R24, R24, R24, RZ, 0x1 ;  /* 0x0000001818188211 */ /* 0x000fe400078f08ff */
[----:B0-----:R-:W-:Y:S01]  /*8580*/  @!P1 LOP3.LUT R9, R23, 0xfffffffe, RZ, 0xc0, !PT ;  /* 0xfffffffe17099812 */ /* 0x001fe200078ec0ff */
[----:B------:R-:W-:Y:S01]  /*8590*/  VIADD R23, R0, 0x90 ;  /* 0x0000009000177836 */ /* 0x000fe20000000000 */
[----:B-1----:R-:W-:Y:S01]  /*85a0*/  @!P0 LOP3.LUT R11, R24, 0xfffffffe, RZ, 0xc0, !PT ;  /* 0xfffffffe180b8812 */ /* 0x002fe200078ec0ff */
[----:B------:R-:W-:Y:S01]  /*85b0*/  VIADD R24, R0, 0x98 ;  /* 0x0000009800187836 */ /* 0x000fe20000000000 */
        /* <DEDUP_REMOVED lines=12> */
[----:B---3--:R-:W-:-:S02]  /*8680*/  @!P5 LOP3.LUT R15, R20, 0xfffffffe, RZ, 0xc0, !PT ;  /* 0xfffffffe140fd812 */ /* 0x008fc400078ec0ff */
[----:B------:R-:W-:Y:S02]  /*8690*/  @!P4 LOP3.LUT R21, R21, 0xfffffffe, RZ, 0xc0, !PT ;  /* 0xfffffffe1515c812 */ /* 0x000fe400078ec0ff */
[----:B-----5:R-:W-:Y:S01]  /*86a0*/  @!P3 LOP3.LUT R17, R22, 0xfffffffe, RZ, 0xc0, !PT ;  /* 0xfffffffe1611b812 */ /* 0x020fe200078ec0ff */
[----:B------:R-:W-:Y:S01]  /*86b0*/  VIADD R22, R0, 0xc0 ;  /* 0x000000c000167836 */ /* 0x000fe20000000000 */
[----:B------:R-:W-:Y:S01]  /*86c0*/  ISETP.GE.AND P0, PT, R23, UR4, PT ;  /* 0x0000000417007c0c */ /* 0x000fe2000bf06270 */
[--C-:B0-----:R-:W-:Y:S01]  /*86d0*/  @!P2 IMAD.WIDE R8, R13, 0x4, R2.reuse ;  /* 0x000000040d08a825 */ /* 0x101fe200078e0202 */
[----:B------:R-:W-:Y:S02]  /*86e0*/  ISETP.GE.AND P1, PT, R24, UR4, PT ;  /* 0x0000000418007c0c */ /* 0x000fe4000bf26270 */
[----:B------:R-:W-:Y:S01]  /*86f0*/  IADD3 R20, R0, 0xb0, RZ ;  /* 0x000000b000147810 */ /* 0x000fe20007ffe0ff */
[----:B-1----:R-:W-:Y:S01]  /*8700*/  @!P6 IMAD.WIDE R10, R19, 0x4, R2 ;  /* 0x00000004130ae825 */ /* 0x002fe200078e0202 */
[----:B------:R0:W-:Y:S01]  /*8710*/  @!P2 ST.E.64 desc[UR42][R8.64], R76 ;  /* 0x0000004c0800a985 */ /* 0x0001e2000c101b2a */
[----:B------:R-:W-:-:S02]  /*8720*/  ISETP.GE.AND P2, PT, R18, UR4, PT ;  /* 0x0000000412007c0c */ /* 0x000fc4000bf46270 */
[--C-:B------:R-:W-:Y:S01]  /*8730*/  @!P5 IMAD.WIDE R12, R15, 0x4, R2.reuse ;  /* 0x000000040f0cd825 */ /* 0x100fe200078e0202 */
[----:B------:R1:W-:Y:S01]  /*8740*/  @!P6 ST.E.64 desc[UR42][R10.64], R80 ;  /* 0x000000500a00e985 */ /* 0x0003e2000c101b2a */
[----:B------:R-:W-:Y:S02]  /*8750*/  ISETP.GE.AND P6, PT, R22, UR4, PT ;  /* 0x0000000416007c0c */ /* 0x000fe4000bfc6270 */
[--C-:B------:R-:W-:Y:S01]  /*8760*/  @!P4 IMAD.WIDE R14, R21, 0x4, R2.reuse ;  /* 0x00000004150ec825 */ /* 0x100fe200078e0202 */
[----:B------:R2:W-:Y:S01]  /*8770*/  @!P5 ST.E.64 desc[UR42][R12.64], R84 ;  /* 0x000000540c00d985 */ /* 0x0005e2000c101b2a */
[----:B------:R-:W-:Y:S02]  /*8780*/  @!P0 LEA.HI R23, R23, R23, RZ, 0x1 ;  /* 0x0000001717178211 */ /* 0x000fe400078f08ff */
[----:B------:R-:W-:Y:S01]  /*8790*/  @!P3 IMAD.WIDE R16, R17, 0x4, R2 ;  /* 0x000000041110b825 */ /* 0x000fe200078e0202 */
[----:B------:R3:W-:Y:S01]  /*87a0*/  @!P4 ST.E.64 desc[UR42][R14.64], R88 ;  /* 0x000000580e00c985 */ /* 0x0007e2000c101b2a */
[----:B------:R-:W-:-:S02]  /*87b0*/  ISETP.GE.AND P4, PT, R20, UR4, PT ;  /* 0x0000000414007c0c */ /* 0x000fc4000bf86270 */
[C---:B------:R-:W-:Y:S01]  /*87c0*/  VIADD R19, R0.reuse, 0xa8 ;  /* 0x000000a800137836 */ /* 0x040fe20000000000 */
[----:B------:R5:W-:Y:S01]  /*87d0*/  @!P3 ST.E.64 desc[UR42][R16.64], R92 ;  /* 0x0000005c1000b985 */ /* 0x000be2000c101b2a */
[----:B------:R-:W-:Y:S01]  /*87e0*/  VIADD R21, R0, 0xb8 ;  /* 0x000000b800157836 */ /* 0x000fe20000000000 */
[----:B------:R-:W-:Y:S02]  /*87f0*/  @!P1 LEA.HI R24, R24, R24, RZ, 0x1 ;  /* 0x0000001818189211 */ /* 0x000fe400078f08ff */
[----:B------:R-:W-:Y:S02]  /*8800*/  ISETP.GE.AND P3, PT, R19, UR4, PT ;  /* 0x0000000413007c0c */ /* 0x000fe4000bf66270 */
[----:B------:R-:W-:Y:S02]  /*8810*/  ISETP.GE.AND P5, PT, R21, UR4, PT ;  /* 0x0000000415007c0c */ /* 0x000fe4000bfa6270 */
[----:B0-----:R-:W-:Y:S02]  /*8820*/  @!P0 LOP3.LUT R9, R23, 0xfffffffe, RZ, 0xc0, !PT ;  /* 0xfffffffe17098812 */ /* 0x001fe400078ec0ff */
[----:B------:R-:W-:-:S02]  /*8830*/  @!P2 LEA.HI R18, R18, R18, RZ, 0x1 ;  /* 0x000000121212a211 */ /* 0x000fc400078f08ff */
[----:B-1----:R-:W-:Y:S01]  /*8840*/  @!P1 LOP3.LUT R11, R24, 0xfffffffe, RZ, 0xc0, !PT ;  /* 0xfffffffe180b9812 */ /* 0x002fe200078ec0ff */
[--C-:B------:R-:W-:Y:S01]  /*8850*/  @!P0 IMAD.WIDE R8, R9, 0x4, R2.reuse ;  /* 0x0000000409088825 */ /* 0x100fe200078e0202 */
[----:B------:R-:W-:Y:S02]  /*8860*/  @!P4 LEA.HI R20, R20, R20, RZ, 0x1 ;  /* 0x000000141414c211 */ /* 0x000fe400078f08ff */
[----:B--2---:R-:W-:Y:S01]  /*8870*/  @!P2 LOP3.LUT R13, R18, 0xfffffffe, RZ, 0xc0, !PT ;  /* 0xfffffffe120da812 */ /* 0x004fe200078ec0ff */
[--C-:B------:R-:W-:Y:S01]  /*8880*/  @!P1 IMAD.WIDE R10, R11, 0x4, R2.reuse ;  /* 0x000000040b0a9825 */ /* 0x100fe200078e0202 */
[----:B------:R-:W-:Y:S01]  /*8890*/  @!P3 LEA.HI R19, R19, R19, RZ, 0x1 ;  /* 0x000000131313b211 */ /* 0x000fe200078f08ff */
[----:B------:R0:W-:Y:S01]  /*88a0*/  @!P0 ST.E.64 desc[UR42][R8.64], R96 ;  /* 0x0000006008008985 */ /* 0x0001e2000c101b2a */
[----:B------:R-:W-:Y:S01]  /*88b0*/  @!P5 LEA.HI R21, R21, R21, RZ, 0x1 ;  /* 0x000000151515d211 */ /* 0x000fe200078f08ff */
[----:B------:R-:W-:Y:S01]  /*88c0*/  @!P2 IMAD.WIDE R12, R13, 0x4, R2 ;  /* 0x000000040d0ca825 */ /* 0x000fe200078e0202 */
[----:B------:R-:W-:Y:S01]  /*88d0*/  @!P3 LOP3.LUT R19, R19, 0xfffffffe, RZ, 0xc0, !PT ;  /* 0xfffffffe1313b812 */ /* 0x000fe200078ec0ff */
[----:B------:R1:W-:Y:S01]  /*88e0*/  @!P1 ST.E.64 desc[UR42][R10.64], R100 ;  /* 0x000000640a009985 */ /* 0x0003e2000c101b2a */
[----:B------:R-:W-:Y:S01]  /*88f0*/  @!P6 LEA.HI R22, R22, R22, RZ, 0x1 ;  /* 0x000000161616e211 */ /* 0x000fe200078f08ff */
[----:B------:R-:W-:Y:S01]  /*8900*/  VIADD R18, R0, 0xc8 ;  /* 0x000000c800127836 */ /* 0x000fe20000000000 */
[----:B---3--:R-:W-:Y:S01]  /*8910*/  @!P4 LOP3.LUT R15, R20, 0xfffffffe, RZ, 0xc0, !PT ;  /* 0xfffffffe140fc812 */ /* 0x008fe200078ec0ff */
[----:B------:R-:W-:Y:S01]  /*8920*/  @!P2 ST.E.64 desc[UR42][R12.64], R104 ;  /* 0x000000680c00a985 */ /* 0x000fe2000c101b2a */
[----:B------:R-:W-:-:S02]  /*8930*/  @!P5 LOP3.LUT R21, R21, 0xfffffffe, RZ, 0xc0, !PT ;  /* 0xfffffffe1515d812 */ /* 0x000fc400078ec0ff */
[----:B-----5:R-:W-:Y:S02]  /*8940*/  @!P6 LOP3.LUT R17, R22, 0xfffffffe, RZ, 0xc0, !PT ;  /* 0xfffffffe1611e812 */ /* 0x020fe400078ec0ff */
[----:B------:R-:W-:Y:S01]  /*8950*/  IADD3 R20, R0, 0xd8, RZ ;  /* 0x000000d800147810 */ /* 0x000fe20007ffe0ff */
[--C-:B0-----:R-:W-:Y:S01]  /*8960*/  @!P3 IMAD.WIDE R8, R19, 0x4, R2.reuse ;  /* 0x000000041308b825 */ /* 0x101fe200078e0202 */
[----:B------:R-:W-:Y:S02]  /*8970*/  ISETP.GE.AND P0, PT, R18, UR4, PT ;  /* 0x0000000412007c0c */ /* 0x000fe4000bf06270 */
[----:B------:R-:W-:Y:S01]  /*8980*/  ISETP.GE.AND P2, PT, R20, UR4, PT ;  /* 0x0000000414007c0c */ /* 0x000fe2000bf46270 */
[--C-:B-1----:R-:W-:Y:S01]  /*8990*/  @!P4 IMAD.WIDE R10, R15, 0x4, R2.reuse ;  /* 0x000000040f0ac825 */ /* 0x102fe200078e0202 */
[----:B------:R0:W-:Y:S03]  /*89a0*/  @!P3 ST.E.64 desc[UR42][R8.64], R108 ;  /* 0x0000006c0800b985 */ /* 0x0001e6000c101b2a */
[--C-:B------:R-:W-:Y:S01]  /*89b0*/  @!P5 IMAD.WIDE R14, R21, 0x4, R2.reuse ;  /* 0x00000004150ed825 */ /* 0x100fe200078e0202 */
[----:B------:R1:W-:Y:S03]  /*89c0*/  @!P4 ST.E.64 desc[UR42][R10.64], R112 ;  /* 0x000000700a00c985 */ /* 0x0003e6000c101b2a */
[----:B------:R-:W-:Y:S01]  /*89d0*/  VIADD R19, R0, 0xd0 ;  /* 0x000000d000137836 */ /* 0x000fe20000000000 */
[----:B------:R2:W-:Y:S01]  /*89e0*/  @!P5 ST.E.64 desc[UR42][R14.64], R116 ;  /* 0x000000740e00d985 */ /* 0x0005e2000c101b2a */
[----:B------:R-:W-:Y:S01]  /*89f0*/  @!P6 IMAD.WIDE R16, R17, 0x4, R2 ;  /* 0x000000041110e825 */ /* 0x000fe200078e0202 */
[----:B------:R-:W-:-:S02]  /*8a00*/  @!P0 LEA.HI R18, R18, R18, RZ, 0x1 ;  /* 0x0000001212128211 */ /* 0x000fc400078f08ff */
[----:B------:R-:W-:Y:S01]  /*8a10*/  ISETP.GE.AND P1, PT, R19, UR4, PT ;  /* 0x0000000413007c0c */ /* 0x000fe2000bf26270 */
[C---:B------:R-:W-:Y:S01]  /*8a20*/  VIADD R21, R0.reuse, 0xe0 ;  /* 0x000000e000157836 */ /* 0x040fe20000000000 */
[----:B------:R3:W-:Y:S01]  /*8a30*/  @!P6 ST.E.64 desc[UR42][R16.64], R120 ;  /* 0x000000781000e985 */ /* 0x0007e2000c101b2a */
[----:B0-----:R-:W-:Y:S01]  /*8a40*/  VIADD R9, R0, 0xf8 ;  /* 0x000000f800097836 */ /* 0x001fe20000000000 */
[----:B------:R-:W-:Y:S01]  /*8a50*/  @!P2 LEA.HI R20, R20, R20, RZ, 0x1 ;  /* 0x000000141414a211 */ /* 0x000fe200078f08ff */
[C---:B------:R-:W-:Y:S01]  /*8a60*/  VIADD R12, R0.reuse, 0xe8 ;  /* 0x000000e8000c7836 */ /* 0x040fe20000000000 */
[----:B------:R-:W-:Y:S01]  /*8a70*/  ISETP.GE.AND P3, PT, R21, UR4, PT ;  /* 0x0000000415007c0c */ /* 0x000fe2000bf66270 */
[----:B------:R-:W-:Y:S01]  /*8a80*/  VIADD R13, R0, 0xf0 ;  /* 0x000000f0000d7836 */ /* 0x000fe20000000000 */
[----:B------:R-:W-:Y:S02]  /*8a90*/  ISETP.GE.AND P6, PT, R9, UR4, PT ;  /* 0x0000000409007c0c */ /* 0x000fe4000bfc6270 */
[----:B------:R-:W-:-:S02]  /*8aa0*/  ISETP.GE.AND P4, PT, R12, UR4, PT ;  /* 0x000000040c007c0c */ /* 0x000fc4000bf86270 */
[----:B------:R-:W-:Y:S02]  /*8ab0*/  ISETP.GE.AND P5, PT, R13, UR4, PT ;  /* 0x000000040d007c0c */ /* 0x000fe4000bfa6270 */
[----:B------:R-:W-:-:S04]  /*8ac0*/  @!P1 LEA.HI R19, R19, R19, RZ, 0x1 ;  /* 0x0000001313139211 */ /* 0x000fc800078f08ff */
[----:B-1----:R-:W-:Y:S02]  /*8ad0*/  @!P1 LOP3.LUT R11, R19, 0xfffffffe, RZ, 0xc0, !PT ;  /* 0xfffffffe130b9812 */ /* 0x002fe400078ec0ff */
[----:B------:R-:W-:Y:S02]  /*8ae0*/  @!P3 LEA.HI R21, R21, R21, RZ, 0x1 ;  /* 0x000000151515b211 */ /* 0x000fe400078f08ff */
[----:B------:R-:W-:Y:S02]  /*8af0*/  @!P6 LEA.HI R10, R9, R9, RZ, 0x1 ;  /* 0x00000009090ae211 */ /* 0x000fe400078f08ff */
[----:B------:R-:W-:Y:S02]  /*8b00*/  @!P4 LEA.HI R12, R12, R12, RZ, 0x1 ;  /* 0x0000000c0c0cc211 */ /* 0x000fe400078f08ff */
[----:B------:R-:W-:Y:S02]  /*8b10*/  @!P5 LEA.HI R8, R13, R13, RZ, 0x1 ;  /* 0x0000000d0d08d211 */ /* 0x000fe400078f08ff */
[----:B------:R-:W-:-:S02]  /*8b20*/  @!P0 LOP3.LUT R9, R18, 0xfffffffe, RZ, 0xc0, !PT ;  /* 0xfffffffe12098812 */ /* 0x000fc400078ec0ff */
[----:B------:R-:W-:Y:S02]  /*8b30*/  @!P2 LOP3.LUT R13, R20, 0xfffffffe, RZ, 0xc0, !PT ;  /* 0xfffffffe140da812 */ /* 0x000fe400078ec0ff */
[----:B--2---:R-:W-:Y:S02]  /*8b40*/  @!P3 LOP3.LUT R15, R21, 0xfffffffe, RZ, 0xc0, !PT ;  /* 0xfffffffe150fb812 */ /* 0x004fe400078ec0ff */
[----:B---3--:R-:W-:Y:S01]  /*8b50*/  @!P4 LOP3.LUT R17, R12, 0xfffffffe, RZ, 0xc0, !PT ;  /* 0xfffffffe0c11c812 */ /* 0x008fe200078ec0ff */
[--C-:B------:R-:W-:Y:S01]  /*8b60*/  @!P2 IMAD.WIDE R12, R13, 0x4, R2.reuse ;  /* 0x000000040d0ca825 */ /* 0x100fe200078e0202 */
[----:B------:R-:W-:Y:S02]  /*8b70*/  @!P5 LOP3.LUT R19, R8, 0xfffffffe, RZ, 0xc0, !PT ;  /* 0xfffffffe0813d812 */ /* 0x000fe400078ec0ff */
[----:B------:R-:W-:Y:S01]  /*8b80*/  @!P6 LOP3.LUT R21, R10, 0xfffffffe, RZ, 0xc0, !PT ;  /* 0xfffffffe0a15e812 */ /* 0x000fe200078ec0ff */
[----:B------:R-:W-:-:S04]  /*8b90*/  @!P0 IMAD.WIDE R8, R9, 0x4, R2 ;  /* 0x0000000409088825 */ /* 0x000fc800078e0202 */
[--C-:B------:R-:W-:Y:S01]  /*8ba0*/  @!P1 IMAD.WIDE R10, R11, 0x4, R2.reuse ;  /* 0x000000040b0a9825 */ /* 0x100fe200078e0202 */
[----:B------:R0:W-:Y:S03]  /*8bb0*/  @!P0 ST.E.64 desc[UR42][R8.64], R124 ;  /* 0x0000007c08008985 */ /* 0x0001e6000c101b2a */
[--C-:B------:R-:W-:Y:S01]  /*8bc0*/  @!P3 IMAD.WIDE R14, R15, 0x4, R2.reuse ;  /* 0x000000040f0eb825 */ /* 0x100fe200078e0202 */
[----:B------:R0:W-:Y:S03]  /*8bd0*/  @!P1 ST.E.64 desc[UR42][R10.64], R128 ;  /* 0x000000800a009985 */ /* 0x0001e6000c101b2a */
[--C-:B------:R-:W-:Y:S01]  /*8be0*/  @!P4 IMAD.WIDE R16, R17, 0x4, R2.reuse ;  /* 0x000000041110c825 */ /* 0x100fe200078e0202 */
[----:B------:R0:W-:Y:S03]  /*8bf0*/  @!P2 ST.E.64 desc[UR42][R12.64], R132 ;  /* 0x000000840c00a985 */ /* 0x0001e6000c101b2a */
[--C-:B------:R-:W-:Y:S01]  /*8c00*/  @!P5 IMAD.WIDE R18, R19, 0x4, R2.reuse ;  /* 0x000000041312d825 */ /* 0x100fe200078e0202 */
[----:B------:R0:W-:Y:S03]  /*8c10*/  @!P3 ST.E.64 desc[UR42][R14.64], R136 ;  /* 0x000000880e00b985 */ /* 0x0001e6000c101b2a */
[----:B------:R-:W-:Y:S01]  /*8c20*/  @!P6 IMAD.WIDE R2, R21, 0x4, R2 ;  /* 0x000000041502e825 */ /* 0x000fe200078e0202 */
[----:B------:R0:W-:Y:S04]  /*8c30*/  @!P4 ST.E.64 desc[UR42][R16.64], R140 ;  /* 0x0000008c1000c985 */ /* 0x0001e8000c101b2a */
[----:B------:R0:W-:Y:S04]  /*8c40*/  @!P5 ST.E.64 desc[UR42][R18.64], R144 ;  /* 0x000000901200d985 */ /* 0x0001e8000c101b2a */
[----:B------:R0:W-:Y:S02]  /*8c50*/  @!P6 ST.E.64 desc[UR42][R2.64], R148 ;  /* 0x000000940200e985 */ /* 0x0001e4000c101b2a */
.L_x_46:
[----:B------:R-:W-:Y:S05]  /*8c60*/  BSYNC B0 ;  /* 0x0000000000007941 */ /* 0x000fea0003800000 */
.L_x_45:
[----:B------:R-:W-:Y:S01]  /*8c70*/  IADD3 R7, R7, 0x8, RZ ;  /* 0x0000000807077810 */ /* 0x000fe20007ffe0ff */
[----:B0-2---:R0:W2:Y:S03]  /*8c80*/  SHFL.IDX PT, R3, R5, 0x1, 0x1c1f ;  /* 0x003c1f0005037f89 */ /* 0x0050a600000e0000 */
[----:B------:R-:W-:Y:S01]  /*8c90*/  ISETP.GE.AND P0, PT, R7, R6, PT ;  /* 0x000000060700720c */ /* 0x000fe20003f06270 */
[----:B-1----:R0:W1:-:S12]  /*8ca0*/  SHFL.IDX PT, R2, R4, 0x1, 0x1c1f ;  /* 0x003c1f0004027f89 */ /* 0x00205800000e0000 */
        /* <DEDUP_REMOVED lines=9> */
[----:B------:R-:W-:Y:S01]  /*8d40*/  VIADD R13, R0, 0x30 ;  /* 0x00000030000d7836 */ /* 0x000fe20000000000 */
[----:B------:R-:W-:Y:S01]  /*8d50*/  ISETP.GE.AND P5, PT, R10, UR4, PT ;  /* 0x000000040a007c0c */ /* 0x000fe2000bfa6270 */
[C---:B------:R-:W-:Y:S01]  /*8d60*/  VIADD R14, R0.reuse, 0x38 ;  /* 0x00000038000e7836 */ /* 0x040fe20000000000 */
[----:B------:R-:W-:Y:S01]  /*8d70*/  ISETP.GE.AND P6, PT, R11, UR4, PT ;  /* 0x000000040b007c0c */ /* 0x000fe2000bfc6270 */
[C---:B------:R-:W-:Y:S01]  /*8d80*/  VIADD R15, R0.reuse, 0x40 ;  /* 0x00000040000f7836 */ /* 0x040fe20000000000 */
[C---:B------:R-:W-:Y:S01]  /*8d90*/  IADD3 R12, R0.reuse, 0x28, RZ ;  /* 0x00000028000c7810 */ /* 0x040fe20007ffe0ff */
[C---:B------:R-:W-:Y:S01]  /*8da0*/  VIADD R16, R0.reuse, 0x48 ;  /* 0x0000004800107836 */ /* 0x040fe20000000000 */
[C---:B------:R-:W-:Y:S01]  /*8db0*/  IADD3 R18, R0.reuse, 0x50, RZ ;  /* 0x0000005000127810 */ /* 0x040fe20007ffe0ff */
[C---:B------:R-:W-:Y:S01]  /*8dc0*/  VIADD R19, R0.reuse, 0x58 ;  /* 0x0000005800137836 */ /* 0x040fe20000000000 */
[C---:B------:R-:W-:Y:S01]  /*8dd0*/  @!P0 LEA.HI R4, R0.reuse, R0, RZ, 0x1 ;  /* 0x0000000000048211 */ /* 0x040fe200078f08ff */
[----:B------:R-:W-:Y:S01]  /*8de0*/  VIADD R20, R0, 0x80 ;  /* 0x0000008000147836 */ /* 0x000fe20000000000 */
[----:B------:R-:W-:-:S02]  /*8df0*/  @!P1 LEA.HI R6, R5, R5, RZ, 0x1 ;  /* 0x0000000505069211 */ /* 0x000fc400078f08ff */
[----:B------:R-:W-:Y:S02]  /*8e00*/  @!P2 LEA.HI R8, R7, R7, RZ, 0x1 ;  /* 0x000000070708a211 */ /* 0x000fe400078f08ff */
[----:B------:R-:W-:Y:S02]  /*8e10*/  @!P0 LOP3.LUT R5, R4, 0xfffffffe, RZ, 0xc0, !PT ;  /* 0xfffffffe04058812 */ /* 0x000fe400078ec0ff */
[----:B------:R-:W-:Y:S02]  /*8e20*/  @!P1 LOP3.LUT R7, R6, 0xfffffffe, RZ, 0xc0, !PT ;  /* 0xfffffffe06079812 */ /* 0x000fe400078ec0ff */
[----:B------:R-:W-:Y:S01]  /*8e30*/  @!P2 LOP3.LUT R9, R8, 0xfffffffe, RZ, 0xc0, !PT ;  /* 0xfffffffe0809a812 */ /* 0x000fe200078ec0ff */
[--C-:B-12---:R-:W-:Y:S01]  /*8e40*/  @!P0 IMAD.WIDE R4, R5, 0x4, R2.reuse ;  /* 0x0000000405048825 */ /* 0x106fe200078e0202 */
[----:B------:R-:W-:Y:S02]  /*8e50*/  ISETP.GE.AND P3, PT, R15, UR4, PT ;  /* 0x000000040f007c0c */ /* 0x000fe4000bf66270 */
[----:B------:R-:W-:Y:S01]  /*8e60*/  ISETP.GE.AND P4, PT, R16, UR4, PT ;  /* 0x0000000410007c0c */ /* 0x000fe2000bf86270 */
[----:B------:R-:W-:Y:S01]  /*8e70*/  @!P1 IMAD.WIDE R6, R7, 0x4, R2 ;  /* 0x0000000407069825 */ /* 0x000fe200078e0202 */
[----:B------:R0:W-:Y:S01]  /*8e80*/  @!P0 ST.E.64 desc[UR42][R4.64], R26 ;  /* 0x0000001a04008985 */ /* 0x0001e2000c101b2a */
[----:B------:R-:W-:-:S02]  /*8e90*/  ISETP.GE.AND P0, PT, R12, UR4, PT ;  /* 0x000000040c007c0c */ /* 0x000fc4000bf06270 */
[----:B------:R-:W-:Y:S01]  /*8ea0*/  @!P2 IMAD.WIDE R8, R9, 0x4, R2 ;  /* 0x000000040908a825 */ /* 0x000fe200078e0202 */
[----:B------:R1:W-:Y:S01]  /*8eb0*/  @!P1 ST.E.64 desc[UR42][R6.64], R30 ;  /* 0x0000001e06009985 */ /* 0x0003e2000c101b2a */
[----:B------:R-:W-:Y:S02]  /*8ec0*/  ISETP.GE.AND P1, PT, R13, UR4, PT ;  /* 0x000000040d007c0c */ /* 0x000fe4000bf26270 */
[----:B------:R-:W-:Y:S01]  /*8ed0*/  @!P5 LEA.HI R10, R10, R10, RZ, 0x1 ;  /* 0x0000000a0a0ad211 */ /* 0x000fe200078f08ff */
[----:B------:R2:W-:Y:S01]  /*8ee0*/  @!P2 ST.E.64 desc[UR42][R8.64], R34 ;  /* 0x000000220800a985 */ /* 0x0005e2000c101b2a */
[----:B------:R-:W-:Y:S02]  /*8ef0*/  ISETP.GE.AND P2, PT, R14, UR4, PT ;  /* 0x000000040e007c0c */ /* 0x000fe4000bf46270 */
[----:B------:R-:W-:Y:S02]  /*8f00*/  @!P6 LEA.HI R11, R11, R11, RZ, 0x1 ;  /* 0x0000000b0b0be211 */ /* 0x000fe400078f08ff */
[----:B------:R-:W-:-:S02]  /*8f10*/  @!P3 LEA.HI R15, R15, R15, RZ, 0x1 ;  /* 0x0000000f0f0fb211 */ /* 0x000fc400078f08ff */
[----:B0-----:R-:W-:Y:S02]  /*8f20*/  @!P5 LOP3.LUT R5, R10, 0xfffffffe, RZ, 0xc0, !PT ;  /* 0xfffffffe0a05d812 */ /* 0x001fe400078ec0ff */
[----:B------:R-:W-:Y:S02]  /*8f30*/  @!P0 LEA.HI R12, R12, R12, RZ, 0x1 ;  /* 0x0000000c0c0c8211 */ /* 0x000fe400078f08ff */
[----:B-1----:R-:W-:Y:S01]  /*8f40*/  @!P6 LOP3.LUT R7, R11, 0xfffffffe, RZ, 0xc0, !PT ;  /* 0xfffffffe0b07e812 */ /* 0x002fe200078ec0ff */
[--C-:B------:R-:W-:Y:S01]  /*8f50*/  @!P5 IMAD.WIDE R4, R5, 0x4, R2.reuse ;  /* 0x000000040504d825 */ /* 0x100fe200078e0202 */
[----:B------:R-:W-:Y:S02]  /*8f60*/  @!P1 LEA.HI R13, R13, R13, RZ, 0x1 ;  /* 0x0000000d0d0d9211 */ /* 0x000fe400078f08ff */
[----:B------:R-:W-:Y:S01]  /*8f70*/  @!P2 LEA.HI R14, R14, R14, RZ, 0x1 ;  /* 0x0000000e0e0ea211 */ /* 0x000fe200078f08ff */
[----:B------:R-:W-:Y:S01]  /*8f80*/  @!P6 IMAD.WIDE R6, R7, 0x4, R2 ;  /* 0x000000040706e825 */ /* 0x000fe200078e0202 */
[----:B------:R-:W-:Y:S01]  /*8f90*/  @!P4 LEA.HI R16, R16, R16, RZ, 0x1 ;  /* 0x000000101010c211 */ /* 0x000fe200078f08ff */
[----:B------:R0:W-:Y:S01]  /*8fa0*/  @!P5 ST.E.64 desc[UR42][R4.64], R38 ;  /* 0x000000260400d985 */ /* 0x0001e2000c101b2a */
[----:B--2---:R-:W-:-:S02]  /*8fb0*/  @!P0 LOP3.LUT R9, R12, 0xfffffffe, RZ, 0xc0, !PT ;  /* 0xfffffffe0c098812 */ /* 0x004fc400078ec0ff */
[----:B------:R-:W-:Y:S01]  /*8fc0*/  @!P1 LOP3.LUT R13, R13, 0xfffffffe, RZ, 0xc0, !PT ;  /* 0xfffffffe0d0d9812 */ /* 0x000fe200078ec0ff */
[----:B------:R1:W-:Y:S01]  /*8fd0*/  @!P6 ST.E.64 desc[UR42][R6.64], R42 ;  /* 0x0000002a0600e985 */ /* 0x0003e2000c101b2a */
[----:B------:R-:W-:Y:S01]  /*8fe0*/  @!P2 LOP3.LUT R11, R14, 0xfffffffe, RZ, 0xc0, !PT ;  /* 0xfffffffe0e0ba812 */ /* 0x000fe200078ec0ff */
[----:B------:R-:W-:Y:S01]  /*8ff0*/  VIADD R14, R0, 0x60 ;  /* 0x00000060000e7836 */ /* 0x000fe20000000000 */
[----:B------:R-:W-:Y:S02]  /*9000*/  @!P3 LOP3.LUT R15, R15, 0xfffffffe, RZ, 0xc0, !PT ;  /* 0xfffffffe0f0fb812 */ /* 0x000fe400078ec0ff */
[----:B------:R-:W-:Y:S01]  /*9010*/  @!P4 LOP3.LUT R17, R16, 0xfffffffe, RZ, 0xc0, !PT ;  /* 0xfffffffe1011c812 */ /* 0x000fe200078ec0ff */
[----:B------:R-:W-:Y:S01]  /*9020*/  VIADD R16, R0, 0x70 ;  /* 0x0000007000107836 */ /* 0x000fe20000000000 */
[----:B------:R-:W-:Y:S02]  /*9030*/  ISETP.GE.AND P5, PT, R18, UR4, PT ;  /* 0x0000000412007c0c */ /* 0x000fe4000bfa6270 */
[----:B------:R-:W-:Y:S01]  /*9040*/  ISETP.GE.AND P6, PT, R19, UR4, PT ;  /* 0x0000000413007c0c */ /* 0x000fe2000bfc6270 */
[----:B0-----:R-:W-:-:S04]  /*9050*/  @!P0 IMAD.WIDE R4, R9, 0x4, R2 ;  /* 0x0000000409048825 */ /* 0x001fc800078e0202 */
[--C-:B-1----:R-:W-:Y:S01]  /*9060*/  @!P1 IMAD.WIDE R6, R13, 0x4, R2.reuse ;  /* 0x000000040d069825 */ /* 0x102fe200078e0202 */
        /* <DEDUP_REMOVED lines=8> */
[----:B------:R-:W-:Y:S01]  /*90f0*/  @!P4 IMAD.WIDE R12, R17, 0x4, R2 ;  /* 0x00000004110cc825 */ /* 0x000fe200078e0202 */
[----:B------:R3:W-:Y:S01]  /*9100*/  @!P3 ST.E.64 desc[UR42][R10.64], R58 ;  /* 0x0000003a0a00b985 */ /* 0x0007e2000c101b2a */
[C---:B------:R-:W-:Y:S02]  /*9110*/  IADD3 R17, R0.reuse, 0x78, RZ ;  /* 0x0000007800117810 */ /* 0x040fe40007ffe0ff */
[----:B------:R-:W-:Y:S01]  /*9120*/  VIADD R15, R0, 0x68 ;  /* 0x00000068000f7836 */ /* 0x000fe20000000000 */
[----:B------:R5:W-:Y:S01]  /*9130*/  @!P4 ST.E.64 desc[UR42][R12.64], R62 ;  /* 0x0000003e0c00c985 */ /* 0x000be2000c101b2a */
[----:B------:R-:W-:Y:S02]  /*9140*/  ISETP.GE.AND P4, PT, R14, UR4, PT ;  /* 0x000000040e007c0c */ /* 0x000fe4000bf86270 */
[----:B------:R-:W-:Y:S02]  /*9150*/  ISETP.GE.AND P1, PT, R17, UR4, PT ;  /* 0x0000000411007c0c */ /* 0x000fe4000bf26270 */
[----:B------:R-:W-:-:S02]  /*9160*/  ISETP.GE.AND P3, PT, R15, UR4, PT ;  /* 0x000000040f007c0c */ /* 0x000fc4000bf66270 */
[----:B------:R-:W-:Y:S02]  /*9170*/  @!P6 LEA.HI R19, R19, R19, RZ, 0x1 ;  /* 0x000000131313e211 */ /* 0x000fe400078f08ff */
[----:B0-----:R-:W-:Y:S01]  /*9180*/  @!P5 LOP3.LUT R5, R18, 0xfffffffe, RZ, 0xc0, !PT ;  /* 0xfffffffe1205d812 */ /* 0x001fe200078ec0ff */
[C---:B------:R-:W-:Y:S01]  /*9190*/  VIADD R18, R0.reuse, 0x88 ;  /* 0x0000008800127836 */ /* 0x040fe20000000000 */
[----:B-1----:R-:W-:Y:S01]  /*91a0*/  @!P6 LOP3.LUT R7, R19, 0xfffffffe, RZ, 0xc0, !PT ;  /* 0xfffffffe1307e812 */ /* 0x002fe200078ec0ff */
[----:B------:R-:W-:Y:S01]  /*91b0*/  VIADD R19, R0, 0x90 ;  /* 0x0000009000137836 */ /* 0x000fe20000000000 */
[----:B------:R-:W-:Y:S01]  /*91c0*/  @!P2 LEA.HI R16, R16, R16, RZ, 0x1 ;  /* 0x000000101010a211 */ /* 0x000fe200078f08ff */
[--C-:B------:R-:W-:Y:S01]  /*91d0*/  @!P5 IMAD.WIDE R4, R5, 0x4, R2.reuse ;  /* 0x000000040504d825 */ /* 0x100fe200078e0202 */
[----:B------:R-:W-:Y:S02]  /*91e0*/  @!P4 LEA.HI R14, R14, R14, RZ, 0x1 ;  /* 0x0000000e0e0ec211 */ /* 0x000fe400078f08ff */
[----:B------:R-:W-:Y:S01]  /*91f0*/  @!P1 LEA.HI R17, R17, R17, RZ, 0x1 ;  /* 0x0000001111119211 */ /* 0x000fe200078f08ff */
[----:B------:R-:W-:Y:S01]  /*9200*/  @!P6 IMAD.WIDE R6, R7, 0x4, R2 ;  /* 0x000000040706e825 */ /* 0x000fe200078e0202 */
[----:B------:R-:W-:Y:S01]  /*9210*/  @!P3 LEA.HI R15, R15, R15, RZ, 0x1 ;  /* 0x0000000f0f0fb211 */ /* 0x000fe200078f08ff */
[----:B------:R0:W-:Y:S01]  /*9220*/  @!P5 ST.E.64 desc[UR42][R4.64], R66 ;  /* 0x000000420400d985 */ /* 0x0001e2000c101b2a */
[----:B------:R-:W-:-:S02]  /*9230*/  @!P0 LEA.HI R20, R20, R20, RZ, 0x1 ;  /* 0x0000001414148211 */ /* 0x000fc400078f08ff */
[----:B--2---:R-:W-:Y:S01]  /*9240*/  @!P4 LOP3.LUT R9, R14, 0xfffffffe, RZ, 0xc0, !PT ;  /* 0xfffffffe0e09c812 */ /* 0x004fe200078ec0ff */
[----:B------:R1:W-:Y:S01]  /*9250*/  @!P6 ST.E.64 desc[UR42][R6.64], R70 ;  /* 0x000000460600e985 */ /* 0x0003e2000c101b2a */
[----:B------:R-:W-:Y:S01]  /*9260*/  @!P3 LOP3.LUT R15, R15, 0xfffffffe, RZ, 0xc0, !PT ;  /* 0xfffffffe0f0fb812 */ /* 0x000fe200078ec0ff */
[----:B------:R-:W-:Y:S01]  /*9270*/  VIADD R14, R0, 0x98 ;  /* 0x00000098000e7836 */ /* 0x000fe20000000000 */
[----:B---3--:R-:W-:Y:S01]  /*9280*/  @!P2 LOP3.LUT R11, R16, 0xfffffffe, RZ, 0xc0, !PT ;  /* 0xfffffffe100ba812 */ /* 0x008fe200078ec0ff */
[----:B------:R-:W-:Y:S01]  /*9290*/  VIADD R16, R0, 0xa8 ;  /* 0x000000a800107836 */ /* 0x000fe20000000000 */
[----:B------:R-:W-:Y:S02]  /*92a0*/  @!P1 LOP3.LUT R17, R17, 0xfffffffe, RZ, 0xc0, !PT ;  /* 0xfffffffe11119812 */ /* 0x000fe400078ec0ff */
[----:B-----5:R-:W-:Y:S01]  /*92b0*/  @!P0 LOP3.LUT R13, R20, 0xfffffffe, RZ, 0xc0, !PT ;  /* 0xfffffffe140d8812 */ /* 0x020fe200078ec0ff */
[----:B------:R-:W-:Y:S01]  /*92c0*/  VIADD R20, R0, 0xb8 ;  /* 0x000000b800147836 */ /* 0x000fe20000000000 */
[----:B------:R-:W-:Y:S01]  /*92d0*/  ISETP.GE.AND P6, PT, R18, UR4, PT ;  /* 0x0000000412007c0c */ /* 0x000fe2000bfc6270 */
[----:B0-----:R-:W-:Y:S01]  /*92e0*/  @!P4 IMAD.WIDE R4, R9, 0x4, R2 ;  /* 0x000000040904c825 */ /* 0x001fe200078e0202 */
[----:B------:R-:W-:-:S03]  /*92f0*/  ISETP.GE.AND P5, PT, R19, UR4, PT ;  /* 0x0000000413007c0c */ /* 0x000fc6000bfa6270 */
[--C-:B-1----:R-:W-:Y:S01]  /*9300*/  @!P3 IMAD.WIDE R6, R15, 0x4, R2.reuse ;  /* 0x000000040f06b825 */ /* 0x102fe200078e0202 */
[----:B------:R0:W-:Y:S01]  /*9310*/  @!P4 ST.E.64 desc[UR42][R4.64], R74 ;  /* 0x0000004a0400c985 */ /* 0x0001e2000c101b2a */
[----:B------:R-:W-:Y:S02]  /*9320*/  IADD3 R15, R0, 0xa0, RZ ;  /* 0x000000a0000f7810 */ /* 0x000fe40007ffe0ff */
[--C-:B------:R-:W-:Y:S01]  /*9330*/  @!P2 IMAD.WIDE R8, R11, 0x4, R2.reuse ;  /* 0x000000040b08a825 */ /* 0x100fe200078e0202 */
[----:B------:R1:W-:Y:S01]  /*9340*/  @!P3 ST.E.64 desc[UR42][R6.64], R78 ;  /* 0x0000004e0600b985 */ /* 0x0003e2000c101b2a */
[----:B------:R-:W-:Y:S02]  /*9350*/  ISETP.GE.AND P4, PT, R15, UR4, PT ;  /* 0x000000040f007c0c */ /* 0x000fe4000bf86270 */
[----:B------:R-:W-:Y:S01]  /*9360*/  @!P1 IMAD.WIDE R10, R17, 0x4, R2 ;  /* 0x00000004110a9825 */ /* 0x000fe200078e0202 */
[----:B------:R2:W-:Y:S01]  /*9370*/  @!P2 ST.E.64 desc[UR42][R8.64], R82 ;  /* 0x000000520800a985 */ /* 0x0005e2000c101b2a */
[----:B------:R-:W-:-:S02]  /*9380*/  ISETP.GE.AND P3, PT, R16, UR4, PT ;  /* 0x0000000410007c0c */ /* 0x000fc4000bf66270 */
[----:B------:R-:W-:Y:S01]  /*9390*/  @!P0 IMAD.WIDE R12, R13, 0x4, R2 ;  /* 0x000000040d0c8825 */ /* 0x000fe200078e0202 */
[----:B------:R3:W-:Y:S01]  /*93a0*/  @!P1 ST.E.64 desc[UR42][R10.64], R86 ;  /* 0x000000560a009985 */ /* 0x0007e2000c101b2a */
[----:B------:R-:W-:Y:S02]  /*93b0*/  ISETP.GE.AND P1, PT, R20, UR4, PT ;  /* 0x0000000414007c0c */ /* 0x000fe4000bf26270 */
[----:B------:R-:W-:Y:S01]  /*93c0*/  VIADD R17, R0, 0xb0 ;  /* 0x000000b000117836 */ /* 0x000fe20000000000 */
[----:B------:R5:W-:Y:S01]  /*93d0*/  @!P0 ST.E.64 desc[UR42][R12.64], R90 ;  /* 0x0000005a0c008985 */ /* 0x000be2000c101b2a */
[----:B------:R-:W-:Y:S02]  /*93e0*/  ISETP.GE.AND P0, PT, R14, UR4, PT ;  /* 0x000000040e007c0c */ /* 0x000fe4000bf06270 */
[----:B------:R-:W-:Y:S02]  /*93f0*/  @!P6 LEA.HI R18, R18, R18, RZ, 0x1 ;  /* 0x000000121212e211 */ /* 0x000fe400078f08ff */
[----:B------:R-:W-:-:S02]  /*9400*/  ISETP.GE.AND P2, PT, R17, UR4, PT ;  /* 0x0000000411007c0c */ /* 0x000fc4000bf46270 */
[----:B------:R-:W-:Y:S02]  /*9410*/  @!P5 LEA.HI R19, R19, R19, RZ, 0x1 ;  /* 0x000000131313d211 */ /* 0x000fe400078f08ff */
[----:B0-----:R-:W-:Y:S01]  /*9420*/  @!P6 LOP3.LUT R5, R18, 0xfffffffe, RZ, 0xc0, !PT ;  /* 0xfffffffe1205e812 */ /* 0x001fe200078ec0ff */
[----:B------:R-:W-:Y:S01]  /*9430*/  VIADD R18, R0, 0xc0 ;  /* 0x000000c000127836 */ /* 0x000fe20000000000 */
[----:B-1----:R-:W-:Y:S02]  /*9440*/  @!P5 LOP3.LUT R7, R19, 0xfffffffe, RZ, 0xc0, !PT ;  /* 0xfffffffe1307d812 */ /* 0x002fe400078ec0ff */
        /* <DEDUP_REMOVED lines=15> */
[----:B-----5:R-:W-:Y:S02]  /*9540*/  @!P1 LOP3.LUT R13, R20, 0xfffffffe, RZ, 0xc0, !PT ;  /* 0xfffffffe140d9812 */ /* 0x020fe400078ec0ff */
[----:B------:R-:W-:Y:S01]  /*9550*/  IADD3 R19, R0, 0xc8, RZ ;  /* 0x000000c800137810 */ /* 0x000fe20007ffe0ff */
[----:B0-----:R-:W-:Y:S01]  /*9560*/  @!P0 IMAD.WIDE R4, R9, 0x4, R2 ;  /* 0x0000000409048825 */ /* 0x001fe200078e0202 */
[----:B------:R-:W-:-:S02]  /*9570*/  ISETP.GE.AND P5, PT, R18, UR4, PT ;  /* 0x0000000412007c0c */ /* 0x000fc4000bfa6270 */
[----:B------:R-:W-:Y:S01]  /*9580*/  ISETP.GE.AND P6, PT, R19, UR4, PT ;  /* 0x0000000413007c0c */ /* 0x000fe2000bfc6270 */
        /* <DEDUP_REMOVED lines=12> */
[C---:B------:R-:W-:Y:S01]  /*9650*/  VIADD R15, R0.reuse, 0xd8 ;  /* 0x000000d8000f7836 */ /* 0x040fe20000000000 */
[----:B------:R5:W-:Y:S01]  /*9660*/  @!P1 ST.E.64 desc[UR42][R12.64], R118 ;  /* 0x000000760c009985 */ /* 0x000be2000c101b2a */
[----:B------:R-:W-:Y:S01]  /*9670*/  VIADD R17, R0, 0xe8 ;  /* 0x000000e800117836 */ /* 0x000fe20000000000 */
[----:B------:R-:W-:Y:S01]  /*9680*/  @!P5 LEA.HI R18, R18, R18, RZ, 0x1 ;  /* 0x000000121212d211 */ /* 0x000fe200078f08ff */
[----:B------:R-:W-:Y:S01]  /*9690*/  VIADD R0, R0, 0xf8 ;  /* 0x000000f800007836 */ /* 0x000fe20000000000 */
[----:B------:R-:W-:Y:S02]  /*96a0*/  ISETP.GE.AND P1, PT, R15, UR4, PT ;  /* 0x000000040f007c0c */ /* 0x000fe4000bf26270 */
[----:B------:R-:W-:-:S02]  /*96b0*/  ISETP.GE.AND P3, PT, R17, UR4, PT ;  /* 0x0000000411007c0c */ /* 0x000fc4000bf66270 */
[----:B------:R-:W-:Y:S02]  /*96c0*/  @!P6 LEA.HI R19, R19, R19, RZ, 0x1 ;  /* 0x000000131313e211 */ /* 0x000fe400078f08ff */
[----:B0-----:R-:W-:Y:S02]  /*96d0*/  @!P5 LOP3.LUT R5, R18, 0xfffffffe, RZ, 0xc0, !PT ;  /* 0xfffffffe1205d812 */ /* 0x001fe400078ec0ff */
        /* <DEDUP_REMOVED lines=11> */
[----:B------:R-:W-:Y:S02]  /*9790*/  @!P1 LOP3.LUT R15, R15, 0xfffffffe, RZ, 0xc0, !PT ;  /* 0xfffffffe0f0f9812 */ /* 0x000fe400078ec0ff */
[----:B---3--:R-:W-:Y:S02]  /*97a0*/  @!P2 LOP3.LUT R11, R16, 0xfffffffe, RZ, 0xc0, !PT ;  /* 0xfffffffe100ba812 */ /* 0x008fe400078ec0ff */
[----:B------:R-:W-:Y:S02]  /*97b0*/  @!P3 LOP3.LUT R17, R17, 0xfffffffe, RZ, 0xc0, !PT ;  /* 0xfffffffe1111b812 */ /* 0x000fe400078ec0ff */
[----:B-----5:R-:W-:Y:S01]  /*97c0*/  @!P4 LOP3.LUT R13, R20, 0xfffffffe, RZ, 0xc0, !PT ;  /* 0xfffffffe140dc812 */ /* 0x020fe200078ec0ff */
[----:B0-----:R-:W-:-:S04]  /*97d0*/  @!P0 IMAD.WIDE R4, R9, 0x4, R2 ;  /* 0x0000000409048825 */ /* 0x001fc800078e0202 */
[--C-:B-1----:R-:W-:Y:S01]  /*97e0*/  @!P1 IMAD.WIDE R6, R15, 0x4, R2.reuse ;  /* 0x000000040f069825 */ /* 0x102fe200078e0202 */
[----:B------:R0:W-:Y:S01]  /*97f0*/  @!P0 ST.E.64 desc[UR42][R4.64], R130 ;  /* 0x0000008204008985 */ /* 0x0001e2000c101b2a */
[----:B------:R-:W-:Y:S02]  /*9800*/  ISETP.GE.AND P0, PT, R0, UR4, PT ;  /* 0x0000000400007c0c */ /* 0x000fe4000bf06270 */
[--C-:B------:R-:W-:Y:S01]  /*9810*/  @!P2 IMAD.WIDE R8, R11, 0x4, R2.reuse ;  /* 0x000000040b08a825 */ /* 0x100fe200078e0202 */
[----:B------:R0:W-:Y:S03]  /*9820*/  @!P1 ST.E.64 desc[UR42][R6.64], R134 ;  /* 0x0000008606009985 */ /* 0x0001e6000c101b2a */
[--C-:B------:R-:W-:Y:S01]  /*9830*/  @!P3 IMAD.WIDE R10, R17, 0x4, R2.reuse ;  /* 0x00000004110ab825 */ /* 0x100fe200078e0202 */
[----:B------:R0:W-:Y:S03]  /*9840*/  @!P2 ST.E.64 desc[UR42][R8.64], R138 ;  /* 0x0000008a0800a985 */ /* 0x0001e6000c101b2a */
[----:B------:R-:W-:Y:S01]  /*9850*/  @!P4 IMAD.WIDE R12, R13, 0x4, R2 ;  /* 0x000000040d0cc825 */ /* 0x000fe200078e0202 */
[----:B------:R0:W-:Y:S04]  /*9860*/  @!P3 ST.E.64 desc[UR42][R10.64], R142 ;  /* 0x0000008e0a00b985 */ /* 0x0001e8000c101b2a */
[----:B------:R0:W-:Y:S01]  /*9870*/  @!P4 ST.E.64 desc[UR42][R12.64], R146 ;  /* 0x000000920c00c985 */ /* 0x0001e2000c101b2a */
[----:B------:R-:W-:Y:S05]  /*9880*/  @P0 BRA `(.L_x_10) ;  /* 0x0000004800780947 */ /* 0x000fea0003800000 */
[----:B------:R-:W-:-:S04]  /*9890*/  LEA.HI R0, R0, R0, RZ, 0x1 ;  /* 0x0000000000007211 */ /* 0x000fc800078f08ff */
[----:B0-----:R-:W-:-:S05]  /*98a0*/  LOP3.LUT R5, R0, 0xfffffffe, RZ, 0xc0, !PT ;  /* 0xfffffffe00057812 */ /* 0x001fca00078ec0ff */
[----:B------:R-:W-:-:S05]  /*98b0*/  IMAD.WIDE R2, R5, 0x4, R2 ;  /* 0x0000000405027825 */ /* 0x000fca00078e0202 */
[----:B------:R0:W-:Y:S01]  /*98c0*/  ST.E.64 desc[UR42][R2.64], R150 ;  /* 0x0000009602007985 */ /* 0x0001e2000c101b2a */
[----:B------:R-:W-:Y:S05]  /*98d0*/  BRA `(.L_x_10) ;  /* 0x0000004800647947 */ /* 0x000fea0003800000 */
.L_x_43:
[----:B------:R-:W2:Y:S02]  /*98e0*/  S2R R0, SR_TID.X ;  /* 0x0000000000007919 */ /* 0x000ea40000002100 */
[----:B--2---:R-:W-:-:S05]  /*98f0*/  VIADD R3, R0, 0xffffff80 ;  /* 0xffffff8000037836 */ /* 0x004fca0000000000 */
[----:B------:R-:W-:-:S13]  /*9900*/  ISETP.GT.AND P0, PT, R3, 0x3f, PT ;  /* 0x0000003f0300780c */ /* 0x000fda0003f04270 */
[----:B------:R-:W-:Y:S05]  /*9910*/  @P0 BRA `(.L_x_10) ;  /* 0x0000004800540947 */ /* 0x000fea0003800000 */
[----:B------:R-:W2:Y:S01]  /*9920*/  S2R R3, SR_CTAID.X ;  /* 0x0000000000037919 */ /* 0x000ea20000002500 */
[----:B------:R-:W3:Y:S01]  /*9930*/  LDC R8, c[0x0][0xbe8] ;  /* 0x0002fa00ff087b82 */ /* 0x000ee20000000800 */
[----:B------:R-:W-:Y:S01]  /*9940*/  ULDC UR4, c[0x0][0xa88] ;  /* 0x0002a20000047ab9 */ /* 0x000fe20000000800 */
[----:B--2---:R-:W-:Y:S02]  /*9950*/  IMAD R0, R3, 0x40, R0 ;  /* 0x0000004003007824 */ /* 0x004fe400078e0200 */
[----:B---3--:R-:W-:Y:S02]  /*9960*/  IMAD R3, R8, UR4, RZ ;  /* 0x0000000408037c24 */ /* 0x008fe4000f8e02ff */
[----:B------:R-:W-:-:S05]  /*9970*/  VIADD R0, R0, 0xffffff80 ;  /* 0xffffff8000007836 */ /* 0x000fca0000000000 */
[----:B------:R-:W-:-:S13]  /*9980*/  ISETP.GE.AND P0, PT, R0, R3, PT ;  /* 0x000000030000720c */ /* 0x000fda0003f06270 */
[----:B------:R-:W-:Y:S05]  /*9990*/  @P0 BRA `(.L_x_10) ;  /* 0x0000004800340947 */ /* 0x000fea0003800000 */
[----:B------:R-:W-:Y:S01]  /*99a0*/  ISETP.NE.AND P0, PT, R8, 0x1, PT ;  /* 0x000000010800780c */ /* 0x000fe20003f05270 */
[----:B------:R-:W2:Y:S01]  /*99b0*/  S2UR UR4, SR_CTAID.Z ;  /* 0x00000000000479c3 */ /* 0x000ea20000002700 */
[----:B------:R-:W-:Y:S01]  /*99c0*/  SHF.R.S32.HI R3, RZ, 0x1f, R2 ;  /* 0x0000001fff037819 */ /* 0x000fe20000011402 */
[----:B------:R-:W-:Y:S01]  /*99d0*/  ULDC.64 UR6, c[0x0][0xbd0] ;  /* 0x0002f40000067ab9 */ /* 0x000fe20000000a00 */
[C---:B------:R-:W-:Y:S01]  /*99e0*/  IADD3 R7, -R2.reuse, RZ, RZ ;  /* 0x000000ff02077210 */ /* 0x040fe20007ffe1ff */
[----:B01----:R-:W-:-:S04]  /*99f0*/  IMAD.WIDE.U32 R4, R2, UR6, RZ ;  /* 0x0000000602047c25 */ /* 0x003fc8000f8e00ff */
[----:B------:R-:W0:Y:S01]  /*9a00*/  LDC.64 R12, c[0x0][0xbd8] ;  /* 0x0002f600ff0c7b82 */ /* 0x000e220000000a00 */
[----:B------:R-:W-:-:S04]  /*9a10*/  IMAD R3, R3, UR6, RZ ;  /* 0x0000000603037c24 */ /* 0x000fc8000f8e02ff */
[----:B------:R-:W-:Y:S02]  /*9a20*/  IMAD R3, R2, UR7, R3 ;  /* 0x0000000702037c24 */ /* 0x000fe4000f8e0203 */
[----:B------:R-:W-:Y:S01]  /*9a30*/  IMAD.MOV.U32 R2, RZ, RZ, R4 ;  /* 0x000000ffff027224 */ /* 0x000fe200078e0004 */
[----:B------:R-:W1:Y:S01]  /*9a40*/  @P0 LDC R9, c[0x0][0xbec] ;  /* 0x0002fb00ff090b82 */ /* 0x000e620000000800 */
[----:B------:R-:W-:Y:S02]  /*9a50*/  IMAD.IADD R3, R5, 0x1, R3 ;  /* 0x0000000105037824 */ /* 0x000fe400078e0203 */
[----:B------:R-:W-:-:S05]  /*9a60*/  IMAD.MOV.U32 R5, RZ, RZ, R0 ;  /* 0x000000ffff057224 */ /* 0x000fca00078e0000 */
[----:B------:R-:W3:Y:S01]  /*9a70*/  S2UR UR8, SR_CTAID.Y ;  /* 0x00000000000879c3 */ /* 0x000ee20000002600 */
[----:B--2---:R-:W-:-:S07]  /*9a80*/  USHF.R.S32.HI UR5, URZ, 0x1f, UR4 ;  /* 0x0000001f3f057899 */ /* 0x004fce0008011404 */
[----:B------:R-:W3:Y:S01]  /*9a90*/  LDC R10, c[0x0][0xc50] ;  /* 0x00031400ff0a7b82 */ /* 0x000ee20000000800 */
[C---:B0-----:R-:W-:Y:S02]  /*9aa0*/  IMAD R14, R12.reuse, UR5, RZ ;  /* 0x000000050c0e7c24 */ /* 0x041fe4000f8e02ff */
[----:B------:R-:W-:-:S04]  /*9ab0*/  IMAD.WIDE.U32 R2, R12, UR4, R2 ;  /* 0x000000040c027c25 */ /* 0x000fc8000f8e0002 */
[----:B------:R-:W-:Y:S01]  /*9ac0*/  IMAD R13, R13, UR4, R14 ;  /* 0x000000040d0d7c24 */ /* 0x000fe2000f8e020e */
[----:B------:R-:W0:Y:S01]  /*9ad0*/  @P0 LDC R11, c[0x0][0xbf0] ;  /* 0x0002fc00ff0b0b82 */ /* 0x000e220000000800 */
[----:B-1----:R-:W-:Y:S01]  /*9ae0*/  @P0 IMAD.HI.U32 R6, R0, R9, RZ ;  /* 0x0000000900060227 */ /* 0x002fe200078e00ff */
[----:B------:R-:W-:Y:S02]  /*9af0*/  ULDC.64 UR4, c[0x0][0xbe0] ;  /* 0x0002f80000047ab9 */ /* 0x000fe40000000a00 */
[----:B------:R-:W-:Y:S01]  /*9b00*/  IADD3 R3, R13, R3, RZ ;  /* 0x000000030d037210 */ /* 0x000fe20007ffe0ff */
[----:B---3--:R-:W-:-:S04]  /*9b10*/  IMAD R9, R10, R7, UR8 ;  /* 0x000000080a097e24 */ /* 0x008fc8000f8e0207 */
[----:B------:R-:W-:Y:S01]  /*9b20*/  IMAD.WIDE.U32 R2, R9, UR4, R2 ;  /* 0x0000000409027c25 */ /* 0x000fe2000f8e0002 */
[----:B------:R-:W-:Y:S02]  /*9b30*/  SHF.R.S32.HI R4, RZ, 0x1f, R9 ;  /* 0x0000001fff047819 */ /* 0x000fe40000011409 */
[----:B0-----:R-:W-:-:S03]  /*9b40*/  @P0 SHF.R.U32.HI R5, RZ, R11, R6 ;  /* 0x0000000bff050219 */ /* 0x001fc60000011606 */
[----:B------:R-:W-:Y:S01]  /*9b50*/  IMAD R4, R4, UR4, RZ ;  /* 0x0000000404047c24 */ /* 0x000fe2000f8e02ff */
[----:B------:R-:W-:Y:S01]  /*9b60*/  IADD3 R2, P0, R5, R2, RZ ;  /* 0x0000000205027210 */ /* 0x000fe20007f1e0ff */
[--C-:B------:R-:W-:Y:S02]  /*9b70*/  IMAD.MOV R7, RZ, RZ, -R5.reuse ;  /* 0x000000ffff077224 */ /* 0x100fe400078e0a05 */
[----:B------:R-:W-:Y:S01]  /*9b80*/  IMAD R4, R9, UR5, R4 ;  /* 0x0000000509047c24 */ /* 0x000fe2000f8e0204 */
[----:B------:R-:W-:Y:S01]  /*9b90*/  SHF.R.S32.HI R9, RZ, 0x1f, R5 ;  /* 0x0000001fff097819 */ /* 0x000fe20000011405 */
[----:B------:R-:W-:Y:S01]  /*9ba0*/  IMAD R7, R8, R7, R0 ;  /* 0x0000000708077224 */ /* 0x000fe200078e0200 */
[----:B------:R-:W-:Y:S02]  /*9bb0*/  ULDC.64 UR4, c[0x0][0xbc8] ;  /* 0x0002f20000047ab9 */ /* 0x000fe40000000a00 */
[----:B------:R-:W-:Y:S02]  /*9bc0*/  IADD3.X R3, R9, R3, R4, P0, !PT ;  /* 0x0000000309037210 */ /* 0x000fe400007fe404 */
[----:B------:R-:W-:Y:S01]  /*9bd0*/  SHF.R.S32.HI R0, RZ, 0x1f, R7 ;  /* 0x0000001fff007819 */ /* 0x000fe20000011407 */
[----:B------:R-:W-:-:S04]  /*9be0*/  IMAD.WIDE.U32 R2, R7, UR4, R2 ;  /* 0x0000000407027c25 */ /* 0x000fc8000f8e0002 */
[----:B------:R-:W-:-:S04]  /*9bf0*/  IMAD R0, R0, UR4, RZ ;  /* 0x0000000400007c24 */ /* 0x000fc8000f8e02ff */
[----:B------:R-:W-:Y:S01]  /*9c00*/  IMAD R5, R7, UR5, R0 ;  /* 0x0000000507057c24 */ /* 0x000fe2000f8e0200 */
[----:B------:R-:W-:Y:S02]  /*9c10*/  ULDC.64 UR4, c[0x0][0xba8] ;  /* 0x0002ea0000047ab9 */ /* 0x000fe40000000a00 */
[----:B------:R-:W-:Y:S01]  /*9c20*/  LEA R4, P0, R2, UR4, 0x2 ;  /* 0x0000000402047c11 */ /* 0x000fe2000f8010ff */
[----:B------:R-:W-:-:S05]  /*9c30*/  IMAD.IADD R3, R3, 0x1, R5 ;  /* 0x0000000103037824 */ /* 0x000fca00078e0205 */
[----:B------:R-:W-:Y:S01]  /*9c40*/  LEA.HI.X R5, R2, UR5, R3, 0x2, P0 ;  /* 0x0000000502057c11 */ /* 0x000fe200080f1403 */
[----:B------:R-:W-:-:S05]  /*9c50*/  IMAD.MOV.U32 R3, RZ, RZ, -0x800000 ;  /* 0xff800000ff037424 */ /* 0x000fca00078e00ff */
[----:B------:R0:W-:Y:S01]  /*9c60*/  STG.E desc[UR42][R4.64], R3 ;  /* 0x0000000304007986 */ /* 0x0001e2000c10192a */
[----:B------:R-:W-:Y:S05]  /*9c70*/  BRA `(.L_x_10) ;  /* 0x00000044007c7947 */ /* 0x000fea0003800000 */
.L_x_8:
[----:B------:R-:W-:-:S08]  /*9c80*/  NOP ;  /* 0x0000000000007918 */ /* 0x000fd00000000000 */
[----:B-1----:R-:W0:-:S00]  /*9c90*/  USETMAXREG.DEALLOC.CTAPOOL 0x18 ;  /* 0x00000018000079c8 */ /* 0x002e0000080e0500 */
[----:B0-----:R-:W-:Y:S01]  /*9ca0*/  LOP3.LUT R19, R0, 0x3, RZ, 0xc0, !PT ;  /* 0x0000000300137812 */ /* 0x001fe200078ec0ff */
[----:B------:R-:W0:Y:S05]  /*9cb0*/  S2R R17, SR_CTAID.Z ;  /* 0x0000000000117919 */ /* 0x000e2a0000002700 */
[----:B------:R-:W1:Y:S01]  /*9cc0*/  S2UR UR6, SR_CTAID.Y ;  /* 0x00000000000679c3 */ /* 0x000e620000002600 */
[----:B------:R-:W2:Y:S02]  /*9cd0*/  SHFL.IDX PT, R0, R19, RZ, 0x1f ;  /* 0x00001fff13007589 */ /* 0x000ea400000e0000 */
[----:B--2---:R-:W-:-:S13]  /*9ce0*/  ISETP.NE.AND P0, PT, R0, RZ, PT ;  /* 0x000000ff0000720c */ /* 0x004fda0003f05270 */
[----:B01----:R-:W-:Y:S05]  /*9cf0*/  @!P0 BRA `(.L_x_47) ;  /* 0x0000000000288947 */ /* 0x003fea0003800000 */
[----:B------:R-:W-:Y:S01]  /*9d00*/  ULDC UR7, c[0x0][0xc50] ;  /* 0x0003140000077ab9 */ /* 0x000fe20000000800 */
[----:B------:R-:W-:Y:S01]  /*9d10*/  UMOV UR36, UR6 ;  /* 0x0000000600247c82 */ /* 0x000fe20008000000 */
[----:B------:R-:W-:-:S06]  /*9d20*/  UISETP.NE.AND UP0, UPT, UR7, 0x1, UPT ;  /* 0x000000010700788c */ /* 0x000fcc000bf05270 */
[----:B------:R-:W-:-:S13]  /*9d30*/  PLOP3.LUT P0, PT, PT, PT, UP0, 0x80, 0x0 ;  /* 0x000000000000781c */ /* 0x000fda0003f0f008 */
[----:B------:R-:W-:Y:S05]  /*9d40*/  @!P0 BRA `(.L_x_48) ;  /* 0x0000000000308947 */ /* 0x000fea0003800000 */
[----:B------:R-:W-:Y:S01]  /*9d50*/  ULDC UR4, c[0x0][0xc54] ;  /* 0x0003150000047ab9 */ /* 0x000fe20000000800 */
[----:B------:R-:W-:Y:S01]  /*9d60*/  ULDC UR36, c[0x0][0xc58] ;  /* 0x0003160000247ab9 */ /* 0x000fe20000000800 */
[----:B------:R-:W-:-:S04]  /*9d70*/  UIMAD.WIDE.U32 UR4, UR6, UR4, URZ ;  /* 0x00000004060472a5 */ /* 0x000fc8000f8e003f */
[----:B------:R-:W-:Y:S01]  /*9d80*/  USHF.R.U32.HI UR36, URZ, UR36, UR5 ;  /* 0x000000243f247299 */ /* 0x000fe20008011605 */
[----:B------:R-:W-:Y:S11]  /*9d90*/  BRA `(.L_x_48) ;  /* 0x00000000001c7947 */ /* 0x000ff60003800000 */
.L_x_47:
[----:B------:R-:W-:Y:S01]  /*9da0*/  ULDC UR7, c[0x0][0xc50] ;  /* 0x0003140000077ab9 */ /* 0x000fe20000000800 */
[----:B------:R-:W-:Y:S01]  /*9db0*/  UMOV UR36, UR6 ;  /* 0x0000000600247c82 */ /* 0x000fe20008000000 */
[----:B------:R-:W-:-:S11]  /*9dc0*/  UISETP.NE.AND UP0, UPT, UR7, 0x1, UPT ;  /* 0x000000010700788c */ /* 0x000fd6000bf05270 */
[----:B------:R-:W-:Y:S01]  /*9dd0*/  @UP0 ULDC UR4, c[0x0][0xc54] ;  /* 0x0003150000040ab9 */ /* 0x000fe20000000800 */
[----:B------:R-:W-:Y:S01]  /*9de0*/  @UP0 ULDC UR8, c[0x0][0xc58] ;  /* 0x0003160000080ab9 */ /* 0x000fe20000000800 */
[----:B------:R-:W-:-:S04]  /*9df0*/  UIMAD.WIDE.U32 UR4, UR6, UR4, URZ ;  /* 0x00000004060472a5 */ /* 0x000fc8000f8e003f */
[----:B------:R-:W-:-:S12]  /*9e00*/  @UP0 USHF.R.U32.HI UR36, URZ, UR8, UR5 ;  /* 0x000000083f240299 */ /* 0x000fd80008011605 */
.L_x_48:
[----:B------:R-:W-:Y:S01]  /*9e10*/  ISETP.GE.AND P0, PT, R17, RZ, PT ;  /* 0x000000ff1100720c */ /* 0x000fe20003f06270 */
[----:B------:R-:W-:Y:S01]  /*9e20*/  UIADD3 UR4, -UR36, URZ, URZ ;  /* 0x0000003f24047290 */ /* 0x000fe2000fffe13f */
[----:B------:R-:W-:Y:S01]  /*9e30*/  IMAD.MOV.U32 R0, RZ, RZ, 0x1 ;  /* 0x00000001ff007424 */ /* 0x000fe200078e00ff */
[----:B------:R-:W-:Y:S01]  /*9e40*/  MOV R9, 0x1 ;  /* 0x0000000100097802 */ /* 0x000fe20000000f00 */
[----:B------:R-:W-:Y:S01]  /*9e50*/  IMAD.MOV.U32 R6, RZ, RZ, RZ ;  /* 0x000000ffff067224 */ /* 0x000fe200078e00ff */
[----:B------:R-:W-:-:S08]  /*9e60*/  UIMAD UR4, UR7, UR4, UR6 ;  /* 0x00000004070472a4 */ /* 0x000fd0000f8e0206 */
[----:B------:R-:W-:Y:S05]  /*9e70*/  @!P0 BRA `(.L_x_49) ;  /* 0x00000040003c8947 */ /* 0x000fea0003800000 */
[----:B------:R-:W-:Y:S01]  /*9e80*/  ULDC.64 UR6, c[0x0][0x418] ;  /* 0x0001060000067ab9 */ /* 0x000fe20000000a00 */
[----:B------:R-:W-:Y:S01]  /*9e90*/  ULDC UR5, c[0x0][0x424] ;  /* 0x0001090000057ab9 */ /* 0x000fe20000000800 */
[----:B------:R-:W-:Y:S01]  /*9ea0*/  UISETP.NE.U32.AND UP0, UPT, UR6, URZ, UPT ;  /* 0x0000003f0600728c */ /* 0x000fe2000bf05070 */
[----:B------:R0:W-:Y:S01]  /*9eb0*/  STL [R1+0xc], RZ ;  /* 0x00000cff01007387 */ /* 0x0001e20000100800 */
[----:B------:R-:W-:Y:S02]  /*9ec0*/  ULOP3.LUT UR40, UR4, 0xffff, URZ, 0xc0, !UPT ;  /* 0x0000ffff04287892 */ /* 0x000fe4000f8ec03f */
[----:B------:R-:W-:Y:S01]  /*9ed0*/  UISETP.NE.AND.EX UP0, UPT, UR7, URZ, UPT, UP0 ;  /* 0x0000003f0700728c */ /* 0x000fe2000bf05300 */
[----:B------:R-:W-:-:S03]  /*9ee0*/  ULDC UR6, c[0x0][0x2f0] ;  /* 0x0000bc0000067ab9 */ /* 0x000fc60000000800 */
[----:B------:R-:W-:-:S04]  /*9ef0*/  USEL UR5, UR5, 0x1, UP0 ;  /* 0x0000000105057887 */ /* 0x000fc80008000000 */
[----:B------:R-:W-:-:S04]  /*9f00*/  UIMAD UR5, UR5, UR6, URZ ;  /* 0x00000006050572a4 */ /* 0x000fc8000f8e023f */
[----:B------:R-:W-:Y:S02]  /*9f10*/  UISETP.GE.AND UP0, UPT, UR5, 0x1, UPT ;  /* 0x000000010500788c */ /* 0x000fe4000bf06270 */
[----:B------:R-:W-:-:S04]  /*9f20*/  UIADD3 UR5, UR5, 0x3f, URZ ;  /* 0x0000003f05057890 */ /* 0x000fc8000fffe03f */
[----:B------:R-:W-:Y:S01]  /*9f30*/  PLOP3.LUT P0, PT, PT, PT, UP0, 0x80, 0x0 ;  /* 0x000000000000781c */ /* 0x000fe20003f0f008 */
[----:B------:R-:W-:-:S04]  /*9f40*/  USHF.R.S32.HI UR6, URZ, 0x1f, UR5 ;  /* 0x0000001f3f067899 */ /* 0x000fc80008011405 */
[----:B------:R-:W-:-:S04]  /*9f50*/  ULEA.HI UR6, UR6, UR5, URZ, 0x6 ;  /* 0x0000000506067291 */ /* 0x000fc8000f8f303f */
[----:B------:R-:W-:-:S04]  /*9f60*/  USHF.R.S32.HI UR39, URZ, 0x6, UR6 ;  /* 0x000000063f277899 */ /* 0x000fc80008011406 */
[----:B0-----:R-:W-:Y:S08]  /*9f70*/  @!P0 BRA `(.L_x_50) ;  /* 0x00000000007c8947 */ /* 0x001ff00003800000 */
[----:B------:R-:W-:-:S04]  /*9f80*/  USHF.R.U32.HI UR4, URZ, 0x10, UR4 ;  /* 0x000000103f047899 */ /* 0x000fc80008011604 */
[----:B------:R-:W-:-:S11]  /*9f90*/  UISETP.NE.AND UP0, UPT, UR4, URZ, UPT ;  /* 0x0000003f0400728c */ /* 0x000fd6000bf05270 */
[----:B------:R-:W-:Y:S02]  /*9fa0*/  @!UP0 ULDC UR4, c[0x0][0x9f0] ;  /* 0x00027c0000048ab9 */ /* 0x000fe40000000800 */
[----:B------:R-:W-:Y:S01]  /*9fb0*/  IMAD.U32 R6, RZ, RZ, UR4 ;  /* 0x00000004ff067e24 */ /* 0x000fe2000f8e00ff */
[----:B------:R-:W-:-:S04]  /*9fc0*/  UIADD3 UR5, UR39, -0x1, UR4 ;  /* 0xffffffff27057890 */ /* 0x000fc8000fffe004 */
[-C--:B------:R-:W-:Y:S02]  /*9fd0*/  IABS R4, R6.reuse ;  /* 0x0000000600047213 */ /* 0x080fe40000000000 */
[----:B------:R-:W-:Y:S02]  /*9fe0*/  IABS R6, R6 ;  /* 0x0000000600067213 */ /* 0x000fe40000000000 */
[----:B------:R-:W0:Y:S08]  /*9ff0*/  I2F.RP R5, R4 ;  /* 0x0000000400057306 */ /* 0x000e300000209400 */
[----:B0-----:R-:W0:Y:S02]  /*a000*/  MUFU.RCP R5, R5 ;  /* 0x0000000500057308 */ /* 0x001e240000001000 */
[----:B0-----:R-:W-:-:S02]  /*a010*/  VIADD R2, R5, 0xffffffe ;  /* 0x0ffffffe05027836 */ /* 0x001fc40000000000 */
[----:B------:R-:W-:-:S04]  /*a020*/  IMAD.MOV R5, RZ, RZ, -R6 ;  /* 0x000000ffff057224 */ /* 0x000fc800078e0a06 */
[----:B------:R0:W1:Y:S02]  /*a030*/  F2I.FTZ.U32.TRUNC.NTZ R3, R2 ;  /* 0x0000000200037305 */ /* 0x000064000021f000 */
[----:B0-----:R-:W-:Y:S02]  /*a040*/  IMAD.MOV.U32 R2, RZ, RZ, RZ ;  /* 0x000000ffff027224 */ /* 0x001fe400078e00ff */
[----:B-1----:R-:W-:-:S04]  /*a050*/  IMAD.MOV R7, RZ, RZ, -R3 ;  /* 0x000000ffff077224 */ /* 0x002fc800078e0a03 */
[----:B------:R-:W-:-:S04]  /*a060*/  IMAD R7, R7, R4, RZ ;  /* 0x0000000407077224 */ /* 0x000fc800078e02ff */
[----:B------:R-:W-:Y:S01]  /*a070*/  IMAD.HI.U32 R3, R3, R7, R2 ;  /* 0x0000000703037227 */ /* 0x000fe200078e0002 */
[----:B------:R-:W-:Y:S01]  /*a080*/  MOV R7, UR5 ;  /* 0x0000000500077c02 */ /* 0x000fe20008000f00 */
[----:B------:R-:W-:-:S03]  /*a090*/  ULOP3.LUT UR5, UR5, UR4, URZ, 0x3c, !UPT ;  /* 0x0000000405057292 */ /* 0x000fc6000f8e3c3f */
[----:B------:R-:W-:-:S03]  /*a0a0*/  IABS R2, R7 ;  /* 0x0000000700027213 */ /* 0x000fc60000000000 */
[----:B------:R-:W-:Y:S02]  /*a0b0*/  ISETP.LE.AND P2, PT, RZ, UR5, PT ;  /* 0x00000005ff007c0c */ /* 0x000fe4000bf43270 */
[----:B------:R-:W-:-:S04]  /*a0c0*/  IMAD.HI.U32 R3, R3, R2, RZ ;  /* 0x0000000203037227 */ /* 0x000fc800078e00ff */
[----:B------:R-:W-:-:S05]  /*a0d0*/  IMAD R5, R3, R5, R2 ;  /* 0x0000000503057224 */ /* 0x000fca00078e0202 */
[----:B------:R-:W-:-:S13]  /*a0e0*/  ISETP.GT.U32.AND P1, PT, R4, R5, PT ;  /* 0x000000050400720c */ /* 0x000fda0003f24070 */
[----:B------:R-:W-:Y:S02]  /*a0f0*/  @!P1 IMAD.IADD R5, R5, 0x1, -R4 ;  /* 0x0000000105059824 */ /* 0x000fe400078e0a04 */
[----:B------:R-:W-:Y:S01]  /*a100*/  @!P1 VIADD R3, R3, 0x1 ;  /* 0x0000000103039836 */ /* 0x000fe20000000000 */
[----:B------:R-:W-:Y:S02]  /*a110*/  ISETP.NE.AND P1, PT, RZ, UR4, PT ;  /* 0x00000004ff007c0c */ /* 0x000fe4000bf25270 */
[----:B------:R-:W-:-:S13]  /*a120*/  ISETP.GE.U32.AND P0, PT, R5, R4, PT ;  /* 0x000000040500720c */ /* 0x000fda0003f06070 */
[----:B------:R-:W-:-:S05]  /*a130*/  @P0 VIADD R3, R3, 0x1 ;  /* 0x0000000103030836 */ /* 0x000fca0000000000 */
[----:B------:R-:W-:Y:S02]  /*a140*/  @!P2 IADD3 R3, -R3, RZ, RZ ;  /* 0x000000ff0303a210 */ /* 0x000fe40007ffe1ff */
[----:B------:R-:W-:-:S05]  /*a150*/  @!P1 LOP3.LUT R3, RZ, UR4, RZ, 0x33, !PT ;  /* 0x00000004ff039c12 */ /* 0x000fca000f8e33ff */
[----:B------:R0:W-:Y:S02]  /*a160*/  STL [R1+0xc], R3 ;  /* 0x00000c0301007387 */ /* 0x0001e40000100800 */
.L_x_50:
[----:B0-----:R-:W2:Y:S01]  /*a170*/  LDL R3, [R1+0xc] ;  /* 0x00000c0001037983 */ /* 0x001ea20000100800 */
[----:B------:R-:W-:Y:S02]  /*a180*/  IMAD.MOV.U32 R6, RZ, RZ, RZ ;  /* 0x000000ffff067224 */ /* 0x000fe400078e00ff */
[----:B------:R-:W-:Y:S02]  /*a190*/  IMAD.MOV.U32 R9, RZ, RZ, 0x1 ;  /* 0x00000001ff097424 */ /* 0x000fe400078e00ff */
[----:B--2---:R-:W-:-:S05]  /*a1a0*/  IMAD R2, R3, UR40, RZ ;  /* 0x0000002803027c24 */ /* 0x004fca000f8e02ff */
[----:B------:R-:W-:Y:S01]  /*a1b0*/  VIADDMNMX R18, R2, R3, UR39, PT ;  /* 0x0000002702127e46 */ /* 0x000fe2000b800103 */
[----:B------:R0:W-:Y:S03]  /*a1c0*/  STL [R1+0x8], R2 ;  /* 0x0000080201007387 */ /* 0x0001e60000100800 */
[----:B------:R-:W-:Y:S01]  /*a1d0*/  ISETP.GT.AND P0, PT, R18, R2, PT ;  /* 0x000000021200720c */ /* 0x000fe20003f04270 */
[----:B------:R0:W-:-:S12]  /*a1e0*/  STL [R1+0x10], R18 ;  /* 0x0000101201007387 */ /* 0x0001d80000100800 */
[----:B0-----:R-:W-:Y:S05]  /*a1f0*/  @!P0 BRA `(.L_x_49) ;  /* 0x0000003c005c8947 */ /* 0x001fea0003800000 */
[----:B------:R-:W0:Y:S01]  /*a200*/  S2UR UR4, SR_CgaCtaId ;  /* 0x00000000000479c3 */ /* 0x000e220000008800 */
[----:B------:R-:W-:Y:S02]  /*a210*/  UMOV UR38, 0x400 ;  /* 0x0000040000267882 */ /* 0x000fe40000000000 */
[----:B0-----:R-:W-:-:S04]  /*a220*/  ULEA UR38, UR4, UR38, 0x18 ;  /* 0x0000002604267291 */ /* 0x001fc8000f8ec03f */
[----:B------:R-:W-:-:S04]  /*a230*/  UIADD3 UR4, UR38, 0x22400, URZ ;  /* 0x0002240026047890 */ /* 0x000fc8000fffe03f */
[----:B------:R-:W-:-:S06]  /*a240*/  ULOP3.LUT UP0, URZ, UR4, 0x3ff, URZ, 0xc0, !UPT ;  /* 0x000003ff043f7892 */ /* 0x000fcc000f80c03f */
[----:B------:R-:W-:-:S13]  /*a250*/  PLOP3.LUT P0, PT, PT, PT, UP0, 0x80, 0x0 ;  /* 0x000000000000781c */ /* 0x000fda0003f0f008 */
[----:B------:R-:W-:Y:S05]  /*a260*/  @!P0 BRA `(.L_x_51) ;  /* 0x0000000000408947 */ /* 0x000fea0003800000 */
[----:B------:R-:W-:Y:S01]  /*a270*/  MOV R2, 0x0 ;  /* 0x0000000000027802 */ /* 0x000fe20000000f00 */
[----:B------:R-:W-:Y:S01]  /*a280*/  ULDC.64 UR6, c[0x4][0x90] ;  /* 0x0100240000067ab9 */ /* 0x000fe20000000a00 */
[----:B------:R-:W-:Y:S01]  /*a290*/  ULDC.64 UR8, c[0x4][0x98] ;  /* 0x0100260000087ab9 */ /* 0x000fe20000000a00 */
[----:B------:R-:W-:Y:S01]  /*a2a0*/  ULDC.64 UR4, c[0x4][0x8] ;  /* 0x0100020000047ab9 */ /* 0x000fe20000000a00 */
[----:B------:R-:W-:Y:S01]  /*a2b0*/  IMAD.U32 R4, RZ, RZ, UR6 ;  /* 0x00000006ff047e24 */ /* 0x000fe2000f8e00ff */
[----:B------:R-:W-:Y:S01]  /*a2c0*/  MOV R6, UR8 ;  /* 0x0000000800067c02 */ /* 0x000fe20008000f00 */
[----:B------:R-:W0:Y:S01]  /*a2d0*/  LDC.64 R2, c[0x4][R2] ;  /* 0x0100000002027b82 */ /* 0x000e220000000a00 */
[----:B------:R-:W-:Y:S01]  /*a2e0*/  IMAD.U32 R5, RZ, RZ, UR7 ;  /* 0x00000007ff057e24 */ /* 0x000fe2000f8e00ff */
[----:B------:R-:W-:Y:S01]  /*a2f0*/  MOV R12, 0x1 ;  /* 0x00000001000c7802 */ /* 0x000fe20000000f00 */
[----:B------:R-:W-:Y:S02]  /*a300*/  IMAD.U32 R7, RZ, RZ, UR9 ;  /* 0x00000009ff077e24 */ /* 0x000fe4000f8e00ff */
[----:B------:R-:W-:-:S02]  /*a310*/  IMAD.U32 R10, RZ, RZ, UR4 ;  /* 0x00000004ff0a7e24 */ /* 0x000fc4000f8e00ff */
[----:B------:R-:W-:Y:S02]  /*a320*/  IMAD.U32 R11, RZ, RZ, UR5 ;  /* 0x00000005ff0b7e24 */ /* 0x000fe4000f8e00ff */
[----:B------:R-:W-:Y:S02]  /*a330*/  IMAD.MOV.U32 R8, RZ, RZ, 0x70 ;  /* 0x00000070ff087424 */ /* 0x000fe400078e00ff */
[----:B------:R-:W-:-:S07]  /*a340*/  IMAD.MOV.U32 R13, RZ, RZ, RZ ;  /* 0x000000ffff0d7224 */ /* 0x000fce00078e00ff */
[----:B------:R-:W-:-:S07]  /*a350*/  LEPC R20, `(.L_x_51) ;  /* 0x000000001014794e */ /* 0x000fce0000000000 */
[----:B0-----:R-:W-:Y:S05]  /*a360*/  CALL.ABS.NOINC R2 ;  /* 0x0000000002007343 */ /* 0x001fea0003c00000 */
.L_x_51:
        /* <DEDUP_REMOVED lines=8> */
[----:B------:R0:W1:Y:S01]  /*a3f0*/  LDC.64 R2, c[0x4][R16] ;  /* 0x0100000010027b82 */ /* 0x0000620000000a00 */
[----:B------:R-:W-:Y:S01]  /*a400*/  IMAD.U32 R4, RZ, RZ, UR6 ;  /* 0x00000006ff047e24 */ /* 0x000fe2000f8e00ff */
[----:B------:R-:W-:Y:S01]  /*a410*/  MOV R7, UR9 ;  /* 0x0000000900077c02 */ /* 0x000fe20008000f00 */
[----:B------:R-:W-:Y:S01]  /*a420*/  IMAD.U32 R5, RZ, RZ, UR7 ;  /* 0x00000007ff057e24 */ /* 0x000fe2000f8e00ff */
[----:B------:R-:W-:Y:S01]  /*a430*/  MOV R13, RZ ;  /* 0x000000ff000d7202 */ /* 0x000fe20000000f00 */
[----:B------:R-:W-:Y:S02]  /*a440*/  IMAD.U32 R6, RZ, RZ, UR8 ;  /* 0x00000008ff067e24 */ /* 0x000fe4000f8e00ff */
[----:B------:R-:W-:-:S02]  /*a450*/  IMAD.U32 R10, RZ, RZ, UR4 ;  /* 0x00000004ff0a7e24 */ /* 0x000fc4000f8e00ff */
[----:B------:R-:W-:Y:S02]  /*a460*/  IMAD.U32 R11, RZ, RZ, UR5 ;  /* 0x00000005ff0b7e24 */ /* 0x000fe4000f8e00ff */
[----:B------:R-:W-:Y:S02]  /*a470*/  IMAD.MOV.U32 R8, RZ, RZ, 0x70 ;  /* 0x00000070ff087424 */ /* 0x000fe400078e00ff */
[----:B0-----:R-:W-:-:S07]  /*a480*/  IMAD.MOV.U32 R12, RZ, RZ, 0x1 ;  /* 0x00000001ff0c7424 */ /* 0x001fce00078e00ff */
[----:B------:R-:W-:-:S07]  /*a490*/  LEPC R20, `(.L_x_53) ;  /* 0x000000001014794e */ /* 0x000fce0000000000 */
[----:B-1----:R-:W-:Y:S05]  /*a4a0*/  CALL.ABS.NOINC R2 ;  /* 0x0000000002007343 */ /* 0x002fea0003c00000 */
.L_x_53:
[----:B------:R0:W1:Y:S01]  /*a4b0*/  LDC.64 R2, c[0x4][R16] ;  /* 0x0100000010027b82 */ /* 0x0000620000000a00 */
[----:B------:R-:W-:Y:S01]  /*a4c0*/  ULDC.64 UR6, c[0x4][0x90] ;  /* 0x0100240000067ab9 */ /* 0x000fe20000000a00 */
[----:B------:R-:W-:Y:S01]  /*a4d0*/  ULDC.64 UR8, c[0x4][0x98] ;  /* 0x0100260000087ab9 */ /* 0x000fe20000000a00 */
[----:B------:R-:W-:Y:S01]  /*a4e0*/  ULDC.64 UR4, c[0x4][0x18] ;  /* 0x0100060000047ab9 */ /* 0x000fe20000000a00 */
[----:B------:R-:W-:Y:S01]  /*a4f0*/  IMAD.U32 R4, RZ, RZ, UR6 ;  /* 0x00000006ff047e24 */ /* 0x000fe2000f8e00ff */
[----:B------:R-:W-:Y:S01]  /*a500*/  MOV R10, UR4 ;  /* 0x00000004000a7c02 */ /* 0x000fe20008000f00 */
[----:B------:R-:W-:Y:S02]  /*a510*/  IMAD.U32 R5, RZ, RZ, UR7 ;  /* 0x00000007ff057e24 */ /* 0x000fe4000f8e00ff */
[----:B------:R-:W-:Y:S02]  /*a520*/  IMAD.U32 R6, RZ, RZ, UR8 ;  /* 0x00000008ff067e24 */ /* 0x000fe4000f8e00ff */
[----:B------:R-:W-:-:S02]  /*a530*/  IMAD.U32 R7, RZ, RZ, UR9 ;  /* 0x00000009ff077e24 */ /* 0x000fc4000f8e00ff */
[----:B------:R-:W-:Y:S02]  /*a540*/  IMAD.U32 R11, RZ, RZ, UR5 ;  /* 0x00000005ff0b7e24 */ /* 0x000fe4000f8e00ff */
[----:B------:R-:W-:Y:S02]  /*a550*/  IMAD.MOV.U32 R8, RZ, RZ, 0x70 ;  /* 0x00000070ff087424 */ /* 0x000fe400078e00ff */
[----:B------:R-:W-:Y:S02]  /*a560*/  IMAD.MOV.U32 R12, RZ, RZ, 0x1 ;  /* 0x00000001ff0c7424 */ /* 0x000fe400078e00ff */
[----:B0-----:R-:W-:-:S07]  /*a570*/  IMAD.MOV.U32 R13, RZ, RZ, RZ ;  /* 0x000000ffff0d7224 */ /* 0x001fce00078e00ff */
[----:B------:R-:W-:-:S07]  /*a580*/  LEPC R20, `(.L_x_52) ;  /* 0x000000001014794e */ /* 0x000fce0000000000 */
[----:B-1----:R-:W-:Y:S05]  /*a590*/  CALL.ABS.NOINC R2 ;  /* 0x0000000002007343 */ /* 0x002fea0003c00000 */
.L_x_52:
[----:B------:R-:W0:Y:S02]  /*a5a0*/  LDC.64 R2, c[0x0][0x9f8] ;  /* 0x00027e00ff027b82 */ /* 0x000e240000000a00 */
[----:B0-----:R-:W-:-:S04]  /*a5b0*/  ISETP.NE.U32.AND P0, PT, R2, RZ, PT ;  /* 0x000000ff0200720c */ /* 0x001fc80003f05070 */
[----:B------:R-:W-:-:S13]  /*a5c0*/  ISETP.NE.AND.EX P0, PT, R3, RZ, PT, P0 ;  /* 0x000000ff0300720c */ /* 0x000fda0003f05300 */
[----:B------:R-:W0:Y:S02]  /*a5d0*/  @P0 LDC.64 R2, c[0x0][0x9f8] ;  /* 0x00027e00ff020b82 */ /* 0x000e240000000a00 */
[----:B0-----:R-:W-:-:S05]  /*a5e0*/  @P0 IMAD.WIDE R2, R17, 0x4, R2 ;  /* 0x0000000411020825 */ /* 0x001fca00078e0202 */
[----:B------:R0:W2:Y:S01]  /*a5f0*/  @P0 LDG.E R17, desc[UR42][R2.64] ;  /* 0x0000002a02110981 */ /* 0x0000a2000c1e1900 */
[----:B------:R-:W-:Y:S01]  /*a600*/  UMOV UR4, 0xffffffff ;  /* 0xffffffff00047882 */ /* 0x000fe20000000000 */
[----:B------:R-:W-:Y:S01]  /*a610*/  IADD3 R0, R18, -0x1, RZ ;  /* 0xffffffff12007810 */ /* 0x000fe20007ffe0ff */
[----:B0-----:R-:W0:Y:S02]  /*a620*/  LDC.64 R2, c[0x0][0x418] ;  /* 0x00010600ff027b82 */ /* 0x001e240000000a00 */
[----:B0-----:R-:W-:-:S04]  /*a630*/  ISETP.NE.U32.AND P0, PT, R2, RZ, PT ;  /* 0x000000ff0200720c */ /* 0x001fc80003f05070 */
[----:B------:R-:W-:-:S04]  /*a640*/  ISETP.NE.AND.EX P1, PT, R3, RZ, PT, P0 ;  /* 0x000000ff0300720c */ /* 0x000fc80003f25300 */
[----:B------:R-:W-:-:S05]  /*a650*/  P2R R4, PR, RZ, 0x2 ;  /* 0x00000002ff047803 */ /* 0x000fca0000000000 */
[----:B------:R0:W-:Y:S01]  /*a660*/  STL [R1], R4 ;  /* 0x0000000401007387 */ /* 0x0001e20000100800 */
[----:B--2---:R-:W-:Y:S02]  /*a670*/  SHF.R.S32.HI R18, RZ, 0x1f, R17 ;  /* 0x0000001fff127819 */ /* 0x004fe40000011411 */
[----:B------:R-:W-:Y:S01]  /*a680*/  SEL R16, R17, RZ, !P1 ;  /* 0x000000ff11107207 */ /* 0x000fe20004800000 */
[----:B0-----:R-:W-:Y:S06]  /*a690*/  BRA.DIV UR4, `(.L_x_54) ;  /* 0x0000003e049c7947 */ /* 0x001fec000b800000 */
[----:B------:R0:W1:Y:S02]  /*a6a0*/  SHFL.IDX PT, R14, R19, RZ, 0x1f ;  /* 0x00001fff130e7589 */ /* 0x00006400000e0000 */
.L_x_150:
[----:B------:R2:W-:Y:S01]  /*a6b0*/  STL [R1+0x4], R0 ;  /* 0x0000040001007387 */ /* 0x0005e20000100800 */
[----:B-1----:R-:W-:Y:S02]  /*a6c0*/  ISETP.NE.AND P0, PT, R14, RZ, PT ;  /* 0x000000ff0e00720c */ /* 0x002fe40003f05270 */
[----:B------:R-:W-:-:S04]  /*a6d0*/  PLOP3.LUT P2, PT, PT, PT, PT, 0x8, 0x0 ;  /* 0x000000000000781c */ /* 0x000fc80003f4e170 */
[----:B0-----:R-:W-:-:S07]  /*a6e0*/  P2R R19, PR, RZ, 0x4 ;  /* 0x00000004ff137803 */ /* 0x001fce0000000000 */
[----:B--2---:R-:W-:Y:S05]  /*a6f0*/  @P0 BRA `(.L_x_55) ;  /* 0x0000000000e00947 */ /* 0x004fea0003800000 */
[----:B------:R-:W-:-:S03]  /*a700*/  UMOV UR4, 0xffffffff ;  /* 0xffffffff00047882 */ /* 0x000fc60000000000 */
[----:B------:R-:W-:Y:S05]  /*a710*/  BRA.DIV UR4, `(.L_x_56) ;  /* 0x0000003e049c7947 */ /* 0x000fea000b800000 */
[----:B------:R-:W-:-:S13]  /*a720*/  ELECT P6, URZ, PT ;  /* 0x00000000003f782f */ /* 0x000fda00038c0000 */
.L_x_153:
[----:B------:R-:W-:Y:S05]  /*a730*/  @!P6 BRA `(.L_x_55) ;  /* 0x0000000000d0e947 */ /* 0x000fea0003800000 */
[----:B------:R-:W-:Y:S01]  /*a740*/  IMAD.MOV.U32 R16, RZ, RZ, R17 ;  /* 0x000000ffff107224 */ /* 0x000fe200078e0011 */
[----:B------:R-:W-:Y:S06]  /*a750*/  @!P1 BRA `(.L_x_57) ;  /* 0x00000000004c9947 */ /* 0x000fec0003800000 */
[----:B------:R-:W0:Y:S01]  /*a760*/  LDC R6, c[0x0][0x43c] ;  /* 0x00010f00ff067b82 */ /* 0x000e220000000800 */
[----:B------:R-:W-:Y:S01]  /*a770*/  IMAD.MOV.U32 R7, RZ, RZ, R0 ;  /* 0x000000ffff077224 */ /* 0x000fe200078e0000 */
[----:B------:R-:W-:Y:S01]  /*a780*/  ULDC.64 UR4, c[0x0][0x428] ;  /* 0x00010a0000047ab9 */ /* 0x000fe20000000a00 */
[----:B0-----:R-:W-:-:S13]  /*a790*/  ISETP.NE.AND P0, PT, R6, 0x1, PT ;  /* 0x000000010600780c */ /* 0x001fda0003f05270 */
[----:B------:R-:W0:Y:S02]  /*a7a0*/  @P0 LDC.64 R4, c[0x0][0x440] ;  /* 0x00011000ff040b82 */ /* 0x000e240000000a00 */
[----:B0-----:R-:W-:-:S04]  /*a7b0*/  @P0 IMAD.HI.U32 R0, R7, R4, RZ ;  /* 0x0000000407000227 */ /* 0x001fc800078e00ff */
[----:B------:R-:W-:Y:S01]  /*a7c0*/  IMAD.MOV.U32 R4, RZ, RZ, R7 ;  /* 0x000000ffff047224 */ /* 0x000fe200078e0007 */
[----:B------:R-:W-:Y:S01]  /*a7d0*/  @P0 SHF.R.U32.HI R4, RZ, R5, R0 ;  /* 0x00000005ff040219 */ /* 0x000fe20000011600 */
[----:B------:R-:W-:-:S04]  /*a7e0*/  IMAD R0, R18, UR4, RZ ;  /* 0x0000000412007c24 */ /* 0x000fc8000f8e02ff */
[----:B------:R-:W-:-:S04]  /*a7f0*/  IMAD.MOV R5, RZ, RZ, -R4 ;  /* 0x000000ffff057224 */ /* 0x000fc800078e0a04 */
[----:B------:R-:W-:Y:S01]  /*a800*/  IMAD R7, R6, R5, R7 ;  /* 0x0000000506077224 */ /* 0x000fe200078e0207 */
[----:B------:R-:W-:-:S04]  /*a810*/  SHF.R.S32.HI R5, RZ, 0x1f, R4 ;  /* 0x0000001fff057819 */ /* 0x000fc80000011404 */
[----:B------:R0:W-:Y:S01]  /*a820*/  STL [R1+0x4], R7 ;  /* 0x0000040701007387 */ /* 0x0001e20000100800 */
[----:B------:R-:W-:-:S03]  /*a830*/  IMAD.WIDE.U32 R4, R17, UR4, R4 ;  /* 0x0000000411047c25 */ /* 0x000fc6000f8e0004 */
[----:B------:R-:W-:Y:S01]  /*a840*/  LEA R2, P0, R4, R2, 0x2 ;  /* 0x0000000204027211 */ /* 0x000fe200078010ff */
[----:B0-----:R-:W-:-:S05]  /*a850*/  IMAD R7, R17, UR5, R0 ;  /* 0x0000000511077c24 */ /* 0x001fca000f8e0200 */
[----:B------:R-:W-:-:S04]  /*a860*/  IADD3 R0, R5, R7, RZ ;  /* 0x0000000705007210 */ /* 0x000fc80007ffe0ff */
[----:B------:R-:W-:-:S05]  /*a870*/  LEA.HI.X R3, R4, R3, R0, 0x2, P0 ;  /* 0x0000000304037211 */ /* 0x000fca00000f1400 */
[----:B------:R0:W5:Y:S02]  /*a880*/  LDG.E R16, desc[UR42][R2.64] ;  /* 0x0000002a02107981 */ /* 0x000164000c1e1900 */
.L_x_57:
[----:B------:R-:W-:Y:S01]  /*a890*/  IMAD.MOV.U32 R0, RZ, RZ, 0x1 ;  /* 0x00000001ff007424 */ /* 0x000fe200078e00ff */
[----:B------:R-:W0:Y:S04]  /*a8a0*/  S2R R8, SR_TID.X ;  /* 0x0000000000087919 */ /* 0x000e280000002100 */
[----:B------:R-:W-:-:S04]  /*a8b0*/  SHF.L.U32 R0, R0, 0x1f, RZ ;  /* 0x0000001f00007819 */ /* 0x000fc800000006ff */
[----:B------:R-:W1:Y:S01]  /*a8c0*/  SYNCS.PHASECHK.TRANS64.TRYWAIT P0, [UR38+0x28c40], R0 ;  /* 0x028c4000ff0075a7 */ /* 0x000e620008000166 */
[----:B0-----:R-:W-:-:S04]  /*a8d0*/  LOP3.LUT R2, R8, 0x7f, RZ, 0xc0, !PT ;  /* 0x0000007f08027812 */ /* 0x001fc800078ec0ff */
[----:B------:R-:W-:Y:S01]  /*a8e0*/  ISETP.NE.AND P1, PT, R2, RZ, PT ;  /* 0x000000ff0200720c */ /* 0x000fe20003f25270 */
[----:B-1----:R-:W-:-:S12]  /*a8f0*/  @!P0 BRA `(.L_x_58) ;  /* 0x0000003c00448947 */ /* 0x002fd80003800000 */
.L_x_154:
[----:B------:R-:W-:Y:S05]  /*a900*/  @P1 BRA `(.L_x_59) ;  /* 0x0000000000181947 */ /* 0x000fea0003800000 */
[----:B------:R-:W1:Y:S01]  /*a910*/  S2R R2, SR_TID.X ;  /* 0x0000000000027919 */ /* 0x000e620000002100 */
[----:B0-----:R-:W-:-:S04]  /*a920*/  IMAD.MOV.U32 R0, RZ, RZ, 0x2000 ;  /* 0x00002000ff007424 */ /* 0x001fc800078e00ff */
[----:B------:R2:W-:Y:S01]  /*a930*/  SYNCS.ARRIVE.TRANS64 RZ, [UR38+0x28c30], R0 ;  /* 0x028c3000ffff79a7 */ /* 0x0005e20008000026 */
[----:B-1----:R-:W-:-:S13]  /*a940*/  LOP3.LUT P0, RZ, R2, 0x1f, RZ, 0xc0, !PT ;  /* 0x0000001f02ff7812 */ /* 0x002fda000780c0ff */
[----:B--2---:R-:W-:Y:S05]  /*a950*/  @!P0 BRA `(.L_x_59) ;  /* 0x0000000000048947 */ /* 0x004fea0003800000 */
[----:B------:R-:W-:Y:S01]  /*a960*/  BPT.TRAP 0x1 ;  /* 0x000000040000795c */ /* 0x000fe20000300000 */
.L_x_59:
[----:B0-----:R-:W2:Y:S01]  /*a970*/  LDL R0, [R1+0x4] ;  /* 0x0000040001007983 */ /* 0x001ea20000100800 */
[----:B------:R-:W-:Y:S01]  /*a980*/  ULDC.64 UR4, c[0x0][0x198] ;  /* 0x0000660000047ab9 */ /* 0x000fe20000000a00 */
[----:B-----5:R-:W-:Y:S01]  /*a990*/  R2UR UR13, R16 ;  /* 0x00000000100d72ca */ /* 0x020fe200000e0000 */
[----:B------:R-:W-:Y:S01]  /*a9a0*/  UIADD3 UR4, UP0, UR4, 0x370, URZ ;  /* 0x0000037004047890 */ /* 0x000fe2000ff1e03f */
[----:B------:R-:W-:Y:S01]  /*a9b0*/  PLOP3.LUT P0, PT, PT, PT, PT, 0x80, 0x0 ;  /* 0x000000000000781c */ /* 0x000fe20003f0f070 */
[----:B------:R-:W-:Y:S02]  /*a9c0*/  UIADD3 UR8, UR38, 0x22400, URZ ;  /* 0x0002240026087890 */ /* 0x000fe4000fffe03f */
[----:B------:R-:W-:Y:S01]  /*a9d0*/  UIADD3 UR9, UR38, 0x28c30, URZ ;  /* 0x00028c3026097890 */ /* 0x000fe2000fffe03f */
[----:B------:R-:W-:Y:S01]  /*a9e0*/  P2R R19, PR, RZ, 0x1 ;  /* 0x00000001ff137803 */ /* 0x000fe20000000000 */
[----:B------:R-:W-:Y:S01]  /*a9f0*/  UIADD3.X UR5, URZ, UR5, URZ, UP0, !UPT ;  /* 0x000000053f057290 */ /* 0x000fe200087fe43f */
[----:B------:R-:W-:Y:S01]  /*aa00*/  UMOV UR6, 0x0 ;  /* 0x0000000000067882 */ /* 0x000fe20000000000 */
[----:B------:R-:W-:Y:S01]  /*aa10*/  UMOV UR7, 0x14f00000 ;  /* 0x14f0000000077882 */ /* 0x000fe20000000000 */
[----:B------:R-:W-:Y:S01]  /*aa20*/  UMOV UR10, URZ ;  /* 0x0000003f000a7c82 */ /* 0x000fe20008000000 */
[----:B------:R-:W-:Y:S01]  /*aa30*/  UMOV UR12, UR36 ;  /* 0x00000024000c7c82 */ /* 0x000fe20008000000 */
[----:B--2---:R-:W-:-:S13]  /*aa40*/  R2UR UR11, R0 ;  /* 0x00000000000b72ca */ /* 0x004fda00000e0000 */
[----:B------:R-:W-:-:S09]  /*aa50*/  USHF.L.U32 UR11, UR11, 0x6, URZ ;  /* 0x000000060b0b7899 */ /* 0x000fd2000800063f */
[----:B------:R0:W-:Y:S02]  /*aa60*/  UTMALDG.4D [UR8], [UR4], desc[UR6] ;  /* 0x00000608040075b4 */ /* 0x0001e40008019000 */
[----:B0-----:R-:W-:Y:S01]  /*aa70*/  NOP ;  /* 0x0000000000007918 */ /* 0x001fe20000000000 */
.L_x_55:
[----:B------:R-:W-:Y:S05]  /*aa80*/  WARPSYNC.ALL ;  /* 0x0000000000007948 */ /* 0x000fea0003800000 */
[----:B------:R-:W-:Y:S01]  /*aa90*/  UIADD3 UR4, UR38, 0x20400, URZ ;  /* 0x0002040026047890 */ /* 0x000fe2000fffe03f */
[----:B------:R-:W-:Y:S03]  /*aaa0*/  BAR.SYNC.DEFER_BLOCKING 0x8, 0x100 ;  /* 0x0204000000007b1d */ /* 0x000fe60000010000 */
        /* <DEDUP_REMOVED lines=19> */
.L_x_60:
[----:B------:R-:W0:Y:S01]  /*abe0*/  S2R R4, SR_CTAID.Z ;  /* 0x0000000000047919 */ /* 0x000e220000002700 */
[----:B------:R-:W1:Y:S01]  /*abf0*/  LDC R9, c[0x0][0x448] ;  /* 0x00011200ff097b82 */ /* 0x000e620000000800 */
[----:B------:R-:W-:Y:S01]  /*ac00*/  USHF.R.S32.HI UR4, URZ, 0x1f, UR36 ;  /* 0x0000001f3f047899 */ /* 0x000fe20008011424 */
[----:B------:R-:W2:Y:S01]  /*ac10*/  S2R R12, SR_TID.X ;  /* 0x00000000000c7919 */ /* 0x000ea20000002100 */
[----:B------:R-:W-:Y:S02]  /*ac20*/  ULDC.64 UR8, c[0x0][0x2d8] ;  /* 0x0000b60000087ab9 */ /* 0x000fe40000000a00 */
[----:B------:R-:W-:Y:S01]  /*ac30*/  UIMAD UR6, UR4, UR8, URZ ;  /* 0x00000008040672a4 */ /* 0x000fe2000f8e023f */
[----:B------:R-:W3:Y:S02]  /*ac40*/  S2R R10, SR_CTAID.X ;  /* 0x00000000000a7919 */ /* 0x000ee40000002500 */
[----:B------:R-:W4:Y:S01]  /*ac50*/  LDC.64 R2, c[0x0][0x2e0] ;  /* 0x0000b800ff027b82 */ /* 0x000f220000000a00 */
[----:B------:R-:W-:-:S02]  /*ac60*/  UIMAD.WIDE.U32 UR4, UR36, UR8, URZ ;  /* 0x00000008240472a5 */ /* 0x000fc4000f8e003f */
[----:B------:R-:W-:-:S04]  /*ac70*/  UIMAD UR6, UR36, UR9, UR6 ;  /* 0x00000009240672a4 */ /* 0x000fc8000f8e0206 */
[----:B------:R-:W-:Y:S01]  /*ac80*/  UIADD3 UR5, UR5, UR6, URZ ;  /* 0x0000000605057290 */ /* 0x000fe2000fffe03f */
[----:B-1----:R-:W-:Y:S02]  /*ac90*/  ISETP.NE.AND P0, PT, R9, 0x1, PT ;  /* 0x000000010900780c */ /* 0x002fe40003f05270 */
[----:B0-----:R-:W-:Y:S02]  /*aca0*/  SHF.R.S32.HI R5, RZ, 0x1f, R4 ;  /* 0x0000001fff057819 */ /* 0x001fe40000011404 */
[----:B--2---:R-:W-:-:S03]  /*acb0*/  LOP3.LUT R11, R12, 0x7f, RZ, 0xc0, !PT ;  /* 0x0000007f0c0b7812 */ /* 0x004fc600078ec0ff */
[----:B----4-:R-:W-:-:S06]  /*acc0*/  IMAD R0, R5, R2, RZ ;  /* 0x0000000205007224 */ /* 0x010fcc00078e02ff */
[----:B------:R-:W0:Y:S01]  /*acd0*/  @P0 LDC R7, c[0x0][0x44c] ;  /* 0x00011300ff070b82 */ /* 0x000e220000000800 */
[C---:B------:R-:W-:Y:S02]  /*ace0*/  IMAD R5, R4.reuse, R3, R0 ;  /* 0x0000000304057224 */ /* 0x040fe400078e0200 */
[----:B------:R-:W-:Y:S01]  /*acf0*/  IMAD.WIDE.U32 R2, R4, R2, UR4 ;  /* 0x0000000404027e25 */ /* 0x000fe2000f8e0002 */
[----:B------:R-:W-:-:S04]  /*ad00*/  ULDC.64 UR4, c[0x0][0x2d0] ;  /* 0x0000b40000047ab9 */ /* 0x000fc80000000a00 */
[----:B------:R-:W1:Y:S01]  /*ad10*/  @P0 LDC R0, c[0x0][0x450] ;  /* 0x00011400ff000b82 */ /* 0x000e620000000800 */
[----:B------:R-:W-:Y:S01]  /*ad20*/  IMAD.IADD R3, R3, 0x1, R5 ;  /* 0x0000000103037824 */ /* 0x000fe200078e0205 */
[----:B------:R-:W-:Y:S01]  /*ad30*/  SHF.R.U32.HI R5, RZ, 0x3, R11 ;  /* 0x00000003ff057819 */ /* 0x000fe2000001160b */
[----:B------:R-:W-:-:S05]  /*ad40*/  IMAD.SHL.U32 R4, R12, 0x10, RZ ;  /* 0x000000100c047824 */ /* 0x000fca00078e00ff */
[----:B------:R-:W-:-:S05]  /*ad50*/  LOP3.LUT R4, R5, 0x70, R4, 0xf8, !PT ;  /* 0x0000007005047812 */ /* 0x000fca00078ef804 */
[----:B---3--:R-:W-:-:S04]  /*ad60*/  IMAD R6, R10, 0x40, R4 ;  /* 0x000000400a067824 */ /* 0x008fc800078e0204 */
[----:B0-----:R-:W-:Y:S01]  /*ad70*/  @P0 IMAD.HI.U32 R7, R6, R7, RZ ;  /* 0x0000000706070227 */ /* 0x001fe200078e00ff */
[----:B------:R-:W-:-:S04]  /*ad80*/  MOV R4, R6 ;  /* 0x0000000600047202 */ /* 0x000fc80000000f00 */
[----:B-1----:R-:W-:-:S05]  /*ad90*/  @P0 SHF.R.U32.HI R4, RZ, R0, R7 ;  /* 0x00000000ff040219 */ /* 0x002fca0000011607 */
[----:B------:R-:W-:Y:S02]  /*ada0*/  IMAD.MOV R0, RZ, RZ, -R4 ;  /* 0x000000ffff007224 */ /* 0x000fe400078e0a04 */
[----:B------:R-:W-:-:S04]  /*adb0*/  IMAD.WIDE.U32 R2, R4, UR4, R2 ;  /* 0x0000000404027c25 */ /* 0x000fc8000f8e0002 */
[----:B------:R-:W-:Y:S01]  /*adc0*/  IMAD R0, R9, R0, R6 ;  /* 0x0000000009007224 */ /* 0x000fe200078e0206 */
[----:B------:R-:W-:-:S05]  /*add0*/  SHF.R.S32.HI R6, RZ, 0x1f, R4 ;  /* 0x0000001fff067819 */ /* 0x000fca0000011404 */
[----:B------:R-:W-:-:S04]  /*ade0*/  IMAD R6, R6, UR4, RZ ;  /* 0x0000000406067c24 */ /* 0x000fc8000f8e02ff */
[----:B------:R-:W-:Y:S01]  /*adf0*/  IMAD R7, R4, UR5, R6 ;  /* 0x0000000504077c24 */ /* 0x000fe2000f8e0206 */
[----:B------:R-:W-:Y:S01]  /*ae00*/  SHF.R.S32.HI R4, RZ, 0x1f, R0 ;  /* 0x0000001fff047819 */ /* 0x000fe20000011400 */
[----:B------:R-:W-:Y:S02]  /*ae10*/  ULDC.64 UR4, c[0x0][0x2c8] ;  /* 0x0000b20000047ab9 */ /* 0x000fe40000000a00 */
[----:B------:R-:W-:Y:S02]  /*ae20*/  IMAD.IADD R3, R3, 0x1, R7 ;  /* 0x0000000103037824 */ /* 0x000fe400078e0207 */
[----:B------:R-:W-:Y:S02]  /*ae30*/  IMAD R7, R4, UR4, RZ ;  /* 0x0000000404077c24 */ /* 0x000fe4000f8e02ff */
[----:B------:R-:W-:-:S04]  /*ae40*/  IMAD.WIDE.U32 R2, R0, UR4, R2 ;  /* 0x0000000400027c25 */ /* 0x000fc8000f8e0002 */
[----:B------:R-:W-:Y:S01]  /*ae50*/  IMAD R4, R0, UR5, R7 ;  /* 0x0000000500047c24 */ /* 0x000fe2000f8e0207 */
[----:B------:R-:W-:Y:S02]  /*ae60*/  ULDC.64 UR4, c[0x0][0x280] ;  /* 0x0000a00000047ab9 */ /* 0x000fe40000000a00 */
[----:B------:R-:W-:Y:S01]  /*ae70*/  LEA R0, P0, R2, UR4, 0x1 ;  /* 0x0000000402007c11 */ /* 0x000fe2000f8008ff */
[----:B------:R-:W-:Y:S01]  /*ae80*/  IMAD.IADD R3, R3, 0x1, R4 ;  /* 0x0000000103037824 */ /* 0x000fe200078e0204 */
[----:B------:R-:W-:Y:S01]  /*ae90*/  ULDC UR4, c[0x0][0x2b8] ;  /* 0x0000ae0000047ab9 */ /* 0x000fe20000000800 */
[----:B------:R-:W-:-:S03]  /*aea0*/  SHF.L.U32 R4, R11, 0x3, RZ ;  /* 0x000000030b047819 */ /* 0x000fc600000006ff */
[----:B------:R-:W-:Y:S01]  /*aeb0*/  LEA.HI.X R3, R2, UR5, R3, 0x1, P0 ;  /* 0x0000000502037c11 */ /* 0x000fe200080f0c03 */
[----:B------:R-:W-:-:S05]  /*aec0*/  IMAD.SHL.U32 R2, R12, 0x8, RZ ;  /* 0x000000080c027824 */ /* 0x000fca00078e00ff */
[C---:B------:R-:W-:Y:S02]  /*aed0*/  LOP3.LUT R8, R2.reuse, 0x38, RZ, 0xc0, !PT ;  /* 0x0000003802087812 */ /* 0x040fe400078ec0ff */
[----:B------:R-:W-:Y:S02]  /*aee0*/  LOP3.LUT R2, R2, 0x1f8, RZ, 0xc0, !PT ;  /* 0x000001f802027812 */ /* 0x000fe400078ec0ff */
[----:B------:R-:W-:Y:S01]  /*aef0*/  ISETP.GE.AND P0, PT, R8, UR4, PT ;  /* 0x0000000408007c0c */ /* 0x000fe2000bf06270 */
[----:B------:R-:W-:Y:S01]  /*af00*/  UMOV UR4, 0xffffffff ;  /* 0xffffffff00047882 */ /* 0x000fe20000000000 */
[----:B------:R-:W-:-:S04]  /*af10*/  LOP3.LUT R7, R2, 0x38, R12, 0x78, !PT ;  /* 0x0000003802077812 */ /* 0x000fc800078e780c */
[----:B------:R-:W-:Y:S01]  /*af20*/  LOP3.LUT R4, R7, 0x200, R4, 0xf8, !PT ;  /* 0x0000020007047812 */ /* 0x000fe200078ef804 */
[----:B------:R-:W-:Y:S06]  /*af30*/  BRA.DIV UR4, `(.L_x_61) ;  /* 0x0000003604cc7947 */ /* 0x000fec000b800000 */
[----:B------:R-:W0:Y:S01]  /*af40*/  SHFL.IDX PT, R7, R0, RZ, 0x181f ;  /* 0x00181fff00077589 */ /* 0x000e2200000e0000 */
[----:B------:R-:W-:Y:S01]  /*af50*/  ULDC UR4, c[0x0][0x288] ;  /* 0x0000a20000047ab9 */ /* 0x000fe20000000800 */
[----:B------:R-:W-:Y:S02]  /*af60*/  IMAD R5, R10, 0x40, R5 ;  /* 0x000000400a057824 */ /* 0x000fe400078e0205 */
[----:B------:R-:W1:Y:S01]  /*af70*/  SHFL.IDX PT, R6, R3, RZ, 0x181f ;  /* 0x00181fff03067589 */ /* 0x000e6200000e0000 */
[----:B------:R-:W-:Y:S02]  /*af80*/  IMAD R2, R9, UR4, RZ ;  /* 0x0000000409027c24 */ /* 0x000fe4000f8e02ff */
[C---:B------:R-:W-:Y:S01]  /*af90*/  VIADD R11, R5.reuse, 0x10 ;  /* 0x00000010050b7836 */ /* 0x040fe20000000000 */
[----:B------:R-:W2:Y:S02]  /*afa0*/  SHFL.IDX PT, R14, R0, 0x1, 0x181f ;  /* 0x00381f00000e7f89 */ /* 0x000ea400000e0000 */
[----:B------:R-:W-:-:S13]  /*afb0*/  ISETP.GE.AND P1, PT, R5, R2, PT ;  /* 0x000000020500720c */ /* 0x000fda0003f26270 */
[----:B------:R-:W-:Y:S02]  /*afc0*/  @!P1 LEA R9, R4, UR38, 0x1 ;  /* 0x0000002604099c11 */ /* 0x000fe4000f8e08ff */
[----:B0-----:R-:W-:-:S05]  /*afd0*/  @!P1 LEA R7, P2, R8, R7, 0x1 ;  /* 0x0000000708079211 */ /* 0x001fca00078408ff */
[----:B-1----:R-:W-:-:S05]  /*afe0*/  @!P1 IMAD.X R6, RZ, RZ, R6, P2 ;  /* 0x000000ffff069224 */ /* 0x002fca00010e0606 */
[----:B------:R-:W-:-:S04]  /*aff0*/  @!P1 LOP3.LUT R7, R7, R6, RZ, 0x3c, !PT ;  /* 0x0000000607079212 */ /* 0x000fc800078e3cff */
[----:B------:R-:W-:-:S04]  /*b000*/  @!P1 LOP3.LUT R6, R7, R6, RZ, 0x3c, !PT ;  /* 0x0000000607069212 */ /* 0x000fc800078e3cff */
[----:B------:R-:W-:-:S05]  /*b010*/  @!P1 LOP3.LUT R7, R7, R6, RZ, 0x3c, !PT ;  /* 0x0000000607079212 */ /* 0x000fca00078e3cff */
[----:B------:R0:W-:Y:S01]  /*b020*/  @!P1 LDGSTS.E.BYPASS.LTC128B.128 [R9+0x20400], desc[UR42][R6.64], !P0 ;  /* 0x2040000006099fae */ /* 0x0001e2000c101d6a */
[----:B------:R-:W-:Y:S02]  /*b030*/  ISETP.GE.AND P1, PT, R11, R2, PT ;  /* 0x000000020b00720c */ /* 0x000fe40003f26270 */
[----:B------:R-:W-:Y:S01]  /*b040*/  IADD3 R11, R5, 0x20, RZ ;  /* 0x00000020050b7810 */ /* 0x000fe20007ffe0ff */
[----:B0-----:R-:W0:Y:S10]  /*b050*/  SHFL.IDX PT, R6, R3, 0x1, 0x181f ;  /* 0x00381f0003067f89 */ /* 0x001e3400000e0000 */
[----:B--2---:R-:W-:-:S02]  /*b060*/  @!P1 LEA R7, P2, R8, R14, 0x1 ;  /* 0x0000000e08079211 */ /* 0x004fc400078408ff */
[----:B------:R-:W-:Y:S01]  /*b070*/  @!P1 LEA R9, R4, UR38, 0x1 ;  /* 0x0000002604099c11 */ /* 0x000fe2000f8e08ff */
[----:B------:R-:W1:Y:S02]  /*b080*/  SHFL.IDX PT, R14, R0, 0x2, 0x181f ;  /* 0x00581f00000e7f89 */ /* 0x000e6400000e0000 */
[----:B0-----:R-:W-:-:S05]  /*b090*/  @!P1 IMAD.X R6, RZ, RZ, R6, P2 ;  /* 0x000000ffff069224 */ /* 0x001fca00010e0606 */
[----:B------:R-:W-:-:S04]  /*b0a0*/  @!P1 LOP3.LUT R7, R7, R6, RZ, 0x3c, !PT ;  /* 0x0000000607079212 */ /* 0x000fc800078e3cff */
[----:B------:R-:W-:-:S04]  /*b0b0*/  @!P1 LOP3.LUT R6, R7, R6, RZ, 0x3c, !PT ;  /* 0x0000000607069212 */ /* 0x000fc800078e3cff */
[----:B------:R-:W-:-:S05]  /*b0c0*/  @!P1 LOP3.LUT R7, R7, R6, RZ, 0x3c, !PT ;  /* 0x0000000607079212 */ /* 0x000fca00078e3cff */
[----:B------:R0:W-:Y:S01]  /*b0d0*/  @!P1 LDGSTS.E.BYPASS.LTC128B.128 [R9+0x20c00], desc[UR42][R6.64], !P0 ;  /* 0x20c0000006099fae */ /* 0x0001e2000c101d6a */
[----:B------:R-:W-:-:S03]  /*b0e0*/  ISETP.GE.AND P1, PT, R11, R2, PT ;  /* 0x000000020b00720c */ /* 0x000fc60003f26270 */
[----:B0-----:R-:W0:Y:S10]  /*b0f0*/  SHFL.IDX PT, R6, R3, 0x2, 0x181f ;  /* 0x00581f0003067f89 */ /* 0x001e3400000e0000 */
[----:B-1----:R-:W-:-:S02]  /*b100*/  @!P1 LEA R7, P2, R8, R14, 0x1 ;  /* 0x0000000e08079211 */ /* 0x002fc400078408ff */
[----:B------:R-:W-:Y:S01]  /*b110*/  @!P1 LEA R9, R4, UR38, 0x1 ;  /* 0x0000002604099c11 */ /* 0x000fe2000f8e08ff */
[----:B------:R-:W1:Y:S04]  /*b120*/  SHFL.IDX PT, R3, R3, 0x3, 0x181f ;  /* 0x00781f0003037f89 */ /* 0x000e6800000e0000 */
[----:B------:R2:W3:Y:S01]  /*b130*/  SHFL.IDX PT, R14, R0, 0x3, 0x181f ;  /* 0x00781f00000e7f89 */ /* 0x0004e200000e0000 */
[----:B0-----:R-:W-:-:S05]  /*b140*/  @!P1 IMAD.X R6, RZ, RZ, R6, P2 ;  /* 0x000000ffff069224 */ /* 0x001fca00010e0606 */
[----:B------:R-:W-:-:S04]  /*b150*/  @!P1 LOP3.LUT R7, R7, R6, RZ, 0x3c, !PT ;  /* 0x0000000607079212 */ /* 0x000fc800078e3cff */
[----:B------:R-:W-:-:S04]  /*b160*/  @!P1 LOP3.LUT R6, R7, R6, RZ, 0x3c, !PT ;  /* 0x0000000607069212 */ /* 0x000fc800078e3cff */
[----:B------:R-:W-:-:S05]  /*b170*/  @!P1 LOP3.LUT R7, R7, R6, RZ, 0x3c, !PT ;  /* 0x0000000607079212 */ /* 0x000fca00078e3cff */
[----:B-1-3--:R2:W-:Y:S02]  /*b180*/  @!P1 LDGSTS.E.BYPASS.LTC128B.128 [R9+0x21400], desc[UR42][R6.64], !P0 ;  /* 0x2140000006099fae */ /* 0x00a5e4000c101d6a */
.L_x_163:
[----:B------:R-:W-:-:S05]  /*b190*/  VIADD R5, R5, 0x30 ;  /* 0x0000003005057836 */ /* 0x000fca0000000000 */
[----:B------:R-:W-:-:S13]  /*b1a0*/  ISETP.GE.AND P1, PT, R5, R2, PT ;  /* 0x000000020500720c */ /* 0x000fda0003f26270 */
[----:B------:R-:W-:Y:S02]  /*b1b0*/  @!P1 LEA R2, P2, R8, R14, 0x1 ;  /* 0x0000000e08029211 */ /* 0x000fe400078408ff */
[----:B------:R-:W-:Y:S01]  /*b1c0*/  @!P1 LEA R5, R4, UR38, 0x1 ;  /* 0x0000002604059c11 */ /* 0x000fe2000f8e08ff */
[----:B------:R-:W-:Y:S02]  /*b1d0*/  IMAD.MOV.U32 R4, RZ, RZ, 0x1 ;  /* 0x00000001ff047424 */ /* 0x000fe400078e00ff */
[----:B------:R-:W-:-:S03]  /*b1e0*/  @!P1 IMAD.X R3, RZ, RZ, R3, P2 ;  /* 0x000000ffff039224 */ /* 0x000fc600010e0603 */
[----:B------:R-:W-:Y:S02]  /*b1f0*/  SHF.L.U32 R4, R4, 0x1f, RZ ;  /* 0x0000001f04047819 */ /* 0x000fe400000006ff */
[----:B------:R-:W-:Y:S01]  /*b200*/  @!PT LDS RZ, [RZ] ;  /* 0x00000000fffff984 */ /* 0x000fe20000000800 */
[----:B------:R-:W-:Y:S01]  /*b210*/  @!PT LDS RZ, [RZ] ;  /* 0x00000000fffff984 */ /* 0x000fe20000000800 */
[----:B------:R-:W-:Y:S01]  /*b220*/  @!PT LDS RZ, [RZ] ;  /* 0x00000000fffff984 */ /* 0x000fe20000000800 */
[----:B------:R0:W-:Y:S01]  /*b230*/  @!P1 LDGSTS.E.BYPASS.LTC128B.128 [R5+0x21c00], desc[UR42][R2.64], !P0 ;  /* 0x21c0000002059fae */ /* 0x0001e2000c101d6a */
[----:B------:R-:W-:Y:S01]  /*b240*/  NOP ;  /* 0x0000000000007918 */ /* 0x000fe20000000000 */
[----:B------:R-:W-:Y:S02]  /*b250*/  SYNCS.ARRIVE.TRANS64.RED.A0T1 RZ, [UR38+0x28c00], RZ ;  /* 0x028c00ffffff79a7 */ /* 0x000fe40008200426 */
[----:B------:R-:W-:Y:S01]  /*b260*/  ARRIVES.LDGSTSBAR.64.TRANSCNT [UR38+0x28c00] ;  /* 0x028c0000ff0079b0 */ /* 0x000fe20008000aa6 */
[----:B------:R-:W-:Y:S01]  /*b270*/  NOP ;  /* 0x0000000000007918 */ /* 0x000fe20000000000 */
[----:B------:R-:W-:Y:S01]  /*b280*/  SYNCS.ARRIVE.TRANS64.A1T0 RZ, [UR38+0x28c00], RZ ;  /* 0x028c00ffffff79a7 */ /* 0x000fe20008100026 */
[----:B------:R-:W1:Y:S02]  /*b290*/  SYNCS.PHASECHK.TRANS64.TRYWAIT P0, [UR38+0x28c20], R4 ;  /* 0x028c2004ff0075a7 */ /* 0x000e640008000166 */
[----:B01----:R-:W-:Y:S05]  /*b2a0*/  @!P0 BRA `(.L_x_62) ;  /* 0x0000003800388947 */ /* 0x003fea0003800000 */
.L_x_164:
[----:B------:R-:W-:Y:S01]  /*b2b0*/  ISETP.NE.AND P0, PT, R19, RZ, PT ;  /* 0x000000ff1300720c */ /* 0x000fe20003f05270 */
[----:B------:R-:W-:Y:S01]  /*b2c0*/  BSSY B0, `(.L_x_63) ;  /* 0x000007f000007945 */ /* 0x000fe20003800000 */
[----:B--2---:R-:W-:-:S11]  /*b2d0*/  MOV R0, 0x1 ;  /* 0x0000000100007802 */ /* 0x004fd60000000f00 */
[----:B------:R-:W-:Y:S05]  /*b2e0*/  @!P0 BRA `(.L_x_64) ;  /* 0x0000000400f08947 */ /* 0x000fea0003800000 */
[----:B------:R-:W1:Y:S01]  /*b2f0*/  SYNCS.PHASECHK.TRANS64.TRYWAIT P0, [UR38+0x28c60], R4 ;  /* 0x028c6004ff0075a7 */ /* 0x000e620008000166 */
[----:B------:R-:W2:Y:S02]  /*b300*/  S2R R2, SR_TID.X ;  /* 0x0000000000027919 */ /* 0x000ea40000002100 */
[----:B--2---:R-:W-:-:S04]  /*b310*/  LOP3.LUT R2, R2, 0x7f, RZ, 0xc0, !PT ;  /* 0x0000007f02027812 */ /* 0x004fc800078ec0ff */
[----:B------:R-:W-:Y:S01]  /*b320*/  ISETP.NE.AND P1, PT, R2, RZ, PT ;  /* 0x000000ff0200720c */ /* 0x000fe20003f25270 */
[----:B-1----:R-:W-:-:S12]  /*b330*/  @!P0 BRA `(.L_x_65) ;  /* 0x00000038002c8947 */ /* 0x002fd80003800000 */
.L_x_165:
[----:B------:R-:W-:Y:S04]  /*b340*/  BSSY B1, `(.L_x_66) ;  /* 0x0000008000017945 */ /* 0x000fe80003800000 */
[----:B------:R-:W-:Y:S05]  /*b350*/  @P1 BRA `(.L_x_67) ;  /* 0x0000000000181947 */ /* 0x000fea0003800000 */
[----:B0-----:R-:W0:Y:S01]  /*b360*/  S2R R3, SR_TID.X ;  /* 0x0000000000037919 */ /* 0x001e220000002100 */
[----:B------:R-:W-:-:S04]  /*b370*/  IMAD.MOV.U32 R2, RZ, RZ, 0x10000 ;  /* 0x00010000ff027424 */ /* 0x000fc800078e00ff */
[----:B------:R1:W-:Y:S01]  /*b380*/  SYNCS.ARRIVE.TRANS64 RZ, [UR38+0x28c50], R2 ;  /* 0x028c5002ffff79a7 */ /* 0x0003e20008000026 */
[----:B0-----:R-:W-:-:S13]  /*b390*/  LOP3.LUT P0, RZ, R3, 0x1f, RZ, 0xc0, !PT ;  /* 0x0000001f03ff7812 */ /* 0x001fda000780c0ff */
[----:B-1----:R-:W-:Y:S05]  /*b3a0*/  @!P0 BRA `(.L_x_67) ;  /* 0x0000000000048947 */ /* 0x002fea0003800000 */
[----:B------:R-:W-:Y:S01]  /*b3b0*/  BPT.TRAP 0x1 ;  /* 0x000000040000795c */ /* 0x000fe20000300000 */
.L_x_67:
[----:B------:R-:W-:Y:S05]  /*b3c0*/  BSYNC B1 ;  /* 0x0000000000017941 */ /* 0x000fea0003800000 */
.L_x_66:
[----:B------:R-:W2:Y:S01]  /*b3d0*/  LDL.LU R2, [R1+0x4] ;  /* 0x0000040001027983 */ /* 0x000ea20000300800 */
[----:B------:R-:W-:Y:S01]  /*b3e0*/  ULDC.64 UR4, c[0x0][0x198] ;  /* 0x0000660000047ab9 */ /* 0x000fe20000000a00 */
[----:B------:R-:W-:Y:S01]  /*b3f0*/  PLOP3.LUT P0, PT, PT, PT, PT, 0x80, 0x0 ;  /* 0x000000000000781c */ /* 0x000fe20003f0f070 */
[----:B------:R-:W-:Y:S02]  /*b400*/  UIADD3 UR4, UP0, UR4, 0x470, URZ ;  /* 0x0000047004047890 */ /* 0x000fe4000ff1e03f */
[----:B------:R-:W-:Y:S02]  /*b410*/  UIADD3 UR8, UR38, 0x400, URZ ;  /* 0x0000040026087890 */ /* 0x000fe4000fffe03f */
[----:B------:R-:W-:Y:S02]  /*b420*/  UIADD3 UR9, UR38, 0x28c50, URZ ;  /* 0x00028c5026097890 */ /* 0x000fe4000fffe03f */
[----:B------:R-:W-:Y:S01]  /*b430*/  UIADD3.X UR5, URZ, UR5, URZ, UP0, !UPT ;  /* 0x000000053f057290 */ /* 0x000fe200087fe43f */
[----:B------:R-:W-:Y:S01]  /*b440*/  UMOV UR6, 0x0 ;  /* 0x0000000000067882 */ /* 0x000fe20000000000 */
[----:B------:R-:W-:Y:S01]  /*b450*/  UMOV UR7, 0x14f00000 ;  /* 0x14f0000000077882 */ /* 0x000fe20000000000 */
[----:B------:R-:W-:Y:S01]  /*b460*/  UMOV UR10, URZ ;  /* 0x0000003f000a7c82 */ /* 0x000fe20008000000 */
[----:B--2---:R-:W-:-:S08]  /*b470*/  IMAD.SHL.U32 R2, R2, 0x40, RZ ;  /* 0x0000004002027824 */ /* 0x004fd000078e00ff */
.L_x_68:
[----:B------:R-:W-:-:S13]  /*b480*/  @P0 ELECT P1, URZ, PT ;  /* 0x00000000003f082f */ /* 0x000fda0003820000 */
[----:B------:R-:W-:Y:S01]  /*b490*/  @P1 R2UR UR13, R16 ;  /* 0x00000000100d12ca */ /* 0x000fe200000e0000 */
[----:B------:R-:W-:Y:S01]  /*b4a0*/  UMOV UR12, UR36 ;  /* 0x00000024000c7c82 */ /* 0x000fe20008000000 */
[----:B------:R-:W-:Y:S02]  /*b4b0*/  @P1 R2UR UR11, R2 ;  /* 0x00000000020b12ca */ /* 0x000fe400000e0000 */
[----:B------:R-:W-:Y:S02]  /*b4c0*/  @P1 PLOP3.LUT P0, PT, P1, PT, PT, 0x8, 0x0 ;  /* 0x000000000000181c */ /* 0x000fe40000f0e170 */
[----:B------:R-:W-:-:S09]  /*b4d0*/  PLOP3.LUT P1, PT, PT, PT, PT, 0x8, 0x0 ;  /* 0x000000000000781c */ /* 0x000fd20003f2e170 */
[----:B------:R1:W-:Y:S02]  /*b4e0*/  UTMALDG.4D [UR8], [UR4], desc[UR6] ;  /* 0x00000608040075b4 */ /* 0x0003e40008019000 */
[----:B-1----:R-:W-:Y:S05]  /*b4f0*/  @P0 BRA.U.ANY `(.L_x_68) ;  /* 0xfffffffd00e00947 */ /* 0x002fea000393ffff */
[----:B------:R-:W-:Y:S01]  /*b500*/  PLOP3.LUT P0, PT, PT, PT, PT, 0x80, 0x0 ;  /* 0x000000000000781c */ /* 0x000fe20003f0f070 */
[----:B------:R-:W-:Y:S01]  /*b510*/  UIADD3 UR8, UR38, 0x2400, URZ ;  /* 0x0000240026087890 */ /* 0x000fe2000fffe03f */
[----:B------:R-:W-:Y:S01]  /*b520*/  UMOV UR6, 0x0 ;  /* 0x0000000000067882 */ /* 0x000fe20000000000 */
[----:B------:R-:W-:Y:S01]  /*b530*/  UMOV UR7, 0x14f00000 ;  /* 0x14f0000000077882 */ /* 0x000fe20000000000 */
[----:B------:R-:W-:-:S09]  /*b540*/  UMOV UR10, 0x40 ;  /* 0x00000040000a7882 */ /* 0x000fd20000000000 */
.L_x_69:
        /* <DEDUP_REMOVED lines=13> */
.L_x_70:
        /* <DEDUP_REMOVED lines=13> */
.L_x_71:
        /* <DEDUP_REMOVED lines=13> */
.L_x_72:
        /* <DEDUP_REMOVED lines=13> */
.L_x_73:
        /* <DEDUP_REMOVED lines=13> */
.L_x_74:
        /* <DEDUP_REMOVED lines=13> */
.L_x_75:
        /* <DEDUP_REMOVED lines=8> */
.L_x_64:
[----:B------:R-:W-:Y:S05]  /*bab0*/  BSYNC B0 ;  /* 0x0000000000007941 */ /* 0x000fea0003800000 */
.L_x_63:
[----:B0-----:R-:W2:Y:S04]  /*bac0*/  LDL.LU R4, [R1+0x10] ;  /* 0x0000100001047983 */ /* 0x001ea80000300800 */
[----:B------:R-:W3:Y:S01]  /*bad0*/  LDL R3, [R1+0x8] ;  /* 0x0000080001037983 */ /* 0x000ee20000100800 */
[----:B------:R-:W-:Y:S01]  /*bae0*/  IMAD.MOV.U32 R9, RZ, RZ, RZ ;  /* 0x000000ffff097224 */ /* 0x000fe200078e00ff */
[----:B------:R-:W-:Y:S01]  /*baf0*/  MOV R6, 0x1 ;  /* 0x0000000100067802 */ /* 0x000fe20000000f00 */
[----:B--2---:R-:W-:-:S05]  /*bb00*/  VIADD R7, R4, 0xfffffffe ;  /* 0xfffffffe04077836 */ /* 0x004fca0000000000 */
[----:B---3--:R-:W-:-:S13]  /*bb10*/  ISETP.GE.AND P0, PT, R7, R3, PT ;  /* 0x000000030700720c */ /* 0x008fda0003f06270 */
[----:B------:R-:W-:Y:S05]  /*bb20*/  @!P0 BRA `(.L_x_49) ;  /* 0x0000002400108947 */ /* 0x000fea0003800000 */
[----:B------:R-:W2:Y:S01]  /*bb30*/  LDL.LU R4, [R1+0xc] ;  /* 0x00000c0001047983 */ /* 0x000ea20000300800 */
[----:B------:R-:W-:Y:S01]  /*bb40*/  UIADD3 UR4, UR40, 0x1, URZ ;  /* 0x0000000128047890 */ /* 0x000fe2000fffe03f */
[----:B------:R-:W-:Y:S01]  /*bb50*/  LOP3.LUT R2, RZ, R3, RZ, 0x33, !PT ;  /* 0x00000003ff027212 */ /* 0x000fe200078e33ff */
[----:B------:R-:W-:-:S04]  /*bb60*/  IMAD.MOV.U32 R6, RZ, RZ, 0x1 ;  /* 0x00000001ff067424 */ /* 0x000fc800078e00ff */
[----:B--2---:R-:W-:Y:S02]  /*bb70*/  IMAD R0, R4, UR4, RZ ;  /* 0x0000000404007c24 */ /* 0x004fe4000f8e02ff */
[----:B------:R-:W0:Y:S03]  /*bb80*/  S2R R4, SR_TID.X ;  /* 0x0000000000047919 */ /* 0x000e260000002100 */
[----:B------:R-:W-:-:S05]  /*bb90*/  VIMNMX R0, R0, UR39, PT ;  /* 0x0000002700007c48 */ /* 0x000fca000bfe0100 */
[----:B------:R-:W-:-:S05]  /*bba0*/  IMAD.MOV R3, RZ, RZ, -R0 ;  /* 0x000000ffff037224 */ /* 0x000fca00078e0a00 */
[----:B------:R-:W-:Y:S02]  /*bbb0*/  VIADDMNMX R3, R3, 0x1, R2, !PT ;  /* 0x0000000103037846 */ /* 0x000fe40007800102 */
[----:B------:R-:W-:-:S03]  /*bbc0*/  LOP3.LUT R2, RZ, R0, RZ, 0x33, !PT ;  /* 0x00000000ff027212 */ /* 0x000fc600078e33ff */
[----:B------:R-:W-:Y:S02]  /*bbd0*/  VIADD R5, R3, 0xfffffffe ;  /* 0xfffffffe03057836 */ /* 0x000fe40000000000 */
[----:B------:R-:W-:Y:S01]  /*bbe0*/  IMAD.IADD R3, R0, 0x1, R3 ;  /* 0x0000000100037824 */ /* 0x000fe200078e0203 */
[----:B------:R-:W-:Y:S02]  /*bbf0*/  MOV R0, 0x1 ;  /* 0x0000000100007802 */ /* 0x000fe40000000f00 */
[----:B------:R-:W-:Y:S02]  /*bc00*/  ISETP.NE.AND P0, PT, R5, R2, PT ;  /* 0x000000020500720c */ /* 0x000fe40003f05270 */
[----:B------:R-:W-:Y:S02]  /*bc10*/  LOP3.LUT R12, R3, 0x1, RZ, 0xc0, !PT ;  /* 0x00000001030c7812 */ /* 0x000fe400078ec0ff */
[----:B0-----:R-:W-:-:S09]  /*bc20*/  LOP3.LUT R10, R4, 0x1f, RZ, 0xc0, !PT ;  /* 0x0000001f040a7812 */ /* 0x001fd200078ec0ff */
[----:B------:R-:W-:Y:S05]  /*bc30*/  @!P0 BRA `(.L_x_76) ;  /* 0x0000001400dc8947 */ /* 0x000fea0003800000 */
[----:B------:R-:W-:Y:S01]  /*bc40*/  BSSY B0, `(.L_x_76) ;  /* 0x0000176000007945 */ /* 0x000fe20003800000 */
[----:B------:R-:W-:Y:S02]  /*bc50*/  IMAD.IADD R8, R3, 0x1, -R12 ;  /* 0x0000000103087824 */ /* 0x000fe400078e0a0c */
[----:B------:R-:W-:-:S07]  /*bc60*/  IMAD.MOV.U32 R0, RZ, RZ, 0x1 ;  /* 0x00000001ff007424 */ /* 0x000fce00078e00ff */
.L_x_117:
[----:B------:R-:W-:Y:S01]  /*bc70*/  ISETP.NE.AND P0, PT, R19, RZ, PT ;  /* 0x000000ff1300720c */ /* 0x000fe20003f05270 */
[----:B------:R-:W-:Y:S01]  /*bc80*/  VIADD R8, R8, 0xfffffffe ;  /* 0xfffffffe08087836 */ /* 0x000fe20000000000 */
[----:B------:R-:W-:Y:S04]  /*bc90*/  BSSY B1, `(.L_x_77) ;  /* 0x00000b6000017945 */ /* 0x000fe80003800000 */
[----:B------:R-:W-:-:S07]  /*bca0*/  ISETP.NE.AND P1, PT, R8, RZ, PT ;  /* 0x000000ff0800720c */ /* 0x000fce0003f25270 */
[----:B------:R-:W-:Y:S06]  /*bcb0*/  @!P0 BRA `(.L_x_78) ;  /* 0x0000000800cc8947 */ /* 0x000fec0003800000 */
[----:B------:R-:W2:Y:S01]  /*bcc0*/  LDL R2, [R1] ;  /* 0x0000000001027983 */ /* 0x000ea20000100800 */
[----:B------:R-:W-:Y:S01]  /*bcd0*/  IMAD.MOV.U32 R13, RZ, RZ, R7 ;  /* 0x000000ffff0d7224 */ /* 0x000fe200078e0007 */
[----:B--2---:R-:W-:-:S13]  /*bce0*/  ISETP.NE.AND P0, PT, R2, RZ, PT ;  /* 0x000000ff0200720c */ /* 0x004fda0003f05270 */
[----:B------:R-:W-:Y:S05]  /*bcf0*/  @!P0 BRA `(.L_x_79) ;  /* 0x00000000004c8947 */ /* 0x000fea0003800000 */
[----:B------:R-:W0:Y:S01]  /*bd00*/  LDC R13, c[0x0][0x43c] ;  /* 0x00010f00ff0d7b82 */ /* 0x000e220000000800 */
[----:B------:R-:W-:Y:S01]  /*bd10*/  MOV R11, R7 ;  /* 0x00000007000b7202 */ /* 0x000fe20000000f00 */
[----:B------:R-:W-:Y:S01]  /*bd20*/  ULDC.64 UR4, c[0x0][0x428] ;  /* 0x00010a0000047ab9 */ /* 0x000fe20000000a00 */
[----:B0-----:R-:W-:-:S13]  /*bd30*/  ISETP.NE.AND P0, PT, R13, 0x1, PT ;  /* 0x000000010d00780c */ /* 0x001fda0003f05270 */
[----:B------:R-:W0:Y:S02]  /*bd40*/  @P0 LDC.64 R2, c[0x0][0x440] ;  /* 0x00011000ff020b82 */ /* 0x000e240000000a00 */
[----:B0-----:R-:W-:-:S05]  /*bd50*/  @P0 IMAD.HI.U32 R2, R7, R2, RZ ;  /* 0x0000000207020227 */ /* 0x001fca00078e00ff */
[----:B------:R-:W-:Y:S01]  /*bd60*/  @P0 SHF.R.U32.HI R11, RZ, R3, R2 ;  /* 0x00000003ff0b0219 */ /* 0x000fe20000011602 */
[----:B------:R-:W-:-:S03]  /*bd70*/  IMAD R2, R18, UR4, RZ ;  /* 0x0000000412027c24 */ /* 0x000fc6000f8e02ff */
[--C-:B------:R-:W-:Y:S01]  /*bd80*/  SHF.R.S32.HI R3, RZ, 0x1f, R11.reuse ;  /* 0x0000001fff037819 */ /* 0x100fe2000001140b */
[----:B------:R-:W-:Y:S02]  /*bd90*/  IMAD R5, R17, UR5, R2 ;  /* 0x0000000511057c24 */ /* 0x000fe4000f8e0202 */
[----:B------:R-:W-:-:S04]  /*bda0*/  IMAD.MOV.U32 R2, RZ, RZ, R11 ;  /* 0x000000ffff027224 */ /* 0x000fc800078e000b */
[----:B------:R-:W-:Y:S01]  /*bdb0*/  IMAD.WIDE.U32 R2, R17, UR4, R2 ;  /* 0x0000000411027c25 */ /* 0x000fe2000f8e0002 */
[----:B------:R-:W-:-:S03]  /*bdc0*/  ULDC.64 UR4, c[0x0][0x418] ;  /* 0x0001060000047ab9 */ /* 0x000fc60000000a00 */
[----:B------:R-:W-:Y:S01]  /*bdd0*/  IMAD.IADD R3, R5, 0x1, R3 ;  /* 0x0000000105037824 */ /* 0x000fe200078e0203 */
[----:B------:R-:W-:-:S04]  /*bde0*/  LEA R4, P0, R2, UR4, 0x2 ;  /* 0x0000000402047c11 */ /* 0x000fc8000f8010ff */
[----:B------:R-:W-:-:S05]  /*bdf0*/  LEA.HI.X R5, R2, UR5, R3, 0x2, P0 ;  /* 0x0000000502057c11 */ /* 0x000fca00080f1403 */
[----:B------:R0:W5:Y:S01]  /*be00*/  LDG.E R16, desc[UR42][R4.64] ;  /* 0x0000002a04107981 */ /* 0x000162000c1e1900 */
[----:B------:R-:W-:-:S04]  /*be10*/  IMAD.MOV R2, RZ, RZ, -R11 ;  /* 0x000000ffff027224 */ /* 0x000fc800078e0a0b */
[----:B------:R-:W-:-:S07]  /*be20*/  IMAD R13, R13, R2, R7 ;  /* 0x000000020d0d7224 */ /* 0x000fce00078e0207 */
.L_x_79:
[----:B------:R-:W1:Y:S01]  /*be30*/  S2R R2, SR_TID.X ;  /* 0x0000000000027919 */ /* 0x000e620000002100 */
[----:B------:R-:W-:Y:S01]  /*be40*/  BSSY B2, `(.L_x_80) ;  /* 0x0000006000027945 */ /* 0x000fe20003800000 */
[----:B-1----:R-:W-:Y:S02]  /*be50*/  LOP3.LUT R3, R2, 0x7f, RZ, 0xc0, !PT ;  /* 0x0000007f02037812 */ /* 0x002fe400078ec0ff */
[----:B------:R-:W-:Y:S02]  /*be60*/  SHF.L.U32 R2, R0, 0x1f, RZ ;  /* 0x0000001f00027819 */ /* 0x000fe400000006ff */
[----:B------:R-:W-:Y:S02]  /*be70*/  ISETP.NE.AND P2, PT, R3, RZ, PT ;  /* 0x000000ff0300720c */ /* 0x000fe40003f45270 */
[----:B------:R-:W1:Y:S02]  /*be80*/  SYNCS.PHASECHK.TRANS64.TRYWAIT P0, [UR38+0x28c48], R2 ;  /* 0x028c4802ff0075a7 */ /* 0x000e640008000166 */
[----:B-1----:R-:W-:Y:S09]  /*be90*/  @!P0 BRA `(.L_x_81) ;  /* 0x0000002c006c8947 */ /* 0x002ff20003800000 */
.L_x_166:
[----:B------:R-:W-:Y:S05]  /*bea0*/  BSYNC B2 ;  /* 0x0000000000027941 */ /* 0x000fea0003800000 */
.L_x_80:
[----:B------:R-:W-:Y:S04]  /*beb0*/  BSSY B2, `(.L_x_82) ;  /* 0x0000007000027945 */ /* 0x000fe80003800000 */
[----:B------:R-:W-:Y:S05]  /*bec0*/  @P2 BRA `(.L_x_83) ;  /* 0x0000000000142947 */ /* 0x000fea0003800000 */
[----:B------:R-:W-:Y:S01]  /*bed0*/  ISETP.NE.AND P0, PT, R10, RZ, PT ;  /* 0x000000ff0a00720c */ /* 0x000fe20003f05270 */
[----:B-1----:R-:W-:-:S04]  /*bee0*/  IMAD.MOV.U32 R3, RZ, RZ, 0x2000 ;  /* 0x00002000ff037424 */ /* 0x002fc800078e00ff */
[----:B------:R2:W-:Y:S08]  /*bef0*/  SYNCS.ARRIVE.TRANS64 RZ, [UR38+0x28c38], R3 ;  /* 0x028c3803ffff79a7 */ /* 0x0005f00008000026 */
[----:B--2---:R-:W-:Y:S05]  /*bf00*/  @!P0 BRA `(.L_x_83) ;  /* 0x0000000000048947 */ /* 0x004fea0003800000 */
[----:B------:R-:W-:Y:S01]  /*bf10*/  BPT.TRAP 0x1 ;  /* 0x000000040000795c */ /* 0x000fe20000300000 */
.L_x_83:
[----:B------:R-:W-:Y:S05]  /*bf20*/  BSYNC B2 ;  /* 0x0000000000027941 */ /* 0x000fea0003800000 */
.L_x_82:
[----:B0-----:R-:W-:Y:S01]  /*bf30*/  MOV R4, RZ ;  /* 0x000000ff00047202 */ /* 0x001fe20000000f00 */
[----:B------:R-:W-:Y:S01]  /*bf40*/  ULDC.64 UR4, c[0x0][0x198] ;  /* 0x0000660000047ab9 */ /* 0x000fe20000000a00 */
[----:B------:R-:W-:Y:S01]  /*bf50*/  PLOP3.LUT P0, PT, PT, PT, PT, 0x80, 0x0 ;  /* 0x000000000000781c */ /* 0x000fe20003f0f070 */
[----:B------:R-:W-:Y:S01]  /*bf60*/  UIADD3 UR4, UP0, UR4, 0x370, URZ ;  /* 0x0000037004047890 */ /* 0x000fe2000ff1e03f */
[----:B------:R-:W-:Y:S01]  /*bf70*/  R2UR UR34, R4 ;  /* 0x00000000042272ca */ /* 0x000fe200000e0000 */
[----:B------:R-:W-:Y:S01]  /*bf80*/  IMAD.SHL.U32 R5, R13, 0x40, RZ ;  /* 0x000000400d057824 */ /* 0x000fe200078e00ff */
[----:B------:R-:W-:Y:S02]  /*bf90*/  UIADD3 UR32, UR38, 0x24400, URZ ;  /* 0x0002440026207890 */ /* 0x000fe4000fffe03f */
[----:B------:R-:W-:Y:S02]  /*bfa0*/  UIADD3 UR33, UR38, 0x28c38, URZ ;  /* 0x00028c3826217890 */ /* 0x000fe4000fffe03f */
[----:B------:R-:W-:Y:S01]  /*bfb0*/  UIADD3.X UR5, URZ, UR5, URZ, UP0, !UPT ;  /* 0x000000053f057290 */ /* 0x000fe200087fe43f */
[----:B------:R-:W-:Y:S01]  /*bfc0*/  UMOV UR6, 0x0 ;  /* 0x0000000000067882 */ /* 0x000fe20000000000 */
[----:B------:R-:W-:-:S10]  /*bfd0*/  UMOV UR7, 0x14f00000 ;  /* 0x14f0000000077882 */ /* 0x000fd40000000000 */
.L_x_84:
[----:B------:R-:W-:-:S13]  /*bfe0*/  @P0 ELECT P3, URZ, PT ;  /* 0x00000000003f082f */ /* 0x000fda0003860000 */
[----:B-----5:R-:W-:Y:S02]  /*bff0*/  @P3 R2UR UR37, R16 ;  /* 0x00000000102532ca */ /* 0x020fe400000e0000 */
[----:B------:R-:W-:Y:S02]  /*c000*/  @P3 R2UR UR35, R5 ;  /* 0x00000000052332ca */ /* 0x000fe400000e0000 */
[----:B------:R-:W-:Y:S02]  /*c010*/  @P3 PLOP3.LUT P0, PT, P3, PT, PT, 0x8, 0x0 ;  /* 0x000000000000381c */ /* 0x000fe40001f0e170 */
[----:B------:R-:W-:-:S09]  /*c020*/  PLOP3.LUT P3, PT, PT, PT, PT, 0x8, 0x0 ;  /* 0x000000000000781c */ /* 0x000fd20003f6e170 */
[----:B------:R0:W-:Y:S02]  /*c030*/  UTMALDG.4D [UR32], [UR4], desc[UR6] ;  /* 0x00000620040075b4 */ /* 0x0001e40008019000 */
[----:B0-----:R-:W-:Y:S05]  /*c040*/  @P0 BRA.U.ANY `(.L_x_84) ;  /* 0xfffffffd00e40947 */ /* 0x001fea000393ffff */
[----:B------:R-:W0:Y:S01]  /*c050*/  SYNCS.PHASECHK.TRANS64.TRYWAIT P0, [UR38+0x28c68], R2 ;  /* 0x028c6802ff0075a7 */ /* 0x000e220008000166 */
[----:B------:R-:W-:Y:S04]  /*c060*/  BSSY B2, `(.L_x_85) ;  /* 0x0000002000027945 */ /* 0x000fe80003800000 */
[----:B0-----:R-:W-:Y:S05]  /*c070*/  @!P0 BRA `(.L_x_86) ;  /* 0x0000002c000c8947 */ /* 0x001fea0003800000 */
.L_x_167:
[----:B------:R-:W-:Y:S05]  /*c080*/  BSYNC B2 ;  /* 0x0000000000027941 */ /* 0x000fea0003800000 */
.L_x_85:
[----:B------:R-:W-:Y:S01]  /*c090*/  BSSY B2, `(.L_x_87) ;  /* 0x0000009000027945 */ /* 0x000fe20003800000 */
[----:B01----:R-:W-:Y:S02]  /*c0a0*/  IMAD.MOV.U32 R2, RZ, RZ, 0x0 ;  /* 0x00000000ff027424 */ /* 0x003fe400078e00ff */
[----:B------:R-:W-:Y:S01]  /*c0b0*/  IMAD.MOV.U32 R3, RZ, RZ, 0x14f00000 ;  /* 0x14f00000ff037424 */ /* 0x000fe200078e00ff */
[----:B------:R-:W-:Y:S06]  /*c0c0*/  @P2 BRA `(.L_x_88) ;  /* 0x0000000000142947 */ /* 0x000fec0003800000 */
[----:B------:R-:W-:Y:S01]  /*c0d0*/  ISETP.NE.AND P0, PT, R10, RZ, PT ;  /* 0x000000ff0a00720c */ /* 0x000fe20003f05270 */
[----:B------:R-:W-:-:S04]  /*c0e0*/  IMAD.MOV.U32 R11, RZ, RZ, 0x10000 ;  /* 0x00010000ff0b7424 */ /* 0x000fc800078e00ff */
[----:B------:R0:W-:Y:S08]  /*c0f0*/  SYNCS.ARRIVE.TRANS64 RZ, [UR38+0x28c58], R11 ;  /* 0x028c580bffff79a7 */ /* 0x0001f00008000026 */
[----:B0-----:R-:W-:Y:S05]  /*c100*/  @!P0 BRA `(.L_x_88) ;  /* 0x0000000000048947 */ /* 0x001fea0003800000 */
[----:B------:R-:W-:Y:S01]  /*c110*/  BPT.TRAP 0x1 ;  /* 0x000000040000795c */ /* 0x000fe20000300000 */
.L_x_88:
[----:B------:R-:W-:Y:S05]  /*c120*/  BSYNC B2 ;  /* 0x0000000000027941 */ /* 0x000fea0003800000 */
.L_x_87:
[----:B------:R-:W-:Y:S01]  /*c130*/  R2UR UR10, R4 ;  /* 0x00000000040a72ca */ /* 0x000fe200000e0000 */
[----:B------:R-:W-:Y:S01]  /*c140*/  ULDC.64 UR4, c[0x0][0x198] ;  /* 0x0000660000047ab9 */ /* 0x000fe20000000a00 */
[----:B------:R-:W-:Y:S01]  /*c150*/  R2UR UR6, R2 ;  /* 0x00000000020672ca */ /* 0x000fe200000e0000 */
[----:B------:R-:W-:Y:S01]  /*c160*/  UIADD3 UR4, UP0, UR4, 0x470, URZ ;  /* 0x0000047004047890 */ /* 0x000fe2000ff1e03f */
[----:B------:R-:W-:Y:S01]  /*c170*/  R2UR UR7, R3 ;  /* 0x00000000030772ca */ /* 0x000fe200000e0000 */
[----:B------:R-:W-:Y:S01]  /*c180*/  UIADD3 UR8, UR38, 0x10400, URZ ;  /* 0x0001040026087890 */ /* 0x000fe2000fffe03f */
[----:B------:R-:W-:Y:S01]  /*c190*/  PLOP3.LUT P0, PT, PT, PT, PT, 0x80, 0x0 ;  /* 0x000000000000781c */ /* 0x000fe20003f0f070 */
[----:B------:R-:W-:Y:S02]  /*c1a0*/  UIADD3 UR9, UR38, 0x28c58, URZ ;  /* 0x00028c5826097890 */ /* 0x000fe4000fffe03f */
[----:B------:R-:W-:-:S12]  /*c1b0*/  UIADD3.X UR5, URZ, UR5, URZ, UP0, !UPT ;  /* 0x000000053f057290 */ /* 0x000fd800087fe43f */
.L_x_89:
[----:B------:R-:W-:-:S13]  /*c1c0*/  @P0 ELECT P2, URZ, PT ;  /* 0x00000000003f082f */ /* 0x000fda0003840000 */
[----:B------:R-:W-:Y:S01]  /*c1d0*/  @P2 R2UR UR13, R16 ;  /* 0x00000000100d22ca */ /* 0x000fe200000e0000 */
[----:B------:R-:W-:Y:S01]  /*c1e0*/  UMOV UR12, UR36 ;  /* 0x00000024000c7c82 */ /* 0x000fe20008000000 */
[----:B------:R-:W-:Y:S02]  /*c1f0*/  @P2 R2UR UR11, R5 ;  /* 0x00000000050b22ca */ /* 0x000fe400000e0000 */
[----:B------:R-:W-:Y:S02]  /*c200*/  @P2 PLOP3.LUT P0, PT, P2, PT, PT, 0x8, 0x0 ;  /* 0x000000000000281c */ /* 0x000fe4000170e170 */
[----:B------:R-:W-:-:S09]  /*c210*/  PLOP3.LUT P2, PT, PT, PT, PT, 0x8, 0x0 ;  /* 0x000000000000781c */ /* 0x000fd20003f4e170 */
[----:B------:R0:W-:Y:S02]  /*c220*/  UTMALDG.4D [UR8], [UR4], desc[UR6] ;  /* 0x00000608040075b4 */ /* 0x0001e40008019000 */
[----:B0-----:R-:W-:Y:S05]  /*c230*/  @P0 BRA.U.ANY `(.L_x_89) ;  /* 0xfffffffd00e00947 */ /* 0x001fea000393ffff */
[----:B------:R-:W-:Y:S01]  /*c240*/  R2UR UR6, R2 ;  /* 0x00000000020672ca */ /* 0x000fe200000e0000 */
[----:B------:R-:W-:Y:S01]  /*c250*/  UIADD3 UR8, UR38, 0x12400, URZ ;  /* 0x0001240026087890 */ /* 0x000fe2000fffe03f */
[----:B------:R-:W-:Y:S01]  /*c260*/  R2UR UR7, R3 ;  /* 0x00000000030772ca */ /* 0x000fe200000e0000 */
[----:B------:R-:W-:Y:S01]  /*c270*/  UMOV UR10, 0x40 ;  /* 0x00000040000a7882 */ /* 0x000fe20000000000 */
[----:B------:R-:W-:-:S13]  /*c280*/  PLOP3.LUT P0, PT, PT, PT, PT, 0x80, 0x0 ;  /* 0x000000000000781c */ /* 0x000fda0003f0f070 */
.L_x_90:
        /* <DEDUP_REMOVED lines=13> */
.L_x_91:
        /* <DEDUP_REMOVED lines=13> */
.L_x_92:
        /* <DEDUP_REMOVED lines=13> */
.L_x_93:
        /* <DEDUP_REMOVED lines=13> */
.L_x_94:
        /* <DEDUP_REMOVED lines=13> */
.L_x_95:
        /* <DEDUP_REMOVED lines=13> */
.L_x_96:
        /* <DEDUP_REMOVED lines=8> */
.L_x_78:
[----:B------:R-:W-:Y:S05]  /*c7f0*/  BSYNC B1 ;  /* 0x0000000000017941 */ /* 0x000fea0003800000 */
.L_x_77:
[----:B------:R-:W-:Y:S01]  /*c800*/  ISETP.NE.AND P3, PT, R19, RZ, PT ;  /* 0x000000ff1300720c */ /* 0x000fe20003f65270 */
[----:B------:R-:W-:Y:S01]  /*c810*/  BSSY B1, `(.L_x_97) ;  /* 0x00000b6000017945 */ /* 0x000fe20003800000 */
[----:B------:R-:W-:-:S11]  /*c820*/  LOP3.LUT R0, R0, 0x1, RZ, 0x3c, !PT ;  /* 0x0000000100007812 */ /* 0x000fd600078e3cff */
[----:B------:R-:W-:Y:S05]  /*c830*/  @!P3 BRA `(.L_x_98) ;  /* 0x0000000800ccb947 */ /* 0x000fea0003800000 */
[----:B------:R-:W2:Y:S01]  /*c840*/  LDL R2, [R1] ;  /* 0x0000000001027983 */ /* 0x000ea20000100800 */
[----:B------:R-:W-:Y:S02]  /*c850*/  IADD3 R11, R7, -0x1, RZ ;  /* 0xffffffff070b7810 */ /* 0x000fe40007ffe0ff */
[----:B--2---:R-:W-:-:S13]  /*c860*/  ISETP.NE.AND P3, PT, R2, RZ, PT ;  /* 0x000000ff0200720c */ /* 0x004fda0003f65270 */
[----:B------:R-:W-:Y:S05]  /*c870*/  @!P3 BRA `(.L_x_99) ;  /* 0x000000000048b947 */ /* 0x000fea0003800000 */
[----:B------:R-:W0:Y:S01]  /*c880*/  LDC R5, c[0x0][0x43c] ;  /* 0x00010f00ff057b82 */ /* 0x000e220000000800 */
[----:B------:R-:W-:Y:S01]  /*c890*/  ULDC.64 UR4, c[0x0][0x428] ;  /* 0x00010a0000047ab9 */ /* 0x000fe20000000a00 */
[----:B0-----:R-:W-:-:S13]  /*c8a0*/  ISETP.NE.AND P0, PT, R5, 0x1, PT ;  /* 0x000000010500780c */ /* 0x001fda0003f05270 */
[----:B------:R-:W0:Y:S02]  /*c8b0*/  @P0 LDC.64 R2, c[0x0][0x440] ;  /* 0x00011000ff020b82 */ /* 0x000e240000000a00 */
[----:B0-----:R-:W-:-:S04]  /*c8c0*/  @P0 IMAD.HI.U32 R4, R11, R2, RZ ;  /* 0x000000020b040227 */ /* 0x001fc800078e00ff */
[----:B------:R-:W-:Y:S01]  /*c8d0*/  IMAD.MOV.U32 R2, RZ, RZ, R11 ;  /* 0x000000ffff027224 */ /* 0x000fe200078e000b */
[----:B------:R-:W-:-:S04]  /*c8e0*/  @P0 SHF.R.U32.HI R2, RZ, R3, R4 ;  /* 0x00000003ff020219 */ /* 0x000fc80000011604 */
[--C-:B------:R-:W-:Y:S01]  /*c8f0*/  SHF.R.S32.HI R3, RZ, 0x1f, R2.reuse ;  /* 0x0000001fff037819 */ /* 0x100fe20000011402 */
[----:B------:R-:W-:-:S04]  /*c900*/  IMAD.MOV R4, RZ, RZ, -R2 ;  /* 0x000000ffff047224 */ /* 0x000fc800078e0a02 */
[----:B------:R-:W-:Y:S02]  /*c910*/  IMAD R11, R5, R4, R11 ;  /* 0x00000004050b7224 */ /* 0x000fe400078e020b */
[----:B------:R-:W-:Y:S02]  /*c920*/  IMAD R4, R18, UR4, RZ ;  /* 0x0000000412047c24 */ /* 0x000fe4000f8e02ff */
[----:B------:R-:W-:-:S04]  /*c930*/  IMAD.WIDE.U32 R2, R17, UR4, R2 ;  /* 0x0000000411027c25 */ /* 0x000fc8000f8e0002 */
[----:B------:R-:W-:Y:S01]  /*c940*/  IMAD R5, R17, UR5, R4 ;  /* 0x0000000511057c24 */ /* 0x000fe2000f8e0204 */
[----:B------:R-:W-:Y:S02]  /*c950*/  ULDC.64 UR4, c[0x0][0x418] ;  /* 0x0001060000047ab9 */ /* 0x000fe40000000a00 */
[----:B------:R-:W-:Y:S01]  /*c960*/  LEA R4, P0, R2, UR4, 0x2 ;  /* 0x0000000402047c11 */ /* 0x000fe2000f8010ff */
[----:B------:R-:W-:-:S05]  /*c970*/  IMAD.IADD R3, R5, 0x1, R3 ;  /* 0x0000000105037824 */ /* 0x000fca00078e0203 */
[----:B------:R-:W-:-:S05]  /*c980*/  LEA.HI.X R5, R2, UR5, R3, 0x2, P0 ;  /* 0x0000000502057c11 */ /* 0x000fca00080f1403 */
[----:B------:R0:W5:Y:S02]  /*c990*/  LDG.E R16, desc[UR42][R4.64] ;  /* 0x0000002a04107981 */ /* 0x000164000c1e1900 */
.L_x_99:
[----:B------:R-:W1:Y:S01]  /*c9a0*/  S2R R2, SR_TID.X ;  /* 0x0000000000027919 */ /* 0x000e620000002100 */
[----:B------:R-:W-:Y:S01]  /*c9b0*/  BSSY B2, `(.L_x_100) ;  /* 0x0000006000027945 */ /* 0x000fe20003800000 */
[----:B-1----:R-:W-:Y:S02]  /*c9c0*/  LOP3.LUT R3, R2, 0x7f, RZ, 0xc0, !PT ;  /* 0x0000007f02037812 */ /* 0x002fe400078ec0ff */
[----:B------:R-:W-:Y:S02]  /*c9d0*/  SHF.L.U32 R2, R0, 0x1f, RZ ;  /* 0x0000001f00027819 */ /* 0x000fe400000006ff */
[----:B------:R-:W-:Y:S02]  /*c9e0*/  ISETP.NE.AND P2, PT, R3, RZ, PT ;  /* 0x000000ff0300720c */ /* 0x000fe40003f45270 */
[----:B------:R-:W1:Y:S02]  /*c9f0*/  SYNCS.PHASECHK.TRANS64.TRYWAIT P0, [UR38+0x28c40], R2 ;  /* 0x028c4002ff0075a7 */ /* 0x000e640008000166 */
[----:B-1----:R-:W-:Y:S09]  /*ca00*/  @!P0 BRA `(.L_x_101) ;  /* 0x0000002000c08947 */ /* 0x002ff20003800000 */
.L_x_168:
[----:B------:R-:W-:Y:S05]  /*ca10*/  BSYNC B2 ;  /* 0x0000000000027941 */ /* 0x000fea0003800000 */
.L_x_100:
[----:B------:R-:W-:Y:S04]  /*ca20*/  BSSY B2, `(.L_x_102) ;  /* 0x0000007000027945 */ /* 0x000fe80003800000 */
[----:B------:R-:W-:Y:S05]  /*ca30*/  @P2 BRA `(.L_x_103) ;  /* 0x0000000000142947 */ /* 0x000fea0003800000 */
[----:B------:R-:W-:Y:S01]  /*ca40*/  ISETP.NE.AND P0, PT, R10, RZ, PT ;  /* 0x000000ff0a00720c */ /* 0x000fe20003f05270 */
[----:B-1----:R-:W-:-:S04]  /*ca50*/  IMAD.MOV.U32 R3, RZ, RZ, 0x2000 ;  /* 0x00002000ff037424 */ /* 0x002fc800078e00ff */
[----:B------:R2:W-:Y:S08]  /*ca60*/  SYNCS.ARRIVE.TRANS64 RZ, [UR38+0x28c30], R3 ;  /* 0x028c3003ffff79a7 */ /* 0x0005f00008000026 */
[----:B--2---:R-:W-:Y:S05]  /*ca70*/  @!P0 BRA `(.L_x_103) ;  /* 0x0000000000048947 */ /* 0x004fea0003800000 */
[----:B------:R-:W-:Y:S01]  /*ca80*/  BPT.TRAP 0x1 ;  /* 0x000000040000795c */ /* 0x000fe20000300000 */
.L_x_103:
[----:B------:R-:W-:Y:S05]  /*ca90*/  BSYNC B2 ;  /* 0x0000000000027941 */ /* 0x000fea0003800000 */
.L_x_102:
        /* <DEDUP_REMOVED lines=11> */
.L_x_104:
[----:B------:R-:W-:-:S13]  /*cb50*/  @P0 ELECT P3, URZ, PT ;  /* 0x00000000003f082f */ /* 0x000fda0003860000 */
[----:B-----5:R-:W-:Y:S01]  /*cb60*/  @P3 R2UR UR13, R16 ;  /* 0x00000000100d32ca */ /* 0x020fe200000e0000 */
[----:B------:R-:W-:Y:S01]  /*cb70*/  UMOV UR12, UR36 ;  /* 0x00000024000c7c82 */ /* 0x000fe20008000000 */
        /* <DEDUP_REMOVED lines=8> */
.L_x_169:
[----:B------:R-:W-:Y:S05]  /*cc00*/  BSYNC B2 ;  /* 0x0000000000027941 */ /* 0x000fea0003800000 */
.L_x_105:
        /* <DEDUP_REMOVED lines=9> */
.L_x_108:
[----:B------:R-:W-:Y:S05]  /*cca0*/  BSYNC B2 ;  /* 0x0000000000027941 */ /* 0x000fea0003800000 */
.L_x_107:
        /* <DEDUP_REMOVED lines=9> */
.L_x_109:
        /* <DEDUP_REMOVED lines=13> */
.L_x_110:
        /* <DEDUP_REMOVED lines=13> */
.L_x_111:
        /* <DEDUP_REMOVED lines=13> */
.L_x_112:
        /* <DEDUP_REMOVED lines=13> */
.L_x_113:
        /* <DEDUP_REMOVED lines=13> */
.L_x_114:
        /* <DEDUP_REMOVED lines=13> */
.L_x_115:
        /* <DEDUP_REMOVED lines=13> */
.L_x_116:
        /* <DEDUP_REMOVED lines=8> */
.L_x_98:
[----:B------:R-:W-:Y:S05]  /*d370*/  BSYNC B1 ;  /* 0x0000000000017941 */ /* 0x000fea0003800000 */
.L_x_97:
[----:B------:R-:W-:Y:S01]  /*d380*/  IADD3 R7, R7, -0x2, RZ ;  /* 0xfffffffe07077810 */ /* 0x000fe20007ffe0ff */
[----:B------:R-:W-:Y:S06]  /*d390*/  @P1 BRA `(.L_x_117) ;  /* 0xffffffe800341947 */ /* 0x000fec000383ffff */
[----:B------:R-:W-:Y:S05]  /*d3a0*/  BSYNC B0 ;  /* 0x0000000000007941 */ /* 0x000fea0003800000 */
.L_x_76:
[----:B------:R-:W-:-:S13]  /*d3b0*/  ISETP.NE.AND P0, PT, R12, RZ, PT ;  /* 0x000000ff0c00720c */ /* 0x000fda0003f05270 */
[----:B------:R-:W-:Y:S05]  /*d3c0*/  @!P0 BRA `(.L_x_49) ;  /* 0x0000000800e88947 */ /* 0x000fea0003800000 */
[----:B------:R-:W-:Y:S01]  /*d3d0*/  ISETP.NE.AND P1, PT, R19, RZ, PT ;  /* 0x000000ff1300720c */ /* 0x000fe20003f25270 */
[----:B------:R-:W-:-:S12]  /*d3e0*/  BSSY B0, `(.L_x_118) ;  /* 0x00000b5000007945 */ /* 0x000fd80003800000 */
[----:B------:R-:W-:Y:S05]  /*d3f0*/  @!P1 BRA `(.L_x_119) ;  /* 0x0000000800cc9947 */ /* 0x000fea0003800000 */
[----:B------:R-:W2:Y:S02]  /*d400*/  LDL.LU R2, [R1] ;  /* 0x0000000001027983 */ /* 0x000ea40000300800 */
[----:B--2---:R-:W-:-:S13]  /*d410*/  ISETP.NE.AND P1, PT, R2, RZ, PT ;  /* 0x000000ff0200720c */ /* 0x004fda0003f25270 */
[----:B------:R-:W-:Y:S05]  /*d420*/  @!P1 BRA `(.L_x_120) ;  /* 0x00000000004c9947 */ /* 0x000fea0003800000 */
[----:B------:R-:W0:Y:S01]  /*d430*/  LDC R4, c[0x0][0x43c] ;  /* 0x00010f00ff047b82 */ /* 0x000e220000000800 */
[----:B------:R-:W-:Y:S01]  /*d440*/  IMAD.MOV.U32 R5, RZ, RZ, R7 ;  /* 0x000000ffff057224 */ /* 0x000fe200078e0007 */
[----:B------:R-:W-:Y:S02]  /*d450*/  ULDC.64 UR4, c[0x0][0x428] ;  /* 0x00010a0000047ab9 */ /* 0x000fe40000000a00 */
[----:B------:R-:W-:-:S04]  /*d460*/  IMAD R18, R18, UR4, RZ ;  /* 0x0000000412127c24 */ /* 0x000fc8000f8e02ff */
[----:B------:R-:W-:Y:S01]  /*d470*/  IMAD R9, R17, UR5, R18 ;  /* 0x0000000511097c24 */ /* 0x000fe2000f8e0212 */
[----:B0-----:R-:W-:-:S13]  /*d480*/  ISETP.NE.AND P0, PT, R4, 0x1, PT ;  /* 0x000000010400780c */ /* 0x001fda0003f05270 */
[----:B------:R-:W0:Y:S02]  /*d490*/  @P0 LDC.64 R2, c[0x0][0x440] ;  /* 0x00011000ff020b82 */ /* 0x000e240000000a00 */
[----:B0-----:R-:W-:-:S05]  /*d4a0*/  @P0 IMAD.HI.U32 R2, R7, R2, RZ ;  /* 0x0000000207020227 */ /* 0x001fca00078e00ff */
[----:B------:R-:W-:-:S04]  /*d4b0*/  @P0 SHF.R.U32.HI R5, RZ, R3, R2 ;  /* 0x00000003ff050219 */ /* 0x000fc80000011602 */
[--C-:B------:R-:W-:Y:S01]  /*d4c0*/  SHF.R.S32.HI R3, RZ, 0x1f, R5.reuse ;  /* 0x0000001fff037819 */ /* 0x100fe20000011405 */
        /* <DEDUP_REMOVED lines=9> */
.L_x_120:
[----:B------:R-:W1:Y:S01]  /*d560*/  S2R R2, SR_TID.X ;  /* 0x0000000000027919 */ /* 0x000e620000002100 */
[----:B------:R-:W-:Y:S01]  /*d570*/  BSSY B1, `(.L_x_121) ;  /* 0x0000006000017945 */ /* 0x000fe20003800000 */
[----:B-1----:R-:W-:Y:S02]  /*d580*/  LOP3.LUT R3, R2, 0x7f, RZ, 0xc0, !PT ;  /* 0x0000007f02037812 */ /* 0x002fe400078ec0ff */
[----:B------:R-:W-:Y:S02]  /*d590*/  SHF.L.U32 R2, R0, 0x1f, RZ ;  /* 0x0000001f00027819 */ /* 0x000fe400000006ff */
[----:B------:R-:W-:Y:S02]  /*d5a0*/  ISETP.NE.AND P1, PT, R3, RZ, PT ;  /* 0x000000ff0300720c */ /* 0x000fe40003f25270 */
[----:B------:R-:W1:Y:S02]  /*d5b0*/  SYNCS.PHASECHK.TRANS64.TRYWAIT P0, [UR38+0x28c48], R2 ;  /* 0x028c4802ff0075a7 */ /* 0x000e640008000166 */
[----:B-1----:R-:W-:Y:S09]  /*d5c0*/  @!P0 BRA `(.L_x_122) ;  /* 0x0000001800008947 */ /* 0x002ff20003800000 */
.L_x_170:
[----:B------:R-:W-:Y:S05]  /*d5d0*/  BSYNC B1 ;  /* 0x0000000000017941 */ /* 0x000fea0003800000 */
.L_x_121:
[----:B------:R-:W-:Y:S04]  /*d5e0*/  BSSY B1, `(.L_x_123) ;  /* 0x0000007000017945 */ /* 0x000fe80003800000 */
[----:B------:R-:W-:Y:S05]  /*d5f0*/  @P1 BRA `(.L_x_124) ;  /* 0x0000000000141947 */ /* 0x000fea0003800000 */
[----:B------:R-:W-:Y:S02]  /*d600*/  ISETP.NE.AND P0, PT, R10, RZ, PT ;  /* 0x000000ff0a00720c */ /* 0x000fe40003f05270 */
[----:B-1----:R-:W-:-:S04]  /*d610*/  MOV R3, 0x2000 ;  /* 0x0000200000037802 */ /* 0x002fc80000000f00 */
[----:B------:R2:W-:Y:S07]  /*d620*/  SYNCS.ARRIVE.TRANS64 RZ, [UR38+0x28c38], R3 ;  /* 0x028c3803ffff79a7 */ /* 0x0005ee0008000026 */
[----:B------:R-:W-:Y:S05]  /*d630*/  @!P0 BRA `(.L_x_124) ;  /* 0x0000000000048947 */ /* 0x000fea0003800000 */
[----:B------:R-:W-:Y:S01]  /*d640*/  BPT.TRAP 0x1 ;  /* 0x000000040000795c */ /* 0x000fe20000300000 */
.L_x_124:
[----:B------:R-:W-:Y:S05]  /*d650*/  BSYNC B1 ;  /* 0x0000000000017941 */ /* 0x000fea0003800000 */
.L_x_123:
[----:B------:R-:W-:Y:S01]  /*d660*/  IMAD.MOV.U32 R4, RZ, RZ, RZ ;  /* 0x000000ffff047224 */ /* 0x000fe200078e00ff */
[----:B------:R-:W-:Y:S01]  /*d670*/  ULDC.64 UR4, c[0x0][0x198] ;  /* 0x0000660000047ab9 */ /* 0x000fe20000000a00 */
[----:B------:R-:W-:Y:S01]  /*d680*/  PLOP3.LUT P0, PT, PT, PT, PT, 0x80, 0x0 ;  /* 0x000000000000781c */ /* 0x000fe20003f0f070 */
[----:B------:R-:W-:Y:S01]  /*d690*/  UIADD3 UR4, UP0, UR4, 0x370, URZ ;  /* 0x0000037004047890 */ /* 0x000fe2000ff1e03f */
[----:B------:R-:W-:Y:S01]  /*d6a0*/  IMAD.SHL.U32 R7, R7, 0x40, RZ ;  /* 0x0000004007077824 */ /* 0x000fe200078e00ff */
[----:B------:R-:W-:Y:S01]  /*d6b0*/  R2UR UR10, R4 ;  /* 0x00000000040a72ca */ /* 0x000fe200000e0000 */
[----:B------:R-:W-:Y:S02]  /*d6c0*/  UIADD3 UR8, UR38, 0x24400, URZ ;  /* 0x0002440026087890 */ /* 0x000fe4000fffe03f */
[----:B------:R-:W-:Y:S02]  /*d6d0*/  UIADD3 UR9, UR38, 0x28c38, URZ ;  /* 0x00028c3826097890 */ /* 0x000fe4000fffe03f */
[----:B------:R-:W-:Y:S01]  /*d6e0*/  UIADD3.X UR5, URZ, UR5, URZ, UP0, !UPT ;  /* 0x000000053f057290 */ /* 0x000fe200087fe43f */
[----:B------:R-:W-:Y:S01]  /*d6f0*/  UMOV UR6, 0x0 ;  /* 0x0000000000067882 */ /* 0x000fe20000000000 */
[----:B------:R-:W-:-:S10]  /*d700*/  UMOV UR7, 0x14f00000 ;  /* 0x14f0000000077882 */ /* 0x000fd40000000000 */
.L_x_125:
[----:B------:R-:W-:-:S13]  /*d710*/  @P0 ELECT P2, URZ, PT ;  /* 0x00000000003f082f */ /* 0x000fda0003840000 */
[----:B-----5:R-:W-:Y:S01]  /*d720*/  @P2 R2UR UR13, R16 ;  /* 0x00000000100d22ca */ /* 0x020fe200000e0000 */
[----:B------:R-:W-:Y:S01]  /*d730*/  UMOV UR12, UR36 ;  /* 0x00000024000c7c82 */ /* 0x000fe20008000000 */
[----:B------:R-:W-:Y:S02]  /*d740*/  @P2 R2UR UR11, R7 ;  /* 0x00000000070b22ca */ /* 0x000fe400000e0000 */
[----:B------:R-:W-:Y:S02]  /*d750*/  @P2 PLOP3.LUT P0, PT, P2, PT, PT, 0x8, 0x0 ;  /* 0x000000000000281c */ /* 0x000fe4000170e170 */
[----:B------:R-:W-:-:S09]  /*d760*/  PLOP3.LUT P2, PT, PT, PT, PT, 0x8, 0x0 ;  /* 0x000000000000781c */ /* 0x000fd20003f4e170 */
[----:B------:R3:W-:Y:S02]  /*d770*/  UTMALDG.4D [UR8], [UR4], desc[UR6] ;  /* 0x00000608040075b4 */ /* 0x0007e40008019000 */
[----:B---3--:R-:W-:Y:S05]  /*d780*/  @P0 BRA.U.ANY `(.L_x_125) ;  /* 0xfffffffd00e00947 */ /* 0x008fea000393ffff */
[----:B------:R-:W3:Y:S01]  /*d790*/  SYNCS.PHASECHK.TRANS64.TRYWAIT P0, [UR38+0x28c68], R2 ;  /* 0x028c6802ff0075a7 */ /* 0x000ee20008000166 */
[----:B------:R-:W-:Y:S04]  /*d7a0*/  BSSY B1, `(.L_x_126) ;  /* 0x0000002000017945 */ /* 0x000fe80003800000 */
[----:B---3--:R-:W-:Y:S05]  /*d7b0*/  @!P0 BRA `(.L_x_127) ;  /* 0x00000014009c8947 */ /* 0x008fea0003800000 */
.L_x_171:
[----:B------:R-:W-:Y:S05]  /*d7c0*/  BSYNC B1 ;  /* 0x0000000000017941 */ /* 0x000fea0003800000 */
.L_x_126:
[----:B------:R-:W-:Y:S01]  /*d7d0*/  BSSY B1, `(.L_x_128) ;  /* 0x0000009000017945 */ /* 0x000fe20003800000 */
[----:B-1----:R-:W-:Y:S02]  /*d7e0*/  IMAD.MOV.U32 R2, RZ, RZ, 0x0 ;  /* 0x00000000ff027424 */ /* 0x002fe400078e00ff */
[----:B--2---:R-:W-:Y:S01]  /*d7f0*/  IMAD.MOV.U32 R3, RZ, RZ, 0x14f00000 ;  /* 0x14f00000ff037424 */ /* 0x004fe200078e00ff */
[----:B------:R-:W-:Y:S06]  /*d800*/  @P1 BRA `(.L_x_129) ;  /* 0x0000000000141947 */ /* 0x000fec0003800000 */
[----:B------:R-:W-:Y:S02]  /*d810*/  ISETP.NE.AND P0, PT, R10, RZ, PT ;  /* 0x000000ff0a00720c */ /* 0x000fe40003f05270 */
[----:B------:R-:W-:-:S04]  /*d820*/  MOV R5, 0x10000 ;  /* 0x0001000000057802 */ /* 0x000fc80000000f00 */
[----:B------:R1:W-:Y:S07]  /*d830*/  SYNCS.ARRIVE.TRANS64 RZ, [UR38+0x28c58], R5 ;  /* 0x028c5805ffff79a7 */ /* 0x0003ee0008000026 */
[----:B------:R-:W-:Y:S05]  /*d840*/  @!P0 BRA `(.L_x_129) ;  /* 0x0000000000048947 */ /* 0x000fea0003800000 */
[----:B------:R-:W-:Y:S01]  /*d850*/  BPT.TRAP 0x1 ;  /* 0x000000040000795c */ /* 0x000fe20000300000 */
.L_x_129:
[----:B------:R-:W-:Y:S05]  /*d860*/  BSYNC B1 ;  /* 0x0000000000017941 */ /* 0x000fea0003800000 */
.L_x_128:
        /* <DEDUP_REMOVED lines=9> */
.L_x_130:
[----:B------:R-:W-:-:S13]  /*d900*/  @P0 ELECT P1, URZ, PT ;  /* 0x00000000003f082f */ /* 0x000fda0003820000 */
[----:B------:R-:W-:Y:S01]  /*d910*/  @P1 R2UR UR13, R16 ;  /* 0x00000000100d12ca */ /* 0x000fe200000e0000 */
[----:B------:R-:W-:Y:S01]  /*d920*/  UMOV UR12, UR36 ;  /* 0x00000024000c7c82 */ /* 0x000fe20008000000 */
[----:B------:R-:W-:Y:S02]  /*d930*/  @P1 R2UR UR11, R7 ;  /* 0x00000000070b12ca */ /* 0x000fe400000e0000 */
[----:B------:R-:W-:Y:S02]  /*d940*/  @P1 PLOP3.LUT P0, PT, P1, PT, PT, 0x8, 0x0 ;  /* 0x000000000000181c */ /* 0x000fe40000f0e170 */
[----:B------:R-:W-:-:S09]  /*d950*/  PLOP3.LUT P1, PT, PT, PT, PT, 0x8, 0x0 ;  /* 0x000000000000781c */ /* 0x000fd20003f2e170 */
[----:B------:R2:W-:Y:S02]  /*d960*/  UTMALDG.4D [UR8], [UR4], desc[UR6] ;  /* 0x00000608040075b4 */ /* 0x0005e40008019000 */
[----:B--2---:R-:W-:Y:S05]  /*d970*/  @P0 BRA.U.ANY `(.L_x_130) ;  /* 0xfffffffd00e00947 */ /* 0x004fea000393ffff */
[----:B------:R-:W-:Y:S01]  /*d980*/  R2UR UR6, R2 ;  /* 0x00000000020672ca */ /* 0x000fe200000e0000 */
[----:B------:R-:W-:Y:S01]  /*d990*/  UIADD3 UR8, UR38, 0x12400, URZ ;  /* 0x0001240026087890 */ /* 0x000fe2000fffe03f */
[----:B------:R-:W-:Y:S01]  /*d9a0*/  R2UR UR7, R3 ;  /* 0x00000000030772ca */ /* 0x000fe200000e0000 */
[----:B------:R-:W-:Y:S01]  /*d9b0*/  UMOV UR10, 0x40 ;  /* 0x00000040000a7882 */ /* 0x000fe20000000000 */
[----:B------:R-:W-:-:S13]  /*d9c0*/  PLOP3.LUT P0, PT, PT, PT, PT, 0x80, 0x0 ;  /* 0x000000000000781c */ /* 0x000fda0003f0f070 */
.L_x_131:
        /* <DEDUP_REMOVED lines=13> */
.L_x_132:
        /* <DEDUP_REMOVED lines=13> */
.L_x_133:
        /* <DEDUP_REMOVED lines=13> */
.L_x_134:
        /* <DEDUP_REMOVED lines=13> */
.L_x_135:
        /* <DEDUP_REMOVED lines=13> */
.L_x_136:
        /* <DEDUP_REMOVED lines=13> */
.L_x_137:
        /* <DEDUP_REMOVED lines=8> */
.L_x_119:
[----:B------:R-:W-:Y:S05]  /*df30*/  BSYNC B0 ;  /* 0x0000000000007941 */ /* 0x000fea0003800000 */
.L_x_118:
[----:B------:R-:W-:Y:S01]  /*df40*/  LOP3.LUT R0, R0, 0x1, RZ, 0x3c, !PT ;  /* 0x0000000100007812 */ /* 0x000fe200078e3cff */
[----:B------:R-:W-:Y:S02]  /*df50*/  IMAD.MOV.U32 R6, RZ, RZ, RZ ;  /* 0x000000ffff067224 */ /* 0x000fe400078e00ff */
[----:B------:R-:W-:-:S07]  /*df60*/  IMAD.MOV.U32 R9, RZ, RZ, RZ ;  /* 0x000000ffff097224 */ /* 0x000fce00078e00ff */
.L_x_49:
[----:B------:R-:W2:Y:S01]  /*df70*/  S2R R3, SR_CgaCtaId ;  /* 0x0000000000037919 */ /* 0x000ea20000008800 */
[----:B------:R-:W-:Y:S02]  /*df80*/  MOV R2, 0x400 ;  /* 0x0000040000027802 */ /* 0x000fe40000000f00 */
[----:B------:R-:W-:Y:S02]  /*df90*/  SHF.L.U32 R9, R9, 0x1f, RZ ;  /* 0x0000001f09097819 */ /* 0x000fe400000006ff */
[----:B--2---:R-:W-:-:S04]  /*dfa0*/  LEA R2, R3, R2, 0x18 ;  /* 0x0000000203027211 */ /* 0x004fc800078ec0ff */
[----:B------:R-:W2:Y:S02]  /*dfb0*/  SYNCS.PHASECHK.TRANS64.TRYWAIT P0, [R2+URZ+0x28c20], R9 ;  /* 0x028c2009020075a7 */ /* 0x000ea4000800017f */
[----:B--2---:R-:W-:Y:S05]  /*dfc0*/  @!P0 BRA `(.L_x_138) ;  /* 0x0000000c00b08947 */ /* 0x004fea0003800000 */
.L_x_172:
[----:B------:R-:W-:-:S03]  /*dfd0*/  UMOV UR4, 0xffffffff ;  /* 0xffffffff00047882 */ /* 0x000fc60000000000 */
[----:B------:R-:W-:Y:S05]  /*dfe0*/  BRA.DIV UR4, `(.L_x_139) ;  /* 0x0000000e04bc7947 */ /* 0x000fea000b800000 */
[----:B------:R-:W3:Y:S02]  /*dff0*/  S2R R3, SR_TID.X ;  /* 0x0000000000037919 */ /* 0x000ee40000002100 */
[----:B---3--:R-:W-:-:S04]  /*e000*/  SHF.R.U32.HI R3, RZ, 0x5, R3 ;  /* 0x00000005ff037819 */ /* 0x008fc80000011603 */
[----:B------:R-:W-:-:S05]  /*e010*/  LOP3.LUT R3, R3, 0x3, RZ, 0xc0, !PT ;  /* 0x0000000303037812 */ /* 0x000fca00078ec0ff */
[----:B------:R3:W4:Y:S02]  /*e020*/  SHFL.IDX PT, R14, R3, RZ, 0x1f ;  /* 0x00001fff030e7589 */ /* 0x00072400000e0000 */
.L_x_175:
[----:B----4-:R-:W-:-:S13]  /*e030*/  ISETP.NE.AND P0, PT, R14, RZ, PT ;  /* 0x000000ff0e00720c */ /* 0x010fda0003f05270 */
[----:B------:R-:W-:Y:S05]  /*e040*/  @P0 BRA `(.L_x_10) ;  /* 0x0000000000880947 */ /* 0x000fea0003800000 */
[----:B------:R-:W-:-:S03]  /*e050*/  UMOV UR4, 0xffffffff ;  /* 0xffffffff00047882 */ /* 0x000fc60000000000 */
[----:B------:R-:W-:Y:S05]  /*e060*/  BRA.DIV UR4, `(.L_x_140) ;  /* 0x0000000e04d07947 */ /* 0x000fea000b800000 */
[----:B------:R-:W-:-:S13]  /*e070*/  ELECT P6, URZ, PT ;  /* 0x00000000003f782f */ /* 0x000fda00038c0000 */
.L_x_178:
[----:B------:R-:W-:Y:S05]  /*e080*/  @!P6 BRA `(.L_x_10) ;  /* 0x000000000078e947 */ /* 0x000fea0003800000 */
[----:B---3--:R-:W3:Y:S02]  /*e090*/  LDL.LU R3, [R1+0x14] ;  /* 0x0000140001037983 */ /* 0x008ee40000300800 */
[----:B---3--:R-:W-:-:S04]  /*e0a0*/  LOP3.LUT R3, R3, 0x2, RZ, 0xfc, !PT ;  /* 0x0000000203037812 */ /* 0x008fc800078efcff */
[----:B------:R-:W-:-:S13]  /*e0b0*/  ISETP.NE.AND P2, PT, R3, 0x3, PT ;  /* 0x000000030300780c */ /* 0x000fda0003f45270 */
[----:B------:R-:W-:Y:S05]  /*e0c0*/  @!P2 BRA `(.L_x_141) ;  /* 0x000000000004a947 */ /* 0x000fea0003800000 */
[----:B------:R-:W-:Y:S01]  /*e0d0*/  BPT.TRAP 0x1 ;  /* 0x000000040000795c */ /* 0x000fe20000300000 */
.L_x_141:
[----:B------:R-:W-:Y:S01]  /*e0e0*/  VIADD R8, R2, 0x28c40 ;  /* 0x00028c4002087836 */ /* 0x000fe20000000000 */
[----:B------:R-:W-:Y:S02]  /*e0f0*/  SHF.L.U32 R4, R0, 0x1f, RZ ;  /* 0x0000001f00047819 */ /* 0x000fe400000006ff */
[C---:B------:R-:W-:Y:S01]  /*e100*/  IADD3 R3, R6.reuse, 0x1, RZ ;  /* 0x0000000106037810 */ /* 0x040fe20007ffe0ff */
[----:B------:R-:W-:-:S03]  /*e110*/  IMAD R7, R6, 0x8, R8 ;  /* 0x0000000806077824 */ /* 0x000fc600078e0208 */
[C---:B------:R-:W-:Y:S01]  /*e120*/  ISETP.NE.AND P1, PT, R3.reuse, 0x2, PT ;  /* 0x000000020300780c */ /* 0x040fe20003f25270 */
[----:B------:R-:W3:Y:S03]  /*e130*/  SYNCS.PHASECHK.TRANS64.TRYWAIT P0, [R7+URZ], R4 ;  /* 0x00000004070075a7 */ /* 0x000ee6000800017f */
[----:B-1----:R-:W-:Y:S02]  /*e140*/  SEL R5, RZ, 0x1, P1 ;  /* 0x00000001ff057807 */ /* 0x002fe40000800000 */
[----:B------:R-:W-:Y:S02]  /*e150*/  SEL R3, R3, RZ, P1 ;  /* 0x000000ff03037207 */ /* 0x000fe40000800000 */
[----:B------:R-:W-:-:S03]  /*e160*/  LOP3.LUT R0, R0, R5, RZ, 0x3c, !PT ;  /* 0x0000000500007212 */ /* 0x000fc600078e3cff */
[----:B------:R-:W-:Y:S01]  /*e170*/  IMAD R5, R3, 0x8, R8 ;  /* 0x0000000803057824 */ /* 0x000fe200078e0208 */
[----:B------:R-:W-:Y:S01]  /*e180*/  SHF.L.U32 R0, R0, 0x1f, RZ ;  /* 0x0000001f00007819 */ /* 0x000fe200000006ff */
[----:B---3--:R-:W-:Y:S06]  /*e190*/  @!P0 BRA `(.L_x_142) ;  /* 0x0000000c00a48947 */ /* 0x008fec0003800000 */
.L_x_179:
[----:B------:R-:W3:Y:S02]  /*e1a0*/  SYNCS.PHASECHK.TRANS64.TRYWAIT P0, [R5+URZ], R0 ;  /* 0x00000000050075a7 */ /* 0x000ee4000800017f */
[----:B---3--:R-:W-:Y:S05]  /*e1b0*/  @!P0 BRA `(.L_x_143) ;  /* 0x0000000c00b08947 */ /* 0x008fea0003800000 */
.L_x_180:
[----:B------:R-:W-:Y:S05]  /*e1c0*/  @!P2 BRA `(.L_x_144) ;  /* 0x000000000004a947 */ /* 0x000fea0003800000 */
[----:B------:R-:W-:Y:S01]  /*e1d0*/  BPT.TRAP 0x1 ;  /* 0x000000040000795c */ /* 0x000fe20000300000 */
.L_x_144:
[----:B--2---:R-:W-:-:S04]  /*e1e0*/  VIADD R2, R2, 0x28c60 ;  /* 0x00028c6002027836 */ /* 0x004fc80000000000 */
[----:B---3--:R-:W-:-:S04]  /*e1f0*/  IMAD R5, R6, 0x8, R2 ;  /* 0x0000000806057824 */ /* 0x008fc800078e0202 */
[----:B------:R-:W2:Y:S02]  /*e200*/  SYNCS.PHASECHK.TRANS64.TRYWAIT P0, [R5+URZ], R4 ;  /* 0x00000004050075a7 */ /* 0x000ea4000800017f */
[----:B--2---:R-:W-:Y:S05]  /*e210*/  @!P0 BRA `(.L_x_145) ;  /* 0x0000000c00ac8947 */ /* 0x004fea0003800000 */
.L_x_181:
[----:B------:R-:W-:-:S07]  /*e220*/  IMAD R3, R3, 0x8, R2 ;  /* 0x0000000803037824 */ /* 0x000fce00078e0202 */
.L_x_146:
[----:B---3--:R3:W4:Y:S02]  /*e230*/  SYNCS.PHASECHK.TRANS64.TRYWAIT P0, [R3+URZ], R0 ;  /* 0x00000000030075a7 */ /* 0x008724000800017f */
[----:B----4-:R-:W-:Y:S05]  /*e240*/  @!P0 NANOSLEEP.SYNCS 0x989680 ;  /* 0x009896800000895d */ /* 0x010fea0003900000 */
[----:B------:R-:W4:Y:S02]  /*e250*/  @!P0 SYNCS.PHASECHK.TRANS64 P0, [R3+URZ], R0 ;  /* 0x00000000030085a7 */ /* 0x000f24000800007f */
[----:B----4-:R-:W-:Y:S05]  /*e260*/  @!P0 BRA `(.L_x_146) ;  /* 0xfffffffc00f08947 */ /* 0x010fea000383ffff */
.L_x_10:
[----:B------:R-:W-:Y:S05]  /*e270*/  BSYNC B6 ;  /* 0x0000000000067941 */ /* 0x000fea0003800000 */
.L_x_7:
[----:B------:R-:W-:Y:S05]  /*e280*/  EXIT ;  /* 0x000000000000794d */ /* 0x000fea0003800000 */
.L_x_15:
[----:B0-----:R-:W-:-:S04]  /*e290*/  MOV R6, UR5 ;  /* 0x0000000500067c02 */ /* 0x001fc80008000f00 */
[----:B------:R0:W1:Y:S03]  /*e2a0*/  SYNCS.PHASECHK.TRANS64.TRYWAIT P1, [R6+URZ+0x28c50], R5 ;  /* 0x028c5005060075a7 */ /* 0x000066000802017f */
[----:B-1----:R-:W-:Y:S05]  /*e2b0*/  @!P1 NANOSLEEP.SYNCS 0x989680 ;  /* 0x009896800000995d */ /* 0x002fea0003900000 */
[----:B------:R-:W1:Y:S02]  /*e2c0*/  @!P1 SYNCS.PHASECHK.TRANS64 P1, [R6+URZ+0x28c50], R5 ;  /* 0x028c5005060095a7 */ /* 0x000e64000802007f */
[----:B-1----:R-:W-:Y:S05]  /*e2d0*/  @!P1 BRA `(.L_x_15) ;  /* 0xfffffffc00ec9947 */ /* 0x002fea000383ffff */
[----:B------:R-:W-:Y:S05]  /*e2e0*/  BRA `(.L_x_147) ;  /* 0xffffff3000507947 */ /* 0x000fea000383ffff */
.L_x_20:
[----:B-1----:R-:W-:-:S04]  /*e2f0*/  IMAD.U32 R6, RZ, RZ, UR7 ;  /* 0x00000007ff067e24 */ /* 0x002fc8000f8e00ff */
[----:B------:R1:W2:Y:S03]  /*e300*/  SYNCS.PHASECHK.TRANS64.TRYWAIT P1, [R6+URZ+0x28c50], R5 ;  /* 0x028c5005060075a7 */ /* 0x0002a6000802017f */
[----:B--2---:R-:W-:Y:S05]  /*e310*/  @!P1 NANOSLEEP.SYNCS 0x989680 ;  /* 0x009896800000995d */ /* 0x004fea0003900000 */
[----:B------:R-:W2:Y:S02]  /*e320*/  @!P1 SYNCS.PHASECHK.TRANS64 P1, [R6+URZ+0x28c50], R5 ;  /* 0x028c5005060095a7 */ /* 0x000ea4000802007f */
[----:B--2---:R-:W-:Y:S05]  /*e330*/  @!P1 BRA `(.L_x_20) ;  /* 0xfffffffc00ec9947 */ /* 0x004fea000383ffff */
[----:B------:R-:W-:Y:S05]  /*e340*/  BRA `(.L_x_19) ;  /* 0xffffff3c00587947 */ /* 0x000fea000383ffff */
.L_x_24:
[----:B0-----:R-:W-:-:S04]  /*e350*/  IMAD.U32 R6, RZ, RZ, UR36 ;  /* 0x00000024ff067e24 */ /* 0x001fc8000f8e00ff */
[----:B------:R0:W1:Y:S03]  /*e360*/  SYNCS.PHASECHK.TRANS64.TRYWAIT P1, [R6+URZ+0x28c00], R13 ;  /* 0x028c000d060075a7 */ /* 0x000066000802017f */
[----:B-1----:R-:W-:Y:S05]  /*e370*/  @!P1 NANOSLEEP.SYNCS 0x989680 ;  /* 0x009896800000995d */ /* 0x002fea0003900000 */
[----:B------:R-:W1:Y:S02]  /*e380*/  @!P1 SYNCS.PHASECHK.TRANS64 P1, [R6+URZ+0x28c00], R13 ;  /* 0x028c000d060095a7 */ /* 0x000e64000802007f */
[----:B-1----:R-:W-:Y:S05]  /*e390*/  @!P1 BRA `(.L_x_24) ;  /* 0xfffffffc00ec9947 */ /* 0x002fea000383ffff */
[----:B------:R-:W-:Y:S05]  /*e3a0*/  BRA `(.L_x_148) ;  /* 0xffffff5000507947 */ /* 0x000fea000383ffff */
.L_x_28:
[----:B-1----:R-:W-:-:S04]  /*e3b0*/  IMAD.U32 R8, RZ, RZ, UR36 ;  /* 0x00000024ff087e24 */ /* 0x002fc8000f8e00ff */
[----:B------:R1:W2:Y:S03]  /*e3c0*/  SYNCS.PHASECHK.TRANS64.TRYWAIT P2, [R8+URZ+0x28c30], R13 ;  /* 0x028c300d080075a7 */ /* 0x0002a6000804017f */
[----:B--2---:R-:W-:Y:S05]  /*e3d0*/  @!P2 NANOSLEEP.SYNCS 0x989680 ;  /* 0x009896800000a95d */ /* 0x004fea0003900000 */
[----:B------:R-:W2:Y:S02]  /*e3e0*/  @!P2 SYNCS.PHASECHK.TRANS64 P2, [R8+URZ+0x28c30], R13 ;  /* 0x028c300d0800a5a7 */ /* 0x000ea4000804007f */
[----:B--2---:R-:W-:Y:S05]  /*e3f0*/  @!P2 BRA `(.L_x_28) ;  /* 0xfffffffc00eca947 */ /* 0x004fea000383ffff */
[----:B------:R-:W-:Y:S05]  /*e400*/  BRA `(.L_x_27) ;  /* 0xffffff50006c7947 */ /* 0x000fea000383ffff */
.L_x_32:
[----:B---3--:R3:W4:Y:S02]  /*e410*/  SYNCS.PHASECHK.TRANS64.TRYWAIT P2, [R14+URZ+0x28c50], R13 ;  /* 0x028c500d0e0075a7 */ /* 0x008724000804017f */
[----:B----4-:R-:W-:Y:S05]  /*e420*/  @!P2 NANOSLEEP.SYNCS 0x989680 ;  /* 0x009896800000a95d */ /* 0x010fea0003900000 */
[----:B------:R-:W4:Y:S02]  /*e430*/  @!P2 SYNCS.PHASECHK.TRANS64 P2, [R14+URZ+0x28c50], R13 ;  /* 0x028c500d0e00a5a7 */ /* 0x000f24000804007f */
[----:B----4-:R-:W-:Y:S05]  /*e440*/  @!P2 BRA `(.L_x_32) ;  /* 0xfffffffc00f0a947 */ /* 0x010fea000383ffff */
[----:B------:R-:W-:Y:S05]  /*e450*/  BRA `(.L_x_31) ;  /* 0xffffff6400e87947 */ /* 0x000fea000383ffff */
.L_x_37:
[----:B-1----:R-:W-:-:S04]  /*e460*/  IMAD.U32 R5, RZ, RZ, UR7 ;  /* 0x00000007ff057e24 */ /* 0x002fc8000f8e00ff */
[----:B------:R1:W3:Y:S03]  /*e470*/  SYNCS.PHASECHK.TRANS64.TRYWAIT P3, [R5+URZ+0x28c30], R14 ;  /* 0x028c300e050075a7 */ /* 0x0002e6000806017f */
[----:B---3--:R-:W-:Y:S05]  /*e480*/  @!P3 NANOSLEEP.SYNCS 0x989680 ;  /* 0x009896800000b95d */ /* 0x008fea0003900000 */
[----:B------:R-:W3:Y:S02]  /*e490*/  @!P3 SYNCS.PHASECHK.TRANS64 P3, [R5+URZ+0x28c30], R14 ;  /* 0x028c300e0500b5a7 */ /* 0x000ee4000806007f */
[----:B---3--:R-:W-:Y:S05]  /*e4a0*/  @!P3 BRA `(.L_x_37) ;  /* 0xfffffffc00ecb947 */ /* 0x008fea000383ffff */
[----:B------:R-:W-:Y:S05]  /*e4b0*/  BRA `(.L_x_36) ;  /* 0xffffff6800c47947 */ /* 0x000fea000383ffff */
.L_x_41:
[----:B--2---:R2:W4:Y:S02]  /*e4c0*/  SYNCS.PHASECHK.TRANS64.TRYWAIT P3, [R171+URZ+0x28c50], R14 ;  /* 0x028c500eab0075a7 */ /* 0x004524000806017f */
[----:B----4-:R-:W-:Y:S05]  /*e4d0*/  @!P3 NANOSLEEP.SYNCS 0x989680 ;  /* 0x009896800000b95d */ /* 0x010fea0003900000 */
[----:B------:R-:W4:Y:S02]  /*e4e0*/  @!P3 SYNCS.PHASECHK.TRANS64 P3, [R171+URZ+0x28c50], R14 ;  /* 0x028c500eab00b5a7 */ /* 0x000f24000806007f */
[----:B----4-:R-:W-:Y:S05]  /*e4f0*/  @!P3 BRA `(.L_x_41) ;  /* 0xfffffffc00f0b947 */ /* 0x010fea000383ffff */
[----:B------:R-:W-:Y:S05]  /*e500*/  BRA `(.L_x_40) ;  /* 0xffffff8000e07947 */ /* 0x000fea000383ffff */
.L_x_54:
[----:B------:R-:W-:Y:S01]  /*e510*/  MOV R13, R19 ;  /* 0x00000013000d7202 */ /* 0x000fe20000000f00 */
[----:B------:R-:W-:Y:S02]  /*e520*/  IMAD.MOV.U32 R12, RZ, RZ, RZ ;  /* 0x000000ffff0c7224 */ /* 0x000fe400078e00ff */
[----:B------:R-:W-:Y:S02]  /*e530*/  IMAD.MOV.U32 R11, RZ, RZ, 0x1f ;  /* 0x0000001fff0b7424 */ /* 0x000fe400078e00ff */
[----:B------:R-:W-:-:S07]  /*e540*/  IMAD.MOV.U32 R15, RZ, RZ, -0x1 ;  /* 0xffffffffff0f7424 */ /* 0x000fce00078e00ff */
[----:B------:R-:W-:Y:S05]  /*e550*/  WARPSYNC.COLLECTIVE R15, `(.L_x_149) ;  /* 0x000000000f087348 */ /* 0x000fea0003c00000 */
[----:B------:R0:W1:Y:S02]  /*e560*/  SHFL.IDX P6, R14, R13, R12, R11 ;  /* 0x0000000c0d0e7389 */ /* 0x00006400000c000b */
[----:B01----:R-:W-:Y:S01]  /*e570*/  ENDCOLLECTIVE ;  /* 0x000000000000791b */ /* 0x003fe20003800000 */
.L_x_149:
[----:B------:R-:W-:Y:S05]  /*e580*/  BRA `(.L_x_150) ;  /* 0xffffffc000487947 */ /* 0x000fea000383ffff */
.L_x_56:
[----:B------:R-:W-:Y:S01]  /*e590*/  BSSY B0, `(.L_x_151) ;  /* 0x0000006000007945 */ /* 0x000fe20003800000 */
[----:B------:R-:W-:-:S07]  /*e5a0*/  IMAD.MOV.U32 R15, RZ, RZ, -0x1 ;  /* 0xffffffffff0f7424 */ /* 0x000fce00078e00ff */
[----:B------:R-:W-:Y:S05]  /*e5b0*/  WARPSYNC.COLLECTIVE R15, `(.L_x_152) ;  /* 0x000000000f0c7348 */ /* 0x000fea0003c00000 */
[----:B------:R-:W-:Y:S02]  /*e5c0*/  ELECT P6, UR62, PT ;  /* 0x00000000003e782f */ /* 0x000fe400038c0000 */
[----:B------:R-:W-:Y:S01]  /*e5d0*/  MOV R14, UR62 ;  /* 0x0000003e000e7c02 */ /* 0x000fe20008000f00 */
[----:B------:R-:W-:Y:S10]  /*e5e0*/  ENDCOLLECTIVE ;  /* 0x000000000000791b */ /* 0x000ff40003800000 */
.L_x_152:
[----:B------:R-:W-:Y:S05]  /*e5f0*/  BSYNC B0 ;  /* 0x0000000000007941 */ /* 0x000fea0003800000 */
.L_x_151:
[----:B------:R-:W-:Y:S05]  /*e600*/  BRA `(.L_x_153) ;  /* 0xffffffc000487947 */ /* 0x000fea000383ffff */
.L_x_58:
[----:B0-----:R-:W-:-:S04]  /*e610*/  MOV R3, UR38 ;  /* 0x0000002600037c02 */ /* 0x001fc80008000f00 */
[----:B------:R0:W1:Y:S03]  /*e620*/  SYNCS.PHASECHK.TRANS64.TRYWAIT P0, [R3+URZ+0x28c40], R0 ;  /* 0x028c4000030075a7 */ /* 0x000066000800017f */
[----:B-1----:R-:W-:Y:S05]  /*e630*/  @!P0 NANOSLEEP.SYNCS 0x989680 ;  /* 0x009896800000895d */ /* 0x002fea0003900000 */
[----:B------:R-:W1:Y:S02]  /*e640*/  @!P0 SYNCS.PHASECHK.TRANS64 P0, [R3+URZ+0x28c40], R0 ;  /* 0x028c4000030085a7 */ /* 0x000e64000800007f */
[----:B-1----:R-:W-:Y:S05]  /*e650*/  @!P0 BRA `(.L_x_58) ;  /* 0xfffffffc00ec8947 */ /* 0x002fea000383ffff */
[----:B------:R-:W-:Y:S05]  /*e660*/  BRA `(.L_x_154) ;  /* 0xffffffc000a47947 */ /* 0x000fea000383ffff */
.L_x_61:
[----:B------:R-:W-:Y:S01]  /*e670*/  IMAD.MOV.U32 R13, RZ, RZ, R3 ;  /* 0x000000ffff0d7224 */ /* 0x000fe200078e0003 */
[----:B------:R-:W-:Y:S01]  /*e680*/  MOV R15, 0xffffffff ;  /* 0xffffffff000f7802 */ /* 0x000fe20000000f00 */
[----:B------:R-:W-:Y:S02]  /*e690*/  IMAD.MOV.U32 R12, RZ, RZ, RZ ;  /* 0x000000ffff0c7224 */ /* 0x000fe400078e00ff */
[----:B------:R-:W-:Y:S02]  /*e6a0*/  IMAD.MOV.U32 R11, RZ, RZ, 0x181f ;  /* 0x0000181fff0b7424 */ /* 0x000fe400078e00ff */
[----:B------:R-:W-:-:S07]  /*e6b0*/  IMAD R5, R10, 0x40, R5 ;  /* 0x000000400a057824 */ /* 0x000fce00078e0205 */
[----:B------:R-:W-:Y:S05]  /*e6c0*/  WARPSYNC.COLLECTIVE R15, `(.L_x_155) ;  /* 0x000000000f087348 */ /* 0x000fea0003c00000 */
[----:B------:R0:W1:Y:S02]  /*e6d0*/  SHFL.IDX P6, R14, R13, R12, R11 ;  /* 0x0000000c0d0e7389 */ /* 0x00006400000c000b */
[----:B01----:R-:W-:Y:S01]  /*e6e0*/  ENDCOLLECTIVE ;  /* 0x000000000000791b */ /* 0x003fe20003800000 */
.L_x_155:
[----:B------:R-:W-:Y:S01]  /*e6f0*/  IADD3 R21, R5, 0x10, RZ ;  /* 0x0000001005157810 */ /* 0x000fe20007ffe0ff */
[----:B------:R-:W-:Y:S02]  /*e700*/  IMAD.MOV.U32 R13, RZ, RZ, R0 ;  /* 0x000000ffff0d7224 */ /* 0x000fe400078e0000 */
[----:B------:R-:W-:-:S07]  /*e710*/  IMAD.MOV.U32 R6, RZ, RZ, R14 ;  /* 0x000000ffff067224 */ /* 0x000fce00078e000e */
[----:B------:R-:W-:Y:S05]  /*e720*/  WARPSYNC.COLLECTIVE R15, `(.L_x_156) ;  /* 0x000000000f087348 */ /* 0x000fea0003c00000 */
[----:B------:R0:W1:Y:S02]  /*e730*/  SHFL.IDX P6, R14, R13, R12, R11 ;  /* 0x0000000c0d0e7389 */ /* 0x00006400000c000b */
[----:B01----:R-:W-:Y:S01]  /*e740*/  ENDCOLLECTIVE ;  /* 0x000000000000791b */ /* 0x003fe20003800000 */
.L_x_156:
[----:B------:R-:W-:Y:S02]  /*e750*/  ULDC UR4, c[0x0][0x288] ;  /* 0x0000a20000047ab9 */ /* 0x000fe40000000800 */
[----:B------:R-:W-:-:S05]  /*e760*/  IMAD R2, R9, UR4, RZ ;  /* 0x0000000409027c24 */ /* 0x000fca000f8e02ff */
[----:B------:R-:W-:Y:S01]  /*e770*/  ISETP.GE.AND P1, PT, R5, R2, PT ;  /* 0x000000020500720c */ /* 0x000fe20003f26270 */
[----:B------:R-:W-:Y:S02]  /*e780*/  IMAD.MOV.U32 R13, RZ, RZ, R3 ;  /* 0x000000ffff0d7224 */ /* 0x000fe400078e0003 */
[----:B------:R-:W-:-:S10]  /*e790*/  IMAD.MOV.U32 R12, RZ, RZ, 0x1 ;  /* 0x00000001ff0c7424 */ /* 0x000fd400078e00ff */
[----:B------:R-:W-:Y:S01]  /*e7a0*/  @!P1 LEA R9, R4, UR38, 0x1 ;  /* 0x0000002604099c11 */ /* 0x000fe2000f8e08ff */
[----:B------:R-:W-:-:S07]  /*e7b0*/  IMAD.MOV.U32 R7, RZ, RZ, R14 ;  /* 0x000000ffff077224 */ /* 0x000fce00078e000e */
[----:B------:R-:W-:Y:S05]  /*e7c0*/  WARPSYNC.COLLECTIVE R15, `(.L_x_157) ;  /* 0x000000000f087348 */ /* 0x000fea0003c00000 */
[----:B------:R0:W1:Y:S02]  /*e7d0*/  SHFL.IDX P6, R14, R13, R12, R11 ;  /* 0x0000000c0d0e7389 */ /* 0x00006400000c000b */
[----:B01----:R-:W-:Y:S01]  /*e7e0*/  ENDCOLLECTIVE ;  /* 0x000000000000791b */ /* 0x003fe20003800000 */
.L_x_157:
[----:B------:R-:W-:-:S05]  /*e7f0*/  @!P1 LEA R7, P2, R8, R7, 0x1 ;  /* 0x0000000708079211 */ /* 0x000fca00078408ff */
[----:B------:R-:W-:-:S05]  /*e800*/  @!P1 IMAD.X R6, RZ, RZ, R6, P2 ;  /* 0x000000ffff069224 */ /* 0x000fca00010e0606 */
[----:B------:R-:W-:Y:S01]  /*e810*/  @!P1 LOP3.LUT R7, R7, R6, RZ, 0x3c, !PT ;  /* 0x0000000607079212 */ /* 0x000fe200078e3cff */
[----:B------:R-:W-:-:S03]  /*e820*/  IMAD.MOV.U32 R13, RZ, RZ, R0 ;  /* 0x000000ffff0d7224 */ /* 0x000fc600078e0000 */
[----:B------:R-:W-:-:S04]  /*e830*/  @!P1 LOP3.LUT R6, R7, R6, RZ, 0x3c, !PT ;  /* 0x0000000607069212 */ /* 0x000fc800078e3cff */
[----:B------:R-:W-:-:S05]  /*e840*/  @!P1 LOP3.LUT R7, R7, R6, RZ, 0x3c, !PT ;  /* 0x0000000607079212 */ /* 0x000fca00078e3cff */
[----:B------:R-:W-:Y:S01]  /*e850*/  @!PT LDS RZ, [RZ] ;  /* 0x00000000fffff984 */ /* 0x000fe20000000800 */
[----:B------:R-:W-:Y:S01]  /*e860*/  @!PT LDS RZ, [RZ] ;  /* 0x00000000fffff984 */ /* 0x000fe20000000800 */
[----:B------:R-:W-:Y:S01]  /*e870*/  @!PT LDS RZ, [RZ] ;  /* 0x00000000fffff984 */ /* 0x000fe20000000800 */
[----:B------:R0:W-:Y:S01]  /*e880*/  @!P1 LDGSTS.E.BYPASS.LTC128B.128 [R9+0x20400], desc[UR42][R6.64], !P0 ;  /* 0x2040000006099fae */ /* 0x0001e2000c101d6a */
[----:B------:R-:W-:Y:S01]  /*e890*/  ISETP.GE.AND P1, PT, R21, R2, PT ;  /* 0x000000021500720c */ /* 0x000fe20003f26270 */
[----:B------:R-:W-:Y:S02]  /*e8a0*/  VIADD R21, R5, 0x20 ;  /* 0x0000002005157836 */ /* 0x000fe40000000000 */
[----:B0-----:R-:W-:-:S10]  /*e8b0*/  IMAD.MOV.U32 R6, RZ, RZ, R14 ;  /* 0x000000ffff067224 */ /* 0x001fd400078e000e */
[----:B------:R-:W-:Y:S05]  /*e8c0*/  WARPSYNC.COLLECTIVE R15, `(.L_x_158) ;  /* 0x000000000f087348 */ /* 0x000fea0003c00000 */
[----:B------:R0:W1:Y:S02]  /*e8d0*/  SHFL.IDX P6, R14, R13, R12, R11 ;  /* 0x0000000c0d0e7389 */ /* 0x00006400000c000b */
[----:B01----:R-:W-:Y:S01]  /*e8e0*/  ENDCOLLECTIVE ;  /* 0x000000000000791b */ /* 0x003fe20003800000 */
.L_x_158:
[----:B------:R-:W-:Y:S01]  /*e8f0*/  @!P1 LEA R9, R4, UR38, 0x1 ;  /* 0x0000002604099c11 */ /* 0x000fe2000f8e08ff */
[----:B------:R-:W-:Y:S02]  /*e900*/  IMAD.MOV.U32 R13, RZ, RZ, R3 ;  /* 0x000000ffff0d7224 */ /* 0x000fe400078e0003 */
[----:B------:R-:W-:Y:S01]  /*e910*/  IMAD.MOV.U32 R12, RZ, RZ, 0x2 ;  /* 0x00000002ff0c7424 */ /* 0x000fe200078e00ff */
[----:B------:R-:W-:-:S13]  /*e920*/  @!P1 LEA R7, P2, R8, R14, 0x1 ;  /* 0x0000000e08079211 */ /* 0x000fda00078408ff */
[----:B------:R-:W-:Y:S05]  /*e930*/  WARPSYNC.COLLECTIVE R15, `(.L_x_159) ;  /* 0x000000000f087348 */ /* 0x000fea0003c00000 */
[----:B------:R0:W1:Y:S02]  /*e940*/  SHFL.IDX P6, R14, R13, R12, R11 ;  /* 0x0000000c0d0e7389 */ /* 0x00006400000c000b */
[----:B01----:R-:W-:Y:S01]  /*e950*/  ENDCOLLECTIVE ;  /* 0x000000000000791b */ /* 0x003fe20003800000 */
.L_x_159:
[----:B------:R-:W-:-:S04]  /*e960*/  @!P1 IADD3.X R6, RZ, R6, RZ, P2, !PT ;  /* 0x00000006ff069210 */ /* 0x000fc800017fe4ff */
[----:B------:R-:W-:-:S04]  /*e970*/  @!P1 LOP3.LUT R7, R7, R6, RZ, 0x3c, !PT ;  /* 0x0000000607079212 */ /* 0x000fc800078e3cff */
[----:B------:R-:W-:-:S04]  /*e980*/  @!P1 LOP3.LUT R6, R7, R6, RZ, 0x3c, !PT ;  /* 0x0000000607069212 */ /* 0x000fc800078e3cff */
[----:B------:R-:W-:Y:S02]  /*e990*/  @!P1 LOP3.LUT R7, R7, R6, RZ, 0x3c, !PT ;  /* 0x0000000607079212 */ /* 0x000fe400078e3cff */
[----:B------:R-:W-:-:S03]  /*e9a0*/  MOV R13, R0 ;  /* 0x00000000000d7202 */ /* 0x000fc60000000f00 */
[----:B------:R-:W-:Y:S01]  /*e9b0*/  @!PT LDS RZ, [RZ] ;  /* 0x00000000fffff984 */ /* 0x000fe20000000800 */
[----:B------:R-:W-:Y:S01]  /*e9c0*/  @!PT LDS RZ, [RZ] ;  /* 0x00000000fffff984 */ /* 0x000fe20000000800 */
[----:B------:R-:W-:Y:S01]  /*e9d0*/  @!PT LDS RZ, [RZ] ;  /* 0x00000000fffff984 */ /* 0x000fe20000000800 */
[----:B------:R0:W-:Y:S01]  /*e9e0*/  @!P1 LDGSTS.E.BYPASS.LTC128B.128 [R9+0x20c00], desc[UR42][R6.64], !P0 ;  /* 0x20c0000006099fae */ /* 0x0001e2000c101d6a */
[----:B------:R-:W-:Y:S01]  /*e9f0*/  ISETP.GE.AND P1, PT, R21, R2, PT ;  /* 0x000000021500720c */ /* 0x000fe20003f26270 */
[----:B0-----:R-:W-:-:S12]  /*ea00*/  IMAD.MOV.U32 R6, RZ, RZ, R14 ;  /* 0x000000ffff067224 */ /* 0x001fd800078e000e */
[----:B------:R-:W-:Y:S05]  /*ea10*/  WARPSYNC.COLLECTIVE R15, `(.L_x_160) ;  /* 0x000000000f087348 */ /* 0x000fea0003c00000 */
[----:B------:R0:W1:Y:S02]  /*ea20*/  SHFL.IDX P6, R14, R13, R12, R11 ;  /* 0x0000000c0d0e7389 */ /* 0x00006400000c000b */
[----:B01----:R-:W-:Y:S01]  /*ea30*/  ENDCOLLECTIVE ;  /* 0x000000000000791b */ /* 0x003fe20003800000 */
.L_x_160:
[----:B------:R-:W-:Y:S01]  /*ea40*/  @!P1 LEA R9, R4, UR38, 0x1 ;  /* 0x0000002604099c11 */ /* 0x000fe2000f8e08ff */
[----:B------:R-:W-:Y:S02]  /*ea50*/  IMAD.MOV.U32 R13, RZ, RZ, R3 ;  /* 0x000000ffff0d7224 */ /* 0x000fe400078e0003 */
[----:B------:R-:W-:Y:S01]  /*ea60*/  IMAD.MOV.U32 R12, RZ, RZ, 0x3 ;  /* 0x00000003ff0c7424 */ /* 0x000fe200078e00ff */
[----:B------:R-:W-:-:S13]  /*ea70*/  @!P1 LEA R7, P2, R8, R14, 0x1 ;  /* 0x0000000e08079211 */ /* 0x000fda00078408ff */
[----:B------:R-:W-:Y:S05]  /*ea80*/  WARPSYNC.COLLECTIVE R15, `(.L_x_161) ;  /* 0x000000000f087348 */ /* 0x000fea0003c00000 */
[----:B------:R0:W1:Y:S02]  /*ea90*/  SHFL.IDX P6, R14, R13, R12, R11 ;  /* 0x0000000c0d0e7389 */ /* 0x00006400000c000b */
[----:B01----:R-:W-:Y:S01]  /*eaa0*/  ENDCOLLECTIVE ;  /* 0x000000000000791b */ /* 0x003fe20003800000 */
.L_x_161:
[----:B------:R-:W-:-:S05]  /*eab0*/  @!P1 IMAD.X R6, RZ, RZ, R6, P2 ;  /* 0x000000ffff069224 */ /* 0x000fca00010e0606 */
[----:B------:R-:W-:-:S04]  /*eac0*/  @!P1 LOP3.LUT R7, R7, R6, RZ, 0x3c, !PT ;  /* 0x0000000607079212 */ /* 0x000fc800078e3cff */
[C---:B------:R-:W-:Y:S02]  /*ead0*/  @!P1 LOP3.LUT R6, R7.reuse, R6, RZ, 0x3c, !PT ;  /* 0x0000000607069212 */ /* 0x040fe400078e3cff */
[----:B------:R-:W-:Y:S02]  /*eae0*/  MOV R13, R0 ;  /* 0x00000000000d7202 */ /* 0x000fe40000000f00 */
[----:B------:R-:W-:-:S05]  /*eaf0*/  @!P1 LOP3.LUT R7, R7, R6, RZ, 0x3c, !PT ;  /* 0x0000000607079212 */ /* 0x000fca00078e3cff */
[----:B------:R-:W-:Y:S01]  /*eb00*/  @!PT LDS RZ, [RZ] ;  /* 0x00000000fffff984 */ /* 0x000fe20000000800 */
[----:B------:R-:W-:Y:S01]  /*eb10*/  @!PT LDS RZ, [RZ] ;  /* 0x00000000fffff984 */ /* 0x000fe20000000800 */
[----:B------:R-:W-:Y:S01]  /*eb20*/  @!PT LDS RZ, [RZ] ;  /* 0x00000000fffff984 */ /* 0x000fe20000000800 */
[----:B------:R0:W-:Y:S01]  /*eb30*/  @!P1 LDGSTS.E.BYPASS.LTC128B.128 [R9+0x21400], desc[UR42][R6.64], !P0 ;  /* 0x2140000006099fae */ /* 0x0001e2000c101d6a */
[----:B------:R-:W-:-:S07]  /*eb40*/  IMAD.MOV.U32 R3, RZ, RZ, R14 ;  /* 0x000000ffff037224 */ /* 0x000fce00078e000e */
[----:B0-----:R-:W-:Y:S05]  /*eb50*/  WARPSYNC.COLLECTIVE R15, `(.L_x_162) ;  /* 0x000000000f087348 */ /* 0x001fea0003c00000 */
[----:B------:R1:W2:Y:S02]  /*eb60*/  SHFL.IDX P6, R14, R13, R12, R11 ;  /* 0x0000000c0d0e7389 */ /* 0x0002a400000c000b */
[----:B012---:R-:W-:Y:S01]  /*eb70*/  ENDCOLLECTIVE ;  /* 0x000000000000791b */ /* 0x007fe20003800000 */
.L_x_162:
[----:B------:R-:W-:Y:S05]  /*eb80*/  BRA `(.L_x_163) ;  /* 0xffffffc400807947 */ /* 0x000fea000383ffff */
.L_x_62:
[----:B0-----:R-:W-:-:S04]  /*eb90*/  IMAD.U32 R3, RZ, RZ, UR38 ;  /* 0x00000026ff037e24 */ /* 0x001fc8000f8e00ff */
[----:B------:R0:W1:Y:S03]  /*eba0*/  SYNCS.PHASECHK.TRANS64.TRYWAIT P0, [R3+URZ+0x28c20], R4 ;  /* 0x028c2004030075a7 */ /* 0x000066000800017f */
[----:B-1----:R-:W-:Y:S05]  /*ebb0*/  @!P0 NANOSLEEP.SYNCS 0x989680 ;  /* 0x009896800000895d */ /* 0x002fea0003900000 */
[----:B------:R-:W1:Y:S02]  /*ebc0*/  @!P0 SYNCS.PHASECHK.TRANS64 P0, [R3+URZ+0x28c20], R4 ;  /* 0x028c2004030085a7 */ /* 0x000e64000800007f */
[----:B-1----:R-:W-:Y:S05]  /*ebd0*/  @!P0 BRA `(.L_x_62) ;  /* 0xfffffffc00ec8947 */ /* 0x002fea000383ffff */
[----:B------:R-:W-:Y:S05]  /*ebe0*/  BRA `(.L_x_164) ;  /* 0xffffffc400b07947 */ /* 0x000fea000383ffff */
.L_x_65:
[----:B0-----:R-:W-:-:S04]  /*ebf0*/  IMAD.U32 R3, RZ, RZ, UR38 ;  /* 0x00000026ff037e24 */ /* 0x001fc8000f8e00ff */
[----:B------:R0:W1:Y:S03]  /*ec00*/  SYNCS.PHASECHK.TRANS64.TRYWAIT P0, [R3+URZ+0x28c60], R4 ;  /* 0x028c6004030075a7 */ /* 0x000066000800017f */
[----:B-1----:R-:W-:Y:S05]  /*ec10*/  @!P0 NANOSLEEP.SYNCS 0x989680 ;  /* 0x009896800000895d */ /* 0x002fea0003900000 */
[----:B------:R-:W1:Y:S02]  /*ec20*/  @!P0 SYNCS.PHASECHK.TRANS64 P0, [R3+URZ+0x28c60], R4 ;  /* 0x028c6004030085a7 */ /* 0x000e64000800007f */
[----:B-1----:R-:W-:Y:S05]  /*ec30*/  @!P0 BRA `(.L_x_65) ;  /* 0xfffffffc00ec8947 */ /* 0x002fea000383ffff */
[----:B------:R-:W-:Y:S05]  /*ec40*/  BRA `(.L_x_165) ;  /* 0xffffffc400bc7947 */ /* 0x000fea000383ffff */
.L_x_81:
[----:B-1----:R-:W-:-:S04]  /*ec50*/  IMAD.U32 R3, RZ, RZ, UR38 ;  /* 0x00000026ff037e24 */ /* 0x002fc8000f8e00ff */
[----:B------:R1:W2:Y:S03]  /*ec60*/  SYNCS.PHASECHK.TRANS64.TRYWAIT P0, [R3+URZ+0x28c48], R2 ;  /* 0x028c4802030075a7 */ /* 0x0002a6000800017f */
[----:B--2---:R-:W-:Y:S05]  /*ec70*/  @!P0 NANOSLEEP.SYNCS 0x989680 ;  /* 0x009896800000895d */ /* 0x004fea0003900000 */
[----:B------:R-:W2:Y:S02]  /*ec80*/  @!P0 SYNCS.PHASECHK.TRANS64 P0, [R3+URZ+0x28c48], R2 ;  /* 0x028c4802030085a7 */ /* 0x000ea4000800007f */
[----:B--2---:R-:W-:Y:S05]  /*ec90*/  @!P0 BRA `(.L_x_81) ;  /* 0xfffffffc00ec8947 */ /* 0x004fea000383ffff */
[----:B------:R-:W-:Y:S05]  /*eca0*/  BRA `(.L_x_166) ;  /* 0xffffffd0007c7947 */ /* 0x000fea000383ffff */
.L_x_86:
[----:B01----:R-:W-:-:S04]  /*ecb0*/  IMAD.U32 R3, RZ, RZ, UR38 ;  /* 0x00000026ff037e24 */ /* 0x003fc8000f8e00ff */
[----:B------:R0:W1:Y:S03]  /*ecc0*/  SYNCS.PHASECHK.TRANS64.TRYWAIT P0, [R3+URZ+0x28c68], R2 ;  /* 0x028c6802030075a7 */ /* 0x000066000800017f */
[----:B-1----:R-:W-:Y:S05]  /*ecd0*/  @!P0 NANOSLEEP.SYNCS 0x989680 ;  /* 0x009896800000895d */ /* 0x002fea0003900000 */
[----:B------:R-:W1:Y:S02]  /*ece0*/  @!P0 SYNCS.PHASECHK.TRANS64 P0, [R3+URZ+0x28c68], R2 ;  /* 0x028c6802030085a7 */ /* 0x000e64000800007f */
[----:B-1----:R-:W-:Y:S05]  /*ecf0*/  @!P0 BRA `(.L_x_86) ;  /* 0xfffffffc00ec8947 */ /* 0x002fea000383ffff */
[----:B------:R-:W-:Y:S05]  /*ed00*/  BRA `(.L_x_167) ;  /* 0xffffffd000dc7947 */ /* 0x000fea000383ffff */
.L_x_101:
[----:B-1----:R-:W-:-:S04]  /*ed10*/  MOV R3, UR38 ;  /* 0x0000002600037c02 */ /* 0x002fc80008000f00 */
[----:B------:R1:W2:Y:S03]  /*ed20*/  SYNCS.PHASECHK.TRANS64.TRYWAIT P0, [R3+URZ+0x28c40], R2 ;  /* 0x028c4002030075a7 */ /* 0x0002a6000800017f */
[----:B--2---:R-:W-:Y:S05]  /*ed30*/  @!P0 NANOSLEEP.SYNCS 0x989680 ;  /* 0x009896800000895d */ /* 0x004fea0003900000 */
[----:B------:R-:W2:Y:S02]  /*ed40*/  @!P0 SYNCS.PHASECHK.TRANS64 P0, [R3+URZ+0x28c40], R2 ;  /* 0x028c4002030085a7 */ /* 0x000ea4000800007f */
[----:B--2---:R-:W-:Y:S05]  /*ed50*/  @!P0 BRA `(.L_x_101) ;  /* 0xfffffffc00ec8947 */ /* 0x004fea000383ffff */
[----:B------:R-:W-:Y:S05]  /*ed60*/  BRA `(.L_x_168) ;  /* 0xffffffdc00287947 */ /* 0x000fea000383ffff */
.L_x_106:
[----:B01----:R-:W-:-:S04]  /*ed70*/  IMAD.U32 R3, RZ, RZ, UR38 ;  /* 0x00000026ff037e24 */ /* 0x003fc8000f8e00ff */
[----:B------:R0:W1:Y:S03]  /*ed80*/  SYNCS.PHASECHK.TRANS64.TRYWAIT P0, [R3+URZ+0x28c60], R2 ;  /* 0x028c6002030075a7 */ /* 0x000066000800017f */
[----:B-1----:R-:W-:Y:S05]  /*ed90*/  @!P0 NANOSLEEP.SYNCS 0x989680 ;  /* 0x009896800000895d */ /* 0x002fea0003900000 */
[----:B------:R-:W1:Y:S02]  /*eda0*/  @!P0 SYNCS.PHASECHK.TRANS64 P0, [R3+URZ+0x28c60], R2 ;  /* 0x028c6002030085a7 */ /* 0x000e64000800007f */
[----:B-1----:R-:W-:Y:S05]  /*edb0*/  @!P0 BRA `(.L_x_106) ;  /* 0xfffffffc00ec8947 */ /* 0x002fea000383ffff */
[----:B------:R-:W-:Y:S05]  /*edc0*/  BRA `(.L_x_169) ;  /* 0xffffffdc008c7947 */ /* 0x000fea000383ffff */
.L_x_122:
[----:B-1----:R-:W-:-:S04]  /*edd0*/  IMAD.U32 R3, RZ, RZ, UR38 ;  /* 0x00000026ff037e24 */ /* 0x002fc8000f8e00ff */
[----:B------:R1:W2:Y:S03]  /*ede0*/  SYNCS.PHASECHK.TRANS64.TRYWAIT P0, [R3+URZ+0x28c48], R2 ;  /* 0x028c4802030075a7 */ /* 0x0002a6000800017f */
[----:B--2---:R-:W-:Y:S05]  /*edf0*/  @!P0 NANOSLEEP.SYNCS 0x989680 ;  /* 0x009896800000895d */ /* 0x004fea0003900000 */
[----:B------:R-:W2:Y:S02]  /*ee00*/  @!P0 SYNCS.PHASECHK.TRANS64 P0, [R3+URZ+0x28c48], R2 ;  /* 0x028c4802030085a7 */ /* 0x000ea4000800007f */
[----:B--2---:R-:W-:Y:S05]  /*ee10*/  @!P0 BRA `(.L_x_122) ;  /* 0xfffffffc00ec8947 */ /* 0x004fea000383ffff */
[----:B------:R-:W-:Y:S05]  /*ee20*/  BRA `(.L_x_170) ;  /* 0xffffffe400e87947 */ /* 0x000fea000383ffff */
.L_x_127:
[----:B-12---:R-:W-:-:S04]  /*ee30*/  IMAD.U32 R3, RZ, RZ, UR38 ;  /* 0x00000026ff037e24 */ /* 0x006fc8000f8e00ff */
[----:B------:R1:W2:Y:S03]  /*ee40*/  SYNCS.PHASECHK.TRANS64.TRYWAIT P0, [R3+URZ+0x28c68], R2 ;  /* 0x028c6802030075a7 */ /* 0x0002a6000800017f */
[----:B--2---:R-:W-:Y:S05]  /*ee50*/  @!P0 NANOSLEEP.SYNCS 0x989680 ;  /* 0x009896800000895d */ /* 0x004fea0003900000 */
[----:B------:R-:W2:Y:S02]  /*ee60*/  @!P0 SYNCS.PHASECHK.TRANS64 P0, [R3+URZ+0x28c68], R2 ;  /* 0x028c6802030085a7 */ /* 0x000ea4000800007f */
[----:B--2---:R-:W-:Y:S05]  /*ee70*/  @!P0 BRA `(.L_x_127) ;  /* 0xfffffffc00ec8947 */ /* 0x004fea000383ffff */
[----:B------:R-:W-:Y:S05]  /*ee80*/  BRA `(.L_x_171) ;  /* 0xffffffe8004c7947 */ /* 0x000fea000383ffff */
.L_x_138:
[----:B--2---:R2:W3:Y:S02]  /*ee90*/  SYNCS.PHASECHK.TRANS64.TRYWAIT P0, [R2+URZ+0x28c20], R9 ;  /* 0x028c2009020075a7 */ /* 0x0044e4000800017f */
[----:B---3--:R-:W-:Y:S05]  /*eea0*/  @!P0 NANOSLEEP.SYNCS 0x989680 ;  /* 0x009896800000895d */ /* 0x008fea0003900000 */
[----:B------:R-:W3:Y:S02]  /*eeb0*/  @!P0 SYNCS.PHASECHK.TRANS64 P0, [R2+URZ+0x28c20], R9 ;  /* 0x028c2009020085a7 */ /* 0x000ee4000800007f */
[----:B---3--:R-:W-:Y:S05]  /*eec0*/  @!P0 BRA `(.L_x_138) ;  /* 0xfffffffc00f08947 */ /* 0x008fea000383ffff */
[----:B------:R-:W-:Y:S05]  /*eed0*/  BRA `(.L_x_172) ;  /* 0xfffffff0003c7947 */ /* 0x000fea000383ffff */
.L_x_139:
[----:B------:R-:W3:Y:S01]  /*eee0*/  S2R R3, SR_TID.X ;  /* 0x0000000000037919 */ /* 0x000ee20000002100 */
[----:B------:R-:W-:Y:S01]  /*eef0*/  BSSY B0, `(.L_x_173) ;  /* 0x000000a000007945 */ /* 0x000fe20003800000 */
[----:B------:R-:W-:Y:S01]  /*ef00*/  MOV R12, RZ ;  /* 0x000000ff000c7202 */ /* 0x000fe20000000f00 */
[----:B------:R-:W-:Y:S02]  /*ef10*/  IMAD.MOV.U32 R11, RZ, RZ, 0x1f ;  /* 0x0000001fff0b7424 */ /* 0x000fe400078e00ff */
[----:B------:R-:W-:Y:S01]  /*ef20*/  IMAD.MOV.U32 R15, RZ, RZ, -0x1 ;  /* 0xffffffffff0f7424 */ /* 0x000fe200078e00ff */
[----:B---3--:R-:W-:-:S04]  /*ef30*/  SHF.R.U32.HI R3, RZ, 0x5, R3 ;  /* 0x00000005ff037819 */ /* 0x008fc80000011603 */
[----:B------:R-:W-:-:S05]  /*ef40*/  LOP3.LUT R3, R3, 0x3, RZ, 0xc0, !PT ;  /* 0x0000000303037812 */ /* 0x000fca00078ec0ff */
[----:B------:R-:W-:-:S07]  /*ef50*/  IMAD.MOV.U32 R13, RZ, RZ, R3 ;  /* 0x000000ffff0d7224 */ /* 0x000fce00078e0003 */
[----:B012---:R-:W-:Y:S05]  /*ef60*/  WARPSYNC.COLLECTIVE R15, `(.L_x_174) ;  /* 0x000000000f087348 */ /* 0x007fea0003c00000 */
[----:B------:R3:W4:Y:S02]  /*ef70*/  SHFL.IDX P6, R14, R13, R12, R11 ;  /* 0x0000000c0d0e7389 */ /* 0x00072400000c000b */
[----:B01234-:R-:W-:Y:S01]  /*ef80*/  ENDCOLLECTIVE ;  /* 0x000000000000791b */ /* 0x01ffe20003800000 */
.L_x_174:
[----:B------:R-:W-:Y:S05]  /*ef90*/  BSYNC B0 ;  /* 0x0000000000007941 */ /* 0x000fea0003800000 */
.L_x_173:
[----:B------:R-:W-:Y:S05]  /*efa0*/  BRA `(.L_x_175) ;  /* 0xfffffff000207947 */ /* 0x000fea000383ffff */
.L_x_140:
[----:B------:R-:W-:Y:S01]  /*efb0*/  BSSY B0, `(.L_x_176) ;  /* 0x0000006000007945 */ /* 0x000fe20003800000 */
[----:B------:R-:W-:-:S07]  /*efc0*/  IMAD.MOV.U32 R15, RZ, RZ, -0x1 ;  /* 0xffffffffff0f7424 */ /* 0x000fce00078e00ff */
[----:B0123--:R-:W-:Y:S05]  /*efd0*/  WARPSYNC.COLLECTIVE R15, `(.L_x_177) ;  /* 0x000000000f0c7348 */ /* 0x00ffea0003c00000 */
[----:B------:R-:W-:Y:S02]  /*efe0*/  ELECT P6, UR62, PT ;  /* 0x00000000003e782f */ /* 0x000fe400038c0000 */
[----:B------:R-:W-:Y:S01]  /*eff0*/  MOV R14, UR62 ;  /* 0x0000003e000e7c02 */ /* 0x000fe20008000f00 */
[----:B0123--:R-:W-:Y:S10]  /*f000*/  ENDCOLLECTIVE ;  /* 0x000000000000791b */ /* 0x00fff40003800000 */
.L_x_177:
[----:B------:R-:W-:Y:S05]  /*f010*/  BSYNC B0 ;  /* 0x0000000000007941 */ /* 0x000fea0003800000 */
.L_x_176:
[----:B------:R-:W-:Y:S05]  /*f020*/  BRA `(.L_x_178) ;  /* 0xfffffff000147947 */ /* 0x000fea000383ffff */
.L_x_142:
[----:B-1----:R1:W3:Y:S02]  /*f030*/  SYNCS.PHASECHK.TRANS64.TRYWAIT P0, [R7+URZ], R4 ;  /* 0x00000004070075a7 */ /* 0x0022e4000800017f */
[----:B---3--:R-:W-:Y:S05]  /*f040*/  @!P0 NANOSLEEP.SYNCS 0x989680 ;  /* 0x009896800000895d */ /* 0x008fea0003900000 */
[----:B------:R-:W3:Y:S02]  /*f050*/  @!P0 SYNCS.PHASECHK.TRANS64 P0, [R7+URZ], R4 ;  /* 0x00000004070085a7 */ /* 0x000ee4000800007f */
[----:B---3--:R-:W-:Y:S05]  /*f060*/  @!P0 BRA `(.L_x_142) ;  /* 0xfffffffc00f08947 */ /* 0x008fea000383ffff */
[----:B------:R-:W-:Y:S05]  /*f070*/  BRA `(.L_x_179) ;  /* 0xfffffff000487947 */ /* 0x000fea000383ffff */
.L_x_143:
[----:B---3--:R3:W4:Y:S02]  /*f080*/  SYNCS.PHASECHK.TRANS64.TRYWAIT P0, [R5+URZ], R0 ;  /* 0x00000000050075a7 */ /* 0x008724000800017f */
[----:B----4-:R-:W-:Y:S05]  /*f090*/  @!P0 NANOSLEEP.SYNCS 0x989680 ;  /* 0x009896800000895d */ /* 0x010fea0003900000 */
[----:B------:R-:W4:Y:S02]  /*f0a0*/  @!P0 SYNCS.PHASECHK.TRANS64 P0, [R5+URZ], R0 ;  /* 0x00000000050085a7 */ /* 0x000f24000800007f */
[----:B----4-:R-:W-:Y:S05]  /*f0b0*/  @!P0 BRA `(.L_x_143) ;  /* 0xfffffffc00f08947 */ /* 0x010fea000383ffff */
[----:B------:R-:W-:Y:S05]  /*f0c0*/  BRA `(.L_x_180) ;  /* 0xfffffff0003c7947 */ /* 0x000fea000383ffff */
.L_x_145:
[----:B--2---:R2:W3:Y:S02]  /*f0d0*/  SYNCS.PHASECHK.TRANS64.TRYWAIT P0, [R5+URZ], R4 ;  /* 0x00000004050075a7 */ /* 0x0044e4000800017f */
[----:B---3--:R-:W-:Y:S05]  /*f0e0*/  @!P0 NANOSLEEP.SYNCS 0x989680 ;  /* 0x009896800000895d */ /* 0x008fea0003900000 */
[----:B------:R-:W3:Y:S02]  /*f0f0*/  @!P0 SYNCS.PHASECHK.TRANS64 P0, [R5+URZ], R4 ;  /* 0x00000004050085a7 */ /* 0x000ee4000800007f */
[----:B---3--:R-:W-:Y:S05]  /*f100*/  @!P0 BRA `(.L_x_145) ;  /* 0xfffffffc00f08947 */ /* 0x008fea000383ffff */
[----:B------:R-:W-:Y:S05]  /*f110*/  BRA `(.L_x_181) ;  /* 0xfffffff000407947 */ /* 0x000fea000383ffff */
.L_x_182:
[----:B------:R-:W-:-:S00]  /*f120*/  BRA `(.L_x_182) ;  /* 0xfffffffc00fc7947 */ /* 0x000fc0000383ffff */
[----:B------:R-:W-:-:S00]  /*f130*/  NOP ;  /* 0x0000000000007918 */ /* 0x000fc00000000000 */
        /* <DEDUP_REMOVED lines=12> */
.L_x_6038:


//--------------------- .text._ZN7cutlass13device_kernelIN5flash11enable_sm90INS1_16FlashAttnFwdSm90INS1_25CollectiveMainloopFwdSm90ILi2EN4cute5tupleIJNS5_1CILi1EEES8_S8_EEENS6_IJNS7_ILi64EEESA_SA_EEELi512ENS_10bfloat16_tEfNS_4arch4Sm90ELb0ELb0ELb1ELb0ELb0ELb0ELb1ELb0ELb0ELb1ELb1ELb0EEENS1_21CollectiveEpilogueFwdINS6_IJSA_NS7_ILi512EEESA_EEES9_SC_SE_Li256ELb0ELb1ELb1ELb0EEENS1_19SingleTileSchedulerILb0ELb1ELb1ELi64EEEEEEEEEvNT_6ParamsE --------------------------
	.section	.text._ZN7cutlass13device_kernelIN5flash11enable_sm90INS1_16FlashAttnFwdSm90INS1_25CollectiveMainloopFwdSm90ILi2EN4cute5tupleIJNS5_1CILi1EEES8_S8_EEENS6_IJNS7_ILi64EEESA_SA_EEELi512ENS_10bfloat16_tEfNS_4arch4Sm90ELb0ELb0ELb1ELb0ELb0ELb0ELb1ELb0ELb0ELb1ELb1ELb0EEENS1_21CollectiveEpilogueFwdINS6_IJSA_NS7_ILi512EEESA_EEES9_SC_SE_Li256ELb0ELb1ELb1ELb0EEENS1_19SingleTileSchedulerILb0ELb1ELb1ELi64EEEEEEEEEvNT_6ParamsE,"ax",@progbits
	.align	128
.text._ZN7cutlass13device_kernelIN5flash11enable_sm90INS1_16FlashAttnFwdSm90INS1_25CollectiveMainloopFwdSm90ILi2EN4cute5tupleIJNS5_1CILi1EEES8_S8_EEENS6_IJNS7_ILi64EEESA_SA_EEELi512ENS_10bfloat16_tEfNS_4arch4Sm90ELb0ELb0ELb1ELb0ELb0ELb0ELb1ELb0ELb0ELb1ELb1ELb0EEENS1_21CollectiveEpilogueFwdINS6_IJSA_NS7_ILi512EEESA_EEES9_SC_SE_Li256ELb0ELb1ELb1ELb0EEENS1_19SingleTileSchedulerILb0ELb1ELb1ELi64EEEEEEEEEvNT_6ParamsE:
        .type           _ZN7cutlass13device_kernelIN5flash11enable_sm90INS1_16FlashAttnFwdSm90INS1_25CollectiveMainloopFwdSm90ILi2EN4cute5tupleIJNS5_1CILi1EEES8_S8_EEENS6_IJNS7_ILi64EEESA_SA_EEELi512ENS_10bfloat16_tEfNS_4arch4Sm90ELb0ELb0ELb1ELb0ELb0ELb0ELb1ELb0ELb0ELb1ELb1ELb0EEENS1_21CollectiveEpilogueFwdINS6_IJSA_NS7_ILi512EEESA_EEES9_SC_SE_Li256ELb0ELb1ELb1ELb0EEENS1_19SingleTileSchedulerILb0ELb1ELb1ELi64EEEEEEEEEvNT_6ParamsE,@function
        .size           _ZN7cutlass13device_kernelIN5flash11enable_sm90INS1_16FlashAttnFwdSm90INS1_25CollectiveMainloopFwdSm90ILi2EN4cute5tupleIJNS5_1CILi1EEES8_S8_EEENS6_IJNS7_ILi64EEESA_SA_EEELi512ENS_10bfloat16_tEfNS_4arch4Sm90ELb0ELb0ELb1ELb0ELb0ELb0ELb1ELb0ELb0ELb1ELb1ELb0EEENS1_21CollectiveEpilogueFwdINS6_IJSA_NS7_ILi512EEESA_EEES9_SC_SE_Li256ELb0ELb1ELb1ELb0EEENS1_19SingleTileSchedulerILb0ELb1ELb1ELi64EEEEEEEEEvNT_6ParamsE,(.L_x_6039 - _ZN7cutlass13device_kernelIN5flash11enable_sm90INS1_16FlashAttnFwdSm90INS1_25CollectiveMainloopFwdSm90ILi2EN4cute5tupleIJNS5_1CILi1EEES8_S8_EEENS6_IJNS7_ILi64EEESA_SA_EEELi512ENS_10bfloat16_tEfNS_4arch4Sm90ELb0ELb0ELb1ELb0ELb0ELb0ELb1ELb0ELb0ELb1ELb1ELb0EEENS1_21CollectiveEpilogueFwdINS6_IJSA_NS7_ILi512EEESA_EEES9_SC_SE_Li256ELb0ELb1ELb1ELb0EEENS1_19SingleTileSchedulerILb0ELb1ELb1ELi64EEEEEEEEEvNT_6ParamsE)
        .other          _ZN7cutlass13device_kernelIN5flash11enable_sm90INS1_16FlashAttnFwdSm90INS1_25CollectiveMainloopFwdSm90ILi2EN4cute5tupleIJNS5_1CILi1EEES8_S8_EEENS6_IJNS7_ILi64EEESA_SA_EEELi512ENS_10bfloat16_tEfNS_4arch4Sm90ELb0ELb0ELb1ELb0ELb0ELb0ELb1ELb0ELb0ELb1ELb1ELb0EEENS1_21CollectiveEpilogueFwdINS6_IJSA_NS7_ILi512EEESA_EEES9_SC_SE_Li256ELb0ELb1ELb1ELb0EEENS1_19SingleTileSchedulerILb0ELb1ELb1ELi64EEEEEEEEEvNT_6ParamsE,@"STO_CUDA_ENTRY STV_DEFAULT"
_ZN7cutlass13device_kernelIN5flash11enable_sm90INS1_16FlashAttnFwdSm90INS1_25CollectiveMainloopFwdSm90ILi2EN4cute5tupleIJNS5_1CILi1EEES8_S8_EEENS6_IJNS7_ILi64EEESA_SA_EEELi512ENS_10bfloat16_tEfNS_4arch4Sm90ELb0ELb0ELb1ELb0ELb0ELb0ELb1ELb0ELb0ELb1ELb1ELb0EEENS1_21CollectiveEpilogueFwdINS6_IJSA_NS7_ILi512EEESA_EEES9_SC_SE_Li256ELb0ELb1ELb1ELb0EEENS1_19SingleTileSchedulerILb0ELb1ELb1ELi64EEEEEEEEEvNT_6ParamsE:
[----:B------:R-:W0:Y:S02]  /*0000*/  LDC R1, c[0x0][0x28] ;  /* 0x00000a00ff017b82 */ /* 0x000e240000000800 */
[----:B0-----:R-:W-:Y:S01]  /*0010*/  VIADD R1, R1, 0xffffffd0 ;  /* 0xffffffd001017836 */ /* 0x001fe20000000000 */
[----:B------:R-:W0:Y:S01]  /*0020*/  S2R R3, SR_TID.X ;  /* 0x0000000000037919 */ /* 0x000e220000002100 */
[----:B------:R-:W-:Y:S01]  /*0030*/  ELECT P0, URZ, PT ;  /* 0x00000000003f782f */ /* 0x000fe20003800000 */
[----:B------:R-:W-:Y:S01]  /*0040*/  BSSY B0, `(.L_x_183) ;  /* 0x000000e000007945 */ /* 0x000fe20003800000 */
[--C-:B0-----:R-:W-:Y:S02]  /*0050*/  SHF.R.U32.HI R0, RZ, 0x5, R3.reuse ;  /* 0x00000005ff007819 */ /* 0x101fe40000011603 */
[----:B------:R-:W-:-:S03]  /*0060*/  SHF.R.U32.HI R3, RZ, 0x7, R3 ;  /* 0x00000007ff037819 */ /* 0x000fc60000011603 */
        /* <DEDUP_REMOVED lines=11> */
.L_x_184:
[----:B------:R-:W-:Y:S05]  /*0120*/  BSYNC B0 ;  /* 0x0000000000007941 */ /* 0x000fea0003800000 */
.L_x_183:
[----:B------:R-:W-:Y:S01]  /*0130*/  VOTEU.ANY UP0, P0 ;  /* 0x00000000003f7886 */ /* 0x000fe20000000100 */
[----:B------:R-:W0:Y:S01]  /*0140*/  SHFL.IDX PT, R3, R3, RZ, 0x1f ;  /* 0x00001fff03037589 */ /* 0x000e2200000e0000 */
[----:B------:R-:W-:Y:S01]  /*0150*/  UMOV UR4, 0x80 ;  /* 0x0000008000047882 */ /* 0x000fe20000000000 */
[----:B------:R-:W-:Y:S01]  /*0160*/  UMOV UR7, 0x100 ;  /* 0x0000010000077882 */ /* 0x000fe20000000000 */
[----:B------:R-:W-:Y:S01]  /*0170*/  VOTEU.ANY UP1, P0 ;  /* 0x00000000003f7886 */ /* 0x000fe20000020100 */
[----:B------:R-:W1:Y:S01]  /*0180*/  @UP0 S2UR UR8, SR_CgaCtaId ;  /* 0x00000000000809c3 */ /* 0x000e620000008800 */
[----:B------:R-:W2:Y:S01]  /*0190*/  SHFL.IDX PT, R2, R0, RZ, 0x1f ;  /* 0x00001fff00027589 */ /* 0x000ea200000e0000 */
[----:B------:R-:W-:Y:S01]  /*01a0*/  @UP0 UMOV UR6, 0x400 ;  /* 0x0000040000060882 */ /* 0x000fe20000000000 */
[----:B------:R-:W-:-:S04]  /*01b0*/  @UP0 UIADD3 UR4, -UR4, 0x100000, URZ ;  /* 0x0010000004040890 */ /* 0x000fc8000fffe13f */
[----:B------:R-:W-:Y:S02]  /*01c0*/  @UP0 USHF.L.U32 UR5, UR4, 0xb, URZ ;  /* 0x0000000b04050899 */ /* 0x000fe4000800063f */
[----:B------:R-:W-:Y:S01]  /*01d0*/  @UP0 USHF.L.U32 UR4, UR4, 0x1, URZ ;  /* 0x0000000104040899 */ /* 0x000fe2000800063f */
[----:B------:R-:W-:Y:S01]  /*01e0*/  VOTEU.ANY UP2, P0 ;  /* 0x00000000003f7886 */ /* 0x000fe20000040100 */
[----:B------:R-:W-:Y:S01]  /*01f0*/  VOTEU.ANY UP3, P0 ;  /* 0x00000000003f7886 */ /* 0x000fe20000060100 */
[----:B0-----:R-:W-:Y:S01]  /*0200*/  R2UR UR9, R3 ;  /* 0x00000000030972ca */ /* 0x001fe200000e0000 */
[----:B-1----:R-:W-:Y:S01]  /*0210*/  @UP0 ULEA UR8, UR8, UR6, 0x18 ;  /* 0x0000000608080291 */ /* 0x002fe2000f8ec03f */
[----:B--2---:R-:W-:Y:S01]  /*0220*/  ISETP.NE.AND P1, PT, R2, RZ, PT ;  /* 0x000000ff0200720c */ /* 0x004fe20003f25270 */
[----:B------:R-:W-:-:S04]  /*0230*/  @UP0 UIADD3 UR6, -UR7, 0x100000, URZ ;  /* 0x0010000007060890 */ /* 0x000fc8000fffe13f */
[----:B------:R-:W-:Y:S02]  /*0240*/  @UP0 USHF.L.U32 UR7, UR6, 0xb, URZ ;  /* 0x0000000b06070899 */ /* 0x000fe4000800063f */
[----:B------:R-:W-:-:S04]  /*0250*/  @UP0 USHF.L.U32 UR6, UR6, 0x1, URZ ;  /* 0x0000000106060899 */ /* 0x000fc8000800063f */
[----:B------:R-:W-:Y:S01]  /*0260*/  UISETP.NE.AND UP0, UPT, UR9, URZ, UPT ;  /* 0x0000003f0900728c */ /* 0x000fe2000bf05270 */
[----:B------:R-:W0:Y:S02]  /*0270*/  FENCE.VIEW.ASYNC.S ;  /* 0x00000000000073c6 */ /* 0x000e240000000000 */
[----:B0-----:R0:W1:Y:S01]  /*0280*/  @UP1 SYNCS.EXCH.64 URZ, [UR8+0x38800], UR4 ;  /* 0x03880004083f15b2 */ /* 0x0010620008000100 */
[----:B------:R0:W2:Y:S04]  /*0290*/  @UP2 SYNCS.EXCH.64 URZ, [UR8+0x38810], UR4 ;  /* 0x03881004083f25b2 */ /* 0x0000a80008000100 */
[----:B------:R0:W3:Y:S01]  /*02a0*/  @UP3 SYNCS.EXCH.64 URZ, [UR8+0x38820], UR6 ;  /* 0x03882006083f35b2 */ /* 0x0000e20008000100 */
        /* <DEDUP_REMOVED lines=13> */
[----:B------:R4:W0:Y:S02]  /*0380*/  SYNCS.EXCH.64 URZ, [UR6+0x38848], UR4 ;  /* 0x03884804063f75b2 */ /* 0x0008240008000100 */
[----:B----4-:R-:W-:Y:S01]  /*0390*/  NOP ;  /* 0x0000000000007918 */ /* 0x010fe20000000000 */
.L_x_185:
[----:B------:R-:W4:Y:S01]  /*03a0*/  SHFL.IDX PT, R2, R0, RZ, 0x1f ;  /* 0x00001fff00027589 */ /* 0x000f2200000e0000 */
[----:B------:R-:W-:Y:S01]  /*03b0*/  NOP ;  /* 0x0000000000007918 */ /* 0x000fe20000000000 */
[----:B----4-:R-:W-:-:S13]  /*03c0*/  ISETP.NE.AND P0, PT, R2, RZ, PT ;  /* 0x000000ff0200720c */ /* 0x010fda0003f05270 */
        /* <DEDUP_REMOVED lines=17> */
[----:B------:R4:W0:Y:S02]  /*04e0*/  SYNCS.EXCH.64 URZ, [UR8+0x38868], UR4 ;  /* 0x03886804083f75b2 */ /* 0x0008240008000100 */
[----:B----4-:R-:W-:Y:S01]  /*04f0*/  NOP ;  /* 0x0000000000007918 */ /* 0x010fe20000000000 */
.L_x_186:
[----:B------:R-:W4:Y:S01]  /*0500*/  SHFL.IDX PT, R2, R0, RZ, 0x1f ;  /* 0x00001fff00027589 */ /* 0x000f2200000e0000 */
[----:B------:R-:W-:Y:S01]  /*0510*/  NOP ;  /* 0x0000000000007918 */ /* 0x000fe20000000000 */
[----:B----4-:R-:W-:-:S13]  /*0520*/  ISETP.NE.AND P0, PT, R2, RZ, PT ;  /* 0x000000ff0200720c */ /* 0x010fda0003f05270 */
        /* <DEDUP_REMOVED lines=15> */
.L_x_187:
        /* <DEDUP_REMOVED lines=22> */
.L_x_188:
        /* <DEDUP_REMOVED lines=22> */
.L_x_189:
[----:B0-----:R-:W-:Y:S01]  /*08e0*/  UMOV UR4, 0x1 ;  /* 0x0000000100047882 */ /* 0x001fe20000000000 */
[----:B------:R-:W-:Y:S01]  /*08f0*/  PLOP3.LUT P0, PT, PT, PT, UP0, 0x80, 0x0 ;  /* 0x000000000000781c */ /* 0x000fe20003f0f008 */
[----:B------:R-:W-:Y:S01]  /*0900*/  USEL UR4, UR4, 0x2, !UP0 ;  /* 0x0000000204047887 */ /* 0x000fe2000c000000 */
[----:B------:R-:W-:Y:S01]  /*0910*/  NOP ;  /* 0x0000000000007918 */ /* 0x000fe20000000000 */
[----:B------:R-:W-:Y:S04]  /*0920*/  BSSY B6, `(.L_x_190) ;  /* 0x0001186000067945 */ /* 0x000fe80003800000 */
[----:B------:R-:W-:-:S05]  /*0930*/  IMAD.U32 R2, RZ, RZ, UR4 ;  /* 0x00000004ff027e24 */ /* 0x000fca000f8e00ff */
[----:B------:R0:W-:Y:S01]  /*0940*/  STL [R1+0x28], R2 ;  /* 0x0000280201007387 */ /* 0x0001e20000100800 */
[----:B-123--:R-:W-:Y:S06]  /*0950*/  BAR.SYNC.DEFER_BLOCKING 0x0 ;  /* 0x0000000000007b1d */ /* 0x00efec0000010000 */
[----:B------:R-:W-:Y:S05]  /*0960*/  @!P0 BRA `(.L_x_191) ;  /* 0x000000c000288947 */ /* 0x000fea0003800000 */
.L_x_192:
[----:B------:R-:W-:-:S08]  /*0970*/  NOP ;  /* 0x0000000000007918 */ /* 0x000fd00000000000 */
[----:B------:R-:W1:Y:S02]  /*0980*/  USETMAXREG.TRY_ALLOC.CTAPOOL UP0, 0xf0 ;  /* 0x000000f0000079c8 */ /* 0x000e640008000600 */
[----:B-1----:R-:W-:-:S13]  /*0990*/  PLOP3.LUT P0, PT, PT, PT, UP0, 0x80, 0x0 ;  /* 0x000000000000781c */ /* 0x002fda0003f0f008 */
[----:B------:R-:W-:Y:S05]  /*09a0*/  @!P0 BRA `(.L_x_192) ;  /* 0xfffffffc00f08947 */ /* 0x000fea000383ffff */
[----:B------:R-:W1:Y:S01]  /*09b0*/  S2R R11, SR_TID.X ;  /* 0x00000000000b7919 */ /* 0x000e620000002100 */
[----:B------:R-:W2:Y:S01]  /*09c0*/  S2UR UR6, SR_CTAID.Y ;  /* 0x00000000000679c3 */ /* 0x000ea20000002600 */
[----:B------:R-:W-:Y:S02]  /*09d0*/  ULDC UR7, c[0x0][0xd50] ;  /* 0x0003540000077ab9 */ /* 0x000fe40000000800 */
[----:B------:R-:W-:-:S05]  /*09e0*/  UISETP.NE.AND UP0, UPT, UR7, 0x1, UPT ;  /* 0x000000010700788c */ /* 0x000fca000bf05270 */
[----:B------:R-:W3:Y:S06]  /*09f0*/  S2UR UR8, SR_CTAID.Z ;  /* 0x00000000000879c3 */ /* 0x000eec0000002700 */
[----:B------:R-:W-:Y:S01]  /*0a00*/  @UP0 ULDC UR4, c[0x0][0xd54] ;  /* 0x0003550000040ab9 */ /* 0x000fe20000000800 */
[----:B------:R-:W-:Y:S01]  /*0a10*/  @UP0 ULDC UR10, c[0x0][0xd58] ;  /* 0x00035600000a0ab9 */ /* 0x000fe20000000800 */
[----:B--2---:R-:W-:Y:S02]  /*0a20*/  UIMAD.WIDE.U32 UR4, UR6, UR4, URZ ;  /* 0x00000004060472a5 */ /* 0x004fe4000f8e003f */
[----:B------:R-:W-:-:S02]  /*0a30*/  UMOV UR11, UR6 ;  /* 0x00000006000b7c82 */ /* 0x000fc40008000000 */
[----:B------:R-:W-:Y:S01]  /*0a40*/  @UP0 USHF.R.U32.HI UR11, URZ, UR10, UR5 ;  /* 0x0000000a3f0b0299 */ /* 0x000fe20008011605 */
[----:B-1----:R-:W-:-:S03]  /*0a50*/  LOP3.LUT R0, R11, 0xffffff80, RZ, 0xc0, !PT ;  /* 0xffffff800b007812 */ /* 0x002fc600078ec0ff */
[----:B------:R-:W-:Y:S01]  /*0a60*/  UIADD3 UR4, -UR11, URZ, URZ ;  /* 0x0000003f0b047290 */ /* 0x000fe2000fffe13f */
[----:B------:R-:W-:Y:S01]  /*0a70*/  ISETP.NE.AND P0, PT, R0, 0x80, PT ;  /* 0x000000800000780c */ /* 0x000fe20003f05270 */
[----:B------:R-:W-:Y:S02]  /*0a80*/  IMAD.U32 R0, RZ, RZ, UR11 ;  /* 0x0000000bff007e24 */ /* 0x000fe4000f8e00ff */
[----:B------:R-:W-:-:S03]  /*0a90*/  UIMAD UR7, UR7, UR4, UR6 ;  /* 0x00000004070772a4 */ /* 0x000fc6000f8e0206 */
[----:B------:R4:W-:Y:S07]  /*0aa0*/  STL [R1], R0 ;  /* 0x0000000001007387 */ /* 0x0009ee0000100800 */
[----:B------:R-:W-:Y:S06]  /*0ab0*/  @!P0 BAR.ARV 0x8, 0x100 ;  /* 0x0204000000008b1d */ /* 0x000fec0000002000 */
[----:B------:R-:W-:-:S13]  /*0ac0*/  ISETP.GE.U32.AND P0, PT, R11, 0x100, PT ;  /* 0x000001000b00780c */ /* 0x000fda0003f06070 */
[----:B------:R-:W-:Y:S06]  /*0ad0*/  @P0 BAR.ARV 0xf, 0x100 ;  /* 0x03c4000000000b1d */ /* 0x000fec0000002000 */
[----:B---3--:R-:W-:-:S13]  /*0ae0*/  ISETP.LE.AND P0, PT, RZ, UR8, PT ;  /* 0x00000008ff007c0c */ /* 0x008fda000bf03270 */
[----:B----4-:R-:W-:Y:S05]  /*0af0*/  @!P0 BRA `(.L_x_193) ;  /* 0x0000011400a08947 */ /* 0x010fea0003800000 */
[----:B------:R-:W-:Y:S01]  /*0b00*/  ULDC.64 UR4, c[0x0][0x418] ;  /* 0x0001060000047ab9 */ /* 0x000fe20000000a00 */
[----:B------:R-:W-:Y:S01]  /*0b10*/  ULDC UR60, c[0x0][0x424] ;  /* 0x00010900003c7ab9 */ /* 0x000fe20000000800 */
[----:B------:R-:W-:Y:S01]  /*0b20*/  UISETP.NE.U32.AND UP0, UPT, UR4, URZ, UPT ;  /* 0x0000003f0400728c */ /* 0x000fe2000bf05070 */
[----:B------:R-:W-:Y:S01]  /*0b30*/  VIADD R152, R11, 0xffffff80 ;  /* 0xffffff800b987836 */ /* 0x000fe20000000000 */
[----:B------:R-:W-:Y:S02]  /*0b40*/  UISETP.NE.AND UP1, UPT, UR9, 0x1, UPT ;  /* 0x000000010900788c */ /* 0x000fe4000bf25270 */
[----:B------:R-:W-:Y:S01]  /*0b50*/  UISETP.NE.AND.EX UP0, UPT, UR5, URZ, UPT, UP0 ;  /* 0x0000003f0500728c */ /* 0x000fe2000bf05300 */
[----:B------:R-:W-:Y:S01]  /*0b60*/  ULDC UR4, c[0x0][0x2f0] ;  /* 0x0000bc0000047ab9 */ /* 0x000fe20000000800 */
[----:B------:R-:W-:Y:S02]  /*0b70*/  USHF.R.U32.HI UR11, URZ, 0x10, UR7 ;  /* 0x000000103f0b7899 */ /* 0x000fe40008011607 */
[----:B------:R-:W-:Y:S01]  /*0b80*/  PLOP3.LUT P0, PT, PT, PT, UP1, 0x80, 0x0 ;  /* 0x000000000000781c */ /* 0x000fe20003f0f018 */
[----:B------:R-:W-:-:S02]  /*0b90*/  USEL UR60, UR60, 0x1, UP0 ;  /* 0x000000013c3c7887 */ /* 0x000fc40008000000 */
[----:B------:R-:W-:Y:S02]  /*0ba0*/  UISETP.NE.AND UP0, UPT, UR11, URZ, UPT ;  /* 0x0000003f0b00728c */ /* 0x000fe4000bf05270 */
[----:B------:R-:W-:Y:S02]  /*0bb0*/  UIMAD UR60, UR60, UR4, URZ ;  /* 0x000000043c3c72a4 */ /* 0x000fe4000f8e023f */
[----:B------:R-:W-:Y:S02]  /*0bc0*/  ULOP3.LUT UR7, UR7, 0xffff, URZ, 0xc0, !UPT ;  /* 0x0000ffff07077892 */ /* 0x000fe4000f8ec03f */
[----:B------:R-:W-:-:S04]  /*0bd0*/  UIADD3 UR4, UR60, 0x3f, URZ ;  /* 0x0000003f3c047890 */ /* 0x000fc8000fffe03f */
[----:B------:R-:W-:Y:S01]  /*0be0*/  USHF.R.S32.HI UR5, URZ, 0x1f, UR4 ;  /* 0x0000001f3f057899 */ /* 0x000fe20008011404 */
[----:B------:R-:W-:-:S03]  /*0bf0*/  @!UP0 ULDC UR11, c[0x0][0xae8] ;  /* 0x0002ba00000b8ab9 */ /* 0x000fc60000000800 */
[----:B------:R-:W-:-:S04]  /*0c00*/  ULEA.HI UR5, UR5, UR4, URZ, 0x6 ;  /* 0x0000000405057291 */ /* 0x000fc8000f8f303f */
[----:B------:R-:W-:Y:S01]  /*0c10*/  USHF.R.S32.HI UR6, URZ, 0x6, UR5 ;  /* 0x000000063f067899 */ /* 0x000fe20008011405 */
[----:B------:R-:W-:Y:S11]  /*0c20*/  @!P0 BRA `(.L_x_194) ;  /* 0x0000001c00948947 */ /* 0x000ff60003800000 */
[----:B------:R-:W-:Y:S01]  /*0c30*/  UISETP.GE.AND UP0, UPT, UR60, 0x1, UPT ;  /* 0x000000013c00788c */ /* 0x000fe2000bf06270 */
[----:B------:R-:W-:Y:S02]  /*0c40*/  PLOP3.LUT P0, PT, PT, PT, PT, 0x80, 0x0 ;  /* 0x000000000000781c */ /* 0x000fe40003f0f070 */
[----:B------:R-:W-:Y:S02]  /*0c50*/  CS2R R4, SRZ ;  /* 0x0000000000047805 */ /* 0x000fe4000001ff00 */
[----:B------:R-:W-:Y:S02]  /*0c60*/  CS2R R150, SRZ ;  /* 0x0000000000967805 */ /* 0x000fe4000001ff00 */
[----:B------:R-:W-:Y:S02]  /*0c70*/  CS2R R148, SRZ ;  /* 0x0000000000947805 */ /* 0x000fe4000001ff00 */
[----:B------:R-:W-:Y:S02]  /*0c80*/  CS2R R146, SRZ ;  /* 0x0000000000927805 */ /* 0x000fe4000001ff00 */
[----:B------:R-:W-:-:S02]  /*0c90*/  PLOP3.LUT P1, PT, PT, PT, UP0, 0x80, 0x0 ;  /* 0x000000000000781c */ /* 0x000fc40003f2f008 */
        /* <DEDUP_REMOVED lines=53> */
[----:B------:R-:W-:Y:S01]  /*0ff0*/  CS2R R38, SRZ ;  /* 0x0000000000267805 */ /* 0x000fe2000001ff00 */
[----:B------:R-:W-:-:S02]  /*1000*/  IMAD.MOV.U32 R37, RZ, RZ, RZ ;  /* 0x000000ffff257224 */ /* 0x000fc400078e00ff */
[----:B------:R-:W-:Y:S01]  /*1010*/  IMAD.MOV.U32 R3, RZ, RZ, RZ ;  /* 0x000000ffff037224 */ /* 0x000fe200078e00ff */
[----:B------:R-:W-:Y:S06]  /*1020*/  @!P1 BRA `(.L_x_195) ;  /* 0x0000000000709947 */ /* 0x000fec0003800000 */
[----:B------:R-:W-:Y:S01]  /*1030*/  IMAD.U32 R6, RZ, RZ, UR11 ;  /* 0x0000000bff067e24 */ /* 0x000fe2000f8e00ff */
[----:B------:R-:W-:-:S04]  /*1040*/  UIADD3 UR4, UR6, -0x1, UR11 ;  /* 0xffffffff06047890 */ /* 0x000fc8000fffe00b */
[-C--:B------:R-:W-:Y:S02]  /*1050*/  IABS R7, R6.reuse ;  /* 0x0000000600077213 */ /* 0x080fe40000000000 */
[----:B------:R-:W-:Y:S01]  /*1060*/  IMAD.U32 R8, RZ, RZ, UR4 ;  /* 0x00000004ff087e24 */ /* 0x000fe2000f8e00ff */
[----:B------:R-:W-:Y:S01]  /*1070*/  IABS R6, R6 ;  /* 0x0000000600067213 */ /* 0x000fe20000000000 */
[----:B------:R-:W1:Y:S01]  /*1080*/  I2F.RP R0, R7 ;  /* 0x0000000700007306 */ /* 0x000e620000209400 */
[----:B------:R-:W-:-:S03]  /*1090*/  ULOP3.LUT UR4, UR4, UR11, URZ, 0x3c, !UPT ;  /* 0x0000000b04047292 */ /* 0x000fc6000f8e3c3f */
[----:B------:R-:W-:-:S03]  /*10a0*/  IMAD.MOV R6, RZ, RZ, -R6 ;  /* 0x000000ffff067224 */ /* 0x000fc600078e0a06 */
[----:B------:R-:W-:Y:S01]  /*10b0*/  ISETP.LE.AND P3, PT, RZ, UR4, PT ;  /* 0x00000004ff007c0c */ /* 0x000fe2000bf63270 */
[----:B-1----:R-:W0:Y:S02]  /*10c0*/  MUFU.RCP R0, R0 ;  /* 0x0000000000007308 */ /* 0x002e240000001000 */
[----:B0-----:R-:W-:Y:S01]  /*10d0*/  VIADD R2, R0, 0xffffffe ;  /* 0x0ffffffe00027836 */ /* 0x001fe20000000000 */
[----:B------:R-:W-:-:S05]  /*10e0*/  IABS R0, R8 ;  /* 0x0000000800007213 */ /* 0x000fca0000000000 */
[----:B------:R0:W1:Y:S02]  /*10f0*/  F2I.FTZ.U32.TRUNC.NTZ R3, R2 ;  /* 0x0000000200037305 */ /* 0x000064000021f000 */
        /* <DEDUP_REMOVED lines=8> */
[----:B------:R-:W-:Y:S02]  /*1180*/  @!P2 IMAD.IADD R0, R0, 0x1, -R7 ;  /* 0x000000010000a824 */ /* 0x000fe400078e0a07 */
[----:B------:R-:W-:Y:S01]  /*1190*/  @!P2 VIADD R3, R3, 0x1 ;  /* 0x000000010303a836 */ /* 0x000fe20000000000 */
[----:B------:R-:W-:Y:S02]  /*11a0*/  ISETP.NE.AND P2, PT, RZ, UR11, PT ;  /* 0x0000000bff007c0c */ /* 0x000fe4000bf45270 */
[----:B------:R-:W-:-:S13]  /*11b0*/  ISETP.GE.U32.AND P1, PT, R0, R7, PT ;  /* 0x000000070000720c */ /* 0x000fda0003f26070 */
[----:B------:R-:W-:-:S04]  /*11c0*/  @P1 VIADD R3, R3, 0x1 ;  /* 0x0000000103031836 */ /* 0x000fc80000000000 */
[----:B------:R-:W-:Y:S01]  /*11d0*/  @!P3 IMAD.MOV R3, RZ, RZ, -R3 ;  /* 0x000000ffff03b224 */ /* 0x000fe200078e0a03 */
[----:B------:R-:W-:-:S07]  /*11e0*/  @!P2 LOP3.LUT R3, RZ, UR11, RZ, 0x33, !PT ;  /* 0x0000000bff03ac12 */ /* 0x000fce000f8e33ff */
.L_x_195:
[----:B------:R-:W-:Y:S01]  /*11f0*/  IMAD R0, R3, UR7, RZ ;  /* 0x0000000703007c24 */ /* 0x000fe2000f8e02ff */
[----:B------:R-:W-:Y:S01]  /*1200*/  CS2R R34, SRZ ;  /* 0x0000000000227805 */ /* 0x000fe2000001ff00 */
[----:B------:R-:W-:Y:S01]  /*1210*/  IMAD.MOV.U32 R36, RZ, RZ, RZ ;  /* 0x000000ffff247224 */ /* 0x000fe200078e00ff */
[----:B------:R-:W-:Y:S02]  /*1220*/  CS2R R32, SRZ ;  /* 0x0000000000207805 */ /* 0x000fe4000001ff00 */
[----:B------:R-:W-:Y:S02]  /*1230*/  CS2R R30, SRZ ;  /* 0x00000000001e7805 */ /* 0x000fe4000001ff00 */
[----:B------:R-:W-:Y:S02]  /*1240*/  VIADDMNMX R3, R0, R3, UR6, PT ;  /* 0x0000000600037e46 */ /* 0x000fe4000b800103 */
[----:B------:R-:W-:Y:S02]  /*1250*/  CS2R R28, SRZ ;  /* 0x00000000001c7805 */ /* 0x000fe4000001ff00 */
[----:B------:R-:W-:-:S02]  /*1260*/  CS2R R26, SRZ ;  /* 0x00000000001a7805 */ /* 0x000fc4000001ff00 */
[----:B------:R-:W-:Y:S02]  /*1270*/  CS2R R24, SRZ ;  /* 0x0000000000187805 */ /* 0x000fe4000001ff00 */
[----:B------:R-:W-:-:S13]  /*1280*/  ISETP.GT.AND P1, PT, R3, R0, PT ;  /* 0x000000000300720c */ /* 0x000fda0003f24270 */
[----:B------:R-:W-:Y:S05]  /*1290*/  @!P1 BRA `(.L_x_196) ;  /* 0x0000008c00c49947 */ /* 0x000fea0003800000 */
[----:B------:R-:W-:Y:S01]  /*12a0*/  SHF.R.S32.HI R5, RZ, 0x1f, R152 ;  /* 0x0000001fff057819 */ /* 0x000fe20000011498 */
[----:B------:R-:W1:Y:S08]  /*12b0*/  S2UR UR7, SR_CgaCtaId ;  /* 0x00000000000779c3 */ /* 0x000e700000008800 */
[----:B------:R-:W-:Y:S01]  /*12c0*/  BAR.SYNC.DEFER_BLOCKING 0xe, 0x100 ;  /* 0x0384000000007b1d */ /* 0x000fe20000010000 */
[----:B------:R-:W-:Y:S01]  /*12d0*/  LOP3.LUT R6, R11, 0x7f, RZ, 0xc0, !PT ;  /* 0x0000007f0b067812 */ /* 0x000fe200078ec0ff */
[----:B------:R-:W-:Y:S01]  /*12e0*/  VIADD R3, R3, 0xfffffffe ;  /* 0xfffffffe03037836 */ /* 0x000fe20000000000 */
[----:B------:R-:W-:-:S02]  /*12f0*/  LEA.HI R5, R5, R152, RZ, 0x7 ;  /* 0x0000009805057211 */ /* 0x000fc400078f38ff */
[----:B------:R-:W-:Y:S01]  /*1300*/  ISETP.NE.AND P1, PT, R6, RZ, PT ;  /* 0x000000ff0600720c */ /* 0x000fe20003f25270 */
[----:B------:R-:W-:Y:S01]  /*1310*/  UMOV UR9, 0x40000040 ;  /* 0x4000004000097882 */ /* 0x000fe20000000000 */
[----:B0-----:R-:W-:Y:S01]  /*1320*/  SHF.R.S32.HI R2, RZ, 0x7, R5 ;  /* 0x00000007ff027819 */ /* 0x001fe20000011405 */
[----:B------:R-:W-:Y:S01]  /*1330*/  UMOV UR11, 0x40000040 ;  /* 0x40000040000b7882 */ /* 0x000fe20000000000 */
[----:B------:R-:W-:Y:S01]  /*1340*/  UMOV UR13, 0x40000040 ;  /* 0x40000040000d7882 */ /* 0x000fe20000000000 */
[----:B------:R-:W-:Y:S01]  /*1350*/  UMOV UR15, 0x40000040 ;  /* 0x40000040000f7882 */ /* 0x000fe20000000000 */
[----:B------:R-:W-:Y:S01]  /*1360*/  UMOV UR17, 0x40000040 ;  /* 0x4000004000117882 */ /* 0x000fe20000000000 */
[----:B------:R-:W-:Y:S01]  /*1370*/  UMOV UR19, 0x40000040 ;  /* 0x4000004000137882 */ /* 0x000fe20000000000 */
[----:B------:R-:W0:Y:S01]  /*1380*/  SHFL.IDX PT, R2, R2, RZ, 0x1f ;  /* 0x00001fff02027589 */ /* 0x000e2200000e0000 */
[----:B------:R-:W-:Y:S01]  /*1390*/  UMOV UR21, 0x40000040 ;  /* 0x4000004000157882 */ /* 0x000fe20000000000 */
[----:B------:R-:W-:Y:S01]  /*13a0*/  UMOV UR23, 0x40000040 ;  /* 0x4000004000177882 */ /* 0x000fe20000000000 */
[----:B------:R-:W-:-:S02]  /*13b0*/  LOP3.LUT R5, R5, 0xffffff80, RZ, 0xc0, !PT ;  /* 0xffffff8005057812 */ /* 0x000fc400078ec0ff */
[----:B------:R-:W-:-:S03]  /*13c0*/  ISETP.GE.AND P0, PT, R3, R0, PT ;  /* 0x000000000300720c */ /* 0x000fc60003f06270 */
[----:B------:R-:W-:Y:S01]  /*13d0*/  IMAD.IADD R5, R152, 0x1, -R5 ;  /* 0x0000000198057824 */ /* 0x000fe200078e0a05 */
[----:B------:R-:W-:Y:S01]  /*13e0*/  WARPGROUP.ARRIVE ;  /* 0x00000000000079c5 */ /* 0x000fe20000000000 */
[----:B0-----:R-:W-:-:S03]  /*13f0*/  R2UR UR4, R2 ;  /* 0x00000000020472ca */ /* 0x001fc600000e0000 */
[----:B------:R-:W-:-:S04]  /*1400*/  SHF.R.S32.HI R2, RZ, 0x1f, R5 ;  /* 0x0000001fff027819 */ /* 0x000fc80000011405 */
[CC--:B------:R-:W-:Y:S02]  /*1410*/  LEA.HI R4, R2.reuse, R5.reuse, RZ, 0x2 ;  /* 0x0000000502047211 */ /* 0x0c0fe400078f10ff */
[----:B------:R-:W-:Y:S02]  /*1420*/  LEA.HI R2, R2, R5, RZ, 0x5 ;  /* 0x0000000502027211 */ /* 0x000fe400078f28ff */
[----:B------:R-:W-:Y:S02]  /*1430*/  SHF.R.S32.HI R7, RZ, 0x1f, R4 ;  /* 0x0000001fff077819 */ /* 0x000fe40000011404 */
[----:B------:R-:W-:Y:S01]  /*1440*/  SHF.R.S32.HI R2, RZ, 0x5, R2 ;  /* 0x00000005ff027819 */ /* 0x000fe20000011402 */
[----:B------:R-:W-:-:S04]  /*1450*/  ULEA.HI UR5, UR4, UR4, URZ, 0x1 ;  /* 0x0000000404057291 */ /* 0x000fc8000f8f083f */
[----:B------:R-:W-:-:S03]  /*1460*/  ULOP3.LUT UR6, UR5, 0x1fffe, URZ, 0xc0, !UPT ;  /* 0x0001fffe05067892 */ /* 0x000fc6000f8ec03f */
[----:B------:R-:W-:Y:S01]  /*1470*/  UMOV UR5, 0x400 ;  /* 0x0000040000057882 */ /* 0x000fe20000000000 */
[----:B------:R-:W-:Y:S02]  /*1480*/  UIADD3 UR6, UR4, -UR6, URZ ;  /* 0x8000000604067290 */ /* 0x000fe4000fffe03f */
[----:B-1----:R-:W-:-:S04]  /*1490*/  ULEA UR5, UR7, UR5, 0x18 ;  /* 0x0000000507057291 */ /* 0x002fc8000f8ec03f */
[----:B------:R-:W-:Y:S02]  /*14a0*/  ULEA UR6, UR6, UR5, 0xf ;  /* 0x0000000506067291 */ /* 0x000fe4000f8e783f */
[----:B------:R-:W-:Y:S02]  /*14b0*/  UIADD3 UR4, UR5, 0x36400, URZ ;  /* 0x0003640005047890 */ /* 0x000fe4000fffe03f */
[----:B------:R-:W-:Y:S01]  /*14c0*/  IMAD.U32 R6, RZ, RZ, UR5 ;  /* 0x00000005ff067e24 */ /* 0x000fe2000f8e00ff */
[----:B------:R-:W-:Y:S02]  /*14d0*/  UIADD3 UR6, UR6, 0x400, URZ ;  /* 0x0000040006067890 */ /* 0x000fe4000fffe03f */
[----:B------:R-:W-:Y:S01]  /*14e0*/  USHF.R.U32.HI UR4, URZ, 0x4, UR4 ;  /* 0x000000043f047899 */ /* 0x000fe20008011604 */
[----:B------:R-:W-:Y:S01]  /*14f0*/  @!P1 VIADD R6, R6, 0x38860 ;  /* 0x0003886006069836 */ /* 0x000fe20000000000 */
[----:B------:R-:W-:Y:S02]  /*1500*/  USHF.R.U32.HI UR6, URZ, 0x4, UR6 ;  /* 0x000000043f067899 */ /* 0x000fe40008011606 */
[----:B------:R-:W-:-:S02]  /*1510*/  ULOP3.LUT UR4, UR4, 0x3fff, URZ, 0xc0, !UPT ;  /* 0x00003fff04047892 */ /* 0x000fc4000f8ec03f */
[----:B------:R-:W-:Y:S01]  /*1520*/  ULOP3.LUT UR6, UR6, 0x3fff, URZ, 0xc0, !UPT ;  /* 0x00003fff06067892 */ /* 0x000fe2000f8ec03f */
[----:B------:R-:W-:Y:S01]  /*1530*/  @!P1 PRMT R8, RZ, 0x654, R6 ;  /* 0x00000654ff089816 */ /* 0x000fe20000000006 */
[----:B------:R-:W-:Y:S01]  /*1540*/  ULOP3.LUT UR4, UR4, 0x10000, URZ, 0xfc, !UPT ;  /* 0x0001000004047892 */ /* 0x000fe2000f8efc3f */
[----:B------:R-:W-:Y:S01]  /*1550*/  SHF.R.S32.HI R6, RZ, 0x2, R4 ;  /* 0x00000002ff067819 */ /* 0x000fe20000011404 */
[----:B------:R-:W-:Y:S02]  /*1560*/  ULOP3.LUT UR6, UR6, 0x2000000, URZ, 0xfc, !UPT ;  /* 0x0200000006067892 */ /* 0x000fe4000f8efc3f */
[----:B------:R-:W-:Y:S01]  /*1570*/  UIADD3 UR12, UR4, 0x2, URZ ;  /* 0x00000002040c7890 */ /* 0x000fe2000fffe03f */
[----:B------:R-:W-:Y:S01]  /*1580*/  LEA.HI R7, R7, R6, RZ, 0x3 ;  /* 0x0000000607077211 */ /* 0x000fe200078f18ff */
[----:B------:R-:W-:Y:S01]  /*1590*/  UIADD3 UR14, UR6, 0x80, URZ ;  /* 0x00000080060e7890 */ /* 0x000fe2000fffe03f */
[----:B------:R-:W-:Y:S02]  /*15a0*/  UMOV UR8, UR4 ;  /* 0x0000000400087c82 */ /* 0x000fe40008000000 */
[----:B------:R-:W-:Y:S01]  /*15b0*/  UMOV UR10, UR6 ;  /* 0x00000006000a7c82 */ /* 0x000fe20008000000 */
[----:B------:R-:W-:Y:S01]  /*15c0*/  UIADD3 UR16, UR4, 0x4, URZ ;  /* 0x0000000404107890 */ /* 0x000fe2000fffe03f */
[----:B------:R-:W-:Y:S01]  /*15d0*/  HGMMA.64x256x16.F32.BF16 R24, gdesc[UR8].tnspB, RZ, !UPT, gsb0 ;  /* 0x43e00000081879f0 */ /* 0x000fe2000c0018ff */
[----:B------:R-:W-:Y:S01]  /*15e0*/  UIADD3 UR18, UR6, 0x100, URZ ;  /* 0x0000010006127890 */ /* 0x000fe2000fffe03f */
[----:B------:R-:W-:Y:S01]  /*15f0*/  LOP3.LUT R7, R7, 0xfffffff8, RZ, 0xc0, !PT ;  /* 0xfffffff807077812 */ /* 0x000fe200078ec0ff */
[----:B------:R-:W-:-:S02]  /*1600*/  UIADD3 UR20, UR4, 0x6, URZ ;  /* 0x0000000604147890 */ /* 0x000fc4000fffe03f */
[----:B------:R-:W-:Y:S02]  /*1610*/  UIADD3 UR22, UR6, 0x180, URZ ;  /* 0x0000018006167890 */ /* 0x000fe4000fffe03f */
[----:B------:R-:W-:Y:S01]  /*1620*/  IMAD.IADD R7, R6, 0x1, -R7 ;  /* 0x0000000106077824 */ /* 0x000fe200078e0a07 */
[----:B------:R-:W-:-:S03]  /*1630*/  UMOV UR4, URZ ;  /* 0x0000003f00047c82 */ /* 0x000fc60008000000 */
[----:B------:R-:W-:Y:S01]  /*1640*/  IMAD R2, R2, 0x10, R7 ;  /* 0x0000001002027824 */ /* 0x000fe200078e0207 */
[----:B------:R-:W-:Y:S02]  /*1650*/  WARPGROUP.DEPBAR.LE gsb0, 0x0 ;  /* 0x00008000000079c5 */ /* 0x000fe40000010000 */
[----:B------:R-:W-:-:S14]  /*1660*/  WARPGROUP.ARRIVE ;  /* 0x00000000000079c5 */ /* 0x000fdc0000000000 */
        /* <DEDUP_REMOVED lines=13> */
[----:B------:R-:W-:-:S05]  /*1740*/  UMOV UR4, URZ ;  /* 0x0000003f00047c82 */ /* 0x000fca0008000000 */
.L_x_198:
[----:B------:R-:W-:Y:S01]  /*1750*/  BAR.SYNC.DEFER_BLOCKING 0xe, 0x100 ;  /* 0x0384000000007b1d */ /* 0x000fe20000010000 */
[----:B------:R-:W-:Y:S01]  /*1760*/  IMAD.U32 R5, RZ, RZ, UR4 ;  /* 0x00000004ff057e24 */ /* 0x000fe2000f8e00ff */
[----:B------:R-:W-:Y:S01]  /*1770*/  UIADD3 UR4, UR4, 0x1, URZ ;  /* 0x0000000104047890 */ /* 0x000fe2000fffe03f */
[C---:B------:R-:W-:Y:S01]  /*1780*/  ISETP.GT.AND P0, PT, R3.reuse, R0, PT ;  /* 0x000000000300720c */ /* 0x040fe20003f04270 */
[----:B------:R-:W-:Y:S02]  /*1790*/  VIADD R3, R3, 0xffffffff ;  /* 0xffffffff03037836 */ /* 0x000fe40000000000 */
[----:B-1----:R-:W-:Y:S01]  /*17a0*/  IMAD R4, R5, 0x40, R2 ;  /* 0x0000004005047824 */ /* 0x002fe200078e0202 */
[----:B------:R-:W-:Y:S01]  /*17b0*/  UISETP.NE.AND UP0, UPT, UR4, 0x2, UPT ;  /* 0x000000020400788c */ /* 0x000fe2000bf05270 */
[----:B------:R-:W-:Y:S01]  /*17c0*/  UMOV UR11, 0x40000040 ;  /* 0x40000040000b7882 */ /* 0x000fe20000000000 */
[----:B------:R-:W-:Y:S02]  /*17d0*/  UMOV UR15, 0x40000040 ;  /* 0x40000040000f7882 */ /* 0x000fe40000000000 */
[----:B------:R-:W-:Y:S01]  /*17e0*/  LEA R4, R4, UR5, 0x2 ;  /* 0x0000000504047c11 */ /* 0x000fe2000f8e10ff */
[----:B------:R-:W-:Y:S01]  /*17f0*/  USEL UR4, UR4, URZ, UP0 ;  /* 0x0000003f04047287 */ /* 0x000fe20008000000 */
[----:B------:R-:W-:Y:S01]  /*1800*/  UMOV UR19, 0x40000040 ;  /* 0x4000004000137882 */ /* 0x000fe20000000000 */
[----:B------:R-:W-:-:S02]  /*1810*/  UMOV UR23, 0x40000040 ;  /* 0x4000004000177882 */ /* 0x000fc40000000000 */
[----:B------:R-:W-:-:S04]  /*1820*/  ULEA UR10, UR4, UR6, 0xc ;  /* 0x00000006040a7291 */ /* 0x000fc8000f8e603f */
[----:B------:R-:W-:Y:S02]  /*1830*/  UIADD3 UR14, UR10, 0x80, URZ ;  /* 0x000000800a0e7890 */ /* 0x000fe4000fffe03f */
[----:B------:R-:W-:Y:S01]  /*1840*/  UIADD3 UR18, UR10, 0x100, URZ ;  /* 0x000001000a127890 */ /* 0x000fe2000fffe03f */
[----:B------:R-:W1:Y:S01]  /*1850*/  LDS R5, [R4+0x38400] ;  /* 0x0384000004057984 */ /* 0x000e620000000800 */
[----:B------:R-:W-:-:S03]  /*1860*/  UIADD3 UR22, UR10, 0x180, URZ ;  /* 0x000001800a167890 */ /* 0x000fc6000fffe03f */
[----:B------:R2:W3:Y:S02]  /*1870*/  LDS R6, [R4+0x38420] ;  /* 0x0384200004067984 */ /* 0x0004e40000000800 */
[----:B--2---:R-:W-:-:S05]  /*1880*/  IMAD.U32 R4, RZ, RZ, UR4 ;  /* 0x00000004ff047e24 */ /* 0x004fca000f8e00ff */
[----:B------:R-:W-:-:S05]  /*1890*/  @!P1 LEA R4, R4, UR5, 0x3 ;  /* 0x0000000504049c11 */ /* 0x000fca000f8e18ff */
[----:B------:R-:W-:-:S05]  /*18a0*/  @!P1 VIADD R4, R4, 0x38860 ;  /* 0x0003886004049836 */ /* 0x000fca0000000000 */
[----:B------:R-:W-:Y:S01]  /*18b0*/  @!P1 PRMT R4, RZ, 0x654, R4 ;  /* 0x00000654ff049816 */ /* 0x000fe20000000004 */
        /* <DEDUP_REMOVED lines=127> */
[----:B------:R-:W-:-:S06]  /*20b0*/  FMUL.FTZ R151, R151, R6 ;  /* 0x0000000697977220 */ /* 0x000fcc0000410000 */
        /* <DEDUP_REMOVED lines=19> */
.L_x_197:
[----:B------:R-:W-:Y:S01]  /*21f0*/  BAR.SYNC.DEFER_BLOCKING 0xe, 0x100 ;  /* 0x0384000000007b1d */ /* 0x000fe20000010000 */
[----:B------:R-:W-:Y:S01]  /*2200*/  VIADD R2, R2, UR4 ;  /* 0x0000000402027c36 */ /* 0x000fe20008000000 */
[----:B------:R-:W-:Y:S02]  /*2210*/  PLOP3.LUT P0, PT, PT, PT, PT, 0x8, 0x0 ;  /* 0x000000000000781c */ /* 0x000fe40003f0e170 */
[----:B-1----:R-:W-:Y:S02]  /*2220*/  CS2R R4, SRZ ;  /* 0x0000000000047805 */ /* 0x002fe4000001ff00 */
[----:B------:R-:W-:-:S05]  /*2230*/  LEA R2, R2, UR5, 0x2 ;  /* 0x0000000502027c11 */ /* 0x000fca000f8e10ff */
[----:B------:R-:W1:Y:S04]  /*2240*/  LDS R3, [R2+0x38400] ;  /* 0x0384000002037984 */ /* 0x000e680000000800 */
[----:B------:R-:W2:Y:S01]  /*2250*/  LDS R0, [R2+0x38420] ;  /* 0x0384200002007984 */ /* 0x000ea20000000800 */
        /* <DEDUP_REMOVED lines=130> */
.L_x_194:
[----:B------:R-:W-:Y:S01]  /*2a80*/  UISETP.GE.AND UP0, UPT, UR60, 0x1, UPT ;  /* 0x000000013c00788c */ /* 0x000fe2000bf06270 */
[----:B------:R-:W-:-:S05]  /*2a90*/  UMOV UR4, URZ ;  /* 0x0000003f00047c82 */ /* 0x000fca0008000000 */
[----:B------:R-:W-:-:S13]  /*2aa0*/  PLOP3.LUT P0, PT, PT, PT, UP0, 0x80, 0x0 ;  /* 0x000000000000781c */ /* 0x000fda0003f0f008 */
[----:B------:R-:W-:Y:S05]  /*2ab0*/  @!P0 BRA `(.L_x_199) ;  /* 0x0000000000848947 */ /* 0x000fea0003800000 */
[----:B------:R-:W-:Y:S01]  /*2ac0*/  IMAD.U32 R3, RZ, RZ, UR11 ;  /* 0x0000000bff037e24 */ /* 0x000fe2000f8e00ff */
[----:B------:R-:W-:Y:S01]  /*2ad0*/  UIADD3 UR8, UR6, -0x1, UR11 ;  /* 0xffffffff06087890 */ /* 0x000fe2000fffe00b */
[----:B------:R-:W-:-:S03]  /*2ae0*/  UMOV UR4, URZ ;  /* 0x0000003f00047c82 */ /* 0x000fc60008000000 */
[-C--:B------:R-:W-:Y:S02]  /*2af0*/  IABS R0, R3.reuse ;  /* 0x0000000300007213 */ /* 0x080fe40000000000 */
[----:B------:R-:W-:Y:S01]  /*2b00*/  IMAD.U32 R4, RZ, RZ, UR8 ;  /* 0x00000008ff047e24 */ /* 0x000fe2000f8e00ff */
[----:B------:R-:W-:Y:S01]  /*2b10*/  IABS R5, R3 ;  /* 0x0000000300057213 */ /* 0x000fe20000000000 */
[----:B------:R-:W-:Y:S01]  /*2b20*/  ULOP3.LUT UR8, UR8, UR11, URZ, 0x3c, !UPT ;  /* 0x0000000b08087292 */ /* 0x000fe2000f8e3c3f */
[----:B------:R-:W-:Y:S02]  /*2b30*/  R2UR UR12, R0 ;  /* 0x00000000000c72ca */ /* 0x000fe400000e0000 */
[----:B------:R-:W-:-:S05]  /*2b40*/  IABS R4, R4 ;  /* 0x0000000400047213 */ /* 0x000fca0000000000 */
[----:B------:R-:W-:-:S05]  /*2b50*/  IMAD.MOV.U32 R3, RZ, RZ, R4 ;  /* 0x000000ffff037224 */ /* 0x000fca00078e0004 */
[----:B------:R-:W-:Y:S01]  /*2b60*/  R2UR UR10, R3 ;  /* 0x00000000030a72ca */ /* 0x000fe200000e0000 */
[----:B------:R-:W1:Y:S08]  /*2b70*/  I2F.RP R0, UR12 ;  /* 0x0000000c00007d06 */ /* 0x000e700008209400 */
[----:B-1----:R-:W0:Y:S02]  /*2b80*/  MUFU.RCP R0, R0 ;  /* 0x0000000000007308 */ /* 0x002e240000001000 */
[----:B0-----:R-:W-:-:S02]  /*2b90*/  VIADD R2, R0, 0xffffffe ;  /* 0x0ffffffe00027836 */ /* 0x001fc40000000000 */
[----:B------:R-:W-:-:S04]  /*2ba0*/  IMAD.MOV R0, RZ, RZ, -R5 ;  /* 0x000000ffff007224 */ /* 0x000fc800078e0a05 */
[----:B------:R-:W0:Y:S02]  /*2bb0*/  F2I.FTZ.U32.TRUNC.NTZ R2, R2 ;  /* 0x0000000200027305 */ /* 0x000e24000021f000 */
[----:B0-----:R-:W-:-:S13]  /*2bc0*/  R2UR UR5, R2 ;  /* 0x00000000020572ca */ /* 0x001fda00000e0000 */
[----:B------:R-:W-:-:S04]  /*2bd0*/  UIADD3 UR9, URZ, -UR5, URZ ;  /* 0x800000053f097290 */ /* 0x000fc8000fffe03f */
[----:B------:R-:W-:-:S04]  /*2be0*/  UIMAD UR9, UR9, UR12, URZ ;  /* 0x0000000c090972a4 */ /* 0x000fc8000f8e023f */
[----:B------:R-:W-:-:S03]  /*2bf0*/  UIMAD.WIDE.U32 UR4, UR5, UR9, UR4 ;  /* 0x00000009050472a5 */ /* 0x000fc6000f8e0004 */
[----:B------:R-:W-:Y:S01]  /*2c00*/  R2UR UR9, R0 ;  /* 0x00000000000972ca */ /* 0x000fe200000e0000 */
[----:B------:R-:W-:-:S12]  /*2c10*/  UIMAD.WIDE.U32 UR4, UR5, UR10, URZ ;  /* 0x0000000a050472a5 */ /* 0x000fd8000f8e003f */
[----:B------:R-:W-:-:S04]  /*2c20*/  UIMAD UR9, UR5, UR9, UR10 ;  /* 0x00000009050972a4 */ /* 0x000fc8000f8e020a */
[----:B------:R-:W-:-:S11]  /*2c30*/  UISETP.GT.U32.AND UP0, UPT, UR12, UR9, UPT ;  /* 0x000000090c00728c */ /* 0x000fd6000bf04070 */
[----:B------:R-:W-:Y:S02]  /*2c40*/  @!UP0 UIADD3 UR9, UR9, -UR12, URZ ;  /* 0x8000000c09098290 */ /* 0x000fe4000fffe03f */
[----:B------:R-:W-:Y:S02]  /*2c50*/  @!UP0 UIADD3 UR5, UR5, 0x1, URZ ;  /* 0x0000000105058890 */ /* 0x000fe4000fffe03f */
[----:B------:R-:W-:Y:S02]  /*2c60*/  UISETP.GE.U32.AND UP1, UPT, UR9, UR12, UPT ;  /* 0x0000000c0900728c */ /* 0x000fe4000bf26070 */
[----:B------:R-:W-:-:S09]  /*2c70*/  UISETP.GE.AND UP0, UPT, UR8, URZ, UPT ;  /* 0x0000003f0800728c */ /* 0x000fd2000bf06270 */
[----:B------:R-:W-:Y:S02]  /*2c80*/  @UP1 UIADD3 UR5, UR5, 0x1, URZ ;  /* 0x0000000105051890 */ /* 0x000fe4000fffe03f */
[----:B------:R-:W-:-:S05]  /*2c90*/  UISETP.NE.AND UP1, UPT, UR11, URZ, UPT ;  /* 0x0000003f0b00728c */ /* 0x000fca000bf25270 */
[----:B------:R-:W-:Y:S02]  /*2ca0*/  UMOV UR4, UR5 ;  /* 0x0000000500047c82 */ /* 0x000fe40008000000 */
[----:B------:R-:W-:-:S04]  /*2cb0*/  @!UP0 UIADD3 UR4, -UR4, URZ, URZ ;  /* 0x0000003f04048290 */ /* 0x000fc8000fffe13f */
[----:B------:R-:W-:-:S12]  /*2cc0*/  @!UP1 ULOP3.LUT UR4, URZ, UR11, URZ, 0x33, !UPT ;  /* 0x0000000b3f049292 */ /* 0x000fd8000f8e333f */
.L_x_199:
[----:B------:R-:W-:Y:S01]  /*2cd0*/  UIMAD UR5, UR7, UR4, URZ ;  /* 0x00000004070572a4 */ /* 0x000fe2000f8e023f */
[----:B------:R-:W-:Y:S01]  /*2ce0*/  IMAD.U32 R0, RZ, RZ, UR6 ;  /* 0x00000006ff007e24 */ /* 0x000fe2000f8e00ff */
[----:B------:R-:W-:Y:S01]  /*2cf0*/  PLOP3.LUT P0, PT, PT, PT, PT, 0x80, 0x0 ;  /* 0x000000000000781c */ /* 0x000fe20003f0f070 */
[----:B------:R-:W-:Y:S01]  /*2d00*/  IMAD.U32 R3, RZ, RZ, UR4 ;  /* 0x00000004ff037e24 */ /* 0x000fe2000f8e00ff */
[----:B------:R-:W-:Y:S02]  /*2d10*/  CS2R R4, SRZ ;  /* 0x0000000000047805 */ /* 0x000fe4000001ff00 */
[----:B------:R-:W-:Y:S01]  /*2d20*/  CS2R R150, SRZ ;  /* 0x0000000000967805 */ /* 0x000fe2000001ff00 */
[----:B0-----:R-:W-:Y:S01]  /*2d30*/  IMAD.U32 R2, RZ, RZ, UR5 ;  /* 0x00000005ff027e24 */ /* 0x001fe2000f8e00ff */
[----:B------:R-:W-:Y:S02]  /*2d40*/  CS2R R148, SRZ ;  /* 0x0000000000947805 */ /* 0x000fe4000001ff00 */
[----:B------:R-:W-:-:S02]  /*2d50*/  VIADDMNMX R0, R3, UR5, R0, PT ;  /* 0x0000000503007c46 */ /* 0x000fc4000b800100 */
[----:B------:R-:W-:Y:S02]  /*2d60*/  CS2R R146, SRZ ;  /* 0x0000000000927805 */ /* 0x000fe4000001ff00 */
[----:B------:R-:W-:Y:S02]  /*2d70*/  CS2R R144, SRZ ;  /* 0x0000000000907805 */ /* 0x000fe4000001ff00 */
[----:B------:R-:W-:Y:S02]  /*2d80*/  CS2R R142, SRZ ;  /* 0x00000000008e7805 */ /* 0x000fe4000001ff00 */
[----:B------:R-:W-:Y:S02]  /*2d90*/  R2UR UR61, R0 ;  /* 0x00000000003d72ca */ /* 0x000fe400000e0000 */
        /* <DEDUP_REMOVED lines=11> */
[----:B------:R-:W-:Y:S01]  /*2e50*/  CS2R R118, SRZ ;  /* 0x0000000000767805 */ /* 0x000fe2000001ff00 */
[----:B------:R-:W-:Y:S01]  /*2e60*/  UISETP.GT.AND UP0, UPT, UR61, UR5, UPT ;  /* 0x000000053d00728c */ /* 0x000fe2000bf04270 */
[----:B------:R-:W-:Y:S02]  /*2e70*/  CS2R R116, SRZ ;  /* 0x0000000000747805 */ /* 0x000fe4000001ff00 */
[----:B------:R-:W-:-:S02]  /*2e80*/  CS2R R114, SRZ ;  /* 0x0000000000727805 */ /* 0x000fc4000001ff00 */
[----:B------:R-:W-:Y:S02]  /*2e90*/  CS2R R112, SRZ ;  /* 0x0000000000707805 */ /* 0x000fe4000001ff00 */
[----:B------:R-:W-:Y:S02]  /*2ea0*/  CS2R R110, SRZ ;  /* 0x00000000006e7805 */ /* 0x000fe4000001ff00 */
[----:B------:R-:W-:Y:S02]  /*2eb0*/  CS2R R108, SRZ ;  /* 0x00000000006c7805 */ /* 0x000fe4000001ff00 */
[----:B------:R-:W-:Y:S02]  /*2ec0*/  PLOP3.LUT P1, PT, PT, PT, UP0, 0x80, 0x0 ;  /* 0x000000000000781c */ /* 0x000fe40003f2f008 */
        /* <DEDUP_REMOVED lines=42> */
[----:B------:R-:W-:Y:S06]  /*3170*/  @!P1 BRA `(.L_x_196) ;  /* 0x00000070000c9947 */ /* 0x000fec0003800000 */
[----:B------:R-:W-:Y:S01]  /*3180*/  SHF.R.S32.HI R57, RZ, 0x1f, R152 ;  /* 0x0000001fff397819 */ /* 0x000fe20000011498 */
[----:B------:R-:W0:Y:S01]  /*3190*/  S2R R5, SR_CgaCtaId ;  /* 0x0000000000057919 */ /* 0x000e220000008800 */
[----:B------:R-:W-:Y:S02]  /*31a0*/  MOV R184, 0x400 ;  /* 0x0000040000b87802 */ /* 0x000fe40000000f00 */
[----:B------:R-:W-:-:S04]  /*31b0*/  LEA.HI R16, R57, R152, RZ, 0x7 ;  /* 0x0000009839107211 */ /* 0x000fc800078f38ff */
[----:B------:R-:W-:-:S05]  /*31c0*/  SHF.R.S32.HI R18, RZ, 0x7, R16 ;  /* 0x00000007ff127819 */ /* 0x000fca0000011410 */
[----:B------:R-:W1:Y:S01]  /*31d0*/  SHFL.IDX PT, R0, R18, RZ, 0x1f ;  /* 0x00001fff12007589 */ /* 0x000e6200000e0000 */
[----:B0-----:R-:W-:Y:S02]  /*31e0*/  LEA R184, R5, R184, 0x18 ;  /* 0x000000b805b87211 */ /* 0x001fe400078ec0ff */
[----:B-1----:R-:W-:-:S04]  /*31f0*/  LEA.HI R3, R0, R0, RZ, 0x1 ;  /* 0x0000000000037211 */ /* 0x002fc800078f08ff */
[----:B------:R-:W-:-:S05]  /*3200*/  LOP3.LUT R3, R3, 0x1fffe, RZ, 0xc0, !PT ;  /* 0x0001fffe03037812 */ /* 0x000fca00078ec0ff */
[----:B------:R-:W-:Y:S02]  /*3210*/  IMAD.IADD R3, R0, 0x1, -R3 ;  /* 0x0000000100037824 */ /* 0x000fe400078e0a03 */
[----:B------:R-:W-:Y:S02]  /*3220*/  VIADD R0, R184, 0x36400 ;  /* 0x00036400b8007836 */ /* 0x000fe40000000000 */
[----:B------:R-:W-:-:S03]  /*3230*/  IMAD R3, R3, 0x8000, R184 ;  /* 0x0000800003037824 */ /* 0x000fc600078e02b8 */
[----:B------:R-:W-:Y:S01]  /*3240*/  LOP3.LUT P0, RZ, R0, 0x3ff, RZ, 0xc0, !PT ;  /* 0x000003ff00ff7812 */ /* 0x000fe2000780c0ff */
[----:B------:R-:W-:-:S05]  /*3250*/  VIADD R3, R3, 0x400 ;  /* 0x0000040003037836 */ /* 0x000fca0000000000 */
[----:B------:R-:W-:-:S04]  /*3260*/  SHF.R.U32.HI R3, RZ, 0x4, R3 ;  /* 0x00000004ff037819 */ /* 0x000fc80000011603 */
[----:B------:R-:W-:-:S03]  /*3270*/  LOP3.LUT R188, R3, 0x3fff, RZ, 0xc0, !PT ;  /* 0x00003fff03bc7812 */ /* 0x000fc600078ec0ff */
        /* <DEDUP_REMOVED lines=17> */
.L_x_200:
[----:B------:R-:W-:Y:S02]  /*3390*/  SHF.L.U32 R7, RZ, 0x1f, RZ ;  /* 0x0000001fff077819 */ /* 0x000fe400000006ff */
[----:B------:R-:W-:Y:S02]  /*33a0*/  LOP3.LUT R3, R16, 0xffffff80, RZ, 0xc0, !PT ;  /* 0xffffff8010037812 */ /* 0x000fe400078ec0ff */
[----:B------:R-:W0:Y:S01]  /*33b0*/  SYNCS.PHASECHK.TRANS64.TRYWAIT P0, [R184+URZ+0x38800], R7 ;  /* 0x03880007b80075a7 */ /* 0x000e22000800017f */
[----:B------:R-:W-:Y:S02]  /*33c0*/  LEA.HI R0, R18, R18, RZ, 0x1 ;  /* 0x0000001212007211 */ /* 0x000fe400078f08ff */
[----:B------:R-:W-:Y:S02]  /*33d0*/  IMAD.IADD R5, R152, 0x1, -R3 ;  /* 0x0000000198057824 */ /* 0x000fe400078e0a03 */
[----:B------:R-:W-:-:S03]  /*33e0*/  LOP3.LUT R3, R0, 0xfffffe, RZ, 0xc0, !PT ;  /* 0x00fffffe00037812 */ /* 0x000fc600078ec0ff */
[----:B------:R-:W-:-:S04]  /*33f0*/  SHF.R.S32.HI R4, RZ, 0x1f, R5 ;  /* 0x0000001fff047819 */ /* 0x000fc80000011405 */
[----:B------:R-:W-:-:S04]  /*3400*/  LEA.HI R6, R4, R5, RZ, 0x2 ;  /* 0x0000000504067211 */ /* 0x000fc800078f10ff */
[--C-:B------:R-:W-:Y:S02]  /*3410*/  SHF.R.S32.HI R8, RZ, 0x2, R6.reuse ;  /* 0x00000002ff087819 */ /* 0x100fe40000011406 */
[----:B------:R-:W-:Y:S01]  /*3420*/  SHF.R.S32.HI R9, RZ, 0x1f, R6 ;  /* 0x0000001fff097819 */ /* 0x000fe20000011406 */
[----:B0-----:R-:W-:Y:S06]  /*3430*/  @!P0 BRA `(.L_x_201) ;  /* 0x000000ec00588947 */ /* 0x001fec0003800000 */
.L_x_329:
[----:B------:R-:W2:Y:S01]  /*3440*/  LDL R0, [R1+0x28] ;  /* 0x0000280001007983 */ /* 0x000ea20000100800 */
[----:B------:R-:W-:Y:S01]  /*3450*/  LEA.HI R9, R9, R8, RZ, 0x3 ;  /* 0x0000000809097211 */ /* 0x000fe200078f18ff */
[----:B------:R-:W-:Y:S01]  /*3460*/  IMAD.IADD R3, R18, 0x1, -R3 ;  /* 0x0000000112037824 */ /* 0x000fe200078e0a03 */
[----:B------:R-:W-:Y:S02]  /*3470*/  LEA.HI R4, R4, R5, RZ, 0x5 ;  /* 0x0000000504047211 */ /* 0x000fe400078f28ff */
[----:B------:R-:W-:Y:S02]  /*3480*/  LOP3.LUT R9, R9, 0xfffffff8, RZ, 0xc0, !PT ;  /* 0xfffffff809097812 */ /* 0x000fe400078ec0ff */
[----:B------:R-:W-:-:S03]  /*3490*/  SHF.R.S32.HI R4, RZ, 0x5, R4 ;  /* 0x00000005ff047819 */ /* 0x000fc60000011404 */
[----:B------:R-:W-:Y:S01]  /*34a0*/  IMAD.IADD R9, R8, 0x1, -R9 ;  /* 0x0000000108097824 */ /* 0x000fe200078e0a09 */
[----:B--2---:R-:W-:Y:S02]  /*34b0*/  R2UR UR4, R0 ;  /* 0x00000000000472ca */ /* 0x004fe400000e0000 */
[----:B------:R-:W-:-:S05]  /*34c0*/  LOP3.LUT R0, R6, 0x7ffffffc, RZ, 0xc0, !PT ;  /* 0x7ffffffc06007812 */ /* 0x000fca00078ec0ff */
[----:B------:R-:W-:-:S04]  /*34d0*/  IMAD.IADD R0, R5, 0x1, -R0 ;  /* 0x0000000105007824 */ /* 0x000fc800078e0a00 */
[----:B------:R-:W-:Y:S02]  /*34e0*/  IMAD.SHL.U32 R58, R0, 0x2, RZ ;  /* 0x00000002003a7824 */ /* 0x000fe400078e00ff */
[----:B------:R-:W-:Y:S02]  /*34f0*/  ULOP3.LUT UR4, UR4, 0x1, URZ, 0xfc, !UPT ;  /* 0x0000000104047892 */ /* 0x000fe4000f8efc3f */
[----:B------:R-:W-:Y:S02]  /*3500*/  IMAD R0, R3, 0x100, R58 ;  /* 0x0000010003007824 */ /* 0x000fe400078e023a */
[----:B------:R-:W-:Y:S02]  /*3510*/  IMAD R3, R4, 0x10, R9 ;  /* 0x0000001004037824 */ /* 0x000fe400078e0209 */
[----:B------:R-:W-:-:S05]  /*3520*/  IMAD.U32 R6, RZ, RZ, UR4 ;  /* 0x00000004ff067e24 */ /* 0x000fca000f8e00ff */
[----:B------:R-:W-:-:S13]  /*3530*/  ISETP.NE.AND P0, PT, R6, 0x3, PT ;  /* 0x000000030600780c */ /* 0x000fda0003f05270 */
[----:B------:R-:W-:Y:S05]  /*3540*/  @!P0 BRA `(.L_x_202) ;  /* 0x0000000000048947 */ /* 0x000fea0003800000 */
[----:B------:R-:W-:Y:S01]  /*3550*/  BPT.TRAP 0x1 ;  /* 0x000000040000795c */ /* 0x000fe20000300000 */
.L_x_202:
[----:B------:R1:W2:Y:S01]  /*3560*/  SYNCS.PHASECHK.TRANS64.TRYWAIT P1, [R184+URZ+0x38830], R7 ;  /* 0x03883007b80075a7 */ /* 0x0002a2000802017f */
[----:B------:R-:W-:Y:S05]  /*3570*/  @!P0 BRA `(.L_x_203) ;  /* 0x0000000000048947 */ /* 0x000fea0003800000 */
[----:B------:R-:W-:Y:S01]  /*3580*/  BPT.TRAP 0x1 ;  /* 0x000000040000795c */ /* 0x000fe20000300000 */
.L_x_203:
[----:B--2---:R-:W-:Y:S05]  /*3590*/  @P1 BRA `(.L_x_204) ;  /* 0x0000000000081947 */ /* 0x004fea0003800000 */
[----:B------:R-:W2:Y:S02]  /*35a0*/  SYNCS.PHASECHK.TRANS64.TRYWAIT P1, [R184+URZ+0x38830], R7 ;  /* 0x03883007b80075a7 */ /* 0x000ea4000802017f */
[----:B--2---:R-:W-:Y:S05]  /*35b0*/  @!P1 BRA `(.L_x_205) ;  /* 0x000000ec000c9947 */ /* 0x004fea0003800000 */
.L_x_204:
[----:B------:R-:W-:Y:S05]  /*35c0*/  WARPSYNC.ALL ;  /* 0x0000000000007948 */ /* 0x000fea0003800000 */
[C---:B------:R-:W-:Y:S01]  /*35d0*/  VIADD R4, R184.reuse, 0x20400 ;  /* 0x00020400b8047836 */ /* 0x040fe20000000000 */
[----:B------:R-:W-:Y:S01]  /*35e0*/  WARPGROUP.ARRIVE ;  /* 0x00000000000079c5 */ /* 0x000fe20000000000 */
[----:B------:R-:W-:Y:S01]  /*35f0*/  VIADD R5, R184, 0x22400 ;  /* 0x00022400b8057836 */ /* 0x000fe20000000000 */
[----:B------:R-:W-:Y:S01]  /*3600*/  UMOV UR9, 0x40000040 ;  /* 0x4000004000097882 */ /* 0x000fe20000000000 */
[----:B------:R-:W-:Y:S01]  /*3610*/  UMOV UR7, 0x40000040 ;  /* 0x4000004000077882 */ /* 0x000fe20000000000 */
[----:B------:R-:W-:Y:S01]  /*3620*/  SHF.R.U32.HI R4, RZ, 0x4, R4 ;  /* 0x00000004ff047819 */ /* 0x000fe20000011604 */
[----:B------:R-:W-:Y:S01]  /*3630*/  UMOV UR5, UR9 ;  /* 0x0000000900057c82 */ /* 0x000fe20008000000 */
[----:B------:R-:W-:Y:S01]  /*3640*/  SHF.R.U32.HI R5, RZ, 0x4, R5 ;  /* 0x00000004ff057819 */ /* 0x000fe20000011605 */
[----:B------:R-:W-:Y:S01]  /*3650*/  IMAD.U32 R11, RZ, RZ, UR9 ;  /* 0x00000009ff0b7e24 */ /* 0x000fe2000f8e00ff */
[----:B------:R-:W-:Y:S01]  /*3660*/  LOP3.LUT R4, R4, 0x3fff, RZ, 0xc0, !PT ;  /* 0x00003fff04047812 */ /* 0x000fe200078ec0ff */
[----:B------:R-:W-:Y:S01]  /*3670*/  UMOV UR9, 0x40000040 ;  /* 0x4000004000097882 */ /* 0x000fe20000000000 */
[----:B------:R-:W-:Y:S01]  /*3680*/  LOP3.LUT R5, R5, 0x3fff, RZ, 0xc0, !PT ;  /* 0x00003fff05057812 */ /* 0x000fe200078ec0ff */
[----:B------:R-:W-:Y:S01]  /*3690*/  IMAD.U32 R13, RZ, RZ, UR9 ;  /* 0x00000009ff0d7e24 */ /* 0x000fe2000f8e00ff */
[----:B------:R-:W-:-:S02]  /*36a0*/  LOP3.LUT R6, R4, 0x10000, RZ, 0xfc, !PT ;  /* 0x0001000004067812 */ /* 0x000fc400078efcff */
[----:B------:R-:W-:Y:S02]  /*36b0*/  LOP3.LUT R4, R5, 0x10000, RZ, 0xfc, !PT ;  /* 0x0001000005047812 */ /* 0x000fe400078efcff */
[C---:B------:R-:W-:Y:S01]  /*36c0*/  R2UR UR4, R6.reuse ;  /* 0x00000000060472ca */ /* 0x040fe200000e0000 */
[----:B------:R-:W-:Y:S01]  /*36d0*/  VIADD R5, R6, 0x2 ;  /* 0x0000000206057836 */ /* 0x000fe20000000000 */
[C---:B------:R-:W-:Y:S01]  /*36e0*/  R2UR UR6, R4.reuse ;  /* 0x00000000040672ca */ /* 0x040fe200000e0000 */
[----:B------:R-:W-:-:S10]  /*36f0*/  VIADD R8, R4, 0x2 ;  /* 0x0000000204087836 */ /* 0x000fd40000000000 */
[----:B------:R-:W-:Y:S02]  /*3700*/  UMOV UR8, UR4 ;  /* 0x0000000400087c82 */ /* 0x000fe40008000000 */
[----:B------:R-:W-:Y:S01]  /*3710*/  UMOV UR4, UR8 ;  /* 0x0000000800047c82 */ /* 0x000fe20008000000 */
[----:B------:R-:W-:Y:S01]  /*3720*/  IMAD.U32 R10, RZ, RZ, UR8 ;  /* 0x00000008ff0a7e24 */ /* 0x000fe2000f8e00ff */
[----:B------:R-:W-:Y:S01]  /*3730*/  HGMMA.64x64x16.F32.BF16 R24, gdesc[UR4], RZ, !UPT, gsb0 ;  /* 0x00e00000041879f0 */ /* 0x000fe2000c0018ff */
[----:B------:R-:W-:Y:S01]  /*3740*/  R2UR UR4, R5 ;  /* 0x00000000050472ca */ /* 0x000fe200000e0000 */
[----:B------:R-:W-:Y:S01]  /*3750*/  UMOV UR5, UR9 ;  /* 0x0000000900057c82 */ /* 0x000fe20008000000 */
[----:B------:R-:W-:Y:S01]  /*3760*/  R2UR UR6, R8 ;  /* 0x00000000080672ca */ /* 0x000fe200000e0000 */
[----:B------:R-:W-:Y:S01]  /*3770*/  UMOV UR7, 0x40000040 ;  /* 0x4000004000077882 */ /* 0x000fe20000000000 */
[----:B------:R-:W-:Y:S01]  /*3780*/  VIADD R5, R6, 0x4 ;  /* 0x0000000406057836 */ /* 0x000fe20000000000 */
[----:B------:R-:W-:Y:S01]  /*3790*/  UMOV UR9, 0x40000040 ;  /* 0x4000004000097882 */ /* 0x000fe20000000000 */
[----:B------:R-:W-:-:S02]  /*37a0*/  VIADD R8, R4, 0x4 ;  /* 0x0000000404087836 */ /* 0x000fc40000000000 */
[----:B------:R-:W-:-:S05]  /*37b0*/  IMAD.U32 R15, RZ, RZ, UR9 ;  /* 0x00000009ff0f7e24 */ /* 0x000fca000f8e00ff */
[----:B------:R-:W-:Y:S02]  /*37c0*/  UMOV UR8, UR4 ;  /* 0x0000000400087c82 */ /* 0x000fe40008000000 */
[----:B------:R-:W-:Y:S01]  /*37d0*/  UMOV UR4, UR8 ;  /* 0x0000000800047c82 */ /* 0x000fe20008000000 */
[----:B------:R-:W-:Y:S01]  /*37e0*/  IMAD.U32 R12, RZ, RZ, UR8 ;  /* 0x00000008ff0c7e24 */ /* 0x000fe2000f8e00ff */
[----:B------:R-:W-:Y:S02]  /*37f0*/  WARPGROUP.DEPBAR.LE gsb0, 0x0 ;  /* 0x00008000000079c5 */ /* 0x000fe40000010000 */
[----:B------:R-:W-:-:S06]  /*3800*/  WARPGROUP.ARRIVE ;  /* 0x00000000000079c5 */ /* 0x000fcc0000000000 */
[----:B------:R-:W-:Y:S01]  /*3810*/  HGMMA.64x64x16.F32.BF16 R24, gdesc[UR4], R24, gsb0 ;  /* 0x00e00000041879f0 */ /* 0x000fe20008001818 */
[----:B------:R-:W-:Y:S01]  /*3820*/  R2UR UR4, R5 ;  /* 0x00000000050472ca */ /* 0x000fe200000e0000 */
[----:B------:R-:W-:Y:S01]  /*3830*/  UMOV UR5, UR9 ;  /* 0x0000000900057c82 */ /* 0x000fe20008000000 */
[----:B------:R-:W-:Y:S01]  /*3840*/  R2UR UR6, R8 ;  /* 0x00000000080672ca */ /* 0x000fe200000e0000 */
[----:B------:R-:W-:Y:S01]  /*3850*/  UMOV UR7, 0x40000040 ;  /* 0x4000004000077882 */ /* 0x000fe20000000000 */
[----:B------:R-:W-:Y:S01]  /*3860*/  VIADD R5, R6, 0x6 ;  /* 0x0000000606057836 */ /* 0x000fe20000000000 */
[----:B------:R-:W-:Y:S01]  /*3870*/  UMOV UR9, 0x40000040 ;  /* 0x4000004000097882 */ /* 0x000fe20000000000 */
[----:B------:R-:W-:Y:S02]  /*3880*/  VIADD R6, R4, 0x6 ;  /* 0x0000000604067836 */ /* 0x000fe40000000000 */
        /* <DEDUP_REMOVED lines=10> */
[----:B------:R-:W-:-:S10]  /*3930*/  UMOV UR7, 0x40000040 ;  /* 0x4000004000077882 */ /* 0x000fd40000000000 */
[----:B------:R-:W-:Y:S02]  /*3940*/  UMOV UR8, UR4 ;  /* 0x0000000400087c82 */ /* 0x000fe40008000000 */
[----:B------:R-:W-:Y:S01]  /*3950*/  UMOV UR4, UR8 ;  /* 0x0000000800047c82 */ /* 0x000fe20008000000 */
[----:B------:R-:W-:Y:S01]  /*3960*/  IMAD.U32 R16, RZ, RZ, UR8 ;  /* 0x00000008ff107e24 */ /* 0x000fe2000f8e00ff */
[----:B------:R-:W-:Y:S02]  /*3970*/  WARPGROUP.DEPBAR.LE gsb0, 0x0 ;  /* 0x00008000000079c5 */ /* 0x000fe40000010000 */
[----:B------:R-:W-:-:S06]  /*3980*/  WARPGROUP.ARRIVE ;  /* 0x00000000000079c5 */ /* 0x000fcc0000000000 */
[----:B------:R-:W-:Y:S03]  /*3990*/  HGMMA.64x64x16.F32.BF16 R24, gdesc[UR4], R24, gsb0 ;  /* 0x00e00000041879f0 */ /* 0x000fe60008001818 */
[----:B------:R-:W-:Y:S02]  /*39a0*/  WARPGROUP.DEPBAR.LE gsb0, 0x0 ;  /* 0x00008000000079c5 */ /* 0x000fe40000010000 */
[----:B------:R-:W3:Y:S02]  /*39b0*/  SYNCS.PHASECHK.TRANS64.TRYWAIT P1, [R184+URZ+0x38810], R7 ;  /* 0x03881007b80075a7 */ /* 0x000ee4000802017f */
[----:B---3--:R-:W-:Y:S05]  /*39c0*/  @!P1 BRA `(.L_x_206) ;  /* 0x000000e8001c9947 */ /* 0x008fea0003800000 */
.L_x_330:
[----:B------:R-:W-:Y:S05]  /*39d0*/  @!P0 BRA `(.L_x_207) ;  /* 0x0000000000048947 */ /* 0x000fea0003800000 */
[----:B------:R-:W-:Y:S01]  /*39e0*/  BPT.TRAP 0x1 ;  /* 0x000000040000795c */ /* 0x000fe20000300000 */
.L_x_207:
[----:B------:R4:W0:Y:S01]  /*39f0*/  SYNCS.PHASECHK.TRANS64.TRYWAIT P1, [R184+URZ+0x38850], R7 ;  /* 0x03885007b80075a7 */ /* 0x000822000802017f */
[----:B------:R-:W-:Y:S05]  /*3a00*/  @!P0 BRA `(.L_x_208) ;  /* 0x0000000000048947 */ /* 0x000fea0003800000 */
[----:B------:R-:W-:Y:S01]  /*3a10*/  BPT.TRAP 0x1 ;  /* 0x000000040000795c */ /* 0x000fe20000300000 */
.L_x_208:
[C---:B------:R-:W-:Y:S02]  /*3a20*/  VIADD R5, R184.reuse, 0x26400 ;  /* 0x00026400b8057836 */ /* 0x040fe40000000000 */
[----:B------:R-:W-:-:S03]  /*3a30*/  VIADD R6, R184, 0x400 ;  /* 0x00000400b8067836 */ /* 0x000fc60000000000 */
[----:B------:R-:W-:Y:S02]  /*3a40*/  SHF.R.U32.HI R5, RZ, 0x4, R5 ;  /* 0x00000004ff057819 */ /* 0x000fe40000011605 */
[----:B------:R-:W-:Y:S02]  /*3a50*/  SHF.R.U32.HI R6, RZ, 0x4, R6 ;  /* 0x00000004ff067819 */ /* 0x000fe40000011606 */
[----:B------:R-:W-:Y:S02]  /*3a60*/  LOP3.LUT R5, R5, 0x3fff, RZ, 0xc0, !PT ;  /* 0x00003fff05057812 */ /* 0x000fe400078ec0ff */
[----:B------:R-:W-:Y:S02]  /*3a70*/  LOP3.LUT R6, R6, 0x3fff, RZ, 0xc0, !PT ;  /* 0x00003fff06067812 */ /* 0x000fe400078ec0ff */
[----:B------:R-:W-:Y:S02]  /*3a80*/  LOP3.LUT R5, R5, 0x10000, RZ, 0xfc, !PT ;  /* 0x0001000005057812 */ /* 0x000fe400078efcff */
[----:B------:R-:W-:Y:S01]  /*3a90*/  LOP3.LUT R6, R6, 0x10000, RZ, 0xfc, !PT ;  /* 0x0001000006067812 */ /* 0x000fe200078efcff */
[----:B0-----:R-:W-:Y:S06]  /*3aa0*/  @P1 BRA `(.L_x_209) ;  /* 0x0000000000081947 */ /* 0x001fec0003800000 */
[----:B------:R-:W0:Y:S02]  /*3ab0*/  SYNCS.PHASECHK.TRANS64.TRYWAIT P1, [R184+URZ+0x38850], R7 ;  /* 0x03885007b80075a7 */ /* 0x000e24000802017f */
[----:B0-----:R-:W-:Y:S05]  /*3ac0*/  @!P1 BRA `(.L_x_210) ;  /* 0x000000e400f09947 */ /* 0x001fea0003800000 */
.L_x_209:
[C---:B------:R-:W-:Y:S01]  /*3ad0*/  R2UR UR4, R5.reuse ;  /* 0x00000000050472ca */ /* 0x040fe200000e0000 */
[----:B------:R-:W-:Y:S01]  /*3ae0*/  WARPGROUP.ARRIVE ;  /* 0x00000000000079c5 */ /* 0x000fe20000000000 */
[C---:B------:R-:W-:Y:S01]  /*3af0*/  R2UR UR6, R6.reuse ;  /* 0x00000000060672ca */ /* 0x040fe200000e0000 */
[----:B------:R-:W-:Y:S01]  /*3b00*/  UMOV UR9, 0x40000040 ;  /* 0x4000004000097882 */ /* 0x000fe20000000000 */
[----:B------:R-:W-:Y:S01]  /*3b10*/  UMOV UR7, 0x40000040 ;  /* 0x4000004000077882 */ /* 0x000fe20000000000 */
[----:B------:R-:W-:Y:S01]  /*3b20*/  UMOV UR5, UR9 ;  /* 0x0000000900057c82 */ /* 0x000fe20008000000 */
[----:B-1234-:R-:W-:Y:S01]  /*3b30*/  VIADD R7, R5, 0x2 ;  /* 0x0000000205077836 */ /* 0x01efe20000000000 */
[----:B------:R-:W-:Y:S01]  /*3b40*/  UMOV UR11, 0x40000040 ;  /* 0x40000040000b7882 */ /* 0x000fe20000000000 */
[----:B------:R-:W-:Y:S01]  /*3b50*/  VIADD R8, R6, 0x2 ;  /* 0x0000000206087836 */ /* 0x000fe20000000000 */
[----:B------:R-:W-:Y:S01]  /*3b60*/  UMOV UR13, 0x40000040 ;  /* 0x40000040000d7882 */ /* 0x000fe20000000000 */
[----:B------:R-:W-:Y:S01]  /*3b70*/  IMAD.U32 R19, RZ, RZ, UR9 ;  /* 0x00000009ff137e24 */ /* 0x000fe2000f8e00ff */
[----:B------:R-:W-:Y:S01]  /*3b80*/  UMOV UR9, 0x40000040 ;  /* 0x4000004000097882 */ /* 0x000fe20000000000 */
[----:B------:R-:W-:Y:S01]  /*3b90*/  UMOV UR15, 0x40000040 ;  /* 0x40000040000f7882 */ /* 0x000fe20000000000 */
[----:B------:R-:W-:Y:S01]  /*3ba0*/  UMOV UR8, UR4 ;  /* 0x0000000400087c82 */ /* 0x000fe20008000000 */
[----:B------:R-:W-:Y:S01]  /*3bb0*/  IMAD.U32 R21, RZ, RZ, UR9 ;  /* 0x00000009ff157e24 */ /* 0x000fe2000f8e00ff */
[----:B------:R-:W-:Y:S01]  /*3bc0*/  UMOV UR4, UR8 ;  /* 0x0000000800047c82 */ /* 0x000fe20008000000 */
[----:B------:R-:W-:Y:S01]  /*3bd0*/  IMAD.U32 R18, RZ, RZ, UR8 ;  /* 0x00000008ff127e24 */ /* 0x000fe2000f8e00ff */
[----:B------:R-:W-:Y:S01]  /*3be0*/  HGMMA.64x64x16.F32.BF16 R24, gdesc[UR4], R24, gsb0 ;  /* 0x00e00000041879f0 */ /* 0x000fe20008001818 */
[----:B------:R-:W-:Y:S01]  /*3bf0*/  R2UR UR4, R7 ;  /* 0x00000000070472ca */ /* 0x000fe200000e0000 */
[----:B------:R-:W-:Y:S01]  /*3c00*/  UMOV UR5, UR9 ;  /* 0x0000000900057c82 */ /* 0x000fe20008000000 */
[----:B------:R-:W-:Y:S01]  /*3c10*/  R2UR UR6, R8 ;  /* 0x00000000080672ca */ /* 0x000fe200000e0000 */
[----:B------:R-:W-:Y:S01]  /*3c20*/  UMOV UR7, 0x40000040 ;  /* 0x4000004000077882 */ /* 0x000fe20000000000 */
[C---:B------:R-:W-:Y:S01]  /*3c30*/  VIADD R7, R5.reuse, 0x4 ;  /* 0x0000000405077836 */ /* 0x040fe20000000000 */
[----:B------:R-:W-:Y:S01]  /*3c40*/  UMOV UR9, 0x40000040 ;  /* 0x4000004000097882 */ /* 0x000fe20000000000 */
[----:B------:R-:W-:Y:S01]  /*3c50*/  VIADD R8, R6, 0x4 ;  /* 0x0000000406087836 */ /* 0x000fe20000000000 */
[----:B------:R-:W-:Y:S01]  /*3c60*/  UMOV UR17, 0x40000040 ;  /* 0x4000004000117882 */ /* 0x000fe20000000000 */
[----:B------:R-:W-:Y:S01]  /*3c70*/  IMAD.U32 R23, RZ, RZ, UR9 ;  /* 0x00000009ff177e24 */ /* 0x000fe2000f8e00ff */
[----:B------:R-:W-:Y:S01]  /*3c80*/  UMOV UR19, 0x40000040 ;  /* 0x4000004000137882 */ /* 0x000fe20000000000 */
[----:B------:R-:W-:Y:S01]  /*3c90*/  UMOV UR21, 0x40000040 ;  /* 0x4000004000157882 */ /* 0x000fe20000000000 */
[----:B------:R-:W-:Y:S01]  /*3ca0*/  UMOV UR23, 0x40000040 ;  /* 0x4000004000177882 */ /* 0x000fe20000000000 */
[----:B------:R-:W-:Y:S01]  /*3cb0*/  UMOV UR25, 0x40000040 ;  /* 0x4000004000197882 */ /* 0x000fe20000000000 */
[----:B------:R-:W-:Y:S01]  /*3cc0*/  UMOV UR8, UR4 ;  /* 0x0000000400087c82 */ /* 0x000fe20008000000 */
[----:B------:R-:W-:Y:S01]  /*3cd0*/  UMOV UR27, 0x40000040 ;  /* 0x40000040001b7882 */ /* 0x000fe20000000000 */
[----:B------:R-:W-:Y:S01]  /*3ce0*/  UMOV UR4, UR8 ;  /* 0x0000000800047c82 */ /* 0x000fe20008000000 */
[----:B------:R-:W-:Y:S01]  /*3cf0*/  IMAD.U32 R20, RZ, RZ, UR8 ;  /* 0x00000008ff147e24 */ /* 0x000fe2000f8e00ff */
[----:B------:R-:W-:Y:S01]  /*3d00*/  UMOV UR29, 0x40000040 ;  /* 0x40000040001d7882 */ /* 0x000fe20000000000 */
        /* <DEDUP_REMOVED lines=11> */
[----:B------:R-:W0:Y:S01]  /*3dc0*/  S2R R9, SR_TID.X ;  /* 0x0000000000097919 */ /* 0x000e220000002100 */
[----:B------:R-:W-:Y:S01]  /*3dd0*/  UMOV UR53, 0x40000040 ;  /* 0x4000004000357882 */ /* 0x000fe20000000000 */
[----:B------:R-:W-:Y:S01]  /*3de0*/  UMOV UR55, 0x40000040 ;  /* 0x4000004000377882 */ /* 0x000fe20000000000 */
[----:B------:R-:W-:Y:S01]  /*3df0*/  UMOV UR57, 0x40000040 ;  /* 0x4000004000397882 */ /* 0x000fe20000000000 */
[----:B------:R-:W-:Y:S01]  /*3e00*/  UMOV UR59, 0x40000040 ;  /* 0x40000040003b7882 */ /* 0x000fe20000000000 */
[----:B------:R-:W-:Y:S01]  /*3e10*/  IMAD.MOV.U32 R62, RZ, RZ, 0x4 ;  /* 0x00000004ff3e7424 */ /* 0x000fe200078e00ff */
[----:B------:R-:W-:Y:S01]  /*3e20*/  UIMAD UR60, UR61, -0x40, UR60 ;  /* 0xffffffc03d3c78a4 */ /* 0x000fe2000f8e023c */
[----:B------:R-:W-:Y:S01]  /*3e30*/  VIADD R185, R5, 0xe00 ;  /* 0x00000e0005b97836 */ /* 0x000fe20000000000 */
[----:B------:R-:W1:Y:S01]  /*3e40*/  S2R R65, SR_TID.X ;  /* 0x0000000000417919 */ /* 0x000e620000002100 */
[----:B------:R-:W-:Y:S01]  /*3e50*/  LOP3.LUT R188, R188, 0x2000000, RZ, 0xfc, !PT ;  /* 0x02000000bcbc7812 */ /* 0x000fe200078efcff */
[----:B------:R-:W-:-:S04]  /*3e60*/  UIADD3 UR61, UR61, -0x2, URZ ;  /* 0xfffffffe3d3d7890 */ /* 0x000fc8000fffe03f */
[----:B------:R-:W-:Y:S01]  /*3e70*/  VIADD R209, R188, 0x80 ;  /* 0x00000080bcd17836 */ /* 0x000fe20000000000 */
[----:B0-----:R-:W-:Y:S02]  /*3e80*/  SHF.R.U32.HI R9, RZ, 0x7, R9 ;  /* 0x00000007ff097819 */ /* 0x001fe40000011609 */
[----:B-1----:R-:W-:Y:S01]  /*3e90*/  LOP3.LUT R65, R65, 0x7f, RZ, 0xc0, !PT ;  /* 0x0000007f41417812 */ /* 0x002fe200078ec0ff */
        /* <DEDUP_REMOVED lines=9> */
[----:B------:R-:W-:-:S07]  /*3f30*/  VIADD R8, R6, 0x6 ;  /* 0x0000000606087836 */ /* 0x000fce0000000000 */
[----:B------:R-:W-:Y:S02]  /*3f40*/  UMOV UR8, UR4 ;  /* 0x0000000400087c82 */ /* 0x000fe40008000000 */
[----:B------:R-:W-:Y:S01]  /*3f50*/  UMOV UR4, UR8 ;  /* 0x0000000800047c82 */ /* 0x000fe20008000000 */
[----:B------:R-:W-:Y:S01]  /*3f60*/  IMAD.U32 R22, RZ, RZ, UR8 ;  /* 0x00000008ff167e24 */ /* 0x000fe2000f8e00ff */
[----:B------:R-:W-:Y:S02]  /*3f70*/  WARPGROUP.DEPBAR.LE gsb0, 0x0 ;  /* 0x00008000000079c5 */ /* 0x000fe40000010000 */
[----:B------:R-:W-:-:S06]  /*3f80*/  WARPGROUP.ARRIVE ;  /* 0x00000000000079c5 */ /* 0x000fcc0000000000 */
[----:B------:R-:W-:Y:S01]  /*3f90*/  HGMMA.64x64x16.F32.BF16 R24, gdesc[UR4], R24, gsb0 ;  /* 0x00e00000041879f0 */ /* 0x000fe20008001818 */
[----:B------:R-:W-:Y:S01]  /*3fa0*/  R2UR UR4, R7 ;  /* 0x00000000070472ca */ /* 0x000fe200000e0000 */
[----:B------:R-:W-:Y:S01]  /*3fb0*/  UMOV UR5, 0x40000040 ;  /* 0x4000004000057882 */ /* 0x000fe20000000000 */
[----:B------:R-:W-:Y:S01]  /*3fc0*/  R2UR UR6, R8 ;  /* 0x00000000080672ca */ /* 0x000fe200000e0000 */
[----:B------:R-:W-:Y:S01]  /*3fd0*/  UMOV UR7, 0x40000040 ;  /* 0x4000004000077882 */ /* 0x000fe20000000000 */
[----:B------:R-:W-:Y:S02]  /*3fe0*/  VIADD R7, R5, 0x200 ;  /* 0x0000020005077836 */ /* 0x000fe40000000000 */
[----:B------:R-:W-:-:S03]  /*3ff0*/  VIADD R8, R6, 0x200 ;  /* 0x0000020006087836 */ /* 0x000fc60000000000 */
[----:B------:R-:W-:Y:S01]  /*4000*/  R2UR UR8, R7 ;  /* 0x00000000070872ca */ /* 0x000fe200000e0000 */
[----:B------:R-:W-:Y:S01]  /*4010*/  VIADD R7, R5, 0x202 ;  /* 0x0000020205077836 */ /* 0x000fe20000000000 */
[----:B------:R-:W-:Y:S01]  /*4020*/  R2UR UR10, R8 ;  /* 0x00000000080a72ca */ /* 0x000fe200000e0000 */
        /* <DEDUP_REMOVED lines=40> */
[----:B------:R-:W-:Y:S01]  /*42b0*/  VIADD R8, R6, 0x606 ;  /* 0x0000060606087836 */ /* 0x000fe20000000000 */
[----:B------:R-:W-:Y:S02]  /*42c0*/  WARPGROUP.DEPBAR.LE gsb0, 0x0 ;  /* 0x00008000000079c5 */ /* 0x000fe40000010000 */
[----:B------:R-:W-:Y:S01]  /*42d0*/  WARPGROUP.ARRIVE ;  /* 0x00000000000079c5 */ /* 0x000fe20000000000 */
[----:B------:R-:W-:Y:S02]  /*42e0*/  R2UR UR52, R7 ;  /* 0x00000000073472ca */ /* 0x000fe400000e0000 */
[----:B------:R-:W-:Y:S01]  /*42f0*/  R2UR UR54, R8 ;  /* 0x00000000083672ca */ /* 0x000fe200000e0000 */
[----:B------:R0:W1:Y:S02]  /*4300*/  SHFL.IDX PT, R7, R9, RZ, 0x1f ;  /* 0x00001fff09077589 */ /* 0x00006400000e0000 */
[----:B------:R-:W-:Y:S01]  /*4310*/  HGMMA.64x64x16.F32.BF16 R24, gdesc[UR4], R24, gsb0 ;  /* 0x00e00000041879f0 */ /* 0x000fe20008001818 */
[----:B------:R-:W-:Y:S01]  /*4320*/  ULDC UR6, c[0x0][0xad0] ;  /* 0x0002b40000067ab9 */ /* 0x000fe20000000800 */
[----:B------:R-:W-:Y:S01]  /*4330*/  R2UR UR7, R2 ;  /* 0x00000000020772ca */ /* 0x000fe200000e0000 */
[----:B0-----:R-:W-:-:S12]  /*4340*/  VIADD R9, R6, 0x800 ;  /* 0x0000080006097836 */ /* 0x001fd80000000000 */
[----:B------:R-:W-:Y:S01]  /*4350*/  UISETP.GE.AND UP0, UPT, UR61, UR7, UPT ;  /* 0x000000073d00728c */ /* 0x000fe2000bf06270 */
[----:B-1----:R-:W-:Y:S01]  /*4360*/  ISETP.GT.AND P1, PT, R7, 0x7f, PT ;  /* 0x0000007f0700780c */ /* 0x002fe20003f24270 */
[----:B------:R-:W-:-:S03]  /*4370*/  VIADD R7, R5, 0x800 ;  /* 0x0000080005077836 */ /* 0x000fc60000000000 */
[----:B------:R-:W-:Y:S02]  /*4380*/  SEL R56, RZ, 0x2, !P1 ;  /* 0x00000002ff387807 */ /* 0x000fe40004800000 */
[C---:B------:R-:W-:Y:S02]  /*4390*/  SEL R60, R62.reuse, 0x2, P1 ;  /* 0x000000023e3c7807 */ /* 0x040fe40000800000 */
[----:B------:R-:W-:Y:S01]  /*43a0*/  SEL R62, R62, 0x6, !P1 ;  /* 0x000000063e3e7807 */ /* 0x000fe20004800000 */
[C---:B------:R-:W-:Y:S02]  /*43b0*/  IMAD.IADD R8, R56.reuse, 0x1, R7 ;  /* 0x0000000138087824 */ /* 0x040fe400078e0207 */
[----:B------:R-:W-:-:S03]  /*43c0*/  IMAD.IADD R59, R56, 0x1, R9 ;  /* 0x00000001383b7824 */ /* 0x000fc600078e0209 */
[----:B------:R-:W-:Y:S01]  /*43d0*/  R2UR UR56, R8 ;  /* 0x00000000083872ca */ /* 0x000fe200000e0000 */
[--C-:B------:R-:W-:Y:S01]  /*43e0*/  IMAD.IADD R8, R7, 0x1, R60.reuse ;  /* 0x0000000107087824 */ /* 0x100fe200078e023c */
[----:B------:R-:W-:Y:S01]  /*43f0*/  R2UR UR58, R59 ;  /* 0x000000003b3a72ca */ /* 0x000fe200000e0000 */
[C---:B------:R-:W-:Y:S02]  /*4400*/  IMAD.IADD R59, R9.reuse, 0x1, R60 ;  /* 0x00000001093b7824 */ /* 0x040fe400078e023c */
[----:B------:R-:W-:Y:S01]  /*4410*/  IMAD.IADD R9, R9, 0x1, R62 ;  /* 0x0000000109097824 */ /* 0x000fe200078e023e */
[----:B------:R-:W-:Y:S02]  /*4420*/  WARPGROUP.DEPBAR.LE gsb0, 0x0 ;  /* 0x00008000000079c5 */ /* 0x000fe40000010000 */
[----:B------:R-:W-:-:S06]  /*4430*/  WARPGROUP.ARRIVE ;  /* 0x00000000000079c5 */ /* 0x000fcc0000000000 */
[----:B------:R-:W-:Y:S01]  /*4440*/  HGMMA.64x64x16.F32.BF16 R24, gdesc[UR8], R24, gsb0 ;  /* 0x00e00000081879f0 */ /* 0x000fe20008001818 */
[----:B------:R-:W-:Y:S01]  /*4450*/  R2UR UR10, R188 ;  /* 0x00000000bc0a72ca */ /* 0x000fe200000e0000 */
[----:B------:R-:W-:Y:S01]  /*4460*/  UMOV UR11, 0x40000040 ;  /* 0x40000040000b7882 */ /* 0x000fe20000000000 */
[----:B------:R-:W-:Y:S02]  /*4470*/  WARPGROUP.DEPBAR.LE gsb0, 0x0 ;  /* 0x00008000000079c5 */ /* 0x000fe40000010000 */
        /* <DEDUP_REMOVED lines=34> */
[----:B------:R-:W-:Y:S01]  /*46a0*/  HGMMA.64x64x16.F32.BF16 R24, gdesc[UR56], R24, gsb0 ;  /* 0x00e00000381879f0 */ /* 0x000fe20008001818 */
[----:B------:R-:W-:Y:S01]  /*46b0*/  R2UR UR56, R8 ;  /* 0x00000000083872ca */ /* 0x000fe200000e0000 */
[----:B------:R-:W-:Y:S01]  /*46c0*/  UMOV UR57, 0x40000040 ;  /* 0x4000004000397882 */ /* 0x000fe20000000000 */
[----:B------:R-:W-:Y:S01]  /*46d0*/  R2UR UR58, R59 ;  /* 0x000000003b3a72ca */ /* 0x000fe200000e0000 */
[----:B------:R-:W-:Y:S01]  /*46e0*/  UMOV UR59, 0x40000040 ;  /* 0x40000040003b7882 */ /* 0x000fe20000000000 */
[----:B------:R-:W-:Y:S01]  /*46f0*/  IMAD.IADD R8, R7, 0x1, R62 ;  /* 0x0000000107087824 */ /* 0x000fe200078e023e */
[----:B------:R-:W-:Y:S02]  /*4700*/  WARPGROUP.DEPBAR.LE gsb0, 0x0 ;  /* 0x00008000000079c5 */ /* 0x000fe40000010000 */
[----:B------:R-:W-:-:S08]  /*4710*/  WARPGROUP.ARRIVE ;  /* 0x00000000000079c5 */ /* 0x000fd00000000000 */
[----:B------:R-:W-:Y:S01]  /*4720*/  HGMMA.64x64x16.F32.BF16 R24, gdesc[UR56], R24, gsb0 ;  /* 0x00e00000381879f0 */ /* 0x000fe20008001818 */
[----:B------:R-:W-:Y:S01]  /*4730*/  R2UR UR58, R9 ;  /* 0x00000000093a72ca */ /* 0x000fe200000e0000 */
[----:B------:R-:W-:Y:S01]  /*4740*/  UMOV UR59, 0x40000040 ;  /* 0x40000040003b7882 */ /* 0x000fe20000000000 */
[----:B------:R-:W-:Y:S01]  /*4750*/  R2UR UR56, R8 ;  /* 0x00000000083872ca */ /* 0x000fe200000e0000 */
[----:B------:R-:W-:Y:S01]  /*4760*/  UMOV UR57, 0x40000040 ;  /* 0x4000004000397882 */ /* 0x000fe20000000000 */
[----:B------:R-:W-:Y:S02]  /*4770*/  IMAD.MOV.U32 R8, RZ, RZ, 0x28 ;  /* 0x00000028ff087424 */ /* 0x000fe400078e00ff */
[----:B------:R-:W-:-:S03]  /*4780*/  IMAD.MOV.U32 R9, RZ, RZ, 0xa00 ;  /* 0x00000a00ff097424 */ /* 0x000fc600078e00ff */
[----:B------:R-:W-:Y:S02]  /*4790*/  SEL R8, R8, 0x26, P1 ;  /* 0x0000002608087807 */ /* 0x000fe40000800000 */
[----:B------:R-:W-:Y:S02]  /*47a0*/  SEL R9, R9, 0x980, P1 ;  /* 0x0000098009097807 */ /* 0x000fe40000800000 */
[----:B------:R-:W-:Y:S02]  /*47b0*/  LOP3.LUT R8, R8, 0x6, RZ, 0xc0, !PT ;  /* 0x0000000608087812 */ /* 0x000fe400078ec0ff */
[----:B------:R-:W-:-:S04]  /*47c0*/  LOP3.LUT R9, R9, 0xa00, RZ, 0xc0, !PT ;  /* 0x00000a0009097812 */ /* 0x000fc800078ec0ff */
[CC--:B------:R-:W-:Y:S02]  /*47d0*/  IADD3 R59, R8.reuse, R9.reuse, R5 ;  /* 0x00000009083b7210 */ /* 0x0c0fe40007ffe005 */
[----:B------:R-:W-:Y:S01]  /*47e0*/  IADD3 R8, R8, R9, R6 ;  /* 0x0000000908087210 */ /* 0x000fe20007ffe006 */
[----:B------:R-:W-:-:S04]  /*47f0*/  VIADD R9, R6, 0xa00 ;  /* 0x00000a0006097836 */ /* 0x000fc80000000000 */
[----:B------:R-:W-:Y:S01]  /*4800*/  IMAD.IADD R61, R56, 0x1, R9 ;  /* 0x00000001383d7824 */ /* 0x000fe200078e0209 */
[----:B------:R-:W-:Y:S02]  /*4810*/  WARPGROUP.DEPBAR.LE gsb0, 0x0 ;  /* 0x00008000000079c5 */ /* 0x000fe40000010000 */
[----:B------:R-:W-:-:S06]  /*4820*/  WARPGROUP.ARRIVE ;  /* 0x00000000000079c5 */ /* 0x000fcc0000000000 */
[----:B------:R-:W-:Y:S01]  /*4830*/  HGMMA.64x64x16.F32.BF16 R24, gdesc[UR56], R24, gsb0 ;  /* 0x00e00000381879f0 */ /* 0x000fe20008001818 */
[----:B------:R-:W-:Y:S01]  /*4840*/  R2UR UR56, R59 ;  /* 0x000000003b3872ca */ /* 0x000fe200000e0000 */
[----:B------:R-:W-:Y:S01]  /*4850*/  UMOV UR57, 0x40000040 ;  /* 0x4000004000397882 */ /* 0x000fe20000000000 */
[----:B------:R-:W-:Y:S01]  /*4860*/  R2UR UR58, R8 ;  /* 0x00000000083a72ca */ /* 0x000fe200000e0000 */
[----:B------:R-:W-:Y:S01]  /*4870*/  UMOV UR59, 0x40000040 ;  /* 0x40000040003b7882 */ /* 0x000fe20000000000 */
        /* <DEDUP_REMOVED lines=9> */
[C---:B------:R-:W-:Y:S02]  /*4910*/  IMAD.IADD R59, R60.reuse, 0x1, R8 ;  /* 0x000000013c3b7824 */ /* 0x040fe400078e0208 */
[--C-:B------:R-:W-:Y:S02]  /*4920*/  IMAD.IADD R61, R60, 0x1, R9.reuse ;  /* 0x000000013c3d7824 */ /* 0x100fe400078e0209 */
[----:B------:R-:W-:Y:S01]  /*4930*/  IMAD.IADD R9, R62, 0x1, R9 ;  /* 0x000000013e097824 */ /* 0x000fe200078e0209 */
[----:B------:R-:W-:-:S02]  /*4940*/  WARPGROUP.DEPBAR.LE gsb0, 0x0 ;  /* 0x00008000000079c5 */ /* 0x000fc40000010000 */
        /* <DEDUP_REMOVED lines=30> */
[----:B------:R-:W-:Y:S02]  /*4b30*/  VIADD R59, R6, 0xc00 ;  /* 0x00000c00063b7836 */ /* 0x000fe40000000000 */
[C---:B------:R-:W-:Y:S02]  /*4b40*/  IMAD.IADD R61, R56.reuse, 0x1, R9 ;  /* 0x00000001383d7824 */ /* 0x040fe400078e0209 */
        /* <DEDUP_REMOVED lines=61> */
[----:B------:R-:W-:Y:S02]  /*4f20*/  IMAD.IADD R56, R62, 0x1, R185 ;  /* 0x000000013e387824 */ /* 0x000fe400078e02b9 */
[----:B------:R-:W-:-:S05]  /*4f30*/  IMAD.MOV.U32 R60, RZ, RZ, 0x1000 ;  /* 0x00001000ff3c7424 */ /* 0x000fca00078e00ff */
[----:B------:R-:W-:-:S04]  /*4f40*/  SEL R60, R60, 0xf80, P1 ;  /* 0x00000f803c3c7807 */ /* 0x000fc80000800000 */
[----:B------:R-:W-:Y:S01]  /*4f50*/  LOP3.LUT R60, R60, 0x1e00, RZ, 0xc0, !PT ;  /* 0x00001e003c3c7812 */ /* 0x000fe200078ec0ff */
[----:B------:R-:W-:Y:S02]  /*4f60*/  WARPGROUP.DEPBAR.LE gsb0, 0x0 ;  /* 0x00008000000079c5 */ /* 0x000fe40000010000 */
[----:B------:R-:W-:-:S06]  /*4f70*/  WARPGROUP.ARRIVE ;  /* 0x00000000000079c5 */ /* 0x000fcc0000000000 */
[----:B------:R-:W-:Y:S01]  /*4f80*/  HGMMA.64x64x16.F32.BF16 R24, gdesc[UR56], R24, gsb0 ;  /* 0x00e00000381879f0 */ /* 0x000fe20008001818 */
[----:B------:R-:W-:Y:S01]  /*4f90*/  R2UR UR56, R56 ;  /* 0x00000000383872ca */ /* 0x000fe200000e0000 */
[----:B------:R-:W-:Y:S01]  /*4fa0*/  UMOV UR57, 0x40000040 ;  /* 0x4000004000397882 */ /* 0x000fe20000000000 */
[----:B------:R-:W-:Y:S01]  /*4fb0*/  R2UR UR58, R59 ;  /* 0x000000003b3a72ca */ /* 0x000fe200000e0000 */
[----:B------:R-:W-:Y:S01]  /*4fc0*/  UMOV UR59, 0x40000040 ;  /* 0x40000040003b7882 */ /* 0x000fe20000000000 */
[----:B------:R-:W-:-:S05]  /*4fd0*/  IMAD.MOV.U32 R56, RZ, RZ, 0x40 ;  /* 0x00000040ff387424 */ /* 0x000fca00078e00ff */
[----:B------:R-:W-:-:S04]  /*4fe0*/  SEL R59, R56, 0x3e, P1 ;  /* 0x0000003e383b7807 */ /* 0x000fc80000800000 */
        /* <DEDUP_REMOVED lines=10> */
[----:B------:R-:W-:-:S05]  /*5090*/  IMAD.U32 R59, RZ, RZ, UR60 ;  /* 0x0000003cff3b7e24 */ /* 0x000fca000f8e00ff */
[----:B------:R-:W-:-:S04]  /*50a0*/  IADD3 R58, -R58, 0x40, R59 ;  /* 0x000000403a3a7810 */ /* 0x000fc80007ffe13b */
[C---:B------:R-:W-:Y:S02]  /*50b0*/  ISETP.GT.AND P1, PT, R58.reuse, RZ, PT ;  /* 0x000000ff3a00720c */ /* 0x040fe40003f24270 */
[C---:B------:R-:W-:Y:S02]  /*50c0*/  ISETP.GT.AND P2, PT, R58.reuse, 0x1, PT ;  /* 0x000000013a00780c */ /* 0x040fe40003f44270 */
[C---:B------:R-:W-:Y:S02]  /*50d0*/  ISETP.GT.AND P3, PT, R58.reuse, 0x8, PT ;  /* 0x000000083a00780c */ /* 0x040fe40003f64270 */
[C---:B------:R-:W-:Y:S02]  /*50e0*/  ISETP.GT.AND P4, PT, R58.reuse, 0x9, PT ;  /* 0x000000093a00780c */ /* 0x040fe40003f84270 */
[C---:B------:R-:W-:Y:S02]  /*50f0*/  ISETP.GT.AND P5, PT, R58.reuse, 0x10, PT ;  /* 0x000000103a00780c */ /* 0x040fe40003fa4270 */
[----:B------:R-:W-:Y:S01]  /*5100*/  ISETP.GT.AND P6, PT, R58, 0x11, PT ;  /* 0x000000113a00780c */ /* 0x000fe20003fc4270 */
[----:B------:R-:W-:-:S02]  /*5110*/  WARPGROUP.DEPBAR.LE gsb0, 0x0 ;  /* 0x00008000000079c5 */ /* 0x000fc40000010000 */
        /* <DEDUP_REMOVED lines=9> */
[----:B------:R-:W0:Y:S01]  /*51b0*/  MUFU.TANH R24, R24 ;  /* 0x0000001800187308 */ /* 0x000e220000002400 */
[----:B------:R-:W-:Y:S01]  /*51c0*/  FMUL.FTZ R33, R33, UR6 ;  /* 0x0000000621217c20 */ /* 0x000fe20008410000 */
        /* <DEDUP_REMOVED lines=15> */
[----:B0-----:R-:W-:Y:S01]  /*52c0*/  FSEL R24, R24, -INF , P1 ;  /* 0xff80000018187808 */ /* 0x001fe20000800000 */
[----:B------:R-:W-:Y:S01]  /*52d0*/  FMUL.FTZ R48, R48, UR6 ;  /* 0x0000000630307c20 */ /* 0x000fe20008410000 */
[----:B------:R-:W-:Y:S01]  /*52e0*/  FMUL.FTZ R42, R42, UR6 ;  /* 0x000000062a2a7c20 */ /* 0x000fe20008410000 */
[----:B------:R-:W-:Y:S01]  /*52f0*/  FMUL.FTZ R49, R49, UR6 ;  /* 0x0000000631317c20 */ /* 0x000fe20008410000 */
[----:B------:R-:W-:Y:S01]  /*5300*/  FMUL.FTZ R43, R43, UR6 ;  /* 0x000000062b2b7c20 */ /* 0x000fe20008410000 */
[----:B------:R-:W-:Y:S01]  /*5310*/  FMUL.FTZ R52, R52, UR6 ;  /* 0x0000000634347c20 */ /* 0x000fe20008410000 */
[----:B------:R-:W-:Y:S01]  /*5320*/  FMUL.FTZ R53, R53, UR6 ;  /* 0x0000000635357c20 */ /* 0x000fe20008410000 */
[----:B------:R-:W0:Y:S01]  /*5330*/  MUFU.TANH R29, R29 ;  /* 0x0000001d001d7308 */ /* 0x000e220000002400 */
[----:B-1----:R-:W-:Y:S01]  /*5340*/  FSEL R25, R25, -INF , P2 ;  /* 0xff80000019197808 */ /* 0x002fe20001000000 */
[----:B------:R-:W-:Y:S01]  /*5350*/  FMUL.FTZ R46, R46, UR6 ;  /* 0x000000062e2e7c20 */ /* 0x000fe20008410000 */
[----:B------:R-:W-:Y:S01]  /*5360*/  FMUL.FTZ R47, R47, UR6 ;  /* 0x000000062f2f7c20 */ /* 0x000fe20008410000 */
[----:B------:R-:W-:Y:S01]  /*5370*/  FMUL.FTZ R50, R50, UR6 ;  /* 0x0000000632327c20 */ /* 0x000fe20008410000 */
[----:B------:R-:W-:Y:S01]  /*5380*/  FMNMX.FTZ R59, R24, R25, !PT ;  /* 0x00000019183b7209 */ /* 0x000fe20007810000 */
[----:B------:R-:W-:Y:S01]  /*5390*/  FMUL.FTZ R51, R51, UR6 ;  /* 0x0000000633337c20 */ /* 0x000fe20008410000 */
[----:B------:R-:W-:Y:S01]  /*53a0*/  FMUL.FTZ R54, R54, UR6 ;  /* 0x0000000636367c20 */ /* 0x000fe20008410000 */
[----:B------:R-:W1:Y:S01]  /*53b0*/  MUFU.TANH R32, R32 ;  /* 0x0000002000207308 */ /* 0x000e620000002400 */
[----:B--2---:R-:W-:Y:S01]  /*53c0*/  FSEL R28, R28, -INF , P3 ;  /* 0xff8000001c1c7808 */ /* 0x004fe20001800000 */
[----:B------:R-:W-:Y:S01]  /*53d0*/  FMUL.FTZ R55, R55, UR6 ;  /* 0x0000000637377c20 */ /* 0x000fe20008410000 */
[----:B------:R-:W-:-:S02]  /*53e0*/  ULDC UR6, c[0x0][0xa80] ;  /* 0x0002a00000067ab9 */ /* 0x000fc40000000800 */
[----:B------:R-:W-:-:S03]  /*53f0*/  FMNMX.FTZ R60, R28, R59, !PT ;  /* 0x0000003b1c3c7209 */ /* 0x000fc60007810000 */
[----:B------:R-:W2:Y:S01]  /*5400*/  MUFU.TANH R26, R26 ;  /* 0x0000001a001a7308 */ /* 0x000ea20000002400 */
[----:B0-----:R-:W-:-:S04]  /*5410*/  FSEL R29, R29, -INF , P4 ;  /* 0xff8000001d1d7808 */ /* 0x001fc80002000000 */
[----:B------:R-:W-:-:S03]  /*5420*/  FMNMX.FTZ R59, R29, R60, !PT ;  /* 0x0000003c1d3b7209 */ /* 0x000fc60007810000 */
[----:B------:R-:W0:Y:S01]  /*5430*/  MUFU.TANH R33, R33 ;  /* 0x0000002100217308 */ /* 0x000e220000002400 */
[----:B-1----:R-:W-:-:S04]  /*5440*/  FSEL R32, R32, -INF , P5 ;  /* 0xff80000020207808 */ /* 0x002fc80002800000 */
[----:B------:R-:W-:-:S03]  /*5450*/  FMNMX.FTZ R60, R32, R59, !PT ;  /* 0x0000003b203c7209 */ /* 0x000fc60007810000 */
[----:B------:R-:W1:Y:S01]  /*5460*/  MUFU.TANH R27, R27 ;  /* 0x0000001b001b7308 */ /* 0x000e620000002400 */
[----:B--2---:R-:W-:Y:S02]  /*5470*/  FSEL R26, R26, -INF , P1 ;  /* 0xff8000001a1a7808 */ /* 0x004fe40000800000 */
[----:B------:R-:W-:-:S05]  /*5480*/  ISETP.GT.AND P1, PT, R58, 0x18, PT ;  /* 0x000000183a00780c */ /* 0x000fca0003f24270 */
[----:B------:R-:W2:Y:S01]  /*5490*/  MUFU.TANH R36, R36 ;  /* 0x0000002400247308 */ /* 0x000ea20000002400 */
[----:B0-----:R-:W-:-:S04]  /*54a0*/  FSEL R33, R33, -INF , P6 ;  /* 0xff80000021217808 */ /* 0x001fc80003000000 */
[----:B------:R-:W-:-:S03]  /*54b0*/  FMNMX.FTZ R59, R33, R60, !PT ;  /* 0x0000003c213b7209 */ /* 0x000fc60007810000 */
[----:B------:R-:W0:Y:S01]  /*54c0*/  MUFU.TANH R30, R30 ;  /* 0x0000001e001e7308 */ /* 0x000e220000002400 */
[----:B-1----:R-:W-:Y:S02]  /*54d0*/  FSEL R27, R27, -INF , P2 ;  /* 0xff8000001b1b7808 */ /* 0x002fe40001000000 */
[----:B------:R-:W-:-:S05]  /*54e0*/  ISETP.GT.AND P2, PT, R58, 0x19, PT ;  /* 0x000000193a00780c */ /* 0x000fca0003f44270 */
[----:B------:R-:W1:Y:S01]  /*54f0*/  MUFU.TANH R37, R37 ;  /* 0x0000002500257308 */ /* 0x000e620000002400 */
[----:B--2---:R-:W-:-:S04]  /*5500*/  FSEL R36, R36, -INF , P1 ;  /* 0xff80000024247808 */ /* 0x004fc80000800000 */
[----:B------:R-:W-:-:S03]  /*5510*/  FMNMX.FTZ R60, R36, R59, !PT ;  /* 0x0000003b243c7209 */ /* 0x000fc60007810000 */
[----:B------:R-:W2:Y:S01]  /*5520*/  MUFU.TANH R31, R31 ;  /* 0x0000001f001f7308 */ /* 0x000ea20000002400 */
[----:B0-----:R-:W-:Y:S02]  /*5530*/  FSEL R30, R30, -INF , P3 ;  /* 0xff8000001e1e7808 */ /* 0x001fe40001800000 */
[----:B------:R-:W-:-:S05]  /*5540*/  ISETP.GT.AND P3, PT, R58, 0x20, PT ;  /* 0x000000203a00780c */ /* 0x000fca0003f64270 */
        /* <DEDUP_REMOVED lines=46> */
[----:B-1----:R-:W-:-:S04]  /*5830*/  FSEL R53, R53, -INF , P4 ;  /* 0xff80000035357808 */ /* 0x002fc80002000000 */
[----:B------:R-:W-:-:S03]  /*5840*/  FMNMX.FTZ R60, R53, R58, !PT ;  /* 0x0000003a353c7209 */ /* 0x000fc60007810000 */
[----:B------:R-:W1:Y:S01]  /*5850*/  MUFU.TANH R50, R50 ;  /* 0x0000003200327308 */ /* 0x000e620000002400 */
[----:B--2---:R-:W-:Y:S01]  /*5860*/  FSEL R46, R46, -INF , P5 ;  /* 0xff8000002e2e7808 */ /* 0x004fe20002800000 */
[----:B------:R-:W2:Y:S06]  /*5870*/  SHFL.BFLY PT, R59, R60, 0x2, 0x1f ;  /* 0x0c401f003c3b7f89 */ /* 0x000eac00000e0000 */
[----:B------:R-:W3:Y:S01]  /*5880*/  MUFU.TANH R51, R51 ;  /* 0x0000003300337308 */ /* 0x000ee20000002400 */
[----:B0-----:R-:W-:-:S07]  /*5890*/  FSEL R47, R47, -INF , P6 ;  /* 0xff8000002f2f7808 */ /* 0x001fce0003000000 */
[----:B------:R-:W0:Y:S01]  /*58a0*/  MUFU.TANH R54, R54 ;  /* 0x0000003600367308 */ /* 0x000e220000002400 */
[----:B-1----:R-:W-:-:S07]  /*58b0*/  FSEL R50, R50, -INF , P1 ;  /* 0xff80000032327808 */ /* 0x002fce0000800000 */
[----:B------:R-:W1:Y:S01]  /*58c0*/  MUFU.TANH R55, R55 ;  /* 0x0000003700377308 */ /* 0x000e620000002400 */
[----:B---3--:R-:W-:Y:S02]  /*58d0*/  FSEL R51, R51, -INF , P2 ;  /* 0xff80000033337808 */ /* 0x008fe40001000000 */
[----:B--2---:R-:W-:Y:S02]  /*58e0*/  FMNMX.FTZ R186, R60, R59, !PT ;  /* 0x0000003b3cba7209 */ /* 0x004fe40007810000 */
[----:B------:R-:W-:-:S03]  /*58f0*/  FMNMX.FTZ R59, R26, R27, !PT ;  /* 0x0000001b1a3b7209 */ /* 0x000fc60007810000 */
[----:B------:R-:W2:Y:S01]  /*5900*/  SHFL.BFLY PT, R61, R186, 0x1, 0x1f ;  /* 0x0c201f00ba3d7f89 */ /* 0x000ea200000e0000 */
[----:B------:R-:W-:Y:S02]  /*5910*/  FMNMX.FTZ R58, R30, R59, !PT ;  /* 0x0000003b1e3a7209 */ /* 0x000fe40007810000 */
[----:B0-----:R-:W-:Y:S02]  /*5920*/  FSEL R54, R54, -INF , P3 ;  /* 0xff80000036367808 */ /* 0x001fe40001800000 */
[----:B------:R-:W-:-:S04]  /*5930*/  FMNMX.FTZ R59, R31, R58, !PT ;  /* 0x0000003a1f3b7209 */ /* 0x000fc80007810000 */
[----:B------:R-:W-:Y:S02]  /*5940*/  FMNMX.FTZ R58, R34, R59, !PT ;  /* 0x0000003b223a7209 */ /* 0x000fe40007810000 */
[----:B-1----:R-:W-:Y:S02]  /*5950*/  FSEL R55, R55, -INF , P4 ;  /* 0xff80000037377808 */ /* 0x002fe40002000000 */
[----:B------:R-:W-:-:S04]  /*5960*/  FMNMX.FTZ R59, R35, R58, !PT ;  /* 0x0000003a233b7209 */ /* 0x000fc80007810000 */
[----:B------:R-:W-:-:S04]  /*5970*/  FMNMX.FTZ R58, R38, R59, !PT ;  /* 0x0000003b263a7209 */ /* 0x000fc80007810000 */
[----:B------:R-:W-:Y:S02]  /*5980*/  FMNMX.FTZ R59, R39, R58, !PT ;  /* 0x0000003a273b7209 */ /* 0x000fe40007810000 */
[----:B--2---:R-:W-:Y:S02]  /*5990*/  FMNMX.FTZ R186, R186, R61, !PT ;  /* 0x0000003dbaba7209 */ /* 0x004fe40007810000 */
[----:B------:R-:W-:Y:S02]  /*59a0*/  FMNMX.FTZ R58, R42, R59, !PT ;  /* 0x0000003b2a3a7209 */ /* 0x000fe40007810000 */
[C---:B------:R-:W-:Y:S01]  /*59b0*/  FSETP.NEU.FTZ.AND P5, PT, R186.reuse, -INF , PT ;  /* 0xff800000ba00780b */ /* 0x040fe20003fbd000 */
[----:B------:R-:W-:Y:S01]  /*59c0*/  FMUL.FTZ R60, R186, UR6 ;  /* 0x00000006ba3c7c20 */ /* 0x000fe20008410000 */
[----:B------:R-:W-:-:S04]  /*59d0*/  FMNMX.FTZ R59, R43, R58, !PT ;  /* 0x0000003a2b3b7209 */ /* 0x000fc80007810000 */
[----:B------:R-:W-:Y:S02]  /*59e0*/  FMNMX.FTZ R58, R46, R59, !PT ;  /* 0x0000003b2e3a7209 */ /* 0x000fe40007810000 */
[----:B------:R-:W-:Y:S02]  /*59f0*/  FSEL R60, R60, RZ, P5 ;  /* 0x000000ff3c3c7208 */ /* 0x000fe40002800000 */
[----:B------:R-:W-:-:S03]  /*5a00*/  FMNMX.FTZ R59, R47, R58, !PT ;  /* 0x0000003a2f3b7209 */ /* 0x000fc60007810000 */
[--C-:B------:R-:W-:Y:S01]  /*5a10*/  FFMA.FTZ R168, R24, UR6, -R60.reuse ;  /* 0x0000000618a87c23 */ /* 0x100fe2000801083c */
[----:B------:R-:W-:Y:S01]  /*5a20*/  FMNMX.FTZ R24, R50, R59, !PT ;  /* 0x0000003b32187209 */ /* 0x000fe20007810000 */
[--C-:B------:R-:W-:Y:S01]  /*5a30*/  FFMA.FTZ R169, R25, UR6, -R60.reuse ;  /* 0x0000000619a97c23 */ /* 0x100fe2000801083c */
[--C-:B------:R-:W-:Y:S01]  /*5a40*/  FFMA.FTZ R171, R29, UR6, -R60.reuse ;  /* 0x000000061dab7c23 */ /* 0x100fe2000801083c */
        /* <DEDUP_REMOVED lines=13> */
[--C-:B------:R-:W-:Y:S01]  /*5b20*/  FFMA.FTZ R181, R49, UR6, -R60.reuse ;  /* 0x0000000631b57c23 */ /* 0x100fe2000801083c */
[----:B------:R-:W0:Y:S01]  /*5b30*/  SHFL.BFLY PT, R25, R24, 0x2, 0x1f ;  /* 0x0c401f0018197f89 */ /* 0x000e2200000e0000 */
[--C-:B------:R-:W-:Y:S01]  /*5b40*/  FFMA.FTZ R182, R52, UR6, -R60.reuse ;  /* 0x0000000634b67c23 */ /* 0x100fe2000801083c */
[----:B------:R-:W-:Y:S01]  /*5b50*/  FFMA.FTZ R193, R53, UR6, -R60 ;  /* 0x0000000635c17c23 */ /* 0x000fe2000801083c */
[----:B------:R-:W-:Y:S08]  /*5b60*/  MUFU.EX2 R168, R168 ;  /* 0x000000a800a87308 */ /* 0x000ff00000000800 */
[----:B------:R-:W-:Y:S08]  /*5b70*/  MUFU.EX2 R169, R169 ;  /* 0x000000a900a97308 */ /* 0x000ff00000000800 */
[----:B------:R-:W-:Y:S01]  /*5b80*/  MUFU.EX2 R170, R170 ;  /* 0x000000aa00aa7308 */ /* 0x000fe20000000800 */
[----:B0-----:R-:W-:-:S07]  /*5b90*/  FMNMX.FTZ R25, R24, R25, !PT ;  /* 0x0000001918197209 */ /* 0x001fce0007810000 */
[----:B------:R-:W0:Y:S01]  /*5ba0*/  MUFU.EX2 R171, R171 ;  /* 0x000000ab00ab7308 */ /* 0x000e220000000800 */
[----:B------:R-:W1:Y:S07]  /*5bb0*/  SHFL.BFLY PT, R24, R25, 0x1, 0x1f ;  /* 0x0c201f0019187f89 */ /* 0x000e6e00000e0000 */
[----:B------:R-:W-:Y:S08]  /*5bc0*/  MUFU.EX2 R172, R172 ;  /* 0x000000ac00ac7308 */ /* 0x000ff00000000800 */
[----:B------:R-:W2:Y:S01]  /*5bd0*/  MUFU.EX2 R173, R173 ;  /* 0x000000ad00ad7308 */ /* 0x000ea20000000800 */
[----:B0-----:R-:W-:-:S07]  /*5be0*/  F2FP.BF16.F32.PACK_AB R154, R171, R170 ;  /* 0x000000aaab9a723e */ /* 0x001fce00000010ff */
[----:B------:R-:W-:Y:S01]  /*5bf0*/  MUFU.EX2 R174, R174 ;  /* 0x000000ae00ae7308 */ /* 0x000fe20000000800 */
[----:B-1----:R-:W-:-:S04]  /*5c00*/  FMNMX.FTZ R187, R25, R24, !PT ;  /* 0x0000001819bb7209 */ /* 0x002fc80007810000 */
[C---:B------:R-:W-:Y:S01]  /*5c10*/  FSETP.NEU.FTZ.AND P1, PT, R187.reuse, -INF , PT ;  /* 0xff800000bb00780b */ /* 0x040fe20003f3d000 */
[----:B------:R-:W-:Y:S02]  /*5c20*/  FMUL.FTZ R24, R187, UR6 ;  /* 0x00000006bb187c20 */ /* 0x000fe40008410000 */
[----:B------:R-:W0:Y:S01]  /*5c30*/  MUFU.EX2 R175, R175 ;  /* 0x000000af00af7308 */ /* 0x000e220000000800 */
[----:B--2---:R-:W-:Y:S02]  /*5c40*/  F2FP.BF16.F32.PACK_AB R156, R173, R172 ;  /* 0x000000acad9c723e */ /* 0x004fe400000010ff */
[----:B------:R-:W-:Y:S02]  /*5c50*/  FSEL R29, R24, RZ, P1 ;  /* 0x000000ff181d7208 */ /* 0x000fe40000800000 */
[CC--:B------:R-:W-:Y:S02]  /*5c60*/  LEA.HI R24, R57.reuse, R152.reuse, RZ, 0x4 ;  /* 0x0000009839187211 */ /* 0x0c0fe400078f20ff */
[----:B------:R-:W-:Y:S01]  /*5c70*/  LEA.HI R57, R57, R152, RZ, 0x5 ;  /* 0x0000009839397211 */ /* 0x000fe200078f28ff */
[--C-:B------:R-:W-:Y:S01]  /*5c80*/  FFMA.FTZ R183, R26, UR6, -R29.reuse ;  /* 0x000000061ab77c23 */ /* 0x100fe2000801081d */
[----:B------:R-:W-:Y:S01]  /*5c90*/  LOP3.LUT R25, R24, 0xfffffff0, RZ, 0xc0, !PT ;  /* 0xfffffff018197812 */ /* 0x000fe200078ec0ff */
[----:B------:R-:W-:Y:S01]  /*5ca0*/  FFMA.FTZ R194, R27, UR6, -R29 ;  /* 0x000000061bc27c23 */ /* 0x000fe2000801081d */
[----:B------:R-:W-:Y:S01]  /*5cb0*/  SHF.R.U32.HI R24, RZ, 0x1, R24 ;  /* 0x00000001ff187819 */ /* 0x000fe20000011618 */
[----:B------:R-:W-:Y:S01]  /*5cc0*/  IMAD.SHL.U32 R57, R57, 0x20, RZ ;  /* 0x0000002039397824 */ /* 0x000fe200078e00ff */
[----:B------:R-:W-:Y:S01]  /*5cd0*/  ISETP.NE.AND P1, PT, R65, RZ, PT ;  /* 0x000000ff4100720c */ /* 0x000fe20003f25270 */
[----:B------:R-:W-:-:S02]  /*5ce0*/  IMAD.IADD R25, R152, 0x1, -R25 ;  /* 0x0000000198197824 */ /* 0x000fc400078e0a19 */
[--C-:B------:R-:W-:Y:S01]  /*5cf0*/  FFMA.FTZ R195, R30, UR6, -R29.reuse ;  /* 0x000000061ec37c23 */ /* 0x100fe2000801081d */
[--C-:B------:R-:W-:Y:S01]  /*5d00*/  FFMA.FTZ R196, R31, UR6, -R29.reuse ;  /* 0x000000061fc47c23 */ /* 0x100fe2000801081d */
[----:B------:R-:W-:Y:S01]  /*5d10*/  LOP3.LUT R57, R57, 0x7ffffc00, RZ, 0xc0, !PT ;  /* 0x7ffffc0039397812 */ /* 0x000fe200078ec0ff */
[----:B------:R-:W-:Y:S01]  /*5d20*/  FFMA.FTZ R197, R34, UR6, -R29 ;  /* 0x0000000622c57c23 */ /* 0x000fe2000801081d */
[----:B------:R-:W-:Y:S01]  /*5d30*/  SHF.R.S32.HI R26, RZ, 0x1f, R25 ;  /* 0x0000001fff1a7819 */ /* 0x000fe20000011419 */
[--C-:B------:R-:W-:Y:S01]  /*5d40*/  FFMA.FTZ R198, R35, UR6, -R29.reuse ;  /* 0x0000000623c67c23 */ /* 0x100fe2000801081d */
[--C-:B------:R-:W-:Y:S01]  /*5d50*/  FFMA.FTZ R199, R38, UR6, -R29.reuse ;  /* 0x0000000626c77c23 */ /* 0x100fe2000801081d */
[--C-:B------:R-:W-:Y:S01]  /*5d60*/  FFMA.FTZ R200, R39, UR6, -R29.reuse ;  /* 0x0000000627c87c23 */ /* 0x100fe2000801081d */
[----:B------:R-:W-:Y:S01]  /*5d70*/  LEA.HI R26, R26, R25, RZ, 0x3 ;  /* 0x000000191a1a7211 */ /* 0x000fe200078f18ff */
[--C-:B------:R-:W-:Y:S01]  /*5d80*/  FFMA.FTZ R201, R42, UR6, -R29.reuse ;  /* 0x000000062ac97c23 */ /* 0x100fe2000801081d */
[--C-:B------:R-:W-:Y:S01]  /*5d90*/  FFMA.FTZ R202, R43, UR6, -R29.reuse ;  /* 0x000000062bca7c23 */ /* 0x100fe2000801081d */
[----:B------:R-:W-:Y:S01]  /*5da0*/  FFMA.FTZ R203, R46, UR6, -R29 ;  /* 0x000000062ecb7c23 */ /* 0x000fe2000801081d */
[C---:B------:R-:W-:Y:S01]  /*5db0*/  LOP3.LUT R28, R26.reuse, 0xfffffff8, RZ, 0xc0, !PT ;  /* 0xfffffff81a1c7812 */ /* 0x040fe200078ec0ff */
[----:B------:R-:W-:-:S02]  /*5dc0*/  IMAD.SHL.U32 R26, R26, 0x40, RZ ;  /* 0x000000401a1a7824 */ /* 0x000fc400078e00ff */
[--C-:B------:R-:W-:Y:S01]  /*5dd0*/  FFMA.FTZ R204, R47, UR6, -R29.reuse ;  /* 0x000000062fcc7c23 */ /* 0x100fe2000801081d */
[--C-:B------:R-:W-:Y:S01]  /*5de0*/  FFMA.FTZ R205, R50, UR6, -R29.reuse ;  /* 0x0000000632cd7c23 */ /* 0x100fe2000801081d */
[--C-:B------:R-:W-:Y:S01]  /*5df0*/  FFMA.FTZ R206, R51, UR6, -R29.reuse ;  /* 0x0000000633ce7c23 */ /* 0x100fe2000801081d */
[----:B------:R-:W-:Y:S01]  /*5e00*/  IMAD.IADD R28, R25, 0x1, -R28 ;  /* 0x00000001191c7824 */ /* 0x000fe200078e0a1c */
[----:B------:R-:W-:Y:S01]  /*5e10*/  LOP3.LUT R26, R26, 0x7ffffe00, RZ, 0xc0, !PT ;  /* 0x7ffffe001a1a7812 */ /* 0x000fe200078ec0ff */
[--C-:B------:R-:W-:Y:S01]  /*5e20*/  FFMA.FTZ R207, R54, UR6, -R29.reuse ;  /* 0x0000000636cf7c23 */ /* 0x100fe2000801081d */
[----:B------:R-:W-:Y:S01]  /*5e30*/  FFMA.FTZ R208, R55, UR6, -R29 ;  /* 0x0000000637d07c23 */ /* 0x000fe2000801081d */
[C---:B------:R-:W-:Y:S01]  /*5e40*/  IMAD.SHL.U32 R25, R28.reuse, 0x40, RZ ;  /* 0x000000401c197824 */ /* 0x040fe200078e00ff */
[----:B------:R-:W-:Y:S01]  /*5e50*/  MUFU.EX2 R183, R183 ;  /* 0x000000b700b77308 */ /* 0x000fe20000000800 */
[C---:B------:R-:W-:Y:S02]  /*5e60*/  LOP3.LUT P3, RZ, R28.reuse, 0x2, RZ, 0xc0, !PT ;  /* 0x000000021cff7812 */ /* 0x040fe4000786c0ff */
[----:B------:R-:W-:-:S02]  /*5e70*/  LOP3.LUT P2, RZ, R28, 0x4, RZ, 0xc0, !PT ;  /* 0x000000041cff7812 */ /* 0x000fc4000784c0ff */
[----:B------:R-:W-:Y:S02]  /*5e80*/  LOP3.LUT R25, R25, 0x1c0, RZ, 0xc0, !PT ;  /* 0x000001c019197812 */ /* 0x000fe400078ec0ff */
[----:B------:R-:W-:Y:S01]  /*5e90*/  SEL R56, R56, 0xffffffc0, !P2 ;  /* 0xffffffc038387807 */ /* 0x000fe20005000000 */
[----:B------:R-:W1:Y:S01]  /*5ea0*/  MUFU.EX2 R194, R194 ;  /* 0x000000c200c27308 */ /* 0x000e620000000800 */
[----:B------:R-:W-:Y:S02]  /*5eb0*/  LOP3.LUT R24, R25, 0x8, R24, 0xf8, !PT ;  /* 0x0000000819187812 */ /* 0x000fe400078ef818 */
[----:B------:R-:W-:Y:S02]  /*5ec0*/  SHF.R.U32.HI R25, RZ, 0x3, R25 ;  /* 0x00000003ff197819 */ /* 0x000fe40000011619 */
[----:B------:R-:W-:Y:S01]  /*5ed0*/  F2FP.BF16.F32.PACK_AB R152, R169, R168 ;  /* 0x000000a8a998723e */ /* 0x000fe200000010ff */
[----:B------:R-:W-:Y:S01]  /*5ee0*/  FADD.FTZ R169, R168, R169 ;  /* 0x000000a9a8a97221 */ /* 0x000fe20000010000 */
[----:B------:R-:W-:Y:S01]  /*5ef0*/  LOP3.LUT R24, R24, R25, RZ, 0x3c, !PT ;  /* 0x0000001918187212 */ /* 0x000fe200078e3cff */
[----:B------:R-:W-:Y:S01]  /*5f00*/  MUFU.EX2 R195, R195 ;  /* 0x000000c300c37308 */ /* 0x000fe20000000800 */
[----:B0-----:R-:W-:Y:S01]  /*5f10*/  F2FP.BF16.F32.PACK_AB R158, R175, R174 ;  /* 0x000000aeaf9e723e */ /* 0x001fe200000010ff */
[----:B------:R-:W-:Y:S01]  /*5f20*/  FADD.FTZ R170, R170, R169 ;  /* 0x000000a9aaaa7221 */ /* 0x000fe20000010000 */
[----:B------:R-:W-:Y:S01]  /*5f30*/  IADD3 R57, R24, R26, R57 ;  /* 0x0000001a18397210 */ /* 0x000fe20007ffe039 */
[----:B------:R-:W-:Y:S01]  /*5f40*/  @!P1 VIADD R24, R184, 0x38840 ;  /* 0x00038840b8189836 */ /* 0x000fe20000000000 */
[----:B------:R-:W-:Y:S01]  /*5f50*/  PLOP3.LUT P2, PT, PT, PT, UP0, 0x80, 0x0 ;  /* 0x000000000000781c */ /* 0x000fe20003f4f008 */
[----:B------:R-:W-:-:S02]  /*5f60*/  FADD.FTZ R171, R171, R170 ;  /* 0x000000aaabab7221 */ /* 0x000fc40000010000 */
[----:B------:R-:W0:Y:S01]  /*5f70*/  MUFU.EX2 R196, R196 ;  /* 0x000000c400c47308 */ /* 0x000e220000000800 */
[----:B------:R-:W-:Y:S01]  /*5f80*/  @!P1 PRMT R24, RZ, 0x654, R24 ;  /* 0x00000654ff189816 */ /* 0x000fe20000000018 */
[----:B------:R-:W-:Y:S01]  /*5f90*/  IMAD R189, R57, 0x2, R184 ;  /* 0x0000000239bd7824 */ /* 0x000fe200078e02b8 */
[----:B-1----:R-:W-:Y:S01]  /*5fa0*/  F2FP.BF16.F32.PACK_AB R153, R194, R183 ;  /* 0x000000b7c299723e */ /* 0x002fe200000010ff */
[----:B------:R-:W-:Y:S01]  /*5fb0*/  FADD.FTZ R194, R183, R194 ;  /* 0x000000c2b7c27221 */ /* 0x000fe20000010000 */
[----:B------:R1:W-:Y:S01]  /*5fc0*/  @!P1 SYNCS.ARRIVE.TRANS64.RED.A1T0 RZ, [R24+URZ], RZ ;  /* 0x000000ff18ff99a7 */ /* 0x0003e2000810043f */
[C---:B------:R-:W-:Y:S02]  /*5fd0*/  VIADD R191, R189.reuse, 0x36400 ;  /* 0x00036400bdbf7836 */ /* 0x040fe40000000000 */
[----:B------:R-:W-:Y:S01]  /*5fe0*/  FADD.FTZ R172, R172, R171 ;  /* 0x000000abacac7221 */ /* 0x000fe20000010000 */
[----:B------:R-:W-:Y:S01]  /*5ff0*/  MUFU.EX2 R197, R197 ;  /* 0x000000c500c57308 */ /* 0x000fe20000000800 */
[----:B------:R-:W-:-:S02]  /*6000*/  VIADD R190, R189, 0x36420 ;  /* 0x00036420bdbe7836 */ /* 0x000fc40000000000 */
[----:B------:R-:W-:Y:S02]  /*6010*/  @P3 VIADD R190, R191, 0xffffffe0 ;  /* 0xffffffe0bfbe3836 */ /* 0x000fe40000000000 */
[----:B------:R-:W-:Y:S01]  /*6020*/  FADD.FTZ R173, R173, R172 ;  /* 0x000000acadad7221 */ /* 0x000fe20000010000 */
[----:B------:R-:W-:Y:S02]  /*6030*/  IMAD.IADD R191, R191, 0x1, R56 ;  /* 0x00000001bfbf7824 */ /* 0x000fe400078e0238 */
[----:B------:R-:W-:Y:S01]  /*6040*/  IMAD.IADD R192, R56, 0x1, R190 ;  /* 0x0000000138c07824 */ /* 0x000fe200078e02be */
[----:B------:R-:W2:Y:S01]  /*6050*/  MUFU.EX2 R198, R198 ;  /* 0x000000c600c67308 */ /* 0x000ea20000000800 */
[----:B0-----:R-:W-:Y:S01]  /*6060*/  F2FP.BF16.F32.PACK_AB R155, R196, R195 ;  /* 0x000000c3c49b723e */ /* 0x001fe200000010ff */
[----:B------:R-:W-:Y:S01]  /*6070*/  BAR.SYNC.DEFER_BLOCKING 0xf, 0x100 ;  /* 0x03c4000000007b1d */ /* 0x000fe20000010000 */
[----:B------:R-:W-:Y:S01]  /*6080*/  FADD.FTZ R195, R195, R194 ;  /* 0x000000c2c3c37221 */ /* 0x000fe20000010000 */
[----:B------:R-:W-:-:S03]  /*6090*/  FADD.FTZ R174, R174, R173 ;  /* 0x000000adaeae7221 */ /* 0x000fc60000010000 */
[----:B------:R-:W-:Y:S01]  /*60a0*/  FADD.FTZ R196, R196, R195 ;  /* 0x000000c3c4c47221 */ /* 0x000fe20000010000 */
[----:B------:R-:W-:Y:S01]  /*60b0*/  MUFU.EX2 R199, R199 ;  /* 0x000000c700c77308 */ /* 0x000fe20000000800 */
[----:B------:R-:W-:-:S07]  /*60c0*/  FADD.FTZ R175, R175, R174 ;  /* 0x000000aeafaf7221 */ /* 0x000fce0000010000 */
[----:B------:R-:W0:Y:S01]  /*60d0*/  MUFU.EX2 R200, R200 ;  /* 0x000000c800c87308 */ /* 0x000e220000000800 */
[----:B--2---:R-:W-:Y:S01]  /*60e0*/  F2FP.BF16.F32.PACK_AB R157, R198, R197 ;  /* 0x000000c5c69d723e */ /* 0x004fe200000010ff */
[----:B------:R-:W-:-:S04]  /*60f0*/  FADD.FTZ R197, R197, R196 ;  /* 0x000000c4c5c57221 */ /* 0x000fc80000010000 */
[----:B------:R-:W-:Y:S02]  /*6100*/  FADD.FTZ R198, R198, R197 ;  /* 0x000000c5c6c67221 */ /* 0x000fe40000010000 */
[----:B------:R-:W-:Y:S01]  /*6110*/  MUFU.EX2 R176, R176 ;  /* 0x000000b000b07308 */ /* 0x000fe20000000800 */
[----:B------:R2:W-:Y:S07]  /*6120*/  STSM.16.M88.4 [R189+0x36400], R152 ;  /* 0x03640098bd007844 */ /* 0x0005ee0000000200 */
[----:B------:R-:W3:Y:S01]  /*6130*/  MUFU.EX2 R177, R177 ;  /* 0x000000b100b17308 */ /* 0x000ee20000000800 */
[----:B0-----:R-:W-:Y:S01]  /*6140*/  F2FP.BF16.F32.PACK_AB R159, R200, R199 ;  /* 0x000000c7c89f723e */ /* 0x001fe200000010ff */
[----:B------:R-:W-:-:S04]  /*6150*/  FADD.FTZ R199, R199, R198 ;  /* 0x000000c6c7c77221 */ /* 0x000fc80000010000 */
[----:B------:R0:W-:Y:S01]  /*6160*/  STSM.16.M88.4 [R190], R156 ;  /* 0x0000009cbe007844 */ /* 0x0001e20000000200 */
[----:B------:R-:W-:Y:S01]  /*6170*/  FADD.FTZ R200, R200, R199 ;  /* 0x000000c7c8c87221 */ /* 0x000fe20000010000 */
[----:B------:R-:W-:Y:S08]  /*6180*/  MUFU.EX2 R178, R178 ;  /* 0x000000b200b27308 */ /* 0x000ff00000000800 */
[----:B------:R-:W4:Y:S01]  /*6190*/  MUFU.EX2 R179, R179 ;  /* 0x000000b300b37308 */ /* 0x000f220000000800 */
[----:B---3--:R-:W-:Y:S01]  /*61a0*/  F2FP.BF16.F32.PACK_AB R160, R177, R176 ;  /* 0x000000b0b1a0723e */ /* 0x008fe200000010ff */
[----:B------:R-:W-:-:S04]  /*61b0*/  FADD.FTZ R176, R176, R175 ;  /* 0x000000afb0b07221 */ /* 0x000fc80000010000 */
[----:B------:R-:W-:Y:S02]  /*61c0*/  FADD.FTZ R177, R177, R176 ;  /* 0x000000b0b1b17221 */ /* 0x000fe40000010000 */
[----:B------:R-:W-:Y:S08]  /*61d0*/  MUFU.EX2 R201, R201 ;  /* 0x000000c900c97308 */ /* 0x000ff00000000800 */
[----:B------:R-:W3:Y:S01]  /*61e0*/  MUFU.EX2 R202, R202 ;  /* 0x000000ca00ca7308 */ /* 0x000ee20000000800 */
[----:B----4-:R-:W-:Y:S01]  /*61f0*/  F2FP.BF16.F32.PACK_AB R162, R179, R178 ;  /* 0x000000b2b3a2723e */ /* 0x010fe200000010ff */
[----:B------:R-:W-:-:S04]  /*6200*/  FADD.FTZ R178, R178, R177 ;  /* 0x000000b1b2b27221 */ /* 0x000fc80000010000 */
[----:B------:R-:W-:Y:S02]  /*6210*/  FADD.FTZ R179, R179, R178 ;  /* 0x000000b2b3b37221 */ /* 0x000fe40000010000 */
        /* <DEDUP_REMOVED lines=25> */
[----:B------:R-:W-:Y:S01]  /*63b0*/  FADD.FTZ R206, R206, R205 ;  /* 0x000000cdcece7221 */ /* 0x000fe20000010000 */
[----:B----4-:R-:W-:-:S03]  /*63c0*/  F2FP.BF16.F32.PACK_AB R167, R208, R207 ;  /* 0x000000cfd0a7723e */ /* 0x010fc600000010ff */
[----:B------:R-:W-:Y:S02]  /*63d0*/  FADD.FTZ R207, R207, R206 ;  /* 0x000000cecfcf7221 */ /* 0x000fe40000010000 */
[----:B------:R0:W-:Y:S01]  /*63e0*/  STSM.16.M88.4 [R192], R164 ;  /* 0x000000a4c0007844 */ /* 0x0001e20000000200 */
[----:B-1----:R-:W-:Y:S01]  /*63f0*/  WARPGROUP.ARRIVE ;  /* 0x00000000000079c5 */ /* 0x002fe20000000000 */
[----:B------:R-:W-:-:S05]  /*6400*/  FADD.FTZ R194, R208, R207 ;  /* 0x000000cfd0c27221 */ /* 0x000fca0000010000 */
[----:B------:R-:W-:Y:S01]  /*6410*/  HGMMA.64x256x16.F32.BF16 R24, R152, gdesc[UR8].tnspB, RZ, !UPT, gsb0 ;  /* 0x43e0000898187df0 */ /* 0x000fe2000c0018ff */
[----:B------:R-:W-:Y:S01]  /*6420*/  R2UR UR10, R209 ;  /* 0x00000000d10a72ca */ /* 0x000fe200000e0000 */
[----:B------:R-:W-:Y:S01]  /*6430*/  UMOV UR11, 0x40000040 ;  /* 0x40000040000b7882 */ /* 0x000fe20000000000 */
[C---:B------:R-:W-:Y:S01]  /*6440*/  VIADD R209, R188.reuse, 0x100 ;  /* 0x00000100bcd17836 */ /* 0x040fe20000000000 */
[----:B------:R-:W-:Y:S02]  /*6450*/  WARPGROUP.DEPBAR.LE gsb0, 0x0 ;  /* 0x00008000000079c5 */ /* 0x000fe40000010000 */
[----:B------:R-:W-:Y:S01]  /*6460*/  WARPGROUP.ARRIVE ;  /* 0x00000000000079c5 */ /* 0x000fe20000000000 */
[----:B--2---:R-:W-:-:S15]  /*6470*/  VIADD R152, R188, 0x180 ;  /* 0x00000180bc987836 */ /* 0x004fde0000000000 */
[----:B------:R-:W-:-:S06]  /*6480*/  NOP ;  /* 0x0000000000007918 */ /* 0x000fcc0000000000 */
[----:B------:R-:W-:Y:S01]  /*6490*/  HGMMA.64x256x16.F32.BF16 R24, R156, gdesc[UR8].tnspB, R24, gsb0 ;  /* 0x43e000089c187df0 */ /* 0x000fe20008001818 */
[----:B------:R-:W-:Y:S01]  /*64a0*/  R2UR UR10, R209 ;  /* 0x00000000d10a72ca */ /* 0x000fe200000e0000 */
[----:B------:R-:W-:Y:S01]  /*64b0*/  UMOV UR11, 0x40000040 ;  /* 0x40000040000b7882 */ /* 0x000fe20000000000 */
[----:B------:R-:W-:Y:S02]  /*64c0*/  WARPGROUP.DEPBAR.LE gsb0, 0x0 ;  /* 0x00008000000079c5 */ /* 0x000fe40000010000 */
[----:B------:R-:W-:-:S15]  /*64d0*/  WARPGROUP.ARRIVE ;  /* 0x00000000000079c5 */ /* 0x000fde0000000000 */
[----:B------:R-:W-:-:S08]  /*64e0*/  NOP ;  /* 0x0000000000007918 */ /* 0x000fd00000000000 */
[----:B------:R-:W-:Y:S01]  /*64f0*/  HGMMA.64x256x16.F32.BF16 R24, R160, gdesc[UR8].tnspB, R24, gsb0 ;  /* 0x43e00008a0187df0 */ /* 0x000fe20008001818 */
[----:B------:R-:W-:Y:S01]  /*6500*/  R2UR UR10, R152 ;  /* 0x00000000980a72ca */ /* 0x000fe200000e0000 */
[----:B------:R-:W-:Y:S01]  /*6510*/  UMOV UR11, 0x40000040 ;  /* 0x40000040000b7882 */ /* 0x000fe20000000000 */
[----:B------:R-:W-:-:S05]  /*6520*/  @!P1 VIADD R152, R184, 0x38860 ;  /* 0x00038860b8989836 */ /* 0x000fca0000000000 */
[----:B------:R-:W-:Y:S01]  /*6530*/  @!P1 PRMT R152, RZ, 0x654, R152 ;  /* 0x00000654ff989816 */ /* 0x000fe20000000098 */
[----:B------:R-:W-:Y:S02]  /*6540*/  WARPGROUP.DEPBAR.LE gsb0, 0x0 ;  /* 0x00008000000079c5 */ /* 0x000fe40000010000 */
[----:B------:R-:W-:-:S15]  /*6550*/  WARPGROUP.ARRIVE ;  /* 0x00000000000079c5 */ /* 0x000fde0000000000 */
[----:B------:R-:W-:-:S02]  /*6560*/  NOP ;  /* 0x0000000000007918 */ /* 0x000fc40000000000 */
[----:B------:R-:W-:Y:S03]  /*6570*/  HGMMA.64x256x16.F32.BF16 R24, R164, gdesc[UR8].tnspB, R24, gsb0 ;  /* 0x43e00008a4187df0 */ /* 0x000fe60008001818 */
[----:B------:R-:W-:Y:S02]  /*6580*/  WARPGROUP.DEPBAR.LE gsb0, 0x0 ;  /* 0x00008000000079c5 */ /* 0x000fe40000010000 */
[----:B------:R-:W-:Y:S01]  /*6590*/  @!PT LDS RZ, [RZ] ;  /* 0x00000000fffff984 */ /* 0x000fe20000000800 */
[----:B------:R-:W-:Y:S01]  /*65a0*/  @!PT LDS RZ, [RZ] ;  /* 0x00000000fffff984 */ /* 0x000fe20000000800 */
[----:B------:R-:W-:Y:S01]  /*65b0*/  @!PT LDS RZ, [RZ] ;  /* 0x00000000fffff984 */ /* 0x000fe20000000800 */
[----:B------:R-:W-:Y:S01]  /*65c0*/  @!PT LDS RZ, [RZ] ;  /* 0x00000000fffff984 */ /* 0x000fe20000000800 */
[----:B------:R1:W-:Y:S06]  /*65d0*/  MEMBAR.ALL.CTA ;  /* 0x0000000000007992 */ /* 0x0003ec0000008000 */
[----:B-1----:R-:W1:Y:S02]  /*65e0*/  FENCE.VIEW.ASYNC.S ;  /* 0x00000000000073c6 */ /* 0x002e640000000000 */
[----:B-1----:R-:W-:Y:S01]  /*65f0*/  NOP ;  /* 0x0000000000007918 */ /* 0x002fe20000000000 */
[----:B------:R-:W-:Y:S06]  /*6600*/  BAR.ARV 0xe, 0x100 ;  /* 0x0384000000007b1d */ /* 0x000fec0000002000 */
[----:B------:R1:W-:Y:S02]  /*6610*/  @!P1 SYNCS.ARRIVE.TRANS64.RED.A1T0 RZ, [R152+URZ], RZ ;  /* 0x000000ff98ff99a7 */ /* 0x0003e4000810043f */
[----:B-1----:R-:W-:Y:S01]  /*6620*/  IMAD.MOV.U32 R152, RZ, RZ, RZ ;  /* 0x000000ffff987224 */ /* 0x002fe200078e00ff */
[----:B0-----:R-:W-:Y:S06]  /*6630*/  @!P2 BRA `(.L_x_211) ;  /* 0x000000300050a947 */ /* 0x001fec0003800000 */
[----:B------:R-:W-:Y:S01]  /*6640*/  IMAD.MOV.U32 R196, RZ, RZ, RZ ;  /* 0x000000ffffc47224 */ /* 0x000fe200078e00ff */
[----:B------:R-:W-:Y:S01]  /*6650*/  ULDC UR60, c[0x0][0xad0] ;  /* 0x0002b400003c7ab9 */ /* 0x000fe20000000800 */
[----:B------:R-:W-:Y:S01]  /*6660*/  IMAD.U32 R198, RZ, RZ, UR61 ;  /* 0x0000003dffc67e24 */ /* 0x000fe2000f8e00ff */
[----:B------:R-:W-:-:S06]  /*6670*/  UMOV UR61, URZ ;  /* 0x0000003f003d7c82 */ /* 0x000fcc0008000000 */
.L_x_220:
[----:B------:R-:W-:Y:S01]  /*6680*/  VIADD R197, R196, 0x1 ;  /* 0x00000001c4c57836 */ /* 0x000fe20000000000 */
[----:B------:R-:W-:Y:S02]  /*6690*/  R2UR UR10, R198 ;  /* 0x00000000c60a72ca */ /* 0x000fe400000e0000 */
[----:B------:R-:W-:Y:S02]  /*66a0*/  R2UR UR7, R2 ;  /* 0x00000000020772ca */ /* 0x000fe400000e0000 */
[----:B------:R-:W-:-:S04]  /*66b0*/  ISETP.NE.AND P3, PT, R197, 0x2, PT ;  /* 0x00000002c500780c */ /* 0x000fc80003f65270 */
[----:B-1----:R-:W-:Y:S02]  /*66c0*/  SEL R152, RZ, 0x1, P3 ;  /* 0x00000001ff987807 */ /* 0x002fe40001800000 */
[----:B------:R-:W-:Y:S02]  /*66d0*/  SEL R197, R197, RZ, P3 ;  /* 0x000000ffc5c57207 */ /* 0x000fe40001800000 */
[----:B------:R-:W-:Y:S01]  /*66e0*/  R2UR UR6, R152 ;  /* 0x00000000980672ca */ /* 0x000fe200000e0000 */
[----:B------:R-:W-:Y:S01]  /*66f0*/  IMAD.U32 R152, RZ, RZ, UR10 ;  /* 0x0000000aff987e24 */ /* 0x000fe2000f8e00ff */
[----:B------:R-:W-:-:S04]  /*6700*/  UIADD3 UR10, UR10, -0x1, URZ ;  /* 0xffffffff0a0a7890 */ /* 0x000fc8000fffe03f */
[----:B------:R-:W-:Y:S02]  /*6710*/  ISETP.GT.AND P2, PT, R152, UR7, PT ;  /* 0x0000000798007c0c */ /* 0x000fe4000bf44270 */
[----:B------:R-:W-:-:S05]  /*6720*/  IMAD.U32 R198, RZ, RZ, UR10 ;  /* 0x0000000affc67e24 */ /* 0x000fca000f8e00ff */
[----:B------:R-:W-:Y:S01]  /*6730*/  ULOP3.LUT UR61, UR61, UR6, URZ, 0x3c, !UPT ;  /* 0x000000063d3d7292 */ /* 0x000fe2000f8e3c3f */
[----:B------:R-:W-:Y:S11]  /*6740*/  @!P0 BRA `(.L_x_212) ;  /* 0x0000000000048947 */ /* 0x000ff60003800000 */
[----:B------:R-:W-:Y:S01]  /*6750*/  BPT.TRAP 0x1 ;  /* 0x000000040000795c */ /* 0x000fe20000300000 */
.L_x_212:
[----:B------:R-:W-:Y:S02]  /*6760*/  IMAD.U32 R200, RZ, RZ, UR61 ;  /* 0x0000003dffc87e24 */ /* 0x000fe4000f8e00ff */
[----:B------:R-:W-:-:S03]  /*6770*/  IMAD R195, R197, 0x8, R184 ;  /* 0x00000008c5c37824 */ /* 0x000fc600078e02b8 */
[----:B------:R-:W-:-:S04]  /*6780*/  SHF.L.U32 R200, R200, 0x1f, RZ ;  /* 0x0000001fc8c87819 */ /* 0x000fc800000006ff */
[----:B------:R0:W1:Y:S01]  /*6790*/  SYNCS.PHASECHK.TRANS64.TRYWAIT P3, [R195+URZ+0x38830], R200 ;  /* 0x038830c8c30075a7 */ /* 0x000062000806017f */
[----:B------:R-:W-:Y:S05]  /*67a0*/  @!P0 BRA `(.L_x_213) ;  /* 0x0000000000048947 */ /* 0x000fea0003800000 */
[----:B------:R-:W-:Y:S01]  /*67b0*/  BPT.TRAP 0x1 ;  /* 0x000000040000795c */ /* 0x000fe20000300000 */
.L_x_213:
[----:B------:R-:W-:Y:S01]  /*67c0*/  IMAD R199, R197, 0x200, R4 ;  /* 0x00000200c5c77824 */ /* 0x000fe200078e0204 */
[----:B-1----:R-:W-:Y:S06]  /*67d0*/  @P3 BRA `(.L_x_214) ;  /* 0x0000000000083947 */ /* 0x002fec0003800000 */
[----:B------:R-:W1:Y:S02]  /*67e0*/  SYNCS.PHASECHK.TRANS64.TRYWAIT P3, [R195+URZ+0x38830], R200 ;  /* 0x038830c8c30075a7 */ /* 0x000e64000806017f */
[----:B-1----:R-:W-:Y:S05]  /*67f0*/  @!P3 BRA `(.L_x_215) ;  /* 0x000000b800b8b947 */ /* 0x002fea0003800000 */
.L_x_214:
[----:B------:R-:W-:Y:S01]  /*6800*/  R2UR UR6, R199 ;  /* 0x00000000c70672ca */ /* 0x000fe200000e0000 */
[----:B------:R-:W-:Y:S01]  /*6810*/  WARPGROUP.ARRIVE ;  /* 0x00000000000079c5 */ /* 0x000fe20000000000 */
[----:B------:R-:W-:Y:S01]  /*6820*/  MOV R201, UR17 ;  /* 0x0000001100c97c02 */ /* 0x000fe20008000f00 */
[----:B------:R-:W-:Y:S01]  /*6830*/  UMOV UR19, 0x40000040 ;  /* 0x4000004000137882 */ /* 0x000fe20000000000 */
[----:B------:R-:W-:Y:S01]  /*6840*/  MOV R202, UR16 ;  /* 0x0000001000ca7c02 */ /* 0x000fe20008000f00 */
[----:B------:R-:W-:Y:S01]  /*6850*/  UMOV UR15, 0x40000040 ;  /* 0x40000040000f7882 */ /* 0x000fe20000000000 */
[----:B------:R-:W-:Y:S01]  /*6860*/  R2UR UR16, R10 ;  /* 0x000000000a1072ca */ /* 0x000fe200000e0000 */
[----:B------:R-:W-:Y:S01]  /*6870*/  UMOV UR11, 0x40000040 ;  /* 0x40000040000b7882 */ /* 0x000fe20000000000 */
[----:B------:R-:W-:Y:S01]  /*6880*/  R2UR UR17, R11 ;  /* 0x000000000b1172ca */ /* 0x000fe200000e0000 */
[----:B------:R-:W-:Y:S01]  /*6890*/  UMOV UR59, 0x40000040 ;  /* 0x40000040003b7882 */ /* 0x000fe20000000000 */
[----:B------:R-:W-:-:S02]  /*68a0*/  MOV R203, UR13 ;  /* 0x0000000d00cb7c02 */ /* 0x000fc40008000f00 */
[----:B------:R-:W-:Y:S01]  /*68b0*/  MOV R204, UR12 ;  /* 0x0000000c00cc7c02 */ /* 0x000fe20008000f00 */
[----:B------:R-:W-:Y:S01]  /*68c0*/  UMOV UR18, UR6 ;  /* 0x0000000600127c82 */ /* 0x000fe20008000000 */
[----:B------:R-:W-:Y:S02]  /*68d0*/  R2UR UR12, R12 ;  /* 0x000000000c0c72ca */ /* 0x000fe400000e0000 */
[----:B------:R-:W-:Y:S02]  /*68e0*/  R2UR UR13, R13 ;  /* 0x000000000d0d72ca */ /* 0x000fe400000e0000 */
[----:B------:R-:W-:Y:S02]  /*68f0*/  MOV R205, UR9 ;  /* 0x0000000900cd7c02 */ /* 0x000fe40008000f00 */
[----:B------:R-:W-:Y:S01]  /*6900*/  MOV R206, UR8 ;  /* 0x0000000800ce7c02 */ /* 0x000fe20008000f00 */
[----:B------:R-:W-:Y:S01]  /*6910*/  HGMMA.64x64x16.F32.BF16 R152, gdesc[UR16], RZ, !UPT, gsb0 ;  /* 0x00e00000109879f0 */ /* 0x000fe2000c0018ff */
[----:B------:R-:W-:Y:S01]  /*6920*/  R2UR UR17, R201 ;  /* 0x00000000c91172ca */ /* 0x000fe200000e0000 */
[----:B------:R-:W-:Y:S01]  /*6930*/  VIADD R201, R199, 0x2 ;  /* 0x00000002c7c97836 */ /* 0x000fe20000000000 */
[----:B------:R-:W-:-:S02]  /*6940*/  R2UR UR8, R14 ;  /* 0x000000000e0872ca */ /* 0x000fc400000e0000 */
[----:B------:R-:W-:Y:S02]  /*6950*/  R2UR UR9, R15 ;  /* 0x000000000f0972ca */ /* 0x000fe400000e0000 */
[----:B------:R-:W-:Y:S01]  /*6960*/  R2UR UR6, R201 ;  /* 0x00000000c90672ca */ /* 0x000fe200000e0000 */
[C---:B------:R-:W-:Y:S01]  /*6970*/  VIADD R201, R199.reuse, 0x4 ;  /* 0x00000004c7c97836 */ /* 0x040fe20000000000 */
[----:B------:R-:W-:Y:S01]  /*6980*/  R2UR UR56, R16 ;  /* 0x00000000103872ca */ /* 0x000fe200000e0000 */
[----:B------:R-:W-:Y:S01]  /*6990*/  VIADD R199, R199, 0x6 ;  /* 0x00000006c7c77836 */ /* 0x000fe20000000000 */
[----:B------:R-:W-:Y:S02]  /*69a0*/  R2UR UR57, R17 ;  /* 0x00000000113972ca */ /* 0x000fe400000e0000 */
[----:B------:R-:W-:-:S07]  /*69b0*/  R2UR UR16, R202 ;  /* 0x00000000ca1072ca */ /* 0x000fce00000e0000 */
[----:B------:R-:W-:Y:S01]  /*69c0*/  UMOV UR14, UR6 ;  /* 0x00000006000e7c82 */ /* 0x000fe20008000000 */
[----:B------:R-:W-:-:S13]  /*69d0*/  R2UR UR6, R201 ;  /* 0x00000000c90672ca */ /* 0x000fda00000e0000 */
[----:B------:R-:W-:Y:S01]  /*69e0*/  UMOV UR10, UR6 ;  /* 0x00000006000a7c82 */ /* 0x000fe20008000000 */
[----:B------:R-:W-:-:S13]  /*69f0*/  R2UR UR6, R199 ;  /* 0x00000000c70672ca */ /* 0x000fda00000e0000 */
[----:B------:R-:W-:Y:S01]  /*6a00*/  UMOV UR58, UR6 ;  /* 0x00000006003a7c82 */ /* 0x000fe20008000000 */
[----:B------:R-:W-:Y:S02]  /*6a10*/  WARPGROUP.DEPBAR.LE gsb0, 0x0 ;  /* 0x00008000000079c5 */ /* 0x000fe40000010000 */
[----:B------:R-:W-:-:S06]  /*6a20*/  WARPGROUP.ARRIVE ;  /* 0x00000000000079c5 */ /* 0x000fcc0000000000 */
[----:B------:R-:W-:Y:S01]  /*6a30*/  HGMMA.64x64x16.F32.BF16 R152, gdesc[UR12], R152, gsb0 ;  /* 0x00e000000c9879f0 */ /* 0x000fe20008001898 */
[----:B------:R-:W-:Y:S02]  /*6a40*/  R2UR UR13, R203 ;  /* 0x00000000cb0d72ca */ /* 0x000fe400000e0000 */
[----:B------:R-:W-:Y:S01]  /*6a50*/  R2UR UR12, R204 ;  /* 0x00000000cc0c72ca */ /* 0x000fe200000e0000 */
[----:B------:R-:W-:Y:S02]  /*6a60*/  WARPGROUP.DEPBAR.LE gsb0, 0x0 ;  /* 0x00008000000079c5 */ /* 0x000fe40000010000 */
[----:B------:R-:W-:-:S06]  /*6a70*/  WARPGROUP.ARRIVE ;  /* 0x00000000000079c5 */ /* 0x000fcc0000000000 */
[----:B------:R-:W-:Y:S01]  /*6a80*/  HGMMA.64x64x16.F32.BF16 R152, gdesc[UR8], R152, gsb0 ;  /* 0x00e00000089879f0 */ /* 0x000fe20008001898 */
[----:B------:R-:W-:Y:S02]  /*6a90*/  R2UR UR9, R205 ;  /* 0x00000000cd0972ca */ /* 0x000fe400000e0000 */
[----:B------:R-:W-:Y:S01]  /*6aa0*/  R2UR UR8, R206 ;  /* 0x00000000ce0872ca */ /* 0x000fe200000e0000 */
[----:B------:R-:W-:Y:S02]  /*6ab0*/  WARPGROUP.DEPBAR.LE gsb0, 0x0 ;  /* 0x00008000000079c5 */ /* 0x000fe40000010000 */
[----:B------:R-:W-:-:S06]  /*6ac0*/  WARPGROUP.ARRIVE ;  /* 0x00000000000079c5 */ /* 0x000fcc0000000000 */
[----:B------:R-:W-:Y:S03]  /*6ad0*/  HGMMA.64x64x16.F32.BF16 R152, gdesc[UR56], R152, gsb0 ;  /* 0x00e00000389879f0 */ /* 0x000fe60008001898 */
[----:B------:R-:W-:Y:S02]  /*6ae0*/  WARPGROUP.DEPBAR.LE gsb0, 0x0 ;  /* 0x00008000000079c5 */ /* 0x000fe40000010000 */
[----:B------:R-:W-:Y:S05]  /*6af0*/  @!P0 BRA `(.L_x_216) ;  /* 0x0000000000048947 */ /* 0x000fea0003800000 */
[----:B------:R-:W-:Y:S01]  /*6b00*/  BPT.TRAP 0x1 ;  /* 0x000000040000795c */ /* 0x000fe20000300000 */
.L_x_216:
[----:B------:R2:W3:Y:S01]  /*6b10*/  SYNCS.PHASECHK.TRANS64.TRYWAIT P3, [R195+URZ+0x38850], R200 ;  /* 0x038850c8c30075a7 */ /* 0x0004e2000806017f */
[----:B------:R-:W-:Y:S05]  /*6b20*/  @!P0 BRA `(.L_x_217) ;  /* 0x0000000000048947 */ /* 0x000fea0003800000 */
[----:B------:R-:W-:Y:S01]  /*6b30*/  BPT.TRAP 0x1 ;  /* 0x000000040000795c */ /* 0x000fe20000300000 */
.L_x_217:
[----:B---3--:R-:W-:Y:S05]  /*6b40*/  @P3 BRA `(.L_x_218) ;  /* 0x0000000000083947 */ /* 0x008fea0003800000 */
[----:B------:R-:W3:Y:S02]  /*6b50*/  SYNCS.PHASECHK.TRANS64.TRYWAIT P3, [R195+URZ+0x38850], R200 ;  /* 0x038850c8c30075a7 */ /* 0x000ee4000806017f */
[----:B---3--:R-:W-:Y:S05]  /*6b60*/  @!P3 BRA `(.L_x_219) ;  /* 0x000000b400f0b947 */ /* 0x008fea0003800000 */
.L_x_218:
[----:B------:R-:W-:Y:S01]  /*6b70*/  IMAD R199, R197, 0x1000, R6 ;  /* 0x00001000c5c77824 */ /* 0x000fe200078e0206 */
[----:B0123--:R-:W-:Y:S01]  /*6b80*/  MOV R200, UR49 ;  /* 0x0000003100c87c02 */ /* 0x00ffe20008000f00 */
[----:B------:R-:W-:Y:S01]  /*6b90*/  WARPGROUP.ARRIVE ;  /* 0x00000000000079c5 */ /* 0x000fe20000000000 */
[----:B------:R-:W-:Y:S01]  /*6ba0*/  MOV R201, UR48 ;  /* 0x0000003000c97c02 */ /* 0x000fe20008000f00 */
[----:B------:R-:W-:Y:S01]  /*6bb0*/  UMOV UR51, 0x40000040 ;  /* 0x4000004000337882 */ /* 0x000fe20000000000 */
[----:B------:R-:W-:Y:S01]  /*6bc0*/  R2UR UR6, R199 ;  /* 0x00000000c70672ca */ /* 0x000fe200000e0000 */
[----:B------:R-:W-:Y:S01]  /*6bd0*/  UMOV UR55, 0x40000040 ;  /* 0x4000004000377882 */ /* 0x000fe20000000000 */
[----:B------:R-:W-:Y:S01]  /*6be0*/  R2UR UR48, R18 ;  /* 0x00000000123072ca */ /* 0x000fe200000e0000 */
[----:B------:R-:W-:Y:S01]  /*6bf0*/  UMOV UR59, 0x40000040 ;  /* 0x40000040003b7882 */ /* 0x000fe20000000000 */
[----:B------:R-:W-:Y:S01]  /*6c00*/  R2UR UR49, R19 ;  /* 0x00000000133172ca */ /* 0x000fe200000e0000 */
[----:B------:R-:W-:Y:S01]  /*6c10*/  UMOV UR7, 0x40000040 ;  /* 0x4000004000077882 */ /* 0x000fe20000000000 */
[----:B------:R-:W-:Y:S01]  /*6c20*/  MOV R202, UR53 ;  /* 0x0000003500ca7c02 */ /* 0x000fe20008000f00 */
[----:B------:R-:W-:Y:S01]  /*6c30*/  UMOV UR11, 0x40000040 ;  /* 0x40000040000b7882 */ /* 0x000fe20000000000 */
[----:B------:R-:W-:Y:S01]  /*6c40*/  MOV R203, UR52 ;  /* 0x0000003400cb7c02 */ /* 0x000fe20008000f00 */
[----:B------:R-:W-:Y:S01]  /*6c50*/  UMOV UR15, 0x40000040 ;  /* 0x40000040000f7882 */ /* 0x000fe20000000000 */
[----:B------:R-:W-:Y:S01]  /*6c60*/  R2UR UR52, R20 ;  /* 0x00000000143472ca */ /* 0x000fe200000e0000 */
[----:B------:R-:W-:Y:S01]  /*6c70*/  UMOV UR19, 0x40000040 ;  /* 0x4000004000137882 */ /* 0x000fe20000000000 */
[----:B------:R-:W-:Y:S01]  /*6c80*/  R2UR UR53, R21 ;  /* 0x00000000153572ca */ /* 0x000fe200000e0000 */
[----:B------:R-:W-:Y:S01]  /*6c90*/  UMOV UR50, UR6 ;  /* 0x0000000600327c82 */ /* 0x000fe20008000000 */
[----:B------:R-:W-:Y:S01]  /*6ca0*/  R2UR UR56, R22 ;  /* 0x00000000163872ca */ /* 0x000fe200000e0000 */
[----:B------:R-:W-:Y:S01]  /*6cb0*/  UMOV UR23, 0x40000040 ;  /* 0x4000004000177882 */ /* 0x000fe20000000000 */
[----:B------:R-:W-:Y:S01]  /*6cc0*/  R2UR UR57, R23 ;  /* 0x00000000173972ca */ /* 0x000fe200000e0000 */
[----:B------:R-:W-:Y:S01]  /*6cd0*/  HGMMA.64x64x16.F32.BF16 R152, gdesc[UR48], R152, gsb0 ;  /* 0x00e00000309879f0 */ /* 0x000fe20008001898 */
[----:B------:R-:W-:Y:S01]  /*6ce0*/  R2UR UR49, R200 ;  /* 0x00000000c83172ca */ /* 0x000fe200000e0000 */
[C---:B------:R-:W-:Y:S01]  /*6cf0*/  VIADD R200, R199.reuse, 0x2 ;  /* 0x00000002c7c87836 */ /* 0x040fe20000000000 */
[----:B------:R-:W-:Y:S01]  /*6d00*/  UMOV UR27, 0x40000040 ;  /* 0x40000040001b7882 */ /* 0x000fe20000000000 */
[----:B------:R-:W-:Y:S01]  /*6d10*/  UMOV UR31, 0x40000040 ;  /* 0x40000040001f7882 */ /* 0x000fe20000000000 */
[----:B------:R-:W-:Y:S01]  /*6d20*/  UMOV UR35, 0x40000040 ;  /* 0x4000004000237882 */ /* 0x000fe20000000000 */
[----:B------:R-:W-:Y:S01]  /*6d30*/  UMOV UR39, 0x40000040 ;  /* 0x4000004000277882 */ /* 0x000fe20000000000 */
[----:B------:R-:W-:Y:S01]  /*6d40*/  R2UR UR6, R200 ;  /* 0x00000000c80672ca */ /* 0x000fe200000e0000 */
[----:B------:R-:W-:Y:S01]  /*6d50*/  VIADD R200, R199, 0x4 ;  /* 0x00000004c7c87836 */ /* 0x000fe20000000000 */
[----:B------:R-:W-:Y:S01]  /*6d60*/  UMOV UR43, 0x40000040 ;  /* 0x40000040002b7882 */ /* 0x000fe20000000000 */
[----:B------:R-:W-:Y:S01]  /*6d70*/  UMOV UR47, 0x40000040 ;  /* 0x40000040002f7882 */ /* 0x000fe20000000000 */
[----:B------:R-:W-:Y:S01]  /*6d80*/  R2UR UR48, R201 ;  /* 0x00000000c93072ca */ /* 0x000fe200000e0000 */
[----:B------:R-:W-:Y:S01]  /*6d90*/  UMOV UR51, 0x40000040 ;  /* 0x4000004000337882 */ /* 0x000fe20000000000 */
[----:B------:R-:W0:Y:S01]  /*6da0*/  S2R R204, SR_TID.X ;  /* 0x0000000000cc7919 */ /* 0x000e220000002100 */
[----:B------:R-:W-:-:S02]  /*6db0*/  VIADD R201, R199, 0x800 ;  /* 0x00000800c7c97836 */ /* 0x000fc40000000000 */
[----:B------:R-:W-:-:S04]  /*6dc0*/  IMAD R216, R197, 0x1000, R188 ;  /* 0x00001000c5d87824 */ /* 0x000fc800078e02bc */
[----:B------:R-:W-:Y:S01]  /*6dd0*/  UMOV UR54, UR6 ;  /* 0x0000000600367c82 */ /* 0x000fe20008000000 */
[----:B------:R-:W-:Y:S01]  /*6de0*/  R2UR UR6, R200 ;  /* 0x00000000c80672ca */ /* 0x000fe200000e0000 */
[----:B------:R-:W-:Y:S02]  /*6df0*/  VIADD R200, R199, 0x6 ;  /* 0x00000006c7c87836 */ /* 0x000fe40000000000 */
[----:B------:R-:W-:-:S10]  /*6e00*/  VIADD R217, R216, 0x80 ;  /* 0x00000080d8d97836 */ /* 0x000fd40000000000 */
[----:B------:R-:W-:Y:S01]  /*6e10*/  UMOV UR58, UR6 ;  /* 0x00000006003a7c82 */ /* 0x000fe20008000000 */
[----:B------:R-:W-:Y:S01]  /*6e20*/  R2UR UR6, R200 ;  /* 0x00000000c80672ca */ /* 0x000fe200000e0000 */
[----:B------:R-:W-:-:S05]  /*6e30*/  VIADD R200, R199, 0x200 ;  /* 0x00000200c7c87836 */ /* 0x000fca0000000000 */
[----:B------:R-:W-:Y:S01]  /*6e40*/  R2UR UR10, R200 ;  /* 0x00000000c80a72ca */ /* 0x000fe200000e0000 */
[----:B------:R-:W-:Y:S01]  /*6e50*/  VIADD R200, R199, 0x202 ;  /* 0x00000202c7c87836 */ /* 0x000fe20000000000 */
[----:B0-----:R-:W-:-:S04]  /*6e60*/  SHF.R.U32.HI R204, RZ, 0x7, R204 ;  /* 0x00000007ffcc7819 */ /* 0x001fc800000116cc */
[----:B------:R-:W-:Y:S01]  /*6e70*/  R2UR UR14, R200 ;  /* 0x00000000c80e72ca */ /* 0x000fe200000e0000 */
[----:B------:R-:W-:-:S05]  /*6e80*/  VIADD R200, R199, 0x204 ;  /* 0x00000204c7c87836 */ /* 0x000fca0000000000 */
[----:B------:R-:W-:Y:S01]  /*6e90*/  R2UR UR18, R200 ;  /* 0x00000000c81272ca */ /* 0x000fe200000e0000 */
[----:B------:R-:W-:-:S05]  /*6ea0*/  VIADD R200, R199, 0x206 ;  /* 0x00000206c7c87836 */ /* 0x000fca0000000000 */
[----:B------:R-:W-:Y:S01]  /*6eb0*/  R2UR UR22, R200 ;  /* 0x00000000c81672ca */ /* 0x000fe200000e0000 */
[----:B------:R-:W-:-:S05]  /*6ec0*/  VIADD R200, R199, 0x400 ;  /* 0x00000400c7c87836 */ /* 0x000fca0000000000 */
[----:B------:R-:W-:Y:S01]  /*6ed0*/  R2UR UR26, R200 ;  /* 0x00000000c81a72ca */ /* 0x000fe200000e0000 */
[----:B------:R-:W-:-:S05]  /*6ee0*/  VIADD R200, R199, 0x402 ;  /* 0x00000402c7c87836 */ /* 0x000fca0000000000 */
[----:B------:R-:W-:Y:S01]  /*6ef0*/  R2UR UR30, R200 ;  /* 0x00000000c81e72ca */ /* 0x000fe200000e0000 */
[C---:B------:R-:W-:Y:S01]  /*6f00*/  VIADD R200, R199.reuse, 0x404 ;  /* 0x00000404c7c87836 */ /* 0x040fe20000000000 */
[----:B------:R-:W-:Y:S02]  /*6f10*/  WARPGROUP.DEPBAR.LE gsb0, 0x0 ;  /* 0x00008000000079c5 */ /* 0x000fe40000010000 */
[----:B------:R-:W-:Y:S02]  /*6f20*/  WARPGROUP.ARRIVE ;  /* 0x00000000000079c5 */ /* 0x000fe40000000000 */
[----:B------:R-:W-:Y:S01]  /*6f30*/  R2UR UR34, R200 ;  /* 0x00000000c82272ca */ /* 0x000fe200000e0000 */
[----:B------:R-:W-:-:S03]  /*6f40*/  VIADD R200, R199, 0x406 ;  /* 0x00000406c7c87836 */ /* 0x000fc60000000000 */
[----:B------:R-:W-:Y:S02]  /*6f50*/  HGMMA.64x64x16.F32.BF16 R152, gdesc[UR52], R152, gsb0 ;  /* 0x00e00000349879f0 */ /* 0x000fe40008001898 */
[----:B------:R-:W-:Y:S01]  /*6f60*/  R2UR UR38, R200 ;  /* 0x00000000c82672ca */ /* 0x000fe200000e0000 */
[----:B------:R-:W-:Y:S01]  /*6f70*/  VIADD R200, R199, 0x600 ;  /* 0x00000600c7c87836 */ /* 0x000fe20000000000 */
[----:B------:R-:W-:Y:S01]  /*6f80*/  R2UR UR53, R202 ;  /* 0x00000000ca3572ca */ /* 0x000fe200000e0000 */
[----:B------:R-:W-:Y:S01]  /*6f90*/  UMOV UR55, 0x40000040 ;  /* 0x4000004000377882 */ /* 0x000fe20000000000 */
[----:B------:R-:W-:Y:S02]  /*6fa0*/  R2UR UR52, R203 ;  /* 0x00000000cb3472ca */ /* 0x000fe400000e0000 */
[----:B------:R-:W-:Y:S01]  /*6fb0*/  R2UR UR42, R200 ;  /* 0x00000000c82a72ca */ /* 0x000fe200000e0000 */
[----:B------:R-:W-:-:S05]  /*6fc0*/  VIADD R200, R199, 0x602 ;  /* 0x00000602c7c87836 */ /* 0x000fca0000000000 */
[----:B------:R-:W-:Y:S01]  /*6fd0*/  R2UR UR46, R200 ;  /* 0x00000000c82e72ca */ /* 0x000fe200000e0000 */
[----:B------:R-:W-:-:S05]  /*6fe0*/  VIADD R200, R199, 0x604 ;  /* 0x00000604c7c87836 */ /* 0x000fca0000000000 */
[----:B------:R-:W-:Y:S01]  /*6ff0*/  R2UR UR50, R200 ;  /* 0x00000000c83272ca */ /* 0x000fe200000e0000 */
[----:B------:R-:W-:-:S05]  /*7000*/  VIADD R200, R199, 0x606 ;  /* 0x00000606c7c87836 */ /* 0x000fca0000000000 */
[----:B------:R-:W-:Y:S02]  /*7010*/  R2UR UR54, R200 ;  /* 0x00000000c83672ca */ /* 0x000fe400000e0000 */
[----:B------:R0:W1:Y:S02]  /*7020*/  SHFL.IDX PT, R200, R204, RZ, 0x1f ;  /* 0x00001fffccc87589 */ /* 0x00006400000e0000 */
[----:B0-----:R-:W-:Y:S01]  /*7030*/  IMAD.MOV.U32 R204, RZ, RZ, 0x4 ;  /* 0x00000004ffcc7424 */ /* 0x001fe200078e00ff */
[----:B-1----:R-:W-:-:S04]  /*7040*/  ISETP.GT.AND P3, PT, R200, 0x7f, PT ;  /* 0x0000007fc800780c */ /* 0x002fc80003f64270 */
[----:B------:R-:W-:-:S05]  /*7050*/  SEL R200, RZ, 0x2, !P3 ;  /* 0x00000002ffc87807 */ /* 0x000fca0005800000 */
[----:B------:R-:W-:Y:S02]  /*7060*/  IMAD.IADD R202, R7, 0x1, R200 ;  /* 0x0000000107ca7824 */ /* 0x000fe400078e02c8 */
        /* <DEDUP_REMOVED lines=8> */
[C---:B------:R-:W-:Y:S02]  /*70f0*/  SEL R202, R204.reuse, 0x2, P3 ;  /* 0x00000002ccca7807 */ /* 0x040fe40001800000 */
[----:B------:R-:W-:-:S03]  /*7100*/  SEL R204, R204, 0x6, !P3 ;  /* 0x00000006cccc7807 */ /* 0x000fc60005800000 */
[--C-:B------:R-:W-:Y:S02]  /*7110*/  IMAD.IADD R203, R7, 0x1, R202.reuse ;  /* 0x0000000107cb7824 */ /* 0x100fe400078e02ca */
[C---:B------:R-:W-:Y:S02]  /*7120*/  IMAD.IADD R205, R201.reuse, 0x1, R202 ;  /* 0x00000001c9cd7824 */ /* 0x040fe400078e02ca */
[----:B------:R-:W-:Y:S01]  /*7130*/  IMAD.IADD R201, R201, 0x1, R204 ;  /* 0x00000001c9c97824 */ /* 0x000fe200078e02cc */
[----:B------:R-:W-:Y:S02]  /*7140*/  WARPGROUP.DEPBAR.LE gsb0, 0x0 ;  /* 0x00008000000079c5 */ /* 0x000fe40000010000 */
[----:B------:R-:W-:-:S06]  /*7150*/  WARPGROUP.ARRIVE ;  /* 0x00000000000079c5 */ /* 0x000fcc0000000000 */
[----:B------:R-:W-:Y:S01]  /*7160*/  HGMMA.64x64x16.F32.BF16 R152, gdesc[UR4], R152, gsb0 ;  /* 0x00e00000049879f0 */ /* 0x000fe20008001898 */
[----:B------:R-:W-:Y:S02]  /*7170*/  ULDC UR7, c[0x0][0xa80] ;  /* 0x0002a00000077ab9 */ /* 0x000fe40000000800 */
[----:B------:R-:W-:Y:S01]  /*7180*/  UMOV UR6, UR7 ;  /* 0x0000000700067c82 */ /* 0x000fe20008000000 */
        /* <DEDUP_REMOVED lines=69> */
[----:B------:R-:W-:Y:S02]  /*75e0*/  IMAD.IADD R203, R8, 0x1, R200 ;  /* 0x0000000108cb7824 */ /* 0x000fe400078e02c8 */
        /* <DEDUP_REMOVED lines=117> */
[----:B------:R-:W-:Y:S02]  /*7d40*/  LOP3.LUT R201, R201, 0x1e00, RZ, 0xc0, !PT ;  /* 0x00001e00c9c97812 */ /* 0x000fe400078ec0ff */
[----:B------:R-:W-:Y:S02]  /*7d50*/  ISETP.NE.AND P3, PT, R0, RZ, PT ;  /* 0x000000ff0000720c */ /* 0x000fe40003f65270 */
[----:B------:R-:W-:-:S02]  /*7d60*/  IADD3 R202, R200, R201, R5 ;  /* 0x000000c9c8ca7210 */ /* 0x000fc40007ffe005 */
        /* <DEDUP_REMOVED lines=8> */
[----:B------:R-:W-:Y:S02]  /*7df0*/  WARPGROUP.DEPBAR.LE gsb0, 0x0 ;  /* 0x00008000000079c5 */ /* 0x000fe40000010000 */
[----:B------:R-:W-:-:S09]  /*7e00*/  WARPGROUP.ARRIVE ;  /* 0x00000000000079c5 */ /* 0x000fd20000000000 */
        /* <DEDUP_REMOVED lines=25> */
[----:B0-----:R-:W-:Y:S01]  /*7fa0*/  FMNMX.FTZ R157, R199, R186, !PT ;  /* 0x000000bac79d7209 */ /* 0x001fe20007810000 */
[----:B------:R-:W-:Y:S01]  /*7fb0*/  FMUL.FTZ R161, R171, UR60 ;  /* 0x0000003caba17c20 */ /* 0x000fe20008410000 */
[----:B------:R-:W-:-:S05]  /*7fc0*/  FMUL.FTZ R165, R179, UR60 ;  /* 0x0000003cb3a57c20 */ /* 0x000fca0008410000 */
[----:B------:R-:W0:Y:S01]  /*7fd0*/  MUFU.TANH R202, R202 ;  /* 0x000000ca00ca7308 */ /* 0x000e220000002400 */
[----:B-1----:R-:W-:-:S07]  /*7fe0*/  FMNMX.FTZ R156, R200, R157, !PT ;  /* 0x0000009dc89c7209 */ /* 0x002fce0007810000 */
[----:B------:R-:W1:Y:S01]  /*7ff0*/  MUFU.TANH R203, R203 ;  /* 0x000000cb00cb7308 */ /* 0x000e620000002400 */
[----:B--2---:R-:W-:-:S07]  /*8000*/  FMNMX.FTZ R157, R201, R156, !PT ;  /* 0x0000009cc99d7209 */ /* 0x004fce0007810000 */
[----:B------:R-:W2:Y:S01]  /*8010*/  MUFU.TANH R204, R204 ;  /* 0x000000cc00cc7308 */ /* 0x000ea20000002400 */
[----:B0-----:R-:W-:-:S07]  /*8020*/  FMNMX.FTZ R156, R202, R157, !PT ;  /* 0x0000009dca9c7209 */ /* 0x001fce0007810000 */
        /* <DEDUP_REMOVED lines=19> */
[----:B0-----:R-:W-:Y:S01]  /*8160*/  FMNMX.FTZ R158, R212, R157, !PT ;  /* 0x0000009dd49e7209 */ /* 0x001fe20007810000 */
[----:B------:R-:W-:-:S06]  /*8170*/  FMUL.FTZ R157, R163, UR60 ;  /* 0x0000003ca39d7c20 */ /* 0x000fcc0008410000 */
[----:B------:R-:W0:Y:S01]  /*8180*/  MUFU.TANH R207, R207 ;  /* 0x000000cf00cf7308 */ /* 0x000e220000002400 */
[----:B-1----:R-:W-:Y:S01]  /*8190*/  FMNMX.FTZ R159, R213, R158, !PT ;  /* 0x0000009ed59f7209 */ /* 0x002fe20007810000 */
[----:B------:R-:W-:-:S06]  /*81a0*/  FMUL.FTZ R158, R166, UR60 ;  /* 0x0000003ca69e7c20 */ /* 0x000fcc0008410000 */
[----:B------:R-:W1:Y:S01]  /*81b0*/  MUFU.TANH R152, R152 ;  /* 0x0000009800987308 */ /* 0x000e620000002400 */
[----:B--2---:R-:W-:Y:S01]  /*81c0*/  FMNMX.FTZ R160, R214, R159, !PT ;  /* 0x0000009fd6a07209 */ /* 0x004fe20007810000 */
[----:B------:R-:W-:-:S06]  /*81d0*/  FMUL.FTZ R159, R167, UR60 ;  /* 0x0000003ca79f7c20 */ /* 0x000fcc0008410000 */
[----:B------:R-:W2:Y:S01]  /*81e0*/  MUFU.TANH R153, R153 ;  /* 0x0000009900997308 */ /* 0x000ea20000002400 */
[----:B0-----:R-:W-:Y:S01]  /*81f0*/  FMNMX.FTZ R164, R207, R160, !PT ;  /* 0x000000a0cfa47209 */ /* 0x001fe20007810000 */
[----:B------:R-:W-:-:S04]  /*8200*/  FMUL.FTZ R160, R170, UR60 ;  /* 0x0000003caaa07c20 */ /* 0x000fc80008410000 */
[----:B------:R-:W0:Y:S02]  /*8210*/  SHFL.BFLY PT, R163, R164, 0x2, 0x1f ;  /* 0x0c401f00a4a37f89 */ /* 0x000e2400000e0000 */
[----:B------:R-:W3:Y:S01]  /*8220*/  MUFU.TANH R154, R154 ;  /* 0x0000009a009a7308 */ /* 0x000ee20000002400 */
[----:B-1----:R-:W-:-:S07]  /*8230*/  FMNMX.FTZ R166, R152, R187, !PT ;  /* 0x000000bb98a67209 */ /* 0x002fce0007810000 */
[----:B------:R-:W1:Y:S01]  /*8240*/  MUFU.TANH R155, R155 ;  /* 0x0000009b009b7308 */ /* 0x000e620000002400 */
[----:B--2---:R-:W-:Y:S01]  /*8250*/  FMNMX.FTZ R167, R153, R166, !PT ;  /* 0x000000a699a77209 */ /* 0x004fe20007810000 */
[----:B------:R-:W-:-:S06]  /*8260*/  FMUL.FTZ R166, R182, UR60 ;  /* 0x0000003cb6a67c20 */ /* 0x000fcc0008410000 */
[----:B------:R-:W2:Y:S01]  /*8270*/  MUFU.TANH R156, R156 ;  /* 0x0000009c009c7308 */ /* 0x000ea20000002400 */
[----:B---3--:R-:W-:Y:S02]  /*8280*/  FMNMX.FTZ R168, R154, R167, !PT ;  /* 0x000000a79aa87209 */ /* 0x008fe40007810000 */
[----:B0-----:R-:W-:Y:S01]  /*8290*/  FMNMX.FTZ R169, R164, R163, !PT ;  /* 0x000000a3a4a97209 */ /* 0x001fe20007810000 */
[----:B------:R-:W-:-:S04]  /*82a0*/  FMUL.FTZ R163, R175, UR60 ;  /* 0x0000003cafa37c20 */ /* 0x000fc80008410000 */
[----:B------:R-:W0:Y:S01]  /*82b0*/  MUFU.TANH R157, R157 ;  /* 0x0000009d009d7308 */ /* 0x000e220000002400 */
[----:B-1----:R-:W-:Y:S01]  /*82c0*/  FMNMX.FTZ R167, R155, R168, !PT ;  /* 0x000000a89ba77209 */ /* 0x002fe20007810000 */
[----:B------:R-:W-:Y:S01]  /*82d0*/  FMUL.FTZ R164, R178, UR60 ;  /* 0x0000003cb2a47c20 */ /* 0x000fe20008410000 */
[----:B------:R-:W1:Y:S05]  /*82e0*/  SHFL.BFLY PT, R170, R169, 0x1, 0x1f ;  /* 0x0c201f00a9aa7f89 */ /* 0x000e6a00000e0000 */
[----:B------:R-:W3:Y:S01]  /*82f0*/  MUFU.TANH R158, R158 ;  /* 0x0000009e009e7308 */ /* 0x000ee20000002400 */
[----:B--2---:R-:W-:Y:S01]  /*8300*/  FMNMX.FTZ R168, R156, R167, !PT ;  /* 0x000000a79ca87209 */ /* 0x004fe20007810000 */
[----:B------:R-:W-:-:S06]  /*8310*/  FMUL.FTZ R167, R183, UR60 ;  /* 0x0000003cb7a77c20 */ /* 0x000fcc0008410000 */
[----:B------:R-:W2:Y:S01]  /*8320*/  MUFU.TANH R159, R159 ;  /* 0x0000009f009f7308 */ /* 0x000ea20000002400 */
[----:B0-----:R-:W-:-:S07]  /*8330*/  FMNMX.FTZ R171, R157, R168, !PT ;  /* 0x000000a89dab7209 */ /* 0x001fce0007810000 */
[----:B------:R-:W0:Y:S01]  /*8340*/  MUFU.TANH R160, R160 ;  /* 0x000000a000a07308 */ /* 0x000e220000002400 */
[----:B---3--:R-:W-:Y:S02]  /*8350*/  FMNMX.FTZ R168, R158, R171, !PT ;  /* 0x000000ab9ea87209 */ /* 0x008fe40007810000 */
[----:B-1----:R-:W-:-:S05]  /*8360*/  FMNMX.FTZ R169, R169, R170, !PT ;  /* 0x000000aaa9a97209 */ /* 0x002fca0007810000 */
[----:B------:R-:W1:Y:S01]  /*8370*/  MUFU.TANH R161, R161 ;  /* 0x000000a100a17308 */ /* 0x000e620000002400 */
[----:B------:R-:W-:Y:S01]  /*8380*/  FADD.FTZ R170, -R169, R186 ;  /* 0x000000baa9aa7221 */ /* 0x000fe20000010100 */
[----:B--2---:R-:W-:Y:S01]  /*8390*/  FMNMX.FTZ R171, R159, R168, !PT ;  /* 0x000000a89fab7209 */ /* 0x004fe20007810000 */
[----:B------:R-:W-:Y:S02]  /*83a0*/  FMUL.FTZ R215, R169, UR6 ;  /* 0x00000006a9d77c20 */ /* 0x000fe40008410000 */
[----:B------:R-:W-:Y:S02]  /*83b0*/  FMUL.FTZ R174, R170, UR6 ;  /* 0x00000006aaae7c20 */ /* 0x000fe40008410000 */
[--C-:B------:R-:W-:Y:S01]  /*83c0*/  FFMA.FTZ R200, R200, UR6, -R215.reuse ;  /* 0x00000006c8c87c23 */ /* 0x100fe200080108d7 */
[----:B------:R-:W2:Y:S01]  /*83d0*/  MUFU.TANH R162, R162 ;  /* 0x000000a200a27308 */ /* 0x000ea20000002400 */
[----:B0-----:R-:W-:Y:S01]  /*83e0*/  FMNMX.FTZ R170, R160, R171, !PT ;  /* 0x000000aba0aa7209 */ /* 0x001fe20007810000 */
[--C-:B------:R-:W-:Y:S01]  /*83f0*/  FFMA.FTZ R171, R199, UR6, -R215.reuse ;  /* 0x00000006c7ab7c23 */ /* 0x100fe200080108d7 */
[--C-:B------:R-:W-:Y:S01]  /*8400*/  FFMA.FTZ R201, R201, UR6, -R215.reuse ;  /* 0x00000006c9c97c23 */ /* 0x100fe200080108d7 */
[--C-:B------:R-:W-:Y:S01]  /*8410*/  FFMA.FTZ R214, R214, UR6, -R215.reuse ;  /* 0x00000006d6d67c23 */ /* 0x100fe200080108d7 */
[--C-:B------:R-:W-:Y:S01]  /*8420*/  FFMA.FTZ R175, R204, UR6, -R215.reuse ;  /* 0x00000006ccaf7c23 */ /* 0x100fe200080108d7 */
[--C-:B------:R-:W-:Y:S01]  /*8430*/  FFMA.FTZ R176, R205, UR6, -R215.reuse ;  /* 0x00000006cdb07c23 */ /* 0x100fe200080108d7 */
[--C-:B------:R-:W-:Y:S01]  /*8440*/  FFMA.FTZ R177, R206, UR6, -R215.reuse ;  /* 0x00000006ceb17c23 */ /* 0x100fe200080108d7 */
[----:B------:R-:W0:Y:S01]  /*8450*/  MUFU.TANH R163, R163 ;  /* 0x000000a300a37308 */ /* 0x000e220000002400 */
[----:B-1----:R-:W-:Y:S01]  /*8460*/  FMNMX.FTZ R173, R161, R170, !PT ;  /* 0x000000aaa1ad7209 */ /* 0x002fe20007810000 */
[--C-:B------:R-:W-:Y:S01]  /*8470*/  FFMA.FTZ R178, R208, UR6, -R215.reuse ;  /* 0x00000006d0b27c23 */ /* 0x100fe200080108d7 */
[--C-:B------:R-:W-:Y:S01]  /*8480*/  FFMA.FTZ R181, R211, UR6, -R215.reuse ;  /* 0x00000006d3b57c23 */ /* 0x100fe200080108d7 */
[--C-:B------:R-:W-:Y:S01]  /*8490*/  FFMA.FTZ R182, R212, UR6, -R215.reuse ;  /* 0x00000006d4b67c23 */ /* 0x100fe200080108d7 */
[----:B------:R-:W-:-:S03]  /*84a0*/  FFMA.FTZ R183, R213, UR6, -R215 ;  /* 0x00000006d5b77c23 */ /* 0x000fc600080108d7 */
        /* <DEDUP_REMOVED lines=8> */
[----:B------:R0:W2:Y:S08]  /*8530*/  MUFU.EX2 R168, R174 ;  /* 0x000000ae00a87308 */ /* 0x0000b00000000800 */
[----:B------:R3:W-:Y:S01]  /*8540*/  MUFU.EX2 R170, R200 ;  /* 0x000000c800aa7308 */ /* 0x0007e20000000800 */
[----:B0-----:R-:W-:Y:S01]  /*8550*/  FMNMX.FTZ R174, R166, R173, !PT ;  /* 0x000000ada6ae7209 */ /* 0x001fe20007810000 */
[----:B------:R-:W-:-:S03]  /*8560*/  FFMA.FTZ R173, R202, UR6, -R215 ;  /* 0x00000006caad7c23 */ /* 0x000fc600080108d7 */
[----:B-1----:R-:W-:Y:S01]  /*8570*/  FMNMX.FTZ R179, R167, R174, !PT ;  /* 0x000000aea7b37209 */ /* 0x002fe20007810000 */
[--C-:B------:R-:W-:Y:S02]  /*8580*/  FFMA.FTZ R174, R203, UR6, -R215.reuse ;  /* 0x00000006cbae7c23 */ /* 0x100fe400080108d7 */
[----:B------:R0:W-:Y:S01]  /*8590*/  MUFU.EX2 R172, R201 ;  /* 0x000000c900ac7308 */ /* 0x0001e20000000800 */
[-C--:B--2---:R-:W-:Y:S01]  /*85a0*/  FMUL.FTZ R24, R24, R168.reuse ;  /* 0x000000a818187220 */ /* 0x084fe20000410000 */
[----:B------:R-:W1:Y:S01]  /*85b0*/  SHFL.BFLY PT, R180, R179, 0x2, 0x1f ;  /* 0x0c401f00b3b47f89 */ /* 0x000e6200000e0000 */
        /* <DEDUP_REMOVED lines=13> */
[----:B------:R-:W2:Y:S01]  /*8690*/  MUFU.EX2 R173, R173 ;  /* 0x000000ad00ad7308 */ /* 0x000ea20000000800 */
        /* <DEDUP_REMOVED lines=8> */
[----:B------:R-:W-:Y:S01]  /*8720*/  FMUL.FTZ R64, R64, R168 ;  /* 0x000000a840407220 */ /* 0x000fe20000410000 */
[----:B-1----:R-:W-:Y:S01]  /*8730*/  FMNMX.FTZ R186, R179, R180, !PT ;  /* 0x000000b4b3ba7209 */ /* 0x002fe20007810000 */
[--C-:B------:R-:W-:Y:S01]  /*8740*/  FFMA.FTZ R179, R209, UR6, -R215.reuse ;  /* 0x00000006d1b37c23 */ /* 0x100fe200080108d7 */
[--C-:B------:R-:W-:Y:S01]  /*8750*/  FFMA.FTZ R180, R210, UR6, -R215.reuse ;  /* 0x00000006d2b47c23 */ /* 0x100fe200080108d7 */
[-C--:B------:R-:W-:Y:S01]  /*8760*/  FMUL.FTZ R65, R65, R168.reuse ;  /* 0x000000a841417220 */ /* 0x080fe20000410000 */
[-C--:B------:R-:W-:Y:S01]  /*8770*/  FMUL.FTZ R68, R68, R168.reuse ;  /* 0x000000a844447220 */ /* 0x080fe20000410000 */
[----:B------:R-:W3:Y:S01]  /*8780*/  SHFL.BFLY PT, R199, R186, 0x1, 0x1f ;  /* 0x0c201f00bac77f89 */ /* 0x000ee200000e0000 */
        /* <DEDUP_REMOVED lines=23> */
[----:B---3--:R-:W-:Y:S01]  /*8900*/  FMNMX.FTZ R200, R186, R199, !PT ;  /* 0x000000c7bac87209 */ /* 0x008fe20007810000 */
[----:B------:R-:W-:Y:S01]  /*8910*/  FFMA.FTZ R199, R207, UR6, -R215 ;  /* 0x00000006cfc77c23 */ /* 0x000fe200080108d7 */
[----:B------:R1:W-:Y:S01]  /*8920*/  MUFU.EX2 R186, R214 ;  /* 0x000000d600ba7308 */ /* 0x0003e20000000800 */
[-C--:B------:R-:W-:Y:S01]  /*8930*/  FMUL.FTZ R109, R109, R168.reuse ;  /* 0x000000a86d6d7220 */ /* 0x080fe20000410000 */
[-C--:B------:R-:W-:Y:S01]  /*8940*/  FMUL.FTZ R112, R112, R168.reuse ;  /* 0x000000a870707220 */ /* 0x080fe20000410000 */
[C---:B------:R-:W-:Y:S01]  /*8950*/  FADD.FTZ R187, -R200.reuse, R187 ;  /* 0x000000bbc8bb7221 */ /* 0x040fe20000010100 */
[----:B------:R-:W-:Y:S01]  /*8960*/  FMUL.FTZ R209, R200, UR6 ;  /* 0x00000006c8d17c20 */ /* 0x000fe20008410000 */
[-C--:B------:R-:W-:Y:S01]  /*8970*/  FMUL.FTZ R113, R113, R168.reuse ;  /* 0x000000a871717220 */ /* 0x080fe20000410000 */
[----:B------:R-:W-:Y:S01]  /*8980*/  FMUL.FTZ R116, R116, R168 ;  /* 0x000000a874747220 */ /* 0x000fe20000410000 */
[----:B------:R-:W-:Y:S01]  /*8990*/  FMUL.FTZ R187, R187, UR6 ;  /* 0x00000006bbbb7c20 */ /* 0x000fe20008410000 */
[--C-:B------:R-:W-:Y:S01]  /*89a0*/  FFMA.FTZ R202, R152, UR6, -R209.reuse ;  /* 0x0000000698ca7c23 */ /* 0x100fe200080108d1 */
[----:B0-----:R-:W-:Y:S01]  /*89b0*/  FFMA.FTZ R201, R153, UR6, -R209 ;  /* 0x0000000699c97c23 */ /* 0x001fe200080108d1 */
[----:B------:R-:W-:-:S02]  /*89c0*/  @!P1 VIADD R152, R195, 0x38840 ;  /* 0x00038840c3989836 */ /* 0x000fc40000000000 */
[----:B------:R-:W-:Y:S01]  /*89d0*/  FFMA.FTZ R203, R154, UR6, -R209 ;  /* 0x000000069acb7c23 */ /* 0x000fe200080108d1 */
[----:B------:R-:W-:Y:S01]  /*89e0*/  @!P3 IMAD R153, R196, 0x40, R3 ;  /* 0x00000040c499b824 */ /* 0x000fe200078e0203 */
[----:B------:R-:W0:Y:S01]  /*89f0*/  MUFU.EX2 R187, R187 ;  /* 0x000000bb00bb7308 */ /* 0x000e220000000800 */
[--C-:B------:R-:W-:Y:S01]  /*8a00*/  FFMA.FTZ R204, R155, UR6, -R209.reuse ;  /* 0x000000069bcc7c23 */ /* 0x100fe200080108d1 */
[----:B------:R-:W-:Y:S01]  /*8a10*/  @!P1 PRMT R152, RZ, 0x654, R152 ;  /* 0x00000654ff989816 */ /* 0x000fe20000000098 */
[----:B------:R-:W-:Y:S02]  /*8a20*/  @!P3 IMAD R153, R153, 0x4, R184 ;  /* 0x000000049999b824 */ /* 0x000fe400078e02b8 */
[--C-:B------:R-:W-:Y:S01]  /*8a30*/  FFMA.FTZ R205, R156, UR6, -R209.reuse ;  /* 0x000000069ccd7c23 */ /* 0x100fe200080108d1 */
[--C-:B------:R-:W-:Y:S01]  /*8a40*/  FFMA.FTZ R206, R157, UR6, -R209.reuse ;  /* 0x000000069dce7c23 */ /* 0x100fe200080108d1 */
[--C-:B------:R-:W-:Y:S01]  /*8a50*/  FFMA.FTZ R207, R158, UR6, -R209.reuse ;  /* 0x000000069ecf7c23 */ /* 0x100fe200080108d1 */
[--C-:B------:R-:W-:Y:S01]  /*8a60*/  FFMA.FTZ R208, R159, UR6, -R209.reuse ;  /* 0x000000069fd07c23 */ /* 0x100fe200080108d1 */
[--C-:B------:R-:W-:Y:S01]  /*8a70*/  FFMA.FTZ R210, R160, UR6, -R209.reuse ;  /* 0x00000006a0d27c23 */ /* 0x100fe200080108d1 */
[--C-:B------:R-:W-:Y:S01]  /*8a80*/  FFMA.FTZ R211, R161, UR6, -R209.reuse ;  /* 0x00000006a1d37c23 */ /* 0x100fe200080108d1 */
[--C-:B------:R-:W-:Y:S01]  /*8a90*/  FFMA.FTZ R212, R162, UR6, -R209.reuse ;  /* 0x00000006a2d47c23 */ /* 0x100fe200080108d1 */
[--C-:B------:R-:W-:Y:S01]  /*8aa0*/  FFMA.FTZ R213, R163, UR6, -R209.reuse ;  /* 0x00000006a3d57c23 */ /* 0x100fe200080108d1 */
[--C-:B-1----:R-:W-:Y:S01]  /*8ab0*/  FFMA.FTZ R214, R164, UR6, -R209.reuse ;  /* 0x00000006a4d67c23 */ /* 0x102fe200080108d1 */
[--C-:B------:R-:W-:Y:S01]  /*8ac0*/  FFMA.FTZ R215, R165, UR6, -R209.reuse ;  /* 0x00000006a5d77c23 */ /* 0x100fe200080108d1 */
[--C-:B------:R-:W-:Y:S01]  /*8ad0*/  FFMA.FTZ R196, R166, UR6, -R209.reuse ;  /* 0x00000006a6c47c23 */ /* 0x100fe200080108d1 */
[----:B------:R1:W-:Y:S01]  /*8ae0*/  @!P1 SYNCS.ARRIVE.TRANS64.RED.A1T0 RZ, [R152+URZ], RZ ;  /* 0x000000ff98ff99a7 */ /* 0x0003e2000810043f */
[----:B------:R-:W-:Y:S01]  /*8af0*/  FFMA.FTZ R209, R167, UR6, -R209 ;  /* 0x00000006a7d17c23 */ /* 0x000fe200080108d1 */
[----:B------:R-:W-:Y:S01]  /*8b00*/  @!P3 STS [R153+0x38400], R168 ;  /* 0x038400a89900b388 */ /* 0x000fe20000000800 */
[----:B------:R-:W-:Y:S01]  /*8b10*/  MUFU.EX2 R202, R202 ;  /* 0x000000ca00ca7308 */ /* 0x000fe20000000800 */
[----:B--2---:R-:W-:Y:S01]  /*8b20*/  F2FP.BF16.F32.PACK_AB R154, R173, R172 ;  /* 0x000000acad9a723e */ /* 0x004fe200000010ff */
[-C--:B0-----:R-:W-:Y:S01]  /*8b30*/  FMUL.FTZ R26, R26, R187.reuse ;  /* 0x000000bb1a1a7220 */ /* 0x081fe20000410000 */
[----:B------:R0:W-:Y:S01]  /*8b40*/  @!P3 STS [R153+0x38420], R187 ;  /* 0x038420bb9900b388 */ /* 0x0001e20000000800 */
[----:B------:R-:W-:Y:S01]  /*8b50*/  F2FP.BF16.F32.PACK_AB R156, R175, R174 ;  /* 0x000000aeaf9c723e */ /* 0x000fe200000010ff */
[----:B------:R-:W-:Y:S01]  /*8b60*/  FMUL.FTZ R27, R27, R187 ;  /* 0x000000bb1b1b7220 */ /* 0x000fe20000410000 */
[----:B-1----:R-:W-:Y:S01]  /*8b70*/  F2FP.BF16.F32.PACK_AB R152, R170, R171 ;  /* 0x000000abaa98723e */ /* 0x002fe200000010ff */
[-C--:B------:R-:W-:Y:S01]  /*8b80*/  FMUL.FTZ R30, R30, R187.reuse ;  /* 0x000000bb1e1e7220 */ /* 0x080fe20000410000 */
[----:B------:R-:W0:Y:S01]  /*8b90*/  MUFU.EX2 R201, R201 ;  /* 0x000000c900c97308 */ /* 0x000e220000000800 */
[----:B------:R-:W-:Y:S01]  /*8ba0*/  F2FP.BF16.F32.PACK_AB R158, R177, R176 ;  /* 0x000000b0b19e723e */ /* 0x000fe200000010ff */
        /* <DEDUP_REMOVED lines=14> */
[----:B------:R-:W1:Y:S01]  /*8c90*/  MUFU.EX2 R204, R204 ;  /* 0x000000cc00cc7308 */ /* 0x000e620000000800 */
[----:B0-----:R-:W-:Y:S01]  /*8ca0*/  F2FP.BF16.F32.PACK_AB R153, R201, R202 ;  /* 0x000000cac999723e */ /* 0x001fe200000010ff */
        /* <DEDUP_REMOVED lines=13> */
[----:B------:R-:W-:Y:S01]  /*8d80*/  FMUL.FTZ R82, R82, R187 ;  /* 0x000000bb52527220 */ /* 0x000fe20000410000 */
[----:B------:R-:W0:Y:S01]  /*8d90*/  MUFU.EX2 R206, R206 ;  /* 0x000000ce00ce7308 */ /* 0x000e220000000800 */
[----:B-1----:R-:W-:Y:S01]  /*8da0*/  F2FP.BF16.F32.PACK_AB R155, R204, R203 ;  /* 0x000000cbcc9b723e */ /* 0x002fe200000010ff */
[----:B------:R-:W-:Y:S01]  /*8db0*/  BAR.SYNC.DEFER_BLOCKING 0xf, 0x100 ;  /* 0x03c4000000007b1d */ /* 0x000fe20000010000 */
        /* <DEDUP_REMOVED lines=27> */
[----:B------:R-:W-:Y:S01]  /*8f70*/  FMUL.FTZ R123, R123, R187 ;  /* 0x000000bb7b7b7220 */ /* 0x000fe20000410000 */
[-C--:B------:R-:W-:Y:S01]  /*8f80*/  FMUL.FTZ R124, R124, R168.reuse ;  /* 0x000000a87c7c7220 */ /* 0x080fe20000410000 */
[----:B------:R-:W0:Y:S01]  /*8f90*/  MUFU.EX2 R179, R179 ;  /* 0x000000b300b37308 */ /* 0x000e220000000800 */
[----:B-1----:R-:W-:Y:S01]  /*8fa0*/  F2FP.BF16.F32.PACK_AB R159, R208, R207 ;  /* 0x000000cfd09f723e */ /* 0x002fe200000010ff */
        /* <DEDUP_REMOVED lines=32> */
[----:B------:R-:W-:Y:S01]  /*91b0*/  FMUL.FTZ R151, R151, R187 ;  /* 0x000000bb97977220 */ /* 0x000fe20000410000 */
[----:B------:R1:W-:Y:S01]  /*91c0*/  STSM.16.M88.4 [R189+0x36400], R152 ;  /* 0x03640098bd007844 */ /* 0x0003e20000000200 */
[----:B------:R-:W-:Y:S01]  /*91d0*/  FFMA.FTZ R171, R168, R193, R171 ;  /* 0x000000c1a8ab7223 */ /* 0x000fe200000100ab */
[----:B------:R-:W-:Y:S01]  /*91e0*/  FFMA.FTZ R194, R187, R194, R202 ;  /* 0x000000c2bbc27223 */ /* 0x000fe200000100ca */
[----:B------:R-:W-:Y:S01]  /*91f0*/  @!P1 VIADD R195, R195, 0x38860 ;  /* 0x00038860c3c39836 */ /* 0x000fe20000000000 */
[----:B------:R1:W-:Y:S01]  /*9200*/  STSM.16.M88.4 [R190], R156 ;  /* 0x0000009cbe007844 */ /* 0x0003e20000000200 */
[----:B------:R-:W-:Y:S01]  /*9210*/  MUFU.EX2 R212, R212 ;  /* 0x000000d400d47308 */ /* 0x000fe20000000800 */
[----:B------:R-:W-:Y:S01]  /*9220*/  FADD.FTZ R171, R170, R171 ;  /* 0x000000abaaab7221 */ /* 0x000fe20000010000 */
[----:B------:R-:W-:Y:S01]  /*9230*/  FADD.FTZ R194, R201, R194 ;  /* 0x000000c2c9c27221 */ /* 0x000fe20000010000 */
[----:B------:R-:W-:Y:S01]  /*9240*/  @!P1 PRMT R195, RZ, 0x654, R195 ;  /* 0x00000654ffc39816 */ /* 0x000fe200000000c3 */
[----:B------:R-:W-:-:S02]  /*9250*/  IMAD.MOV.U32 R187, RZ, RZ, R200 ;  /* 0x000000ffffbb7224 */ /* 0x000fc400078e00c8 */
[----:B------:R-:W-:Y:S01]  /*9260*/  FADD.FTZ R172, R172, R171 ;  /* 0x000000abacac7221 */ /* 0x000fe20000010000 */
[----:B------:R-:W-:Y:S01]  /*9270*/  FADD.FTZ R203, R203, R194 ;  /* 0x000000c2cbcb7221 */ /* 0x000fe20000010000 */
[----:B------:R-:W2:Y:S01]  /*9280*/  MUFU.EX2 R213, R213 ;  /* 0x000000d500d57308 */ /* 0x000ea20000000800 */
[----:B0-----:R-:W-:Y:S01]  /*9290*/  F2FP.BF16.F32.PACK_AB R161, R211, R210 ;  /* 0x000000d2d3a1723e */ /* 0x001fe200000010ff */
[----:B------:R-:W-:Y:S01]  /*92a0*/  FADD.FTZ R173, R173, R172 ;  /* 0x000000acadad7221 */ /* 0x000fe20000010000 */
[----:B------:R-:W-:-:S03]  /*92b0*/  FADD.FTZ R204, R204, R203 ;  /* 0x000000cbcccc7221 */ /* 0x000fc60000010000 */
[----:B------:R-:W-:Y:S01]  /*92c0*/  FADD.FTZ R174, R174, R173 ;  /* 0x000000adaeae7221 */ /* 0x000fe20000010000 */
[----:B------:R-:W-:Y:S01]  /*92d0*/  FADD.FTZ R205, R205, R204 ;  /* 0x000000cccdcd7221 */ /* 0x000fe20000010000 */
[----:B------:R-:W-:Y:S02]  /*92e0*/  MUFU.EX2 R182, R182 ;  /* 0x000000b600b67308 */ /* 0x000fe40000000800 */
[----:B------:R-:W-:Y:S01]  /*92f0*/  FADD.FTZ R175, R175, R174 ;  /* 0x000000aeafaf7221 */ /* 0x000fe20000010000 */
[----:B------:R-:W-:-:S03]  /*9300*/  FADD.FTZ R206, R206, R205 ;  /* 0x000000cdcece7221 */ /* 0x000fc60000010000 */
[----:B------:R-:W-:Y:S01]  /*9310*/  FADD.FTZ R176, R176, R175 ;  /* 0x000000afb0b07221 */ /* 0x000fe20000010000 */
[----:B------:R-:W-:Y:S01]  /*9320*/  FADD.FTZ R207, R207, R206 ;  /* 0x000000cecfcf7221 */ /* 0x000fe20000010000 */
[----:B------:R-:W0:Y:S01]  /*9330*/  MUFU.EX2 R183, R183 ;  /* 0x000000b700b77308 */ /* 0x000e220000000800 */
[----:B--2---:R-:W-:Y:S01]  /*9340*/  F2FP.BF16.F32.PACK_AB R163, R213, R212 ;  /* 0x000000d4d5a3723e */ /* 0x004fe200000010ff */
[----:B------:R-:W-:Y:S01]  /*9350*/  FADD.FTZ R177, R177, R176 ;  /* 0x000000b0b1b17221 */ /* 0x000fe20000010000 */
[----:B------:R-:W-:-:S03]  /*9360*/  FADD.FTZ R207, R208, R207 ;  /* 0x000000cfd0cf7221 */ /* 0x000fc60000010000 */
[----:B------:R1:W-:Y:S01]  /*9370*/  STSM.16.M88.4 [R191], R160 ;  /* 0x000000a0bf007844 */ /* 0x0003e20000000200 */
[----:B------:R-:W-:Y:S01]  /*9380*/  FADD.FTZ R178, R178, R177 ;  /* 0x000000b1b2b27221 */ /* 0x000fe20000010000 */
[----:B------:R-:W2:Y:S01]  /*9390*/  MUFU.EX2 R199, R199 ;  /* 0x000000c700c77308 */ /* 0x000ea20000000800 */
[----:B------:R-:W-:Y:S02]  /*93a0*/  FADD.FTZ R210, R210, R207 ;  /* 0x000000cfd2d27221 */ /* 0x000fe40000010000 */
[----:B------:R-:W-:Y:S02]  /*93b0*/  FADD.FTZ R179, R179, R178 ;  /* 0x000000b2b3b37221 */ /* 0x000fe40000010000 */
[----:B------:R-:W-:Y:S02]  /*93c0*/  FADD.FTZ R211, R211, R210 ;  /* 0x000000d2d3d37221 */ /* 0x000fe40000010000 */
[----:B------:R-:W-:Y:S01]  /*93d0*/  FADD.FTZ R180, R180, R179 ;  /* 0x000000b3b4b47221 */ /* 0x000fe20000010000 */
[----:B------:R-:W-:Y:S01]  /*93e0*/  MUFU.EX2 R214, R214 ;  /* 0x000000d600d67308 */ /* 0x000fe20000000800 */
[----:B0-----:R-:W-:Y:S01]  /*93f0*/  F2FP.BF16.F32.PACK_AB R164, R183, R182 ;  /* 0x000000b6b7a4723e */ /* 0x001fe200000010ff */
[----:B------:R-:W-:Y:S01]  /*9400*/  FADD.FTZ R212, R212, R211 ;  /* 0x000000d3d4d47221 */ /* 0x000fe20000010000 */
[----:B------:R-:W-:-:S03]  /*9410*/  FADD.FTZ R181, R181, R180 ;  /* 0x000000b4b5b57221 */ /* 0x000fc60000010000 */
[----:B------:R-:W-:Y:S01]  /*9420*/  FADD.FTZ R213, R213, R212 ;  /* 0x000000d4d5d57221 */ /* 0x000fe20000010000 */
[----:B------:R-:W-:Y:S01]  /*9430*/  FADD.FTZ R182, R182, R181 ;  /* 0x000000b5b6b67221 */ /* 0x000fe20000010000 */
[----:B------:R-:W0:Y:S01]  /*9440*/  MUFU.EX2 R215, R215 ;  /* 0x000000d700d77308 */ /* 0x000e220000000800 */
[----:B--2---:R-:W-:Y:S02]  /*9450*/  F2FP.BF16.F32.PACK_AB R166, R199, R186 ;  /* 0x000000bac7a6723e */ /* 0x004fe400000010ff */
[----:B------:R-:W-:-:S04]  /*9460*/  FADD.FTZ R183, R183, R182 ;  /* 0x000000b6b7b77221 */ /* 0x000fc80000010000 */
[----:B------:R-:W-:Y:S01]  /*9470*/  FADD.FTZ R186, R186, R183 ;  /* 0x000000b7baba7221 */ /* 0x000fe20000010000 */
[----:B------:R-:W2:Y:S03]  /*9480*/  MUFU.EX2 R196, R196 ;  /* 0x000000c400c47308 */ /* 0x000ea60000000800 */
[----:B------:R-:W-:Y:S01]  /*9490*/  FADD.FTZ R193, R199, R186 ;  /* 0x000000bac7c17221 */ /* 0x000fe20000010000 */
[----:B------:R-:W-:-:S04]  /*94a0*/  IMAD.MOV.U32 R186, RZ, RZ, R169 ;  /* 0x000000ffffba7224 */ /* 0x000fc800078e00a9 */
[----:B------:R-:W3:Y:S01]  /*94b0*/  MUFU.EX2 R209, R209 ;  /* 0x000000d100d17308 */ /* 0x000ee20000000800 */
[----:B0-----:R-:W-:Y:S01]  /*94c0*/  F2FP.BF16.F32.PACK_AB R165, R215, R214 ;  /* 0x000000d6d7a5723e */ /* 0x001fe200000010ff */
[----:B------:R-:W-:-:S04]  /*94d0*/  FADD.FTZ R214, R214, R213 ;  /* 0x000000d5d6d67221 */ /* 0x000fc80000010000 */
[----:B------:R-:W-:-:S04]  /*94e0*/  FADD.FTZ R215, R215, R214 ;  /* 0x000000d6d7d77221 */ /* 0x000fc80000010000 */
[----:B--2---:R-:W-:Y:S01]  /*94f0*/  FADD.FTZ R194, R196, R215 ;  /* 0x000000d7c4c27221 */ /* 0x004fe20000010000 */
[----:B---3--:R-:W-:-:S03]  /*9500*/  F2FP.BF16.F32.PACK_AB R167, R209, R196 ;  /* 0x000000c4d1a7723e */ /* 0x008fc600000010ff */
[----:B------:R-:W-:Y:S01]  /*9510*/  FADD.FTZ R194, R209, R194 ;  /* 0x000000c2d1c27221 */ /* 0x000fe20000010000 */
[----:B------:R-:W-:Y:S01]  /*9520*/  IMAD.MOV.U32 R196, RZ, RZ, R197 ;  /* 0x000000ffffc47224 */ /* 0x000fe200078e00c5 */
[----:B------:R1:W-:Y:S01]  /*9530*/  STSM.16.M88.4 [R192], R164 ;  /* 0x000000a4c0007844 */ /* 0x0003e20000000200 */
[----:B------:R-:W-:-:S06]  /*9540*/  WARPGROUP.ARRIVE ;  /* 0x00000000000079c5 */ /* 0x000fcc0000000000 */
[----:B------:R-:W-:Y:S01]  /*9550*/  HGMMA.64x256x16.F32.BF16 R24, R152, gdesc[UR8].tnspB, R24, gsb0 ;  /* 0x43e0000898187df0 */ /* 0x000fe20008001818 */
[----:B------:R-:W-:Y:S01]  /*9560*/  R2UR UR10, R217 ;  /* 0x00000000d90a72ca */ /* 0x000fe200000e0000 */
[----:B------:R-:W-:Y:S01]  /*9570*/  UMOV UR11, 0x40000040 ;  /* 0x40000040000b7882 */ /* 0x000fe20000000000 */
[C---:B------:R-:W-:Y:S02]  /*9580*/  VIADD R217, R216.reuse, 0x100 ;  /* 0x00000100d8d97836 */ /* 0x040fe40000000000 */
[----:B------:R-:W-:Y:S01]  /*9590*/  VIADD R216, R216, 0x180 ;  /* 0x00000180d8d87836 */ /* 0x000fe20000000000 */
[----:B------:R-:W-:Y:S02]  /*95a0*/  WARPGROUP.DEPBAR.LE gsb0, 0x0 ;  /* 0x00008000000079c5 */ /* 0x000fe40000010000 */
[----:B------:R-:W-:-:S15]  /*95b0*/  WARPGROUP.ARRIVE ;  /* 0x00000000000079c5 */ /* 0x000fde0000000000 */
[----:B------:R-:W-:-:S05]  /*95c0*/  NOP ;  /* 0x0000000000007918 */ /* 0x000fca0000000000 */
        /* <DEDUP_REMOVED lines=9> */
[----:B------:R-:W-:Y:S02]  /*9660*/  WARPGROUP.DEPBAR.LE gsb0, 0x0 ;  /* 0x00008000000079c5 */ /* 0x000fe40000010000 */
[----:B------:R-:W-:-:S15]  /*9670*/  WARPGROUP.ARRIVE ;  /* 0x00000000000079c5 */ /* 0x000fde0000000000 */
[----:B------:R-:W-:-:S08]  /*9680*/  NOP ;  /* 0x0000000000007918 */ /* 0x000fd00000000000 */
        /* <DEDUP_REMOVED lines=11> */
[----:B------:R-:W-:Y:S05]  /*9740*/  @P2 BRA `(.L_x_220) ;  /* 0xffffffcc00cc2947 */ /* 0x000fea000383ffff */
[----:B-1----:R-:W-:Y:S02]  /*9750*/  IMAD.SHL.U32 R152, R197, 0x40, RZ ;  /* 0x00000040c5987824 */ /* 0x002fe400078e00ff */
[----:B------:R-:W-:Y:S02]  /*9760*/  IMAD.MOV.U32 R187, RZ, RZ, R200 ;  /* 0x000000ffffbb7224 */ /* 0x000fe400078e00c8 */
[----:B------:R-:W-:-:S07]  /*9770*/  IMAD.MOV.U32 R186, RZ, RZ, R169 ;  /* 0x000000ffffba7224 */ /* 0x000fce00078e00a9 */
.L_x_211:
[----:B------:R-:W0:Y:S01]  /*9780*/  SHFL.BFLY PT, R2, R193, 0x2, 0x1f ;  /* 0x0c401f00c1027f89 */ /* 0x000e2200000e0000 */
[----:B------:R-:W-:Y:S08]  /*9790*/  BAR.ARV 0x8, 0x100 ;  /* 0x0204000000007b1d */ /* 0x000ff00000002000 */
[----:B------:R-:W-:Y:S01]  /*97a0*/  BAR.SYNC.DEFER_BLOCKING 0xf, 0x100 ;  /* 0x03c4000000007b1d */ /* 0x000fe20000010000 */
[----:B------:R-:W-:Y:S01]  /*97b0*/  ISETP.NE.AND P0, PT, R0, RZ, PT ;  /* 0x000000ff0000720c */ /* 0x000fe20003f05270 */
[----:B------:R-:W-:-:S02]  /*97c0*/  IMAD.MOV.U32 R0, RZ, RZ, RZ ;  /* 0x000000ffff007224 */ /* 0x000fc400078e00ff */
[----:B------:R-:W-:Y:S02]  /*97d0*/  IMAD.IADD R3, R3, 0x1, R152 ;  /* 0x0000000103037824 */ /* 0x000fe400078e0298 */
[----:B------:R-:W1:Y:S01]  /*97e0*/  SHFL.BFLY PT, R7, R194, 0x2, 0x1f ;  /* 0x0c401f00c2077f89 */ /* 0x000e6200000e0000 */
[----:B0-----:R-:W-:-:S07]  /*97f0*/  FADD.FTZ R2, R2, R193 ;  /* 0x000000c102027221 */ /* 0x001fce0000010000 */
[----:B------:R-:W-:Y:S01]  /*9800*/  @!P0 IMAD R3, R3, 0x4, R184 ;  /* 0x0000000403038824 */ /* 0x000fe200078e02b8 */
[----:B------:R-:W0:Y:S01]  /*9810*/  SHFL.BFLY PT, R5, R2, 0x1, 0x1f ;  /* 0x0c201f0002057f89 */ /* 0x000e2200000e0000 */
[----:B-1----:R-:W-:-:S05]  /*9820*/  FADD.FTZ R7, R7, R194 ;  /* 0x000000c207077221 */ /* 0x002fca0000010000 */
[----:B------:R-:W1:Y:S01]  /*9830*/  SHFL.BFLY PT, R4, R7, 0x1, 0x1f ;  /* 0x0c201f0007047f89 */ /* 0x000e6200000e0000 */
[----:B0-----:R-:W-:-:S05]  /*9840*/  FADD.FTZ R5, R2, R5 ;  /* 0x0000000502057221 */ /* 0x001fca0000010000 */
[----:B------:R-:W-:-:S13]  /*9850*/  FSETP.NE.FTZ.AND P1, PT, R5, RZ, PT ;  /* 0x000000ff0500720b */ /* 0x000fda0003f35000 */
[----:B------:R-:W0:Y:S01]  /*9860*/  @P1 MUFU.LG2 R2, R5 ;  /* 0x0000000500021308 */ /* 0x000e220000000c00 */
[----:B-1----:R-:W-:Y:S01]  /*9870*/  FADD.FTZ R8, R7, R4 ;  /* 0x0000000407087221 */ /* 0x002fe20000010000 */
[----:B------:R-:W-:Y:S02]  /*9880*/  IMAD.MOV.U32 R4, RZ, RZ, RZ ;  /* 0x000000ffff047224 */ /* 0x000fe400078e00ff */
[----:B------:R-:W-:Y:S02]  /*9890*/  IMAD.U32 R7, RZ, RZ, UR6 ;  /* 0x00000006ff077e24 */ /* 0x000fe4000f8e00ff */
[----:B------:R-:W-:Y:S02]  /*98a0*/  FSETP.NE.FTZ.AND P2, PT, R8, RZ, PT ;  /* 0x000000ff0800720b */ /* 0x000fe40003f55000 */
[----:B------:R1:W2:Y:S01]  /*98b0*/  @P1 MUFU.RCP R4, R5 ;  /* 0x0000000500041308 */ /* 0x0002a20000001000 */
[----:B0-----:R-:W-:Y:S01]  /*98c0*/  @P1 FMUL.FTZ R2, R2, 0.69314718246459960938 ;  /* 0x3f31721802021820 */ /* 0x001fe20000410000 */
[----:B-1----:R-:W-:-:S09]  /*98d0*/  IMAD.MOV.U32 R5, RZ, RZ, -0x800000 ;  /* 0xff800000ff057424 */ /* 0x002fd200078e00ff */
[----:B------:R-:W0:Y:S01]  /*98e0*/  @P2 MUFU.RCP R0, R8 ;  /* 0x0000000800002308 */ /* 0x000e220000001000 */
[----:B------:R-:W-:Y:S01]  /*98f0*/  @P2 FMUL.FTZ R7, R7, 0.69314718246459960938 ;  /* 0x3f31721807072820 */ /* 0x000fe20000410000 */
[----:B--2---:R-:W-:Y:S01]  /*9900*/  @!P0 STS [R3+0x38400], R4 ;  /* 0x0384000403008388 */ /* 0x004fe20000000800 */
[----:B------:R-:W-:-:S05]  /*9910*/  FMUL.FTZ R24, R24, R4 ;  /* 0x0000000418187220 */ /* 0x000fca0000410000 */
[----:B------:R-:W1:Y:S01]  /*9920*/  @P2 MUFU.LG2 R6, R8 ;  /* 0x0000000800062308 */ /* 0x000e620000000c00 */
        /* <DEDUP_REMOVED lines=8> */
[----:B0-----:R0:W-:Y:S01]  /*99b0*/  @!P0 STS [R3+0x38420], R0 ;  /* 0x0384200003008388 */ /* 0x0011e20000000800 */
[-C--:B------:R-:W-:Y:S01]  /*99c0*/  FMUL.FTZ R41, R41, R4.reuse ;  /* 0x0000000429297220 */ /* 0x080fe20000410000 */
[-C--:B------:R-:W-:Y:S01]  /*99d0*/  FMUL.FTZ R44, R44, R4.reuse ;  /* 0x000000042c2c7220 */ /* 0x080fe20000410000 */
[-C--:B------:R-:W-:Y:S01]  /*99e0*/  FMUL.FTZ R45, R45, R4.reuse ;  /* 0x000000042d2d7220 */ /* 0x080fe20000410000 */
[-C--:B------:R-:W-:Y:S01]  /*99f0*/  FMUL.FTZ R48, R48, R4.reuse ;  /* 0x0000000430307220 */ /* 0x080fe20000410000 */
[-C--:B------:R-:W-:Y:S01]  /*9a00*/  FMUL.FTZ R49, R49, R4.reuse ;  /* 0x0000000431317220 */ /* 0x080fe20000410000 */
[-C--:B------:R-:W-:Y:S01]  /*9a10*/  FMUL.FTZ R52, R52, R4.reuse ;  /* 0x0000000434347220 */ /* 0x080fe20000410000 */
[-C--:B------:R-:W-:Y:S01]  /*9a20*/  FMUL.FTZ R53, R53, R4.reuse ;  /* 0x0000000435357220 */ /* 0x080fe20000410000 */
[----:B-1----:R-:W-:Y:S01]  /*9a30*/  @P2 FMUL.FTZ R6, R6, 0.69314718246459960938 ;  /* 0x3f31721806062820 */ /* 0x002fe20000410000 */
[----:B------:R-:W-:Y:S01]  /*9a40*/  FMUL.FTZ R56, R56, R4 ;  /* 0x0000000438387220 */ /* 0x000fe20000410000 */
[----:B0-----:R-:W-:-:S02]  /*9a50*/  IMAD.U32 R3, RZ, RZ, UR6 ;  /* 0x00000006ff037e24 */ /* 0x001fc4000f8e00ff */
[-C--:B------:R-:W-:Y:S01]  /*9a60*/  FMUL.FTZ R57, R57, R4.reuse ;  /* 0x0000000439397220 */ /* 0x080fe20000410000 */
[-C--:B------:R-:W-:Y:S01]  /*9a70*/  FMUL.FTZ R60, R60, R4.reuse ;  /* 0x000000043c3c7220 */ /* 0x080fe20000410000 */
[-C--:B------:R-:W-:Y:S01]  /*9a80*/  FMUL.FTZ R61, R61, R4.reuse ;  /* 0x000000043d3d7220 */ /* 0x080fe20000410000 */
[----:B------:R-:W-:Y:S01]  /*9a90*/  @P1 FMUL.FTZ R3, R3, 0.69314718246459960938 ;  /* 0x3f31721803031820 */ /* 0x000fe20000410000 */
        /* <DEDUP_REMOVED lines=44> */
[----:B------:R-:W-:Y:S01]  /*9d60*/  IMAD.MOV.U32 R4, RZ, RZ, -0x800000 ;  /* 0xff800000ff047424 */ /* 0x000fe200078e00ff */
        /* <DEDUP_REMOVED lines=68> */
.L_x_196:
[----:B------:R-:W-:Y:S05]  /*a1b0*/  @P0 BRA `(.L_x_221) ;  /* 0x0000002400180947 */ /* 0x000fea0003800000 */
[----:B------:R-:W2:Y:S01]  /*a1c0*/  LDL R156, [R1] ;  /* 0x00000000019c7983 */ /* 0x000ea20000100800 */
[----:B------:R-:W1:Y:S01]  /*a1d0*/  S2UR UR5, SR_CgaCtaId ;  /* 0x00000000000579c3 */ /* 0x000e620000008800 */
[----:B------:R-:W-:Y:S01]  /*a1e0*/  UMOV UR4, 0x400 ;  /* 0x0000040000047882 */ /* 0x000fe20000000000 */
[----:B------:R-:W3:Y:S06]  /*a1f0*/  S2R R0, SR_TID.X ;  /* 0x0000000000007919 */ /* 0x000eec0000002100 */
[----:B------:R-:W4:Y:S08]  /*a200*/  S2UR UR6, SR_CTAID.Y ;  /* 0x00000000000679c3 */ /* 0x000f300000002600 */
[----:B------:R-:W4:Y:S08]  /*a210*/  LDC R3, c[0x0][0xd50] ;  /* 0x00035400ff037b82 */ /* 0x000f300000000800 */
[----:B------:R-:W5:Y:S01]  /*a220*/  LDC R6, c[0x0][0xce8] ;  /* 0x00033a00ff067b82 */ /* 0x000f620000000800 */
[----:B-1----:R-:W-:-:S04]  /*a230*/  ULEA UR4, UR5, UR4, 0x18 ;  /* 0x0000000405047291 */ /* 0x002fc8000f8ec03f */
[----:B------:R-:W-:-:S04]  /*a240*/  UIADD3 UR4, UR4, 0x38820, URZ ;  /* 0x0003882004047890 */ /* 0x000fc8000fffe03f */
[----:B------:R-:W-:Y:S01]  /*a250*/  UPRMT UR4, URZ, 0x654, UR4 ;  /* 0x000006543f047896 */ /* 0x000fe20008000004 */
[----:B------:R-:W-:Y:S01]  /*a260*/  BAR.SYNC.DEFER_BLOCKING 0x1, 0x100 ;  /* 0x0044000000007b1d */ /* 0x000fe20000010000 */
[----:B---3--:R-:W-:-:S05]  /*a270*/  VIADD R22, R0, 0xffffff80 ;  /* 0xffffff8000167836 */ /* 0x008fca0000000000 */
[----:B------:R-:W-:-:S04]  /*a280*/  SHF.R.S32.HI R19, RZ, 0x1f, R22 ;  /* 0x0000001fff137819 */ /* 0x000fc80000011416 */
[----:B------:R-:W-:-:S04]  /*a290*/  LEA.HI R9, R19, R22, RZ, 0x7 ;  /* 0x0000001613097211 */ /* 0x000fc800078f38ff */
[----:B------:R-:W-:Y:S02]  /*a2a0*/  SHF.R.S32.HI R0, RZ, 0x7, R9 ;  /* 0x00000007ff007819 */ /* 0x000fe40000011409 */
[----:B------:R-:W-:Y:S02]  /*a2b0*/  LOP3.LUT R7, R9, 0xffffff80, RZ, 0xc0, !PT ;  /* 0xffffff8009077812 */ /* 0x000fe400078ec0ff */
[----:B-----5:R-:W-:Y:S01]  /*a2c0*/  ISETP.NE.AND P1, PT, R6, 0x1, PT ;  /* 0x000000010600780c */ /* 0x020fe20003f25270 */
[----:B------:R-:W1:Y:S02]  /*a2d0*/  SHFL.IDX PT, R10, R0, RZ, 0x1f ;  /* 0x00001fff000a7589 */ /* 0x000e6400000e0000 */
[----:B0-----:R-:W-:Y:S01]  /*a2e0*/  IMAD.IADD R8, R22, 0x1, -R7 ;  /* 0x0000000116087824 */ /* 0x001fe200078e0a07 */
[----:B------:R-:W-:Y:S04]  /*a2f0*/  SYNCS.ARRIVE.TRANS64.RED.A1T0 RZ, [UR4], RZ ;  /* 0x000000ffffff79a7 */ /* 0x000fe80008100404 */
[----:B------:R-:W-:-:S04]  /*a300*/  SHF.R.S32.HI R155, RZ, 0x1f, R8 ;  /* 0x0000001fff9b7819 */ /* 0x000fc80000011408 */
[----:B------:R-:W-:-:S04]  /*a310*/  LEA.HI R7, R155, R8, RZ, 0x2 ;  /* 0x000000089b077211 */ /* 0x000fc800078f10ff */
[----:B------:R-:W-:Y:S02]  /*a320*/  SHF.R.S32.HI R154, RZ, 0x2, R7 ;  /* 0x00000002ff9a7819 */ /* 0x000fe40000011407 */
[----:B-1----:R-:W-:Y:S02]  /*a330*/  ISETP.NE.AND P0, PT, R10, RZ, PT ;  /* 0x000000ff0a00720c */ /* 0x002fe40003f05270 */
[----:B--2---:R-:W-:-:S13]  /*a340*/  R2UR UR7, R156 ;  /* 0x000000009c0772ca */ /* 0x004fda00000e0000 */
[----:B------:R-:W-:-:S04]  /*a350*/  IMAD R2, RZ, RZ, -UR7 ;  /* 0x80000007ff027e24 */ /* 0x000fc8000f8e02ff */
[----:B----4-:R-:W-:Y:S01]  /*a360*/  IMAD R2, R3, R2, UR6 ;  /* 0x0000000603027e24 */ /* 0x010fe2000f8e0202 */
[----:B------:R-:W-:-:S04]  /*a370*/  USHF.R.S32.HI UR6, URZ, 0x1f, UR7 ;  /* 0x0000001f3f067899 */ /* 0x000fc80008011407 */
[----:B------:R-:W-:Y:S01]  /*a380*/  SHF.R.S32.HI R3, RZ, 0x1f, R2 ;  /* 0x0000001fff037819 */ /* 0x000fe20000011402 */
[----:B------:R-:W-:Y:S07]  /*a390*/  @P0 BRA `(.L_x_222) ;  /* 0x00000004004c0947 */ /* 0x000fee0003800000 */
[----:B------:R-:W0:Y:S01]  /*a3a0*/  LDC R18, c[0x0][0xce8] ;  /* 0x00033a00ff127b82 */ /* 0x000e220000000800 */
[----:B------:R-:W-:Y:S01]  /*a3b0*/  LOP3.LUT R9, R9, 0xffffff80, RZ, 0xc0, !PT ;  /* 0xffffff8009097812 */ /* 0x000fe200078ec0ff */
[----:B------:R-:W1:Y:S01]  /*a3c0*/  S2R R14, SR_CTAID.X ;  /* 0x00000000000e7919 */ /* 0x000e620000002500 */
[----:B------:R-:W-:Y:S01]  /*a3d0*/  R2UR UR10, R156 ;  /* 0x000000009c0a72ca */ /* 0x000fe200000e0000 */
[----:B------:R-:W-:Y:S02]  /*a3e0*/  ULDC.64 UR4, c[0x0][0xcd0] ;  /* 0x0003340000047ab9 */ /* 0x000fe40000000a00 */
[----:B------:R-:W-:Y:S01]  /*a3f0*/  IMAD.IADD R23, R22, 0x1, -R9 ;  /* 0x0000000116177824 */ /* 0x000fe200078e0a09 */
[----:B------:R-:W-:Y:S01]  /*a400*/  LEA.HI R9, R19, R22, RZ, 0x2 ;  /* 0x0000001613097211 */ /* 0x000fe200078f10ff */
[----:B------:R-:W2:Y:S03]  /*a410*/  S2UR UR7, SR_CTAID.Z ;  /* 0x00000000000779c3 */ /* 0x000ea60000002700 */
[----:B------:R-:W-:-:S02]  /*a420*/  SHF.R.S32.HI R12, RZ, 0x1f, R23 ;  /* 0x0000001fff0c7819 */ /* 0x000fc40000011417 */
[----:B------:R-:W-:Y:S02]  /*a430*/  LOP3.LUT R9, R9, 0xfffffffc, RZ, 0xc0, !PT ;  /* 0xfffffffc09097812 */ /* 0x000fe400078ec0ff */
[CC--:B------:R-:W-:Y:S01]  /*a440*/  LEA.HI R152, R12.reuse, R23.reuse, RZ, 0x2 ;  /* 0x000000170c987211 */ /* 0x0c0fe200078f10ff */
[----:B------:R-:W3:Y:S01]  /*a450*/  LDC.64 R20, c[0x0][0xcd8] ;  /* 0x00033600ff147b82 */ /* 0x000ee20000000a00 */
[----:B------:R-:W-:Y:S01]  /*a460*/  LEA.HI R12, R12, R23, RZ, 0x5 ;  /* 0x000000170c0c7211 */ /* 0x000fe200078f28ff */
[----:B------:R-:W-:Y:S01]  /*a470*/  IMAD.IADD R9, R22, 0x1, -R9 ;  /* 0x0000000116097824 */ /* 0x000fe200078e0a09 */
[--C-:B------:R-:W-:Y:S01]  /*a480*/  SHF.R.S32.HI R10, RZ, 0x2, R152.reuse ;  /* 0x00000002ff0a7819 */ /* 0x100fe20000011498 */
[----:B------:R-:W-:Y:S01]  /*a490*/  UIMAD.WIDE.U32 UR8, UR10, UR4, URZ ;  /* 0x000000040a0872a5 */ /* 0x000fe2000f8e003f */
[----:B------:R-:W-:Y:S01]  /*a4a0*/  SHF.R.S32.HI R11, RZ, 0x1f, R152 ;  /* 0x0000001fff0b7819 */ /* 0x000fe20000011498 */
[----:B------:R-:W-:Y:S01]  /*a4b0*/  UIMAD UR4, UR6, UR4, URZ ;  /* 0x00000004060472a4 */ /* 0x000fe2000f8e023f */
[----:B------:R-:W-:-:S02]  /*a4c0*/  SHF.R.S32.HI R12, RZ, 0x5, R12 ;  /* 0x00000005ff0c7819 */ /* 0x000fc4000001140c */
[----:B0-----:R-:W-:Y:S01]  /*a4d0*/  ISETP.NE.AND P0, PT, R18, 0x1, PT ;  /* 0x000000011200780c */ /* 0x001fe20003f05270 */
[----:B------:R-:W-:Y:S01]  /*a4e0*/  UIMAD UR4, UR10, UR5, UR4 ;  /* 0x000000050a0472a4 */ /* 0x000fe2000f8e0204 */
[----:B------:R-:W-:Y:S02]  /*a4f0*/  LEA.HI R11, R11, R10, RZ, 0x3 ;  /* 0x0000000a0b0b7211 */ /* 0x000fe400078f18ff */
[----:B------:R-:W-:Y:S01]  /*a500*/  LOP3.LUT R152, R152, 0x7ffffffc, RZ, 0xc0, !PT ;  /* 0x7ffffffc98987812 */ /* 0x000fe200078ec0ff */
[----:B------:R-:W-:Y:S01]  /*a510*/  UIADD3 UR4, UR9, UR4, URZ ;  /* 0x0000000409047290 */ /* 0x000fe2000fffe03f */
[----:B------:R-:W-:Y:S01]  /*a520*/  LOP3.LUT R11, R11, 0xfffffff8, RZ, 0xc0, !PT ;  /* 0xfffffff80b0b7812 */ /* 0x000fe200078ec0ff */
[----:B--2---:R-:W-:Y:S02]  /*a530*/  USHF.R.S32.HI UR5, URZ, 0x1f, UR7 ;  /* 0x0000001f3f057899 */ /* 0x004fe40008011407 */
[----:B------:R-:W-:Y:S01]  /*a540*/  IMAD.IADD R152, R23, 0x1, -R152 ;  /* 0x0000000117987824 */ /* 0x000fe200078e0a98 */
[----:B------:R-:W-:Y:S01]  /*a550*/  ULDC.64 UR10, c[0x0][0x208] ;  /* 0x00008200000a7ab9 */ /* 0x000fe20000000a00 */
[----:B------:R-:W-:Y:S01]  /*a560*/  IMAD.IADD R11, R10, 0x1, -R11 ;  /* 0x000000010a0b7824 */ /* 0x000fe200078e0a0b */
[----:B------:R-:W-:Y:S01]  /*a570*/  LEA.HI R10, R9, R9, RZ, 0x1 ;  /* 0x00000009090a7211 */ /* 0x000fe200078f08ff */
[----:B------:R-:W0:Y:S01]  /*a580*/  @P0 LDC R16, c[0x0][0xcec] ;  /* 0x00033b00ff100b82 */ /* 0x000e220000000800 */
[----:B------:R-:W-:-:S02]  /*a590*/  IMAD.SHL.U32 R152, R152, 0x2, RZ ;  /* 0x0000000298987824 */ /* 0x000fc400078e00ff */
[----:B------:R-:W-:Y:S01]  /*a5a0*/  LOP3.LUT R10, R10, 0x1ffffffe, RZ, 0xc0, !PT ;  /* 0x1ffffffe0a0a7812 */ /* 0x000fe200078ec0ff */
[----:B------:R-:W-:Y:S02]  /*a5b0*/  IMAD R153, R12, 0x10, R11 ;  /* 0x000000100c997824 */ /* 0x000fe400078e020b */
[----:B---3--:R-:W-:Y:S02]  /*a5c0*/  IMAD R12, R20, UR5, RZ ;  /* 0x00000005140c7c24 */ /* 0x008fe4000f8e02ff */
[----:B------:R-:W2:Y:S01]  /*a5d0*/  @P0 LDC R17, c[0x0][0xcf0] ;  /* 0x00033c00ff110b82 */ /* 0x000ea20000000800 */
[----:B------:R-:W-:Y:S02]  /*a5e0*/  IMAD.IADD R9, R9, 0x1, -R10 ;  /* 0x0000000109097824 */ /* 0x000fe400078e0a0a */
[----:B------:R-:W-:Y:S02]  /*a5f0*/  IMAD R15, R21, UR7, R12 ;  /* 0x00000007150f7c24 */ /* 0x000fe4000f8e020c */
[----:B------:R-:W-:-:S02]  /*a600*/  IMAD R9, R9, 0x8, R153 ;  /* 0x0000000809097824 */ /* 0x000fc400078e0299 */
[----:B------:R-:W-:Y:S02]  /*a610*/  IMAD.U32 R11, RZ, RZ, UR9 ;  /* 0x00000009ff0b7e24 */ /* 0x000fe4000f8e00ff */
[----:B-1----:R-:W-:Y:S02]  /*a620*/  IMAD R9, R14, 0x40, R9 ;  /* 0x000000400e097824 */ /* 0x002fe400078e0209 */
[----:B------:R-:W-:Y:S02]  /*a630*/  IMAD.U32 R10, RZ, RZ, UR8 ;  /* 0x00000008ff0a7e24 */ /* 0x000fe4000f8e00ff */
[----:B------:R-:W-:Y:S01]  /*a640*/  IMAD.U32 R11, RZ, RZ, UR4 ;  /* 0x00000004ff0b7e24 */ /* 0x000fe2000f8e00ff */
[----:B------:R-:W-:Y:S01]  /*a650*/  ULDC.64 UR4, c[0x0][0xce0] ;  /* 0x0003380000047ab9 */ /* 0x000fe20000000a00 */
[----:B------:R-:W-:Y:S02]  /*a660*/  IMAD.MOV.U32 R13, RZ, RZ, R9 ;  /* 0x000000ffff0d7224 */ /* 0x000fe400078e0009 */
[----:B0-----:R-:W-:-:S04]  /*a670*/  @P0 IMAD.HI.U32 R12, R9, R16, RZ ;  /* 0x00000010090c0227 */ /* 0x001fc800078e00ff */
[----:B------:R-:W-:Y:S01]  /*a680*/  IMAD.WIDE.U32 R10, R20, UR7, R10 ;  /* 0x00000007140a7c25 */ /* 0x000fe2000f8e000a */
[----:B--2---:R-:W-:-:S03]  /*a690*/  @P0 SHF.R.U32.HI R13, RZ, R17, R12 ;  /* 0x00000011ff0d0219 */ /* 0x004fc6000001160c */
[----:B------:R-:W-:Y:S02]  /*a6a0*/  IMAD.IADD R11, R11, 0x1, R15 ;  /* 0x000000010b0b7824 */ /* 0x000fe400078e020f */
[----:B------:R-:W-:Y:S02]  /*a6b0*/  IMAD R15, R3, UR4, RZ ;  /* 0x00000004030f7c24 */ /* 0x000fe4000f8e02ff */
[----:B------:R-:W-:Y:S02]  /*a6c0*/  IMAD.MOV R12, RZ, RZ, -R13 ;  /* 0x000000ffff0c7224 */ /* 0x000fe400078e0a0d */
[----:B------:R-:W-:-:S04]  /*a6d0*/  IMAD.WIDE.U32 R10, R2, UR4, R10 ;  /* 0x00000004020a7c25 */ /* 0x000fc8000f8e000a */
[----:B------:R-:W-:Y:S01]  /*a6e0*/  IMAD R9, R18, R12, R9 ;  /* 0x0000000c12097224 */ /* 0x000fe200078e0209 */
[----:B------:R-:W-:Y:S01]  /*a6f0*/  IADD3 R10, P0, R13, R10, RZ ;  /* 0x0000000a0d0a7210 */ /* 0x000fe20007f1e0ff */
[----:B------:R-:W-:Y:S01]  /*a700*/  IMAD R16, R2, UR5, R15 ;  /* 0x0000000502107c24 */ /* 0x000fe2000f8e020f */
[----:B------:R-:W-:Y:S01]  /*a710*/  SHF.R.S32.HI R15, RZ, 0x1f, R13 ;  /* 0x0000001fff0f7819 */ /* 0x000fe2000001140d */
[----:B------:R-:W-:Y:S01]  /*a720*/  ULDC.64 UR4, c[0x0][0xcc8] ;  /* 0x0003320000047ab9 */ /* 0x000fe20000000a00 */
[----:B------:R-:W-:Y:S02]  /*a730*/  SHF.R.S32.HI R12, RZ, 0x1f, R9 ;  /* 0x0000001fff0c7819 */ /* 0x000fe40000011409 */
[----:B------:R-:W-:-:S03]  /*a740*/  IADD3.X R11, R15, R11, R16, P0, !PT ;  /* 0x0000000b0f0b7210 */ /* 0x000fc600007fe410 */
[----:B------:R-:W-:Y:S02]  /*a750*/  IMAD R12, R12, UR4, RZ ;  /* 0x000000040c0c7c24 */ /* 0x000fe4000f8e02ff */
[----:B------:R-:W-:-:S04]  /*a760*/  IMAD.WIDE.U32 R10, R9, UR4, R10 ;  /* 0x00000004090a7c25 */ /* 0x000fc8000f8e000a */
[----:B------:R-:W-:Y:S01]  /*a770*/  IMAD R9, R9, UR5, R12 ;  /* 0x0000000509097c24 */ /* 0x000fe2000f8e020c */
[----:B------:R-:W-:Y:S01]  /*a780*/  LEA.HI R12, R0, R0, RZ, 0x1 ;  /* 0x00000000000c7211 */ /* 0x000fe200078f08ff */
[----:B------:R-:W-:Y:S02]  /*a790*/  ULDC.64 UR4, c[0x0][0xca8] ;  /* 0x00032a0000047ab9 */ /* 0x000fe40000000a00 */
[----:B------:R-:W-:Y:S01]  /*a7a0*/  IMAD.IADD R9, R11, 0x1, R9 ;  /* 0x000000010b097824 */ /* 0x000fe200078e0209 */
[----:B------:R-:W-:Y:S01]  /*a7b0*/  LEA R16, P0, R10, UR4, 0x2 ;  /* 0x000000040a107c11 */ /* 0x000fe2000f8010ff */
[----:B------:R-:W-:Y:S01]  /*a7c0*/  ULDC UR4, c[0x0][0xb88] ;  /* 0x0002e20000047ab9 */ /* 0x000fe20000000800 */
[----:B------:R-:W-:Y:S02]  /*a7d0*/  LOP3.LUT R11, R12, 0xfffffe, RZ, 0xc0, !PT ;  /* 0x00fffffe0c0b7812 */ /* 0x000fe400078ec0ff */
[----:B------:R-:W-:Y:S01]  /*a7e0*/  LEA.HI.X R17, R10, UR5, R9, 0x2, P0 ;  /* 0x000000050a117c11 */ /* 0x000fe200080f1409 */
[----:B------:R-:W-:Y:S01]  /*a7f0*/  SHFL.IDX PT, R12, R16, 0x1, 0x1c1f ;  /* 0x003c1f00100c7f89 */ /* 0x000fe200000e0000 */
[----:B------:R-:W-:-:S02]  /*a800*/  IMAD R9, R14, 0x40, R153 ;  /* 0x000000400e097824 */ /* 0x000fc400078e0299 */
[----:B------:R-:W-:Y:S01]  /*a810*/  IMAD.IADD R15, R0, 0x1, -R11 ;  /* 0x00000001000f7824 */ /* 0x000fe200078e0a0b */
[----:B------:R-:W-:Y:S01]  /*a820*/  SHFL.IDX PT, R10, R16, RZ, 0x1c1f ;  /* 0x001c1fff100a7589 */ /* 0x000fe200000e0000 */
[----:B------:R-:W-:Y:S02]  /*a830*/  IMAD R14, R18, UR4, RZ ;  /* 0x00000004120e7c24 */ /* 0x000fe4000f8e02ff */
[----:B------:R-:W-:Y:S01]  /*a840*/  IMAD.U32 R15, R15, -0x100, RZ ;  /* 0xffffff000f0f7824 */ /* 0x000fe200078e00ff */
[----:B------:R-:W0:Y:S04]  /*a850*/  SHFL.IDX PT, R11, R17, RZ, 0x1c1f ;  /* 0x001c1fff110b7589 */ /* 0x000e2800000e0000 */
[----:B------:R-:W1:Y:S01]  /*a860*/  SHFL.IDX PT, R13, R17, 0x1, 0x1c1f ;  /* 0x003c1f00110d7f89 */ /* 0x000e6200000e0000 */
[----:B------:R-:W-:Y:S01]  /*a870*/  ISETP.NE.AND P0, PT, R152, R15, PT ;  /* 0x0000000f9800720c */ /* 0x000fe20003f05270 */
[----:B------:R-:W-:-:S03]  /*a880*/  VIADD R15, R9, 0x8 ;  /* 0x00000008090f7836 */ /* 0x000fc60000000000 */
[-C--:B------:R-:W-:Y:S02]  /*a890*/  ISETP.GE.OR P2, PT, R9, R14.reuse, P0 ;  /* 0x0000000e0900720c */ /* 0x080fe40000746670 */
[----:B------:R-:W-:-:S11]  /*a8a0*/  ISETP.GE.OR P0, PT, R15, R14, P0 ;  /* 0x0000000e0f00720c */ /* 0x000fd60000706670 */
[----:B0-----:R0:W-:Y:S04]  /*a8b0*/  @!P2 ST.E desc[UR10][R10.64], R5 ;  /* 0x000000050a00a985 */ /* 0x0011e8000c10190a */
[----:B-1----:R0:W-:Y:S02]  /*a8c0*/  @!P0 ST.E desc[UR10][R12.64], R4 ;  /* 0x000000040c008985 */ /* 0x0021e4000c10190a */
.L_x_222:
[----:B------:R-:W1:Y:S01]  /*a8d0*/  S2R R14, SR_CTAID.X ;  /* 0x00000000000e7919 */ /* 0x000e620000002500 */
[----:B------:R-:W-:Y:S01]  /*a8e0*/  LEA.HI R19, R19, R22, RZ, 0x2 ;  /* 0x0000001613137211 */ /* 0x000fe200078f10ff */
[----:B------:R-:W2:Y:S01]  /*a8f0*/  S2UR UR7, SR_CTAID.Z ;  /* 0x00000000000779c3 */ /* 0x000ea20000002700 */
[----:B0-----:R-:W-:Y:S01]  /*a900*/  SHF.R.S32.HI R5, RZ, 0x1f, R7 ;  /* 0x0000001fff057819 */ /* 0x001fe20000011407 */
[----:B------:R-:W-:Y:S01]  /*a910*/  ULDC.64 UR8, c[0x0][0xc38] ;  /* 0x00030e0000087ab9 */ /* 0x000fe20000000a00 */
[----:B------:R-:W-:Y:S01]  /*a920*/  LOP3.LUT R19, R19, 0xfffffffc, RZ, 0xc0, !PT ;  /* 0xfffffffc13137812 */ /* 0x000fe200078ec0ff */
[----:B------:R-:W-:Y:S01]  /*a930*/  UIMAD UR6, UR6, UR8, URZ ;  /* 0x00000008060672a4 */ /* 0x000fe2000f8e023f */
[----:B------:R-:W-:Y:S01]  /*a940*/  LEA.HI R5, R5, R154, RZ, 0x3 ;  /* 0x0000009a05057211 */ /* 0x000fe200078f18ff */
[----:B------:R-:W-:Y:S01]  /*a950*/  BSSY B0, `(.L_x_223) ;  /* 0x0000103000007945 */ /* 0x000fe20003800000 */
[----:B------:R-:W-:Y:S01]  /*a960*/  R2UR UR10, R156 ;  /* 0x000000009c0a72ca */ /* 0x000fe200000e0000 */
[----:B------:R-:W-:Y:S01]  /*a970*/  IMAD.IADD R19, R22, 0x1, -R19 ;  /* 0x0000000116137824 */ /* 0x000fe200078e0a13 */
[----:B------:R-:W0:Y:S01]  /*a980*/  LDC.64 R12, c[0x0][0xc40] ;  /* 0x00031000ff0c7b82 */ /* 0x000e220000000a00 */
[----:B------:R-:W-:-:S02]  /*a990*/  LOP3.LUT R5, R5, 0xfffffff8, RZ, 0xc0, !PT ;  /* 0xfffffff805057812 */ /* 0x000fc400078ec0ff */
[----:B------:R-:W-:Y:S02]  /*a9a0*/  LEA.HI R155, R155, R8, RZ, 0x5 ;  /* 0x000000089b9b7211 */ /* 0x000fe400078f28ff */
[----:B------:R-:W-:Y:S01]  /*a9b0*/  LEA.HI R4, R19, R19, RZ, 0x1 ;  /* 0x0000001313047211 */ /* 0x000fe200078f08ff */
[----:B------:R-:W-:Y:S01]  /*a9c0*/  IMAD.IADD R154, R154, 0x1, -R5 ;  /* 0x000000019a9a7824 */ /* 0x000fe200078e0a05 */
[----:B------:R-:W-:Y:S01]  /*a9d0*/  SHF.R.S32.HI R155, RZ, 0x5, R155 ;  /* 0x00000005ff9b7819 */ /* 0x000fe2000001149b */
[----:B------:R-:W3:Y:S01]  /*a9e0*/  @P1 LDC R16, c[0x0][0xcec] ;  /* 0x00033b00ff101b82 */ /* 0x000ee20000000800 */
[----:B------:R-:W-:Y:S02]  /*a9f0*/  LOP3.LUT R4, R4, 0x1ffffffe, RZ, 0xc0, !PT ;  /* 0x1ffffffe04047812 */ /* 0x000fe400078ec0ff */
[----:B------:R-:W-:Y:S01]  /*aa00*/  UIMAD.WIDE.U32 UR4, UR10, UR8, URZ ;  /* 0x000000080a0472a5 */ /* 0x000fe2000f8e003f */
[----:B------:R-:W-:Y:S01]  /*aa10*/  IMAD R155, R155, 0x10, R154 ;  /* 0x000000109b9b7824 */ /* 0x000fe200078e029a */
[----:B------:R-:W-:Y:S01]  /*aa20*/  UIMAD UR6, UR10, UR9, UR6 ;  /* 0x000000090a0672a4 */ /* 0x000fe2000f8e0206 */
[----:B------:R-:W-:Y:S01]  /*aa30*/  IMAD.IADD R4, R19, 0x1, -R4 ;  /* 0x0000000113047824 */ /* 0x000fe200078e0a04 */
[----:B--2---:R-:W-:Y:S01]  /*aa40*/  USHF.R.S32.HI UR8, URZ, 0x1f, UR7 ;  /* 0x0000001f3f087899 */ /* 0x004fe20008011407 */
[----:B------:R-:W2:Y:S01]  /*aa50*/  @P1 LDC R17, c[0x0][0xcf0] ;  /* 0x00033c00ff111b82 */ /* 0x000ea20000000800 */
[----:B------:R-:W-:Y:S01]  /*aa60*/  UIADD3 UR6, UR5, UR6, URZ ;  /* 0x0000000605067290 */ /* 0x000fe2000fffe03f */
[----:B------:R-:W-:-:S02]  /*aa70*/  IMAD R9, R4, 0x8, R155 ;  /* 0x0000000804097824 */ /* 0x000fc400078e029b */
[----:B------:R-:W-:Y:S02]  /*aa80*/  IMAD.U32 R5, RZ, RZ, UR5 ;  /* 0x00000005ff057e24 */ /* 0x000fe4000f8e00ff */
[----:B-1----:R-:W-:Y:S02]  /*aa90*/  IMAD R15, R14, 0x40, R9 ;  /* 0x000000400e0f7824 */ /* 0x002fe400078e0209 */
[----:B------:R-:W-:Y:S01]  /*aaa0*/  IMAD.U32 R4, RZ, RZ, UR4 ;  /* 0x00000004ff047e24 */ /* 0x000fe2000f8e00ff */
[----:B------:R-:W-:Y:S01]  /*aab0*/  ULDC.64 UR4, c[0x0][0xc48] ;  /* 0x0003120000047ab9 */ /* 0x000fe20000000a00 */
[----:B------:R-:W-:Y:S02]  /*aac0*/  IMAD.U32 R5, RZ, RZ, UR6 ;  /* 0x00000006ff057e24 */ /* 0x000fe4000f8e00ff */
[----:B0-----:R-:W-:Y:S02]  /*aad0*/  IMAD R10, R12, UR8, RZ ;  /* 0x000000080c0a7c24 */ /* 0x001fe4000f8e02ff */
[----:B------:R-:W-:-:S02]  /*aae0*/  IMAD.MOV.U32 R9, RZ, RZ, R15 ;  /* 0x000000ffff097224 */ /* 0x000fc400078e000f */
[----:B---3--:R-:W-:-:S04]  /*aaf0*/  @P1 IMAD.HI.U32 R16, R15, R16, RZ ;  /* 0x000000100f101227 */ /* 0x008fc800078e00ff */
[----:B------:R-:W-:Y:S02]  /*ab00*/  IMAD R11, R13, UR7, R10 ;  /* 0x000000070d0b7c24 */ /* 0x000fe4000f8e020a */
[----:B------:R-:W-:Y:S01]  /*ab10*/  IMAD.WIDE.U32 R4, R12, UR7, R4 ;  /* 0x000000070c047c25 */ /* 0x000fe2000f8e0004 */
[----:B--2---:R-:W-:-:S03]  /*ab20*/  @P1 SHF.R.U32.HI R9, RZ, R17, R16 ;  /* 0x00000011ff091219 */ /* 0x004fc60000011610 */
[----:B------:R-:W-:Y:S02]  /*ab30*/  IMAD R3, R3, UR4, RZ ;  /* 0x0000000403037c24 */ /* 0x000fe4000f8e02ff */
[----:B------:R-:W-:Y:S01]  /*ab40*/  IMAD.IADD R5, R5, 0x1, R11 ;  /* 0x0000000105057824 */ /* 0x000fe200078e020b */
[--C-:B------:R-:W-:Y:S01]  /*ab50*/  SHF.R.S32.HI R10, RZ, 0x1f, R9.reuse ;  /* 0x0000001fff0a7819 */ /* 0x100fe20000011409 */
[----:B------:R-:W-:Y:S02]  /*ab60*/  IMAD.MOV R13, RZ, RZ, -R9 ;  /* 0x000000ffff0d7224 */ /* 0x000fe400078e0a09 */
[C---:B------:R-:W-:Y:S02]  /*ab70*/  IMAD R11, R2.reuse, UR5, R3 ;  /* 0x00000005020b7c24 */ /* 0x040fe4000f8e0203 */
[----:B------:R-:W-:Y:S01]  /*ab80*/  IMAD.WIDE.U32 R2, R2, UR4, R4 ;  /* 0x0000000402027c25 */ /* 0x000fe2000f8e0004 */
[----:B------:R-:W-:-:S03]  /*ab90*/  ULDC.64 UR4, c[0x0][0xc30] ;  /* 0x00030c0000047ab9 */ /* 0x000fc60000000a00 */
[----:B------:R-:W-:Y:S02]  /*aba0*/  IMAD R5, R6, R13, R15 ;  /* 0x0000000d06057224 */ /* 0x000fe400078e020f */
[----:B------:R-:W-:Y:S02]  /*abb0*/  IMAD R10, R10, UR4, RZ ;  /* 0x000000040a0a7c24 */ /* 0x000fe4000f8e02ff */
[----:B------:R-:W-:Y:S01]  /*abc0*/  IMAD.IADD R3, R3, 0x1, R11 ;  /* 0x0000000103037824 */ /* 0x000fe200078e020b */
[----:B------:R-:W-:Y:S01]  /*abd0*/  SHF.R.S32.HI R4, RZ, 0x1f, R5 ;  /* 0x0000001fff047819 */ /* 0x000fe20000011405 */
[C---:B------:R-:W-:Y:S02]  /*abe0*/  IMAD R11, R9.reuse, UR5, R10 ;  /* 0x00000005090b7c24 */ /* 0x040fe4000f8e020a */
[----:B------:R-:W-:Y:S01]  /*abf0*/  IMAD.WIDE.U32 R2, R9, UR4, R2 ;  /* 0x0000000409027c25 */ /* 0x000fe2000f8e0002 */
[----:B------:R-:W-:-:S03]  /*ac00*/  ULDC.64 UR4, c[0x0][0xc28] ;  /* 0x00030a0000047ab9 */ /* 0x000fc60000000a00 */
[----:B------:R-:W-:Y:S02]  /*ac10*/  IMAD R4, R4, UR4, RZ ;  /* 0x0000000404047c24 */ /* 0x000fe4000f8e02ff */
[----:B------:R-:W-:Y:S02]  /*ac20*/  IMAD.IADD R3, R3, 0x1, R11 ;  /* 0x0000000103037824 */ /* 0x000fe400078e020b */
[C---:B------:R-:W-:Y:S02]  /*ac30*/  IMAD R9, R5.reuse, UR5, R4 ;  /* 0x0000000505097c24 */ /* 0x040fe4000f8e0204 */
[----:B------:R-:W-:Y:S01]  /*ac40*/  IMAD.WIDE.U32 R2, R5, UR4, R2 ;  /* 0x0000000405027c25 */ /* 0x000fe2000f8e0002 */
[----:B------:R-:W-:-:S03]  /*ac50*/  ULDC.64 UR4, c[0x0][0xc00] ;  /* 0x0003000000047ab9 */ /* 0x000fc60000000a00 */
[----:B------:R-:W-:Y:S01]  /*ac60*/  IMAD.IADD R5, R3, 0x1, R9 ;  /* 0x0000000103057824 */ /* 0x000fe200078e0209 */
[----:B------:R-:W-:Y:S02]  /*ac70*/  LEA.HI R9, R0, R0, RZ, 0x1 ;  /* 0x0000000000097211 */ /* 0x000fe400078f08ff */
[----:B------:R-:W-:Y:S01]  /*ac80*/  LEA R4, P0, R2, UR4, 0x2 ;  /* 0x0000000402047c11 */ /* 0x000fe2000f8010ff */
[----:B------:R-:W-:Y:S01]  /*ac90*/  ULDC UR4, c[0x0][0xb88] ;  /* 0x0002e20000047ab9 */ /* 0x000fe20000000800 */
[----:B------:R-:W-:Y:S01]  /*aca0*/  LOP3.LUT R11, R9, 0xfffffe, RZ, 0xc0, !PT ;  /* 0x00fffffe090b7812 */ /* 0x000fe200078ec0ff */
[----:B------:R-:W-:Y:S01]  /*acb0*/  IMAD R6, R6, UR4, RZ ;  /* 0x0000000406067c24 */ /* 0x000fe2000f8e02ff */
[----:B------:R-:W-:Y:S01]  /*acc0*/  LOP3.LUT R9, R7, 0x7ffffffc, RZ, 0xc0, !PT ;  /* 0x7ffffffc07097812 */ /* 0x000fe200078ec0ff */
[----:B------:R-:W-:Y:S01]  /*acd0*/  IMAD R7, R14, 0x40, R155 ;  /* 0x000000400e077824 */ /* 0x000fe200078e029b */
[----:B------:R-:W-:Y:S01]  /*ace0*/  LEA.HI.X R5, R2, UR5, R5, 0x2, P0 ;  /* 0x0000000502057c11 */ /* 0x000fe200080f1405 */
[----:B------:R-:W-:Y:S01]  /*acf0*/  IMAD.IADD R11, R0, 0x1, -R11 ;  /* 0x00000001000b7824 */ /* 0x000fe200078e0a0b */
[----:B------:R0:W1:Y:S01]  /*ad00*/  SHFL.IDX PT, R2, R4, RZ, 0x1c1f ;  /* 0x001c1fff04027589 */ /* 0x00006200000e0000 */
[----:B------:R-:W-:Y:S01]  /*ad10*/  IMAD.IADD R0, R8, 0x1, -R9 ;  /* 0x0000000108007824 */ /* 0x000fe200078e0a09 */
[----:B------:R-:W-:-:S02]  /*ad20*/  ISETP.GE.AND P0, PT, R7, R6, PT ;  /* 0x000000060700720c */ /* 0x000fc40003f06270 */
[----:B------:R0:W2:Y:S01]  /*ad30*/  SHFL.IDX PT, R3, R5, RZ, 0x1c1f ;  /* 0x001c1fff05037589 */ /* 0x0000a200000e0000 */
[----:B------:R-:W-:-:S04]  /*ad40*/  IMAD R0, R11, 0x80, R0 ;  /* 0x000000800b007824 */ /* 0x000fc800078e0200 */
[----:B------:R-:W-:-:S06]  /*ad50*/  IMAD.SHL.U32 R0, R0, 0x2, RZ ;  /* 0x0000000200007824 */ /* 0x000fcc00078e00ff */
        /* <DEDUP_REMOVED lines=15> */
[----:B------:R-:W-:Y:S01]  /*ae50*/  ULDC.64 UR6, c[0x0][0x208] ;  /* 0x0000820000067ab9 */ /* 0x000fe20000000a00 */
[C---:B------:R-:W-:Y:S01]  /*ae60*/  VIADD R20, R0.reuse, 0x40 ;  /* 0x0000004000147836 */ /* 0x040fe20000000000 */
[C---:B------:R-:W-:Y:S01]  /*ae70*/  @!P2 LEA.HI R8, R0.reuse, R0, RZ, 0x1 ;  /* 0x000000000008a211 */ /* 0x040fe200078f08ff */
[C---:B------:R-:W-:Y:S01]  /*ae80*/  VIADD R21, R0.reuse, 0x48 ;  /* 0x0000004800157836 */ /* 0x040fe20000000000 */
[----:B------:R-:W-:Y:S01]  /*ae90*/  @!P3 LEA.HI R10, R9, R9, RZ, 0x1 ;  /* 0x00000009090ab211 */ /* 0x000fe200078f08ff */
[C---:B------:R-:W-:Y:S01]  /*aea0*/  VIADD R22, R0.reuse, 0x50 ;  /* 0x0000005000167836 */ /* 0x040fe20000000000 */
[----:B------:R-:W-:Y:S01]  /*aeb0*/  @!P4 LEA.HI R12, R11, R11, RZ, 0x1 ;  /* 0x0000000b0b0cc211 */ /* 0x000fe200078f08ff */
[----:B------:R-:W-:Y:S01]  /*aec0*/  VIADD R23, R0, 0x58 ;  /* 0x0000005800177836 */ /* 0x000fe20000000000 */
[----:B------:R-:W-:-:S02]  /*aed0*/  @!P5 LEA.HI R14, R13, R13, RZ, 0x1 ;  /* 0x0000000d0d0ed211 */ /* 0x000fc400078f08ff */
[----:B------:R-:W-:Y:S02]  /*aee0*/  @!P2 LOP3.LUT R9, R8, 0xfffffffe, RZ, 0xc0, !PT ;  /* 0xfffffffe0809a812 */ /* 0x000fe400078ec0ff */
[----:B------:R-:W-:Y:S02]  /*aef0*/  @!P3 LOP3.LUT R11, R10, 0xfffffffe, RZ, 0xc0, !PT ;  /* 0xfffffffe0a0bb812 */ /* 0x000fe400078ec0ff */
[----:B------:R-:W-:Y:S01]  /*af00*/  @!P4 LOP3.LUT R13, R12, 0xfffffffe, RZ, 0xc0, !PT ;  /* 0xfffffffe0c0dc812 */ /* 0x000fe200078ec0ff */
[--C-:B-12---:R-:W-:Y:S01]  /*af10*/  @!P2 IMAD.WIDE R8, R9, 0x4, R2.reuse ;  /* 0x000000040908a825 */ /* 0x106fe200078e0202 */
[----:B------:R-:W-:Y:S02]  /*af20*/  @!P5 LOP3.LUT R15, R14, 0xfffffffe, RZ, 0xc0, !PT ;  /* 0xfffffffe0e0fd812 */ /* 0x000fe400078ec0ff */
[----:B------:R-:W-:Y:S01]  /*af30*/  ISETP.GE.AND P6, PT, R22, UR4, PT ;  /* 0x0000000416007c0c */ /* 0x000fe2000bfc6270 */
        /* <DEDUP_REMOVED lines=9> */
[----:B------:R-:W-:Y:S01]  /*afd0*/  @!P0 LEA.HI R16, R16, R16, RZ, 0x1 ;  /* 0x0000001010108211 */ /* 0x000fe200078f08ff */
[----:B------:R3:W-:Y:S01]  /*afe0*/  @!P5 ST.E.64 desc[UR6][R14.64], R36 ;  /* 0x000000240e00d985 */ /* 0x0007e2000c101b06 */
[----:B------:R-:W-:Y:S01]  /*aff0*/  ISETP.GE.AND P5, PT, R21, UR4, PT ;  /* 0x0000000415007c0c */ /* 0x000fe2000bfa6270 */
[----:B0-----:R-:W-:Y:S01]  /*b000*/  VIADD R24, R0, 0x60 ;  /* 0x0000006000187836 */ /* 0x001fe20000000000 */
[----:B------:R-:W-:-:S02]  /*b010*/  @!P1 LEA.HI R17, R17, R17, RZ, 0x1 ;  /* 0x0000001111119211 */ /* 0x000fc400078f08ff */
[----:B------:R-:W-:Y:S02]  /*b020*/  @!P0 LOP3.LUT R9, R16, 0xfffffffe, RZ, 0xc0, !PT ;  /* 0xfffffffe10098812 */ /* 0x000fe400078ec0ff */
        /* <DEDUP_REMOVED lines=16> */
[----:B------:R-:W-:Y:S01]  /*b130*/  @!P6 LOP3.LUT R17, R22, 0xfffffffe, RZ, 0xc0, !PT ;  /* 0xfffffffe1611e812 */ /* 0x000fe200078ec0ff */
[----:B------:R-:W-:Y:S01]  /*b140*/  VIADD R22, R0, 0x88 ;  /* 0x0000008800167836 */ /* 0x000fe20000000000 */
[----:B------:R-:W-:Y:S01]  /*b150*/  ISETP.GE.AND P1, PT, R23, UR4, PT ;  /* 0x0000000417007c0c */ /* 0x000fe2000bf26270 */
[----:B0-----:R-:W-:Y:S01]  /*b160*/  @!P2 IMAD.WIDE R8, R13, 0x4, R2 ;  /* 0x000000040d08a825 */ /* 0x001fe200078e0202 */
[----:B------:R-:W-:-:S03]  /*b170*/  ISETP.GE.AND P0, PT, R24, UR4, PT ;  /* 0x0000000418007c0c */ /* 0x000fc6000bf06270 */
[--C-:B-1----:R-:W-:Y:S01]  /*b180*/  @!P3 IMAD.WIDE R10, R19, 0x4, R2.reuse ;  /* 0x00000004130ab825 */ /* 0x102fe200078e0202 */
[----:B------:R0:W-:Y:S01]  /*b190*/  @!P2 ST.E.64 desc[UR6][R8.64], R48 ;  /* 0x000000300800a985 */ /* 0x0001e2000c101b06 */
[----:B------:R-:W-:Y:S02]  /*b1a0*/  ISETP.GE.AND P2, PT, R18, UR4, PT ;  /* 0x0000000412007c0c */ /* 0x000fe4000bf46270 */
[--C-:B------:R-:W-:Y:S01]  /*b1b0*/  @!P4 IMAD.WIDE R12, R15, 0x4, R2.reuse ;  /* 0x000000040f0cc825 */ /* 0x100fe200078e0202 */
[----:B------:R1:W-:Y:S01]  /*b1c0*/  @!P3 ST.E.64 desc[UR6][R10.64], R52 ;  /* 0x000000340a00b985 */ /* 0x0003e2000c101b06 */
[----:B------:R-:W-:Y:S02]  /*b1d0*/  ISETP.GE.AND P3, PT, R22, UR4, PT ;  /* 0x0000000416007c0c */ /* 0x000fe4000bf66270 */
[----:B------:R-:W-:Y:S01]  /*b1e0*/  @!P5 IMAD.WIDE R14, R21, 0x4, R2 ;  /* 0x00000004150ed825 */ /* 0x000fe200078e0202 */
[----:B------:R2:W-:Y:S01]  /*b1f0*/  @!P4 ST.E.64 desc[UR6][R12.64], R56 ;  /* 0x000000380c00c985 */ /* 0x0005e2000c101b06 */
[----:B------:R-:W-:-:S02]  /*b200*/  @!P1 LEA.HI R23, R23, R23, RZ, 0x1 ;  /* 0x0000001717179211 */ /* 0x000fc400078f08ff */
[----:B------:R-:W-:Y:S01]  /*b210*/  @!P6 IMAD.WIDE R16, R17, 0x4, R2 ;  /* 0x000000041110e825 */ /* 0x000fe200078e0202 */
[----:B------:R3:W-:Y:S01]  /*b220*/  @!P5 ST.E.64 desc[UR6][R14.64], R60 ;  /* 0x0000003c0e00d985 */ /* 0x0007e2000c101b06 */
[----:B------:R-:W-:Y:S02]  /*b230*/  ISETP.GE.AND P5, PT, R20, UR4, PT ;  /* 0x0000000414007c0c */ /* 0x000fe4000bfa6270 */
[C---:B------:R-:W-:Y:S01]  /*b240*/  VIADD R19, R0.reuse, 0x70 ;  /* 0x0000007000137836 */ /* 0x040fe20000000000 */
[----:B------:R4:W-:Y:S01]  /*b250*/  @!P6 ST.E.64 desc[UR6][R16.64], R64 ;  /* 0x000000401000e985 */ /* 0x0009e2000c101b06 */
[----:B------:R-:W-:Y:S01]  /*b260*/  VIADD R21, R0, 0x80 ;  /* 0x0000008000157836 */ /* 0x000fe20000000000 */
[----:B------:R-:W-:Y:S02]  /*b270*/  @!P0 LEA.HI R24, R24, R24, RZ, 0x1 ;  /* 0x0000001818188211 */ /* 0x000fe400078f08ff */
[----:B------:R-:W-:Y:S02]  /*b280*/  ISETP.GE.AND P6, PT, R19, UR4, PT ;  /* 0x0000000413007c0c */ /* 0x000fe4000bfc6270 */
[----:B------:R-:W-:-:S02]  /*b290*/  ISETP.GE.AND P4, PT, R21, UR4, PT ;  /* 0x0000000415007c0c */ /* 0x000fc4000bf86270 */
[----:B0-----:R-:W-:Y:S01]  /*b2a0*/  @!P1 LOP3.LUT R9, R23, 0xfffffffe, RZ, 0xc0, !PT ;  /* 0xfffffffe17099812 */ /* 0x001fe200078ec0ff */
[----:B------:R-:W-:Y:S01]  /*b2b0*/  VIADD R23, R0, 0x90 ;  /* 0x0000009000177836 */ /* 0x000fe20000000000 */
        /* <DEDUP_REMOVED lines=17> */
[----:B----4-:R-:W-:Y:S01]  /*b3d0*/  @!P3 LOP3.LUT R17, R22, 0xfffffffe, RZ, 0xc0, !PT ;  /* 0xfffffffe1611b812 */ /* 0x010fe200078ec0ff */
        /* <DEDUP_REMOVED lines=22> */
[----:B0-----:R-:W-:Y:S02]  /*b540*/  @!P0 LOP3.LUT R9, R23, 0xfffffffe, RZ, 0xc0, !PT ;  /* 0xfffffffe17098812 */ /* 0x001fe400078ec0ff */
[----:B------:R-:W-:Y:S02]  /*b550*/  @!P2 LEA.HI R18, R18, R18, RZ, 0x1 ;  /* 0x000000121212a211 */ /* 0x000fe400078f08ff */
        /* <DEDUP_REMOVED lines=15> */
[----:B------:R-:W-:Y:S01]  /*b650*/  @!P5 LOP3.LUT R21, R21, 0xfffffffe, RZ, 0xc0, !PT ;  /* 0xfffffffe1515d812 */ /* 0x000fe200078ec0ff */
[----:B------:R-:W-:Y:S01]  /*b660*/  VIADD R20, R0, 0xd8 ;  /* 0x000000d800147836 */ /* 0x000fe20000000000 */
[----:B----4-:R-:W-:-:S02]  /*b670*/  @!P6 LOP3.LUT R17, R22, 0xfffffffe, RZ, 0xc0, !PT ;  /* 0xfffffffe1611e812 */ /* 0x010fc400078ec0ff */
[----:B------:R-:W-:Y:S01]  /*b680*/  ISETP.GE.AND P0, PT, R18, UR4, PT ;  /* 0x0000000412007c0c */ /* 0x000fe2000bf06270 */
[----:B0-----:R-:W-:Y:S01]  /*b690*/  @!P3 IMAD.WIDE R8, R19, 0x4, R2 ;  /* 0x000000041308b825 */ /* 0x001fe200078e0202 */
[----:B------:R-:W-:-:S03]  /*b6a0*/  ISETP.GE.AND P2, PT, R20, UR4, PT ;  /* 0x0000000414007c0c */ /* 0x000fc6000bf46270 */
        /* <DEDUP_REMOVED lines=45> */
.L_x_224:
[----:B------:R-:W-:Y:S05]  /*b980*/  BSYNC B0 ;  /* 0x0000000000007941 */ /* 0x000fea0003800000 */
.L_x_223:
[----:B------:R-:W-:Y:S01]  /*b990*/  VIADD R7, R7, 0x8 ;  /* 0x0000000807077836 */ /* 0x000fe20000000000 */
[----:B0-2---:R0:W2:Y:S04]  /*b9a0*/  SHFL.IDX PT, R3, R5, 0x1, 0x1c1f ;  /* 0x003c1f0005037f89 */ /* 0x0050a800000e0000 */
        /* <DEDUP_REMOVED lines=16> */
[----:B------:R-:W-:-:S02]  /*bab0*/  VIADD R14, R0, 0x38 ;  /* 0x00000038000e7836 */ /* 0x000fc40000000000 */
[C---:B------:R-:W-:Y:S01]  /*bac0*/  VIADD R15, R0.reuse, 0x40 ;  /* 0x00000040000f7836 */ /* 0x040fe20000000000 */
[C---:B------:R-:W-:Y:S01]  /*bad0*/  @!P0 LEA.HI R4, R0.reuse, R0, RZ, 0x1 ;  /* 0x0000000000048211 */ /* 0x040fe200078f08ff */
[C---:B------:R-:W-:Y:S01]  /*bae0*/  VIADD R16, R0.reuse, 0x48 ;  /* 0x0000004800107836 */ /* 0x040fe20000000000 */
[----:B------:R-:W-:Y:S01]  /*baf0*/  @!P1 LEA.HI R6, R5, R5, RZ, 0x1 ;  /* 0x0000000505069211 */ /* 0x000fe200078f08ff */
[C---:B------:R-:W-:Y:S01]  /*bb00*/  VIADD R18, R0.reuse, 0x50 ;  /* 0x0000005000127836 */ /* 0x040fe20000000000 */
[----:B------:R-:W-:Y:S01]  /*bb10*/  @!P2 LEA.HI R8, R7, R7, RZ, 0x1 ;  /* 0x000000070708a211 */ /* 0x000fe200078f08ff */
[----:B------:R-:W-:Y:S01]  /*bb20*/  VIADD R19, R0, 0x58 ;  /* 0x0000005800137836 */ /* 0x000fe20000000000 */
[----:B------:R-:W-:Y:S01]  /*bb30*/  @!P0 LOP3.LUT R5, R4, 0xfffffffe, RZ, 0xc0, !PT ;  /* 0xfffffffe04058812 */ /* 0x000fe200078ec0ff */
[----:B------:R-:W-:Y:S01]  /*bb40*/  VIADD R20, R0, 0x80 ;  /* 0x0000008000147836 */ /* 0x000fe20000000000 */
[----:B------:R-:W-:Y:S02]  /*bb50*/  @!P1 LOP3.LUT R7, R6, 0xfffffffe, RZ, 0xc0, !PT ;  /* 0xfffffffe06079812 */ /* 0x000fe400078ec0ff */
[----:B------:R-:W-:Y:S01]  /*bb60*/  @!P2 LOP3.LUT R9, R8, 0xfffffffe, RZ, 0xc0, !PT ;  /* 0xfffffffe0809a812 */ /* 0x000fe200078ec0ff */
[----:B-12---:R-:W-:Y:S01]  /*bb70*/  @!P0 IMAD.WIDE R4, R5, 0x4, R2 ;  /* 0x0000000405048825 */ /* 0x006fe200078e0202 */
[----:B------:R-:W-:-:S02]  /*bb80*/  ISETP.GE.AND P3, PT, R15, UR4, PT ;  /* 0x000000040f007c0c */ /* 0x000fc4000bf66270 */
[----:B------:R-:W-:Y:S01]  /*bb90*/  ISETP.GE.AND P4, PT, R16, UR4, PT ;  /* 0x0000000410007c0c */ /* 0x000fe2000bf86270 */
        /* <DEDUP_REMOVED lines=8> */
[----:B------:R-:W-:-:S02]  /*bc20*/  ISETP.GE.AND P2, PT, R14, UR4, PT ;  /* 0x000000040e007c0c */ /* 0x000fc4000bf46270 */
[----:B------:R-:W-:Y:S02]  /*bc30*/  @!P6 LEA.HI R11, R11, R11, RZ, 0x1 ;  /* 0x0000000b0b0be211 */ /* 0x000fe400078f08ff */
[----:B------:R-:W-:Y:S02]  /*bc40*/  @!P3 LEA.HI R15, R15, R15, RZ, 0x1 ;  /* 0x0000000f0f0fb211 */ /* 0x000fe400078f08ff */
[----:B0-----:R-:W-:Y:S02]  /*bc50*/  @!P5 LOP3.LUT R5, R10, 0xfffffffe, RZ, 0xc0, !PT ;  /* 0xfffffffe0a05d812 */ /* 0x001fe400078ec0ff */
[----:B------:R-:W-:Y:S02]  /*bc60*/  @!P0 LEA.HI R12, R12, R12, RZ, 0x1 ;  /* 0x0000000c0c0c8211 */ /* 0x000fe400078f08ff */
[----:B-1----:R-:W-:Y:S01]  /*bc70*/  @!P6 LOP3.LUT R7, R11, 0xfffffffe, RZ, 0xc0, !PT ;  /* 0xfffffffe0b07e812 */ /* 0x002fe200078ec0ff */
[----:B------:R-:W-:Y:S01]  /*bc80*/  @!P5 IMAD.WIDE R4, R5, 0x4, R2 ;  /* 0x000000040504d825 */ /* 0x000fe200078e0202 */
[----:B------:R-:W-:-:S02]  /*bc90*/  @!P1 LEA.HI R13, R13, R13, RZ, 0x1 ;  /* 0x0000000d0d0d9211 */ /* 0x000fc400078f08ff */
[----:B------:R-:W-:Y:S01]  /*bca0*/  @!P2 LEA.HI R14, R14, R14, RZ, 0x1 ;  /* 0x0000000e0e0ea211 */ /* 0x000fe200078f08ff */
[----:B------:R-:W-:Y:S01]  /*bcb0*/  @!P6 IMAD.WIDE R6, R7, 0x4, R2 ;  /* 0x000000040706e825 */ /* 0x000fe200078e0202 */
[----:B------:R-:W-:Y:S01]  /*bcc0*/  @!P4 LEA.HI R16, R16, R16, RZ, 0x1 ;  /* 0x000000101010c211 */ /* 0x000fe200078f08ff */
[----:B------:R0:W-:Y:S01]  /*bcd0*/  @!P5 ST.E.64 desc[UR6][R4.64], R38 ;  /* 0x000000260400d985 */ /* 0x0001e2000c101b06 */
[----:B--2---:R-:W-:Y:S02]  /*bce0*/  @!P0 LOP3.LUT R9, R12, 0xfffffffe, RZ, 0xc0, !PT ;  /* 0xfffffffe0c098812 */ /* 0x004fe400078ec0ff */
[----:B------:R-:W-:Y:S01]  /*bcf0*/  @!P1 LOP3.LUT R13, R13, 0xfffffffe, RZ, 0xc0, !PT ;  /* 0xfffffffe0d0d9812 */ /* 0x000fe200078ec0ff */
[----:B------:R1:W-:Y:S01]  /*bd00*/  @!P6 ST.E.64 desc[UR6][R6.64], R42 ;  /* 0x0000002a0600e985 */ /* 0x0003e2000c101b06 */
[----:B------:R-:W-:Y:S01]  /*bd10*/  @!P2 LOP3.LUT R11, R14, 0xfffffffe, RZ, 0xc0, !PT ;  /* 0xfffffffe0e0ba812 */ /* 0x000fe200078ec0ff */
[----:B------:R-:W-:Y:S01]  /*bd20*/  VIADD R14, R0, 0x60 ;  /* 0x00000060000e7836 */ /* 0x000fe20000000000 */
[----:B------:R-:W-:-:S02]  /*bd30*/  @!P3 LOP3.LUT R15, R15, 0xfffffffe, RZ, 0xc0, !PT ;  /* 0xfffffffe0f0fb812 */ /* 0x000fc400078ec0ff */
        /* <DEDUP_REMOVED lines=16> */
[----:B------:R-:W-:Y:S02]  /*be40*/  @!P6 LEA.HI R19, R19, R19, RZ, 0x1 ;  /* 0x000000131313e211 */ /* 0x000fe400078f08ff */
[C---:B------:R-:W-:Y:S01]  /*be50*/  VIADD R15, R0.reuse, 0x68 ;  /* 0x00000068000f7836 */ /* 0x040fe20000000000 */
[----:B------:R4:W-:Y:S01]  /*be60*/  @!P4 ST.E.64 desc[UR6][R12.64], R62 ;  /* 0x0000003e0c00c985 */ /* 0x0009e2000c101b06 */
[----:B------:R-:W-:Y:S01]  /*be70*/  VIADD R17, R0, 0x78 ;  /* 0x0000007800117836 */ /* 0x000fe20000000000 */
[----:B------:R-:W-:Y:S02]  /*be80*/  ISETP.GE.AND P4, PT, R14, UR4, PT ;  /* 0x000000040e007c0c */ /* 0x000fe4000bf86270 */
[----:B------:R-:W-:Y:S02]  /*be90*/  ISETP.GE.AND P3, PT, R15, UR4, PT ;  /* 0x000000040f007c0c */ /* 0x000fe4000bf66270 */
[----:B------:R-:W-:-:S02]  /*bea0*/  ISETP.GE.AND P1, PT, R17, UR4, PT ;  /* 0x0000000411007c0c */ /* 0x000fc4000bf26270 */
        /* <DEDUP_REMOVED lines=25> */
[----:B------:R0:W-:Y:S03]  /*c040*/  @!P4 ST.E.64 desc[UR6][R4.64], R74 ;  /* 0x0000004a0400c985 */ /* 0x0001e6000c101b06 */
[--C-:B------:R-:W-:Y:S01]  /*c050*/  @!P2 IMAD.WIDE R8, R11, 0x4, R2.reuse ;  /* 0x000000040b08a825 */ /* 0x100fe200078e0202 */
[----:B------:R1:W-:Y:S01]  /*c060*/  @!P3 ST.E.64 desc[UR6][R6.64], R78 ;  /* 0x0000004e0600b985 */ /* 0x0003e2000c101b06 */
[----:B------:R-:W-:Y:S02]  /*c070*/  ISETP.GE.AND P3, PT, R16, UR4, PT ;  /* 0x0000000410007c0c */ /* 0x000fe4000bf66270 */
[----:B------:R-:W-:Y:S01]  /*c080*/  @!P1 IMAD.WIDE R10, R17, 0x4, R2 ;  /* 0x00000004110a9825 */ /* 0x000fe200078e0202 */
[----:B------:R2:W-:Y:S01]  /*c090*/  @!P2 ST.E.64 desc[UR6][R8.64], R82 ;  /* 0x000000520800a985 */ /* 0x0005e2000c101b06 */
[----:B------:R-:W-:-:S02]  /*c0a0*/  @!P6 LEA.HI R18, R18, R18, RZ, 0x1 ;  /* 0x000000121212e211 */ /* 0x000fc400078f08ff */
[----:B------:R-:W-:Y:S01]  /*c0b0*/  @!P0 IMAD.WIDE R12, R13, 0x4, R2 ;  /* 0x000000040d0c8825 */ /* 0x000fe200078e0202 */
[----:B------:R-:W-:Y:S01]  /*c0c0*/  @!P1 ST.E.64 desc[UR6][R10.64], R86 ;  /* 0x000000560a009985 */ /* 0x000fe2000c101b06 */
[----:B------:R-:W-:Y:S02]  /*c0d0*/  @!P5 LEA.HI R19, R19, R19, RZ, 0x1 ;  /* 0x000000131313d211 */ /* 0x000fe400078f08ff */
[----:B------:R-:W-:Y:S01]  /*c0e0*/  VIADD R15, R0, 0xa0 ;  /* 0x000000a0000f7836 */ /* 0x000fe20000000000 */
[----:B------:R-:W-:Y:S01]  /*c0f0*/  @!P0 ST.E.64 desc[UR6][R12.64], R90 ;  /* 0x0000005a0c008985 */ /* 0x000fe2000c101b06 */
[----:B------:R-:W-:Y:S01]  /*c100*/  ISETP.GE.AND P0, PT, R14, UR4, PT ;  /* 0x000000040e007c0c */ /* 0x000fe2000bf06270 */
[----:B------:R-:W-:Y:S01]  /*c110*/  VIADD R17, R0, 0xb0 ;  /* 0x000000b000117836 */ /* 0x000fe20000000000 */
[----:B0-----:R-:W-:Y:S01]  /*c120*/  @!P6 LOP3.LUT R5, R18, 0xfffffffe, RZ, 0xc0, !PT ;  /* 0xfffffffe1205e812 */ /* 0x001fe200078ec0ff */
[----:B------:R-:W-:Y:S01]  /*c130*/  VIADD R18, R0, 0xc0 ;  /* 0x000000c000127836 */ /* 0x000fe20000000000 */
[----:B------:R-:W-:-:S02]  /*c140*/  ISETP.GE.AND P4, PT, R15, UR4, PT ;  /* 0x000000040f007c0c */ /* 0x000fc4000bf86270 */
[----:B------:R-:W-:Y:S01]  /*c150*/  ISETP.GE.AND P2, PT, R17, UR4, PT ;  /* 0x0000000411007c0c */ /* 0x000fe2000bf46270 */
[--C-:B------:R-:W-:Y:S01]  /*c160*/  @!P6 IMAD.WIDE R4, R5, 0x4, R2.reuse ;  /* 0x000000040504e825 */ /* 0x100fe200078e0202 */
[----:B------:R-:W-:Y:S02]  /*c170*/  ISETP.GE.AND P1, PT, R20, UR4, PT ;  /* 0x0000000414007c0c */ /* 0x000fe4000bf26270 */
[----:B-1----:R-:W-:Y:S01]  /*c180*/  @!P5 LOP3.LUT R7, R19, 0xfffffffe, RZ, 0xc0, !PT ;  /* 0xfffffffe1307d812 */ /* 0x002fe200078ec0ff */
[----:B------:R-:W-:Y:S01]  /*c190*/  VIADD R19, R0, 0xc8 ;  /* 0x000000c800137836 */ /* 0x000fe20000000000 */
[----:B------:R0:W-:Y:S01]  /*c1a0*/  @!P6 ST.E.64 desc[UR6][R4.64], R94 ;  /* 0x0000005e0400e985 */ /* 0x0001e2000c101b06 */
[----:B------:R-:W-:Y:S02]  /*c1b0*/  @!P0 LEA.HI R14, R14, R14, RZ, 0x1 ;  /* 0x0000000e0e0e8211 */ /* 0x000fe400078f08ff */
[----:B------:R-:W-:Y:S01]  /*c1c0*/  @!P5 IMAD.WIDE R6, R7, 0x4, R2 ;  /* 0x000000040706d825 */ /* 0x000fe200078e0202 */
[----:B------:R-:W-:-:S02]  /*c1d0*/  @!P3 LEA.HI R16, R16, R16, RZ, 0x1 ;  /* 0x000000101010b211 */ /* 0x000fc400078f08ff */
[----:B--2---:R-:W-:Y:S01]  /*c1e0*/  @!P0 LOP3.LUT R9, R14, 0xfffffffe, RZ, 0xc0, !PT ;  /* 0xfffffffe0e098812 */ /* 0x004fe200078ec0ff */
[----:B------:R-:W-:Y:S01]  /*c1f0*/  VIADD R14, R0, 0xd0 ;  /* 0x000000d0000e7836 */ /* 0x000fe20000000000 */
[----:B------:R-:W-:Y:S01]  /*c200*/  @!P4 LEA.HI R15, R15, R15, RZ, 0x1 ;  /* 0x0000000f0f0fc211 */ /* 0x000fe200078f08ff */
[----:B------:R1:W-:Y:S01]  /*c210*/  @!P5 ST.E.64 desc[UR6][R6.64], R98 ;  /* 0x000000620600d985 */ /* 0x0003e2000c101b06 */
[----:B------:R-:W-:Y:S02]  /*c220*/  ISETP.GE.AND P5, PT, R18, UR4, PT ;  /* 0x0000000412007c0c */ /* 0x000fe4000bfa6270 */
[----:B------:R-:W-:Y:S01]  /*c230*/  @!P2 LEA.HI R17, R17, R17, RZ, 0x1 ;  /* 0x000000111111a211 */ /* 0x000fe200078f08ff */
[----:B0-----:R-:W-:Y:S01]  /*c240*/  @!P0 IMAD.WIDE R4, R9, 0x4, R2 ;  /* 0x0000000409048825 */ /* 0x001fe200078e0202 */
[----:B------:R-:W-:Y:S02]  /*c250*/  @!P1 LEA.HI R20, R20, R20, RZ, 0x1 ;  /* 0x0000001414149211 */ /* 0x000fe400078f08ff */
[----:B------:R-:W-:-:S02]  /*c260*/  @!P4 LOP3.LUT R15, R15, 0xfffffffe, RZ, 0xc0, !PT ;  /* 0xfffffffe0f0fc812 */ /* 0x000fc400078ec0ff */
[----:B------:R-:W-:Y:S01]  /*c270*/  @!P3 LOP3.LUT R11, R16, 0xfffffffe, RZ, 0xc0, !PT ;  /* 0xfffffffe100bb812 */ /* 0x000fe200078ec0ff */
[----:B------:R0:W-:Y:S01]  /*c280*/  @!P0 ST.E.64 desc[UR6][R4.64], R102 ;  /* 0x0000006604008985 */ /* 0x0001e2000c101b06 */
[----:B------:R-:W-:Y:S01]  /*c290*/  @!P2 LOP3.LUT R17, R17, 0xfffffffe, RZ, 0xc0, !PT ;  /* 0xfffffffe1111a812 */ /* 0x000fe200078ec0ff */
[----:B------:R-:W-:Y:S01]  /*c2a0*/  VIADD R16, R0, 0xe0 ;  /* 0x000000e000107836 */ /* 0x000fe20000000000 */
[----:B------:R-:W-:Y:S01]  /*c2b0*/  ISETP.GE.AND P6, PT, R19, UR4, PT ;  /* 0x0000000413007c0c */ /* 0x000fe2000bfc6270 */
[--C-:B-1----:R-:W-:Y:S01]  /*c2c0*/  @!P4 IMAD.WIDE R6, R15, 0x4, R2.reuse ;  /* 0x000000040f06c825 */ /* 0x102fe200078e0202 */
[----:B------:R-:W-:Y:S02]  /*c2d0*/  @!P1 LOP3.LUT R13, R20, 0xfffffffe, RZ, 0xc0, !PT ;  /* 0xfffffffe140d9812 */ /* 0x000fe400078ec0ff */
[----:B------:R-:W-:Y:S01]  /*c2e0*/  ISETP.GE.AND P0, PT, R14, UR4, PT ;  /* 0x000000040e007c0c */ /* 0x000fe2000bf06270 */
[----:B------:R-:W-:Y:S01]  /*c2f0*/  @!P3 IMAD.WIDE R8, R11, 0x4, R2 ;  /* 0x000000040b08b825 */ /* 0x000fe200078e0202 */
[----:B------:R1:W-:Y:S01]  /*c300*/  @!P4 ST.E.64 desc[UR6][R6.64], R106 ;  /* 0x0000006a0600c985 */ /* 0x0003e2000c101b06 */
[----:B------:R-:W-:-:S02]  /*c310*/  @!P5 LEA.HI R18, R18, R18, RZ, 0x1 ;  /* 0x000000121212d211 */ /* 0x000fc400078f08ff */
[--C-:B------:R-:W-:Y:S01]  /*c320*/  @!P2 IMAD.WIDE R10, R17, 0x4, R2.reuse ;  /* 0x00000004110aa825 */ /* 0x100fe200078e0202 */
[----:B------:R2:W-:Y:S01]  /*c330*/  @!P3 ST.E.64 desc[UR6][R8.64], R110 ;  /* 0x0000006e0800b985 */ /* 0x0005e2000c101b06 */
[----:B0-----:R-:W-:Y:S02]  /*c340*/  @!P5 LOP3.LUT R5, R18, 0xfffffffe, RZ, 0xc0, !PT ;  /* 0xfffffffe1205d812 */ /* 0x001fe400078ec0ff */
[--C-:B------:R-:W-:Y:S01]  /*c350*/  @!P1 IMAD.WIDE R12, R13, 0x4, R2.reuse ;  /* 0x000000040d0c9825 */ /* 0x100fe200078e0202 */
[----:B------:R-:W-:Y:S01]  /*c360*/  @!P2 ST.E.64 desc[UR6][R10.64], R114 ;  /* 0x000000720a00a985 */ /* 0x000fe2000c101b06 */
[----:B------:R-:W-:Y:S02]  /*c370*/  ISETP.GE.AND P2, PT, R16, UR4, PT ;  /* 0x0000000410007c0c */ /* 0x000fe4000bf46270 */
[C---:B------:R-:W-:Y:S01]  /*c380*/  VIADD R15, R0.reuse, 0xd8 ;  /* 0x000000d8000f7836 */ /* 0x040fe20000000000 */
[----:B------:R-:W-:Y:S01]  /*c390*/  @!P1 ST.E.64 desc[UR6][R12.64], R118 ;  /* 0x000000760c009985 */ /* 0x000fe2000c101b06 */
[C---:B------:R-:W-:Y:S01]  /*c3a0*/  VIADD R17, R0.reuse, 0xe8 ;  /* 0x000000e800117836 */ /* 0x040fe20000000000 */
[----:B------:R-:W-:Y:S01]  /*c3b0*/  @!P6 LEA.HI R19, R19, R19, RZ, 0x1 ;  /* 0x000000131313e211 */ /* 0x000fe200078f08ff */
[----:B------:R-:W-:Y:S01]  /*c3c0*/  VIADD R20, R0, 0xf0 ;  /* 0x000000f000147836 */ /* 0x000fe20000000000 */
[----:B------:R-:W-:Y:S01]  /*c3d0*/  ISETP.GE.AND P1, PT, R15, UR4, PT ;  /* 0x000000040f007c0c */ /* 0x000fe2000bf26270 */
[----:B------:R-:W-:Y:S01]  /*c3e0*/  @!P5 IMAD.WIDE R4, R5, 0x4, R2 ;  /* 0x000000040504d825 */ /* 0x000fe200078e0202 */
[----:B------:R-:W-:-:S02]  /*c3f0*/  ISETP.GE.AND P3, PT, R17, UR4, PT ;  /* 0x0000000411007c0c */ /* 0x000fc4000bf66270 */
[----:B------:R-:W-:Y:S01]  /*c400*/  ISETP.GE.AND P4, PT, R20, UR4, PT ;  /* 0x0000000414007c0c */ /* 0x000fe2000bf86270 */
[----:B------:R-:W-:Y:S01]  /*c410*/  VIADD R0, R0, 0xf8 ;  /* 0x000000f800007836 */ /* 0x000fe20000000000 */
[----:B------:R-:W-:Y:S01]  /*c420*/  @!P0 LEA.HI R14, R14, R14, RZ, 0x1 ;  /* 0x0000000e0e0e8211 */ /* 0x000fe200078f08ff */
[----:B------:R0:W-:Y:S01]  /*c430*/  @!P5 ST.E.64 desc[UR6][R4.64], R122 ;  /* 0x0000007a0400d985 */ /* 0x0001e2000c101b06 */
[----:B-1----:R-:W-:Y:S02]  /*c440*/  @!P6 LOP3.LUT R7, R19, 0xfffffffe, RZ, 0xc0, !PT ;  /* 0xfffffffe1307e812 */ /* 0x002fe400078ec0ff */
[----:B--2---:R-:W-:Y:S02]  /*c450*/  @!P0 LOP3.LUT R9, R14, 0xfffffffe, RZ, 0xc0, !PT ;  /* 0xfffffffe0e098812 */ /* 0x004fe400078ec0ff */
[----:B------:R-:W-:Y:S01]  /*c460*/  @!P2 LEA.HI R16, R16, R16, RZ, 0x1 ;  /* 0x000000101010a211 */ /* 0x000fe200078f08ff */
[----:B------:R-:W-:Y:S01]  /*c470*/  @!P6 IMAD.WIDE R6, R7, 0x4, R2 ;  /* 0x000000040706e825 */ /* 0x000fe200078e0202 */
[----:B------:R-:W-:-:S02]  /*c480*/  @!P1 LEA.HI R15, R15, R15, RZ, 0x1 ;  /* 0x0000000f0f0f9211 */ /* 0x000fc400078f08ff */
[----:B------:R-:W-:Y:S02]  /*c490*/  @!P3 LEA.HI R17, R17, R17, RZ, 0x1 ;  /* 0x000000111111b211 */ /* 0x000fe400078f08ff */
[----:B------:R1:W-:Y:S01]  /*c4a0*/  @!P6 ST.E.64 desc[UR6][R6.64], R126 ;  /* 0x0000007e0600e985 */ /* 0x0003e2000c101b06 */
[----:B------:R-:W-:Y:S01]  /*c4b0*/  @!P4 LEA.HI R20, R20, R20, RZ, 0x1 ;  /* 0x000000141414c211 */ /* 0x000fe200078f08ff */
[----:B0-----:R-:W-:Y:S01]  /*c4c0*/  @!P0 IMAD.WIDE R4, R9, 0x4, R2 ;  /* 0x0000000409048825 */ /* 0x001fe200078e0202 */
[----:B------:R-:W-:Y:S02]  /*c4d0*/  @!P1 LOP3.LUT R15, R15, 0xfffffffe, RZ, 0xc0, !PT ;  /* 0xfffffffe0f0f9812 */ /* 0x000fe400078ec0ff */
[----:B------:R-:W-:Y:S02]  /*c4e0*/  @!P2 LOP3.LUT R11, R16, 0xfffffffe, RZ, 0xc0, !PT ;  /* 0xfffffffe100ba812 */ /* 0x000fe400078ec0ff */
[----:B------:R0:W-:Y:S01]  /*c4f0*/  @!P0 ST.E.64 desc[UR6][R4.64], R130 ;  /* 0x0000008204008985 */ /* 0x0001e2000c101b06 */
[----:B------:R-:W-:-:S02]  /*c500*/  ISETP.GE.AND P0, PT, R0, UR4, PT ;  /* 0x0000000400007c0c */ /* 0x000fc4000bf06270 */
[----:B------:R-:W-:Y:S01]  /*c510*/  @!P3 LOP3.LUT R17, R17, 0xfffffffe, RZ, 0xc0, !PT ;  /* 0xfffffffe1111b812 */ /* 0x000fe200078ec0ff */
[----:B------:R-:W-:Y:S01]  /*c520*/  @!P2 IMAD.WIDE R8, R11, 0x4, R2 ;  /* 0x000000040b08a825 */ /* 0x000fe200078e0202 */
[----:B------:R-:W-:-:S03]  /*c530*/  @!P4 LOP3.LUT R13, R20, 0xfffffffe, RZ, 0xc0, !PT ;  /* 0xfffffffe140dc812 */ /* 0x000fc600078ec0ff */
[----:B-1----:R-:W-:-:S04]  /*c540*/  @!P1 IMAD.WIDE R6, R15, 0x4, R2 ;  /* 0x000000040f069825 */ /* 0x002fc800078e0202 */
[--C-:B------:R-:W-:Y:S01]  /*c550*/  @!P3 IMAD.WIDE R10, R17, 0x4, R2.reuse ;  /* 0x00000004110ab825 */ /* 0x100fe200078e0202 */
[----:B------:R0:W-:Y:S03]  /*c560*/  @!P1 ST.E.64 desc[UR6][R6.64], R134 ;  /* 0x0000008606009985 */ /* 0x0001e6000c101b06 */
[----:B------:R-:W-:Y:S01]  /*c570*/  @!P4 IMAD.WIDE R12, R13, 0x4, R2 ;  /* 0x000000040d0cc825 */ /* 0x000fe200078e0202 */
[----:B------:R0:W-:Y:S04]  /*c580*/  @!P2 ST.E.64 desc[UR6][R8.64], R138 ;  /* 0x0000008a0800a985 */ /* 0x0001e8000c101b06 */
[----:B------:R0:W-:Y:S04]  /*c590*/  @!P3 ST.E.64 desc[UR6][R10.64], R142 ;  /* 0x0000008e0a00b985 */ /* 0x0001e8000c101b06 */
[----:B------:R0:W-:Y:S01]  /*c5a0*/  @!P4 ST.E.64 desc[UR6][R12.64], R146 ;  /* 0x000000920c00c985 */ /* 0x0001e2000c101b06 */
[----:B------:R-:W-:Y:S05]  /*c5b0*/  @P0 BRA `(.L_x_193) ;  /* 0x0000005800f00947 */ /* 0x000fea0003800000 */
[----:B------:R-:W-:Y:S01]  /*c5c0*/  LEA.HI R0, R0, R0, RZ, 0x1 ;  /* 0x0000000000007211 */ /* 0x000fe200078f08ff */
[----:B------:R-:W-:-:S03]  /*c5d0*/  ULDC.64 UR4, c[0x0][0x208] ;  /* 0x0000820000047ab9 */ /* 0x000fc60000000a00 */
[----:B0-----:R-:W-:-:S05]  /*c5e0*/  LOP3.LUT R5, R0, 0xfffffffe, RZ, 0xc0, !PT ;  /* 0xfffffffe00057812 */ /* 0x001fca00078ec0ff */
[----:B------:R-:W-:-:S05]  /*c5f0*/  IMAD.WIDE R2, R5, 0x4, R2 ;  /* 0x0000000405027825 */ /* 0x000fca00078e0202 */
[----:B------:R0:W-:Y:S01]  /*c600*/  ST.E.64 desc[UR4][R2.64], R150 ;  /* 0x0000009602007985 */ /* 0x0001e2000c101b04 */
[----:B------:R-:W-:Y:S05]  /*c610*/  BRA `(.L_x_193) ;  /* 0x0000005800d87947 */ /* 0x000fea0003800000 */
.L_x_221:
[----:B------:R-:W0:Y:S02]  /*c620*/  S2R R0, SR_TID.X ;  /* 0x0000000000007919 */ /* 0x000e240000002100 */
[----:B0-----:R-:W-:-:S05]  /*c630*/  VIADD R2, R0, 0xffffff80 ;  /* 0xffffff8000027836 */ /* 0x001fca0000000000 */
[----:B------:R-:W-:-:S13]  /*c640*/  ISETP.GT.AND P0, PT, R2, 0x3f, PT ;  /* 0x0000003f0200780c */ /* 0x000fda0003f04270 */
[----:B------:R-:W-:Y:S05]  /*c650*/  @P0 BRA `(.L_x_193) ;  /* 0x0000005800c80947 */ /* 0x000fea0003800000 */
[----:B------:R-:W0:Y:S01]  /*c660*/  S2R R3, SR_CTAID.X ;  /* 0x0000000000037919 */ /* 0x000e220000002500 */
[----:B------:R-:W1:Y:S01]  /*c670*/  LDC R6, c[0x0][0xce8] ;  /* 0x00033a00ff067b82 */ /* 0x000e620000000800 */
[----:B------:R-:W-:Y:S01]  /*c680*/  ULDC UR4, c[0x0][0xb88] ;  /* 0x0002e20000047ab9 */ /* 0x000fe20000000800 */
[----:B0-----:R-:W-:Y:S02]  /*c690*/  IMAD R0, R3, 0x40, R0 ;  /* 0x0000004003007824 */ /* 0x001fe400078e0200 */
[----:B-1----:R-:W-:Y:S02]  /*c6a0*/  IMAD R3, R6, UR4, RZ ;  /* 0x0000000406037c24 */ /* 0x002fe4000f8e02ff */
[----:B------:R-:W-:-:S05]  /*c6b0*/  VIADD R0, R0, 0xffffff80 ;  /* 0xffffff8000007836 */ /* 0x000fca0000000000 */
[----:B------:R-:W-:-:S13]  /*c6c0*/  ISETP.GE.AND P0, PT, R0, R3, PT ;  /* 0x000000030000720c */ /* 0x000fda0003f06270 */
[----:B------:R-:W-:Y:S05]  /*c6d0*/  @P0 BRA `(.L_x_193) ;  /* 0x0000005800a80947 */ /* 0x000fea0003800000 */
[----:B------:R-:W2:Y:S01]  /*c6e0*/  LDL R4, [R1] ;  /* 0x0000000001047983 */ /* 0x000ea20000100800 */
[----:B------:R-:W-:Y:S01]  /*c6f0*/  ISETP.NE.AND P0, PT, R6, 0x1, PT ;  /* 0x000000010600780c */ /* 0x000fe20003f05270 */
[----:B------:R-:W-:Y:S01]  /*c700*/  S2UR UR7, SR_CTAID.Z ;  /* 0x00000000000779c3 */ /* 0x000fe20000002700 */
[----:B------:R-:W-:Y:S01]  /*c710*/  ULDC.64 UR8, c[0x0][0xcd0] ;  /* 0x0003340000087ab9 */ /* 0x000fe20000000a00 */
[----:B------:R-:W-:Y:S01]  /*c720*/  IMAD.MOV.U32 R5, RZ, RZ, R0 ;  /* 0x000000ffff057224 */ /* 0x000fe200078e0000 */
[----:B------:R-:W-:-:S05]  /*c730*/  ULDC.64 UR12, c[0x0][0x208] ;  /* 0x00008200000c7ab9 */ /* 0x000fca0000000a00 */
[----:B------:R-:W0:Y:S08]  /*c740*/  LDC.64 R10, c[0x0][0xcd8] ;  /* 0x00033600ff0a7b82 */ /* 0x000e300000000a00 */
[----:B------:R-:W1:Y:S08]  /*c750*/  @P0 LDC R7, c[0x0][0xcec] ;  /* 0x00033b00ff070b82 */ /* 0x000e700000000800 */
[----:B------:R-:W3:Y:S08]  /*c760*/  @P0 LDC R9, c[0x0][0xcf0] ;  /* 0x00033c00ff090b82 */ /* 0x000ef00000000800 */
[----:B------:R-:W4:Y:S08]  /*c770*/  S2UR UR10, SR_CTAID.Y ;  /* 0x00000000000a79c3 */ /* 0x000f300000002600 */
[----:B------:R-:W4:Y:S01]  /*c780*/  LDC R8, c[0x0][0xd50] ;  /* 0x00035400ff087b82 */ /* 0x000f220000000800 */
[----:B--2---:R-:W-:Y:S01]  /*c790*/  R2UR UR11, R4 ;  /* 0x00000000040b72ca */ /* 0x004fe200000e0000 */
[----:B-1----:R-:W-:-:S05]  /*c7a0*/  @P0 IMAD.HI.U32 R4, R0, R7, RZ ;  /* 0x0000000700040227 */ /* 0x002fca00078e00ff */
[----:B---3--:R-:W-:-:S07]  /*c7b0*/  @P0 SHF.R.U32.HI R5, RZ, R9, R4 ;  /* 0x00000009ff050219 */ /* 0x008fce0000011604 */
[----:B------:R-:W-:Y:S02]  /*c7c0*/  USHF.R.S32.HI UR6, URZ, 0x1f, UR11 ;  /* 0x0000001f3f067899 */ /* 0x000fe4000801140b */
[----:B------:R-:W-:Y:S01]  /*c7d0*/  IMAD R7, RZ, RZ, -UR11 ;  /* 0x8000000bff077e24 */ /* 0x000fe2000f8e02ff */
[----:B------:R-:W-:Y:S02]  /*c7e0*/  UIMAD.WIDE.U32 UR4, UR11, UR8, URZ ;  /* 0x000000080b0472a5 */ /* 0x000fe4000f8e003f */
[----:B------:R-:W-:Y:S01]  /*c7f0*/  UIMAD UR6, UR6, UR8, URZ ;  /* 0x00000008060672a4 */ /* 0x000fe2000f8e023f */
[----:B----4-:R-:W-:Y:S01]  /*c800*/  IMAD R9, R8, R7, UR10 ;  /* 0x0000000a08097e24 */ /* 0x010fe2000f8e0207 */
[----:B------:R-:W-:Y:S01]  /*c810*/  USHF.R.S32.HI UR8, URZ, 0x1f, UR7 ;  /* 0x0000001f3f087899 */ /* 0x000fe20008011407 */
[----:B------:R-:W-:Y:S01]  /*c820*/  IMAD.MOV R7, RZ, RZ, -R5 ;  /* 0x000000ffff077224 */ /* 0x000fe200078e0a05 */
[----:B------:R-:W-:Y:S01]  /*c830*/  UIMAD UR6, UR11, UR9, UR6 ;  /* 0x000000090b0672a4 */ /* 0x000fe2000f8e0206 */
[----:B------:R-:W-:Y:S01]  /*c840*/  IMAD.U32 R3, RZ, RZ, UR5 ;  /* 0x00000005ff037e24 */ /* 0x000fe2000f8e00ff */
[----:B------:R-:W-:Y:S01]  /*c850*/  SHF.R.S32.HI R4, RZ, 0x1f, R9 ;  /* 0x0000001fff047819 */ /* 0x000fe20000011409 */
[----:B------:R-:W-:Y:S01]  /*c860*/  IMAD.U32 R2, RZ, RZ, UR4 ;  /* 0x00000004ff027e24 */ /* 0x000fe2000f8e00ff */
[----:B------:R-:W-:Y:S01]  /*c870*/  UIADD3 UR6, UR5, UR6, URZ ;  /* 0x0000000605067290 */ /* 0x000fe2000fffe03f */
[----:B0-----:R-:W-:-:S02]  /*c880*/  IMAD R12, R10, UR8, RZ ;  /* 0x000000080a0c7c24 */ /* 0x001fc4000f8e02ff */
[----:B------:R-:W-:Y:S01]  /*c890*/  ULDC.64 UR4, c[0x0][0xce0] ;  /* 0x0003380000047ab9 */ /* 0x000fe20000000a00 */
[----:B------:R-:W-:Y:S02]  /*c8a0*/  IMAD R7, R6, R7, R0 ;  /* 0x0000000706077224 */ /* 0x000fe400078e0200 */
[----:B------:R-:W-:Y:S02]  /*c8b0*/  IMAD.U32 R3, RZ, RZ, UR6 ;  /* 0x00000006ff037e24 */ /* 0x000fe4000f8e00ff */
[----:B------:R-:W-:Y:S01]  /*c8c0*/  IMAD R11, R11, UR7, R12 ;  /* 0x000000070b0b7c24 */ /* 0x000fe2000f8e020c */
[----:B------:R-:W-:Y:S01]  /*c8d0*/  SHF.R.S32.HI R0, RZ, 0x1f, R7 ;  /* 0x0000001fff007819 */ /* 0x000fe20000011407 */
[----:B------:R-:W-:-:S04]  /*c8e0*/  IMAD.WIDE.U32 R2, R10, UR7, R2 ;  /* 0x000000070a027c25 */ /* 0x000fc8000f8e0002 */
[----:B------:R-:W-:Y:S02]  /*c8f0*/  IMAD.IADD R3, R11, 0x1, R3 ;  /* 0x000000010b037824 */ /* 0x000fe400078e0203 */
[----:B------:R-:W-:Y:S02]  /*c900*/  IMAD R4, R4, UR4, RZ ;  /* 0x0000000404047c24 */ /* 0x000fe4000f8e02ff */
[----:B------:R-:W-:-:S04]  /*c910*/  IMAD.WIDE.U32 R2, R9, UR4, R2 ;  /* 0x0000000409027c25 */ /* 0x000fc8000f8e0002 */
[----:B------:R-:W-:Y:S01]  /*c920*/  IMAD R4, R9, UR5, R4 ;  /* 0x0000000509047c24 */ /* 0x000fe2000f8e0204 */
[----:B------:R-:W-:Y:S01]  /*c930*/  SHF.R.S32.HI R9, RZ, 0x1f, R5 ;  /* 0x0000001fff097819 */ /* 0x000fe20000011405 */
[----:B------:R-:W-:Y:S01]  /*c940*/  ULDC.64 UR4, c[0x0][0xcc8] ;  /* 0x0003320000047ab9 */ /* 0x000fe20000000a00 */
[----:B------:R-:W-:Y:S01]  /*c950*/  IADD3 R2, P0, R5, R2, RZ ;  /* 0x0000000205027210 */ /* 0x000fe20007f1e0ff */
[----:B------:R-:W-:-:S03]  /*c960*/  IMAD R0, R0, UR4, RZ ;  /* 0x0000000400007c24 */ /* 0x000fc6000f8e02ff */
[----:B------:R-:W-:Y:S01]  /*c970*/  IADD3.X R3, R9, R3, R4, P0, !PT ;  /* 0x0000000309037210 */ /* 0x000fe200007fe404 */
[C---:B------:R-:W-:Y:S02]  /*c980*/  IMAD R5, R7.reuse, UR5, R0 ;  /* 0x0000000507057c24 */ /* 0x040fe4000f8e0200 */
[----:B------:R-:W-:Y:S01]  /*c990*/  IMAD.WIDE.U32 R2, R7, UR4, R2 ;  /* 0x0000000407027c25 */ /* 0x000fe2000f8e0002 */
[----:B------:R-:W-:-:S03]  /*c9a0*/  ULDC.64 UR4, c[0x0][0xca8] ;  /* 0x00032a0000047ab9 */ /* 0x000fc60000000a00 */
[----:B------:R-:W-:Y:S01]  /*c9b0*/  IMAD.IADD R3, R3, 0x1, R5 ;  /* 0x0000000103037824 */ /* 0x000fe200078e0205 */
[----:B------:R-:W-:-:S04]  /*c9c0*/  LEA R4, P0, R2, UR4, 0x2 ;  /* 0x0000000402047c11 */ /* 0x000fc8000f8010ff */
[----:B------:R-:W-:Y:S01]  /*c9d0*/  LEA.HI.X R5, R2, UR5, R3, 0x2, P0 ;  /* 0x0000000502057c11 */ /* 0x000fe200080f1403 */
[----:B------:R-:W-:-:S05]  /*c9e0*/  IMAD.MOV.U32 R3, RZ, RZ, -0x800000 ;  /* 0xff800000ff037424 */ /* 0x000fca00078e00ff */
[----:B------:R4:W-:Y:S01]  /*c9f0*/  STG.E desc[UR12][R4.64], R3 ;  /* 0x0000000304007986 */ /* 0x0009e2000c10190c */
[----:B------:R-:W-:Y:S05]  /*ca00*/  BRA `(.L_x_193) ;  /* 0x0000005400dc7947 */ /* 0x000fea0003800000 */
.L_x_191:
[----:B------:R-:W-:-:S08]  /*ca10*/  NOP ;  /* 0x0000000000007918 */ /* 0x000fd00000000000 */
[----:B0-----:R-:W0:-:S00]  /*ca20*/  USETMAXREG.DEALLOC.CTAPOOL 0x18 ;  /* 0x00000018000079c8 */ /* 0x001e0000080e0500 */
[----:B0-----:R-:W-:-:S06]  /*ca30*/  LOP3.LUT R0, R0, 0x3, RZ, 0xc0, !PT ;  /* 0x0000000300007812 */ /* 0x001fcc00078ec0ff */
[----:B------:R-:W0:Y:S01]  /*ca40*/  S2UR UR6, SR_CTAID.Y ;  /* 0x00000000000679c3 */ /* 0x000e220000002600 */
[----:B------:R-:W1:Y:S07]  /*ca50*/  SHFL.IDX PT, R0, R0, RZ, 0x1f ;  /* 0x00001fff00007589 */ /* 0x000e6e00000e0000 */
[----:B------:R-:W2:Y:S01]  /*ca60*/  S2UR UR44, SR_CTAID.Z ;  /* 0x00000000002c79c3 */ /* 0x000ea20000002700 */
[----:B-1----:R-:W-:-:S13]  /*ca70*/  ISETP.NE.AND P0, PT, R0, RZ, PT ;  /* 0x000000ff0000720c */ /* 0x002fda0003f05270 */
[----:B0-2---:R-:W-:Y:S05]  /*ca80*/  @!P0 BRA `(.L_x_225) ;  /* 0x0000000000288947 */ /* 0x005fea0003800000 */
        /* <DEDUP_REMOVED lines=10> */
.L_x_225:
[----:B------:R-:W-:Y:S01]  /*cb30*/  ULDC UR7, c[0x0][0xd50] ;  /* 0x0003540000077ab9 */ /* 0x000fe20000000800 */
[----:B------:R-:W-:Y:S01]  /*cb40*/  UMOV UR36, UR6 ;  /* 0x0000000600247c82 */ /* 0x000fe20008000000 */
[----:B------:R-:W-:-:S11]  /*cb50*/  UISETP.NE.AND UP0, UPT, UR7, 0x1, UPT ;  /* 0x000000010700788c */ /* 0x000fd6000bf05270 */
[----:B------:R-:W-:Y:S01]  /*cb60*/  @UP0 ULDC UR4, c[0x0][0xd54] ;  /* 0x0003550000040ab9 */ /* 0x000fe20000000800 */
[----:B------:R-:W-:Y:S01]  /*cb70*/  @UP0 ULDC UR8, c[0x0][0xd58] ;  /* 0x0003560000080ab9 */ /* 0x000fe20000000800 */
[----:B------:R-:W-:-:S04]  /*cb80*/  UIMAD.WIDE.U32 UR4, UR6, UR4, URZ ;  /* 0x00000004060472a5 */ /* 0x000fc8000f8e003f */
[----:B------:R-:W-:-:S12]  /*cb90*/  @UP0 USHF.R.U32.HI UR36, URZ, UR8, UR5 ;  /* 0x000000083f240299 */ /* 0x000fd80008011605 */
.L_x_226:
[----:B------:R-:W-:Y:S01]  /*cba0*/  ISETP.LE.AND P0, PT, RZ, UR44, PT ;  /* 0x0000002cff007c0c */ /* 0x000fe2000bf03270 */
[----:B------:R-:W-:Y:S01]  /*cbb0*/  UIADD3 UR4, -UR36, URZ, URZ ;  /* 0x0000003f24047290 */ /* 0x000fe2000fffe13f */
[----:B------:R-:W-:Y:S02]  /*cbc0*/  IMAD.MOV.U32 R0, RZ, RZ, 0x1 ;  /* 0x00000001ff007424 */ /* 0x000fe400078e00ff */
[----:B------:R-:W-:Y:S01]  /*cbd0*/  IMAD.MOV.U32 R6, RZ, RZ, RZ ;  /* 0x000000ffff067224 */ /* 0x000fe200078e00ff */
[----:B------:R-:W-:Y:S01]  /*cbe0*/  UIMAD UR4, UR7, UR4, UR6 ;  /* 0x00000004070472a4 */ /* 0x000fe2000f8e0206 */
[----:B------:R-:W-:-:S07]  /*cbf0*/  IMAD.MOV.U32 R9, RZ, RZ, 0x1 ;  /* 0x00000001ff097424 */ /* 0x000fce00078e00ff */
[----:B------:R-:W-:Y:S05]  /*cc00*/  @!P0 BRA `(.L_x_227) ;  /* 0x0000005000948947 */ /* 0x000fea0003800000 */
[----:B------:R-:W-:Y:S01]  /*cc10*/  ULDC.64 UR6, c[0x0][0x418] ;  /* 0x0001060000067ab9 */ /* 0x000fe20000000a00 */
[----:B------:R-:W-:Y:S01]  /*cc20*/  ULDC UR5, c[0x0][0x424] ;  /* 0x0001090000057ab9 */ /* 0x000fe20000000800 */
[----:B------:R-:W-:Y:S02]  /*cc30*/  UISETP.NE.U32.AND UP0, UPT, UR6, URZ, UPT ;  /* 0x0000003f0600728c */ /* 0x000fe4000bf05070 */
[----:B------:R-:W-:Y:S02]  /*cc40*/  ULOP3.LUT UR43, UR4, 0xffff, URZ, 0xc0, !UPT ;  /* 0x0000ffff042b7892 */ /* 0x000fe4000f8ec03f */
[----:B------:R-:W-:Y:S01]  /*cc50*/  UISETP.NE.AND.EX UP0, UPT, UR7, URZ, UPT, UP0 ;  /* 0x0000003f0700728c */ /* 0x000fe2000bf05300 */
[----:B------:R-:W-:Y:S01]  /*cc60*/  ULDC UR6, c[0x0][0x2f0] ;  /* 0x0000bc0000067ab9 */ /* 0x000fe20000000800 */
[----:B------:R-:W-:Y:S02]  /*cc70*/  UMOV UR41, URZ ;  /* 0x0000003f00297c82 */ /* 0x000fe40008000000 */
        /* <DEDUP_REMOVED lines=8> */
[----:B------:R-:W-:Y:S08]  /*cd00*/  @!P0 BRA `(.L_x_228) ;  /* 0x0000000000908947 */ /* 0x000ff00003800000 */
[----:B------:R-:W-:-:S03]  /*cd10*/  USHF.R.U32.HI UR6, URZ, 0x10, UR4 ;  /* 0x000000103f067899 */ /* 0x000fc60008011604 */
[----:B------:R-:W-:Y:S01]  /*cd20*/  UMOV UR4, URZ ;  /* 0x0000003f00047c82 */ /* 0x000fe20008000000 */
[----:B------:R-:W-:-:S11]  /*cd30*/  UISETP.NE.AND UP0, UPT, UR6, URZ, UPT ;  /* 0x0000003f0600728c */ /* 0x000fd6000bf05270 */
[----:B------:R-:W-:Y:S02]  /*cd40*/  @!UP0 ULDC UR6, c[0x0][0xae8] ;  /* 0x0002ba0000068ab9 */ /* 0x000fe40000000800 */
[----:B------:R-:W-:Y:S01]  /*cd50*/  IMAD.U32 R4, RZ, RZ, UR6 ;  /* 0x00000006ff047e24 */ /* 0x000fe2000f8e00ff */
[----:B------:R-:W-:-:S04]  /*cd60*/  UIADD3 UR7, UR40, -0x1, UR6 ;  /* 0xffffffff28077890 */ /* 0x000fc8000fffe006 */
[-C--:B------:R-:W-:Y:S02]  /*cd70*/  IABS R2, R4.reuse ;  /* 0x0000000400027213 */ /* 0x080fe40000000000 */
[----:B------:R-:W-:Y:S01]  /*cd80*/  IABS R5, R4 ;  /* 0x0000000400057213 */ /* 0x000fe20000000000 */
[----:B------:R-:W-:Y:S01]  /*cd90*/  IMAD.U32 R4, RZ, RZ, UR7 ;  /* 0x00000007ff047e24 */ /* 0x000fe2000f8e00ff */
[----:B------:R-:W-:Y:S01]  /*cda0*/  R2UR UR11, R2 ;  /* 0x00000000020b72ca */ /* 0x000fe200000e0000 */
[----:B------:R-:W-:Y:S02]  /*cdb0*/  ULOP3.LUT UR7, UR7, UR6, URZ, 0x3c, !UPT ;  /* 0x0000000607077292 */ /* 0x000fe4000f8e3c3f */
[----:B------:R-:W-:-:S10]  /*cdc0*/  IMAD.MOV R5, RZ, RZ, -R5 ;  /* 0x000000ffff057224 */ /* 0x000fd400078e0a05 */
[----:B------:R-:W0:Y:S08]  /*cdd0*/  I2F.RP R2, UR11 ;  /* 0x0000000b00027d06 */ /* 0x000e300008209400 */
[----:B0-----:R-:W0:Y:S02]  /*cde0*/  MUFU.RCP R2, R2 ;  /* 0x0000000200027308 */ /* 0x001e240000001000 */
[----:B0-----:R-:W-:Y:S01]  /*cdf0*/  VIADD R3, R2, 0xffffffe ;  /* 0x0ffffffe02037836 */ /* 0x001fe20000000000 */
[----:B------:R-:W-:Y:S01]  /*ce00*/  IABS R2, R4 ;  /* 0x0000000400027213 */ /* 0x000fe20000000000 */
[----:B------:R-:W-:-:S03]  /*ce10*/  IMAD.MOV.U32 R4, RZ, RZ, R5 ;  /* 0x000000ffff047224 */ /* 0x000fc600078e0005 */
[----:B------:R-:W-:Y:S01]  /*ce20*/  R2UR UR9, R2 ;  /* 0x00000000020972ca */ /* 0x000fe200000e0000 */
[----:B------:R-:W0:Y:S01]  /*ce30*/  F2I.FTZ.U32.TRUNC.NTZ R3, R3 ;  /* 0x0000000300037305 */ /* 0x000e22000021f000 */
[----:B------:R-:W-:Y:S02]  /*ce40*/  R2UR UR10, R4 ;  /* 0x00000000040a72ca */ /* 0x000fe400000e0000 */
[----:B0-----:R-:W-:-:S13]  /*ce50*/  R2UR UR5, R3 ;  /* 0x00000000030572ca */ /* 0x001fda00000e0000 */
[----:B------:R-:W-:-:S04]  /*ce60*/  UIADD3 UR8, URZ, -UR5, URZ ;  /* 0x800000053f087290 */ /* 0x000fc8000fffe03f */
[----:B------:R-:W-:-:S04]  /*ce70*/  UIMAD UR8, UR8, UR11, URZ ;  /* 0x0000000b080872a4 */ /* 0x000fc8000f8e023f */
[----:B------:R-:W-:-:S04]  /*ce80*/  UIMAD.WIDE.U32 UR4, UR5, UR8, UR4 ;  /* 0x00000008050472a5 */ /* 0x000fc8000f8e0004 */
[----:B------:R-:W-:-:S04]  /*ce90*/  UIMAD.WIDE.U32 UR4, UR5, UR9, URZ ;  /* 0x00000009050472a5 */ /* 0x000fc8000f8e003f */
[----:B------:R-:W-:-:S04]  /*cea0*/  UIMAD UR4, UR5, UR10, UR9 ;  /* 0x0000000a050472a4 */ /* 0x000fc8000f8e0209 */
[----:B------:R-:W-:-:S11]  /*ceb0*/  UISETP.GT.U32.AND UP1, UPT, UR11, UR4, UPT ;  /* 0x000000040b00728c */ /* 0x000fd6000bf24070 */
[----:B------:R-:W-:Y:S02]  /*cec0*/  @!UP1 UIADD3 UR4, UR4, -UR11, URZ ;  /* 0x8000000b04049290 */ /* 0x000fe4000fffe03f */
[----:B------:R-:W-:Y:S02]  /*ced0*/  @!UP1 UIADD3 UR5, UR5, 0x1, URZ ;  /* 0x0000000105059890 */ /* 0x000fe4000fffe03f */
[----:B------:R-:W-:Y:S02]  /*cee0*/  UISETP.GE.U32.AND UP0, UPT, UR4, UR11, UPT ;  /* 0x0000000b0400728c */ /* 0x000fe4000bf06070 */
[----:B------:R-:W-:-:S09]  /*cef0*/  UISETP.GE.AND UP1, UPT, UR7, URZ, UPT ;  /* 0x0000003f0700728c */ /* 0x000fd2000bf26270 */
[----:B------:R-:W-:Y:S02]  /*cf00*/  @UP0 UIADD3 UR5, UR5, 0x1, URZ ;  /* 0x0000000105050890 */ /* 0x000fe4000fffe03f */
[----:B------:R-:W-:Y:S02]  /*cf10*/  UISETP.NE.AND UP0, UPT, UR6, URZ, UPT ;  /* 0x0000003f0600728c */ /* 0x000fe4000bf05270 */
[----:B------:R-:W-:-:S09]  /*cf20*/  @!UP1 UIADD3 UR5, -UR5, URZ, URZ ;  /* 0x0000003f05059290 */ /* 0x000fd2000fffe13f */
[----:B------:R-:W-:-:S07]  /*cf30*/  @!UP0 ULOP3.LUT UR5, URZ, UR6, URZ, 0x33, !UPT ;  /* 0x000000063f058292 */ /* 0x000fce000f8e333f */
[----:B------:R-:W-:-:S05]  /*cf40*/  UMOV UR41, UR5 ;  /* 0x0000000500297c82 */ /* 0x000fca0008000000 */
.L_x_228:
[----:B------:R-:W-:Y:S01]  /*cf50*/  UIMAD UR39, UR43, UR41, URZ ;  /* 0x000000292b2772a4 */ /* 0x000fe2000f8e023f */
[----:B------:R-:W-:Y:S02]  /*cf60*/  IMAD.U32 R2, RZ, RZ, UR40 ;  /* 0x00000028ff027e24 */ /* 0x000fe4000f8e00ff */
[----:B------:R-:W-:Y:S02]  /*cf70*/  IMAD.MOV.U32 R6, RZ, RZ, RZ ;  /* 0x000000ffff067224 */ /* 0x000fe400078e00ff */
[----:B------:R-:W-:Y:S02]  /*cf80*/  IMAD.MOV.U32 R9, RZ, RZ, 0x1 ;  /* 0x00000001ff097424 */ /* 0x000fe400078e00ff */
[----:B------:R-:W-:-:S05]  /*cf90*/  IMAD.U32 R3, RZ, RZ, UR39 ;  /* 0x00000027ff037e24 */ /* 0x000fca000f8e00ff */
[----:B------:R-:W-:-:S04]  /*cfa0*/  VIADDMNMX R19, R3, UR41, R2, PT ;  /* 0x0000002903137c46 */ /* 0x000fc8000b800102 */
[----:B------:R-:W-:Y:S01]  /*cfb0*/  ISETP.GT.AND P0, PT, R19, UR39, PT ;  /* 0x0000002713007c0c */ /* 0x000fe2000bf04270 */
        /* <DEDUP_REMOVED lines=13> */
[----:B------:R-:W-:Y:S02]  /*d090*/  IMAD.U32 R4, RZ, RZ, UR6 ;  /* 0x00000006ff047e24 */ /* 0x000fe4000f8e00ff */
[----:B------:R-:W0:Y:S01]  /*d0a0*/  LDC.64 R2, c[0x4][R2] ;  /* 0x0100000002027b82 */ /* 0x000e220000000a00 */
[----:B------:R-:W-:Y:S02]  /*d0b0*/  IMAD.U32 R5, RZ, RZ, UR7 ;  /* 0x00000007ff057e24 */ /* 0x000fe4000f8e00ff */
[----:B------:R-:W-:Y:S02]  /*d0c0*/  IMAD.U32 R6, RZ, RZ, UR8 ;  /* 0x00000008ff067e24 */ /* 0x000fe4000f8e00ff */
[----:B------:R-:W-:-:S02]  /*d0d0*/  IMAD.U32 R7, RZ, RZ, UR9 ;  /* 0x00000009ff077e24 */ /* 0x000fc4000f8e00ff */
[----:B------:R-:W-:Y:S02]  /*d0e0*/  IMAD.U32 R10, RZ, RZ, UR4 ;  /* 0x00000004ff0a7e24 */ /* 0x000fe4000f8e00ff */
[----:B------:R-:W-:Y:S02]  /*d0f0*/  IMAD.U32 R11, RZ, RZ, UR5 ;  /* 0x00000005ff0b7e24 */ /* 0x000fe4000f8e00ff */
[----:B------:R-:W-:Y:S02]  /*d100*/  IMAD.MOV.U32 R8, RZ, RZ, 0x70 ;  /* 0x00000070ff087424 */ /* 0x000fe400078e00ff */
[----:B------:R-:W-:Y:S02]  /*d110*/  IMAD.MOV.U32 R12, RZ, RZ, 0x1 ;  /* 0x00000001ff0c7424 */ /* 0x000fe400078e00ff */
[----:B------:R-:W-:-:S07]  /*d120*/  IMAD.MOV.U32 R13, RZ, RZ, RZ ;  /* 0x000000ffff0d7224 */ /* 0x000fce00078e00ff */
[----:B------:R-:W-:-:S07]  /*d130*/  LEPC R20, `(.L_x_229) ;  /* 0x000000001014794e */ /* 0x000fce0000000000 */
[----:B0-----:R-:W-:Y:S05]  /*d140*/  CALL.ABS.NOINC R2 ;  /* 0x0000000002007343 */ /* 0x001fea0003c00000 */
.L_x_229:
        /* <DEDUP_REMOVED lines=9> */
[----:B------:R-:W-:Y:S02]  /*d1e0*/  IMAD.U32 R4, RZ, RZ, UR6 ;  /* 0x00000006ff047e24 */ /* 0x000fe4000f8e00ff */
[----:B------:R-:W-:Y:S02]  /*d1f0*/  IMAD.U32 R5, RZ, RZ, UR7 ;  /* 0x00000007ff057e24 */ /* 0x000fe4000f8e00ff */
[----:B------:R-:W-:Y:S02]  /*d200*/  IMAD.U32 R6, RZ, RZ, UR8 ;  /* 0x00000008ff067e24 */ /* 0x000fe4000f8e00ff */
[----:B------:R-:W-:-:S02]  /*d210*/  IMAD.U32 R7, RZ, RZ, UR9 ;  /* 0x00000009ff077e24 */ /* 0x000fc4000f8e00ff */
[----:B------:R-:W-:Y:S02]  /*d220*/  IMAD.U32 R10, RZ, RZ, UR4 ;  /* 0x00000004ff0a7e24 */ /* 0x000fe4000f8e00ff */
[----:B------:R-:W-:Y:S02]  /*d230*/  IMAD.U32 R11, RZ, RZ, UR5 ;  /* 0x00000005ff0b7e24 */ /* 0x000fe4000f8e00ff */
[----:B------:R-:W-:Y:S02]  /*d240*/  IMAD.MOV.U32 R8, RZ, RZ, 0x70 ;  /* 0x00000070ff087424 */ /* 0x000fe400078e00ff */
[----:B------:R-:W-:Y:S02]  /*d250*/  IMAD.MOV.U32 R12, RZ, RZ, 0x1 ;  /* 0x00000001ff0c7424 */ /* 0x000fe400078e00ff */
[----:B0-----:R-:W-:-:S07]  /*d260*/  IMAD.MOV.U32 R13, RZ, RZ, RZ ;  /* 0x000000ffff0d7224 */ /* 0x001fce00078e00ff */
[----:B------:R-:W-:-:S07]  /*d270*/  LEPC R20, `(.L_x_231) ;  /* 0x000000001014794e */ /* 0x000fce0000000000 */
[----:B-1----:R-:W-:Y:S05]  /*d280*/  CALL.ABS.NOINC R2 ;  /* 0x0000000002007343 */ /* 0x002fea0003c00000 */
.L_x_231:
[----:B------:R0:W1:Y:S01]  /*d290*/  LDC.64 R2, c[0x4][R16] ;  /* 0x0100000010027b82 */ /* 0x0000620000000a00 */
[----:B------:R-:W-:Y:S01]  /*d2a0*/  ULDC.64 UR6, c[0x4][0x90] ;  /* 0x0100240000067ab9 */ /* 0x000fe20000000a00 */
[----:B------:R-:W-:Y:S01]  /*d2b0*/  ULDC.64 UR8, c[0x4][0x98] ;  /* 0x0100260000087ab9 */ /* 0x000fe20000000a00 */
[----:B------:R-:W-:Y:S01]  /*d2c0*/  ULDC.64 UR4, c[0x4][0x18] ;  /* 0x0100060000047ab9 */ /* 0x000fe20000000a00 */
        /* <DEDUP_REMOVED lines=11> */
.L_x_230:
[----:B------:R-:W-:Y:S01]  /*d380*/  ULDC.64 UR4, c[0x0][0xaf0] ;  /* 0x0002bc0000047ab9 */ /* 0x000fe20000000a00 */
[----:B------:R-:W-:Y:S01]  /*d390*/  IMAD.U32 R18, RZ, RZ, UR44 ;  /* 0x0000002cff127e24 */ /* 0x000fe2000f8e00ff */
[----:B------:R-:W-:Y:S01]  /*d3a0*/  UISETP.NE.U32.AND UP0, UPT, UR4, URZ, UPT ;  /* 0x0000003f0400728c */ /* 0x000fe2000bf05070 */
[----:B------:R-:W0:Y:S01]  /*d3b0*/  LDC.64 R4, c[0x0][0x418] ;  /* 0x00010600ff047b82 */ /* 0x000e220000000a00 */
[----:B------:R-:W-:Y:S02]  /*d3c0*/  ULDC.64 UR6, c[0x0][0x208] ;  /* 0x0000820000067ab9 */ /* 0x000fe40000000a00 */
[----:B------:R-:W-:-:S06]  /*d3d0*/  UISETP.NE.AND.EX UP0, UPT, UR5, URZ, UPT, UP0 ;  /* 0x0000003f0500728c */ /* 0x000fcc000bf05300 */
[----:B------:R-:W-:-:S05]  /*d3e0*/  PLOP3.LUT P0, PT, PT, PT, UP0, 0x80, 0x0 ;  /* 0x000000000000781c */ /* 0x000fca0003f0f008 */
[----:B------:R-:W-:Y:S02]  /*d3f0*/  @UP0 ULDC.64 UR4, c[0x0][0xaf0] ;  /* 0x0002bc0000040ab9 */ /* 0x000fe40000000a00 */
[----:B------:R-:W-:-:S06]  /*d400*/  @UP0 UIMAD.WIDE UR4, UR44, 0x4, UR4 ;  /* 0x000000042c0408a5 */ /* 0x000fcc000f8e0204 */
[----:B------:R-:W-:Y:S02]  /*d410*/  IMAD.U32 R2, RZ, RZ, UR4 ;  /* 0x00000004ff027e24 */ /* 0x000fe4000f8e00ff */
[----:B------:R-:W-:-:S05]  /*d420*/  IMAD.U32 R3, RZ, RZ, UR5 ;  /* 0x00000005ff037e24 */ /* 0x000fca000f8e00ff */
[----:B------:R-:W2:Y:S01]  /*d430*/  @P0 LDG.E R18, desc[UR6][R2.64] ;  /* 0x0000000602120981 */ /* 0x000ea2000c1e1900 */
[----:B0-----:R-:W-:Y:S01]  /*d440*/  ISETP.NE.U32.AND P0, PT, R4, RZ, PT ;  /* 0x000000ff0400720c */ /* 0x001fe20003f05070 */
[----:B------:R-:W-:Y:S01]  /*d450*/  UMOV UR4, 0xffffffff ;  /* 0xffffffff00047882 */ /* 0x000fe20000000000 */
[----:B------:R-:W-:Y:S01]  /*d460*/  LOP3.LUT R17, R17, 0xfffffffe, RZ, 0xc0, !PT ;  /* 0xfffffffe11117812 */ /* 0x000fe200078ec0ff */
[----:B------:R-:W0:Y:S01]  /*d470*/  S2R R16, SR_TID.X ;  /* 0x0000000000107919 */ /* 0x000e220000002100 */
[----:B------:R-:W-:Y:S01]  /*d480*/  ISETP.NE.AND.EX P1, PT, R5, RZ, PT, P0 ;  /* 0x000000ff0500720c */ /* 0x000fe20003f25300 */
[----:B------:R-:W-:-:S12]  /*d490*/  VIADD R0, R19, 0xffffffff ;  /* 0xffffffff13007836 */ /* 0x000fd80000000000 */
[----:B------:R-:W-:Y:S02]  /*d4a0*/  @P1 LOP3.LUT R17, R17, 0x1, RZ, 0xfc, !PT ;  /* 0x0000000111111812 */ /* 0x000fe400078efcff */
[----:B0-----:R-:W-:-:S04]  /*d4b0*/  SHF.R.U32.HI R6, RZ, 0x5, R16 ;  /* 0x00000005ff067819 */ /* 0x001fc80000011610 */
[----:B------:R-:W-:Y:S02]  /*d4c0*/  LOP3.LUT R6, R6, 0x3, RZ, 0xc0, !PT ;  /* 0x0000000306067812 */ /* 0x000fe400078ec0ff */
[----:B--2---:R-:W-:Y:S02]  /*d4d0*/  SHF.R.S32.HI R19, RZ, 0x1f, R18 ;  /* 0x0000001fff137819 */ /* 0x004fe40000011412 */
[----:B------:R-:W-:Y:S01]  /*d4e0*/  SEL R16, R18, RZ, !P1 ;  /* 0x000000ff12107207 */ /* 0x000fe20004800000 */
[----:B------:R-:W-:Y:S06]  /*d4f0*/  BRA.DIV UR4, `(.L_x_232) ;  /* 0x0000004e04a07947 */ /* 0x000fec000b800000 */
[----:B------:R0:W1:Y:S02]  /*d500*/  SHFL.IDX PT, R14, R6, RZ, 0x1f ;  /* 0x00001fff060e7589 */ /* 0x00006400000e0000 */
.L_x_332:
[----:B------:R2:W-:Y:S01]  /*d510*/  STL [R1+0x8], R0 ;  /* 0x0000080001007387 */ /* 0x0005e20000100800 */
[----:B-1----:R-:W-:Y:S02]  /*d520*/  ISETP.NE.AND P0, PT, R14, RZ, PT ;  /* 0x000000ff0e00720c */ /* 0x002fe40003f05270 */
[----:B------:R-:W-:Y:S02]  /*d530*/  PLOP3.LUT P2, PT, PT, PT, PT, 0x8, 0x0 ;  /* 0x000000000000781c */ /* 0x000fe40003f4e170 */
[----:B------:R-:W-:-:S11]  /*d540*/  LOP3.LUT R17, R17, 0xfffffffd, RZ, 0xc0, !PT ;  /* 0xfffffffd11117812 */ /* 0x000fd600078ec0ff */
[----:B------:R-:W-:Y:S01]  /*d550*/  @P2 LOP3.LUT R17, R17, 0x2, RZ, 0xfc, !PT ;  /* 0x0000000211112812 */ /* 0x000fe200078efcff */
[----:B--2---:R-:W-:Y:S06]  /*d560*/  @P0 BRA `(.L_x_233) ;  /* 0x0000000000ec0947 */ /* 0x004fec0003800000 */
[----:B------:R-:W-:-:S03]  /*d570*/  UMOV UR4, 0xffffffff ;  /* 0xffffffff00047882 */ /* 0x000fc60000000000 */
[----:B------:R-:W-:Y:S05]  /*d580*/  BRA.DIV UR4, `(.L_x_234) ;  /* 0x0000004e049c7947 */ /* 0x000fea000b800000 */
[----:B------:R-:W-:-:S13]  /*d590*/  ELECT P6, URZ, PT ;  /* 0x00000000003f782f */ /* 0x000fda00038c0000 */
.L_x_335:
[----:B------:R-:W-:Y:S05]  /*d5a0*/  @!P6 BRA `(.L_x_233) ;  /* 0x0000000000dce947 */ /* 0x000fea0003800000 */
[----:B------:R-:W-:Y:S01]  /*d5b0*/  IMAD.MOV.U32 R16, RZ, RZ, R18 ;  /* 0x000000ffff107224 */ /* 0x000fe200078e0012 */
[----:B------:R-:W-:Y:S06]  /*d5c0*/  @!P1 BRA `(.L_x_235) ;  /* 0x0000000000549947 */ /* 0x000fec0003800000 */
[----:B------:R-:W-:Y:S01]  /*d5d0*/  IMAD.MOV.U32 R8, RZ, RZ, R0 ;  /* 0x000000ffff087224 */ /* 0x000fe200078e0000 */
[----:B------:R-:W-:Y:S01]  /*d5e0*/  ULDC.64 UR4, c[0x0][0x428] ;  /* 0x00010a0000047ab9 */ /* 0x000fe20000000a00 */
[----:B------:R-:W1:Y:S01]  /*d5f0*/  LDC R0, c[0x0][0x43c] ;  /* 0x00010f00ff007b82 */ /* 0x000e620000000800 */
[----:B------:R-:W-:Y:S01]  /*d600*/  IMAD R7, R19, UR4, RZ ;  /* 0x0000000413077c24 */ /* 0x000fe2000f8e02ff */
[----:B------:R-:W-:Y:S01]  /*d610*/  ULDC.64 UR6, c[0x0][0x208] ;  /* 0x0000820000067ab9 */ /* 0x000fe20000000a00 */
[----:B0-----:R-:W-:Y:S02]  /*d620*/  IMAD.MOV.U32 R6, RZ, RZ, R8 ;  /* 0x000000ffff067224 */ /* 0x001fe400078e0008 */
[----:B------:R-:W-:Y:S01]  /*d630*/  IMAD R7, R18, UR5, R7 ;  /* 0x0000000512077c24 */ /* 0x000fe2000f8e0207 */
[----:B-1----:R-:W-:-:S13]  /*d640*/  ISETP.NE.AND P0, PT, R0, 0x1, PT ;  /* 0x000000010000780c */ /* 0x002fda0003f05270 */
[----:B------:R-:W0:Y:S02]  /*d650*/  @P0 LDC.64 R2, c[0x0][0x440] ;  /* 0x00011000ff020b82 */ /* 0x000e240000000a00 */
[----:B0-----:R-:W-:-:S05]  /*d660*/  @P0 IMAD.HI.U32 R2, R8, R2, RZ ;  /* 0x0000000208020227 */ /* 0x001fca00078e00ff */
[----:B------:R-:W-:-:S04]  /*d670*/  @P0 SHF.R.U32.HI R6, RZ, R3, R2 ;  /* 0x00000003ff060219 */ /* 0x000fc80000011602 */
[--C-:B------:R-:W-:Y:S01]  /*d680*/  SHF.R.S32.HI R3, RZ, 0x1f, R6.reuse ;  /* 0x0000001fff037819 */ /* 0x100fe20000011406 */
[----:B------:R-:W-:-:S04]  /*d690*/  IMAD.MOV.U32 R2, RZ, RZ, R6 ;  /* 0x000000ffff027224 */ /* 0x000fc800078e0006 */
[----:B------:R-:W-:-:S04]  /*d6a0*/  IMAD.WIDE.U32 R2, R18, UR4, R2 ;  /* 0x0000000412027c25 */ /* 0x000fc8000f8e0002 */
[----:B------:R-:W-:Y:S01]  /*d6b0*/  IMAD.IADD R3, R3, 0x1, R7 ;  /* 0x0000000103037824 */ /* 0x000fe200078e0207 */
[----:B------:R-:W-:-:S04]  /*d6c0*/  LEA R4, P0, R2, R4, 0x2 ;  /* 0x0000000402047211 */ /* 0x000fc800078010ff */
[----:B------:R-:W-:-:S05]  /*d6d0*/  LEA.HI.X R5, R2, R5, R3, 0x2, P0 ;  /* 0x0000000502057211 */ /* 0x000fca00000f1403 */
[----:B------:R1:W5:Y:S01]  /*d6e0*/  LDG.E R16, desc[UR6][R4.64] ;  /* 0x0000000604107981 */ /* 0x000362000c1e1900 */
[----:B------:R-:W-:-:S04]  /*d6f0*/  IMAD.MOV R3, RZ, RZ, -R6 ;  /* 0x000000ffff037224 */ /* 0x000fc800078e0a06 */
[----:B------:R-:W-:-:S05]  /*d700*/  IMAD R8, R0, R3, R8 ;  /* 0x0000000300087224 */ /* 0x000fca00078e0208 */
[----:B------:R1:W-:Y:S02]  /*d710*/  STL [R1+0x8], R8 ;  /* 0x0000080801007387 */ /* 0x0003e40000100800 */
.L_x_235:
[----:B------:R-:W-:Y:S01]  /*d720*/  IMAD.MOV.U32 R0, RZ, RZ, 0x1 ;  /* 0x00000001ff007424 */ /* 0x000fe200078e00ff */
[----:B-1----:R-:W1:Y:S04]  /*d730*/  S2R R8, SR_TID.X ;  /* 0x0000000000087919 */ /* 0x002e680000002100 */
[----:B------:R-:W-:-:S04]  /*d740*/  SHF.L.U32 R0, R0, 0x1f, RZ ;  /* 0x0000001f00007819 */ /* 0x000fc800000006ff */
[----:B------:R-:W2:Y:S01]  /*d750*/  SYNCS.PHASECHK.TRANS64.TRYWAIT P0, [UR38+0x38840], R0 ;  /* 0x03884000ff0075a7 */ /* 0x000ea20008000166 */
[----:B-1----:R-:W-:-:S04]  /*d760*/  LOP3.LUT R2, R8, 0x7f, RZ, 0xc0, !PT ;  /* 0x0000007f08027812 */ /* 0x002fc800078ec0ff */
[----:B------:R-:W-:Y:S01]  /*d770*/  ISETP.NE.AND P1, PT, R2, RZ, PT ;  /* 0x000000ff0200720c */ /* 0x000fe20003f25270 */
[----:B--2---:R-:W-:-:S12]  /*d780*/  @!P0 BRA `(.L_x_236) ;  /* 0x0000004c003c8947 */ /* 0x004fd80003800000 */
.L_x_336:
[----:B------:R-:W-:Y:S05]  /*d790*/  @P1 BRA `(.L_x_237) ;  /* 0x0000000000181947 */ /* 0x000fea0003800000 */
[----:B------:R-:W2:Y:S01]  /*d7a0*/  S2R R2, SR_TID.X ;  /* 0x0000000000027919 */ /* 0x000ea20000002100 */
[----:B-1----:R-:W-:-:S04]  /*d7b0*/  IMAD.MOV.U32 R0, RZ, RZ, 0x2000 ;  /* 0x00002000ff007424 */ /* 0x002fc800078e00ff */
[----:B------:R3:W-:Y:S01]  /*d7c0*/  SYNCS.ARRIVE.TRANS64 RZ, [UR38+0x38830], R0 ;  /* 0x03883000ffff79a7 */ /* 0x0007e20008000026 */
[----:B--2---:R-:W-:-:S13]  /*d7d0*/  LOP3.LUT P0, RZ, R2, 0x1f, RZ, 0xc0, !PT ;  /* 0x0000001f02ff7812 */ /* 0x004fda000780c0ff */
[----:B---3--:R-:W-:Y:S05]  /*d7e0*/  @!P0 BRA `(.L_x_237) ;  /* 0x0000000000048947 */ /* 0x008fea0003800000 */
[----:B------:R-:W-:Y:S01]  /*d7f0*/  BPT.TRAP 0x1 ;  /* 0x000000040000795c */ /* 0x000fe20000300000 */
.L_x_237:
[----:B-1----:R-:W2:Y:S01]  /*d800*/  LDL R0, [R1+0x8] ;  /* 0x0000080001007983 */ /* 0x002ea20000100800 */
[----:B------:R-:W-:Y:S01]  /*d810*/  ULDC.64 UR4, c[0x0][0x198] ;  /* 0x0000660000047ab9 */ /* 0x000fe20000000a00 */
[----:B-----5:R-:W-:Y:S01]  /*d820*/  R2UR UR13, R16 ;  /* 0x00000000100d72ca */ /* 0x020fe200000e0000 */
[----:B------:R-:W-:Y:S01]  /*d830*/  UIADD3 UR4, UP0, UR4, 0x370, URZ ;  /* 0x0000037004047890 */ /* 0x000fe2000ff1e03f */
[----:B------:R-:W-:Y:S01]  /*d840*/  PLOP3.LUT P0, PT, PT, PT, PT, 0x80, 0x0 ;  /* 0x000000000000781c */ /* 0x000fe20003f0f070 */
[----:B------:R-:W-:Y:S01]  /*d850*/  UIADD3 UR8, UR38, 0x22400, URZ ;  /* 0x0002240026087890 */ /* 0x000fe2000fffe03f */
[----:B------:R-:W-:Y:S01]  /*d860*/  LOP3.LUT R17, R17, 0xfffffffd, RZ, 0xc0, !PT ;  /* 0xfffffffd11117812 */ /* 0x000fe200078ec0ff */
[----:B------:R-:W-:Y:S02]  /*d870*/  UIADD3 UR9, UR38, 0x38830, URZ ;  /* 0x0003883026097890 */ /* 0x000fe4000fffe03f */
[----:B------:R-:W-:Y:S01]  /*d880*/  UIADD3.X UR5, URZ, UR5, URZ, UP0, !UPT ;  /* 0x000000053f057290 */ /* 0x000fe200087fe43f */
[----:B------:R-:W-:Y:S01]  /*d890*/  UMOV UR6, 0x0 ;  /* 0x0000000000067882 */ /* 0x000fe20000000000 */
[----:B------:R-:W-:Y:S01]  /*d8a0*/  UMOV UR7, 0x14f00000 ;  /* 0x14f0000000077882 */ /* 0x000fe20000000000 */
[----:B------:R-:W-:Y:S01]  /*d8b0*/  UMOV UR10, URZ ;  /* 0x0000003f000a7c82 */ /* 0x000fe20008000000 */
[----:B------:R-:W-:-:S04]  /*d8c0*/  UMOV UR12, UR36 ;  /* 0x00000024000c7c82 */ /* 0x000fc80008000000 */
[----:B------:R-:W-:Y:S02]  /*d8d0*/  @P0 LOP3.LUT R17, R17, 0x2, RZ, 0xfc, !PT ;  /* 0x0000000211110812 */ /* 0x000fe400078efcff */
[----:B--2---:R-:W-:-:S13]  /*d8e0*/  R2UR UR11, R0 ;  /* 0x00000000000b72ca */ /* 0x004fda00000e0000 */
[----:B------:R-:W-:-:S09]  /*d8f0*/  USHF.L.U32 UR11, UR11, 0x6, URZ ;  /* 0x000000060b0b7899 */ /* 0x000fd2000800063f */
[----:B------:R1:W-:Y:S02]  /*d900*/  UTMALDG.4D [UR8], [UR4], desc[UR6] ;  /* 0x00000608040075b4 */ /* 0x0003e40008019000 */
[----:B-1----:R-:W-:Y:S01]  /*d910*/  NOP ;  /* 0x0000000000007918 */ /* 0x002fe20000000000 */
.L_x_233:
[----:B------:R-:W-:Y:S05]  /*d920*/  WARPSYNC.ALL ;  /* 0x0000000000007948 */ /* 0x000fea0003800000 */
[----:B------:R-:W-:Y:S01]  /*d930*/  UIADD3 UR4, UR38, 0x20400, URZ ;  /* 0x0002040026047890 */ /* 0x000fe2000fffe03f */
[----:B------:R-:W-:Y:S01]  /*d940*/  BAR.SYNC.DEFER_BLOCKING 0x8, 0x100 ;  /* 0x0204000000007b1d */ /* 0x000fe20000010000 */
[----:B------:R-:W-:Y:S02]  /*d950*/  USHF.R.S32.HI UR42, URZ, 0x1f, UR36 ;  /* 0x0000001f3f2a7899 */ /* 0x000fe40008011424 */
[----:B------:R-:W-:Y:S02]  /*d960*/  ULOP3.LUT UP0, URZ, UR4, 0x3ff, URZ, 0xc0, !UPT ;  /* 0x000003ff043f7892 */ /* 0x000fe4000f80c03f */
[----:B------:R-:W-:-:S04]  /*d970*/  USHF.R.S32.HI UR45, URZ, 0x1f, UR44 ;  /* 0x0000001f3f2d7899 */ /* 0x000fc8000801142c */
[----:B------:R-:W-:-:S13]  /*d980*/  PLOP3.LUT P0, PT, PT, PT, UP0, 0x80, 0x0 ;  /* 0x000000000000781c */ /* 0x000fda0003f0f008 */
[----:B------:R-:W-:Y:S05]  /*d990*/  @!P0 BRA `(.L_x_238) ;  /* 0x0000000000408947 */ /* 0x000fea0003800000 */
[----:B------:R-:W-:Y:S01]  /*d9a0*/  MOV R2, 0x0 ;  /* 0x0000000000027802 */ /* 0x000fe20000000f00 */
[----:B------:R-:W-:Y:S01]  /*d9b0*/  ULDC.64 UR4, c[0x4][0x90] ;  /* 0x0100240000047ab9 */ /* 0x000fe20000000a00 */
[----:B------:R-:W-:Y:S01]  /*d9c0*/  ULDC.64 UR6, c[0x4][0x98] ;  /* 0x0100260000067ab9 */ /* 0x000fe20000000a00 */
[----:B------:R-:W-:Y:S01]  /*d9d0*/  ULDC.64 UR8, c[0x4][0x20] ;  /* 0x0100080000087ab9 */ /* 0x000fe20000000a00 */
[----:B------:R-:W-:Y:S02]  /*d9e0*/  IMAD.U32 R4, RZ, RZ, UR4 ;  /* 0x00000004ff047e24 */ /* 0x000fe4000f8e00ff */
[----:B------:R-:W1:Y:S01]  /*d9f0*/  LDC.64 R2, c[0x4][R2] ;  /* 0x0100000002027b82 */ /* 0x000e620000000a00 */
[----:B------:R-:W-:Y:S02]  /*da00*/  IMAD.U32 R5, RZ, RZ, UR5 ;  /* 0x00000005ff057e24 */ /* 0x000fe4000f8e00ff */
[----:B0-----:R-:W-:Y:S02]  /*da10*/  IMAD.U32 R6, RZ, RZ, UR6 ;  /* 0x00000006ff067e24 */ /* 0x001fe4000f8e00ff */
[----:B------:R-:W-:-:S02]  /*da20*/  IMAD.U32 R7, RZ, RZ, UR7 ;  /* 0x00000007ff077e24 */ /* 0x000fc4000f8e00ff */
[----:B------:R-:W-:Y:S02]  /*da30*/  IMAD.U32 R10, RZ, RZ, UR8 ;  /* 0x00000008ff0a7e24 */ /* 0x000fe4000f8e00ff */
[----:B------:R-:W-:Y:S02]  /*da40*/  IMAD.U32 R11, RZ, RZ, UR9 ;  /* 0x00000009ff0b7e24 */ /* 0x000fe4000f8e00ff */
[----:B------:R-:W-:Y:S02]  /*da50*/  IMAD.MOV.U32 R8, RZ, RZ, 0x70 ;  /* 0x00000070ff087424 */ /* 0x000fe400078e00ff */
[----:B------:R-:W-:Y:S02]  /*da60*/  IMAD.MOV.U32 R12, RZ, RZ, 0x1 ;  /* 0x00000001ff0c7424 */ /* 0x000fe400078e00ff */
[----:B------:R-:W-:-:S07]  /*da70*/  IMAD.MOV.U32 R13, RZ, RZ, RZ ;  /* 0x000000ffff0d7224 */ /* 0x000fce00078e00ff */
[----:B------:R-:W-:-:S07]  /*da80*/  LEPC R20, `(.L_x_238) ;  /* 0x000000001014794e */ /* 0x000fce0000000000 */
[----:B-1----:R-:W-:Y:S05]  /*da90*/  CALL.ABS.NOINC R2 ;  /* 0x0000000002007343 */ /* 0x002fea0003c00000 */
.L_x_238:
[----:B------:R-:W1:Y:S01]  /*daa0*/  LDC R7, c[0x0][0x448] ;  /* 0x00011200ff077b82 */ /* 0x000e620000000800 */
[----:B------:R-:W2:Y:S01]  /*dab0*/  S2R R13, SR_TID.X ;  /* 0x00000000000d7919 */ /* 0x000ea20000002100 */
[----:B------:R-:W-:Y:S02]  /*dac0*/  ULDC.64 UR8, c[0x0][0x2d8] ;  /* 0x0000b60000087ab9 */ /* 0x000fe40000000a00 */
[----:B------:R-:W-:Y:S01]  /*dad0*/  UIMAD UR6, UR42, UR8, URZ ;  /* 0x000000082a0672a4 */ /* 0x000fe2000f8e023f */
[----:B------:R-:W3:Y:S01]  /*dae0*/  S2R R12, SR_CTAID.X ;  /* 0x00000000000c7919 */ /* 0x000ee20000002500 */
[----:B------:R-:W-:Y:S02]  /*daf0*/  UIMAD.WIDE.U32 UR4, UR36, UR8, URZ ;  /* 0x00000008240472a5 */ /* 0x000fe4000f8e003f */
[----:B------:R-:W-:-:S03]  /*db00*/  UIMAD UR6, UR36, UR9, UR6 ;  /* 0x00000009240672a4 */ /* 0x000fc6000f8e0206 */
[----:B------:R-:W-:Y:S01]  /*db10*/  ULDC.64 UR8, c[0x0][0x2e0] ;  /* 0x0000b80000087ab9 */ /* 0x000fe20000000a00 */
[----:B------:R-:W-:Y:S02]  /*db20*/  UIADD3 UR5, UR5, UR6, URZ ;  /* 0x0000000605057290 */ /* 0x000fe4000fffe03f */
[----:B------:R-:W-:Y:S02]  /*db30*/  UIMAD UR7, UR45, UR8, URZ ;  /* 0x000000082d0772a4 */ /* 0x000fe4000f8e023f */
[----:B------:R-:W-:Y:S02]  /*db40*/  UIMAD.WIDE.U32 UR4, UR44, UR8, UR4 ;  /* 0x000000082c0472a5 */ /* 0x000fe4000f8e0004 */
[----:B------:R-:W-:-:S04]  /*db50*/  UIMAD UR6, UR44, UR9, UR7 ;  /* 0x000000092c0672a4 */ /* 0x000fc8000f8e0207 */
[----:B------:R-:W-:Y:S01]  /*db60*/  IMAD.U32 R4, RZ, RZ, UR4 ;  /* 0x00000004ff047e24 */ /* 0x000fe2000f8e00ff */
[----:B------:R-:W-:Y:S01]  /*db70*/  UIADD3 UR6, UR5, UR6, URZ ;  /* 0x0000000605067290 */ /* 0x000fe2000fffe03f */
[----:B-1----:R-:W-:Y:S02]  /*db80*/  ISETP.NE.AND P0, PT, R7, 0x1, PT ;  /* 0x000000010700780c */ /* 0x002fe40003f05270 */
[----:B------:R-:W-:Y:S01]  /*db90*/  IMAD.MOV.U32 R2, RZ, RZ, R4 ;  /* 0x000000ffff027224 */ /* 0x000fe200078e0004 */
[C---:B--2---:R-:W-:Y:S01]  /*dba0*/  LOP3.LUT R8, R13.reuse, 0x7f, RZ, 0xc0, !PT ;  /* 0x0000007f0d087812 */ /* 0x044fe200078ec0ff */
[----:B------:R-:W-:-:S09]  /*dbb0*/  IMAD.SHL.U32 R3, R13, 0x10, RZ ;  /* 0x000000100d037824 */ /* 0x000fd200078e00ff */
[----:B------:R-:W1:Y:S01]  /*dbc0*/  @P0 LDC R0, c[0x0][0x44c] ;  /* 0x00011300ff000b82 */ /* 0x000e620000000800 */
[----:B0-----:R-:W-:-:S04]  /*dbd0*/  SHF.R.U32.HI R6, RZ, 0x3, R8 ;  /* 0x00000003ff067819 */ /* 0x001fc80000011608 */
[----:B------:R-:W-:-:S03]  /*dbe0*/  LOP3.LUT R3, R6, 0x70, R3, 0xf8, !PT ;  /* 0x0000007006037812 */ /* 0x000fc600078ef803 */
[----:B------:R-:W0:Y:S02]  /*dbf0*/  @P0 LDC R5, c[0x0][0x450] ;  /* 0x00011400ff050b82 */ /* 0x000e240000000800 */
[----:B---3--:R-:W-:Y:S02]  /*dc00*/  IMAD R10, R12, 0x40, R3 ;  /* 0x000000400c0a7824 */ /* 0x008fe400078e0203 */
[----:B------:R-:W-:Y:S02]  /*dc10*/  IMAD.U32 R3, RZ, RZ, UR6 ;  /* 0x00000006ff037e24 */ /* 0x000fe4000f8e00ff */
[----:B------:R-:W-:Y:S02]  /*dc20*/  IMAD.MOV.U32 R9, RZ, RZ, R10 ;  /* 0x000000ffff097224 */ /* 0x000fe400078e000a */
[----:B-1----:R-:W-:-:S05]  /*dc30*/  @P0 IMAD.HI.U32 R0, R10, R0, RZ ;  /* 0x000000000a000227 */ /* 0x002fca00078e00ff */
[----:B0-----:R-:W-:Y:S01]  /*dc40*/  @P0 SHF.R.U32.HI R9, RZ, R5, R0 ;  /* 0x00000005ff090219 */ /* 0x001fe20000011600 */
[----:B------:R-:W-:Y:S01]  /*dc50*/  IMAD.U32 R5, RZ, RZ, UR5 ;  /* 0x00000005ff057e24 */ /* 0x000fe2000f8e00ff */
[----:B------:R-:W-:Y:S02]  /*dc60*/  ULDC.64 UR4, c[0x0][0x2d0] ;  /* 0x0000b40000047ab9 */ /* 0x000fe40000000a00 */
[--C-:B------:R-:W-:Y:S01]  /*dc70*/  SHF.R.S32.HI R0, RZ, 0x1f, R9.reuse ;  /* 0x0000001fff007819 */ /* 0x100fe20000011409 */
[----:B------:R-:W-:Y:S02]  /*dc80*/  IMAD.MOV R4, RZ, RZ, -R9 ;  /* 0x000000ffff047224 */ /* 0x000fe400078e0a09 */
[----:B------:R-:W-:-:S04]  /*dc90*/  IMAD.WIDE.U32 R2, R9, UR4, R2 ;  /* 0x0000000409027c25 */ /* 0x000fc8000f8e0002 */
[----:B------:R-:W-:Y:S02]  /*dca0*/  IMAD R0, R0, UR4, RZ ;  /* 0x0000000400007c24 */ /* 0x000fe4000f8e02ff */
[----:B------:R-:W-:Y:S02]  /*dcb0*/  IMAD R5, R7, R4, R10 ;  /* 0x0000000407057224 */ /* 0x000fe400078e020a */
[----:B------:R-:W-:Y:S01]  /*dcc0*/  IMAD R11, R9, UR5, R0 ;  /* 0x00000005090b7c24 */ /* 0x000fe2000f8e0200 */
[----:B------:R-:W-:Y:S02]  /*dcd0*/  ULDC.64 UR4, c[0x0][0x2c8] ;  /* 0x0000b20000047ab9 */ /* 0x000fe40000000a00 */
[----:B------:R-:W-:Y:S01]  /*dce0*/  SHF.R.S32.HI R0, RZ, 0x1f, R5 ;  /* 0x0000001fff007819 */ /* 0x000fe20000011405 */
[----:B------:R-:W-:-:S04]  /*dcf0*/  IMAD.IADD R3, R3, 0x1, R11 ;  /* 0x0000000103037824 */ /* 0x000fc800078e020b */
[----:B------:R-:W-:Y:S02]  /*dd00*/  IMAD R0, R0, UR4, RZ ;  /* 0x0000000400007c24 */ /* 0x000fe4000f8e02ff */
[----:B------:R-:W-:-:S04]  /*dd10*/  IMAD.WIDE.U32 R2, R5, UR4, R2 ;  /* 0x0000000405027c25 */ /* 0x000fc8000f8e0002 */
[----:B------:R-:W-:Y:S01]  /*dd20*/  IMAD R9, R5, UR5, R0 ;  /* 0x0000000505097c24 */ /* 0x000fe2000f8e0200 */
[----:B------:R-:W-:Y:S02]  /*dd30*/  ULDC.64 UR4, c[0x0][0x280] ;  /* 0x0000a00000047ab9 */ /* 0x000fe40000000a00 */
[----:B------:R-:W-:Y:S01]  /*dd40*/  LEA R0, P0, R2, UR4, 0x1 ;  /* 0x0000000402007c11 */ /* 0x000fe2000f8008ff */
[----:B------:R-:W-:Y:S01]  /*dd50*/  IMAD.IADD R3, R3, 0x1, R9 ;  /* 0x0000000103037824 */ /* 0x000fe200078e0209 */
[----:B------:R-:W-:-:S04]  /*dd60*/  ULDC UR4, c[0x0][0x2b8] ;  /* 0x0000ae0000047ab9 */ /* 0x000fc80000000800 */
[----:B------:R-:W-:Y:S01]  /*dd70*/  LEA.HI.X R3, R2, UR5, R3, 0x1, P0 ;  /* 0x0000000502037c11 */ /* 0x000fe200080f0c03 */
[----:B------:R-:W-:-:S05]  /*dd80*/  IMAD.SHL.U32 R2, R13, 0x8, RZ ;  /* 0x000000080d027824 */ /* 0x000fca00078e00ff */
[C---:B------:R-:W-:Y:S02]  /*dd90*/  LOP3.LUT R10, R2.reuse, 0x38, RZ, 0xc0, !PT ;  /* 0x00000038020a7812 */ /* 0x040fe400078ec0ff */
[----:B------:R-:W-:Y:S02]  /*dda0*/  LOP3.LUT R2, R2, 0x1f8, RZ, 0xc0, !PT ;  /* 0x000001f802027812 */ /* 0x000fe400078ec0ff */
[----:B------:R-:W-:Y:S01]  /*ddb0*/  ISETP.GE.AND P0, PT, R10, UR4, PT ;  /* 0x000000040a007c0c */ /* 0x000fe2000bf06270 */
[----:B------:R-:W-:Y:S01]  /*ddc0*/  UMOV UR4, 0xffffffff ;  /* 0xffffffff00047882 */ /* 0x000fe20000000000 */
[----:B------:R-:W-:Y:S01]  /*ddd0*/  LOP3.LUT R5, R2, 0x38, R13, 0x78, !PT ;  /* 0x0000003802057812 */ /* 0x000fe200078e780d */
[----:B------:R-:W-:-:S05]  /*dde0*/  IMAD.SHL.U32 R2, R8, 0x8, RZ ;  /* 0x0000000808027824 */ /* 0x000fca00078e00ff */
[----:B------:R-:W-:Y:S01]  /*ddf0*/  LOP3.LUT R8, R5, 0x200, R2, 0xf8, !PT ;  /* 0x0000020005087812 */ /* 0x000fe200078ef802 */
[----:B------:R-:W-:Y:S06]  /*de00*/  BRA.DIV UR4, `(.L_x_239) ;  /* 0x0000004604b47947 */ /* 0x000fec000b800000 */
[----:B------:R-:W0:Y:S01]  /*de10*/  S2R R4, SR_CTAID.X ;  /* 0x0000000000047919 */ /* 0x000e220000002500 */
[----:B------:R-:W-:Y:S01]  /*de20*/  ULDC UR4, c[0x0][0x288] ;  /* 0x0000a20000047ab9 */ /* 0x000fe20000000800 */
[----:B------:R-:W-:Y:S01]  /*de30*/  ULDC.64 UR6, c[0x0][0x208] ;  /* 0x0000820000067ab9 */ /* 0x000fe20000000a00 */
[----:B------:R-:W-:Y:S01]  /*de40*/  IMAD R2, R7, UR4, RZ ;  /* 0x0000000407027c24 */ /* 0x000fe2000f8e02ff */
[----:B------:R-:W1:Y:S01]  /*de50*/  SHFL.IDX PT, R14, R0, RZ, 0x181f ;  /* 0x00181fff000e7589 */ /* 0x000e6200000e0000 */
[----:B0-----:R-:W-:-:S03]  /*de60*/  IMAD R11, R4, 0x40, R6 ;  /* 0x00000040040b7824 */ /* 0x001fc600078e0206 */
[----:B------:R-:W0:Y:S01]  /*de70*/  SHFL.IDX PT, R4, R3, RZ, 0x181f ;  /* 0x00181fff03047589 */ /* 0x000e2200000e0000 */
[C---:B------:R-:W-:Y:S01]  /*de80*/  VIADD R12, R11.reuse, 0x10 ;  /* 0x000000100b0c7836 */ /* 0x040fe20000000000 */
[----:B------:R-:W-:Y:S02]  /*de90*/  ISETP.GE.AND P1, PT, R11, R2, PT ;  /* 0x000000020b00720c */ /* 0x000fe40003f26270 */
[----:B------:R-:W-:Y:S04]  /*dea0*/  STL [R1+0x4], R11 ;  /* 0x0000040b01007387 */ /* 0x000fe80000100800 */
[----:B------:R-:W-:Y:S07]  /*deb0*/  STL [R1+0xc], R12 ;  /* 0x00000c0c01007387 */ /* 0x000fee0000100800 */
[----:B-1----:R-:W-:-:S02]  /*dec0*/  @!P1 LEA R14, P2, R10, R14, 0x1 ;  /* 0x0000000e0a0e9211 */ /* 0x002fc400078408ff */
[----:B------:R-:W-:-:S03]  /*ded0*/  @!P1 LEA R9, R8, UR38, 0x1 ;  /* 0x0000002608099c11 */ /* 0x000fc6000f8e08ff */
[----:B0-----:R-:W-:Y:S02]  /*dee0*/  @!P1 IMAD.X R5, RZ, RZ, R4, P2 ;  /* 0x000000ffff059224 */ /* 0x001fe400010e0604 */
[----:B------:R-:W-:Y:S02]  /*def0*/  @!P1 IMAD.MOV.U32 R4, RZ, RZ, R14 ;  /* 0x000000ffff049224 */ /* 0x000fe400078e000e */
[----:B------:R-:W0:Y:S04]  /*df00*/  SHFL.IDX PT, R14, R0, 0x1, 0x181f ;  /* 0x00381f00000e7f89 */ /* 0x000e2800000e0000 */
[----:B------:R1:W-:Y:S01]  /*df10*/  @!P1 LDGSTS.E.BYPASS.LTC128B.128 [R9+0x20400], desc[UR6][R4.64], !P0 ;  /* 0x2040000004099fae */ /* 0x0003e2000c101d46 */
[----:B------:R-:W-:-:S03]  /*df20*/  ISETP.GE.AND P1, PT, R12, R2, PT ;  /* 0x000000020c00720c */ /* 0x000fc60003f26270 */
[----:B-1----:R-:W1:Y:S01]  /*df30*/  SHFL.IDX PT, R4, R3, 0x1, 0x181f ;  /* 0x00381f0003047f89 */ /* 0x002e6200000e0000 */
[----:B------:R-:W-:-:S09]  /*df40*/  VIADD R9, R11, 0x20 ;  /* 0x000000200b097836 */ /* 0x000fd20000000000 */
[----:B------:R-:W-:Y:S01]  /*df50*/  @!P1 LEA R7, R8, UR38, 0x1 ;  /* 0x0000002608079c11 */ /* 0x000fe2000f8e08ff */
[----:B------:R-:W-:Y:S01]  /*df60*/  STL [R1+0x10], R9 ;  /* 0x0000100901007387 */ /* 0x000fe20000100800 */
[----:B0-----:R-:W-:-:S03]  /*df70*/  @!P1 LEA R6, P2, R10, R14, 0x1 ;  /* 0x0000000e0a069211 */ /* 0x001fc600078408ff */
[----:B------:R-:W0:Y:S02]  /*df80*/  SHFL.IDX PT, R14, R0, 0x2, 0x181f ;  /* 0x00581f00000e7f89 */ /* 0x000e2400000e0000 */
[----:B-1----:R-:W-:Y:S02]  /*df90*/  @!P1 IMAD.X R5, RZ, RZ, R4, P2 ;  /* 0x000000ffff059224 */ /* 0x002fe400010e0604 */
[----:B------:R-:W-:-:S05]  /*dfa0*/  @!P1 IMAD.MOV.U32 R4, RZ, RZ, R6 ;  /* 0x000000ffff049224 */ /* 0x000fca00078e0006 */
[----:B------:R1:W-:Y:S01]  /*dfb0*/  @!P1 LDGSTS.E.BYPASS.LTC128B.128 [R7+0x20c00], desc[UR6][R4.64], !P0 ;  /* 0x20c0000004079fae */ /* 0x0003e2000c101d46 */
[----:B------:R-:W-:-:S03]  /*dfc0*/  ISETP.GE.AND P1, PT, R9, R2, PT ;  /* 0x000000020900720c */ /* 0x000fc60003f26270 */
[----:B-1----:R-:W1:Y:S10]  /*dfd0*/  SHFL.IDX PT, R4, R3, 0x2, 0x181f ;  /* 0x00581f0003047f89 */ /* 0x002e7400000e0000 */
[----:B0-----:R-:W-:-:S02]  /*dfe0*/  @!P1 LEA R5, P2, R10, R14, 0x1 ;  /* 0x0000000e0a059211 */ /* 0x001fc400078408ff */
[----:B------:R-:W-:Y:S01]  /*dff0*/  @!P1 LEA R6, R8, UR38, 0x1 ;  /* 0x0000002608069c11 */ /* 0x000fe2000f8e08ff */
[----:B------:R-:W0:Y:S04]  /*e000*/  SHFL.IDX PT, R3, R3, 0x3, 0x181f ;  /* 0x00781f0003037f89 */ /* 0x000e2800000e0000 */
[----:B------:R2:W3:Y:S01]  /*e010*/  SHFL.IDX PT, R14, R0, 0x3, 0x181f ;  /* 0x00781f00000e7f89 */ /* 0x0004e200000e0000 */
[----:B-1----:R-:W-:-:S05]  /*e020*/  @!P1 IMAD.X R4, RZ, RZ, R4, P2 ;  /* 0x000000ffff049224 */ /* 0x002fca00010e0604 */
[----:B------:R-:W-:-:S04]  /*e030*/  @!P1 LOP3.LUT R5, R5, R4, RZ, 0x3c, !PT ;  /* 0x0000000405059212 */ /* 0x000fc800078e3cff */
[----:B------:R-:W-:-:S04]  /*e040*/  @!P1 LOP3.LUT R4, R5, R4, RZ, 0x3c, !PT ;  /* 0x0000000405049212 */ /* 0x000fc800078e3cff */
[----:B------:R-:W-:-:S05]  /*e050*/  @!P1 LOP3.LUT R5, R5, R4, RZ, 0x3c, !PT ;  /* 0x0000000405059212 */ /* 0x000fca00078e3cff */
[----:B0--3--:R2:W-:Y:S02]  /*e060*/  @!P1 LDGSTS.E.BYPASS.LTC128B.128 [R6+0x21400], desc[UR6][R4.64], !P0 ;  /* 0x2140000004069fae */ /* 0x0095e4000c101d46 */
.L_x_345:
[----:B--2---:R-:W2:Y:S01]  /*e070*/  LDL R0, [R1+0x4] ;  /* 0x0000040001007983 */ /* 0x004ea20000100800 */
[----:B------:R-:W-:Y:S01]  /*e080*/  ULDC.64 UR4, c[0x0][0x208] ;  /* 0x0000820000047ab9 */ /* 0x000fe20000000a00 */
[----:B--2---:R-:W-:-:S05]  /*e090*/  VIADD R0, R0, 0x30 ;  /* 0x0000003000007836 */ /* 0x004fca0000000000 */
[----:B------:R-:W-:Y:S01]  /*e0a0*/  ISETP.GE.AND P1, PT, R0, R2, PT ;  /* 0x000000020000720c */ /* 0x000fe20003f26270 */
[----:B------:R0:W-:-:S12]  /*e0b0*/  STL [R1+0x20], R0 ;  /* 0x0000200001007387 */ /* 0x0001d80000100800 */
[----:B------:R-:W-:Y:S02]  /*e0c0*/  @!P1 LEA R2, P2, R10, R14, 0x1 ;  /* 0x0000000e0a029211 */ /* 0x000fe400078408ff */
[----:B------:R-:W-:-:S03]  /*e0d0*/  @!P1 LEA R5, R8, UR38, 0x1 ;  /* 0x0000002608059c11 */ /* 0x000fc6000f8e08ff */
[----:B------:R-:W-:-:S05]  /*e0e0*/  @!P1 IMAD.X R3, RZ, RZ, R3, P2 ;  /* 0x000000ffff039224 */ /* 0x000fca00010e0603 */
[----:B------:R-:W-:Y:S01]  /*e0f0*/  @!PT LDS RZ, [RZ] ;  /* 0x00000000fffff984 */ /* 0x000fe20000000800 */
[----:B------:R-:W-:Y:S01]  /*e100*/  @!PT LDS RZ, [RZ] ;  /* 0x00000000fffff984 */ /* 0x000fe20000000800 */
[----:B------:R-:W-:Y:S01]  /*e110*/  @!PT LDS RZ, [RZ] ;  /* 0x00000000fffff984 */ /* 0x000fe20000000800 */
[----:B------:R1:W-:Y:S01]  /*e120*/  @!P1 LDGSTS.E.BYPASS.LTC128B.128 [R5+0x21c00], desc[UR4][R2.64], !P0 ;  /* 0x21c0000002059fae */ /* 0x0003e2000c101d44 */
[----:B------:R-:W-:Y:S01]  /*e130*/  NOP ;  /* 0x0000000000007918 */ /* 0x000fe20000000000 */
[----:B------:R-:W-:Y:S02]  /*e140*/  SYNCS.ARRIVE.TRANS64.RED.A0T1 RZ, [UR38+0x38800], RZ ;  /* 0x038800ffffff79a7 */ /* 0x000fe40008200426 */
[----:B------:R-:W-:Y:S01]  /*e150*/  ARRIVES.LDGSTSBAR.64.TRANSCNT [UR38+0x38800] ;  /* 0x03880000ff0079b0 */ /* 0x000fe20008000aa6 */
[----:B-1----:R-:W0:Y:S01]  /*e160*/  LDC.64 R2, c[0x0][0x3d8] ;  /* 0x0000f600ff027b82 */ /* 0x002e220000000a00 */
[----:B------:R-:W-:Y:S01]  /*e170*/  NOP ;  /* 0x0000000000007918 */ /* 0x000fe20000000000 */
[C---:B0-----:R-:W-:Y:S01]  /*e180*/  IMAD R0, R2.reuse, UR42, RZ ;  /* 0x0000002a02007c24 */ /* 0x041fe2000f8e02ff */
[----:B------:R-:W-:Y:S01]  /*e190*/  UIADD3 UR4, UR38, 0x26400, URZ ;  /* 0x0002640026047890 */ /* 0x000fe2000fffe03f */
[----:B------:R-:W-:Y:S01]  /*e1a0*/  IMAD.WIDE.U32 R4, R2, UR36, RZ ;  /* 0x0000002402047c25 */ /* 0x000fe2000f8e00ff */
[----:B------:R-:W-:Y:S02]  /*e1b0*/  SYNCS.ARRIVE.TRANS64.A1T0 RZ, [UR38+0x38800], RZ ;  /* 0x038800ffffff79a7 */ /* 0x000fe40008100026 */
[----:B------:R-:W-:Y:S01]  /*e1c0*/  ULOP3.LUT UP0, URZ, UR4, 0x3ff, URZ, 0xc0, !UPT ;  /* 0x000003ff043f7892 */ /* 0x000fe2000f80c03f */
[----:B------:R-:W-:Y:S01]  /*e1d0*/  IMAD R0, R3, UR36, R0 ;  /* 0x0000002403007c24 */ /* 0x000fe2000f8e0200 */
[----:B------:R0:W-:Y:S03]  /*e1e0*/  STL.64 [R1+0x18], R4 ;  /* 0x0000180401007387 */ /* 0x0001e60000100a00 */
[----:B------:R-:W-:Y:S01]  /*e1f0*/  IMAD.IADD R0, R5, 0x1, R0 ;  /* 0x0000000105007824 */ /* 0x000fe200078e0200 */
[----:B------:R-:W-:-:S04]  /*e200*/  PLOP3.LUT P0, PT, PT, PT, UP0, 0x80, 0x0 ;  /* 0x000000000000781c */ /* 0x000fc80003f0f008 */
[----:B------:R0:W-:Y:S09]  /*e210*/  STL [R1+0x24], R0 ;  /* 0x0000240001007387 */ /* 0x0001f20000100800 */
[----:B------:R-:W-:Y:S05]  /*e220*/  @!P0 BRA `(.L_x_240) ;  /* 0x0000000000408947 */ /* 0x000fea0003800000 */
[----:B------:R-:W-:Y:S01]  /*e230*/  MOV R2, 0x0 ;  /* 0x0000000000027802 */ /* 0x000fe20000000f00 */
[----:B------:R-:W-:Y:S01]  /*e240*/  ULDC.64 UR6, c[0x4][0x90] ;  /* 0x0100240000067ab9 */ /* 0x000fe20000000a00 */
[----:B------:R-:W-:Y:S01]  /*e250*/  ULDC.64 UR8, c[0x4][0x98] ;  /* 0x0100260000087ab9 */ /* 0x000fe20000000a00 */
[----:B------:R-:W-:Y:S01]  /*e260*/  ULDC.64 UR4, c[0x4][0x28] ;  /* 0x01000a0000047ab9 */ /* 0x000fe20000000a00 */
[----:B0-----:R-:W-:Y:S02]  /*e270*/  IMAD.U32 R4, RZ, RZ, UR6 ;  /* 0x00000006ff047e24 */ /* 0x001fe4000f8e00ff */
        /* <DEDUP_REMOVED lines=11> */
.L_x_240:
[----:B------:R-:W2:Y:S01]  /*e330*/  LDL.LU.64 R6, [R1+0x18] ;  /* 0x0000180001067983 */ /* 0x000ea20000300a00 */
[----:B------:R-:W-:-:S03]  /*e340*/  ULDC.64 UR8, c[0x0][0x3e0] ;  /* 0x0000f80000087ab9 */ /* 0x000fc60000000a00 */
[----:B------:R-:W3:Y:S01]  /*e350*/  LDL.LU R2, [R1+0x24] ;  /* 0x0000240001027983 */ /* 0x000ee20000300800 */
[----:B0-----:R-:W0:Y:S01]  /*e360*/  S2R R4, SR_TID.X ;  /* 0x0000000000047919 */ /* 0x001e220000002100 */
[----:B------:R-:W1:Y:S01]  /*e370*/  S2R R0, SR_CTAID.X ;  /* 0x0000000000007919 */ /* 0x000e620000002500 */
[C---:B0-----:R-:W-:Y:S01]  /*e380*/  LOP3.LUT R3, R4.reuse, 0x7f, RZ, 0xc0, !PT ;  /* 0x0000007f04037812 */ /* 0x041fe200078ec0ff */
[----:B------:R-:W-:-:S03]  /*e390*/  IMAD.SHL.U32 R15, R4, 0x10, RZ ;  /* 0x00000010040f7824 */ /* 0x000fc600078e00ff */
[----:B------:R-:W-:-:S04]  /*e3a0*/  SHF.R.U32.HI R4, RZ, 0x3, R3 ;  /* 0x00000003ff047819 */ /* 0x000fc80000011603 */
[----:B------:R-:W-:-:S05]  /*e3b0*/  LOP3.LUT R4, R4, 0x70, R15, 0xf8, !PT ;  /* 0x0000007004047812 */ /* 0x000fca00078ef80f */
[----:B-1----:R-:W-:Y:S01]  /*e3c0*/  IMAD R4, R0, 0x40, R4 ;  /* 0x0000004000047824 */ /* 0x002fe200078e0204 */
[----:B------:R-:W0:Y:S01]  /*e3d0*/  S2R R8, SR_TID.X ;  /* 0x0000000000087919 */ /* 0x000e220000002100 */
[----:B------:R-:W-:-:S04]  /*e3e0*/  UIMAD UR6, UR45, UR8, URZ ;  /* 0x000000082d0672a4 */ /* 0x000fc8000f8e023f */
[----:B------:R-:W-:Y:S01]  /*e3f0*/  UIMAD UR6, UR44, UR9, UR6 ;  /* 0x000000092c0672a4 */ /* 0x000fe2000f8e0206 */
[----:B0-----:R-:W-:-:S05]  /*e400*/  IMAD.SHL.U32 R10, R8, 0x8, RZ ;  /* 0x00000008080a7824 */ /* 0x001fca00078e00ff */
[----:B------:R-:W-:Y:S02]  /*e410*/  LOP3.LUT R10, R10, 0x38, RZ, 0xc0, !PT ;  /* 0x000000380a0a7812 */ /* 0x000fe400078ec0ff */
[----:B------:R-:W-:Y:S02]  /*e420*/  LOP3.LUT R17, R17, 0xfffffff7, RZ, 0xc0, !PT ;  /* 0xfffffff711117812 */ /* 0x000fe400078ec0ff */
[----:B--2---:R-:W-:Y:S02]  /*e430*/  R2UR UR5, R7 ;  /* 0x00000000070572ca */ /* 0x004fe400000e0000 */
[----:B------:R-:W0:Y:S01]  /*e440*/  LDC R7, c[0x0][0x448] ;  /* 0x00011200ff077b82 */ /* 0x000e220000000800 */
[----:B---3--:R-:W-:Y:S02]  /*e450*/  R2UR UR5, R2 ;  /* 0x00000000020572ca */ /* 0x008fe400000e0000 */
[----:B0-----:R-:W-:-:S13]  /*e460*/  ISETP.NE.AND P0, PT, R7, 0x1, PT ;  /* 0x000000010700780c */ /* 0x001fda0003f05270 */
[----:B------:R-:W0:Y:S08]  /*e470*/  @P0 LDC R2, c[0x0][0x44c] ;  /* 0x00011300ff020b82 */ /* 0x000e300000000800 */
[----:B------:R-:W1:Y:S01]  /*e480*/  @P0 LDC R0, c[0x0][0x450] ;  /* 0x00011400ff000b82 */ /* 0x000e620000000800 */
[----:B------:R-:W-:Y:S01]  /*e490*/  R2UR UR4, R6 ;  /* 0x00000000060472ca */ /* 0x000fe200000e0000 */
[----:B0-----:R-:W-:-:S04]  /*e4a0*/  @P0 IMAD.HI.U32 R3, R4, R2, RZ ;  /* 0x0000000204030227 */ /* 0x001fc800078e00ff */
[----:B------:R-:W-:Y:S01]  /*e4b0*/  IMAD.MOV.U32 R2, RZ, RZ, R4 ;  /* 0x000000ffff027224 */ /* 0x000fe200078e0004 */
[----:B-1----:R-:W-:-:S07]  /*e4c0*/  @P0 SHF.R.U32.HI R2, RZ, R0, R3 ;  /* 0x00000000ff020219 */ /* 0x002fce0000011603 */
[----:B------:R-:W-:Y:S01]  /*e4d0*/  UIMAD.WIDE.U32 UR4, UR44, UR8, UR4 ;  /* 0x000000082c0472a5 */ /* 0x000fe2000f8e0004 */
[--C-:B------:R-:W-:Y:S01]  /*e4e0*/  SHF.R.S32.HI R3, RZ, 0x1f, R2.reuse ;  /* 0x0000001fff037819 */ /* 0x100fe20000011402 */
[----:B------:R-:W-:Y:S01]  /*e4f0*/  IMAD.MOV R0, RZ, RZ, -R2 ;  /* 0x000000ffff007224 */ /* 0x000fe200078e0a02 */
[----:B------:R-:W-:Y:S01]  /*e500*/  ULDC.64 UR8, c[0x0][0x3d0] ;  /* 0x0000f40000087ab9 */ /* 0x000fe20000000a00 */
[----:B------:R-:W-:Y:S02]  /*e510*/  UIADD3 UR5, UR5, UR6, URZ ;  /* 0x0000000605057290 */ /* 0x000fe4000fffe03f */
[----:B------:R-:W-:Y:S02]  /*e520*/  IMAD R0, R7, R0, R4 ;  /* 0x0000000007007224 */ /* 0x000fe400078e0204 */
[----:B------:R-:W-:Y:S02]  /*e530*/  IMAD R5, R3, UR8, RZ ;  /* 0x0000000803057c24 */ /* 0x000fe4000f8e02ff */
[----:B------:R-:W-:Y:S01]  /*e540*/  IMAD.U32 R3, RZ, RZ, UR8 ;  /* 0x00000008ff037e24 */ /* 0x000fe2000f8e00ff */
[----:B------:R-:W-:Y:S01]  /*e550*/  SHF.R.S32.HI R4, RZ, 0x1f, R0 ;  /* 0x0000001fff047819 */ /* 0x000fe20000011400 */
[----:B------:R-:W-:-:S02]  /*e560*/  IMAD R5, R2, UR9, R5 ;  /* 0x0000000902057c24 */ /* 0x000fc4000f8e0205 */
[----:B------:R-:W-:Y:S01]  /*e570*/  IMAD.WIDE.U32 R2, R2, R3, UR4 ;  /* 0x0000000402027e25 */ /* 0x000fe2000f8e0003 */
[----:B------:R-:W-:-:S03]  /*e580*/  ULDC.64 UR4, c[0x0][0x3c8] ;  /* 0x0000f20000047ab9 */ /* 0x000fc60000000a00 */
[----:B------:R-:W-:Y:S02]  /*e590*/  IMAD.IADD R3, R3, 0x1, R5 ;  /* 0x0000000103037824 */ /* 0x000fe400078e0205 */
[----:B------:R-:W-:Y:S02]  /*e5a0*/  IMAD R4, R4, UR4, RZ ;  /* 0x0000000404047c24 */ /* 0x000fe4000f8e02ff */
[----:B------:R-:W-:-:S04]  /*e5b0*/  IMAD.WIDE.U32 R2, R0, UR4, R2 ;  /* 0x0000000400027c25 */ /* 0x000fc8000f8e0002 */
[----:B------:R-:W-:Y:S01]  /*e5c0*/  IMAD R5, R0, UR5, R4 ;  /* 0x0000000500057c24 */ /* 0x000fe2000f8e0204 */
[----:B------:R-:W-:Y:S02]  /*e5d0*/  ULDC.64 UR4, c[0x0][0x390] ;  /* 0x0000e40000047ab9 */ /* 0x000fe40000000a00 */
[----:B------:R-:W-:Y:S01]  /*e5e0*/  LEA R0, P0, R2, UR4, 0x1 ;  /* 0x0000000402007c11 */ /* 0x000fe2000f8008ff */
[----:B------:R-:W-:Y:S01]  /*e5f0*/  IMAD.IADD R3, R3, 0x1, R5 ;  /* 0x0000000103037824 */ /* 0x000fe200078e0205 */
[----:B------:R-:W-:-:S04]  /*e600*/  ULDC UR4, c[0x0][0x3b8] ;  /* 0x0000ee0000047ab9 */ /* 0x000fc80000000800 */
[----:B------:R-:W-:Y:S02]  /*e610*/  LEA.HI.X R6, R2, UR5, R3, 0x1, P0 ;  /* 0x0000000502067c11 */ /* 0x000fe400080f0c03 */
[----:B------:R-:W-:-:S04]  /*e620*/  LOP3.LUT R2, R10, 0x40, RZ, 0xfc, !PT ;  /* 0x000000400a027812 */ /* 0x000fc800078efcff */
[----:B------:R-:W-:Y:S02]  /*e630*/  ISETP.GE.AND P1, PT, R2, UR4, PT ;  /* 0x0000000402007c0c */ /* 0x000fe4000bf26270 */
[C---:B------:R-:W-:Y:S02]  /*e640*/  LOP3.LUT R2, R10.reuse, 0x80, RZ, 0xfc, !PT ;  /* 0x000000800a027812 */ /* 0x040fe400078efcff */
[----:B------:R-:W-:Y:S02]  /*e650*/  ISETP.GE.AND P3, PT, R10, UR4, PT ;  /* 0x000000040a007c0c */ /* 0x000fe4000bf66270 */
[----:B------:R-:W-:Y:S02]  /*e660*/  ISETP.GE.AND P2, PT, R2, UR4, PT ;  /* 0x0000000402007c0c */ /* 0x000fe4000bf46270 */
[----:B------:R-:W-:Y:S02]  /*e670*/  SEL R2, RZ, 0x1, P3 ;  /* 0x00000001ff027807 */ /* 0x000fe40001800000 */
[----:B------:R-:W-:-:S02]  /*e680*/  SEL R3, RZ, 0x4, P2 ;  /* 0x00000004ff037807 */ /* 0x000fc40001000000 */
[----:B------:R-:W-:-:S04]  /*e690*/  SEL R4, RZ, 0x2, P1 ;  /* 0x00000002ff047807 */ /* 0x000fc80000800000 */
[----:B------:R-:W-:Y:S02]  /*e6a0*/  IADD3 R2, R3, R4, R2 ;  /* 0x0000000403027210 */ /* 0x000fe40007ffe002 */
[----:B------:R-:W-:-:S04]  /*e6b0*/  LOP3.LUT R3, R10, 0xc0, RZ, 0xfc, !PT ;  /* 0x000000c00a037812 */ /* 0x000fc800078efcff */
[----:B------:R-:W-:Y:S02]  /*e6c0*/  ISETP.GE.AND P5, PT, R3, UR4, PT ;  /* 0x0000000403007c0c */ /* 0x000fe4000bfa6270 */
[----:B------:R-:W-:-:S04]  /*e6d0*/  LOP3.LUT R3, R10, 0x100, RZ, 0xfc, !PT ;  /* 0x000001000a037812 */ /* 0x000fc800078efcff */
[----:B------:R-:W-:Y:S02]  /*e6e0*/  ISETP.GE.AND P0, PT, R3, UR4, PT ;  /* 0x0000000403007c0c */ /* 0x000fe4000bf06270 */
[----:B------:R-:W-:Y:S02]  /*e6f0*/  SEL R4, RZ, 0x8, P5 ;  /* 0x00000008ff047807 */ /* 0x000fe40002800000 */
[----:B------:R-:W-:-:S04]  /*e700*/  SEL R3, RZ, 0x10, P0 ;  /* 0x00000010ff037807 */ /* 0x000fc80000000000 */
[----:B------:R-:W-:Y:S02]  /*e710*/  IADD3 R2, R3, R2, R4 ;  /* 0x0000000203027210 */ /* 0x000fe40007ffe004 */
[C---:B------:R-:W-:Y:S02]  /*e720*/  LOP3.LUT R3, R10.reuse, 0x180, RZ, 0xfc, !PT ;  /* 0x000001800a037812 */ /* 0x040fe400078efcff */
[----:B------:R-:W-:Y:S02]  /*e730*/  @P1 LOP3.LUT R17, R17, 0x8, RZ, 0xfc, !PT ;  /* 0x0000000811111812 */ /* 0x000fe400078efcff */
[----:B------:R-:W-:Y:S02]  /*e740*/  ISETP.GE.AND P1, PT, R3, UR4, PT ;  /* 0x0000000403007c0c */ /* 0x000fe4000bf26270 */
[----:B------:R-:W-:Y:S02]  /*e750*/  LOP3.LUT R3, R10, 0x140, RZ, 0xfc, !PT ;  /* 0x000001400a037812 */ /* 0x000fe400078efcff */
[----:B------:R-:W-:-:S02]  /*e760*/  SEL R4, RZ, 0x40, P1 ;  /* 0x00000040ff047807 */ /* 0x000fc40000800000 */
[----:B------:R-:W-:Y:S02]  /*e770*/  LOP3.LUT R17, R17, 0xfffffffb, RZ, 0xc0, !PT ;  /* 0xfffffffb11117812 */ /* 0x000fe400078ec0ff */
[----:B------:R-:W-:Y:S02]  /*e780*/  ISETP.GE.AND P1, PT, R3, UR4, PT ;  /* 0x0000000403007c0c */ /* 0x000fe4000bf26270 */
[----:B------:R-:W-:Y:S02]  /*e790*/  LOP3.LUT R17, R17, 0xffffffef, RZ, 0xc0, !PT ;  /* 0xffffffef11117812 */ /* 0x000fe400078ec0ff */
[----:B------:R-:W-:Y:S02]  /*e7a0*/  SEL R3, RZ, 0x20, P1 ;  /* 0x00000020ff037807 */ /* 0x000fe40000800000 */
[----:B------:R-:W-:Y:S02]  /*e7b0*/  @P3 LOP3.LUT R17, R17, 0x10, RZ, 0xfc, !PT ;  /* 0x0000001011113812 */ /* 0x000fe400078efcff */
[----:B------:R-:W-:-:S02]  /*e7c0*/  IADD3 R4, R4, R2, R3 ;  /* 0x0000000204047210 */ /* 0x000fc40007ffe003 */
[----:B------:R-:W-:Y:S02]  /*e7d0*/  LOP3.LUT R2, R10, 0x1c0, RZ, 0xfc, !PT ;  /* 0x000001c00a027812 */ /* 0x000fe400078efcff */
[----:B------:R-:W-:Y:S02]  /*e7e0*/  @P2 LOP3.LUT R17, R17, 0x4, RZ, 0xfc, !PT ;  /* 0x0000000411112812 */ /* 0x000fe400078efcff */
[----:B------:R-:W-:Y:S01]  /*e7f0*/  ISETP.GE.AND P2, PT, R2, UR4, PT ;  /* 0x0000000402007c0c */ /* 0x000fe2000bf46270 */
[----:B------:R-:W-:-:S03]  /*e800*/  UMOV UR4, 0xffffffff ;  /* 0xffffffff00047882 */ /* 0x000fc60000000000 */
[----:B------:R-:W-:-:S05]  /*e810*/  SEL R5, RZ, 0x80, P2 ;  /* 0x00000080ff057807 */ /* 0x000fca0001000000 */
[----:B------:R-:W-:Y:S01]  /*e820*/  IMAD.IADD R5, R4, 0x1, R5 ;  /* 0x0000000104057824 */ /* 0x000fe200078e0205 */
[----:B------:R-:W-:Y:S06]  /*e830*/  BRA.DIV UR4, `(.L_x_241) ;  /* 0x0000004204787947 */ /* 0x000fec000b800000 */
[----:B------:R-:W2:Y:S01]  /*e840*/  LDL.LU R3, [R1+0x4] ;  /* 0x0000040001037983 */ /* 0x000ea20000300800 */
[----:B------:R-:W-:-:S03]  /*e850*/  ULDC UR4, c[0x0][0x288] ;  /* 0x0000a20000047ab9 */ /* 0x000fc60000000800 */
[----:B------:R-:W3:Y:S01]  /*e860*/  LDL.LU R2, [R1+0xc] ;  /* 0x00000c0001027983 */ /* 0x000ee20000300800 */
[----:B------:R-:W-:Y:S01]  /*e870*/  IMAD R7, R7, UR4, RZ ;  /* 0x0000000407077c24 */ /* 0x000fe2000f8e02ff */
[----:B------:R-:W-:Y:S02]  /*e880*/  LOP3.LUT R17, R17, 0xffffff7f, RZ, 0xc0, !PT ;  /* 0xffffff7f11117812 */ /* 0x000fe400078ec0ff */
[----:B------:R-:W4:Y:S02]  /*e890*/  LDL.LU R15, [R1+0x10] ;  /* 0x00001000010f7983 */ /* 0x000f240000300800 */
[----:B------:R-:W-:Y:S01]  /*e8a0*/  @P0 LOP3.LUT R17, R17, 0x80, RZ, 0xfc, !PT ;  /* 0x0000008011110812 */ /* 0x000fe200078efcff */
[----:B------:R-:W0:Y:S03]  /*e8b0*/  S2R R9, SR_TID.X ;  /* 0x0000000000097919 */ /* 0x000e260000002100 */
[C---:B------:R-:W-:Y:S01]  /*e8c0*/  LOP3.LUT P0, RZ, R17.reuse, 0x10, RZ, 0xc0, !PT ;  /* 0x0000001011ff7812 */ /* 0x040fe2000780c0ff */
[----:B------:R-:W1:Y:S01]  /*e8d0*/  S2R R11, SR_TID.X ;  /* 0x00000000000b7919 */ /* 0x000e620000002100 */
[----:B------:R-:W-:-:S04]  /*e8e0*/  LOP3.LUT R17, R17, 0xffffffbf, RZ, 0xc0, !PT ;  /* 0xffffffbf11117812 */ /* 0x000fc800078ec0ff */
[----:B------:R-:W-:-:S04]  /*e8f0*/  @P1 LOP3.LUT R17, R17, 0x40, RZ, 0xfc, !PT ;  /* 0x0000004011111812 */ /* 0x000fc800078efcff */
[C---:B------:R-:W-:Y:S01]  /*e900*/  LOP3.LUT P1, RZ, R17.reuse, 0x8, RZ, 0xc0, !PT ;  /* 0x0000000811ff7812 */ /* 0x040fe2000782c0ff */
[----:B------:R-:W-:Y:S01]  /*e910*/  ULDC.64 UR6, c[0x0][0x208] ;  /* 0x0000820000067ab9 */ /* 0x000fe20000000a00 */
[----:B------:R-:W-:Y:S01]  /*e920*/  LOP3.LUT P3, RZ, R17, 0x4, RZ, 0xc0, !PT ;  /* 0x0000000411ff7812 */ /* 0x000fe2000786c0ff */
[----:B0-----:R-:W-:Y:S01]  /*e930*/  IMAD.SHL.U32 R13, R9, 0x8, RZ ;  /* 0x00000008090d7824 */ /* 0x001fe200078e00ff */
[----:B-1----:R-:W-:-:S04]  /*e940*/  LOP3.LUT R11, R11, 0x7f, RZ, 0xc0, !PT ;  /* 0x0000007f0b0b7812 */ /* 0x002fc800078ec0ff */
[----:B------:R-:W-:Y:S01]  /*e950*/  LOP3.LUT R13, R13, 0x38, RZ, 0xc0, !PT ;  /* 0x000000380d0d7812 */ /* 0x000fe200078ec0ff */
[----:B------:R-:W-:Y:S02]  /*e960*/  IMAD.SHL.U32 R12, R11, 0x8, RZ ;  /* 0x000000080b0c7824 */ /* 0x000fe400078e00ff */
[----:B------:R-:W-:-:S05]  /*e970*/  IMAD.SHL.U32 R11, R9, 0x8, RZ ;  /* 0x00000008090b7824 */ /* 0x000fca00078e00ff */
[----:B------:R-:W-:-:S04]  /*e980*/  LOP3.LUT R11, R11, 0x1f8, RZ, 0xc0, !PT ;  /* 0x000001f80b0b7812 */ /* 0x000fc800078ec0ff */
[----:B------:R-:W-:-:S04]  /*e990*/  LOP3.LUT R11, R11, 0x38, R9, 0x78, !PT ;  /* 0x000000380b0b7812 */ /* 0x000fc800078e7809 */
[----:B------:R-:W-:Y:S01]  /*e9a0*/  LOP3.LUT R11, R11, 0x200, R12, 0xf8, !PT ;  /* 0x000002000b0b7812 */ /* 0x000fe200078ef80c */
[----:B------:R-:W-:Y:S01]  /*e9b0*/  SHFL.IDX PT, R14, R0, 0x1, 0x181f ;  /* 0x00381f00000e7f89 */ /* 0x000fe200000e0000 */
[----:B--2---:R-:W-:-:S03]  /*e9c0*/  ISETP.GE.AND P2, PT, R3, R7, PT ;  /* 0x000000070300720c */ /* 0x004fc60003f46270 */
[----:B------:R-:W0:Y:S01]  /*e9d0*/  SHFL.IDX PT, R3, R0, RZ, 0x181f ;  /* 0x00181fff00037589 */ /* 0x000e2200000e0000 */
[----:B---3--:R-:W-:-:S03]  /*e9e0*/  IMAD.MOV.U32 R10, RZ, RZ, R2 ;  /* 0x000000ffff0a7224 */ /* 0x008fc600078e0002 */
[----:B------:R-:W1:Y:S06]  /*e9f0*/  SHFL.IDX PT, R2, R6, RZ, 0x181f ;  /* 0x00181fff06027589 */ /* 0x000e6c00000e0000 */
[----:B------:R-:W-:-:S04]  /*ea00*/  @!P2 LOP3.LUT R8, R4, 0x40, RZ, 0xc0, !PT ;  /* 0x000000400408a812 */ /* 0x000fc800078ec0ff */
[----:B------:R-:W-:Y:S02]  /*ea10*/  @!P2 SHF.R.U32.HI R8, RZ, 0x2, R8 ;  /* 0x00000002ff08a819 */ /* 0x000fe40000011608 */
[----:B------:R-:W-:Y:S02]  /*ea20*/  @!P2 LEA R9, R11, UR38, 0x1 ;  /* 0x000000260b09ac11 */ /* 0x000fe4000f8e08ff */
[----:B------:R-:W-:Y:S02]  /*ea30*/  @!P2 ISETP.NE.U32.AND P4, PT, R8, RZ, PT ;  /* 0x000000ff0800a20c */ /* 0x000fe40003f85070 */
[----:B------:R-:W-:Y:S02]  /*ea40*/  @!P2 LOP3.LUT R8, R5, 0x80, RZ, 0xc0, !PT ;  /* 0x000000800508a812 */ /* 0x000fe400078ec0ff */
[----:B0-----:R-:W-:-:S05]  /*ea50*/  @!P2 LEA R3, P6, R13, R3, 0x1 ;  /* 0x000000030d03a211 */ /* 0x001fca00078c08ff */
[----:B-1----:R-:W-:-:S05]  /*ea60*/  @!P2 IMAD.X R2, RZ, RZ, R2, P6 ;  /* 0x000000ffff02a224 */ /* 0x002fca00030e0602 */
[----:B------:R-:W-:-:S04]  /*ea70*/  @!P2 LOP3.LUT R3, R3, R2, RZ, 0x3c, !PT ;  /* 0x000000020303a212 */ /* 0x000fc800078e3cff */
[----:B------:R-:W-:-:S04]  /*ea80*/  @!P2 LOP3.LUT R2, R3, R2, RZ, 0x3c, !PT ;  /* 0x000000020302a212 */ /* 0x000fc800078e3cff */
[----:B------:R-:W-:Y:S02]  /*ea90*/  @!P2 LOP3.LUT R3, R3, R2, RZ, 0x3c, !PT ;  /* 0x000000020303a212 */ /* 0x000fe400078e3cff */
[----:B------:R-:W-:-:S03]  /*eaa0*/  @!P2 SHF.R.U32.HI R8, RZ, 0x3, R8 ;  /* 0x00000003ff08a819 */ /* 0x000fc60000011608 */
[----:B------:R-:W-:Y:S01]  /*eab0*/  @!P2 LDGSTS.E.BYPASS.LTC128B.128 [R9+0x26400], desc[UR6][R2.64], !P0 ;  /* 0x264000000209afae */ /* 0x000fe2000c101d46 */
[----:B------:R-:W-:-:S03]  /*eac0*/  LOP3.LUT P0, RZ, R17, 0x80, RZ, 0xc0, !PT ;  /* 0x0000008011ff7812 */ /* 0x000fc6000780c0ff */
[----:B------:R-:W-:Y:S01]  /*ead0*/  @!P2 LDGSTS.E.BYPASS.LTC128B.128 [R9+0x28400], desc[UR6][R2.64+0x80], !P1 ;  /* 0x284000800209afae */ /* 0x000fe2000c901d46 */
[----:B------:R-:W-:Y:S02]  /*eae0*/  LOP3.LUT P1, RZ, R17, 0x40, RZ, 0xc0, !PT ;  /* 0x0000004011ff7812 */ /* 0x000fe4000782c0ff */
[----:B------:R-:W-:Y:S01]  /*eaf0*/  @!P2 ISETP.NE.U32.AND P6, PT, R8, RZ, PT ;  /* 0x000000ff0800a20c */ /* 0x000fe20003fc5070 */
[----:B------:R-:W-:Y:S04]  /*eb00*/  @!P2 LDGSTS.E.BYPASS.LTC128B.128 [R9+0x2a400], desc[UR6][R2.64+0x100], !P3 ;  /* 0x2a4001000209afae */ /* 0x000fe8000d901d46 */
[----:B------:R-:W0:Y:S04]  /*eb10*/  SHFL.IDX PT, R8, R6, 0x1, 0x181f ;  /* 0x00381f0006087f89 */ /* 0x000e2800000e0000 */
[----:B------:R-:W-:Y:S04]  /*eb20*/  @!P2 LDGSTS.E.BYPASS.LTC128B.128 [R9+0x2c400], desc[UR6][R2.64+0x180], !P5 ;  /* 0x2c4001800209afae */ /* 0x000fe8000e901d46 */
[----:B------:R-:W-:Y:S04]  /*eb30*/  @!P2 LDGSTS.E.BYPASS.LTC128B.128 [R9+0x2e400], desc[UR6][R2.64+0x200], !P0 ;  /* 0x2e4002000209afae */ /* 0x000fe8000c101d46 */
[----:B------:R-:W-:Y:S04]  /*eb40*/  @!P2 LDGSTS.E.BYPASS.LTC128B.128 [R9+0x30400], desc[UR6][R2.64+0x280], !P1 ;  /* 0x304002800209afae */ /* 0x000fe8000c901d46 */
[----:B------:R-:W-:Y:S04]  /*eb50*/  @!P2 LDGSTS.E.BYPASS.LTC128B.128 [R9+0x32400], desc[UR6][R2.64+0x300], P4 ;  /* 0x324003000209afae */ /* 0x000fe8000a101d46 */
[----:B------:R1:W-:Y:S01]  /*eb60*/  @!P2 LDGSTS.E.BYPASS.LTC128B.128 [R9+0x34400], desc[UR6][R2.64+0x380], P6 ;  /* 0x344003800209afae */ /* 0x0003e2000b101d46 */
[----:B------:R-:W-:-:S13]  /*eb70*/  ISETP.GE.AND P2, PT, R10, R7, PT ;  /* 0x000000070a00720c */ /* 0x000fda0003f46270 */
[----:B------:R-:W-:-:S05]  /*eb80*/  @!P2 LEA R10, P4, R13, R14, 0x1 ;  /* 0x0000000e0d0aa211 */ /* 0x000fca00078808ff */
[----:B0-----:R-:W-:Y:S01]  /*eb90*/  @!P2 IMAD.X R14, RZ, RZ, R8, P4 ;  /* 0x000000ffff0ea224 */ /* 0x001fe200020e0608 */
[----:B------:R-:W-:Y:S02]  /*eba0*/  LOP3.LUT P4, RZ, R17, 0x10, RZ, 0xc0, !PT ;  /* 0x0000001011ff7812 */ /* 0x000fe4000788c0ff */
[----:B------:R-:W-:Y:S01]  /*ebb0*/  @!P2 LOP3.LUT R8, R4, 0x40, RZ, 0xc0, !PT ;  /* 0x000000400408a812 */ /* 0x000fe200078ec0ff */
[----:B-1----:R-:W-:Y:S01]  /*ebc0*/  @!P2 IMAD.MOV.U32 R2, RZ, RZ, R10 ;  /* 0x000000ffff02a224 */ /* 0x002fe200078e000a */
[----:B------:R-:W-:Y:S01]  /*ebd0*/  @!P2 LEA R21, R11, UR38, 0x1 ;  /* 0x000000260b15ac11 */ /* 0x000fe2000f8e08ff */
[----:B------:R-:W-:Y:S01]  /*ebe0*/  @!P2 IMAD.MOV.U32 R3, RZ, RZ, R14 ;  /* 0x000000ffff03a224 */ /* 0x000fe200078e000e */
[----:B------:R-:W-:Y:S02]  /*ebf0*/  LOP3.LUT P6, RZ, R17, 0x8, RZ, 0xc0, !PT ;  /* 0x0000000811ff7812 */ /* 0x000fe400078cc0ff */
[----:B------:R-:W-:-:S05]  /*ec00*/  @!P2 SHF.R.U32.HI R8, RZ, 0x2, R8 ;  /* 0x00000002ff08a819 */ /* 0x000fca0000011608 */
[----:B------:R-:W-:Y:S01]  /*ec10*/  @!P2 LDGSTS.E.BYPASS.LTC128B.128 [R21+0x26c00], desc[UR6][R2.64], !P4 ;  /* 0x26c000000215afae */ /* 0x000fe2000e101d46 */
[----:B------:R-:W-:Y:S02]  /*ec20*/  @!P2 ISETP.NE.U32.AND P4, PT, R8, RZ, PT ;  /* 0x000000ff0800a20c */ /* 0x000fe40003f85070 */
[----:B------:R-:W-:-:S03]  /*ec30*/  @!P2 LOP3.LUT R8, R5, 0x80, RZ, 0xc0, !PT ;  /* 0x000000800508a812 */ /* 0x000fc600078ec0ff */
[----:B------:R-:W-:Y:S01]  /*ec40*/  @!P2 LDGSTS.E.BYPASS.LTC128B.128 [R21+0x28c00], desc[UR6][R2.64+0x80], !P6 ;  /* 0x28c000800215afae */ /* 0x000fe2000f101d46 */
[----:B------:R-:W-:-:S03]  /*ec50*/  @!P2 SHF.R.U32.HI R8, RZ, 0x3, R8 ;  /* 0x00000003ff08a819 */ /* 0x000fc60000011608 */
[----:B------:R-:W-:Y:S04]  /*ec60*/  @!P2 LDGSTS.E.BYPASS.LTC128B.128 [R21+0x2ac00], desc[UR6][R2.64+0x100], !P3 ;  /* 0x2ac001000215afae */ /* 0x000fe8000d901d46 */
[----:B------:R-:W-:Y:S04]  /*ec70*/  @!P2 LDGSTS.E.BYPASS.LTC128B.128 [R21+0x2cc00], desc[UR6][R2.64+0x180], !P5 ;  /* 0x2cc001800215afae */ /* 0x000fe8000e901d46 */
[----:B------:R-:W-:Y:S04]  /*ec80*/  @!P2 LDGSTS.E.BYPASS.LTC128B.128 [R21+0x2ec00], desc[UR6][R2.64+0x200], !P0 ;  /* 0x2ec002000215afae */ /* 0x000fe8000c101d46 */
[----:B------:R-:W-:Y:S04]  /*ec90*/  @!P2 LDGSTS.E.BYPASS.LTC128B.128 [R21+0x30c00], desc[UR6][R2.64+0x280], !P1 ;  /* 0x30c002800215afae */ /* 0x000fe8000c901d46 */
[----:B------:R-:W-:Y:S01]  /*eca0*/  @!P2 LDGSTS.E.BYPASS.LTC128B.128 [R21+0x32c00], desc[UR6][R2.64+0x300], P4 ;  /* 0x32c003000215afae */ /* 0x000fe2000a101d46 */
[----:B------:R-:W-:-:S03]  /*ecb0*/  @!P2 ISETP.NE.U32.AND P4, PT, R8, RZ, PT ;  /* 0x000000ff0800a20c */ /* 0x000fc60003f85070 */
[----:B------:R-:W0:Y:S10]  /*ecc0*/  SHFL.IDX PT, R14, R0, 0x2, 0x181f ;  /* 0x00581f00000e7f89 */ /* 0x000e3400000e0000 */
[----:B------:R1:W-:Y:S01]  /*ecd0*/  @!P2 LDGSTS.E.BYPASS.LTC128B.128 [R21+0x34c00], desc[UR6][R2.64+0x380], P4 ;  /* 0x34c003800215afae */ /* 0x0003e2000a101d46 */
[----:B----4-:R-:W-:-:S03]  /*ece0*/  ISETP.GE.AND P2, PT, R15, R7, PT ;  /* 0x000000070f00720c */ /* 0x010fc60003f46270 */
[----:B-1----:R-:W1:Y:S10]  /*ecf0*/  SHFL.IDX PT, R2, R6, 0x2, 0x181f ;  /* 0x00581f0006027f89 */ /* 0x002e7400000e0000 */
[----:B0-----:R-:W-:-:S02]  /*ed00*/  @!P2 LEA R3, P4, R13, R14, 0x1 ;  /* 0x0000000e0d03a211 */ /* 0x001fc400078808ff */
[----:B------:R-:W-:Y:S02]  /*ed10*/  @!P2 LOP3.LUT R8, R4, 0x40, RZ, 0xc0, !PT ;  /* 0x000000400408a812 */ /* 0x000fe400078ec0ff */
[----:B------:R-:W-:Y:S02]  /*ed20*/  @!P2 LEA R9, R11, UR38, 0x1 ;  /* 0x000000260b09ac11 */ /* 0x000fe4000f8e08ff */
[----:B------:R-:W-:Y:S01]  /*ed30*/  @!P2 SHF.R.U32.HI R8, RZ, 0x2, R8 ;  /* 0x00000002ff08a819 */ /* 0x000fe20000011608 */
[----:B-1----:R-:W-:Y:S01]  /*ed40*/  @!P2 IMAD.X R2, RZ, RZ, R2, P4 ;  /* 0x000000ffff02a224 */ /* 0x002fe200020e0602 */
[----:B------:R-:W-:-:S04]  /*ed50*/  LOP3.LUT P4, RZ, R17, 0x10, RZ, 0xc0, !PT ;  /* 0x0000001011ff7812 */ /* 0x000fc8000788c0ff */
[----:B------:R-:W-:-:S04]  /*ed60*/  @!P2 LOP3.LUT R3, R3, R2, RZ, 0x3c, !PT ;  /* 0x000000020303a212 */ /* 0x000fc800078e3cff */
[----:B------:R-:W-:-:S04]  /*ed70*/  @!P2 LOP3.LUT R2, R3, R2, RZ, 0x3c, !PT ;  /* 0x000000020302a212 */ /* 0x000fc800078e3cff */
[----:B------:R-:W-:-:S05]  /*ed80*/  @!P2 LOP3.LUT R3, R3, R2, RZ, 0x3c, !PT ;  /* 0x000000020303a212 */ /* 0x000fca00078e3cff */
[----:B------:R0:W-:Y:S01]  /*ed90*/  @!P2 LDGSTS.E.BYPASS.LTC128B.128 [R9+0x27400], desc[UR6][R2.64], !P4 ;  /* 0x274000000209afae */ /* 0x0001e2000e101d46 */
[----:B------:R-:W-:Y:S02]  /*eda0*/  @!P2 ISETP.NE.U32.AND P4, PT, R8, RZ, PT ;  /* 0x000000ff0800a20c */ /* 0x000fe40003f85070 */
[----:B------:R-:W-:Y:S01]  /*edb0*/  @!P2 LOP3.LUT R8, R5, 0x80, RZ, 0xc0, !PT ;  /* 0x000000800508a812 */ /* 0x000fe200078ec0ff */
[----:B------:R0:W-:Y:S03]  /*edc0*/  @!P2 LDGSTS.E.BYPASS.LTC128B.128 [R9+0x29400], desc[UR6][R2.64+0x80], !P6 ;  /* 0x294000800209afae */ /* 0x0001e6000f101d46 */
[----:B------:R-:W-:Y:S01]  /*edd0*/  @!P2 SHF.R.U32.HI R8, RZ, 0x3, R8 ;  /* 0x00000003ff08a819 */ /* 0x000fe20000011608 */
[----:B------:R0:W-:Y:S04]  /*ede0*/  @!P2 LDGSTS.E.BYPASS.LTC128B.128 [R9+0x2b400], desc[UR6][R2.64+0x100], !P3 ;  /* 0x2b4001000209afae */ /* 0x0001e8000d901d46 */
[----:B------:R0:W-:Y:S04]  /*edf0*/  @!P2 LDGSTS.E.BYPASS.LTC128B.128 [R9+0x2d400], desc[UR6][R2.64+0x180], !P5 ;  /* 0x2d4001800209afae */ /* 0x0001e8000e901d46 */
[----:B------:R0:W-:Y:S04]  /*ee00*/  @!P2 LDGSTS.E.BYPASS.LTC128B.128 [R9+0x2f400], desc[UR6][R2.64+0x200], !P0 ;  /* 0x2f4002000209afae */ /* 0x0001e8000c101d46 */
[----:B------:R0:W-:Y:S04]  /*ee10*/  @!P2 LDGSTS.E.BYPASS.LTC128B.128 [R9+0x31400], desc[UR6][R2.64+0x280], !P1 ;  /* 0x314002800209afae */ /* 0x0001e8000c901d46 */
[----:B------:R0:W-:Y:S01]  /*ee20*/  @!P2 LDGSTS.E.BYPASS.LTC128B.128 [R9+0x33400], desc[UR6][R2.64+0x300], P4 ;  /* 0x334003000209afae */ /* 0x0001e2000a101d46 */
[----:B------:R-:W-:-:S03]  /*ee30*/  @!P2 ISETP.NE.U32.AND P4, PT, R8, RZ, PT ;  /* 0x000000ff0800a20c */ /* 0x000fc60003f85070 */
[----:B------:R-:W1:Y:S04]  /*ee40*/  SHFL.IDX PT, R6, R6, 0x3, 0x181f ;  /* 0x00781f0006067f89 */ /* 0x000e6800000e0000 */
[----:B------:R0:W2:Y:S06]  /*ee50*/  SHFL.IDX PT, R14, R0, 0x3, 0x181f ;  /* 0x00781f00000e7f89 */ /* 0x0000ac00000e0000 */
[----:B------:R0:W-:Y:S02]  /*ee60*/  @!P2 LDGSTS.E.BYPASS.LTC128B.128 [R9+0x35400], desc[UR6][R2.64+0x380], P4 ;  /* 0x354003800209afae */ /* 0x0001e4000a101d46 */
.L_x_355:
[----:B0-----:R-:W3:Y:S01]  /*ee70*/  LDL.LU R0, [R1+0x20] ;  /* 0x0000200001007983 */ /* 0x001ee20000300800 */
[----:B------:R-:W-:Y:S01]  /*ee80*/  BSSY B0, `(.L_x_242) ;  /* 0x0000025000007945 */ /* 0x000fe20003800000 */
[----:B---3--:R-:W-:-:S13]  /*ee90*/  ISETP.GE.AND P2, PT, R0, R7, PT ;  /* 0x000000070000720c */ /* 0x008fda0003f46270 */
[----:B------:R-:W-:Y:S05]  /*eea0*/  @P2 BRA `(.L_x_243) ;  /* 0x0000000000882947 */ /* 0x000fea0003800000 */
[----:B------:R-:W0:Y:S01]  /*eeb0*/  S2R R0, SR_TID.X ;  /* 0x0000000000007919 */ /* 0x000e220000002100 */
[C---:B------:R-:W-:Y:S01]  /*eec0*/  LOP3.LUT P6, RZ, R17.reuse, 0x10, RZ, 0xc0, !PT ;  /* 0x0000001011ff7812 */ /* 0x040fe200078cc0ff */
[----:B------:R-:W-:Y:S01]  /*eed0*/  ULDC.64 UR4, c[0x0][0x208] ;  /* 0x0000820000047ab9 */ /* 0x000fe20000000a00 */
[C---:B------:R-:W-:Y:S01]  /*eee0*/  LOP3.LUT P4, RZ, R17.reuse, 0x8, RZ, 0xc0, !PT ;  /* 0x0000000811ff7812 */ /* 0x040fe2000788c0ff */
[----:B------:R-:W3:Y:S01]  /*eef0*/  S2R R3, SR_TID.X ;  /* 0x0000000000037919 */ /* 0x000ee20000002100 */
[----:B------:R-:W-:Y:S02]  /*ef00*/  LOP3.LUT P3, RZ, R17, 0x4, RZ, 0xc0, !PT ;  /* 0x0000000411ff7812 */ /* 0x000fe4000786c0ff */
[----:B------:R-:W-:Y:S02]  /*ef10*/  LOP3.LUT R4, R4, 0x40, RZ, 0xc0, !PT ;  /* 0x0000004004047812 */ /* 0x000fe400078ec0ff */
[----:B------:R-:W-:Y:S02]  /*ef20*/  LOP3.LUT R5, R5, 0x80, RZ, 0xc0, !PT ;  /* 0x0000008005057812 */ /* 0x000fe400078ec0ff */
[----:B------:R-:W-:-:S02]  /*ef30*/  SHF.R.U32.HI R4, RZ, 0x2, R4 ;  /* 0x00000002ff047819 */ /* 0x000fc40000011604 */
[----:B------:R-:W-:Y:S02]  /*ef40*/  SHF.R.U32.HI R5, RZ, 0x3, R5 ;  /* 0x00000003ff057819 */ /* 0x000fe40000011605 */
[----:B0-----:R-:W-:Y:S01]  /*ef50*/  LOP3.LUT R0, R0, 0x7f, RZ, 0xc0, !PT ;  /* 0x0000007f00007812 */ /* 0x001fe200078ec0ff */
[----:B---3--:R-:W-:-:S04]  /*ef60*/  IMAD.SHL.U32 R2, R3, 0x8, RZ ;  /* 0x0000000803027824 */ /* 0x008fc800078e00ff */
[----:B------:R-:W-:Y:S02]  /*ef70*/  IMAD.SHL.U32 R8, R0, 0x8, RZ ;  /* 0x0000000800087824 */ /* 0x000fe400078e00ff */
[----:B------:R-:W-:Y:S01]  /*ef80*/  IMAD.SHL.U32 R0, R3, 0x8, RZ ;  /* 0x0000000803007824 */ /* 0x000fe200078e00ff */
[----:B------:R-:W-:-:S04]  /*ef90*/  LOP3.LUT R2, R2, 0x38, RZ, 0xc0, !PT ;  /* 0x0000003802027812 */ /* 0x000fc800078ec0ff */
[----:B------:R-:W-:Y:S02]  /*efa0*/  LOP3.LUT R0, R0, 0x1f8, RZ, 0xc0, !PT ;  /* 0x000001f800007812 */ /* 0x000fe400078ec0ff */
[----:B--2---:R-:W-:Y:S02]  /*efb0*/  LEA R2, P2, R2, R14, 0x1 ;  /* 0x0000000e02027211 */ /* 0x004fe400078408ff */
[----:B------:R-:W-:-:S03]  /*efc0*/  LOP3.LUT R0, R0, 0x38, R3, 0x78, !PT ;  /* 0x0000003800007812 */ /* 0x000fc600078e7803 */
[----:B-1----:R-:W-:Y:S01]  /*efd0*/  IMAD.X R3, RZ, RZ, R6, P2 ;  /* 0x000000ffff037224 */ /* 0x002fe200010e0606 */
[----:B------:R-:W-:Y:S02]  /*efe0*/  LOP3.LUT R0, R0, 0x200, R8, 0xf8, !PT ;  /* 0x0000020000007812 */ /* 0x000fe400078ef808 */
[----:B------:R-:W-:Y:S02]  /*eff0*/  ISETP.NE.U32.AND P2, PT, R4, RZ, PT ;  /* 0x000000ff0400720c */ /* 0x000fe40003f45070 */
[----:B------:R-:W-:-:S05]  /*f000*/  LEA R7, R0, UR38, 0x1 ;  /* 0x0000002600077c11 */ /* 0x000fca000f8e08ff */
[----:B------:R-:W-:Y:S01]  /*f010*/  @!PT LDS RZ, [RZ] ;  /* 0x00000000fffff984 */ /* 0x000fe20000000800 */
[----:B------:R-:W-:Y:S01]  /*f020*/  @!PT LDS RZ, [RZ] ;  /* 0x00000000fffff984 */ /* 0x000fe20000000800 */
[----:B------:R-:W-:Y:S01]  /*f030*/  @!PT LDS RZ, [RZ] ;  /* 0x00000000fffff984 */ /* 0x000fe20000000800 */
[----:B------:R0:W-:Y:S04]  /*f040*/  LDGSTS.E.BYPASS.LTC128B.128 [R7+0x27c00], desc[UR4][R2.64], !P6 ;  /* 0x27c0000002077fae */ /* 0x0001e8000f101d44 */
[----:B------:R0:W-:Y:S04]  /*f050*/  LDGSTS.E.BYPASS.LTC128B.128 [R7+0x29c00], desc[UR4][R2.64+0x80], !P4 ;  /* 0x29c0008002077fae */ /* 0x0001e8000e101d44 */
[----:B------:R0:W-:Y:S01]  /*f060*/  LDGSTS.E.BYPASS.LTC128B.128 [R7+0x2bc00], desc[UR4][R2.64+0x100], !P3 ;  /* 0x2bc0010002077fae */ /* 0x0001e2000d901d44 */
[----:B------:R-:W-:-:S03]  /*f070*/  ISETP.NE.U32.AND P3, PT, R5, RZ, PT ;  /* 0x000000ff0500720c */ /* 0x000fc60003f65070 */
[----:B------:R0:W-:Y:S04]  /*f080*/  LDGSTS.E.BYPASS.LTC128B.128 [R7+0x2dc00], desc[UR4][R2.64+0x180], !P5 ;  /* 0x2dc0018002077fae */ /* 0x0001e8000e901d44 */
[----:B------:R0:W-:Y:S04]  /*f090*/  LDGSTS.E.BYPASS.LTC128B.128 [R7+0x2fc00], desc[UR4][R2.64+0x200], !P0 ;  /* 0x2fc0020002077fae */ /* 0x0001e8000c101d44 */
[----:B------:R0:W-:Y:S04]  /*f0a0*/  LDGSTS.E.BYPASS.LTC128B.128 [R7+0x31c00], desc[UR4][R2.64+0x280], !P1 ;  /* 0x31c0028002077fae */ /* 0x0001e8000c901d44 */
[----:B------:R0:W-:Y:S04]  /*f0b0*/  LDGSTS.E.BYPASS.LTC128B.128 [R7+0x33c00], desc[UR4][R2.64+0x300], P2 ;  /* 0x33c0030002077fae */ /* 0x0001e80009101d44 */
[----:B------:R0:W-:Y:S02]  /*f0c0*/  LDGSTS.E.BYPASS.LTC128B.128 [R7+0x35c00], desc[UR4][R2.64+0x380], P3 ;  /* 0x35c0038002077fae */ /* 0x0001e40009901d44 */
.L_x_243:
[----:B------:R-:W-:Y:S05]  /*f0d0*/  BSYNC B0 ;  /* 0x0000000000007941 */ /* 0x000fea0003800000 */
.L_x_242:
[----:B------:R-:W-:Y:S01]  /*f0e0*/  NOP ;  /* 0x0000000000007918 */ /* 0x000fe20000000000 */
[----:B------:R-:W-:Y:S01]  /*f0f0*/  SYNCS.ARRIVE.TRANS64.RED.A0T1 RZ, [UR38+0x38810], RZ ;  /* 0x038810ffffff79a7 */ /* 0x000fe20008200426 */
[----:B0-----:R-:W-:Y:S01]  /*f100*/  IMAD.MOV.U32 R2, RZ, RZ, 0x1 ;  /* 0x00000001ff027424 */ /* 0x001fe200078e00ff */
[----:B------:R-:W-:Y:S04]  /*f110*/  ARRIVES.LDGSTSBAR.64.TRANSCNT [UR38+0x38810] ;  /* 0x03881000ff0079b0 */ /* 0x000fe80008000aa6 */
[----:B------:R-:W-:Y:S01]  /*f120*/  SHF.L.U32 R2, R2, 0x1f, RZ ;  /* 0x0000001f02027819 */ /* 0x000fe200000006ff */
[----:B------:R-:W-:Y:S01]  /*f130*/  NOP ;  /* 0x0000000000007918 */ /* 0x000fe20000000000 */
[----:B------:R-:W-:Y:S02]  /*f140*/  SYNCS.ARRIVE.TRANS64.A1T0 RZ, [UR38+0x38810], RZ ;  /* 0x038810ffffff79a7 */ /* 0x000fe40008100026 */
[----:B------:R-:W0:Y:S02]  /*f150*/  SYNCS.PHASECHK.TRANS64.TRYWAIT P0, [UR38+0x38820], R2 ;  /* 0x03882002ff0075a7 */ /* 0x000e240008000166 */
[----:B0-----:R-:W-:Y:S05]  /*f160*/  @!P0 BRA `(.L_x_244) ;  /* 0x0000004000a08947 */ /* 0x001fea0003800000 */
.L_x_356:
[----:B------:R-:W-:Y:S01]  /*f170*/  LOP3.LUT P0, RZ, R17, 0x2, RZ, 0xc0, !PT ;  /* 0x0000000211ff7812 */ /* 0x000fe2000780c0ff */
[----:B------:R-:W-:Y:S01]  /*f180*/  BSSY B0, `(.L_x_245) ;  /* 0x000007f000007945 */ /* 0x000fe20003800000 */
[----:B------:R-:W-:-:S11]  /*f190*/  IMAD.MOV.U32 R0, RZ, RZ, 0x1 ;  /* 0x00000001ff007424 */ /* 0x000fd600078e00ff */
[----:B------:R-:W-:Y:S05]  /*f1a0*/  @!P0 BRA `(.L_x_246) ;  /* 0x0000000400f08947 */ /* 0x000fea0003800000 */
[----:B------:R-:W3:Y:S01]  /*f1b0*/  SYNCS.PHASECHK.TRANS64.TRYWAIT P0, [UR38+0x38860], R2 ;  /* 0x03886002ff0075a7 */ /* 0x000ee20008000166 */
[----:B0-----:R-:W0:Y:S02]  /*f1c0*/  S2R R3, SR_TID.X ;  /* 0x0000000000037919 */ /* 0x001e240000002100 */
[----:B0-----:R-:W-:-:S04]  /*f1d0*/  LOP3.LUT R3, R3, 0x7f, RZ, 0xc0, !PT ;  /* 0x0000007f03037812 */ /* 0x001fc800078ec0ff */
[----:B------:R-:W-:Y:S01]  /*f1e0*/  ISETP.NE.AND P1, PT, R3, RZ, PT ;  /* 0x000000ff0300720c */ /* 0x000fe20003f25270 */
[----:B---3--:R-:W-:-:S12]  /*f1f0*/  @!P0 BRA `(.L_x_247) ;  /* 0x0000004000948947 */ /* 0x008fd80003800000 */
.L_x_357:
[----:B------:R-:W-:Y:S04]  /*f200*/  BSSY B1, `(.L_x_248) ;  /* 0x0000008000017945 */ /* 0x000fe80003800000 */
[----:B------:R-:W-:Y:S05]  /*f210*/  @P1 BRA `(.L_x_249) ;  /* 0x0000000000181947 */ /* 0x000fea0003800000 */
[----:B0-----:R-:W0:Y:S01]  /*f220*/  S2R R3, SR_TID.X ;  /* 0x0000000000037919 */ /* 0x001e220000002100 */
[----:B------:R-:W-:-:S04]  /*f230*/  IMAD.MOV.U32 R2, RZ, RZ, 0x10000 ;  /* 0x00010000ff027424 */ /* 0x000fc800078e00ff */
[----:B------:R3:W-:Y:S01]  /*f240*/  SYNCS.ARRIVE.TRANS64 RZ, [UR38+0x38850], R2 ;  /* 0x03885002ffff79a7 */ /* 0x0007e20008000026 */
[----:B0-----:R-:W-:-:S13]  /*f250*/  LOP3.LUT P0, RZ, R3, 0x1f, RZ, 0xc0, !PT ;  /* 0x0000001f03ff7812 */ /* 0x001fda000780c0ff */
[----:B---3--:R-:W-:Y:S05]  /*f260*/  @!P0 BRA `(.L_x_249) ;  /* 0x0000000000048947 */ /* 0x008fea0003800000 */
[----:B------:R-:W-:Y:S01]  /*f270*/  BPT.TRAP 0x1 ;  /* 0x000000040000795c */ /* 0x000fe20000300000 */
.L_x_249:
[----:B------:R-:W-:Y:S05]  /*f280*/  BSYNC B1 ;  /* 0x0000000000017941 */ /* 0x000fea0003800000 */
.L_x_248:
[----:B0-----:R-:W3:Y:S01]  /*f290*/  LDL.LU R2, [R1+0x8] ;  /* 0x0000080001027983 */ /* 0x001ee20000300800 */
        /* <DEDUP_REMOVED lines=9> */
[----:B---3--:R-:W-:-:S08]  /*f330*/  IMAD.SHL.U32 R2, R2, 0x40, RZ ;  /* 0x0000004002027824 */ /* 0x008fd000078e00ff */
.L_x_250:
        /* <DEDUP_REMOVED lines=8> */
[----:B------:R-:W-:Y:S01]  /*f3c0*/  PLOP3.LUT P0, PT, PT, PT, PT, 0x80, 0x0 ;  /* 0x000000000000781c */ /* 0x000fe20003f0f070 */
[----:B------:R-:W-:Y:S01]  /*f3d0*/  UIADD3 UR8, UR38, 0x2400, URZ ;  /* 0x0000240026087890 */ /* 0x000fe2000fffe03f */
[----:B------:R-:W-:Y:S01]  /*f3e0*/  UMOV UR6, 0x0 ;  /* 0x0000000000067882 */ /* 0x000fe20000000000 */
[----:B------:R-:W-:Y:S01]  /*f3f0*/  UMOV UR7, 0x14f00000 ;  /* 0x14f0000000077882 */ /* 0x000fe20000000000 */
[----:B------:R-:W-:-:S09]  /*f400*/  UMOV UR10, 0x40 ;  /* 0x00000040000a7882 */ /* 0x000fd20000000000 */
.L_x_251:
        /* <DEDUP_REMOVED lines=13> */
.L_x_252:
        /* <DEDUP_REMOVED lines=13> */
.L_x_253:
        /* <DEDUP_REMOVED lines=13> */
.L_x_254:
        /* <DEDUP_REMOVED lines=13> */
.L_x_255:
        /* <DEDUP_REMOVED lines=13> */
.L_x_256:
        /* <DEDUP_REMOVED lines=13> */
.L_x_257:
[----:B------:R-:W-:-:S13]  /*f8f0*/  @P0 ELECT P1, URZ, PT ;  /* 0x00000000003f082f */ /* 0x000fda0003820000 */
[----:B------:R-:W-:Y:S01]  /*f900*/  @P1 R2UR UR13, R16 ;  /* 0x00000000100d12ca */ /* 0x000fe200000e0000 */
[----:B------:R-:W-:Y:S01]  /*f910*/  UMOV UR12, UR36 ;  /* 0x00000024000c7c82 */ /* 0x000fe20008000000 */
[----:B------:R-:W-:Y:S02]  /*f920*/  @P1 R2UR UR11, R2 ;  /* 0x00000000020b12ca */ /* 0x000fe400000e0000 */
[----:B------:R-:W-:Y:S02]  /*f930*/  @P1 PLOP3.LUT P0, PT, P1, PT, PT, 0x8, 0x0 ;  /* 0x000000000000181c */ /* 0x000fe40000f0e170 */
[----:B------:R-:W-:-:S09]  /*f940*/  PLOP3.LUT P1, PT, PT, PT, PT, 0x8, 0x0 ;  /* 0x000000000000781c */ /* 0x000fd20003f2e170 */
[----:B------:R3:W-:Y:S02]  /*f950*/  UTMALDG.4D [UR8], [UR4], desc[UR6] ;  /* 0x00000608040075b4 */ /* 0x0007e40008019000 */
[----:B---3--:R-:W-:Y:S05]  /*f960*/  @P0 BRA.U.ANY `(.L_x_257) ;  /* 0xfffffffd00e00947 */ /* 0x008fea000393ffff */
.L_x_246:
[----:B------:R-:W-:Y:S05]  /*f970*/  BSYNC B0 ;  /* 0x0000000000007941 */ /* 0x000fea0003800000 */
.L_x_245:
[----:B0-----:R-:W3:Y:S01]  /*f980*/  LDL.LU R3, [R1+0x14] ;  /* 0x0000140001037983 */ /* 0x001ee20000300800 */
[----:B------:R-:W-:Y:S02]  /*f990*/  IMAD.MOV.U32 R9, RZ, RZ, RZ ;  /* 0x000000ffff097224 */ /* 0x000fe400078e00ff */
[----:B-1----:R-:W-:Y:S02]  /*f9a0*/  IMAD.MOV.U32 R6, RZ, RZ, 0x1 ;  /* 0x00000001ff067424 */ /* 0x002fe400078e00ff */
[----:B---3--:R-:W-:-:S05]  /*f9b0*/  VIADD R8, R3, 0xfffffffe ;  /* 0xfffffffe03087836 */ /* 0x008fca0000000000 */
[----:B------:R-:W-:-:S13]  /*f9c0*/  ISETP.GE.AND P0, PT, R8, UR39, PT ;  /* 0x0000002708007c0c */ /* 0x000fda000bf06270 */
[----:B------:R-:W-:Y:S05]  /*f9d0*/  @!P0 BRA `(.L_x_227) ;  /* 0x0000002400208947 */ /* 0x000fea0003800000 */
[----:B------:R-:W-:Y:S01]  /*f9e0*/  UIADD3 UR4, UR43, 0x1, URZ ;  /* 0x000000012b047890 */ /* 0x000fe2000fffe03f */
[----:B------:R-:W-:Y:S01]  /*f9f0*/  LOP3.LUT R0, RZ, UR39, RZ, 0x33, !PT ;  /* 0x00000027ff007c12 */ /* 0x000fe2000f8e33ff */
[----:B------:R-:W0:Y:S01]  /*fa00*/  S2R R4, SR_TID.X ;  /* 0x0000000000047919 */ /* 0x000e220000002100 */
[----:B------:R-:W-:Y:S01]  /*fa10*/  IMAD.MOV.U32 R6, RZ, RZ, 0x1 ;  /* 0x00000001ff067424 */ /* 0x000fe200078e00ff */
[----:B------:R-:W-:-:S04]  /*fa20*/  UIMAD UR4, UR4, UR41, URZ ;  /* 0x00000029040472a4 */ /* 0x000fc8000f8e023f */
[----:B------:R-:W-:-:S04]  /*fa30*/  UISETP.LT.AND UP0, UPT, UR40, UR4, UPT ;  /* 0x000000042800728c */ /* 0x000fc8000bf01270 */
[----:B------:R-:W-:-:S06]  /*fa40*/  USEL UR4, UR40, UR4, UP0 ;  /* 0x0000000428047287 */ /* 0x000fcc0008000000 */
[----:B------:R-:W-:-:S05]  /*fa50*/  IMAD R3, RZ, RZ, -UR4 ;  /* 0x80000004ff037e24 */ /* 0x000fca000f8e02ff */
[----:B------:R-:W-:-:S04]  /*fa60*/  VIADDMNMX R0, R3, 0x1, R0, !PT ;  /* 0x0000000103007846 */ /* 0x000fc80007800100 */
[----:B------:R-:W-:Y:S02]  /*fa70*/  R2UR UR5, R0 ;  /* 0x00000000000572ca */ /* 0x000fe400000e0000 */
[----:B------:R-:W-:Y:S02]  /*fa80*/  LOP3.LUT R0, RZ, UR4, RZ, 0x33, !PT ;  /* 0x00000004ff007c12 */ /* 0x000fe4000f8e33ff */
[----:B0-----:R-:W-:-:S09]  /*fa90*/  LOP3.LUT R10, R4, 0x1f, RZ, 0xc0, !PT ;  /* 0x0000001f040a7812 */ /* 0x001fd200078ec0ff */
[----:B------:R-:W-:Y:S02]  /*faa0*/  UIADD3 UR6, UR5, -0x2, URZ ;  /* 0xfffffffe05067890 */ /* 0x000fe4000fffe03f */
[----:B------:R-:W-:-:S04]  /*fab0*/  UIADD3 UR5, UR4, UR5, URZ ;  /* 0x0000000504057290 */ /* 0x000fc8000fffe03f */
[----:B------:R-:W-:Y:S01]  /*fac0*/  ISETP.NE.AND P0, PT, R0, UR6, PT ;  /* 0x0000000600007c0c */ /* 0x000fe2000bf05270 */
[----:B------:R-:W-:Y:S02]  /*fad0*/  IMAD.MOV.U32 R0, RZ, RZ, 0x1 ;  /* 0x00000001ff007424 */ /* 0x000fe400078e00ff */
[----:B------:R-:W-:-:S05]  /*fae0*/  IMAD.U32 R11, RZ, RZ, UR5 ;  /* 0x00000005ff0b7e24 */ /* 0x000fca000f8e00ff */
[----:B------:R-:W-:-:S05]  /*faf0*/  LOP3.LUT R11, R11, 0x1, RZ, 0xc0, !PT ;  /* 0x000000010b0b7812 */ /* 0x000fca00078ec0ff */
[----:B------:R-:W-:Y:S05]  /*fb00*/  @!P0 BRA `(.L_x_258) ;  /* 0x0000001400e88947 */ /* 0x000fea0003800000 */
[----:B------:R-:W-:Y:S01]  /*fb10*/  R2UR UR4, R11 ;  /* 0x000000000b0472ca */ /* 0x000fe200000e0000 */
[----:B------:R-:W-:Y:S01]  /*fb20*/  BSSY B0, `(.L_x_258) ;  /* 0x0000178000007945 */ /* 0x000fe20003800000 */
[----:B------:R-:W-:-:S11]  /*fb30*/  IMAD.MOV.U32 R0, RZ, RZ, 0x1 ;  /* 0x00000001ff007424 */ /* 0x000fd600078e00ff */
[----:B------:R-:W-:-:S06]  /*fb40*/  UIADD3 UR4, UR5, -UR4, URZ ;  /* 0x8000000405047290 */ /* 0x000fcc000fffe03f */
[----:B------:R-:W-:-:S07]  /*fb50*/  IMAD.U32 R7, RZ, RZ, UR4 ;  /* 0x00000004ff077e24 */ /* 0x000fce000f8e00ff */
.L_x_299:
[----:B------:R-:W-:Y:S01]  /*fb60*/  LOP3.LUT P0, RZ, R17, 0x2, RZ, 0xc0, !PT ;  /* 0x0000000211ff7812 */ /* 0x000fe2000780c0ff */
[----:B------:R-:W-:Y:S01]  /*fb70*/  VIADD R7, R7, 0xfffffffe ;  /* 0xfffffffe07077836 */ /* 0x000fe20000000000 */
[----:B------:R-:W-:Y:S04]  /*fb80*/  BSSY B1, `(.L_x_259) ;  /* 0x00000b6000017945 */ /* 0x000fe80003800000 */
[----:B------:R-:W-:-:S07]  /*fb90*/  ISETP.NE.AND P1, PT, R7, RZ, PT ;  /* 0x000000ff0700720c */ /* 0x000fce0003f25270 */
[----:B------:R-:W-:Y:S06]  /*fba0*/  @!P0 BRA `(.L_x_260) ;  /* 0x0000000800cc8947 */ /* 0x000fec0003800000 */
[----:B------:R-:W-:Y:S01]  /*fbb0*/  LOP3.LUT P0, RZ, R17, 0x1, RZ, 0xc0, !PT ;  /* 0x0000000111ff7812 */ /* 0x000fe2000780c0ff */
[----:B------:R-:W-:-:S12]  /*fbc0*/  IMAD.MOV.U32 R12, RZ, RZ, R8 ;  /* 0x000000ffff0c7224 */ /* 0x000fd800078e0008 */
[----:B------:R-:W-:Y:S05]  /*fbd0*/  @!P0 BRA `(.L_x_261) ;  /* 0x0000000000508947 */ /* 0x000fea0003800000 */
[----:B------:R-:W0:Y:S01]  /*fbe0*/  LDC R12, c[0x0][0x43c] ;  /* 0x00010f00ff0c7b82 */ /* 0x000e220000000800 */
[----:B------:R-:W-:Y:S01]  /*fbf0*/  IMAD.MOV.U32 R13, RZ, RZ, R8 ;  /* 0x000000ffff0d7224 */ /* 0x000fe200078e0008 */
[----:B------:R-:W-:Y:S01]  /*fc00*/  ULDC.64 UR4, c[0x0][0x428] ;  /* 0x00010a0000047ab9 */ /* 0x000fe20000000a00 */
[----:B------:R-:W-:Y:S01]  /*fc10*/  ULDC.64 UR6, c[0x0][0x208] ;  /* 0x0000820000067ab9 */ /* 0x000fe20000000a00 */
        /* <DEDUP_REMOVED lines=16> */
.L_x_261:
[----:B------:R-:W1:Y:S01]  /*fd20*/  S2R R2, SR_TID.X ;  /* 0x0000000000027919 */ /* 0x000e620000002100 */
[----:B------:R-:W-:Y:S01]  /*fd30*/  BSSY B2, `(.L_x_262) ;  /* 0x0000006000027945 */ /* 0x000fe20003800000 */
[----:B-1----:R-:W-:Y:S02]  /*fd40*/  LOP3.LUT R3, R2, 0x7f, RZ, 0xc0, !PT ;  /* 0x0000007f02037812 */ /* 0x002fe400078ec0ff */
[----:B------:R-:W-:Y:S02]  /*fd50*/  SHF.L.U32 R2, R0, 0x1f, RZ ;  /* 0x0000001f00027819 */ /* 0x000fe400000006ff */
[----:B------:R-:W-:Y:S02]  /*fd60*/  ISETP.NE.AND P2, PT, R3, RZ, PT ;  /* 0x000000ff0300720c */ /* 0x000fe40003f45270 */
[----:B------:R-:W1:Y:S02]  /*fd70*/  SYNCS.PHASECHK.TRANS64.TRYWAIT P0, [UR38+0x38848], R2 ;  /* 0x03884802ff0075a7 */ /* 0x000e640008000166 */
[----:B-1----:R-:W-:Y:S09]  /*fd80*/  @!P0 BRA `(.L_x_263) ;  /* 0x0000003400c88947 */ /* 0x002ff20003800000 */
.L_x_358:
[----:B------:R-:W-:Y:S05]  /*fd90*/  BSYNC B2 ;  /* 0x0000000000027941 */ /* 0x000fea0003800000 */
.L_x_262:
[----:B------:R-:W-:Y:S04]  /*fda0*/  BSSY B2, `(.L_x_264) ;  /* 0x0000007000027945 */ /* 0x000fe80003800000 */
[----:B------:R-:W-:Y:S05]  /*fdb0*/  @P2 BRA `(.L_x_265) ;  /* 0x0000000000142947 */ /* 0x000fea0003800000 */
[----:B------:R-:W-:Y:S01]  /*fdc0*/  ISETP.NE.AND P0, PT, R10, RZ, PT ;  /* 0x000000ff0a00720c */ /* 0x000fe20003f05270 */
[----:B-1----:R-:W-:-:S04]  /*fdd0*/  IMAD.MOV.U32 R3, RZ, RZ, 0x2000 ;  /* 0x00002000ff037424 */ /* 0x002fc800078e00ff */
[----:B------:R3:W-:Y:S08]  /*fde0*/  SYNCS.ARRIVE.TRANS64 RZ, [UR38+0x38838], R3 ;  /* 0x03883803ffff79a7 */ /* 0x0007f00008000026 */
[----:B---3--:R-:W-:Y:S05]  /*fdf0*/  @!P0 BRA `(.L_x_265) ;  /* 0x0000000000048947 */ /* 0x008fea0003800000 */
[----:B------:R-:W-:Y:S01]  /*fe00*/  BPT.TRAP 0x1 ;  /* 0x000000040000795c */ /* 0x000fe20000300000 */
.L_x_265:
[----:B------:R-:W-:Y:S05]  /*fe10*/  BSYNC B2 ;  /* 0x0000000000027941 */ /* 0x000fea0003800000 */
.L_x_264:
[----:B0-----:R-:W-:Y:S01]  /*fe20*/  IMAD.MOV.U32 R4, RZ, RZ, RZ ;  /* 0x000000ffff047224 */ /* 0x001fe200078e00ff */
        /* <DEDUP_REMOVED lines=10> */
.L_x_266:
        /* <DEDUP_REMOVED lines=10> */
.L_x_359:
[----:B------:R-:W-:Y:S05]  /*ff70*/  BSYNC B2 ;  /* 0x0000000000027941 */ /* 0x000fea0003800000 */
.L_x_267:
        /* <DEDUP_REMOVED lines=9> */
.L_x_270:
[----:B------:R-:W-:Y:S05]  /*10010*/  BSYNC B2 ;  /* 0x0000000000027941 */ /* 0x000fea0003800000 */
.L_x_269:
        /* <DEDUP_REMOVED lines=9> */
.L_x_271:
        /* <DEDUP_REMOVED lines=13> */
.L_x_272:
        /* <DEDUP_REMOVED lines=13> */
.L_x_273:
        /* <DEDUP_REMOVED lines=13> */
.L_x_274:
        /* <DEDUP_REMOVED lines=13> */
.L_x_275:
        /* <DEDUP_REMOVED lines=13> */
.L_x_276:
        /* <DEDUP_REMOVED lines=13> */
.L_x_277:
        /* <DEDUP_REMOVED lines=13> */
.L_x_278:
        /* <DEDUP_REMOVED lines=8> */
.L_x_260:
[----:B------:R-:W-:Y:S05]  /*106e0*/  BSYNC B1 ;  /* 0x0000000000017941 */ /* 0x000fea0003800000 */
.L_x_259:
[----:B------:R-:W-:Y:S01]  /*106f0*/  LOP3.LUT P3, RZ, R17, 0x2, RZ, 0xc0, !PT ;  /* 0x0000000211ff7812 */ /* 0x000fe2000786c0ff */
[----:B------:R-:W-:Y:S01]  /*10700*/  BSSY B1, `(.L_x_279) ;  /* 0x00000b7000017945 */ /* 0x000fe20003800000 */
[----:B------:R-:W-:-:S11]  /*10710*/  LOP3.LUT R0, R0, 0x1, RZ, 0x3c, !PT ;  /* 0x0000000100007812 */ /* 0x000fd600078e3cff */
[----:B------:R-:W-:Y:S05]  /*10720*/  @!P3 BRA `(.L_x_280) ;  /* 0x0000000800d0b947 */ /* 0x000fea0003800000 */
[----:B------:R-:W-:Y:S01]  /*10730*/  LOP3.LUT P3, RZ, R17, 0x1, RZ, 0xc0, !PT ;  /* 0x0000000111ff7812 */ /* 0x000fe2000786c0ff */
[----:B------:R-:W-:-:S12]  /*10740*/  VIADD R12, R8, 0xffffffff ;  /* 0xffffffff080c7836 */ /* 0x000fd80000000000 */
[----:B------:R-:W-:Y:S05]  /*10750*/  @!P3 BRA `(.L_x_281) ;  /* 0x000000000050b947 */ /* 0x000fea0003800000 */
[----:B--2---:R-:W0:Y:S01]  /*10760*/  LDC R14, c[0x0][0x43c] ;  /* 0x00010f00ff0e7b82 */ /* 0x004e220000000800 */
        /* <DEDUP_REMOVED lines=19> */
.L_x_281:
[----:B------:R-:W1:Y:S01]  /*108a0*/  S2R R2, SR_TID.X ;  /* 0x0000000000027919 */ /* 0x000e620000002100 */
[----:B------:R-:W-:Y:S01]  /*108b0*/  BSSY B2, `(.L_x_282) ;  /* 0x0000006000027945 */ /* 0x000fe20003800000 */
[----:B-1----:R-:W-:Y:S02]  /*108c0*/  LOP3.LUT R3, R2, 0x7f, RZ, 0xc0, !PT ;  /* 0x0000007f02037812 */ /* 0x002fe400078ec0ff */
[----:B------:R-:W-:Y:S02]  /*108d0*/  SHF.L.U32 R2, R0, 0x1f, RZ ;  /* 0x0000001f00027819 */ /* 0x000fe400000006ff */
[----:B------:R-:W-:Y:S02]  /*108e0*/  ISETP.NE.AND P2, PT, R3, RZ, PT ;  /* 0x000000ff0300720c */ /* 0x000fe40003f45270 */
[----:B------:R-:W1:Y:S02]  /*108f0*/  SYNCS.PHASECHK.TRANS64.TRYWAIT P0, [UR38+0x38840], R2 ;  /* 0x03884002ff0075a7 */ /* 0x000e640008000166 */
[----:B-1----:R-:W-:Y:S09]  /*10900*/  @!P0 BRA `(.L_x_283) ;  /* 0x0000002c00188947 */ /* 0x002ff20003800000 */
.L_x_360:
[----:B------:R-:W-:Y:S05]  /*10910*/  BSYNC B2 ;  /* 0x0000000000027941 */ /* 0x000fea0003800000 */
.L_x_282:
[----:B------:R-:W-:Y:S04]  /*10920*/  BSSY B2, `(.L_x_284) ;  /* 0x0000007000027945 */ /* 0x000fe80003800000 */
[----:B------:R-:W-:Y:S05]  /*10930*/  @P2 BRA `(.L_x_285) ;  /* 0x0000000000142947 */ /* 0x000fea0003800000 */
[----:B------:R-:W-:Y:S01]  /*10940*/  ISETP.NE.AND P0, PT, R10, RZ, PT ;  /* 0x000000ff0a00720c */ /* 0x000fe20003f05270 */
[----:B-1----:R-:W-:-:S04]  /*10950*/  IMAD.MOV.U32 R3, RZ, RZ, 0x2000 ;  /* 0x00002000ff037424 */ /* 0x002fc800078e00ff */
[----:B------:R3:W-:Y:S08]  /*10960*/  SYNCS.ARRIVE.TRANS64 RZ, [UR38+0x38830], R3 ;  /* 0x03883003ffff79a7 */ /* 0x0007f00008000026 */
[----:B---3--:R-:W-:Y:S05]  /*10970*/  @!P0 BRA `(.L_x_285) ;  /* 0x0000000000048947 */ /* 0x008fea0003800000 */
[----:B------:R-:W-:Y:S01]  /*10980*/  BPT.TRAP 0x1 ;  /* 0x000000040000795c */ /* 0x000fe20000300000 */
.L_x_285:
[----:B------:R-:W-:Y:S05]  /*10990*/  BSYNC B2 ;  /* 0x0000000000027941 */ /* 0x000fea0003800000 */
.L_x_284:
        /* <DEDUP_REMOVED lines=11> */
.L_x_286:
        /* <DEDUP_REMOVED lines=11> */
.L_x_361:
[----:B------:R-:W-:Y:S05]  /*10b00*/  BSYNC B2 ;  /* 0x0000000000027941 */ /* 0x000fea0003800000 */
.L_x_287:
        /* <DEDUP_REMOVED lines=9> */
.L_x_290:
[----:B------:R-:W-:Y:S05]  /*10ba0*/  BSYNC B2 ;  /* 0x0000000000027941 */ /* 0x000fea0003800000 */
.L_x_289:
        /* <DEDUP_REMOVED lines=9> */
.L_x_291:
        /* <DEDUP_REMOVED lines=13> */
.L_x_292:
        /* <DEDUP_REMOVED lines=13> */
.L_x_293:
        /* <DEDUP_REMOVED lines=13> */
.L_x_294:
        /* <DEDUP_REMOVED lines=13> */
.L_x_295:
        /* <DEDUP_REMOVED lines=13> */
.L_x_296:
        /* <DEDUP_REMOVED lines=13> */
.L_x_297:
        /* <DEDUP_REMOVED lines=13> */
.L_x_298:
        /* <DEDUP_REMOVED lines=8> */
.L_x_280:
[----:B------:R-:W-:Y:S05]  /*11270*/  BSYNC B1 ;  /* 0x0000000000017941 */ /* 0x000fea0003800000 */
.L_x_279:
[----:B------:R-:W-:Y:S01]  /*11280*/  VIADD R8, R8, 0xfffffffe ;  /* 0xfffffffe08087836 */ /* 0x000fe20000000000 */
[----:B------:R-:W-:Y:S06]  /*11290*/  @P1 BRA `(.L_x_299) ;  /* 0xffffffe800301947 */ /* 0x000fec000383ffff */
[----:B------:R-:W-:Y:S05]  /*112a0*/  BSYNC B0 ;  /* 0x0000000000007941 */ /* 0x000fea0003800000 */
.L_x_258:
[----:B------:R-:W-:-:S13]  /*112b0*/  ISETP.NE.AND P0, PT, R11, RZ, PT ;  /* 0x000000ff0b00720c */ /* 0x000fda0003f05270 */
[----:B------:R-:W-:Y:S05]  /*112c0*/  @!P0 BRA `(.L_x_227) ;  /* 0x0000000800e48947 */ /* 0x000fea0003800000 */
[----:B------:R-:W-:Y:S01]  /*112d0*/  LOP3.LUT P1, RZ, R17, 0x2, RZ, 0xc0, !PT ;  /* 0x0000000211ff7812 */ /* 0x000fe2000782c0ff */
[----:B------:R-:W-:-:S12]  /*112e0*/  BSSY B0, `(.L_x_300) ;  /* 0x00000b4000007945 */ /* 0x000fd80003800000 */
[----:B------:R-:W-:Y:S05]  /*112f0*/  @!P1 BRA `(.L_x_301) ;  /* 0x0000000800c89947 */ /* 0x000fea0003800000 */
[----:B------:R-:W-:-:S13]  /*11300*/  LOP3.LUT P1, RZ, R17, 0x1, RZ, 0xc0, !PT ;  /* 0x0000000111ff7812 */ /* 0x000fda000782c0ff */
[----:B------:R-:W-:Y:S05]  /*11310*/  @!P1 BRA `(.L_x_302) ;  /* 0x00000000004c9947 */ /* 0x000fea0003800000 */
[----:B------:R-:W0:Y:S01]  /*11320*/  LDC R5, c[0x0][0x43c] ;  /* 0x00010f00ff057b82 */ /* 0x000e220000000800 */
[----:B------:R-:W-:Y:S01]  /*11330*/  ULDC.64 UR4, c[0x0][0x428] ;  /* 0x00010a0000047ab9 */ /* 0x000fe20000000a00 */
[----:B------:R-:W-:Y:S01]  /*11340*/  ULDC.64 UR6, c[0x0][0x208] ;  /* 0x0000820000067ab9 */ /* 0x000fe20000000a00 */
[----:B------:R-:W-:-:S04]  /*11350*/  IMAD R19, R19, UR4, RZ ;  /* 0x0000000413137c24 */ /* 0x000fc8000f8e02ff */
[----:B------:R-:W-:Y:S01]  /*11360*/  IMAD R7, R18, UR5, R19 ;  /* 0x0000000512077c24 */ /* 0x000fe2000f8e0213 */
[----:B0-----:R-:W-:-:S13]  /*11370*/  ISETP.NE.AND P0, PT, R5, 0x1, PT ;  /* 0x000000010500780c */ /* 0x001fda0003f05270 */
[----:B------:R-:W0:Y:S02]  /*11380*/  @P0 LDC.64 R2, c[0x0][0x440] ;  /* 0x00011000ff020b82 */ /* 0x000e240000000a00 */
[----:B0-----:R-:W-:-:S04]  /*11390*/  @P0 IMAD.HI.U32 R4, R8, R2, RZ ;  /* 0x0000000208040227 */ /* 0x001fc800078e00ff */
[----:B------:R-:W-:Y:S01]  /*113a0*/  IMAD.MOV.U32 R2, RZ, RZ, R8 ;  /* 0x000000ffff027224 */ /* 0x000fe200078e0008 */
[----:B------:R-:W-:-:S04]  /*113b0*/  @P0 SHF.R.U32.HI R2, RZ, R3, R4 ;  /* 0x00000003ff020219 */ /* 0x000fc80000011604 */
[----:B------:R-:W-:-:S03]  /*113c0*/  SHF.R.S32.HI R3, RZ, 0x1f, R2 ;  /* 0x0000001fff037819 */ /* 0x000fc60000011402 */
        /* <DEDUP_REMOVED lines=8> */
.L_x_302:
[----:B------:R-:W1:Y:S01]  /*11450*/  S2R R2, SR_TID.X ;  /* 0x0000000000027919 */ /* 0x000e620000002100 */
[----:B------:R-:W-:Y:S01]  /*11460*/  BSSY B1, `(.L_x_303) ;  /* 0x0000006000017945 */ /* 0x000fe20003800000 */
[----:B-1----:R-:W-:Y:S02]  /*11470*/  LOP3.LUT R3, R2, 0x7f, RZ, 0xc0, !PT ;  /* 0x0000007f02037812 */ /* 0x002fe400078ec0ff */
[----:B------:R-:W-:Y:S02]  /*11480*/  SHF.L.U32 R2, R0, 0x1f, RZ ;  /* 0x0000001f00027819 */ /* 0x000fe400000006ff */
[----:B------:R-:W-:Y:S02]  /*11490*/  ISETP.NE.AND P1, PT, R3, RZ, PT ;  /* 0x000000ff0300720c */ /* 0x000fe40003f25270 */
[----:B------:R-:W1:Y:S02]  /*114a0*/  SYNCS.PHASECHK.TRANS64.TRYWAIT P0, [UR38+0x38848], R2 ;  /* 0x03884802ff0075a7 */ /* 0x000e640008000166 */
[----:B-1----:R-:W-:Y:S09]  /*114b0*/  @!P0 BRA `(.L_x_304) ;  /* 0x00000020005c8947 */ /* 0x002ff20003800000 */
.L_x_362:
[----:B------:R-:W-:Y:S05]  /*114c0*/  BSYNC B1 ;  /* 0x0000000000017941 */ /* 0x000fea0003800000 */
.L_x_303:
[----:B------:R-:W-:Y:S04]  /*114d0*/  BSSY B1, `(.L_x_305) ;  /* 0x0000007000017945 */ /* 0x000fe80003800000 */
[----:B------:R-:W-:Y:S05]  /*114e0*/  @P1 BRA `(.L_x_306) ;  /* 0x0000000000141947 */ /* 0x000fea0003800000 */
[----:B------:R-:W-:Y:S01]  /*114f0*/  ISETP.NE.AND P0, PT, R10, RZ, PT ;  /* 0x000000ff0a00720c */ /* 0x000fe20003f05270 */
[----:B-1----:R-:W-:-:S04]  /*11500*/  IMAD.MOV.U32 R3, RZ, RZ, 0x2000 ;  /* 0x00002000ff037424 */ /* 0x002fc800078e00ff */
[----:B------:R3:W-:Y:S08]  /*11510*/  SYNCS.ARRIVE.TRANS64 RZ, [UR38+0x38838], R3 ;  /* 0x03883803ffff79a7 */ /* 0x0007f00008000026 */
[----:B---3--:R-:W-:Y:S05]  /*11520*/  @!P0 BRA `(.L_x_306) ;  /* 0x0000000000048947 */ /* 0x008fea0003800000 */
[----:B------:R-:W-:Y:S01]  /*11530*/  BPT.TRAP 0x1 ;  /* 0x000000040000795c */ /* 0x000fe20000300000 */
.L_x_306:
[----:B------:R-:W-:Y:S05]  /*11540*/  BSYNC B1 ;  /* 0x0000000000017941 */ /* 0x000fea0003800000 */
.L_x_305:
        /* <DEDUP_REMOVED lines=11> */
.L_x_307:
        /* <DEDUP_REMOVED lines=11> */
.L_x_363:
[----:B------:R-:W-:Y:S05]  /*116b0*/  BSYNC B1 ;  /* 0x0000000000017941 */ /* 0x000fea0003800000 */
.L_x_308:
[----:B------:R-:W-:Y:S01]  /*116c0*/  BSSY B1, `(.L_x_310) ;  /* 0x0000009000017945 */ /* 0x000fe20003800000 */
[----:B-1----:R-:W-:Y:S02]  /*116d0*/  IMAD.MOV.U32 R2, RZ, RZ, 0x0 ;  /* 0x00000000ff027424 */ /* 0x002fe400078e00ff */
[----:B------:R-:W-:Y:S01]  /*116e0*/  IMAD.MOV.U32 R3, RZ, RZ, 0x14f00000 ;  /* 0x14f00000ff037424 */ /* 0x000fe200078e00ff */
[----:B------:R-:W-:Y:S06]  /*116f0*/  @P1 BRA `(.L_x_311) ;  /* 0x0000000000141947 */ /* 0x000fec0003800000 */
[----:B------:R-:W-:Y:S01]  /*11700*/  ISETP.NE.AND P0, PT, R10, RZ, PT ;  /* 0x000000ff0a00720c */ /* 0x000fe20003f05270 */
[----:B------:R-:W-:-:S04]  /*11710*/  IMAD.MOV.U32 R5, RZ, RZ, 0x10000 ;  /* 0x00010000ff057424 */ /* 0x000fc800078e00ff */
[----:B------:R1:W-:Y:S08]  /*11720*/  SYNCS.ARRIVE.TRANS64 RZ, [UR38+0x38858], R5 ;  /* 0x03885805ffff79a7 */ /* 0x0003f00008000026 */
[----:B-1----:R-:W-:Y:S05]  /*11730*/  @!P0 BRA `(.L_x_311) ;  /* 0x0000000000048947 */ /* 0x002fea0003800000 */
[----:B------:R-:W-:Y:S01]  /*11740*/  BPT.TRAP 0x1 ;  /* 0x000000040000795c */ /* 0x000fe20000300000 */
.L_x_311:
[----:B------:R-:W-:Y:S05]  /*11750*/  BSYNC B1 ;  /* 0x0000000000017941 */ /* 0x000fea0003800000 */
.L_x_310:
        /* <DEDUP_REMOVED lines=9> */
.L_x_312:
        /* <DEDUP_REMOVED lines=8> */
[----:B------:R-:W-:Y:S01]  /*11870*/  R2UR UR6, R2 ;  /* 0x00000000020672ca */ /* 0x000fe200000e0000 */
[----:B------:R-:W-:Y:S01]  /*11880*/  UIADD3 UR8, UR38, 0x12400, URZ ;  /* 0x0001240026087890 */ /* 0x000fe2000fffe03f */
[----:B------:R-:W-:Y:S01]  /*11890*/  R2UR UR7, R3 ;  /* 0x00000000030772ca */ /* 0x000fe200000e0000 */
[----:B------:R-:W-:Y:S01]  /*118a0*/  UMOV UR10, 0x40 ;  /* 0x00000040000a7882 */ /* 0x000fe20000000000 */
[----:B------:R-:W-:-:S13]  /*118b0*/  PLOP3.LUT P0, PT, PT, PT, PT, 0x80, 0x0 ;  /* 0x000000000000781c */ /* 0x000fda0003f0f070 */
.L_x_313:
        /* <DEDUP_REMOVED lines=13> */
.L_x_314:
        /* <DEDUP_REMOVED lines=13> */
.L_x_315:
        /* <DEDUP_REMOVED lines=13> */
.L_x_316:
        /* <DEDUP_REMOVED lines=13> */
.L_x_317:
        /* <DEDUP_REMOVED lines=13> */
.L_x_318:
        /* <DEDUP_REMOVED lines=13> */
.L_x_319:
        /* <DEDUP_REMOVED lines=8> */
.L_x_301:
[----:B------:R-:W-:Y:S05]  /*11e20*/  BSYNC B0 ;  /* 0x0000000000007941 */ /* 0x000fea0003800000 */
.L_x_300:
[----:B------:R-:W-:Y:S01]  /*11e30*/  LOP3.LUT R0, R0, 0x1, RZ, 0x3c, !PT ;  /* 0x0000000100007812 */ /* 0x000fe200078e3cff */
[----:B------:R-:W-:Y:S02]  /*11e40*/  IMAD.MOV.U32 R6, RZ, RZ, RZ ;  /* 0x000000ffff067224 */ /* 0x000fe400078e00ff */
[----:B------:R-:W-:-:S07]  /*11e50*/  IMAD.MOV.U32 R9, RZ, RZ, RZ ;  /* 0x000000ffff097224 */ /* 0x000fce00078e00ff */
.L_x_227:
[----:B------:R-:W1:Y:S01]  /*11e60*/  S2R R3, SR_CgaCtaId ;  /* 0x0000000000037919 */ /* 0x000e620000008800 */
[----:B------:R-:W-:Y:S02]  /*11e70*/  MOV R2, 0x400 ;  /* 0x0000040000027802 */ /* 0x000fe40000000f00 */
[----:B------:R-:W-:Y:S02]  /*11e80*/  SHF.L.U32 R9, R9, 0x1f, RZ ;  /* 0x0000001f09097819 */ /* 0x000fe400000006ff */
[----:B-1----:R-:W-:-:S04]  /*11e90*/  LEA R2, R3, R2, 0x18 ;  /* 0x0000000203027211 */ /* 0x002fc800078ec0ff */
[----:B------:R-:W1:Y:S02]  /*11ea0*/  SYNCS.PHASECHK.TRANS64.TRYWAIT P0, [R2+URZ+0x38820], R9 ;  /* 0x03882009020075a7 */ /* 0x000e64000800017f */
[----:B-1----:R-:W-:Y:S05]  /*11eb0*/  @!P0 BRA `(.L_x_320) ;  /* 0x00000018000c8947 */ /* 0x002fea0003800000 */
.L_x_364:
[----:B------:R-:W-:-:S03]  /*11ec0*/  UMOV UR4, 0xffffffff ;  /* 0xffffffff00047882 */ /* 0x000fc60000000000 */
[----:B------:R-:W-:Y:S05]  /*11ed0*/  BRA.DIV UR4, `(.L_x_321) ;  /* 0x0000001a04187947 */ /* 0x000fea000b800000 */
[----:B------:R-:W3:Y:S02]  /*11ee0*/  S2R R3, SR_TID.X ;  /* 0x0000000000037919 */ /* 0x000ee40000002100 */
[----:B---3--:R-:W-:-:S04]  /*11ef0*/  SHF.R.U32.HI R3, RZ, 0x5, R3 ;  /* 0x00000005ff037819 */ /* 0x008fc80000011603 */
[----:B------:R-:W-:-:S05]  /*11f00*/  LOP3.LUT R3, R3, 0x3, RZ, 0xc0, !PT ;  /* 0x0000000303037812 */ /* 0x000fca00078ec0ff */
[----:B--2---:R2:W3:Y:S02]  /*11f10*/  SHFL.IDX PT, R14, R3, RZ, 0x1f ;  /* 0x00001fff030e7589 */ /* 0x0044e400000e0000 */
.L_x_367:
[----:B---3--:R-:W-:-:S13]  /*11f20*/  ISETP.NE.AND P0, PT, R14, RZ, PT ;  /* 0x000000ff0e00720c */ /* 0x008fda0003f05270 */
[----:B------:R-:W-:Y:S05]  /*11f30*/  @P0 BRA `(.L_x_193) ;  /* 0x0000000000900947 */ /* 0x000fea0003800000 */
[----:B------:R-:W-:-:S03]  /*11f40*/  UMOV UR4, 0xffffffff ;  /* 0xffffffff00047882 */ /* 0x000fc60000000000 */
[----:B------:R-:W-:Y:S05]  /*11f50*/  BRA.DIV UR4, `(.L_x_322) ;  /* 0x0000001a042c7947 */ /* 0x000fea000b800000 */
[----:B------:R-:W-:-:S13]  /*11f60*/  ELECT P6, URZ, PT ;  /* 0x00000000003f782f */ /* 0x000fda00038c0000 */
.L_x_370:
[----:B------:R-:W-:Y:S05]  /*11f70*/  @!P6 BRA `(.L_x_193) ;  /* 0x000000000080e947 */ /* 0x000fea0003800000 */
[----:B--2---:R-:W2:Y:S02]  /*11f80*/  LDL R3, [R1+0x28] ;  /* 0x0000280001037983 */ /* 0x004ea40000100800 */
[----:B--2---:R-:W-:-:S13]  /*11f90*/  R2UR UR4, R3 ;  /* 0x00000000030472ca */ /* 0x004fda00000e0000 */
[----:B------:R-:W-:-:S06]  /*11fa0*/  ULOP3.LUT UR4, UR4, 0x2, URZ, 0xfc, !UPT ;  /* 0x0000000204047892 */ /* 0x000fcc000f8efc3f */
[----:B------:R-:W-:-:S05]  /*11fb0*/  IMAD.U32 R3, RZ, RZ, UR4 ;  /* 0x00000004ff037e24 */ /* 0x000fca000f8e00ff */
[----:B------:R-:W-:-:S13]  /*11fc0*/  ISETP.NE.AND P2, PT, R3, 0x3, PT ;  /* 0x000000030300780c */ /* 0x000fda0003f45270 */
[----:B------:R-:W-:Y:S05]  /*11fd0*/  @!P2 BRA `(.L_x_323) ;  /* 0x000000000004a947 */ /* 0x000fea0003800000 */
[----:B------:R-:W-:Y:S01]  /*11fe0*/  BPT.TRAP 0x1 ;  /* 0x000000040000795c */ /* 0x000fe20000300000 */
.L_x_323:
[----:B------:R-:W-:Y:S01]  /*11ff0*/  VIADD R8, R2, 0x38840 ;  /* 0x0003884002087836 */ /* 0x000fe20000000000 */
[----:B------:R-:W-:Y:S01]  /*12000*/  SHF.L.U32 R4, R0, 0x1f, RZ ;  /* 0x0000001f00047819 */ /* 0x000fe200000006ff */
[C---:B------:R-:W-:Y:S02]  /*12010*/  VIADD R3, R6.reuse, 0x1 ;  /* 0x0000000106037836 */ /* 0x040fe40000000000 */
[----:B------:R-:W-:-:S03]  /*12020*/  IMAD R7, R6, 0x8, R8 ;  /* 0x0000000806077824 */ /* 0x000fc600078e0208 */
[C---:B------:R-:W-:Y:S01]  /*12030*/  ISETP.NE.AND P1, PT, R3.reuse, 0x2, PT ;  /* 0x000000020300780c */ /* 0x040fe20003f25270 */
[----:B------:R-:W2:Y:S03]  /*12040*/  SYNCS.PHASECHK.TRANS64.TRYWAIT P0, [R7+URZ], R4 ;  /* 0x00000004070075a7 */ /* 0x000ea6000800017f */
[----:B------:R-:W-:Y:S02]  /*12050*/  SEL R5, RZ, 0x1, P1 ;  /* 0x00000001ff057807 */ /* 0x000fe40000800000 */
[----:B------:R-:W-:Y:S02]  /*12060*/  SEL R3, R3, RZ, P1 ;  /* 0x000000ff03037207 */ /* 0x000fe40000800000 */
[----:B------:R-:W-:-:S03]  /*12070*/  LOP3.LUT R0, R0, R5, RZ, 0x3c, !PT ;  /* 0x0000000500007212 */ /* 0x000fc600078e3cff */
[----:B------:R-:W-:Y:S01]  /*12080*/  IMAD R5, R3, 0x8, R8 ;  /* 0x0000000803057824 */ /* 0x000fe200078e0208 */
[----:B------:R-:W-:Y:S01]  /*12090*/  SHF.L.U32 R0, R0, 0x1f, RZ ;  /* 0x0000001f00007819 */ /* 0x000fe200000006ff */
[----:B--2---:R-:W-:Y:S06]  /*120a0*/  @!P0 BRA `(.L_x_324) ;  /* 0x0000001400f88947 */ /* 0x004fec0003800000 */
.L_x_371:
[----:B------:R-:W3:Y:S02]  /*120b0*/  SYNCS.PHASECHK.TRANS64.TRYWAIT P0, [R5+URZ], R0 ;  /* 0x00000000050075a7 */ /* 0x000ee4000800017f */
[----:B---3--:R-:W-:Y:S05]  /*120c0*/  @!P0 BRA `(.L_x_325) ;  /* 0x0000001800048947 */ /* 0x008fea0003800000 */
.L_x_372:
[----:B------:R-:W-:Y:S05]  /*120d0*/  @!P2 BRA `(.L_x_326) ;  /* 0x000000000004a947 */ /* 0x000fea0003800000 */
[----:B------:R-:W-:Y:S01]  /*120e0*/  BPT.TRAP 0x1 ;  /* 0x000000040000795c */ /* 0x000fe20000300000 */
.L_x_326:
[----:B-1----:R-:W-:-:S04]  /*120f0*/  VIADD R2, R2, 0x38860 ;  /* 0x0003886002027836 */ /* 0x002fc80000000000 */
[----:B---3--:R-:W-:-:S04]  /*12100*/  IMAD R5, R6, 0x8, R2 ;  /* 0x0000000806057824 */ /* 0x008fc800078e0202 */
[----:B------:R-:W1:Y:S02]  /*12110*/  SYNCS.PHASECHK.TRANS64.TRYWAIT P0, [R5+URZ], R4 ;  /* 0x00000004050075a7 */ /* 0x000e64000800017f */
[----:B-1----:R-:W-:Y:S05]  /*12120*/  @!P0 BRA `(.L_x_327) ;  /* 0x0000001800008947 */ /* 0x002fea0003800000 */
.L_x_373:
[----:B------:R-:W-:-:S07]  /*12130*/  IMAD R3, R3, 0x8, R2 ;  /* 0x0000000803037824 */ /* 0x000fce00078e0202 */
.L_x_328:
[----:B---3--:R3:W4:Y:S02]  /*12140*/  SYNCS.PHASECHK.TRANS64.TRYWAIT P0, [R3+URZ], R0 ;  /* 0x00000000030075a7 */ /* 0x008724000800017f */
[----:B----4-:R-:W-:Y:S05]  /*12150*/  @!P0 NANOSLEEP.SYNCS 0x989680 ;  /* 0x009896800000895d */ /* 0x010fea0003900000 */
[----:B------:R-:W4:Y:S02]  /*12160*/  @!P0 SYNCS.PHASECHK.TRANS64 P0, [R3+URZ], R0 ;  /* 0x00000000030085a7 */ /* 0x000f24000800007f */
[----:B----4-:R-:W-:Y:S05]  /*12170*/  @!P0 BRA `(.L_x_328) ;  /* 0xfffffffc00f08947 */ /* 0x010fea000383ffff */
.L_x_193:
[----:B------:R-:W-:Y:S05]  /*12180*/  BSYNC B6 ;  /* 0x0000000000067941 */ /* 0x000fea0003800000 */
.L_x_190:
[----:B------:R-:W-:Y:S05]  /*12190*/  EXIT ;  /* 0x000000000000794d */ /* 0x000fea0003800000 */
.L_x_201:
[----:B0-----:R0:W1:Y:S02]  /*121a0*/  SYNCS.PHASECHK.TRANS64.TRYWAIT P0, [R184+URZ+0x38800], R7 ;  /* 0x03880007b80075a7 */ /* 0x001064000800017f */
[----:B-1----:R-:W-:Y:S05]  /*121b0*/  @!P0 NANOSLEEP.SYNCS 0x989680 ;  /* 0x009896800000895d */ /* 0x002fea0003900000 */
[----:B------:R-:W1:Y:S02]  /*121c0*/  @!P0 SYNCS.PHASECHK.TRANS64 P0, [R184+URZ+0x38800], R7 ;  /* 0x03880007b80085a7 */ /* 0x000e64000800007f */
[----:B-1----:R-:W-:Y:S05]  /*121d0*/  @!P0 BRA `(.L_x_201) ;  /* 0xfffffffc00f08947 */ /* 0x002fea000383ffff */
[----:B------:R-:W-:Y:S05]  /*121e0*/  BRA `(.L_x_329) ;  /* 0xffffff1000947947 */ /* 0x000fea000383ffff */
.L_x_205:
[----:B--2---:R2:W3:Y:S02]  /*121f0*/  SYNCS.PHASECHK.TRANS64.TRYWAIT P1, [R184+URZ+0x38830], R7 ;  /* 0x03883007b80075a7 */ /* 0x0044e4000802017f */
[----:B---3--:R-:W-:Y:S05]  /*12200*/  @!P1 NANOSLEEP.SYNCS 0x989680 ;  /* 0x009896800000995d */ /* 0x008fea0003900000 */
[----:B------:R-:W3:Y:S02]  /*12210*/  @!P1 SYNCS.PHASECHK.TRANS64 P1, [R184+URZ+0x38830], R7 ;  /* 0x03883007b80095a7 */ /* 0x000ee4000802007f */
[----:B---3--:R-:W-:Y:S05]  /*12220*/  @!P1 BRA `(.L_x_205) ;  /* 0xfffffffc00f09947 */ /* 0x008fea000383ffff */
[----:B------:R-:W-:Y:S05]  /*12230*/  BRA `(.L_x_204) ;  /* 0xffffff1000e07947 */ /* 0x000fea000383ffff */
.L_x_206:
[----:B---3--:R3:W4:Y:S02]  /*12240*/  SYNCS.PHASECHK.TRANS64.TRYWAIT P1, [R184+URZ+0x38810], R7 ;  /* 0x03881007b80075a7 */ /* 0x008724000802017f */
[----:B----4-:R-:W-:Y:S05]  /*12250*/  @!P1 NANOSLEEP.SYNCS 0x989680 ;  /* 0x009896800000995d */ /* 0x010fea0003900000 */
[----:B------:R-:W4:Y:S02]  /*12260*/  @!P1 SYNCS.PHASECHK.TRANS64 P1, [R184+URZ+0x38810], R7 ;  /* 0x03881007b80095a7 */ /* 0x000f24000802007f */
[----:B----4-:R-:W-:Y:S05]  /*12270*/  @!P1 BRA `(.L_x_206) ;  /* 0xfffffffc00f09947 */ /* 0x010fea000383ffff */
[----:B------:R-:W-:Y:S05]  /*12280*/  BRA `(.L_x_330) ;  /* 0xffffff1400d07947 */ /* 0x000fea000383ffff */
.L_x_210:
[----:B------:R0:W0:Y:S02]  /*12290*/  SYNCS.PHASECHK.TRANS64.TRYWAIT P1, [R184+URZ+0x38850], R7 ;  /* 0x03885007b80075a7 */ /* 0x000024000802017f */
[----:B0-----:R-:W-:Y:S05]  /*122a0*/  @!P1 NANOSLEEP.SYNCS 0x989680 ;  /* 0x009896800000995d */ /* 0x001fea0003900000 */
[----:B------:R-:W0:Y:S02]  /*122b0*/  @!P1 SYNCS.PHASECHK.TRANS64 P1, [R184+URZ+0x38850], R7 ;  /* 0x03885007b80095a7 */ /* 0x000e24000802007f */
[----:B0-----:R-:W-:Y:S05]  /*122c0*/  @!P1 BRA `(.L_x_210) ;  /* 0xfffffffc00f09947 */ /* 0x001fea000383ffff */
[----:B------:R-:W-:Y:S05]  /*122d0*/  BRA `(.L_x_209) ;  /* 0xffffff1400fc7947 */ /* 0x000fea000383ffff */
.L_x_215:
[----:B-1----:R1:W2:Y:S02]  /*122e0*/  SYNCS.PHASECHK.TRANS64.TRYWAIT P3, [R195+URZ+0x38830], R200 ;  /* 0x038830c8c30075a7 */ /* 0x0022a4000806017f */
[----:B--2---:R-:W-:Y:S05]  /*122f0*/  @!P3 NANOSLEEP.SYNCS 0x989680 ;  /* 0x009896800000b95d */ /* 0x004fea0003900000 */
[----:B------:R-:W2:Y:S02]  /*12300*/  @!P3 SYNCS.PHASECHK.TRANS64 P3, [R195+URZ+0x38830], R200 ;  /* 0x038830c8c300b5a7 */ /* 0x000ea4000806007f */
[----:B--2---:R-:W-:Y:S05]  /*12310*/  @!P3 BRA `(.L_x_215) ;  /* 0xfffffffc00f0b947 */ /* 0x004fea000383ffff */
[----:B------:R-:W-:Y:S05]  /*12320*/  BRA `(.L_x_214) ;  /* 0xffffff4400347947 */ /* 0x000fea000383ffff */
.L_x_219:
[----:B---3--:R3:W4:Y:S02]  /*12330*/  SYNCS.PHASECHK.TRANS64.TRYWAIT P3, [R195+URZ+0x38850], R200 ;  /* 0x038850c8c30075a7 */ /* 0x008724000806017f */
[----:B----4-:R-:W-:Y:S05]  /*12340*/  @!P3 NANOSLEEP.SYNCS 0x989680 ;  /* 0x009896800000b95d */ /* 0x010fea0003900000 */
[----:B------:R-:W4:Y:S02]  /*12350*/  @!P3 SYNCS.PHASECHK.TRANS64 P3, [R195+URZ+0x38850], R200 ;  /* 0x038850c8c300b5a7 */ /* 0x000f24000806007f */
[----:B----4-:R-:W-:Y:S05]  /*12360*/  @!P3 BRA `(.L_x_219) ;  /* 0xfffffffc00f0b947 */ /* 0x010fea000383ffff */
[----:B------:R-:W-:Y:S05]  /*12370*/  BRA `(.L_x_218) ;  /* 0xffffff4400fc7947 */ /* 0x000fea000383ffff */
.L_x_232:
[----:B------:R-:W-:Y:S02]  /*12380*/  IMAD.MOV.U32 R13, RZ, RZ, R6 ;  /* 0x000000ffff0d7224 */ /* 0x000fe400078e0006 */
[----:B------:R-:W-:Y:S02]  /*12390*/  IMAD.MOV.U32 R12, RZ, RZ, RZ ;  /* 0x000000ffff0c7224 */ /* 0x000fe400078e00ff */
[----:B------:R-:W-:Y:S02]  /*123a0*/  IMAD.MOV.U32 R11, RZ, RZ, 0x1f ;  /* 0x0000001fff0b7424 */ /* 0x000fe400078e00ff */
[----:B------:R-:W-:-:S07]  /*123b0*/  IMAD.MOV.U32 R15, RZ, RZ, -0x1 ;  /* 0xffffffffff0f7424 */ /* 0x000fce00078e00ff */
[----:B------:R-:W-:Y:S05]  /*123c0*/  WARPSYNC.COLLECTIVE R15, `(.L_x_331) ;  /* 0x000000000f087348 */ /* 0x000fea0003c00000 */
[----:B------:R0:W1:Y:S02]  /*123d0*/  SHFL.IDX P6, R14, R13, R12, R11 ;  /* 0x0000000c0d0e7389 */ /* 0x00006400000c000b */
[----:B01----:R-:W-:Y:S01]  /*123e0*/  ENDCOLLECTIVE ;  /* 0x000000000000791b */ /* 0x003fe20003800000 */
.L_x_331:
[----:B------:R-:W-:Y:S05]  /*123f0*/  BRA `(.L_x_332) ;  /* 0xffffffb000447947 */ /* 0x000fea000383ffff */
.L_x_234:
[----:B------:R-:W-:Y:S01]  /*12400*/  BSSY B0, `(.L_x_333) ;  /* 0x0000006000007945 */ /* 0x000fe20003800000 */
[----:B------:R-:W-:-:S07]  /*12410*/  IMAD.MOV.U32 R15, RZ, RZ, -0x1 ;  /* 0xffffffffff0f7424 */ /* 0x000fce00078e00ff */
[----:B0-----:R-:W-:Y:S05]  /*12420*/  WARPSYNC.COLLECTIVE R15, `(.L_x_334) ;  /* 0x000000000f0c7348 */ /* 0x001fea0003c00000 */
[----:B------:R-:W-:Y:S02]  /*12430*/  ELECT P6, UR62, PT ;  /* 0x00000000003e782f */ /* 0x000fe400038c0000 */
[----:B------:R-:W-:Y:S01]  /*12440*/  MOV R14, UR62 ;  /* 0x0000003e000e7c02 */ /* 0x000fe20008000f00 */
[----:B0-----:R-:W-:Y:S10]  /*12450*/  ENDCOLLECTIVE ;  /* 0x000000000000791b */ /* 0x001ff40003800000 */
.L_x_334:
[----:B------:R-:W-:Y:S05]  /*12460*/  BSYNC B0 ;  /* 0x0000000000007941 */ /* 0x000fea0003800000 */
.L_x_333:
[----:B------:R-:W-:Y:S05]  /*12470*/  BRA `(.L_x_335) ;  /* 0xffffffb000487947 */ /* 0x000fea000383ffff */
.L_x_236:
[----:B-1----:R-:W-:-:S04]  /*12480*/  IMAD.U32 R3, RZ, RZ, UR38 ;  /* 0x00000026ff037e24 */ /* 0x002fc8000f8e00ff */
[----:B------:R1:W2:Y:S03]  /*12490*/  SYNCS.PHASECHK.TRANS64.TRYWAIT P0, [R3+URZ+0x38840], R0 ;  /* 0x03884000030075a7 */ /* 0x0002a6000800017f */
[----:B--2---:R-:W-:Y:S05]  /*124a0*/  @!P0 NANOSLEEP.SYNCS 0x989680 ;  /* 0x009896800000895d */ /* 0x004fea0003900000 */
[----:B------:R-:W2:Y:S02]  /*124b0*/  @!P0 SYNCS.PHASECHK.TRANS64 P0, [R3+URZ+0x38840], R0 ;  /* 0x03884000030085a7 */ /* 0x000ea4000800007f */
[----:B--2---:R-:W-:Y:S05]  /*124c0*/  @!P0 BRA `(.L_x_236) ;  /* 0xfffffffc00ec8947 */ /* 0x004fea000383ffff */
[----:B------:R-:W-:Y:S05]  /*124d0*/  BRA `(.L_x_336) ;  /* 0xffffffb000ac7947 */ /* 0x000fea000383ffff */
.L_x_239:
[----:B------:R-:W-:Y:S02]  /*124e0*/  IMAD R6, R12, 0x40, R6 ;  /* 0x000000400c067824 */ /* 0x000fe400078e0206 */
[----:B------:R-:W-:Y:S02]  /*124f0*/  IMAD.MOV.U32 R13, RZ, RZ, R3 ;  /* 0x000000ffff0d7224 */ /* 0x000fe400078e0003 */
[----:B------:R-:W-:Y:S01]  /*12500*/  IMAD.MOV.U32 R12, RZ, RZ, RZ ;  /* 0x000000ffff0c7224 */ /* 0x000fe200078e00ff */
[----:B------:R0:W-:Y:S01]  /*12510*/  STL [R1+0x4], R6 ;  /* 0x0000040601007387 */ /* 0x0001e20000100800 */
[----:B------:R-:W-:Y:S02]  /*12520*/  IMAD.MOV.U32 R11, RZ, RZ, 0x181f ;  /* 0x0000181fff0b7424 */ /* 0x000fe400078e00ff */
[----:B------:R-:W-:-:S07]  /*12530*/  IMAD.MOV.U32 R15, RZ, RZ, -0x1 ;  /* 0xffffffffff0f7424 */ /* 0x000fce00078e00ff */
[----:B0-----:R-:W-:Y:S05]  /*12540*/  WARPSYNC.COLLECTIVE R15, `(.L_x_337) ;  /* 0x000000000f087348 */ /* 0x001fea0003c00000 */
[----:B------:R1:W2:Y:S02]  /*12550*/  SHFL.IDX P6, R14, R13, R12, R11 ;  /* 0x0000000c0d0e7389 */ /* 0x0002a400000c000b */
[----:B012---:R-:W-:Y:S01]  /*12560*/  ENDCOLLECTIVE ;  /* 0x000000000000791b */ /* 0x007fe20003800000 */
.L_x_337:
[----:B------:R-:W-:Y:S02]  /*12570*/  IMAD.MOV.U32 R13, RZ, RZ, R0 ;  /* 0x000000ffff0d7224 */ /* 0x000fe400078e0000 */
[----:B------:R-:W-:-:S07]  /*12580*/  IMAD.MOV.U32 R4, RZ, RZ, R14 ;  /* 0x000000ffff047224 */ /* 0x000fce00078e000e */
[----:B------:R-:W-:Y:S05]  /*12590*/  WARPSYNC.COLLECTIVE R15, `(.L_x_338) ;  /* 0x000000000f087348 */ /* 0x000fea0003c00000 */
[----:B------:R0:W1:Y:S02]  /*125a0*/  SHFL.IDX P6, R14, R13, R12, R11 ;  /* 0x0000000c0d0e7389 */ /* 0x00006400000c000b */
[----:B01----:R-:W-:Y:S01]  /*125b0*/  ENDCOLLECTIVE ;  /* 0x000000000000791b */ /* 0x003fe20003800000 */
.L_x_338:
[----:B------:R-:W-:Y:S01]  /*125c0*/  ULDC UR4, c[0x0][0x288] ;  /* 0x0000a20000047ab9 */ /* 0x000fe20000000800 */
[----:B------:R-:W-:Y:S01]  /*125d0*/  ULDC.64 UR6, c[0x0][0x208] ;  /* 0x0000820000067ab9 */ /* 0x000fe20000000a00 */
[----:B------:R-:W-:-:S05]  /*125e0*/  IMAD R2, R7, UR4, RZ ;  /* 0x0000000407027c24 */ /* 0x000fca000f8e02ff */
[----:B------:R-:W-:Y:S01]  /*125f0*/  ISETP.GE.AND P1, PT, R6, R2, PT ;  /* 0x000000020600720c */ /* 0x000fe20003f26270 */
[----:B------:R-:W-:Y:S02]  /*12600*/  IMAD.MOV.U32 R13, RZ, RZ, R3 ;  /* 0x000000ffff0d7224 */ /* 0x000fe400078e0003 */
[----:B------:R-:W-:-:S10]  /*12610*/  IMAD.MOV.U32 R12, RZ, RZ, 0x1 ;  /* 0x00000001ff0c7424 */ /* 0x000fd400078e00ff */
[----:B------:R-:W-:Y:S02]  /*12620*/  @!P1 LEA R9, R8, UR38, 0x1 ;  /* 0x0000002608099c11 */ /* 0x000fe4000f8e08ff */
[----:B------:R-:W-:-:S05]  /*12630*/  @!P1 LEA R14, P2, R10, R14, 0x1 ;  /* 0x0000000e0a0e9211 */ /* 0x000fca00078408ff */
[----:B------:R-:W-:Y:S02]  /*12640*/  @!P1 IMAD.X R5, RZ, RZ, R4, P2 ;  /* 0x000000ffff059224 */ /* 0x000fe400010e0604 */
[----:B------:R-:W-:-:S05]  /*12650*/  @!P1 IMAD.MOV.U32 R4, RZ, RZ, R14 ;  /* 0x000000ffff049224 */ /* 0x000fca00078e000e */
[----:B------:R-:W-:Y:S01]  /*12660*/  @!PT LDS RZ, [RZ] ;  /* 0x00000000fffff984 */ /* 0x000fe20000000800 */
[----:B------:R-:W-:Y:S01]  /*12670*/  @!PT LDS RZ, [RZ] ;  /* 0x00000000fffff984 */ /* 0x000fe20000000800 */
[----:B------:R-:W-:Y:S01]  /*12680*/  @!PT LDS RZ, [RZ] ;  /* 0x00000000fffff984 */ /* 0x000fe20000000800 */
[----:B------:R0:W-:Y:S02]  /*12690*/  @!P1 LDGSTS.E.BYPASS.LTC128B.128 [R9+0x20400], desc[UR6][R4.64], !P0 ;  /* 0x2040000004099fae */ /* 0x0001e4000c101d46 */
[----:B0-----:R-:W-:Y:S05]  /*126a0*/  WARPSYNC.COLLECTIVE R15, `(.L_x_339) ;  /* 0x000000000f087348 */ /* 0x001fea0003c00000 */
[----:B------:R1:W2:Y:S02]  /*126b0*/  SHFL.IDX P6, R14, R13, R12, R11 ;  /* 0x0000000c0d0e7389 */ /* 0x0002a400000c000b */
[----:B012---:R-:W-:Y:S01]  /*126c0*/  ENDCOLLECTIVE ;  /* 0x000000000000791b */ /* 0x007fe20003800000 */
.L_x_339:
[----:B------:R-:W-:-:S04]  /*126d0*/  IMAD.MOV.U32 R9, RZ, RZ, R6 ;  /* 0x000000ffff097224 */ /* 0x000fc800078e0006 */
[C---:B------:R-:W-:Y:S02]  /*126e0*/  VIADD R5, R9.reuse, 0x10 ;  /* 0x0000001009057836 */ /* 0x040fe40000000000 */
[----:B------:R-:W-:Y:S02]  /*126f0*/  IMAD.MOV.U32 R13, RZ, RZ, R0 ;  /* 0x000000ffff0d7224 */ /* 0x000fe400078e0000 */
[----:B------:R-:W-:Y:S01]  /*12700*/  VIADD R9, R9, 0x20 ;  /* 0x0000002009097836 */ /* 0x000fe20000000000 */
[----:B------:R-:W-:Y:S01]  /*12710*/  ISETP.GE.AND P1, PT, R5, R2, PT ;  /* 0x000000020500720c */ /* 0x000fe20003f26270 */
[----:B------:R0:W-:Y:S04]  /*12720*/  STL [R1+0xc], R5 ;  /* 0x00000c0501007387 */ /* 0x0001e80000100800 */
[----:B------:R0:W-:Y:S01]  /*12730*/  STL [R1+0x10], R9 ;  /* 0x0000100901007387 */ /* 0x0001e20000100800 */
[----:B------:R-:W-:-:S07]  /*12740*/  IMAD.MOV.U32 R4, RZ, RZ, R14 ;  /* 0x000000ffff047224 */ /* 0x000fce00078e000e */
[----:B0-----:R-:W-:Y:S05]  /*12750*/  WARPSYNC.COLLECTIVE R15, `(.L_x_340) ;  /* 0x000000000f087348 */ /* 0x001fea0003c00000 */
[----:B------:R1:W2:Y:S02]  /*12760*/  SHFL.IDX P6, R14, R13, R12, R11 ;  /* 0x0000000c0d0e7389 */ /* 0x0002a400000c000b */
[----:B012---:R-:W-:Y:S01]  /*12770*/  ENDCOLLECTIVE ;  /* 0x000000000000791b */ /* 0x007fe20003800000 */
.L_x_340:
[----:B------:R-:W-:Y:S01]  /*12780*/  ULDC.64 UR4, c[0x0][0x208] ;  /* 0x0000820000047ab9 */ /* 0x000fe20000000a00 */
[----:B------:R-:W-:Y:S01]  /*12790*/  @!P1 LEA R7, R8, UR38, 0x1 ;  /* 0x0000002608079c11 */ /* 0x000fe2000f8e08ff */
[----:B------:R-:W-:Y:S02]  /*127a0*/  IMAD.MOV.U32 R13, RZ, RZ, R3 ;  /* 0x000000ffff0d7224 */ /* 0x000fe400078e0003 */
[----:B------:R-:W-:Y:S01]  /*127b0*/  IMAD.MOV.U32 R12, RZ, RZ, 0x2 ;  /* 0x00000002ff0c7424 */ /* 0x000fe200078e00ff */
[----:B------:R-:W-:-:S05]  /*127c0*/  @!P1 LEA R6, P2, R10, R14, 0x1 ;  /* 0x0000000e0a069211 */ /* 0x000fca00078408ff */
[----:B------:R-:W-:Y:S02]  /*127d0*/  @!P1 IMAD.X R5, RZ, RZ, R4, P2 ;  /* 0x000000ffff059224 */ /* 0x000fe400010e0604 */
[----:B------:R-:W-:-:S05]  /*127e0*/  @!P1 IMAD.MOV.U32 R4, RZ, RZ, R6 ;  /* 0x000000ffff049224 */ /* 0x000fca00078e0006 */
[----:B------:R-:W-:Y:S01]  /*127f0*/  @!PT LDS RZ, [RZ] ;  /* 0x00000000fffff984 */ /* 0x000fe20000000800 */
[----:B------:R-:W-:Y:S01]  /*12800*/  @!PT LDS RZ, [RZ] ;  /* 0x00000000fffff984 */ /* 0x000fe20000000800 */
[----:B------:R-:W-:Y:S01]  /*12810*/  @!PT LDS RZ, [RZ] ;  /* 0x00000000fffff984 */ /* 0x000fe20000000800 */
[----:B------:R0:W-:Y:S01]  /*12820*/  @!P1 LDGSTS.E.BYPASS.LTC128B.128 [R7+0x20c00], desc[UR4][R4.64], !P0 ;  /* 0x20c0000004079fae */ /* 0x0001e2000c101d44 */
[----:B------:R-:W-:-:S13]  /*12830*/  ISETP.GE.AND P1, PT, R9, R2, PT ;  /* 0x000000020900720c */ /* 0x000fda0003f26270 */
[----:B0-----:R-:W-:Y:S05]  /*12840*/  WARPSYNC.COLLECTIVE R15, `(.L_x_341) ;  /* 0x000000000f087348 */ /* 0x001fea0003c00000 */
[----:B------:R1:W2:Y:S02]  /*12850*/  SHFL.IDX P6, R14, R13, R12, R11 ;  /* 0x0000000c0d0e7389 */ /* 0x0002a400000c000b */
[----:B012---:R-:W-:Y:S01]  /*12860*/  ENDCOLLECTIVE ;  /* 0x000000000000791b */ /* 0x007fe20003800000 */
.L_x_341:
[----:B------:R-:W-:Y:S01]  /*12870*/  @!P1 LEA R6, R8, UR38, 0x1 ;  /* 0x0000002608069c11 */ /* 0x000fe2000f8e08ff */
[----:B------:R-:W-:Y:S02]  /*12880*/  IMAD.MOV.U32 R13, RZ, RZ, R0 ;  /* 0x000000ffff0d7224 */ /* 0x000fe400078e0000 */
[----:B------:R-:W-:-:S07]  /*12890*/  IMAD.MOV.U32 R4, RZ, RZ, R14 ;  /* 0x000000ffff047224 */ /* 0x000fce00078e000e */
[----:B------:R-:W-:Y:S05]  /*128a0*/  WARPSYNC.COLLECTIVE R15, `(.L_x_342) ;  /* 0x000000000f087348 */ /* 0x000fea0003c00000 */
[----:B------:R0:W1:Y:S02]  /*128b0*/  SHFL.IDX P6, R14, R13, R12, R11 ;  /* 0x0000000c0d0e7389 */ /* 0x00006400000c000b */
[----:B01----:R-:W-:Y:S01]  /*128c0*/  ENDCOLLECTIVE ;  /* 0x000000000000791b */ /* 0x003fe20003800000 */
.L_x_342:
[----:B------:R-:W-:Y:S01]  /*128d0*/  ULDC.64 UR4, c[0x0][0x208] ;  /* 0x0000820000047ab9 */ /* 0x000fe20000000a00 */
[----:B------:R-:W-:Y:S02]  /*128e0*/  IMAD.MOV.U32 R13, RZ, RZ, R3 ;  /* 0x000000ffff0d7224 */ /* 0x000fe400078e0003 */
[----:B------:R-:W-:Y:S01]  /*128f0*/  IMAD.MOV.U32 R12, RZ, RZ, 0x3 ;  /* 0x00000003ff0c7424 */ /* 0x000fe200078e00ff */
[----:B------:R-:W-:-:S05]  /*12900*/  @!P1 LEA R5, P2, R10, R14, 0x1 ;  /* 0x0000000e0a059211 */ /* 0x000fca00078408ff */
[----:B------:R-:W-:-:S05]  /*12910*/  @!P1 IMAD.X R4, RZ, RZ, R4, P2 ;  /* 0x000000ffff049224 */ /* 0x000fca00010e0604 */
[----:B------:R-:W-:-:S04]  /*12920*/  @!P1 LOP3.LUT R5, R5, R4, RZ, 0x3c, !PT ;  /* 0x0000000405059212 */ /* 0x000fc800078e3cff */
[----:B------:R-:W-:-:S04]  /*12930*/  @!P1 LOP3.LUT R4, R5, R4, RZ, 0x3c, !PT ;  /* 0x0000000405049212 */ /* 0x000fc800078e3cff */
[----:B------:R-:W-:-:S05]  /*12940*/  @!P1 LOP3.LUT R5, R5, R4, RZ, 0x3c, !PT ;  /* 0x0000000405059212 */ /* 0x000fca00078e3cff */
[----:B------:R-:W-:Y:S01]  /*12950*/  @!PT LDS RZ, [RZ] ;  /* 0x00000000fffff984 */ /* 0x000fe20000000800 */
[----:B------:R-:W-:Y:S01]  /*12960*/  @!PT LDS RZ, [RZ] ;  /* 0x00000000fffff984 */ /* 0x000fe20000000800 */
[----:B------:R-:W-:Y:S01]  /*12970*/  @!PT LDS RZ, [RZ] ;  /* 0x00000000fffff984 */ /* 0x000fe20000000800 */
[----:B------:R0:W-:Y:S02]  /*12980*/  @!P1 LDGSTS.E.BYPASS.LTC128B.128 [R6+0x21400], desc[UR4][R4.64], !P0 ;  /* 0x2140000004069fae */ /* 0x0001e4000c101d44 */
[----:B0-----:R-:W-:Y:S05]  /*12990*/  WARPSYNC.COLLECTIVE R15, `(.L_x_343) ;  /* 0x000000000f087348 */ /* 0x001fea0003c00000 */
[----:B------:R1:W2:Y:S02]  /*129a0*/  SHFL.IDX P6, R14, R13, R12, R11 ;  /* 0x0000000c0d0e7389 */ /* 0x0002a400000c000b */
[----:B012---:R-:W-:Y:S01]  /*129b0*/  ENDCOLLECTIVE ;  /* 0x000000000000791b */ /* 0x007fe20003800000 */
.L_x_343:
[----:B------:R-:W-:Y:S02]  /*129c0*/  IMAD.MOV.U32 R13, RZ, RZ, R0 ;  /* 0x000000ffff0d7224 */ /* 0x000fe400078e0000 */
[----:B------:R-:W-:-:S07]  /*129d0*/  IMAD.MOV.U32 R3, RZ, RZ, R14 ;  /* 0x000000ffff037224 */ /* 0x000fce00078e000e */
[----:B------:R-:W-:Y:S05]  /*129e0*/  WARPSYNC.COLLECTIVE R15, `(.L_x_344) ;  /* 0x000000000f087348 */ /* 0x000fea0003c00000 */
[----:B------:R0:W1:Y:S02]  /*129f0*/  SHFL.IDX P6, R14, R13, R12, R11 ;  /* 0x0000000c0d0e7389 */ /* 0x00006400000c000b */
[----:B01----:R-:W-:Y:S01]  /*12a00*/  ENDCOLLECTIVE ;  /* 0x000000000000791b */ /* 0x003fe20003800000 */
.L_x_344:
[----:B------:R-:W-:Y:S05]  /*12a10*/  BRA `(.L_x_345) ;  /* 0xffffffb400947947 */ /* 0x000fea000383ffff */
.L_x_241:
[----:B------:R-:W-:Y:S01]  /*12a20*/  BSSY B0, `(.L_x_346) ;  /* 0x0000008000007945 */ /* 0x000fe20003800000 */
[----:B------:R-:W-:Y:S02]  /*12a30*/  IMAD.MOV.U32 R13, RZ, RZ, R6 ;  /* 0x000000ffff0d7224 */ /* 0x000fe400078e0006 */
[----:B------:R-:W-:Y:S02]  /*12a40*/  IMAD.MOV.U32 R12, RZ, RZ, RZ ;  /* 0x000000ffff0c7224 */ /* 0x000fe400078e00ff */
[----:B------:R-:W-:Y:S02]  /*12a50*/  IMAD.MOV.U32 R11, RZ, RZ, 0x181f ;  /* 0x0000181fff0b7424 */ /* 0x000fe400078e00ff */
[----:B------:R-:W-:-:S07]  /*12a60*/  IMAD.MOV.U32 R15, RZ, RZ, -0x1 ;  /* 0xffffffffff0f7424 */ /* 0x000fce00078e00ff */
[----:B------:R-:W-:Y:S05]  /*12a70*/  WARPSYNC.COLLECTIVE R15, `(.L_x_347) ;  /* 0x000000000f087348 */ /* 0x000fea0003c00000 */
[----:B------:R0:W1:Y:S02]  /*12a80*/  SHFL.IDX P6, R14, R13, R12, R11 ;  /* 0x0000000c0d0e7389 */ /* 0x00006400000c000b */
[----:B01----:R-:W-:Y:S01]  /*12a90*/  ENDCOLLECTIVE ;  /* 0x000000000000791b */ /* 0x003fe20003800000 */
.L_x_347:
[----:B------:R-:W-:Y:S05]  /*12aa0*/  BSYNC B0 ;  /* 0x0000000000007941 */ /* 0x000fea0003800000 */
.L_x_346:
[----:B------:R-:W0:Y:S01]  /*12ab0*/  S2R R3, SR_TID.X ;  /* 0x0000000000037919 */ /* 0x000e220000002100 */
[----:B------:R-:W-:-:S05]  /*12ac0*/  LOP3.LUT R8, R8, 0x7f, RZ, 0xc0, !PT ;  /* 0x0000007f08087812 */ /* 0x000fca00078ec0ff */
[----:B------:R-:W-:Y:S02]  /*12ad0*/  IMAD.SHL.U32 R9, R8, 0x8, RZ ;  /* 0x0000000808097824 */ /* 0x000fe400078e00ff */
[----:B------:R-:W-:Y:S02]  /*12ae0*/  IMAD.MOV.U32 R13, RZ, RZ, R0 ;  /* 0x000000ffff0d7224 */ /* 0x000fe400078e0000 */
[----:B------:R-:W-:Y:S02]  /*12af0*/  IMAD.MOV.U32 R12, RZ, RZ, RZ ;  /* 0x000000ffff0c7224 */ /* 0x000fe400078e00ff */
[----:B------:R-:W-:Y:S02]  /*12b00*/  IMAD.MOV.U32 R11, RZ, RZ, 0x181f ;  /* 0x0000181fff0b7424 */ /* 0x000fe400078e00ff */
[----:B------:R-:W-:Y:S02]  /*12b10*/  IMAD.MOV.U32 R15, RZ, RZ, -0x1 ;  /* 0xffffffffff0f7424 */ /* 0x000fe400078e00ff */
[----:B0-----:R-:W-:-:S05]  /*12b20*/  IMAD.SHL.U32 R8, R3, 0x8, RZ ;  /* 0x0000000803087824 */ /* 0x001fca00078e00ff */
[----:B------:R-:W-:-:S04]  /*12b30*/  LOP3.LUT R8, R8, 0x1f8, RZ, 0xc0, !PT ;  /* 0x000001f808087812 */ /* 0x000fc800078ec0ff */
[----:B------:R-:W-:-:S04]  /*12b40*/  LOP3.LUT R8, R8, 0x38, R3, 0x78, !PT ;  /* 0x0000003808087812 */ /* 0x000fc800078e7803 */
[----:B------:R-:W-:Y:S01]  /*12b50*/  LOP3.LUT R8, R8, 0x200, R9, 0xf8, !PT ;  /* 0x0000020008087812 */ /* 0x000fe200078ef809 */
[----:B------:R-:W-:Y:S01]  /*12b60*/  IMAD.MOV.U32 R2, RZ, RZ, R14 ;  /* 0x000000ffff027224 */ /* 0x000fe200078e000e */
[----:B------:R0:W5:Y:S03]  /*12b70*/  LDL.LU R9, [R1+0xc] ;  /* 0x00000c0001097983 */ /* 0x0001660000300800 */
[----:B------:R-:W-:-:S07]  /*12b80*/  IMAD.MOV.U32 R3, RZ, RZ, R8 ;  /* 0x000000ffff037224 */ /* 0x000fce00078e0008 */
[----:B0----5:R-:W-:Y:S05]  /*12b90*/  WARPSYNC.COLLECTIVE R15, `(.L_x_348) ;  /* 0x000000000f087348 */ /* 0x021fea0003c00000 */
[----:B------:R1:W2:Y:S02]  /*12ba0*/  SHFL.IDX P6, R14, R13, R12, R11 ;  /* 0x0000000c0d0e7389 */ /* 0x0002a400000c000b */
[----:B012--5:R-:W-:Y:S01]  /*12bb0*/  ENDCOLLECTIVE ;  /* 0x000000000000791b */ /* 0x027fe20003800000 */
.L_x_348:
[----:B------:R-:W-:Y:S01]  /*12bc0*/  ULDC UR4, c[0x0][0x288] ;  /* 0x0000a20000047ab9 */ /* 0x000fe20000000800 */
[----:B------:R-:W2:Y:S04]  /*12bd0*/  LDL.LU R8, [R1+0x10] ;  /* 0x0000100001087983 */ /* 0x000ea80000300800 */
[----:B------:R-:W3:Y:S01]  /*12be0*/  LDL.LU R11, [R1+0x4] ;  /* 0x00000400010b7983 */ /* 0x000ee20000300800 */
[----:B------:R-:W-:Y:S01]  /*12bf0*/  IMAD R7, R7, UR4, RZ ;  /* 0x0000000407077c24 */ /* 0x000fe2000f8e02ff */
[----:B------:R-:W-:Y:S01]  /*12c00*/  LOP3.LUT R17, R17, 0xffffff7f, RZ, 0xc0, !PT ;  /* 0xffffff7f11117812 */ /* 0x000fe200078ec0ff */
[----:B------:R-:W-:-:S03]  /*12c10*/  IMAD.MOV.U32 R15, RZ, RZ, R3 ;  /* 0x000000ffff0f7224 */ /* 0x000fc600078e0003 */
[----:B------:R-:W-:Y:S01]  /*12c20*/  @P1 LOP3.LUT R17, R17, 0x80, RZ, 0xfc, !PT ;  /* 0x0000008011111812 */ /* 0x000fe200078efcff */
[----:B------:R-:W-:-:S03]  /*12c30*/  IMAD.MOV.U32 R3, RZ, RZ, R14 ;  /* 0x000000ffff037224 */ /* 0x000fc600078e000e */
[C---:B------:R-:W-:Y:S02]  /*12c40*/  LOP3.LUT P1, RZ, R17.reuse, 0x10, RZ, 0xc0, !PT ;  /* 0x0000001011ff7812 */ /* 0x040fe4000782c0ff */
[----:B------:R-:W-:Y:S01]  /*12c50*/  LOP3.LUT R17, R17, 0xffffffbf, RZ, 0xc0, !PT ;  /* 0xffffffbf11117812 */ /* 0x000fe200078ec0ff */
[----:B------:R-:W-:Y:S01]  /*12c60*/  ULDC.64 UR6, c[0x0][0x208] ;  /* 0x0000820000067ab9 */ /* 0x000fe20000000a00 */
[----:B------:R-:W-:Y:S02]  /*12c70*/  IMAD.MOV.U32 R13, RZ, RZ, R6 ;  /* 0x000000ffff0d7224 */ /* 0x000fe400078e0006 */
[----:B------:R-:W-:Y:S01]  /*12c80*/  IMAD.MOV.U32 R12, RZ, RZ, 0x1 ;  /* 0x00000001ff0c7424 */ /* 0x000fe200078e00ff */
[-C--:B--2---:R-:W-:Y:S02]  /*12c90*/  ISETP.GE.AND P3, PT, R8, R7.reuse, PT ;  /* 0x000000070800720c */ /* 0x084fe40003f66270 */
[----:B---3--:R-:W-:-:S11]  /*12ca0*/  ISETP.GE.AND P4, PT, R11, R7, PT ;  /* 0x000000070b00720c */ /* 0x008fd60003f86270 */
[----:B------:R-:W-:Y:S02]  /*12cb0*/  @P3 LOP3.LUT R17, R17, 0x40, RZ, 0xfc, !PT ;  /* 0x0000004011113812 */ /* 0x000fe400078efcff */
[----:B------:R-:W-:-:S05]  /*12cc0*/  @!P4 LEA R3, P6, R10, R3, 0x1 ;  /* 0x000000030a03c211 */ /* 0x000fca00078c08ff */
[----:B------:R-:W-:Y:S01]  /*12cd0*/  @!P4 IMAD.X R2, RZ, RZ, R2, P6 ;  /* 0x000000ffff02c224 */ /* 0x000fe200030e0602 */
[----:B------:R-:W-:-:S04]  /*12ce0*/  LOP3.LUT P6, RZ, R17, 0x8, RZ, 0xc0, !PT ;  /* 0x0000000811ff7812 */ /* 0x000fc800078cc0ff */
[----:B------:R-:W-:-:S04]  /*12cf0*/  @!P4 LOP3.LUT R3, R3, R2, RZ, 0x3c, !PT ;  /* 0x000000020303c212 */ /* 0x000fc800078e3cff */
[----:B------:R-:W-:Y:S02]  /*12d00*/  @!P4 LOP3.LUT R2, R3, R2, RZ, 0x3c, !PT ;  /* 0x000000020302c212 */ /* 0x000fe400078e3cff */
[----:B------:R-:W-:Y:S02]  /*12d10*/  ISETP.GE.AND P2, PT, R9, R7, PT ;  /* 0x000000070900720c */ /* 0x000fe40003f46270 */
[----:B------:R-:W-:Y:S02]  /*12d20*/  @!P4 LOP3.LUT R8, R4, 0x40, RZ, 0xc0, !PT ;  /* 0x000000400408c812 */ /* 0x000fe400078ec0ff */
[----:B------:R-:W-:Y:S02]  /*12d30*/  @!P4 LEA R9, R15, UR38, 0x1 ;  /* 0x000000260f09cc11 */ /* 0x000fe4000f8e08ff */
[----:B------:R-:W-:Y:S02]  /*12d40*/  @!P4 LOP3.LUT R3, R3, R2, RZ, 0x3c, !PT ;  /* 0x000000020303c212 */ /* 0x000fe400078e3cff */
[----:B------:R-:W-:-:S02]  /*12d50*/  LOP3.LUT P3, RZ, R17, 0x4, RZ, 0xc0, !PT ;  /* 0x0000000411ff7812 */ /* 0x000fc4000786c0ff */
[----:B------:R-:W-:Y:S01]  /*12d60*/  @!P4 SHF.R.U32.HI R8, RZ, 0x2, R8 ;  /* 0x00000002ff08c819 */ /* 0x000fe20000011608 */
[----:B------:R-:W-:Y:S01]  /*12d70*/  @!PT LDS RZ, [RZ] ;  /* 0x00000000fffff984 */ /* 0x000fe20000000800 */
[----:B------:R-:W-:Y:S01]  /*12d80*/  @!PT LDS RZ, [RZ] ;  /* 0x00000000fffff984 */ /* 0x000fe20000000800 */
[----:B------:R-:W-:Y:S01]  /*12d90*/  @!PT LDS RZ, [RZ] ;  /* 0x00000000fffff984 */ /* 0x000fe20000000800 */
[----:B------:R-:W-:Y:S01]  /*12da0*/  @!P4 LDGSTS.E.BYPASS.LTC128B.128 [R9+0x26400], desc[UR6][R2.64], !P1 ;  /* 0x264000000209cfae */ /* 0x000fe2000c901d46 */
[----:B------:R-:W-:-:S03]  /*12db0*/  LOP3.LUT P1, RZ, R17, 0x80, RZ, 0xc0, !PT ;  /* 0x0000008011ff7812 */ /* 0x000fc6000782c0ff */
        /* <DEDUP_REMOVED lines=8> */
[----:B------:R-:W-:Y:S01]  /*12e40*/  @!P4 LDGSTS.E.BYPASS.LTC128B.128 [R9+0x32400], desc[UR6][R2.64+0x300], P6 ;  /* 0x324003000209cfae */ /* 0x000fe2000b101d46 */
[----:B------:R-:W-:Y:S01]  /*12e50*/  @!P4 ISETP.NE.U32.AND P6, PT, R8, RZ, PT ;  /* 0x000000ff0800c20c */ /* 0x000fe20003fc5070 */
[----:B------:R-:W-:-:S12]  /*12e60*/  IMAD.MOV.U32 R11, RZ, RZ, 0x181f ;  /* 0x0000181fff0b7424 */ /* 0x000fd800078e00ff */
[----:B------:R0:W-:Y:S02]  /*12e70*/  @!P4 LDGSTS.E.BYPASS.LTC128B.128 [R9+0x34400], desc[UR6][R2.64+0x380], P6 ;  /* 0x344003800209cfae */ /* 0x0001e4000b101d46 */
[----:B0-----:R-:W-:Y:S02]  /*12e80*/  IMAD.MOV.U32 R9, RZ, RZ, R15 ;  /* 0x000000ffff097224 */ /* 0x001fe400078e000f */
[----:B------:R-:W-:-:S07]  /*12e90*/  IMAD.MOV.U32 R15, RZ, RZ, -0x1 ;  /* 0xffffffffff0f7424 */ /* 0x000fce00078e00ff */
[----:B------:R-:W-:Y:S05]  /*12ea0*/  WARPSYNC.COLLECTIVE R15, `(.L_x_349) ;  /* 0x000000000f087348 */ /* 0x000fea0003c00000 */
[----:B------:R0:W1:Y:S02]  /*12eb0*/  SHFL.IDX P6, R14, R13, R12, R11 ;  /* 0x0000000c0d0e7389 */ /* 0x00006400000c000b */
[----:B01----:R-:W-:Y:S01]  /*12ec0*/  ENDCOLLECTIVE ;  /* 0x000000000000791b */ /* 0x003fe20003800000 */
.L_x_349:
[----:B------:R-:W-:Y:S02]  /*12ed0*/  IMAD.MOV.U32 R13, RZ, RZ, R0 ;  /* 0x000000ffff0d7224 */ /* 0x000fe400078e0000 */
[----:B------:R-:W-:-:S07]  /*12ee0*/  IMAD.MOV.U32 R8, RZ, RZ, R14 ;  /* 0x000000ffff087224 */ /* 0x000fce00078e000e */
[----:B------:R-:W-:Y:S05]  /*12ef0*/  WARPSYNC.COLLECTIVE R15, `(.L_x_350) ;  /* 0x000000000f087348 */ /* 0x000fea0003c00000 */
[----:B------:R0:W1:Y:S02]  /*12f00*/  SHFL.IDX P6, R14, R13, R12, R11 ;  /* 0x0000000c0d0e7389 */ /* 0x00006400000c000b */
[----:B01----:R-:W-:Y:S01]  /*12f10*/  ENDCOLLECTIVE ;  /* 0x000000000000791b */ /* 0x003fe20003800000 */
.L_x_350:
[----:B------:R-:W-:Y:S01]  /*12f20*/  @!P2 LEA R21, R9, UR38, 0x1 ;  /* 0x000000260915ac11 */ /* 0x000fe2000f8e08ff */
[----:B------:R-:W-:Y:S01]  /*12f30*/  ULDC.64 UR4, c[0x0][0x208] ;  /* 0x0000820000047ab9 */ /* 0x000fe20000000a00 */
[----:B------:R-:W-:-:S05]  /*12f40*/  @!P2 LEA R10, P4, R10, R14, 0x1 ;  /* 0x0000000e0a0aa211 */ /* 0x000fca00078808ff */
[----:B------:R-:W-:Y:S01]  /*12f50*/  @!P2 IMAD.X R14, RZ, RZ, R8, P4 ;  /* 0x000000ffff0ea224 */ /* 0x000fe200020e0608 */
[C---:B------:R-:W-:Y:S02]  /*12f60*/  LOP3.LUT P4, RZ, R17.reuse, 0x10, RZ, 0xc0, !PT ;  /* 0x0000001011ff7812 */ /* 0x040fe4000788c0ff */
[----:B------:R-:W-:Y:S01]  /*12f70*/  @!P2 LOP3.LUT R8, R4, 0x40, RZ, 0xc0, !PT ;  /* 0x000000400408a812 */ /* 0x000fe200078ec0ff */
[----:B------:R-:W-:Y:S01]  /*12f80*/  @!P2 IMAD.MOV.U32 R2, RZ, RZ, R10 ;  /* 0x000000ffff02a224 */ /* 0x000fe200078e000a */
[----:B------:R-:W-:Y:S01]  /*12f90*/  LOP3.LUT P6, RZ, R17, 0x8, RZ, 0xc0, !PT ;  /* 0x0000000811ff7812 */ /* 0x000fe200078cc0ff */
[----:B------:R-:W-:Y:S01]  /*12fa0*/  @!P2 IMAD.MOV.U32 R3, RZ, RZ, R14 ;  /* 0x000000ffff03a224 */ /* 0x000fe200078e000e */
[----:B------:R-:W-:-:S07]  /*12fb0*/  @!P2 SHF.R.U32.HI R8, RZ, 0x2, R8 ;  /* 0x00000002ff08a819 */ /* 0x000fce0000011608 */
[----:B------:R-:W-:Y:S01]  /*12fc0*/  @!PT LDS RZ, [RZ] ;  /* 0x00000000fffff984 */ /* 0x000fe20000000800 */
[----:B------:R-:W-:Y:S01]  /*12fd0*/  @!PT LDS RZ, [RZ] ;  /* 0x00000000fffff984 */ /* 0x000fe20000000800 */
[----:B------:R-:W-:Y:S01]  /*12fe0*/  @!PT LDS RZ, [RZ] ;  /* 0x00000000fffff984 */ /* 0x000fe20000000800 */
        /* <DEDUP_REMOVED lines=10> */
[----:B------:R-:W-:Y:S01]  /*13090*/  @!P2 ISETP.NE.U32.AND P4, PT, R8, RZ, PT ;  /* 0x000000ff0800a20c */ /* 0x000fe20003f85070 */
[----:B------:R-:W-:-:S02]  /*130a0*/  IMAD.MOV.U32 R13, RZ, RZ, R6 ;  /* 0x000000ffff0d7224 */ /* 0x000fc400078e0006 */
[----:B------:R-:W-:Y:S01]  /*130b0*/  IMAD.MOV.U32 R12, RZ, RZ, 0x2 ;  /* 0x00000002ff0c7424 */ /* 0x000fe200078e00ff */
[----:B------:R-:W1:Y:S09]  /*130c0*/  S2R R10, SR_TID.X ;  /* 0x00000000000a7919 */ /* 0x000e720000002100 */
[----:B------:R0:W-:Y:S02]  /*130d0*/  @!P2 LDGSTS.E.BYPASS.LTC128B.128 [R21+0x34c00], desc[UR4][R2.64+0x380], P4 ;  /* 0x34c003800215afae */ /* 0x0001e4000a101d44 */
[----:B01----:R-:W-:Y:S05]  /*130e0*/  WARPSYNC.COLLECTIVE R15, `(.L_x_351) ;  /* 0x000000000f087348 */ /* 0x003fea0003c00000 */
[----:B------:R2:W3:Y:S02]  /*130f0*/  SHFL.IDX P6, R14, R13, R12, R11 ;  /* 0x0000000c0d0e7389 */ /* 0x0004e400000c000b */
[----:B0123--:R-:W-:Y:S01]  /*13100*/  ENDCOLLECTIVE ;  /* 0x000000000000791b */ /* 0x00ffe20003800000 */
.L_x_351:
[----:B------:R-:W-:Y:S02]  /*13110*/  IMAD.MOV.U32 R13, RZ, RZ, R0 ;  /* 0x000000ffff0d7224 */ /* 0x000fe400078e0000 */
[----:B------:R-:W-:-:S07]  /*13120*/  IMAD.MOV.U32 R2, RZ, RZ, R14 ;  /* 0x000000ffff027224 */ /* 0x000fce00078e000e */
[----:B------:R-:W-:Y:S05]  /*13130*/  WARPSYNC.COLLECTIVE R15, `(.L_x_352) ;  /* 0x000000000f087348 */ /* 0x000fea0003c00000 */
[----:B------:R0:W1:Y:S02]  /*13140*/  SHFL.IDX P6, R14, R13, R12, R11 ;  /* 0x0000000c0d0e7389 */ /* 0x00006400000c000b */
[----:B01----:R-:W-:Y:S01]  /*13150*/  ENDCOLLECTIVE ;  /* 0x000000000000791b */ /* 0x003fe20003800000 */
.L_x_352:
[----:B------:R-:W-:Y:S01]  /*13160*/  LOP3.LUT P3, RZ, R17, 0x40, RZ, 0xc0, !PT ;  /* 0x0000004011ff7812 */ /* 0x000fe2000786c0ff */
[----:B------:R-:W-:-:S05]  /*13170*/  IMAD.SHL.U32 R10, R10, 0x8, RZ ;  /* 0x000000080a0a7824 */ /* 0x000fca00078e00ff */
[----:B------:R-:W-:-:S07]  /*13180*/  LOP3.LUT R10, R10, 0x38, RZ, 0xc0, !PT ;  /* 0x000000380a0a7812 */ /* 0x000fce00078ec0ff */
[----:B------:R-:W-:-:S05]  /*13190*/  @!P3 LEA R3, P4, R10, R14, 0x1 ;  /* 0x0000000e0a03b211 */ /* 0x000fca00078808ff */
[----:B------:R-:W-:Y:S01]  /*131a0*/  @!P3 IMAD.X R2, RZ, RZ, R2, P4 ;  /* 0x000000ffff02b224 */ /* 0x000fe200020e0602 */
[----:B------:R-:W-:-:S04]  /*131b0*/  LOP3.LUT P4, RZ, R17, 0x10, RZ, 0xc0, !PT ;  /* 0x0000001011ff7812 */ /* 0x000fc8000788c0ff */
[-C--:B------:R-:W-:Y:S02]  /*131c0*/  @!P3 LOP3.LUT R3, R3, R2.reuse, RZ, 0x3c, !PT ;  /* 0x000000020303b212 */ /* 0x080fe400078e3cff */
[----:B------:R-:W-:Y:S02]  /*131d0*/  @!P3 LOP3.LUT R8, R4, 0x40, RZ, 0xc0, !PT ;  /* 0x000000400408b812 */ /* 0x000fe400078ec0ff */
[----:B------:R-:W-:Y:S02]  /*131e0*/  @!P3 LOP3.LUT R2, R3, R2, RZ, 0x3c, !PT ;  /* 0x000000020302b212 */ /* 0x000fe400078e3cff */
[----:B------:R-:W-:Y:S02]  /*131f0*/  @!P3 LEA R9, R9, UR38, 0x1 ;  /* 0x000000260909bc11 */ /* 0x000fe4000f8e08ff */
[----:B------:R-:W-:Y:S02]  /*13200*/  @!P3 LOP3.LUT R3, R3, R2, RZ, 0x3c, !PT ;  /* 0x000000020303b212 */ /* 0x000fe400078e3cff */
[C---:B------:R-:W-:Y:S01]  /*13210*/  LOP3.LUT P6, RZ, R17.reuse, 0x8, RZ, 0xc0, !PT ;  /* 0x0000000811ff7812 */ /* 0x040fe200078cc0ff */
[----:B------:R-:W-:Y:S01]  /*13220*/  ULDC.64 UR4, c[0x0][0x208] ;  /* 0x0000820000047ab9 */ /* 0x000fe20000000a00 */
[----:B------:R-:W-:Y:S01]  /*13230*/  LOP3.LUT P2, RZ, R17, 0x4, RZ, 0xc0, !PT ;  /* 0x0000000411ff7812 */ /* 0x000fe2000784c0ff */
[----:B------:R-:W-:Y:S01]  /*13240*/  @!PT LDS RZ, [RZ] ;  /* 0x00000000fffff984 */ /* 0x000fe20000000800 */
[----:B------:R-:W-:Y:S01]  /*13250*/  @!PT LDS RZ, [RZ] ;  /* 0x00000000fffff984 */ /* 0x000fe20000000800 */
[----:B------:R-:W-:Y:S01]  /*13260*/  @!PT LDS RZ, [RZ] ;  /* 0x00000000fffff984 */ /* 0x000fe20000000800 */
[----:B------:R0:W-:Y:S01]  /*13270*/  @!P3 LDGSTS.E.BYPASS.LTC128B.128 [R9+0x27400], desc[UR4][R2.64], !P4 ;  /* 0x274000000209bfae */ /* 0x0001e2000e101d44 */
[----:B------:R-:W-:-:S04]  /*13280*/  @!P3 SHF.R.U32.HI R8, RZ, 0x2, R8 ;  /* 0x00000002ff08b819 */ /* 0x000fc80000011608 */
[----:B------:R-:W-:Y:S02]  /*13290*/  @!P3 ISETP.NE.U32.AND P4, PT, R8, RZ, PT ;  /* 0x000000ff0800b20c */ /* 0x000fe40003f85070 */
[----:B------:R-:W-:-:S03]  /*132a0*/  @!P3 LOP3.LUT R8, R5, 0x80, RZ, 0xc0, !PT ;  /* 0x000000800508b812 */ /* 0x000fc600078ec0ff */
[----:B------:R0:W-:Y:S01]  /*132b0*/  @!P3 LDGSTS.E.BYPASS.LTC128B.128 [R9+0x29400], desc[UR4][R2.64+0x80], !P6 ;  /* 0x294000800209bfae */ /* 0x0001e2000f101d44 */
[----:B------:R-:W-:-:S03]  /*132c0*/  @!P3 SHF.R.U32.HI R8, RZ, 0x3, R8 ;  /* 0x00000003ff08b819 */ /* 0x000fc60000011608 */
[----:B------:R0:W-:Y:S04]  /*132d0*/  @!P3 LDGSTS.E.BYPASS.LTC128B.128 [R9+0x2b400], desc[UR4][R2.64+0x100], !P2 ;  /* 0x2b4001000209bfae */ /* 0x0001e8000d101d44 */
[----:B------:R0:W-:Y:S04]  /*132e0*/  @!P3 LDGSTS.E.BYPASS.LTC128B.128 [R9+0x2d400], desc[UR4][R2.64+0x180], !P5 ;  /* 0x2d4001800209bfae */ /* 0x0001e8000e901d44 */
[----:B------:R0:W-:Y:S04]  /*132f0*/  @!P3 LDGSTS.E.BYPASS.LTC128B.128 [R9+0x2f400], desc[UR4][R2.64+0x200], !P0 ;  /* 0x2f4002000209bfae */ /* 0x0001e8000c101d44 */
[----:B------:R0:W-:Y:S04]  /*13300*/  @!P3 LDGSTS.E.BYPASS.LTC128B.128 [R9+0x31400], desc[UR4][R2.64+0x280], !P1 ;  /* 0x314002800209bfae */ /* 0x0001e8000c901d44 */
[----:B------:R0:W-:Y:S01]  /*13310*/  @!P3 LDGSTS.E.BYPASS.LTC128B.128 [R9+0x33400], desc[UR4][R2.64+0x300], P4 ;  /* 0x334003000209bfae */ /* 0x0001e2000a101d44 */
[----:B------:R-:W-:Y:S01]  /*13320*/  @!P3 ISETP.NE.U32.AND P4, PT, R8, RZ, PT ;  /* 0x000000ff0800b20c */ /* 0x000fe20003f85070 */
[----:B------:R-:W-:-:S02]  /*13330*/  IMAD.MOV.U32 R13, RZ, RZ, R6 ;  /* 0x000000ffff0d7224 */ /* 0x000fc400078e0006 */
[----:B------:R-:W-:-:S10]  /*13340*/  IMAD.MOV.U32 R12, RZ, RZ, 0x3 ;  /* 0x00000003ff0c7424 */ /* 0x000fd400078e00ff */
[----:B------:R0:W-:Y:S02]  /*13350*/  @!P3 LDGSTS.E.BYPASS.LTC128B.128 [R9+0x35400], desc[UR4][R2.64+0x380], P4 ;  /* 0x354003800209bfae */ /* 0x0001e4000a101d44 */
[----:B0-----:R-:W-:Y:S05]  /*13360*/  WARPSYNC.COLLECTIVE R15, `(.L_x_353) ;  /* 0x000000000f087348 */ /* 0x001fea0003c00000 */
[----:B------:R1:W2:Y:S02]  /*13370*/  SHFL.IDX P6, R14, R13, R12, R11 ;  /* 0x0000000c0d0e7389 */ /* 0x0002a400000c000b */
[----:B012---:R-:W-:Y:S01]  /*13380*/  ENDCOLLECTIVE ;  /* 0x000000000000791b */ /* 0x007fe20003800000 */
.L_x_353:
[----:B------:R-:W-:Y:S02]  /*13390*/  IMAD.MOV.U32 R13, RZ, RZ, R0 ;  /* 0x000000ffff0d7224 */ /* 0x000fe400078e0000 */
[----:B------:R-:W-:-:S07]  /*133a0*/  IMAD.MOV.U32 R6, RZ, RZ, R14 ;  /* 0x000000ffff067224 */ /* 0x000fce00078e000e */
[----:B------:R-:W-:Y:S05]  /*133b0*/  WARPSYNC.COLLECTIVE R15, `(.L_x_354) ;  /* 0x000000000f087348 */ /* 0x000fea0003c00000 */
[----:B------:R0:W1:Y:S02]  /*133c0*/  SHFL.IDX P6, R14, R13, R12, R11 ;  /* 0x0000000c0d0e7389 */ /* 0x00006400000c000b */
[----:B01----:R-:W-:Y:S01]  /*133d0*/  ENDCOLLECTIVE ;  /* 0x000000000000791b */ /* 0x003fe20003800000 */
.L_x_354:
[----:B------:R-:W-:Y:S05]  /*133e0*/  BRA `(.L_x_355) ;  /* 0xffffffb800a07947 */ /* 0x000fea000383ffff */
.L_x_244:
[----:B0-----:R-:W-:-:S04]  /*133f0*/  IMAD.U32 R3, RZ, RZ, UR38 ;  /* 0x00000026ff037e24 */ /* 0x001fc8000f8e00ff */
[----:B------:R0:W3:Y:S03]  /*13400*/  SYNCS.PHASECHK.TRANS64.TRYWAIT P0, [R3+URZ+0x38820], R2 ;  /* 0x03882002030075a7 */ /* 0x0000e6000800017f */
[----:B---3--:R-:W-:Y:S05]  /*13410*/  @!P0 NANOSLEEP.SYNCS 0x989680 ;  /* 0x009896800000895d */ /* 0x008fea0003900000 */
[----:B------:R-:W3:Y:S02]  /*13420*/  @!P0 SYNCS.PHASECHK.TRANS64 P0, [R3+URZ+0x38820], R2 ;  /* 0x03882002030085a7 */ /* 0x000ee4000800007f */
[----:B---3--:R-:W-:Y:S05]  /*13430*/  @!P0 BRA `(.L_x_244) ;  /* 0xfffffffc00ec8947 */ /* 0x008fea000383ffff */
[----:B------:R-:W-:Y:S05]  /*13440*/  BRA `(.L_x_356) ;  /* 0xffffffbc00487947 */ /* 0x000fea000383ffff */
.L_x_247:
[----:B0-----:R-:W-:-:S04]  /*13450*/  IMAD.U32 R3, RZ, RZ, UR38 ;  /* 0x00000026ff037e24 */ /* 0x001fc8000f8e00ff */
[----:B------:R0:W3:Y:S03]  /*13460*/  SYNCS.PHASECHK.TRANS64.TRYWAIT P0, [R3+URZ+0x38860], R2 ;  /* 0x03886002030075a7 */ /* 0x0000e6000800017f */
[----:B---3--:R-:W-:Y:S05]  /*13470*/  @!P0 NANOSLEEP.SYNCS 0x989680 ;  /* 0x009896800000895d */ /* 0x008fea0003900000 */
[----:B------:R-:W3:Y:S02]  /*13480*/  @!P0 SYNCS.PHASECHK.TRANS64 P0, [R3+URZ+0x38860], R2 ;  /* 0x03886002030085a7 */ /* 0x000ee4000800007f */
[----:B---3--:R-:W-:Y:S05]  /*13490*/  @!P0 BRA `(.L_x_247) ;  /* 0xfffffffc00ec8947 */ /* 0x008fea000383ffff */
[----:B------:R-:W-:Y:S05]  /*134a0*/  BRA `(.L_x_357) ;  /* 0xffffffbc00547947 */ /* 0x000fea000383ffff */
.L_x_263:
[----:B-1----:R-:W-:-:S04]  /*134b0*/  IMAD.U32 R3, RZ, RZ, UR38 ;  /* 0x00000026ff037e24 */ /* 0x002fc8000f8e00ff */
[----:B------:R1:W3:Y:S03]  /*134c0*/  SYNCS.PHASECHK.TRANS64.TRYWAIT P0, [R3+URZ+0x38848], R2 ;  /* 0x03884802030075a7 */ /* 0x0002e6000800017f */
[----:B---3--:R-:W-:Y:S05]  /*134d0*/  @!P0 NANOSLEEP.SYNCS 0x989680 ;  /* 0x009896800000895d */ /* 0x008fea0003900000 */
[----:B------:R-:W3:Y:S02]  /*134e0*/  @!P0 SYNCS.PHASECHK.TRANS64 P0, [R3+URZ+0x38848], R2 ;  /* 0x03884802030085a7 */ /* 0x000ee4000800007f */
[----:B---3--:R-:W-:Y:S05]  /*134f0*/  @!P0 BRA `(.L_x_263) ;  /* 0xfffffffc00ec8947 */ /* 0x008fea000383ffff */
[----:B------:R-:W-:Y:S05]  /*13500*/  BRA `(.L_x_358) ;  /* 0xffffffc800207947 */ /* 0x000fea000383ffff */
.L_x_268:
[----:B01----:R-:W-:-:S04]  /*13510*/  IMAD.U32 R3, RZ, RZ, UR38 ;  /* 0x00000026ff037e24 */ /* 0x003fc8000f8e00ff */
[----:B------:R0:W1:Y:S03]  /*13520*/  SYNCS.PHASECHK.TRANS64.TRYWAIT P0, [R3+URZ+0x38868], R2 ;  /* 0x03886802030075a7 */ /* 0x000066000800017f */
[----:B-1----:R-:W-:Y:S05]  /*13530*/  @!P0 NANOSLEEP.SYNCS 0x989680 ;  /* 0x009896800000895d */ /* 0x002fea0003900000 */
[----:B------:R-:W1:Y:S02]  /*13540*/  @!P0 SYNCS.PHASECHK.TRANS64 P0, [R3+URZ+0x38868], R2 ;  /* 0x03886802030085a7 */ /* 0x000e64000800007f */
[----:B-1----:R-:W-:Y:S05]  /*13550*/  @!P0 BRA `(.L_x_268) ;  /* 0xfffffffc00ec8947 */ /* 0x002fea000383ffff */
[----:B------:R-:W-:Y:S05]  /*13560*/  BRA `(.L_x_359) ;  /* 0xffffffc800807947 */ /* 0x000fea000383ffff */
.L_x_283:
[----:B-1----:R-:W-:-:S04]  /*13570*/  IMAD.U32 R3, RZ, RZ, UR38 ;  /* 0x00000026ff037e24 */ /* 0x002fc8000f8e00ff */
[----:B------:R1:W3:Y:S03]  /*13580*/  SYNCS.PHASECHK.TRANS64.TRYWAIT P0, [R3+URZ+0x38840], R2 ;  /* 0x03884002030075a7 */ /* 0x0002e6000800017f */
[----:B---3--:R-:W-:Y:S05]  /*13590*/  @!P0 NANOSLEEP.SYNCS 0x989680 ;  /* 0x009896800000895d */ /* 0x008fea0003900000 */
[----:B------:R-:W3:Y:S02]  /*135a0*/  @!P0 SYNCS.PHASECHK.TRANS64 P0, [R3+URZ+0x38840], R2 ;  /* 0x03884002030085a7 */ /* 0x000ee4000800007f */
[----:B---3--:R-:W-:Y:S05]  /*135b0*/  @!P0 BRA `(.L_x_283) ;  /* 0xfffffffc00ec8947 */ /* 0x008fea000383ffff */
[----:B------:R-:W-:Y:S05]  /*135c0*/  BRA `(.L_x_360) ;  /* 0xffffffd000d07947 */ /* 0x000fea000383ffff */
.L_x_288:
[----:B01----:R-:W-:-:S04]  /*135d0*/  IMAD.U32 R3, RZ, RZ, UR38 ;  /* 0x00000026ff037e24 */ /* 0x003fc8000f8e00ff */
[----:B------:R0:W1:Y:S03]  /*135e0*/  SYNCS.PHASECHK.TRANS64.TRYWAIT P0, [R3+URZ+0x38860], R2 ;  /* 0x03886002030075a7 */ /* 0x000066000800017f */
[----:B-1----:R-:W-:Y:S05]  /*135f0*/  @!P0 NANOSLEEP.SYNCS 0x989680 ;  /* 0x009896800000895d */ /* 0x002fea0003900000 */
[----:B------:R-:W1:Y:S02]  /*13600*/  @!P0 SYNCS.PHASECHK.TRANS64 P0, [R3+URZ+0x38860], R2 ;  /* 0x03886002030085a7 */ /* 0x000e64000800007f */
[----:B-1----:R-:W-:Y:S05]  /*13610*/  @!P0 BRA `(.L_x_288) ;  /* 0xfffffffc00ec8947 */ /* 0x002fea000383ffff */
[----:B------:R-:W-:Y:S05]  /*13620*/  BRA `(.L_x_361) ;  /* 0xffffffd400347947 */ /* 0x000fea000383ffff */
.L_x_304:
[----:B-1----:R-:W-:-:S04]  /*13630*/  IMAD.U32 R3, RZ, RZ, UR38 ;  /* 0x00000026ff037e24 */ /* 0x002fc8000f8e00ff */
[----:B------:R1:W3:Y:S03]  /*13640*/  SYNCS.PHASECHK.TRANS64.TRYWAIT P0, [R3+URZ+0x38848], R2 ;  /* 0x03884802030075a7 */ /* 0x0002e6000800017f */
[----:B---3--:R-:W-:Y:S05]  /*13650*/  @!P0 NANOSLEEP.SYNCS 0x989680 ;  /* 0x009896800000895d */ /* 0x008fea0003900000 */
[----:B------:R-:W3:Y:S02]  /*13660*/  @!P0 SYNCS.PHASECHK.TRANS64 P0, [R3+URZ+0x38848], R2 ;  /* 0x03884802030085a7 */ /* 0x000ee4000800007f */
[----:B---3--:R-:W-:Y:S05]  /*13670*/  @!P0 BRA `(.L_x_304) ;  /* 0xfffffffc00ec8947 */ /* 0x008fea000383ffff */
[----:B------:R-:W-:Y:S05]  /*13680*/  BRA `(.L_x_362) ;  /* 0xffffffdc008c7947 */ /* 0x000fea000383ffff */
.L_x_309:
[----:B-1----:R-:W-:-:S04]  /*13690*/  IMAD.U32 R3, RZ, RZ, UR38 ;  /* 0x00000026ff037e24 */ /* 0x002fc8000f8e00ff */
[----:B------:R1:W3:Y:S03]  /*136a0*/  SYNCS.PHASECHK.TRANS64.TRYWAIT P0, [R3+URZ+0x38868], R2 ;  /* 0x03886802030075a7 */ /* 0x0002e6000800017f */
[----:B---3--:R-:W-:Y:S05]  /*136b0*/  @!P0 NANOSLEEP.SYNCS 0x989680 ;  /* 0x009896800000895d */ /* 0x008fea0003900000 */
[----:B------:R-:W3:Y:S02]  /*136c0*/  @!P0 SYNCS.PHASECHK.TRANS64 P0, [R3+URZ+0x38868], R2 ;  /* 0x03886802030085a7 */ /* 0x000ee4000800007f */
[----:B---3--:R-:W-:Y:S05]  /*136d0*/  @!P0 BRA `(.L_x_309) ;  /* 0xfffffffc00ec8947 */ /* 0x008fea000383ffff */
[----:B------:R-:W-:Y:S05]  /*136e0*/  BRA `(.L_x_363) ;  /* 0xffffffdc00f07947 */ /* 0x000fea000383ffff */
.L_x_320:
[----:B-1----:R1:W3:Y:S02]  /*136f0*/  SYNCS.PHASECHK.TRANS64.TRYWAIT P0, [R2+URZ+0x38820], R9 ;  /* 0x03882009020075a7 */ /* 0x0022e4000800017f */
[----:B---3--:R-:W-:Y:S05]  /*13700*/  @!P0 NANOSLEEP.SYNCS 0x989680 ;  /* 0x009896800000895d */ /* 0x008fea0003900000 */
[----:B------:R-:W3:Y:S02]  /*13710*/  @!P0 SYNCS.PHASECHK.TRANS64 P0, [R2+URZ+0x38820], R9 ;  /* 0x03882009020085a7 */ /* 0x000ee4000800007f */
[----:B---3--:R-:W-:Y:S05]  /*13720*/  @!P0 BRA `(.L_x_320) ;  /* 0xfffffffc00f08947 */ /* 0x008fea000383ffff */
[----:B------:R-:W-:Y:S05]  /*13730*/  BRA `(.L_x_364) ;  /* 0xffffffe400e07947 */ /* 0x000fea000383ffff */
.L_x_321:
[----:B------:R-:W3:Y:S01]  /*13740*/  S2R R3, SR_TID.X ;  /* 0x0000000000037919 */ /* 0x000ee20000002100 */
[----:B------:R-:W-:Y:S01]  /*13750*/  BSSY B0, `(.L_x_365) ;  /* 0x000000a000007945 */ /* 0x000fe20003800000 */
[----:B------:R-:W-:Y:S02]  /*13760*/  IMAD.MOV.U32 R12, RZ, RZ, RZ ;  /* 0x000000ffff0c7224 */ /* 0x000fe400078e00ff */
[----:B------:R-:W-:Y:S02]  /*13770*/  IMAD.MOV.U32 R11, RZ, RZ, 0x1f ;  /* 0x0000001fff0b7424 */ /* 0x000fe400078e00ff */
[----:B------:R-:W-:Y:S01]  /*13780*/  IMAD.MOV.U32 R15, RZ, RZ, -0x1 ;  /* 0xffffffffff0f7424 */ /* 0x000fe200078e00ff */
[----:B---3--:R-:W-:-:S04]  /*13790*/  SHF.R.U32.HI R3, RZ, 0x5, R3 ;  /* 0x00000005ff037819 */ /* 0x008fc80000011603 */
[----:B------:R-:W-:-:S05]  /*137a0*/  LOP3.LUT R3, R3, 0x3, RZ, 0xc0, !PT ;  /* 0x0000000303037812 */ /* 0x000fca00078ec0ff */
[----:B------:R-:W-:-:S07]  /*137b0*/  IMAD.MOV.U32 R13, RZ, RZ, R3 ;  /* 0x000000ffff0d7224 */ /* 0x000fce00078e0003 */
[----:B012---:R-:W-:Y:S05]  /*137c0*/  WARPSYNC.COLLECTIVE R15, `(.L_x_366) ;  /* 0x000000000f087348 */ /* 0x007fea0003c00000 */
[----:B--2---:R2:W3:Y:S02]  /*137d0*/  SHFL.IDX P6, R14, R13, R12, R11 ;  /* 0x0000000c0d0e7389 */ /* 0x0044e400000c000b */
[----:B0123--:R-:W-:Y:S01]  /*137e0*/  ENDCOLLECTIVE ;  /* 0x000000000000791b */ /* 0x00ffe20003800000 */
.L_x_366:
[----:B------:R-:W-:Y:S05]  /*137f0*/  BSYNC B0 ;  /* 0x0000000000007941 */ /* 0x000fea0003800000 */
.L_x_365:
[----:B------:R-:W-:Y:S05]  /*13800*/  BRA `(.L_x_367) ;  /* 0xffffffe400c47947 */ /* 0x000fea000383ffff */
.L_x_322:
[----:B------:R-:W-:Y:S01]  /*13810*/  BSSY B0, `(.L_x_368) ;  /* 0x0000006000007945 */ /* 0x000fe20003800000 */
[----:B------:R-:W-:-:S07]  /*13820*/  IMAD.MOV.U32 R15, RZ, RZ, -0x1 ;  /* 0xffffffffff0f7424 */ /* 0x000fce00078e00ff */
[----:B012---:R-:W-:Y:S05]  /*13830*/  WARPSYNC.COLLECTIVE R15, `(.L_x_369) ;  /* 0x000000000f0c7348 */ /* 0x007fea0003c00000 */
[----:B------:R-:W-:Y:S02]  /*13840*/  ELECT P6, UR62, PT ;  /* 0x00000000003e782f */ /* 0x000fe400038c0000 */
[----:B------:R-:W-:Y:S01]  /*13850*/  MOV R14, UR62 ;  /* 0x0000003e000e7c02 */ /* 0x000fe20008000f00 */
[----:B012---:R-:W-:Y:S10]  /*13860*/  ENDCOLLECTIVE ;  /* 0x000000000000791b */ /* 0x007ff40003800000 */
.L_x_369:
[----:B------:R-:W-:Y:S05]  /*13870*/  BSYNC B0 ;  /* 0x0000000000007941 */ /* 0x000fea0003800000 */
.L_x_368:
[----:B------:R-:W-:Y:S05]  /*13880*/  BRA `(.L_x_370) ;  /* 0xffffffe400b87947 */ /* 0x000fea000383ffff */
.L_x_324:
[----:B--2---:R2:W3:Y:S02]  /*13890*/  SYNCS.PHASECHK.TRANS64.TRYWAIT P0, [R7+URZ], R4 ;  /* 0x00000004070075a7 */ /* 0x0044e4000800017f */
[----:B---3--:R-:W-:Y:S05]  /*138a0*/  @!P0 NANOSLEEP.SYNCS 0x989680 ;  /* 0x009896800000895d */ /* 0x008fea0003900000 */
[----:B------:R-:W3:Y:S02]  /*138b0*/  @!P0 SYNCS.PHASECHK.TRANS64 P0, [R7+URZ], R4 ;  /* 0x00000004070085a7 */ /* 0x000ee4000800007f */
[----:B---3--:R-:W-:Y:S05]  /*138c0*/  @!P0 BRA `(.L_x_324) ;  /* 0xfffffffc00f08947 */ /* 0x008fea000383ffff */
[----:B------:R-:W-:Y:S05]  /*138d0*/  BRA `(.L_x_371) ;  /* 0xffffffe400f47947 */ /* 0x000fea000383ffff */
.L_x_325:
[----:B---3--:R3:W4:Y:S02]  /*138e0*/  SYNCS.PHASECHK.TRANS64.TRYWAIT P0, [R5+URZ], R0 ;  /* 0x00000000050075a7 */ /* 0x008724000800017f */
[----:B----4-:R-:W-:Y:S05]  /*138f0*/  @!P0 NANOSLEEP.SYNCS 0x989680 ;  /* 0x009896800000895d */ /* 0x010fea0003900000 */
[----:B------:R-:W4:Y:S02]  /*13900*/  @!P0 SYNCS.PHASECHK.TRANS64 P0, [R5+URZ], R0 ;  /* 0x00000000050085a7 */ /* 0x000f24000800007f */
[----:B----4-:R-:W-:Y:S05]  /*13910*/  @!P0 BRA `(.L_x_325) ;  /* 0xfffffffc00f08947 */ /* 0x010fea000383ffff */
[----:B------:R-:W-:Y:S05]  /*13920*/  BRA `(.L_x_372) ;  /* 0xffffffe400e87947 */ /* 0x000fea000383ffff */
.L_x_327:
[----:B-1----:R1:W3:Y:S02]  /*13930*/  SYNCS.PHASECHK.TRANS64.TRYWAIT P0, [R5+URZ], R4 ;  /* 0x00000004050075a7 */ /* 0x0022e4000800017f */
[----:B---3--:R-:W-:Y:S05]  /*13940*/  @!P0 NANOSLEEP.SYNCS 0x989680 ;  /* 0x009896800000895d */ /* 0x008fea0003900000 */
[----:B------:R-:W3:Y:S02]  /*13950*/  @!P0 SYNCS.PHASECHK.TRANS64 P0, [R5+URZ], R4 ;  /* 0x00000004050085a7 */ /* 0x000ee4000800007f */
[----:B---3--:R-:W-:Y:S05]  /*13960*/  @!P0 BRA `(.L_x_327) ;  /* 0xfffffffc00f08947 */ /* 0x008fea000383ffff */
[----:B------:R-:W-:Y:S05]  /*13970*/  BRA `(.L_x_373) ;  /* 0xffffffe400ec7947 */ /* 0x000fea000383ffff */
.L_x_374:
        /* <DEDUP_REMOVED lines=16> */
.L_x_6039:


//--------------------- .text._ZN7cutlass13device_kernelIN5flash11enable_sm90INS1_16FlashAttnFwdSm90INS1_25CollectiveMainloopFwdSm90ILi2EN4cute5tupleIJNS5_1CILi1EEES8_S8_EEENS6_IJNS7_ILi64EEESA_SA_EEELi512ENS_10bfloat16_tEfNS_4arch4Sm90ELb0ELb0ELb1ELb1ELb0ELb0ELb0ELb0ELb0ELb1ELb1ELb0EEENS1_21CollectiveEpilogueFwdINS6_IJSA_NS7_ILi512EEESA_EEES9_SC_SE_Li256ELb1ELb1ELb1ELb0EEENS1_36VarlenDynamicPersistentTileSchedulerILi64ELi64ELi256ELi128ELb1ELb1ELb1ELb0ELb1ELb1EEEEEEEEEvNT_6ParamsE --------------------------
	.section	.text._ZN7cutlass13device_kernelIN5flash11enable_sm90INS1_16FlashAttnFwdSm90INS1_25CollectiveMainloopFwdSm90ILi2EN4cute5tupleIJNS5_1CILi1EEES8_S8_EEENS6_IJNS7_ILi64EEESA_SA_EEELi512ENS_10bfloat16_tEfNS_4arch4Sm90ELb0ELb0ELb1ELb1ELb0ELb0ELb0ELb0ELb0ELb1ELb1ELb0EEENS1_21CollectiveEpilogueFwdINS6_IJSA_NS7_ILi512EEESA_EEES9_SC_SE_Li256ELb1ELb1ELb1ELb0EEENS1_36VarlenDynamicPersistentTileSchedulerILi64ELi64ELi256ELi128ELb1ELb1ELb1ELb0ELb1ELb1EEEEEEEEEvNT_6ParamsE,"ax",@progbits
	.align	128
.text._ZN7cutlass13device_kernelIN5flash11enable_sm90INS1_16FlashAttnFwdSm90INS1_25CollectiveMainloopFwdSm90ILi2EN4cute5tupleIJNS5_1CILi1EEES8_S8_EEENS6_IJNS7_ILi64EEESA_SA_EEELi512ENS_10bfloat16_tEfNS_4arch4Sm90ELb0ELb0ELb1ELb1ELb0ELb0ELb0ELb0ELb0ELb1ELb1ELb0EEENS1_21CollectiveEpilogueFwdINS6_IJSA_NS7_ILi512EEESA_EEES9_SC_SE_Li256ELb1ELb1ELb1ELb0EEENS1_36VarlenDynamicPersistentTileSchedulerILi64ELi64ELi256ELi128ELb1ELb1ELb1ELb0ELb1ELb1EEEEEEEEEvNT_6ParamsE:
        .type           _ZN7cutlass13device_kernelIN5flash11enable_sm90INS1_16FlashAttnFwdSm90INS1_25CollectiveMainloopFwdSm90ILi2EN4cute5tupleIJNS5_1CILi1EEES8_S8_EEENS6_IJNS7_ILi64EEESA_SA_EEELi512ENS_10bfloat16_tEfNS_4arch4Sm90ELb0ELb0ELb1ELb1ELb0ELb0ELb0ELb0ELb0ELb1ELb1ELb0EEENS1_21CollectiveEpilogueFwdINS6_IJSA_NS7_ILi512EEESA_EEES9_SC_SE_Li256ELb1ELb1ELb1ELb0EEENS1_36VarlenDynamicPersistentTileSchedulerILi64ELi64ELi256ELi128ELb1ELb1ELb1ELb0ELb1ELb1EEEEEEEEEvNT_6ParamsE,@function
        .size           _ZN7cutlass13device_kernelIN5flash11enable_sm90INS1_16FlashAttnFwdSm90INS1_25CollectiveMainloopFwdSm90ILi2EN4cute5tupleIJNS5_1CILi1EEES8_S8_EEENS6_IJNS7_ILi64EEESA_SA_EEELi512ENS_10bfloat16_tEfNS_4arch4Sm90ELb0ELb0ELb1ELb1ELb0ELb0ELb0ELb0ELb0ELb1ELb1ELb0EEENS1_21CollectiveEpilogueFwdINS6_IJSA_NS7_ILi512EEESA_EEES9_SC_SE_Li256ELb1ELb1ELb1ELb0EEENS1_36VarlenDynamicPersistentTileSchedulerILi64ELi64ELi256ELi128ELb1ELb1ELb1ELb0ELb1ELb1EEEEEEEEEvNT_6ParamsE,(.L_x_6040 - _ZN7cutlass13device_kernelIN5flash11enable_sm90INS1_16FlashAttnFwdSm90INS1_25CollectiveMainloopFwdSm90ILi2EN4cute5tupleIJNS5_1CILi1EEES8_S8_EEENS6_IJNS7_ILi64EEESA_SA_EEELi512ENS_10bfloat16_tEfNS_4arch4Sm90ELb0ELb0ELb1ELb1ELb0ELb0ELb0ELb0ELb0ELb1ELb1ELb0EEENS1_21CollectiveEpilogueFwdINS6_IJSA_NS7_ILi512EEESA_EEES9_SC_SE_Li256ELb1ELb1ELb1ELb0EEENS1_36VarlenDynamicPersistentTileSchedulerILi64ELi64ELi256ELi128ELb1ELb1ELb1ELb0ELb1ELb1EEEEEEEEEvNT_6ParamsE)
        .other          _ZN7cutlass13device_kernelIN5flash11enable_sm90INS1_16FlashAttnFwdSm90INS1_25CollectiveMainloopFwdSm90ILi2EN4cute5tupleIJNS5_1CILi1EEES8_S8_EEENS6_IJNS7_ILi64EEESA_SA_EEELi512ENS_10bfloat16_tEfNS_4arch4Sm90ELb0ELb0ELb1ELb1ELb0ELb0ELb0ELb0ELb0ELb1ELb1ELb0EEENS1_21CollectiveEpilogueFwdINS6_IJSA_NS7_ILi512EEESA_EEES9_SC_SE_Li256ELb1ELb1ELb1ELb0EEENS1_36VarlenDynamicPersistentTileSchedulerILi64ELi64ELi256ELi128ELb1ELb1ELb1ELb0ELb1ELb1EEEEEEEEEvNT_6ParamsE,@"STO_CUDA_ENTRY STV_DEFAULT"
_ZN7cutlass13device_kernelIN5flash11enable_sm90INS1_16FlashAttnFwdSm90INS1_25CollectiveMainloopFwdSm90ILi2EN4cute5tupleIJNS5_1CILi1EEES8_S8_EEENS6_IJNS7_ILi64EEESA_SA_EEELi512ENS_10bfloat16_tEfNS_4arch4Sm90ELb0ELb0ELb1ELb1ELb0ELb0ELb0ELb0ELb0ELb1ELb1ELb0EEENS1_21CollectiveEpilogueFwdINS6_IJSA_NS7_ILi512EEESA_EEES9_SC_SE_Li256ELb1ELb1ELb1ELb0EEENS1_36VarlenDynamicPersistentTileSchedulerILi64ELi64ELi256ELi128ELb1ELb1ELb1ELb0ELb1ELb1EEEEEEEEEvNT_6ParamsE:
[----:B------:R-:W0:Y:S02]  /*0000*/  LDC R1, c[0x0][0x28] ;  /* 0x00000a00ff017b82 */ /* 0x000e240000000800 */
[----:B0-----:R-:W-:Y:S01]  /*0010*/  VIADD R1, R1, 0xffffffa0 ;  /* 0xffffffa001017836 */ /* 0x001fe20000000000 */
[----:B------:R-:W0:Y:S01]  /*0020*/  S2R R6, SR_TID.X ;  /* 0x0000000000067919 */ /* 0x000e220000002100 */
[----:B------:R-:W-:Y:S01]  /*0030*/  ELECT P0, URZ, PT ;  /* 0x00000000003f782f */ /* 0x000fe20003800000 */
[----:B------:R-:W-:Y:S01]  /*0040*/  BSSY B0, `(.L_x_375) ;  /* 0x000000e000007945 */ /* 0x000fe20003800000 */
[----:B0-----:R-:W-:-:S05]  /*0050*/  SHF.R.U32.HI R0, RZ, 0x5, R6 ;  /* 0x00000005ff007819 */ /* 0x001fca0000011606 */
[----:B------:R-:W0:Y:S02]  /*0060*/  SHFL.IDX PT, R2, R0, RZ, 0x1f ;  /* 0x00001fff00027589 */ /* 0x000e2400000e0000 */
[----:B0-----:R-:W-:Y:S02]  /*0070*/  ISETP.EQ.AND P0, PT, R2, RZ, P0 ;  /* 0x000000ff0200720c */ /* 0x001fe40000702270 */
[----:B------:R-:W-:-:S11]  /*0080*/  SHF.R.U32.HI R2, RZ, 0x7, R6 ;  /* 0x00000007ff027819 */ /* 0x000fd60000011606 */
        /* <DEDUP_REMOVED lines=9> */
.L_x_376:
[----:B------:R-:W-:Y:S05]  /*0120*/  BSYNC B0 ;  /* 0x0000000000007941 */ /* 0x000fea0003800000 */
.L_x_375:
        /* <DEDUP_REMOVED lines=20> */
[----:B0-----:R0:W1:Y:S05]  /*0270*/  @UP1 SYNCS.EXCH.64 URZ, [UR8+0x28c00], UR4 ;  /* 0x028c0004083f15b2 */ /* 0x00106a0008000100 */
[----:B------:R0:W2:Y:S01]  /*0280*/  @UP2 SYNCS.EXCH.64 URZ, [UR8+0x28c20], UR6 ;  /* 0x028c2006083f25b2 */ /* 0x0000a20008000100 */
        /* <DEDUP_REMOVED lines=13> */
[----:B------:R3:W0:Y:S02]  /*0360*/  SYNCS.EXCH.64 URZ, [UR6+0x28c48], UR4 ;  /* 0x028c4804063f75b2 */ /* 0x0006240008000100 */
[----:B---3--:R-:W-:Y:S01]  /*0370*/  NOP ;  /* 0x0000000000007918 */ /* 0x008fe20000000000 */
.L_x_377:
[----:B------:R-:W3:Y:S01]  /*0380*/  SHFL.IDX PT, R2, R0, RZ, 0x1f ;  /* 0x00001fff00027589 */ /* 0x000ee200000e0000 */
[----:B------:R-:W-:Y:S01]  /*0390*/  NOP ;  /* 0x0000000000007918 */ /* 0x000fe20000000000 */
[----:B---3--:R-:W-:-:S13]  /*03a0*/  ISETP.NE.AND P0, PT, R2, RZ, PT ;  /* 0x000000ff0200720c */ /* 0x008fda0003f05270 */
        /* <DEDUP_REMOVED lines=18> */
[----:B---3--:R-:W-:Y:S01]  /*04d0*/  NOP ;  /* 0x0000000000007918 */ /* 0x008fe20000000000 */
.L_x_378:
[----:B------:R-:W3:Y:S01]  /*04e0*/  SHFL.IDX PT, R2, R0, RZ, 0x1f ;  /* 0x00001fff00027589 */ /* 0x000ee200000e0000 */
[----:B------:R-:W-:Y:S01]  /*04f0*/  NOP ;  /* 0x0000000000007918 */ /* 0x000fe20000000000 */
[----:B---3--:R-:W-:-:S13]  /*0500*/  ISETP.NE.AND P0, PT, R2, RZ, PT ;  /* 0x000000ff0200720c */ /* 0x008fda0003f05270 */
        /* <DEDUP_REMOVED lines=14> */
[----:B---3--:R-:W-:Y:S01]  /*05f0*/  NOP ;  /* 0x0000000000007918 */ /* 0x008fe20000000000 */
.L_x_379:
        /* <DEDUP_REMOVED lines=22> */
.L_x_380:
        /* <DEDUP_REMOVED lines=22> */
.L_x_381:
[----:B------:R-:W-:Y:S01]  /*08c0*/  PLOP3.LUT P0, PT, PT, PT, UP0, 0x80, 0x0 ;  /* 0x000000000000781c */ /* 0x000fe20003f0f008 */
[----:B------:R-:W-:Y:S01]  /*08d0*/  UMOV UR36, 0x1 ;  /* 0x0000000100247882 */ /* 0x000fe20000000000 */
[----:B------:R-:W-:Y:S01]  /*08e0*/  NOP ;  /* 0x0000000000007918 */ /* 0x000fe20000000000 */
[----:B------:R-:W-:Y:S01]  /*08f0*/  USEL UR36, UR36, 0x2, !UP0 ;  /* 0x0000000224247887 */ /* 0x000fe2000c000000 */
[----:B------:R-:W-:Y:S01]  /*0900*/  ULDC.64 UR40, c[0x0][0x208] ;  /* 0x0000820000287ab9 */ /* 0x000fe20000000a00 */
[----:B012-4-:R-:W-:Y:S08]  /*0910*/  BAR.SYNC.DEFER_BLOCKING 0x0 ;  /* 0x0000000000007b1d */ /* 0x017ff00000010000 */
[----:B------:R-:W-:Y:S05]  /*0920*/  @!P0 BRA `(.L_x_382) ;  /* 0x000000c0008c8947 */ /* 0x000fea0003800000 */
.L_x_383:
[----:B------:R-:W-:-:S08]  /*0930*/  NOP ;  /* 0x0000000000007918 */ /* 0x000fd00000000000 */
[----:B------:R-:W0:Y:S02]  /*0940*/  USETMAXREG.TRY_ALLOC.CTAPOOL UP0, 0xf0 ;  /* 0x000000f0000079c8 */ /* 0x000e240008000600 */
[----:B0-----:R-:W-:-:S13]  /*0950*/  PLOP3.LUT P0, PT, PT, PT, UP0, 0x80, 0x0 ;  /* 0x000000000000781c */ /* 0x001fda0003f0f008 */
[----:B------:R-:W-:Y:S05]  /*0960*/  @!P0 BRA `(.L_x_383) ;  /* 0xfffffffc00f08947 */ /* 0x000fea000383ffff */
[----:B------:R-:W-:Y:S01]  /*0970*/  LOP3.LUT R0, R6, 0xffffff80, RZ, 0xc0, !PT ;  /* 0xffffff8006007812 */ /* 0x000fe200078ec0ff */
[----:B------:R-:W0:Y:S01]  /*0980*/  S2UR UR4, SR_CgaCtaId ;  /* 0x00000000000479c3 */ /* 0x000e220000008800 */
[----:B------:R-:W-:Y:S02]  /*0990*/  UMOV UR38, 0x400 ;  /* 0x0000040000267882 */ /* 0x000fe40000000000 */
[----:B------:R-:W-:-:S13]  /*09a0*/  ISETP.NE.AND P0, PT, R0, 0x80, PT ;  /* 0x000000800000780c */ /* 0x000fda0003f05270 */
[----:B------:R-:W-:Y:S06]  /*09b0*/  @!P0 BAR.ARV 0x8, 0x100 ;  /* 0x0204000000008b1d */ /* 0x000fec0000002000 */
[----:B------:R-:W-:Y:S01]  /*09c0*/  ISETP.GE.U32.AND P0, PT, R6, 0x100, PT ;  /* 0x000001000600780c */ /* 0x000fe20003f06070 */
[----:B0-----:R-:W-:-:S03]  /*09d0*/  ULEA UR38, UR4, UR38, 0x18 ;  /* 0x0000002604267291 */ /* 0x001fc6000f8ec03f */
[----:B------:R-:W-:-:S09]  /*09e0*/  ULDC UR4, c[0x0][0xc3c] ;  /* 0x00030f0000047ab9 */ /* 0x000fd20000000800 */
[----:B------:R-:W-:Y:S08]  /*09f0*/  @P0 BAR.ARV 0xf, 0x100 ;  /* 0x03c4000000000b1d */ /* 0x000ff00000002000 */
[----:B------:R-:W-:Y:S06]  /*0a00*/  BAR.SYNC.DEFER_BLOCKING 0x5, 0x180 ;  /* 0x0146000000007b1d */ /* 0x000fec0000010000 */
[----:B------:R-:W0:Y:S02]  /*0a10*/  LDS.128 R8, [UR38+0x28cd0] ;  /* 0x028cd026ff087984 */ /* 0x000e240008000c00 */
[----:B------:R-:W-:Y:S06]  /*0a20*/  BAR.ARV 0x4, 0x180 ;  /* 0x0106000000007b1d */ /* 0x000fec0000002000 */
[----:B0-----:R-:W-:-:S13]  /*0a30*/  ISETP.GE.AND P0, PT, R11, UR4, PT ;  /* 0x000000040b007c0c */ /* 0x001fda000bf06270 */
[----:B------:R-:W-:Y:S05]  /*0a40*/  @P0 EXIT ;  /* 0x000000000000094d */ /* 0x000fea0003800000 */
[----:B------:R-:W-:Y:S01]  /*0a50*/  VIADD R6, R6, 0xffffff80 ;  /* 0xffffff8006067836 */ /* 0x000fe20000000000 */
[----:B------:R-:W-:Y:S01]  /*0a60*/  R2UR UR5, R9 ;  /* 0x00000000090572ca */ /* 0x000fe200000e0000 */
[----:B------:R-:W-:Y:S01]  /*0a70*/  IMAD.MOV.U32 R22, RZ, RZ, 0x40 ;  /* 0x00000040ff167424 */ /* 0x000fe200078e00ff */
[----:B------:R-:W-:Y:S01]  /*0a80*/  R2UR UR7, R11 ;  /* 0x000000000b0772ca */ /* 0x000fe200000e0000 */
[----:B------:R-:W-:Y:S01]  /*0a90*/  ULOP3.LUT UR49, UR36, 0x1, URZ, 0xfc, !UPT ;  /* 0x0000000124317892 */ /* 0x000fe2000f8efc3f */
[----:B------:R-:W-:Y:S01]  /*0aa0*/  SHF.R.S32.HI R3, RZ, 0x1f, R6 ;  /* 0x0000001fff037819 */ /* 0x000fe20000011406 */
[----:B------:R-:W-:Y:S01]  /*0ab0*/  UMOV UR48, URZ ;  /* 0x0000003f00307c82 */ /* 0x000fe20008000000 */
[----:B------:R-:W-:Y:S01]  /*0ac0*/  R2UR UR6, R10 ;  /* 0x000000000a0672ca */ /* 0x000fe200000e0000 */
[----:B------:R-:W-:Y:S01]  /*0ad0*/  UMOV UR47, URZ ;  /* 0x0000003f002f7c82 */ /* 0x000fe20008000000 */
[CC--:B------:R-:W-:Y:S01]  /*0ae0*/  LEA.HI R0, R3.reuse, R6.reuse, RZ, 0x4 ;  /* 0x0000000603007211 */ /* 0x0c0fe200078f20ff */
[----:B------:R-:W-:Y:S01]  /*0af0*/  UMOV UR37, URZ ;  /* 0x0000003f00257c82 */ /* 0x000fe20008000000 */
[----:B------:R-:W-:-:S02]  /*0b00*/  LEA.HI R2, R3, R6, RZ, 0x5 ;  /* 0x0000000603027211 */ /* 0x000fc400078f28ff */
[CC--:B------:R-:W-:Y:S02]  /*0b10*/  LEA.HI R5, R3.reuse, R6.reuse, RZ, 0x7 ;  /* 0x0000000603057211 */ /* 0x0c0fe400078f38ff */
[CC--:B------:R-:W-:Y:S02]  /*0b20*/  LEA.HI R4, R3.reuse, R6.reuse, RZ, 0x3 ;  /* 0x0000000603047211 */ /* 0x0c0fe400078f18ff */
[----:B------:R-:W-:Y:S02]  /*0b30*/  LEA.HI R3, R3, R6, RZ, 0x2 ;  /* 0x0000000603037211 */ /* 0x000fe400078f10ff */
[----:B------:R-:W-:Y:S02]  /*0b40*/  SHF.R.S32.HI R9, RZ, 0x4, R0 ;  /* 0x00000004ff097819 */ /* 0x000fe40000011400 */
[----:B------:R-:W-:Y:S02]  /*0b50*/  SHF.R.S32.HI R11, RZ, 0x5, R2 ;  /* 0x00000005ff0b7819 */ /* 0x000fe40000011402 */
[----:B------:R-:W-:-:S02]  /*0b60*/  LOP3.LUT R7, R0, 0xfffffff0, RZ, 0xc0, !PT ;  /* 0xfffffff000077812 */ /* 0x000fc400078ec0ff */
[----:B------:R-:W-:Y:S02]  /*0b70*/  SHF.R.S32.HI R2, RZ, 0x1f, R2 ;  /* 0x0000001fff027819 */ /* 0x000fe40000011402 */
[----:B------:R-:W-:Y:S01]  /*0b80*/  LOP3.LUT R15, R3, 0xfffffffc, RZ, 0xc0, !PT ;  /* 0xfffffffc030f7812 */ /* 0x000fe200078ec0ff */
[----:B------:R-:W-:Y:S01]  /*0b90*/  IMAD.IADD R7, R6, 0x1, -R7 ;  /* 0x0000000106077824 */ /* 0x000fe200078e0a07 */
[----:B------:R-:W-:Y:S02]  /*0ba0*/  LOP3.LUT R3, R5, 0xffffff80, RZ, 0xc0, !PT ;  /* 0xffffff8005037812 */ /* 0x000fe400078ec0ff */
[----:B------:R-:W-:Y:S01]  /*0bb0*/  LEA.HI R0, R0, R9, RZ, 0x1 ;  /* 0x0000000900007211 */ /* 0x000fe200078f08ff */
[----:B------:R-:W-:Y:S01]  /*0bc0*/  IMAD.IADD R15, R6, 0x1, -R15 ;  /* 0x00000001060f7824 */ /* 0x000fe200078e0a0f */
[----:B------:R-:W-:Y:S01]  /*0bd0*/  LEA.HI R2, R2, R11, RZ, 0x2 ;  /* 0x0000000b02027211 */ /* 0x000fe200078f10ff */
[----:B------:R-:W-:Y:S01]  /*0be0*/  IMAD.IADD R3, R6, 0x1, -R3 ;  /* 0x0000000106037824 */ /* 0x000fe200078e0a03 */
[----:B------:R-:W-:-:S02]  /*0bf0*/  LOP3.LUT R0, R0, 0x1ffffffe, RZ, 0xc0, !PT ;  /* 0x1ffffffe00007812 */ /* 0x000fc400078ec0ff */
[----:B------:R-:W-:Y:S02]  /*0c00*/  LOP3.LUT R13, R4, 0xfffffff8, RZ, 0xc0, !PT ;  /* 0xfffffff8040d7812 */ /* 0x000fe400078ec0ff */
[----:B------:R-:W-:Y:S01]  /*0c10*/  LOP3.LUT R4, R2, 0x3ffffc, RZ, 0xc0, !PT ;  /* 0x003ffffc02047812 */ /* 0x000fe200078ec0ff */
[----:B------:R-:W-:Y:S01]  /*0c20*/  IMAD.IADD R9, R9, 0x1, -R0 ;  /* 0x0000000109097824 */ /* 0x000fe200078e0a00 */
[----:B------:R-:W-:Y:S01]  /*0c30*/  SHF.R.S32.HI R220, RZ, 0x7, R5 ;  /* 0x00000007ffdc7819 */ /* 0x000fe20000011405 */
[----:B------:R-:W-:Y:S01]  /*0c40*/  IMAD.IADD R13, R6, 0x1, -R13 ;  /* 0x00000001060d7824 */ /* 0x000fe200078e0a0d */
[----:B------:R-:W-:Y:S01]  /*0c50*/  SHF.R.S32.HI R2, RZ, 0x1f, R7 ;  /* 0x0000001fff027819 */ /* 0x000fe20000011407 */
[----:B------:R-:W-:Y:S01]  /*0c60*/  IMAD.IADD R8, R11, 0x1, -R4 ;  /* 0x000000010b087824 */ /* 0x000fe200078e0a04 */
[----:B------:R-:W-:Y:S01]  /*0c70*/  SHF.R.S32.HI R0, RZ, 0x1f, R3 ;  /* 0x0000001fff007819 */ /* 0x000fe20000011403 */
[----:B------:R-:W-:Y:S01]  /*0c80*/  IMAD R17, R220, 0x100, R7 ;  /* 0x00000100dc117824 */ /* 0x000fe200078e0207 */
[----:B------:R-:W-:Y:S01]  /*0c90*/  LEA.HI R6, R2, R7, RZ, 0x3 ;  /* 0x0000000702067211 */ /* 0x000fe200078f18ff */
[----:B------:R-:W-:Y:S01]  /*0ca0*/  IMAD.SHL.U32 R9, R9, 0x8, RZ ;  /* 0x0000000809097824 */ /* 0x000fe200078e00ff */
[----:B------:R-:W-:Y:S01]  /*0cb0*/  LEA.HI R2, R0, R3, RZ, 0x2 ;  /* 0x0000000300027211 */ /* 0x000fe200078f10ff */
[----:B------:R-:W-:Y:S01]  /*0cc0*/  IMAD R12, R8, 0x10, R17 ;  /* 0x00000010080c7824 */ /* 0x000fe200078e0211 */
[C---:B------:R-:W-:Y:S01]  /*0cd0*/  LOP3.LUT R4, R6.reuse, 0xfffffff8, RZ, 0xc0, !PT ;  /* 0xfffffff806047812 */ /* 0x040fe200078ec0ff */
[----:B------:R-:W-:Y:S01]  /*0ce0*/  IMAD.SHL.U32 R6, R6, 0x40, RZ ;  /* 0x0000004006067824 */ /* 0x000fe200078e00ff */
[----:B------:R-:W-:-:S02]  /*0cf0*/  LOP3.LUT R8, R2, 0x7ffffffc, RZ, 0xc0, !PT ;  /* 0x7ffffffc02087812 */ /* 0x000fc400078ec0ff */
[----:B------:R-:W-:Y:S01]  /*0d00*/  LEA.HI R10, R15, R15, RZ, 0x1 ;  /* 0x0000000f0f0a7211 */ /* 0x000fe200078f08ff */
[----:B------:R-:W-:Y:S01]  /*0d10*/  IMAD.IADD R7, R7, 0x1, -R4 ;  /* 0x0000000107077824 */ /* 0x000fe200078e0a04 */
[----:B------:R-:W-:Y:S01]  /*0d20*/  LEA.HI R4, R0, R3, RZ, 0x5 ;  /* 0x0000000300047211 */ /* 0x000fe200078f28ff */
[----:B------:R-:W-:Y:S01]  /*0d30*/  IMAD.IADD R8, R3, 0x1, -R8 ;  /* 0x0000000103087824 */ /* 0x000fe200078e0a08 */
[--C-:B------:R-:W-:Y:S02]  /*0d40*/  SHF.R.S32.HI R0, RZ, 0x2, R2.reuse ;  /* 0x00000002ff007819 */ /* 0x100fe40000011402 */
[----:B------:R-:W-:Y:S01]  /*0d50*/  SHF.R.S32.HI R3, RZ, 0x1f, R2 ;  /* 0x0000001fff037819 */ /* 0x000fe20000011402 */
[----:B------:R-:W-:Y:S01]  /*0d60*/  IMAD.SHL.U32 R2, R7, 0x40, RZ ;  /* 0x0000004007027824 */ /* 0x000fe200078e00ff */
[----:B------:R-:W-:Y:S01]  /*0d70*/  LOP3.LUT R10, R10, 0x1ffffffe, RZ, 0xc0, !PT ;  /* 0x1ffffffe0a0a7812 */ /* 0x000fe200078ec0ff */
[----:B------:R-:W-:Y:S01]  /*0d80*/  IMAD.SHL.U32 R223, R8, 0x2, RZ ;  /* 0x0000000208df7824 */ /* 0x000fe200078e00ff */
[----:B------:R-:W-:-:S02]  /*0d90*/  LEA.HI R5, R5, R220, RZ, 0x1 ;  /* 0x000000dc05057211 */ /* 0x000fc400078f08ff */
[----:B------:R-:W-:Y:S01]  /*0da0*/  LOP3.LUT R2, R2, 0x1c0, RZ, 0xc0, !PT ;  /* 0x000001c002027812 */ /* 0x000fe200078ec0ff */
[----:B------:R-:W-:Y:S01]  /*0db0*/  IMAD.IADD R15, R15, 0x1, -R10 ;  /* 0x000000010f0f7824 */ /* 0x000fe200078e0a0a */
[----:B------:R-:W-:Y:S01]  /*0dc0*/  LEA.HI R3, R3, R0, RZ, 0x3 ;  /* 0x0000000003037211 */ /* 0x000fe200078f18ff */
[--C-:B------:R-:W-:Y:S01]  /*0dd0*/  IMAD.U32 R10, R12, 0x40, R9.reuse ;  /* 0x000000400c0a7824 */ /* 0x100fe200078e0009 */
[----:B------:R-:W-:Y:S02]  /*0de0*/  LOP3.LUT R9, R2, 0x8, R9, 0xf8, !PT ;  /* 0x0000000802097812 */ /* 0x000fe400078ef809 */
[----:B------:R-:W-:Y:S02]  /*0df0*/  LOP3.LUT R6, R6, 0x7ffffe00, RZ, 0xc0, !PT ;  /* 0x7ffffe0006067812 */ /* 0x000fe400078ec0ff */
[----:B------:R-:W-:Y:S01]  /*0e00*/  SHF.R.U32.HI R2, RZ, 0x3, R2 ;  /* 0x00000003ff027819 */ /* 0x000fe20000011602 */
[----:B------:R0:W-:Y:S01]  /*0e10*/  STL [R1+0x50], R10 ;  /* 0x0000500a01007387 */ /* 0x0001e20000100800 */
[----:B------:R-:W-:Y:S01]  /*0e20*/  LOP3.LUT R5, R5, 0xfffffe, RZ, 0xc0, !PT ;  /* 0x00fffffe05057812 */ /* 0x000fe200078ec0ff */
[----:B------:R-:W-:Y:S01]  /*0e30*/  IMAD R6, R11, 0x400, R6 ;  /* 0x000004000b067824 */ /* 0x000fe200078e0206 */
[----:B------:R-:W-:-:S02]  /*0e40*/  LOP3.LUT R3, R3, 0xfffffff8, RZ, 0xc0, !PT ;  /* 0xfffffff803037812 */ /* 0x000fc400078ec0ff */
[----:B------:R-:W-:Y:S01]  /*0e50*/  LOP3.LUT R9, R9, R2, RZ, 0x3c, !PT ;  /* 0x0000000209097212 */ /* 0x000fe200078e3cff */
[----:B------:R-:W-:Y:S01]  /*0e60*/  IMAD.IADD R5, R220, 0x1, -R5 ;  /* 0x00000001dc057824 */ /* 0x000fe200078e0a05 */
[----:B------:R-:W-:Y:S01]  /*0e70*/  SHF.R.S32.HI R4, RZ, 0x5, R4 ;  /* 0x00000005ff047819 */ /* 0x000fe20000011404 */
[----:B------:R-:W-:Y:S01]  /*0e80*/  IMAD.IADD R3, R0, 0x1, -R3 ;  /* 0x0000000100037824 */ /* 0x000fe200078e0a03 */
[----:B------:R-:W-:Y:S01]  /*0e90*/  R2P PR, R7, 0x6 ;  /* 0x0000000607007804 */ /* 0x000fe20000000000 */
[----:B------:R-:W-:Y:S02]  /*0ea0*/  IMAD.IADD R6, R6, 0x1, R9 ;  /* 0x0000000106067824 */ /* 0x000fe400078e0209 */
[----:B0-----:R-:W-:Y:S02]  /*0eb0*/  IMAD.SHL.U32 R10, R5, 0x100, RZ ;  /* 0x00000100050a7824 */ /* 0x001fe400078e00ff */
[----:B------:R-:W-:Y:S01]  /*0ec0*/  IMAD.SHL.U32 R2, R13, 0x8, RZ ;  /* 0x000000080d027824 */ /* 0x000fe200078e00ff */
[----:B------:R-:W-:Y:S01]  /*0ed0*/  LEA R18, R6, UR38, 0x1 ;  /* 0x0000002606127c11 */ /* 0x000fe2000f8e08ff */
[----:B------:R-:W-:Y:S01]  /*0ee0*/  IMAD R16, R4, 0x10, R3 ;  /* 0x0000001004107824 */ /* 0x000fe200078e0203 */
[----:B------:R-:W-:Y:S01]  /*0ef0*/  STL [R1+0x4c], R10 ;  /* 0x00004c0a01007387 */ /* 0x000fe20000100800 */
[----:B------:R-:W-:Y:S01]  /*0f00*/  IMAD.IADD R17, R223, 0x1, R10 ;  /* 0x00000001df117824 */ /* 0x000fe200078e020a */
[----:B------:R-:W-:Y:S01]  /*0f10*/  SEL R22, R22, 0xffffffc0, !P2 ;  /* 0xffffffc016167807 */ /* 0x000fe20005000000 */
[----:B------:R-:W-:-:S02]  /*0f20*/  VIADD R188, R2, 0x40 ;  /* 0x0000004002bc7836 */ /* 0x000fc40000000000 */
[C---:B------:R-:W-:Y:S01]  /*0f30*/  VIADD R219, R17.reuse, 0x8 ;  /* 0x0000000811db7836 */ /* 0x040fe20000000000 */
[----:B------:R-:W-:Y:S01]  /*0f40*/  SHF.R.S32.HI R0, RZ, 0x1f, R17 ;  /* 0x0000001fff007819 */ /* 0x000fe20000011411 */
[----:B------:R-:W-:Y:S01]  /*0f50*/  VIADD R218, R17, 0x10 ;  /* 0x0000001011da7836 */ /* 0x000fe20000000000 */
[----:B------:R-:W-:Y:S01]  /*0f60*/  SHF.R.S32.HI R3, RZ, 0x1f, R188 ;  /* 0x0000001fff037819 */ /* 0x000fe200000114bc */
[----:B------:R-:W-:Y:S01]  /*0f70*/  IMAD R4, R15, 0x8, R16 ;  /* 0x000000080f047824 */ /* 0x000fe200078e0210 */
[----:B------:R-:W-:Y:S01]  /*0f80*/  SHF.R.S32.HI R3, RZ, 0x1f, R219 ;  /* 0x0000001fff037819 */ /* 0x000fe200000114db */
[C---:B------:R-:W-:Y:S01]  /*0f90*/  VIADD R217, R17.reuse, 0x18 ;  /* 0x0000001811d97836 */ /* 0x040fe20000000000 */
[----:B------:R-:W-:Y:S01]  /*0fa0*/  SHF.R.S32.HI R0, RZ, 0x1f, R218 ;  /* 0x0000001fff007819 */ /* 0x000fe200000114da */
[C---:B------:R-:W-:Y:S01]  /*0fb0*/  VIADD R216, R17.reuse, 0x20 ;  /* 0x0000002011d87836 */ /* 0x040fe20000000000 */
[----:B------:R0:W-:Y:S01]  /*0fc0*/  STL [R1+0x48], R4 ;  /* 0x0000480401007387 */ /* 0x0001e20000100800 */
[----:B------:R-:W-:-:S02]  /*0fd0*/  VIADD R215, R17, 0x28 ;  /* 0x0000002811d77836 */ /* 0x000fc40000000000 */
[C---:B------:R-:W-:Y:S01]  /*0fe0*/  VIADD R214, R17.reuse, 0x30 ;  /* 0x0000003011d67836 */ /* 0x040fe20000000000 */
[----:B------:R-:W-:Y:S01]  /*0ff0*/  SHF.R.S32.HI R3, RZ, 0x1f, R216 ;  /* 0x0000001fff037819 */ /* 0x000fe200000114d8 */
[C---:B------:R-:W-:Y:S01]  /*1000*/  VIADD R213, R17.reuse, 0x38 ;  /* 0x0000003811d57836 */ /* 0x040fe20000000000 */
[----:B------:R-:W-:Y:S01]  /*1010*/  SHF.R.S32.HI R0, RZ, 0x1f, R215 ;  /* 0x0000001fff007819 */ /* 0x000fe200000114d7 */
[C---:B------:R-:W-:Y:S02]  /*1020*/  VIADD R212, R17.reuse, 0x40 ;  /* 0x0000004011d47836 */ /* 0x040fe40000000000 */
[C---:B------:R-:W-:Y:S01]  /*1030*/  VIADD R23, R18.reuse, 0x26800 ;  /* 0x0002680012177836 */ /* 0x040fe20000000000 */
[----:B0-----:R-:W-:Y:S01]  /*1040*/  SHF.R.S32.HI R4, RZ, 0x1f, R217 ;  /* 0x0000001fff047819 */ /* 0x001fe200000114d9 */
[C---:B------:R-:W-:Y:S01]  /*1050*/  VIADD R211, R17.reuse, 0x48 ;  /* 0x0000004811d37836 */ /* 0x040fe20000000000 */
[----:B------:R-:W-:Y:S01]  /*1060*/  SHF.R.S32.HI R4, RZ, 0x1f, R214 ;  /* 0x0000001fff047819 */ /* 0x000fe200000114d6 */
        /* <DEDUP_REMOVED lines=42> */
[----:B------:R-:W-:Y:S01]  /*1310*/  VIADD R189, R17, 0xf8 ;  /* 0x000000f811bd7836 */ /* 0x000fe20000000000 */
[----:B------:R-:W-:Y:S01]  /*1320*/  SHF.R.S32.HI R227, RZ, 0x1f, R192 ;  /* 0x0000001fffe37819 */ /* 0x000fe200000114c0 */
[----:B------:R-:W-:Y:S01]  /*1330*/  VIADD R19, R18, 0x26820 ;  /* 0x0002682012137836 */ /* 0x000fe20000000000 */
[----:B------:R-:W-:Y:S01]  /*1340*/  SHF.R.S32.HI R226, RZ, 0x1f, R191 ;  /* 0x0000001fffe27819 */ /* 0x000fe200000114bf */
[C---:B------:R-:W-:Y:S01]  /*1350*/  @P1 VIADD R19, R23.reuse, 0xffffffe0 ;  /* 0xffffffe017131836 */ /* 0x040fe20000000000 */
[----:B------:R-:W-:Y:S01]  /*1360*/  SHF.R.S32.HI R225, RZ, 0x1f, R190 ;  /* 0x0000001fffe17819 */ /* 0x000fe200000114be */
[----:B------:R-:W-:Y:S01]  /*1370*/  IMAD.IADD R23, R23, 0x1, R22 ;  /* 0x0000000117177824 */ /* 0x000fe200078e0216 */
[----:B------:R-:W-:Y:S01]  /*1380*/  SHF.R.S32.HI R224, RZ, 0x1f, R189 ;  /* 0x0000001fffe07819 */ /* 0x000fe200000114bd */
[----:B------:R-:W-:-:S02]  /*1390*/  VIADD R187, R2, 0x80 ;  /* 0x0000008002bb7836 */ /* 0x000fc40000000000 */
[C---:B------:R-:W-:Y:S02]  /*13a0*/  VIADD R186, R2.reuse, 0xc0 ;  /* 0x000000c002ba7836 */ /* 0x040fe40000000000 */
[C---:B------:R-:W-:Y:S02]  /*13b0*/  VIADD R185, R2.reuse, 0x100 ;  /* 0x0000010002b97836 */ /* 0x040fe40000000000 */
[C---:B------:R-:W-:Y:S02]  /*13c0*/  VIADD R184, R2.reuse, 0x140 ;  /* 0x0000014002b87836 */ /* 0x040fe40000000000 */
[C---:B------:R-:W-:Y:S02]  /*13d0*/  VIADD R222, R2.reuse, 0x180 ;  /* 0x0000018002de7836 */ /* 0x040fe40000000000 */
[----:B------:R-:W-:Y:S02]  /*13e0*/  VIADD R221, R2, 0x1c0 ;  /* 0x000001c002dd7836 */ /* 0x000fe40000000000 */
[----:B------:R-:W-:-:S07]  /*13f0*/  IMAD.IADD R22, R22, 0x1, R19 ;  /* 0x0000000116167824 */ /* 0x000fce00078e0213 */
.L_x_432:
[----:B------:R-:W-:Y:S01]  /*1400*/  ULDC.64 UR8, c[0x0][0xc88] ;  /* 0x0003220000087ab9 */ /* 0x000fe20000000a00 */
[----:B------:R-:W-:Y:S01]  /*1410*/  ULDC.64 UR10, c[0x0][0xa20] ;  /* 0x00028800000a7ab9 */ /* 0x000fe20000000a00 */
[----:B------:R-:W-:Y:S02]  /*1420*/  UIMAD.WIDE UR8, UR7, 0x4, UR8 ;  /* 0x00000004070878a5 */ /* 0x000fe4000f8e0208 */
[----:B------:R-:W-:Y:S01]  /*1430*/  UISETP.NE.U32.AND UP1, UPT, UR10, URZ, UPT ;  /* 0x0000003f0a00728c */ /* 0x000fe2000bf25070 */
[----:B------:R-:W-:Y:S01]  /*1440*/  UMOV UR43, UR5 ;  /* 0x00000005002b7c82 */ /* 0x000fe20008000000 */
[----:B------:R-:W-:Y:S02]  /*1450*/  ULOP3.LUT UR4, UR6, 0xff0000, URZ, 0xc0, !UPT ;  /* 0x00ff000006047892 */ /* 0x000fe4000f8ec03f */
[----:B0123--:R-:W-:Y:S01]  /*1460*/  IMAD.U32 R4, RZ, RZ, UR8 ;  /* 0x00000008ff047e24 */ /* 0x00ffe2000f8e00ff */
[----:B------:R-:W-:Y:S01]  /*1470*/  ULDC UR7, c[0x0][0x424] ;  /* 0x0001090000077ab9 */ /* 0x000fe20000000800 */
[----:B----4-:R-:W-:Y:S01]  /*1480*/  IMAD.U32 R5, RZ, RZ, UR9 ;  /* 0x00000009ff057e24 */ /* 0x010fe2000f8e00ff */
[----:B------:R-:W-:-:S04]  /*1490*/  ULDC.64 UR8, c[0x0][0xa28] ;  /* 0x00028a0000087ab9 */ /* 0x000fc80000000a00 */
[----:B------:R-:W2:Y:S01]  /*14a0*/  LDG.E R4, desc[UR40][R4.64] ;  /* 0x0000002804047981 */ /* 0x000ea2000c1e1900 */
[----:B------:R-:W-:Y:S02]  /*14b0*/  UISETP.NE.U32.AND UP0, UPT, UR8, URZ, UPT ;  /* 0x0000003f0800728c */ /* 0x000fe4000bf05070 */
[----:B------:R-:W-:Y:S02]  /*14c0*/  UISETP.NE.AND.EX UP1, UPT, UR11, URZ, UPT, UP1 ;  /* 0x0000003f0b00728c */ /* 0x000fe4000bf25310 */
[----:B------:R-:W-:-:S04]  /*14d0*/  UISETP.NE.AND.EX UP0, UPT, UR9, URZ, UPT, UP0 ;  /* 0x0000003f0900728c */ /* 0x000fc8000bf05300 */
[----:B------:R-:W-:Y:S02]  /*14e0*/  PLOP3.LUT P1, PT, PT, PT, UP1, 0x80, 0x0 ;  /* 0x000000000000781c */ /* 0x000fe40003f2f018 */
[----:B------:R-:W-:Y:S02]  /*14f0*/  PLOP3.LUT P0, PT, PT, PT, UP0, 0x80, 0x0 ;  /* 0x000000000000781c */ /* 0x000fe40003f0f008 */
[----:B--2---:R-:W-:-:S13]  /*1500*/  R2UR UR39, R4 ;  /* 0x00000000042772ca */ /* 0x004fda00000e0000 */
[----:B------:R-:W-:Y:S02]  /*1510*/  USHF.R.S32.HI UR42, URZ, 0x1f, UR39 ;  /* 0x0000001f3f2a7899 */ /* 0x000fe40008011427 */
[----:B------:R-:W-:-:S04]  /*1520*/  @UP0 ULEA UR8, UP2, UR39, UR8, 0x2 ;  /* 0x0000000827080291 */ /* 0x000fc8000f84103f */
[----:B------:R-:W-:Y:S02]  /*1530*/  @UP0 ULEA.HI.X UR9, UR39, UR9, UR42, 0x2, UP2 ;  /* 0x0000000927090291 */ /* 0x000fe400090f142a */
[----:B------:R-:W-:Y:S01]  /*1540*/  @UP1 ULEA UR10, UP0, UR39, UR10, 0x2 ;  /* 0x0000000a270a1291 */ /* 0x000fe2000f80103f */
[----:B------:R-:W-:-:S03]  /*1550*/  IMAD.U32 R4, RZ, RZ, UR8 ;  /* 0x00000008ff047e24 */ /* 0x000fc6000f8e00ff */
[----:B------:R-:W-:Y:S01]  /*1560*/  @UP1 ULEA.HI.X UR11, UR39, UR11, UR42, 0x2, UP0 ;  /* 0x0000000b270b1291 */ /* 0x000fe200080f142a */
[----:B------:R-:W-:Y:S01]  /*1570*/  IMAD.U32 R5, RZ, RZ, UR9 ;  /* 0x00000009ff057e24 */ /* 0x000fe2000f8e00ff */
[----:B------:R-:W-:Y:S01]  /*1580*/  ULDC.64 UR8, c[0x0][0x418] ;  /* 0x0001060000087ab9 */ /* 0x000fe20000000a00 */
[----:B------:R-:W-:-:S03]  /*1590*/  IMAD.U32 R6, RZ, RZ, UR10 ;  /* 0x0000000aff067e24 */ /* 0x000fc6000f8e00ff */
[----:B------:R-:W-:Y:S01]  /*15a0*/  IMAD.U32 R7, RZ, RZ, UR11 ;  /* 0x0000000bff077e24 */ /* 0x000fe2000f8e00ff */
[----:B------:R-:W2:Y:S04]  /*15b0*/  @P0 LDG.E R4, desc[UR40][R4.64] ;  /* 0x0000002804040981 */ /* 0x000ea8000c1e1900 */
[----:B------:R-:W3:Y:S01]  /*15c0*/  @P1 LDG.E R6, desc[UR40][R6.64] ;  /* 0x0000002806061981 */ /* 0x000ee2000c1e1900 */
[----:B------:R-:W-:Y:S02]  /*15d0*/  UISETP.NE.U32.AND UP0, UPT, UR8, URZ, UPT ;  /* 0x0000003f0800728c */ /* 0x000fe4000bf05070 */
[----:B------:R-:W-:Y:S02]  /*15e0*/  ULOP3.LUT UR5, UR6, 0xff000000, URZ, 0xc0, !UPT ;  /* 0xff00000006057892 */ /* 0x000fe4000f8ec03f */
[----:B------:R-:W-:-:S02]  /*15f0*/  UISETP.NE.AND.EX UP0, UPT, UR9, URZ, UPT, UP0 ;  /* 0x0000003f0900728c */ /* 0x000fc4000bf05300 */
[----:B------:R-:W-:Y:S02]  /*1600*/  USHF.R.U32.HI UR5, URZ, 0x8, UR5 ;  /* 0x000000083f057899 */ /* 0x000fe40008011605 */
[----:B------:R-:W-:Y:S02]  /*1610*/  USEL UR7, UR7, 0x1, UP0 ;  /* 0x0000000107077887 */ /* 0x000fe40008000000 */
[----:B------:R-:W-:Y:S01]  /*1620*/  ULEA.HI UR46, UR4, UR5, URZ, 0x10 ;  /* 0x00000005042e7291 */ /* 0x000fe2000f8f803f */
[----:B------:R-:W-:Y:S02]  /*1630*/  UMOV UR53, URZ ;  /* 0x0000003f00357c82 */ /* 0x000fe40008000000 */
[----:B------:R-:W-:Y:S01]  /*1640*/  ULDC UR4, c[0x0][0x2f0] ;  /* 0x0000bc0000047ab9 */ /* 0x000fe20000000800 */
[----:B------:R-:W-:Y:S02]  /*1650*/  ULOP3.LUT UR44, UR6, 0xffff, URZ, 0xc0, !UPT ;  /* 0x0000ffff062c7892 */ /* 0x000fe4000f8ec03f */
[----:B------:R-:W-:Y:S01]  /*1660*/  UIMAD UR7, UR7, UR4, URZ ;  /* 0x00000004070772a4 */ /* 0x000fe2000f8e023f */
[----:B------:R-:W-:Y:S01]  /*1670*/  ULDC UR6, c[0x0][0x9f0] ;  /* 0x00027c0000067ab9 */ /* 0x000fe20000000800 */
[----:B--2---:R-:W-:-:S05]  /*1680*/  @P0 R2UR UR53, R4 ;  /* 0x00000000043502ca */ /* 0x004fca00000e0000 */
[----:B---3--:R-:W-:Y:S01]  /*1690*/  @P1 R2UR UR7, R6 ;  /* 0x00000000060712ca */ /* 0x008fe200000e0000 */
[----:B-----5:R-:W-:-:S14]  /*16a0*/  @P1 BRA `(.L_x_384) ;  /* 0x0000000000341947 */ /* 0x020fdc0003800000 */
[----:B------:R-:W-:Y:S02]  /*16b0*/  ULDC.64 UR4, c[0x0][0xa08] ;  /* 0x0002820000047ab9 */ /* 0x000fe40000000a00 */
[----:B------:R-:W-:-:S04]  /*16c0*/  ISETP.NE.U32.AND P0, PT, RZ, UR4, PT ;  /* 0x00000004ff007c0c */ /* 0x000fc8000bf05070 */
[----:B------:R-:W-:-:S13]  /*16d0*/  ISETP.NE.AND.EX P0, PT, RZ, UR5, PT, P0 ;  /* 0x00000005ff007c0c */ /* 0x000fda000bf05300 */
[----:B------:R-:W-:Y:S05]  /*16e0*/  @!P0 BRA `(.L_x_384) ;  /* 0x0000000000248947 */ /* 0x000fea0003800000 */
[----:B------:R-:W-:Y:S02]  /*16f0*/  ULDC.64 UR4, c[0x0][0xa08] ;  /* 0x0002820000047ab9 */ /* 0x000fe40000000a00 */
[----:B------:R-:W-:-:S06]  /*1700*/  UIMAD.WIDE UR4, UR39, 0x4, UR4 ;  /* 0x00000004270478a5 */ /* 0x000fcc000f8e0204 */
[----:B------:R-:W-:Y:S02]  /*1710*/  IMAD.U32 R4, RZ, RZ, UR4 ;  /* 0x00000004ff047e24 */ /* 0x000fe4000f8e00ff */
[----:B------:R-:W-:-:S05]  /*1720*/  IMAD.U32 R5, RZ, RZ, UR5 ;  /* 0x00000005ff057e24 */ /* 0x000fca000f8e00ff */
[----:B------:R-:W2:Y:S04]  /*1730*/  LDG.E R3, desc[UR40][R4.64] ;  /* 0x0000002804037981 */ /* 0x000ea8000c1e1900 */
[----:B------:R-:W3:Y:S01]  /*1740*/  LDG.E R0, desc[UR40][R4.64+0x4] ;  /* 0x0000042804007981 */ /* 0x000ee2000c1e1900 */
[----:B--2---:R-:W-:Y:S02]  /*1750*/  R2UR UR7, R3 ;  /* 0x00000000030772ca */ /* 0x004fe400000e0000 */
[----:B---3--:R-:W-:-:S13]  /*1760*/  R2UR UR4, R0 ;  /* 0x00000000000472ca */ /* 0x008fda00000e0000 */
[----:B------:R-:W-:-:S12]  /*1770*/  UIADD3 UR7, -UR7, UR4, URZ ;  /* 0x0000000407077290 */ /* 0x000fd8000fffe13f */
.L_x_384:
[----:B------:R-:W-:Y:S02]  /*1780*/  UISETP.NE.AND UP1, UPT, UR50, 0x1, UPT ;  /* 0x000000013200788c */ /* 0x000fe4000bf25270 */
[----:B------:R-:W-:Y:S02]  /*1790*/  UIADD3 UR53, -UR53, UR7, URZ ;  /* 0x0000000735357290 */ /* 0x000fe4000fffe13f */
[----:B------:R-:W-:Y:S02]  /*17a0*/  ULOP3.LUT UR45, UR46, 0xff, URZ, 0xc0, !UPT ;  /* 0x000000ff2e2d7892 */ /* 0x000fe4000f8ec03f */
[----:B------:R-:W-:Y:S01]  /*17b0*/  UIADD3 UR4, UR53, 0x3f, URZ ;  /* 0x0000003f35047890 */ /* 0x000fe2000fffe03f */
[----:B------:R-:W-:Y:S01]  /*17c0*/  PLOP3.LUT P0, PT, PT, PT, UP1, 0x80, 0x0 ;  /* 0x000000000000781c */ /* 0x000fe20003f0f018 */
[----:B------:R-:W-:Y:S02]  /*17d0*/  USHF.R.U32.HI UR46, URZ, 0x10, UR46 ;  /* 0x000000103f2e7899 */ /* 0x000fe4000801162e */
[----:B------:R-:W-:-:S02]  /*17e0*/  USHF.R.S32.HI UR5, URZ, 0x1f, UR4 ;  /* 0x0000001f3f057899 */ /* 0x000fc40008011404 */
[----:B------:R-:W-:Y:S02]  /*17f0*/  UISETP.NE.AND UP0, UPT, UR46, URZ, UPT ;  /* 0x0000003f2e00728c */ /* 0x000fe4000bf05270 */
[----:B------:R-:W-:Y:S02]  /*1800*/  ULEA.HI UR5, UR5, UR4, URZ, 0x6 ;  /* 0x0000000405057291 */ /* 0x000fe4000f8f303f */
[----:B------:R-:W-:Y:S02]  /*1810*/  USEL UR10, UR46, UR6, UP0 ;  /* 0x000000062e0a7287 */ /* 0x000fe40008000000 */
[----:B------:R-:W-:Y:S02]  /*1820*/  USHF.R.S32.HI UR9, URZ, 0x6, UR5 ;  /* 0x000000063f097899 */ /* 0x000fe40008011405 */
[----:B------:R-:W-:Y:S10]  /*1830*/  @!P0 BRA `(.L_x_385) ;  /* 0x00000020000c8947 */ /* 0x000ff40003800000 */
        /* <DEDUP_REMOVED lines=15> */
[----:B------:R-:W0:Y:S08]  /*1930*/  I2F.RP R0, UR11 ;  /* 0x0000000b00007d06 */ /* 0x000e300008209400 */
[----:B0-----:R-:W0:Y:S02]  /*1940*/  MUFU.RCP R0, R0 ;  /* 0x0000000000007308 */ /* 0x001e240000001000 */
        /* <DEDUP_REMOVED lines=20> */
.L_x_386:
[----:B------:R-:W-:Y:S01]  /*1a90*/  UIMAD UR21, UR45, UR4, URZ ;  /* 0x000000042d1572a4 */ /* 0x000fe2000f8e023f */
[----:B------:R-:W-:Y:S01]  /*1aa0*/  IMAD.U32 R0, RZ, RZ, UR9 ;  /* 0x00000009ff007e24 */ /* 0x000fe2000f8e00ff */
[----:B------:R-:W-:Y:S01]  /*1ab0*/  PLOP3.LUT P0, PT, PT, PT, PT, 0x80, 0x0 ;  /* 0x000000000000781c */ /* 0x000fe20003f0f070 */
[----:B------:R-:W-:Y:S01]  /*1ac0*/  IMAD.U32 R3, RZ, RZ, UR4 ;  /* 0x00000004ff037e24 */ /* 0x000fe2000f8e00ff */
[----:B------:R-:W-:Y:S02]  /*1ad0*/  CS2R R12, SRZ ;  /* 0x00000000000c7805 */ /* 0x000fe4000001ff00 */
[----:B------:R-:W-:Y:S02]  /*1ae0*/  CS2R R150, SRZ ;  /* 0x0000000000967805 */ /* 0x000fe4000001ff00 */
[----:B------:R-:W-:Y:S02]  /*1af0*/  CS2R R148, SRZ ;  /* 0x0000000000947805 */ /* 0x000fe4000001ff00 */
[----:B------:R-:W-:-:S02]  /*1b00*/  CS2R R146, SRZ ;  /* 0x0000000000927805 */ /* 0x000fc4000001ff00 */
[----:B------:R-:W-:Y:S02]  /*1b10*/  VIADDMNMX R0, R3, UR21, R0, PT ;  /* 0x0000001503007c46 */ /* 0x000fe4000b800100 */
[----:B------:R-:W-:Y:S02]  /*1b20*/  CS2R R144, SRZ ;  /* 0x0000000000907805 */ /* 0x000fe4000001ff00 */
[----:B------:R-:W-:Y:S02]  /*1b30*/  CS2R R142, SRZ ;  /* 0x00000000008e7805 */ /* 0x000fe4000001ff00 */
[----:B------:R-:W-:Y:S02]  /*1b40*/  CS2R R140, SRZ ;  /* 0x00000000008c7805 */ /* 0x000fe4000001ff00 */
[----:B------:R-:W-:Y:S02]  /*1b50*/  R2UR UR16, R0 ;  /* 0x00000000001072ca */ /* 0x000fe400000e0000 */
        /* <DEDUP_REMOVED lines=11> */
[----:B------:R-:W-:Y:S01]  /*1c10*/  CS2R R116, SRZ ;  /* 0x0000000000747805 */ /* 0x000fe2000001ff00 */
[----:B------:R-:W-:Y:S01]  /*1c20*/  UISETP.GT.AND UP0, UPT, UR16, UR21, UPT ;  /* 0x000000151000728c */ /* 0x000fe2000bf04270 */
[----:B------:R-:W-:-:S02]  /*1c30*/  CS2R R114, SRZ ;  /* 0x0000000000727805 */ /* 0x000fc4000001ff00 */
[----:B------:R-:W-:Y:S02]  /*1c40*/  CS2R R112, SRZ ;  /* 0x0000000000707805 */ /* 0x000fe4000001ff00 */
[----:B------:R-:W-:Y:S02]  /*1c50*/  CS2R R110, SRZ ;  /* 0x00000000006e7805 */ /* 0x000fe4000001ff00 */
[----:B------:R-:W-:Y:S02]  /*1c60*/  CS2R R108, SRZ ;  /* 0x00000000006c7805 */ /* 0x000fe4000001ff00 */
[----:B------:R-:W-:Y:S02]  /*1c70*/  CS2R R106, SRZ ;  /* 0x00000000006a7805 */ /* 0x000fe4000001ff00 */
[----:B------:R-:W-:Y:S02]  /*1c80*/  PLOP3.LUT P1, PT, PT, PT, UP0, 0x80, 0x0 ;  /* 0x000000000000781c */ /* 0x000fe40003f2f008 */
        /* <DEDUP_REMOVED lines=42> */
[----:B------:R-:W0:Y:S01]  /*1f30*/  SHFL.IDX PT, R0, R220, RZ, 0x1f ;  /* 0x00001fffdc007589 */ /* 0x000e2200000e0000 */
[----:B------:R-:W-:-:S06]  /*1f40*/  UISETP.NE.AND UP0, UPT, UR49, 0x3, UPT ;  /* 0x000000033100788c */ /* 0x000fcc000bf05270 */
[----:B------:R-:W-:Y:S02]  /*1f50*/  PLOP3.LUT P0, PT, PT, PT, UP0, 0x80, 0x0 ;  /* 0x000000000000781c */ /* 0x000fe40003f0f008 */
[----:B0-----:R-:W-:-:S13]  /*1f60*/  R2UR UR4, R0 ;  /* 0x00000000000472ca */ /* 0x001fda00000e0000 */
[----:B------:R-:W-:-:S04]  /*1f70*/  ULEA.HI UR5, UR4, UR4, URZ, 0x1 ;  /* 0x0000000404057291 */ /* 0x000fc8000f8f083f */
[----:B------:R-:W-:-:S04]  /*1f80*/  ULOP3.LUT UR5, UR5, 0x1fffe, URZ, 0xc0, !UPT ;  /* 0x0001fffe05057892 */ /* 0x000fc8000f8ec03f */
[----:B------:R-:W-:-:S04]  /*1f90*/  UIADD3 UR5, UR4, -UR5, URZ ;  /* 0x8000000504057290 */ /* 0x000fc8000fffe03f */
[----:B------:R-:W-:-:S04]  /*1fa0*/  ULEA UR5, UR5, UR38, 0xf ;  /* 0x0000002605057291 */ /* 0x000fc8000f8e783f */
[----:B------:R-:W-:-:S04]  /*1fb0*/  UIADD3 UR5, UR5, 0x400, URZ ;  /* 0x0000040005057890 */ /* 0x000fc8000fffe03f */
[----:B------:R-:W-:-:S04]  /*1fc0*/  USHF.R.U32.HI UR5, URZ, 0x4, UR5 ;  /* 0x000000043f057899 */ /* 0x000fc80008011605 */
[----:B------:R-:W-:-:S04]  /*1fd0*/  ULOP3.LUT UR5, UR5, 0x3fff, URZ, 0xc0, !UPT ;  /* 0x00003fff05057892 */ /* 0x000fc8000f8ec03f */
[----:B------:R-:W-:Y:S01]  /*1fe0*/  ULOP3.LUT UR20, UR5, 0x2000000, URZ, 0xfc, !UPT ;  /* 0x0200000005147892 */ /* 0x000fe2000f8efc3f */
[----:B------:R-:W-:Y:S11]  /*1ff0*/  @!P0 BRA `(.L_x_388) ;  /* 0x0000000000048947 */ /* 0x000ff60003800000 */
[----:B------:R-:W-:Y:S01]  /*2000*/  BPT.TRAP 0x1 ;  /* 0x000000040000795c */ /* 0x000fe20000300000 */
.L_x_388:
[----:B------:R-:W-:Y:S01]  /*2010*/  ULEA UR17, UR37, UR38, 0x3 ;  /* 0x0000002625117291 */ /* 0x000fe2000f8e183f */
[----:B------:R-:W-:-:S05]  /*2020*/  IMAD.U32 R0, RZ, RZ, UR47 ;  /* 0x0000002fff007e24 */ /* 0x000fca000f8e00ff */
[----:B------:R-:W-:-:S04]  /*2030*/  SHF.L.U32 R0, R0, 0x1f, RZ ;  /* 0x0000001f00007819 */ /* 0x000fc800000006ff */
[----:B------:R-:W0:Y:S02]  /*2040*/  SYNCS.PHASECHK.TRANS64.TRYWAIT P0, [UR17+0x28c50], R0 ;  /* 0x028c5000ff0075a7 */ /* 0x000e240008000151 */
[----:B0-----:R-:W-:Y:S05]  /*2050*/  @!P0 BRA `(.L_x_389) ;  /* 0x0000011c00248947 */ /* 0x001fea0003800000 */
.L_x_571:
[----:B------:R-:W-:Y:S01]  /*2060*/  BAR.SYNC.DEFER_BLOCKING 0xe, 0x100 ;  /* 0x0384000000007b1d */ /* 0x000fe20000010000 */
[----:B------:R-:W-:Y:S01]  /*2070*/  UIADD3 UR4, UR38, 0x26800, URZ ;  /* 0x0002680026047890 */ /* 0x000fe2000fffe03f */
[----:B0-----:R-:W-:Y:S01]  /*2080*/  IMAD.U32 R0, RZ, RZ, UR17 ;  /* 0x00000011ff007e24 */ /* 0x001fe2000f8e00ff */
[----:B------:R-:W-:Y:S02]  /*2090*/  ULEA UR12, UR37, UR20, 0xc ;  /* 0x00000014250c7291 */ /* 0x000fe4000f8e603f */
[----:B------:R-:W-:Y:S01]  /*20a0*/  USHF.R.U32.HI UR4, URZ, 0x4, UR4 ;  /* 0x000000043f047899 */ /* 0x000fe20008011604 */
[----:B------:R-:W-:Y:S01]  /*20b0*/  UMOV UR7, 0x40000040 ;  /* 0x4000004000077882 */ /* 0x000fe20000000000 */
[----:B------:R-:W-:Y:S02]  /*20c0*/  UMOV UR5, 0x40000040 ;  /* 0x4000004000057882 */ /* 0x000fe40000000000 */
[----:B------:R-:W-:Y:S01]  /*20d0*/  ULOP3.LUT UR4, UR4, 0x3fff, URZ, 0xc0, !UPT ;  /* 0x00003fff04047892 */ /* 0x000fe2000f8ec03f */
[----:B------:R-:W0:Y:S01]  /*20e0*/  S2R R3, SR_TID.X ;  /* 0x0000000000037919 */ /* 0x000e220000002100 */
[----:B------:R-:W-:Y:S01]  /*20f0*/  UMOV UR6, UR12 ;  /* 0x0000000c00067c82 */ /* 0x000fe20008000000 */
[----:B------:R-:W-:-:S02]  /*2100*/  UIADD3 UR10, UR12, 0x100, URZ ;  /* 0x000001000c0a7890 */ /* 0x000fc4000fffe03f */
[----:B------:R-:W-:Y:S01]  /*2110*/  ULOP3.LUT UR13, UR4, 0x10000, URZ, 0xfc, !UPT ;  /* 0x00010000040d7892 */ /* 0x000fe2000f8efc3f */
[----:B------:R-:W-:Y:S01]  /*2120*/  UMOV UR11, 0x40000040 ;  /* 0x40000040000b7882 */ /* 0x000fe20000000000 */
[----:B------:R-:W-:Y:S02]  /*2130*/  UMOV UR9, 0x40000040 ;  /* 0x4000004000097882 */ /* 0x000fe40000000000 */
[----:B------:R-:W-:Y:S02]  /*2140*/  UIADD3 UR8, UR13, 0x4, URZ ;  /* 0x000000040d087890 */ /* 0x000fe4000fffe03f */
[----:B------:R-:W-:Y:S01]  /*2150*/  UIADD3 UR14, UR12, 0x180, URZ ;  /* 0x000001800c0e7890 */ /* 0x000fe2000fffe03f */
[----:B------:R-:W-:Y:S01]  /*2160*/  UMOV UR4, UR13 ;  /* 0x0000000d00047c82 */ /* 0x000fe20008000000 */
[----:B------:R-:W-:Y:S01]  /*2170*/  UMOV UR15, 0x40000040 ;  /* 0x40000040000f7882 */ /* 0x000fe20000000000 */
[----:B------:R-:W-:-:S06]  /*2180*/  WARPGROUP.ARRIVE ;  /* 0x00000000000079c5 */ /* 0x000fcc0000000000 */
[----:B------:R-:W-:Y:S01]  /*2190*/  HGMMA.64x256x16.F32.BF16 R24, gdesc[UR4].tnspB, RZ, !UPT, gsb0 ;  /* 0x43e00000041879f0 */ /* 0x000fe2000c0018ff */
[----:B------:R-:W-:Y:S02]  /*21a0*/  UIADD3 UR6, UR12, 0x80, URZ ;  /* 0x000000800c067890 */ /* 0x000fe4000fffe03f */
[----:B------:R-:W-:Y:S01]  /*21b0*/  UIADD3 UR4, UR13, 0x2, URZ ;  /* 0x000000020d047890 */ /* 0x000fe2000fffe03f */
[----:B------:R-:W-:Y:S01]  /*21c0*/  UMOV UR7, 0x40000040 ;  /* 0x4000004000077882 */ /* 0x000fe20000000000 */
[----:B------:R-:W-:Y:S01]  /*21d0*/  UMOV UR5, 0x40000040 ;  /* 0x4000004000057882 */ /* 0x000fe20000000000 */
[----:B------:R-:W-:-:S03]  /*21e0*/  UIADD3 UR12, UR13, 0x6, URZ ;  /* 0x000000060d0c7890 */ /* 0x000fc6000fffe03f */
[----:B------:R-:W-:Y:S01]  /*21f0*/  UMOV UR13, 0x40000040 ;  /* 0x40000040000d7882 */ /* 0x000fe20000000000 */
[----:B0-----:R-:W-:-:S04]  /*2200*/  LOP3.LUT R3, R3, 0x7f, RZ, 0xc0, !PT ;  /* 0x0000007f03037812 */ /* 0x001fc800078ec0ff */
[----:B------:R-:W-:-:S13]  /*2210*/  ISETP.NE.AND P0, PT, R3, RZ, PT ;  /* 0x000000ff0300720c */ /* 0x000fda0003f05270 */
[----:B------:R-:W-:-:S05]  /*2220*/  @!P0 VIADD R0, R0, 0x28c60 ;  /* 0x00028c6000008836 */ /* 0x000fca0000000000 */
[----:B------:R-:W-:Y:S01]  /*2230*/  @!P0 PRMT R0, RZ, 0x654, R0 ;  /* 0x00000654ff008816 */ /* 0x000fe20000000000 */
[----:B------:R-:W-:Y:S02]  /*2240*/  WARPGROUP.DEPBAR.LE gsb0, 0x0 ;  /* 0x00008000000079c5 */ /* 0x000fe40000010000 */
[----:B------:R-:W-:-:S06]  /*2250*/  WARPGROUP.ARRIVE ;  /* 0x00000000000079c5 */ /* 0x000fcc0000000000 */
[----:B------:R-:W-:Y:S01]  /*2260*/  HGMMA.64x256x16.F32.BF16 R24, gdesc[UR4].tnspB, R24, gsb0 ;  /* 0x43e00000041879f0 */ /* 0x000fe20008001818 */
[----:B------:R-:W-:-:S04]  /*2270*/  UIADD3 UR6, UR16, -0x2, URZ ;  /* 0xfffffffe10067890 */ /* 0x000fc8000fffe03f */
[----:B------:R-:W-:Y:S01]  /*2280*/  UISETP.GE.AND UP0, UPT, UR6, UR21, UPT ;  /* 0x000000150600728c */ /* 0x000fe2000bf06270 */
[----:B------:R-:W-:Y:S02]  /*2290*/  WARPGROUP.DEPBAR.LE gsb0, 0x0 ;  /* 0x00008000000079c5 */ /* 0x000fe40000010000 */
[----:B------:R-:W-:-:S15]  /*22a0*/  WARPGROUP.ARRIVE ;  /* 0x00000000000079c5 */ /* 0x000fde0000000000 */
[----:B------:R-:W-:-:S05]  /*22b0*/  NOP ;  /* 0x0000000000007918 */ /* 0x000fca0000000000 */
        /* <DEDUP_REMOVED lines=8> */
[----:B------:R-:W-:-:S13]  /*2340*/  PLOP3.LUT P0, PT, PT, PT, UP0, 0x80, 0x0 ;  /* 0x000000000000781c */ /* 0x000fda0003f0f008 */
[----:B0-----:R-:W-:Y:S05]  /*2350*/  @!P0 BRA `(.L_x_390) ;  /* 0x0000000c00088947 */ /* 0x001fea0003800000 */
[----:B------:R-:W-:-:S05]  /*2360*/  UMOV UR22, UR6 ;  /* 0x0000000600167c82 */ /* 0x000fca0008000000 */
.L_x_395:
[----:B------:R-:W-:Y:S01]  /*2370*/  BAR.SYNC.DEFER_BLOCKING 0xe, 0x100 ;  /* 0x0384000000007b1d */ /* 0x000fe20000010000 */
[----:B------:R-:W-:Y:S01]  /*2380*/  IMAD.U32 R3, RZ, RZ, UR37 ;  /* 0x00000025ff037e24 */ /* 0x000fe2000f8e00ff */
[----:B------:R-:W-:Y:S02]  /*2390*/  UISETP.NE.AND UP2, UPT, UR49, 0x3, UPT ;  /* 0x000000033100788c */ /* 0x000fe4000bf45270 */
[----:B------:R-:W-:Y:S01]  /*23a0*/  UIADD3 UR37, UR37, 0x1, URZ ;  /* 0x0000000125257890 */ /* 0x000fe2000fffe03f */
[----:B------:R-:W-:Y:S01]  /*23b0*/  IMAD R0, R3, 0x40, R16 ;  /* 0x0000004003007824 */ /* 0x000fe200078e0210 */
[----:B------:R-:W-:Y:S01]  /*23c0*/  UMOV UR6, UR22 ;  /* 0x0000001600067c82 */ /* 0x000fe20008000000 */
[----:B------:R-:W-:Y:S01]  /*23d0*/  UIADD3 UR22, UR22, -0x1, URZ ;  /* 0xffffffff16167890 */ /* 0x000fe2000fffe03f */
[----:B------:R-:W-:Y:S01]  /*23e0*/  PLOP3.LUT P1, PT, PT, PT, UP2, 0x80, 0x0 ;  /* 0x000000000000781c */ /* 0x000fe20003f2f028 */
[----:B------:R-:W-:Y:S01]  /*23f0*/  UISETP.NE.AND UP0, UPT, UR37, 0x2, UPT ;  /* 0x000000022500788c */ /* 0x000fe2000bf05270 */
[----:B------:R-:W-:Y:S01]  /*2400*/  LEA R0, R0, UR38, 0x2 ;  /* 0x0000002600007c11 */ /* 0x000fe2000f8e10ff */
[----:B------:R-:W-:-:S02]  /*2410*/  UISETP.GT.AND UP1, UPT, UR6, UR21, UPT ;  /* 0x000000150600728c */ /* 0x000fc4000bf24270 */
[----:B------:R-:W-:Y:S02]  /*2420*/  USEL UR6, URZ, 0x1, UP0 ;  /* 0x000000013f067887 */ /* 0x000fe40008000000 */
[----:B------:R-:W-:Y:S02]  /*2430*/  USEL UR37, UR37, URZ, UP0 ;  /* 0x0000003f25257287 */ /* 0x000fe40008000000 */
[----:B------:R-:W-:Y:S01]  /*2440*/  ULOP3.LUT UR47, UR47, UR6, URZ, 0x3c, !UPT ;  /* 0x000000062f2f7292 */ /* 0x000fe2000f8e3c3f */
        /* <DEDUP_REMOVED lines=132> */
.L_x_391:
[----:B------:R-:W-:Y:S01]  /*2c90*/  ULEA UR6, UR37, UR38, 0x3 ;  /* 0x0000002625067291 */ /* 0x000fe2000f8e183f */
[----:B------:R-:W-:-:S05]  /*2ca0*/  IMAD.U32 R0, RZ, RZ, UR47 ;  /* 0x0000002fff007e24 */ /* 0x000fca000f8e00ff */
[----:B------:R-:W-:-:S04]  /*2cb0*/  SHF.L.U32 R0, R0, 0x1f, RZ ;  /* 0x0000001f00007819 */ /* 0x000fc800000006ff */
[----:B------:R0:W1:Y:S01]  /*2cc0*/  SYNCS.PHASECHK.TRANS64.TRYWAIT P0, [UR6+0x28c50], R0 ;  /* 0x028c5000ff0075a7 */ /* 0x0000620008000146 */
[----:B------:R-:W-:Y:S05]  /*2cd0*/  @!P1 BRA `(.L_x_392) ;  /* 0x0000000000049947 */ /* 0x000fea0003800000 */
[----:B------:R-:W-:Y:S01]  /*2ce0*/  BPT.TRAP 0x1 ;  /* 0x000000040000795c */ /* 0x000fe20000300000 */
.L_x_392:
[----:B-1----:R-:W-:Y:S05]  /*2cf0*/  @P0 BRA `(.L_x_393) ;  /* 0x0000000000080947 */ /* 0x002fea0003800000 */
[----:B------:R-:W1:Y:S02]  /*2d00*/  SYNCS.PHASECHK.TRANS64.TRYWAIT P0, [UR6+0x28c50], R0 ;  /* 0x028c5000ff0075a7 */ /* 0x000e640008000146 */
[----:B-1----:R-:W-:Y:S05]  /*2d10*/  @!P0 BRA `(.L_x_394) ;  /* 0x00000110000c8947 */ /* 0x002fea0003800000 */
.L_x_393:
[----:B------:R-:W-:Y:S01]  /*2d20*/  UIADD3 UR6, UR38, 0x26800, URZ ;  /* 0x0002680026067890 */ /* 0x000fe2000fffe03f */
[----:B------:R-:W-:Y:S01]  /*2d30*/  WARPGROUP.ARRIVE ;  /* 0x00000000000079c5 */ /* 0x000fe20000000000 */
[----:B------:R-:W-:-:S05]  /*2d40*/  ULEA UR18, UR37, UR20, 0xc ;  /* 0x0000001425127291 */ /* 0x000fca000f8e603f */
[----:B-1----:R-:W1:Y:S01]  /*2d50*/  S2R R3, SR_TID.X ;  /* 0x0000000000037919 */ /* 0x002e620000002100 */
[----:B------:R-:W-:Y:S01]  /*2d60*/  USHF.R.U32.HI UR6, URZ, 0x4, UR6 ;  /* 0x000000043f067899 */ /* 0x000fe20008011606 */
[----:B0-----:R-:W-:Y:S01]  /*2d70*/  IMAD.U32 R0, RZ, RZ, UR37 ;  /* 0x00000025ff007e24 */ /* 0x001fe2000f8e00ff */
[----:B------:R-:W-:Y:S01]  /*2d80*/  UMOV UR19, 0x40000040 ;  /* 0x4000004000137882 */ /* 0x000fe20000000000 */
[----:B------:R-:W-:Y:S01]  /*2d90*/  UMOV UR17, 0x40000040 ;  /* 0x4000004000117882 */ /* 0x000fe20000000000 */
[----:B------:R-:W-:Y:S01]  /*2da0*/  ULOP3.LUT UR6, UR6, 0x3fff, URZ, 0xc0, !UPT ;  /* 0x00003fff06067892 */ /* 0x000fe2000f8ec03f */
[----:B------:R-:W-:Y:S01]  /*2db0*/  UMOV UR7, 0x40000040 ;  /* 0x4000004000077882 */ /* 0x000fe20000000000 */
[----:B------:R-:W-:Y:S02]  /*2dc0*/  UIADD3 UR10, UR18, 0x100, URZ ;  /* 0x00000100120a7890 */ /* 0x000fe4000fffe03f */
[----:B------:R-:W-:Y:S02]  /*2dd0*/  ULOP3.LUT UR16, UR6, 0x10000, URZ, 0xfc, !UPT ;  /* 0x0001000006107892 */ /* 0x000fe4000f8efc3f */
[----:B------:R-:W-:Y:S01]  /*2de0*/  UIADD3 UR6, UR18, 0x80, URZ ;  /* 0x0000008012067890 */ /* 0x000fe2000fffe03f */
[----:B------:R-:W-:Y:S01]  /*2df0*/  UMOV UR11, 0x40000040 ;  /* 0x40000040000b7882 */ /* 0x000fe20000000000 */
[----:B------:R-:W-:Y:S01]  /*2e00*/  UIADD3 UR14, UR18, 0x180, URZ ;  /* 0x00000180120e7890 */ /* 0x000fe2000fffe03f */
[----:B------:R-:W-:-:S04]  /*2e10*/  UMOV UR15, 0x40000040 ;  /* 0x40000040000f7882 */ /* 0x000fc80000000000 */
[----:B------:R-:W-:Y:S01]  /*2e20*/  HGMMA.64x256x16.F32.BF16 R24, gdesc[UR16].tnspB, R24, gsb0 ;  /* 0x43e00000101879f0 */ /* 0x000fe20008001818 */
[----:B-1----:R-:W-:-:S04]  /*2e30*/  LOP3.LUT R3, R3, 0x7f, RZ, 0xc0, !PT ;  /* 0x0000007f03037812 */ /* 0x002fc800078ec0ff */
[----:B------:R-:W-:-:S13]  /*2e40*/  ISETP.NE.AND P0, PT, R3, RZ, PT ;  /* 0x000000ff0300720c */ /* 0x000fda0003f05270 */
[----:B------:R-:W-:-:S05]  /*2e50*/  @!P0 LEA R0, R0, UR38, 0x3 ;  /* 0x0000002600008c11 */ /* 0x000fca000f8e18ff */
        /* <DEDUP_REMOVED lines=17> */
[----:B0-----:R-:W-:Y:S05]  /*2f70*/  @P0 BRA `(.L_x_395) ;  /* 0xfffffff000fc0947 */ /* 0x001fea000383ffff */
.L_x_390:
[----:B------:R-:W-:Y:S01]  /*2f80*/  BAR.SYNC.DEFER_BLOCKING 0xe, 0x100 ;  /* 0x0384000000007b1d */ /* 0x000fe20000010000 */
[----:B------:R-:W-:Y:S01]  /*2f90*/  IMAD.U32 R3, RZ, RZ, UR37 ;  /* 0x00000025ff037e24 */ /* 0x000fe2000f8e00ff */
[----:B------:R-:W-:Y:S01]  /*2fa0*/  UIADD3 UR37, UR37, 0x1, URZ ;  /* 0x0000000125257890 */ /* 0x000fe2000fffe03f */
[----:B------:R-:W-:Y:S02]  /*2fb0*/  PLOP3.LUT P0, PT, PT, PT, PT, 0x8, 0x0 ;  /* 0x000000000000781c */ /* 0x000fe40003f0e170 */
[----:B------:R-:W-:Y:S01]  /*2fc0*/  CS2R R12, SRZ ;  /* 0x00000000000c7805 */ /* 0x000fe2000001ff00 */
[----:B------:R-:W-:Y:S01]  /*2fd0*/  IMAD R0, R3, 0x40, R16 ;  /* 0x0000004003007824 */ /* 0x000fe200078e0210 */
[----:B------:R-:W-:-:S04]  /*2fe0*/  UISETP.NE.AND UP0, UPT, UR37, 0x2, UPT ;  /* 0x000000022500788c */ /* 0x000fc8000bf05270 */
[----:B------:R-:W-:Y:S01]  /*2ff0*/  LEA R4, R0, UR38, 0x2 ;  /* 0x0000002600047c11 */ /* 0x000fe2000f8e10ff */
        /* <DEDUP_REMOVED lines=135> */
.L_x_385:
        /* <DEDUP_REMOVED lines=37> */
.L_x_396:
        /* <DEDUP_REMOVED lines=74> */
[----:B------:R-:W0:Y:S02]  /*3f60*/  SHFL.IDX PT, R0, R220, RZ, 0x1f ;  /* 0x00001fffdc007589 */ /* 0x000e2400000e0000 */
[----:B0-----:R-:W-:-:S13]  /*3f70*/  R2UR UR4, R0 ;  /* 0x00000000000472ca */ /* 0x001fda00000e0000 */
        /* <DEDUP_REMOVED lines=27> */
.L_x_397:
[----:B------:R-:W-:Y:S01]  /*4130*/  ULEA.HI UR4, UR48, UR48, URZ, 0x1 ;  /* 0x0000003030047291 */ /* 0x000fe2000f8f083f */
[----:B------:R-:W-:-:S03]  /*4140*/  IMAD.U32 R3, RZ, RZ, UR49 ;  /* 0x00000031ff037e24 */ /* 0x000fc6000f8e00ff */
[----:B------:R-:W-:Y:S02]  /*4150*/  ULOP3.LUT UR4, UR4, 0xfffffffe, URZ, 0xc0, !UPT ;  /* 0xfffffffe04047892 */ /* 0x000fe4000f8ec03f */
[----:B------:R-:W-:Y:S02]  /*4160*/  ISETP.NE.AND P0, PT, R3, 0x3, PT ;  /* 0x000000030300780c */ /* 0x000fe40003f05270 */
[----:B------:R-:W-:-:S06]  /*4170*/  UIADD3 UR4, UR48, -UR4, URZ ;  /* 0x8000000430047290 */ /* 0x000fcc000fffe03f */
[----:B------:R-:W-:-:S05]  /*4180*/  IMAD.U32 R0, RZ, RZ, UR4 ;  /* 0x00000004ff007e24 */ /* 0x000fca000f8e00ff */
[----:B------:R-:W-:-:S04]  /*4190*/  SHF.L.U32 R0, R0, 0x1f, RZ ;  /* 0x0000001f00007819 */ /* 0x000fc800000006ff */
[----:B------:R-:W0:Y:S02]  /*41a0*/  SYNCS.PHASECHK.TRANS64.TRYWAIT P1, [UR38+0x28c00], R0 ;  /* 0x028c0000ff0075a7 */ /* 0x000e240008020166 */
[----:B0-----:R-:W-:Y:S05]  /*41b0*/  @!P1 BRA `(.L_x_398) ;  /* 0x000000f800fc9947 */ /* 0x001fea0003800000 */
.L_x_572:
[----:B------:R-:W-:Y:S05]  /*41c0*/  @!P0 BRA `(.L_x_399) ;  /* 0x0000000000048947 */ /* 0x000fea0003800000 */
[----:B------:R-:W-:Y:S01]  /*41d0*/  BPT.TRAP 0x1 ;  /* 0x000000040000795c */ /* 0x000fe20000300000 */
.L_x_399:
[----:B------:R-:W-:Y:S02]  /*41e0*/  IMAD.U32 R7, RZ, RZ, UR37 ;  /* 0x00000025ff077e24 */ /* 0x000fe4000f8e00ff */
[----:B------:R-:W-:-:S03]  /*41f0*/  IMAD.U32 R8, RZ, RZ, UR47 ;  /* 0x0000002fff087e24 */ /* 0x000fc6000f8e00ff */
[----:B------:R-:W-:Y:S02]  /*4200*/  LEA R7, R7, UR38, 0x3 ;  /* 0x0000002607077c11 */ /* 0x000fe4000f8e18ff */
[----:B------:R-:W-:-:S04]  /*4210*/  SHF.L.U32 R8, R8, 0x1f, RZ ;  /* 0x0000001f08087819 */ /* 0x000fc800000006ff */
[----:B------:R1:W2:Y:S01]  /*4220*/  SYNCS.PHASECHK.TRANS64.TRYWAIT P1, [R7+URZ+0x28c30], R8 ;  /* 0x028c3008070075a7 */ /* 0x0002a2000802017f */
[----:B------:R-:W-:Y:S05]  /*4230*/  @!P0 BRA `(.L_x_400) ;  /* 0x0000000000048947 */ /* 0x000fea0003800000 */
[----:B------:R-:W-:Y:S01]  /*4240*/  BPT.TRAP 0x1 ;  /* 0x000000040000795c */ /* 0x000fe20000300000 */
.L_x_400:
[----:B--2---:R-:W-:Y:S05]  /*4250*/  @P1 BRA `(.L_x_401) ;  /* 0x0000000000081947 */ /* 0x004fea0003800000 */
[----:B------:R-:W2:Y:S02]  /*4260*/  SYNCS.PHASECHK.TRANS64.TRYWAIT P1, [R7+URZ+0x28c30], R8 ;  /* 0x028c3008070075a7 */ /* 0x000ea4000802017f */
[----:B--2---:R-:W-:Y:S05]  /*4270*/  @!P1 BRA `(.L_x_402) ;  /* 0x000000f800e49947 */ /* 0x004fea0003800000 */
.L_x_401:
[----:B0-----:R-:W0:Y:S01]  /*4280*/  S2R R0, SR_TID.X ;  /* 0x0000000000007919 */ /* 0x001e220000002100 */
[----:B------:R-:W-:-:S04]  /*4290*/  UIADD3 UR4, UR38, 0x22400, URZ ;  /* 0x0002240026047890 */ /* 0x000fc8000fffe03f */
[----:B------:R-:W-:-:S04]  /*42a0*/  USHF.R.U32.HI UR4, URZ, 0x4, UR4 ;  /* 0x000000043f047899 */ /* 0x000fc80008011604 */
[----:B------:R-:W-:-:S06]  /*42b0*/  ULOP3.LUT UR4, UR4, 0x3fff, URZ, 0xc0, !UPT ;  /* 0x00003fff04047892 */ /* 0x000fcc000f8ec03f */
[----:B------:R-:W-:Y:S01]  /*42c0*/  IMAD.U32 R3, RZ, RZ, UR4 ;  /* 0x00000004ff037e24 */ /* 0x000fe2000f8e00ff */
[----:B------:R-:W-:Y:S05]  /*42d0*/  WARPSYNC.ALL ;  /* 0x0000000000007948 */ /* 0x000fea0003800000 */
[----:B------:R-:W-:Y:S02]  /*42e0*/  LOP3.LUT R3, R3, 0x10000, RZ, 0xfc, !PT ;  /* 0x0001000003037812 */ /* 0x000fe400078efcff */
[----:B0-----:R-:W-:-:S04]  /*42f0*/  LOP3.LUT R0, R0, 0x7f, RZ, 0xc0, !PT ;  /* 0x0000007f00007812 */ /* 0x001fc800078ec0ff */
[----:B------:R-:W-:Y:S02]  /*4300*/  ISETP.NE.AND P1, PT, R0, RZ, PT ;  /* 0x000000ff0000720c */ /* 0x000fe40003f25270 */
[----:B------:R-:W-:Y:S01]  /*4310*/  R2UR UR12, R3 ;  /* 0x00000000030c72ca */ /* 0x000fe200000e0000 */
[----:B------:R-:W-:Y:S01]  /*4320*/  UIADD3 UR4, UR38, 0x20400, URZ ;  /* 0x0002040026047890 */ /* 0x000fe2000fffe03f */
[----:B------:R-:W-:Y:S01]  /*4330*/  WARPGROUP.ARRIVE ;  /* 0x00000000000079c5 */ /* 0x000fe20000000000 */
[----:B------:R-:W-:Y:S01]  /*4340*/  UMOV UR7, 0x40000040 ;  /* 0x4000004000077882 */ /* 0x000fe20000000000 */
[----:B------:R-:W-:Y:S01]  /*4350*/  UMOV UR5, 0x40000040 ;  /* 0x4000004000057882 */ /* 0x000fe20000000000 */
[----:B------:R-:W-:Y:S01]  /*4360*/  USHF.R.U32.HI UR4, URZ, 0x4, UR4 ;  /* 0x000000043f047899 */ /* 0x000fe20008011604 */
[----:B------:R-:W-:Y:S01]  /*4370*/  UMOV UR11, 0x40000040 ;  /* 0x40000040000b7882 */ /* 0x000fe20000000000 */
[----:B------:R-:W-:Y:S02]  /*4380*/  UMOV UR9, 0x40000040 ;  /* 0x4000004000097882 */ /* 0x000fe40000000000 */
[----:B------:R-:W-:Y:S01]  /*4390*/  ULOP3.LUT UR4, UR4, 0x3fff, URZ, 0xc0, !UPT ;  /* 0x00003fff04047892 */ /* 0x000fe2000f8ec03f */
[----:B------:R-:W-:Y:S01]  /*43a0*/  UMOV UR15, 0x40000040 ;  /* 0x40000040000f7882 */ /* 0x000fe20000000000 */
[----:B------:R-:W-:-:S02]  /*43b0*/  UIMAD UR53, UR52, -0x40, UR53 ;  /* 0xffffffc0343578a4 */ /* 0x000fc4000f8e0235 */
[----:B------:R-:W-:Y:S02]  /*43c0*/  ULEA UR12, UR37, UR12, 0x9 ;  /* 0x0000000c250c7291 */ /* 0x000fe4000f8e483f */
[----:B------:R-:W-:Y:S02]  /*43d0*/  ULOP3.LUT UR13, UR4, 0x10000, URZ, 0xfc, !UPT ;  /* 0x00010000040d7892 */ /* 0x000fe4000f8efc3f */
[----:B------:R-:W-:Y:S01]  /*43e0*/  UIADD3 UR10, UR12, 0x4, URZ ;  /* 0x000000040c0a7890 */ /* 0x000fe2000fffe03f */
[----:B------:R-:W-:Y:S01]  /*43f0*/  IMAD.U32 R0, RZ, RZ, UR53 ;  /* 0x00000035ff007e24 */ /* 0x000fe2000f8e00ff */
[----:B------:R-:W-:Y:S01]  /*4400*/  UIADD3 UR8, UR13, 0x4, URZ ;  /* 0x000000040d087890 */ /* 0x000fe2000fffe03f */
[----:B------:R-:W-:Y:S02]  /*4410*/  UMOV UR6, UR12 ;  /* 0x0000000c00067c82 */ /* 0x000fe40008000000 */
[----:B------:R-:W-:Y:S01]  /*4420*/  UMOV UR4, UR13 ;  /* 0x0000000d00047c82 */ /* 0x000fe20008000000 */
[----:B------:R-:W-:Y:S01]  /*4430*/  UIADD3 UR14, UR12, 0x6, URZ ;  /* 0x000000060c0e7890 */ /* 0x000fe2000fffe03f */
[----:B------:R-:W-:Y:S01]  /*4440*/  HGMMA.64x64x16.F32.BF16 R24, gdesc[UR4], RZ, !UPT, gsb0 ;  /* 0x00e00000041879f0 */ /* 0x000fe2000c0018ff */
[----:B------:R-:W-:Y:S01]  /*4450*/  UIADD3 UR6, UR12, 0x2, URZ ;  /* 0x000000020c067890 */ /* 0x000fe2000fffe03f */
[----:B------:R-:W-:Y:S01]  /*4460*/  IADD3 R0, -R223, 0x40, R0 ;  /* 0x00000040df007810 */ /* 0x000fe20007ffe100 */
[----:B------:R-:W-:Y:S01]  /*4470*/  UIADD3 UR4, UR13, 0x2, URZ ;  /* 0x000000020d047890 */ /* 0x000fe2000fffe03f */
[----:B------:R-:W-:Y:S01]  /*4480*/  UMOV UR7, 0x40000040 ;  /* 0x4000004000077882 */ /* 0x000fe20000000000 */
[----:B------:R-:W-:Y:S01]  /*4490*/  UMOV UR5, 0x40000040 ;  /* 0x4000004000057882 */ /* 0x000fe20000000000 */
[----:B------:R-:W-:Y:S01]  /*44a0*/  UIADD3 UR12, UR13, 0x6, URZ ;  /* 0x000000060d0c7890 */ /* 0x000fe2000fffe03f */
[C---:B------:R-:W-:Y:S01]  /*44b0*/  ISETP.GT.AND P3, PT, R0.reuse, RZ, PT ;  /* 0x000000ff0000720c */ /* 0x040fe20003f64270 */
[----:B------:R-:W-:Y:S01]  /*44c0*/  ULDC UR21, c[0x0][0x988] ;  /* 0x0002620000157ab9 */ /* 0x000fe20000000800 */
[----:B------:R-:W-:Y:S01]  /*44d0*/  UMOV UR13, 0x40000040 ;  /* 0x40000040000d7882 */ /* 0x000fe20000000000 */
[----:B------:R-:W-:-:S02]  /*44e0*/  ISETP.GT.AND P6, PT, R0, 0x1, PT ;  /* 0x000000010000780c */ /* 0x000fc40003fc4270 */
[C---:B------:R-:W-:Y:S02]  /*44f0*/  ISETP.GT.AND P5, PT, R0.reuse, 0x8, PT ;  /* 0x000000080000780c */ /* 0x040fe40003fa4270 */
[C---:B------:R-:W-:Y:S02]  /*4500*/  ISETP.GT.AND P4, PT, R0.reuse, 0x9, PT ;  /* 0x000000090000780c */ /* 0x040fe40003f84270 */
[----:B------:R-:W-:Y:S01]  /*4510*/  ISETP.GT.AND P2, PT, R0, 0x10, PT ;  /* 0x000000100000780c */ /* 0x000fe20003f44270 */
[----:B------:R-:W-:Y:S02]  /*4520*/  WARPGROUP.DEPBAR.LE gsb0, 0x0 ;  /* 0x00008000000079c5 */ /* 0x000fe40000010000 */
[----:B------:R-:W-:-:S06]  /*4530*/  WARPGROUP.ARRIVE ;  /* 0x00000000000079c5 */ /* 0x000fcc0000000000 */
[----:B------:R-:W-:Y:S01]  /*4540*/  HGMMA.64x64x16.F32.BF16 R24, gdesc[UR4], R24, gsb0 ;  /* 0x00e00000041879f0 */ /* 0x000fe20008001818 */
[----:B------:R-:W-:Y:S02]  /*4550*/  ULDC UR6, c[0x0][0x9d8] ;  /* 0x0002760000067ab9 */ /* 0x000fe40000000800 */
        /* <DEDUP_REMOVED lines=50> */
[----:B0-----:R-:W-:-:S04]  /*4880*/  FSEL R29, R29, -INF , P4 ;  /* 0xff8000001d1d7808 */ /* 0x001fc80002000000 */
[----:B------:R-:W-:-:S03]  /*4890*/  FMNMX.FTZ R13, R29, R6, !PT ;  /* 0x000000061d0d7209 */ /* 0x000fc60007810000 */
[----:B------:R-:W0:Y:S01]  /*48a0*/  MUFU.TANH R5, R27 ;  /* 0x0000001b00057308 */ /* 0x000e220000002400 */
[----:B---3--:R-:W-:Y:S02]  /*48b0*/  FSEL R4, R4, -INF , P3 ;  /* 0xff80000004047808 */ /* 0x008fe40001800000 */
[----:B------:R-:W-:-:S05]  /*48c0*/  ISETP.GT.AND P3, PT, R0, 0x11, PT ;  /* 0x000000110000780c */ /* 0x000fca0003f64270 */
[----:B------:R-:W3:Y:S01]  /*48d0*/  MUFU.TANH R33, R33 ;  /* 0x0000002100217308 */ /* 0x000ee20000002400 */
[----:B----4-:R-:W-:-:S04]  /*48e0*/  FSEL R32, R32, -INF , P2 ;  /* 0xff80000020207808 */ /* 0x010fc80001000000 */
[----:B------:R-:W-:-:S03]  /*48f0*/  FMNMX.FTZ R6, R32, R13, !PT ;  /* 0x0000000d20067209 */ /* 0x000fc60007810000 */
[----:B------:R-:W4:Y:S01]  /*4900*/  MUFU.TANH R9, R30 ;  /* 0x0000001e00097308 */ /* 0x000f220000002400 */
[----:B0-----:R-:W-:Y:S02]  /*4910*/  FSEL R5, R5, -INF , P6 ;  /* 0xff80000005057808 */ /* 0x001fe40003000000 */
[----:B------:R-:W-:-:S05]  /*4920*/  ISETP.GT.AND P6, PT, R0, 0x18, PT ;  /* 0x000000180000780c */ /* 0x000fca0003fc4270 */
[----:B------:R-:W0:Y:S01]  /*4930*/  MUFU.TANH R36, R36 ;  /* 0x0000002400247308 */ /* 0x000e220000002400 */
[----:B---3--:R-:W-:-:S04]  /*4940*/  FSEL R33, R33, -INF , P3 ;  /* 0xff80000021217808 */ /* 0x008fc80001800000 */
[----:B------:R-:W-:-:S03]  /*4950*/  FMNMX.FTZ R13, R33, R6, !PT ;  /* 0x00000006210d7209 */ /* 0x000fc60007810000 */
[----:B------:R-:W3:Y:S01]  /*4960*/  MUFU.TANH R10, R31 ;  /* 0x0000001f000a7308 */ /* 0x000ee20000002400 */
[----:B----4-:R-:W-:Y:S02]  /*4970*/  FSEL R9, R9, -INF , P5 ;  /* 0xff80000009097808 */ /* 0x010fe40002800000 */
[----:B------:R-:W-:-:S05]  /*4980*/  ISETP.GT.AND P5, PT, R0, 0x19, PT ;  /* 0x000000190000780c */ /* 0x000fca0003fa4270 */
        /* <DEDUP_REMOVED lines=52> */
[----:B----4-:R-:W-:-:S04]  /*4cd0*/  FSEL R53, R53, -INF , P2 ;  /* 0xff80000035357808 */ /* 0x010fc80001000000 */
[----:B------:R-:W-:Y:S02]  /*4ce0*/  FMNMX.FTZ R6, R53, R0, !PT ;  /* 0x0000000035067209 */ /* 0x000fe40007810000 */
[----:B------:R-:W-:Y:S01]  /*4cf0*/  FMNMX.FTZ R0, R4, R5, !PT ;  /* 0x0000000504007209 */ /* 0x000fe20007810000 */
[----:B------:R-:W4:Y:S01]  /*4d00*/  MUFU.TANH R51, R51 ;  /* 0x0000003300337308 */ /* 0x000f220000002400 */
[----:B0-----:R-:W-:Y:S01]  /*4d10*/  FSEL R47, R47, -INF , P6 ;  /* 0xff8000002f2f7808 */ /* 0x001fe20003000000 */
[----:B------:R-:W0:Y:S06]  /*4d20*/  SHFL.BFLY PT, R13, R6, 0x2, 0x1f ;  /* 0x0c401f00060d7f89 */ /* 0x000e2c00000e0000 */
[----:B------:R-:W5:Y:S01]  /*4d30*/  MUFU.TANH R54, R54 ;  /* 0x0000003600367308 */ /* 0x000f620000002400 */
[----:B---3--:R-:W-:-:S07]  /*4d40*/  FSEL R50, R50, -INF , P5 ;  /* 0xff80000032327808 */ /* 0x008fce0002800000 */
[----:B------:R-:W3:Y:S01]  /*4d50*/  MUFU.TANH R55, R55 ;  /* 0x0000003700377308 */ /* 0x000ee20000002400 */
[----:B----4-:R-:W-:Y:S02]  /*4d60*/  FSEL R51, R51, -INF , P4 ;  /* 0xff80000033337808 */ /* 0x010fe40002000000 */
[----:B-----5:R-:W-:Y:S02]  /*4d70*/  FSEL R54, R54, -INF , P3 ;  /* 0xff80000036367808 */ /* 0x020fe40001800000 */
[----:B0-----:R-:W-:Y:S02]  /*4d80*/  FMNMX.FTZ R14, R6, R13, !PT ;  /* 0x0000000d060e7209 */ /* 0x001fe40007810000 */
[----:B------:R-:W-:-:S03]  /*4d90*/  FMNMX.FTZ R13, R9, R0, !PT ;  /* 0x00000000090d7209 */ /* 0x000fc60007810000 */
[----:B------:R-:W0:Y:S01]  /*4da0*/  SHFL.BFLY PT, R15, R14, 0x1, 0x1f ;  /* 0x0c201f000e0f7f89 */ /* 0x000e2200000e0000 */
[----:B------:R-:W-:Y:S02]  /*4db0*/  FMNMX.FTZ R0, R10, R13, !PT ;  /* 0x0000000d0a007209 */ /* 0x000fe40007810000 */
[----:B---3--:R-:W-:Y:S02]  /*4dc0*/  FSEL R55, R55, -INF , P2 ;  /* 0xff80000037377808 */ /* 0x008fe40001000000 */
[----:B------:R-:W-:-:S04]  /*4dd0*/  FMNMX.FTZ R13, R11, R0, !PT ;  /* 0x000000000b0d7209 */ /* 0x000fc80007810000 */
[----:B------:R-:W-:-:S04]  /*4de0*/  FMNMX.FTZ R13, R12, R13, !PT ;  /* 0x0000000d0c0d7209 */ /* 0x000fc80007810000 */
[----:B------:R-:W-:-:S04]  /*4df0*/  FMNMX.FTZ R0, R38, R13, !PT ;  /* 0x0000000d26007209 */ /* 0x000fc80007810000 */
[----:B------:R-:W-:-:S04]  /*4e00*/  FMNMX.FTZ R13, R39, R0, !PT ;  /* 0x00000000270d7209 */ /* 0x000fc80007810000 */
[----:B------:R-:W-:Y:S02]  /*4e10*/  FMNMX.FTZ R0, R42, R13, !PT ;  /* 0x0000000d2a007209 */ /* 0x000fe40007810000 */
[----:B0-----:R-:W-:Y:S02]  /*4e20*/  FMNMX.FTZ R6, R14, R15, !PT ;  /* 0x0000000f0e067209 */ /* 0x001fe40007810000 */
        /* <DEDUP_REMOVED lines=13> */
[----:B------:R-:W-:Y:S01]  /*4f00*/  MUFU.EX2 R24, R24 ;  /* 0x0000001800187308 */ /* 0x000fe20000000800 */
        /* <DEDUP_REMOVED lines=8> */
[----:B------:R-:W3:Y:S01]  /*4f90*/  MUFU.EX2 R25, R25 ;  /* 0x0000001900197308 */ /* 0x000ee20000000800 */
[--C-:B------:R-:W-:Y:S01]  /*4fa0*/  FFMA.FTZ R44, R44, UR21, -R14.reuse ;  /* 0x000000152c2c7c23 */ /* 0x100fe2000801080e */
[--C-:B------:R-:W-:Y:S01]  /*4fb0*/  FFMA.FTZ R45, R45, UR21, -R14.reuse ;  /* 0x000000152d2d7c23 */ /* 0x100fe2000801080e */
[--C-:B------:R-:W-:Y:S01]  /*4fc0*/  FFMA.FTZ R48, R48, UR21, -R14.reuse ;  /* 0x0000001530307c23 */ /* 0x100fe2000801080e */
[--C-:B------:R-:W-:Y:S01]  /*4fd0*/  FFMA.FTZ R49, R49, UR21, -R14.reuse ;  /* 0x0000001531317c23 */ /* 0x100fe2000801080e */
[--C-:B------:R-:W-:Y:S01]  /*4fe0*/  FFMA.FTZ R52, R52, UR21, -R14.reuse ;  /* 0x0000001534347c23 */ /* 0x100fe2000801080e */
[----:B------:R-:W-:-:S02]  /*4ff0*/  FFMA.FTZ R14, R53, UR21, -R14 ;  /* 0x00000015350e7c23 */ /* 0x000fc4000801080e */
[----:B------:R-:W-:Y:S08]  /*5000*/  MUFU.EX2 R28, R28 ;  /* 0x0000001c001c7308 */ /* 0x000ff00000000800 */
[----:B------:R-:W4:Y:S01]  /*5010*/  MUFU.EX2 R29, R29 ;  /* 0x0000001d001d7308 */ /* 0x000f220000000800 */
[----:B---3--:R-:W-:Y:S02]  /*5020*/  F2FP.BF16.F32.PACK_AB R152, R25, R24 ;  /* 0x000000181998723e */ /* 0x008fe400000010ff */
[----:B0-----:R-:W-:-:S05]  /*5030*/  FMNMX.FTZ R13, R0, R13, !PT ;  /* 0x0000000d000d7209 */ /* 0x001fca0007810000 */
[----:B------:R-:W-:Y:S01]  /*5040*/  MUFU.EX2 R32, R32 ;  /* 0x0000002000207308 */ /* 0x000fe20000000800 */
[----:B------:R-:W0:Y:S07]  /*5050*/  SHFL.BFLY PT, R0, R13, 0x1, 0x1f ;  /* 0x0c201f000d007f89 */ /* 0x000e2e00000e0000 */
[----:B------:R-:W3:Y:S01]  /*5060*/  MUFU.EX2 R33, R33 ;  /* 0x0000002100217308 */ /* 0x000ee20000000800 */
[----:B----4-:R-:W-:-:S07]  /*5070*/  F2FP.BF16.F32.PACK_AB R154, R29, R28 ;  /* 0x0000001c1d9a723e */ /* 0x010fce00000010ff */
[----:B------:R-:W-:Y:S08]  /*5080*/  MUFU.EX2 R36, R36 ;  /* 0x0000002400247308 */ /* 0x000ff00000000800 */
[----:B------:R-:W4:Y:S01]  /*5090*/  MUFU.EX2 R37, R37 ;  /* 0x0000002500257308 */ /* 0x000f220000000800 */
[----:B---3--:R-:W-:Y:S02]  /*50a0*/  F2FP.BF16.F32.PACK_AB R156, R33, R32 ;  /* 0x00000020219c723e */ /* 0x008fe400000010ff */
[----:B0-----:R-:W-:-:S04]  /*50b0*/  FMNMX.FTZ R0, R13, R0, !PT ;  /* 0x000000000d007209 */ /* 0x001fc80007810000 */
[C---:B------:R-:W-:Y:S01]  /*50c0*/  FSETP.NEU.FTZ.AND P2, PT, R0.reuse, -INF , PT ;  /* 0xff8000000000780b */ /* 0x040fe20003f5d000 */
[----:B------:R-:W-:Y:S01]  /*50d0*/  FMUL.FTZ R13, R0, UR21 ;  /* 0x00000015000d7c20 */ /* 0x000fe20008410000 */
[----:B------:R-:W-:Y:S04]  /*50e0*/  MUFU.EX2 R40, R40 ;  /* 0x0000002800287308 */ /* 0x000fe80000000800 */
[----:B------:R-:W-:Y:S02]  /*50f0*/  FSEL R15, R13, RZ, P2 ;  /* 0x000000ff0d0f7208 */ /* 0x000fe40001000000 */
[----:B----4-:R-:W-:Y:S02]  /*5100*/  F2FP.BF16.F32.PACK_AB R158, R37, R36 ;  /* 0x00000024259e723e */ /* 0x010fe400000010ff */
[----:B------:R-:W-:Y:S01]  /*5110*/  MUFU.EX2 R13, R14 ;  /* 0x0000000e000d7308 */ /* 0x000fe20000000800 */
[--C-:B------:R-:W-:Y:S01]  /*5120*/  FFMA.FTZ R4, R4, UR21, -R15.reuse ;  /* 0x0000001504047c23 */ /* 0x100fe2000801080f */
[--C-:B------:R-:W-:Y:S01]  /*5130*/  FFMA.FTZ R5, R5, UR21, -R15.reuse ;  /* 0x0000001505057c23 */ /* 0x100fe2000801080f */
[--C-:B------:R-:W-:Y:S01]  /*5140*/  FFMA.FTZ R9, R9, UR21, -R15.reuse ;  /* 0x0000001509097c23 */ /* 0x100fe2000801080f */
[--C-:B------:R-:W-:Y:S01]  /*5150*/  FFMA.FTZ R10, R10, UR21, -R15.reuse ;  /* 0x000000150a0a7c23 */ /* 0x100fe2000801080f */
[--C-:B------:R-:W-:Y:S01]  /*5160*/  FFMA.FTZ R11, R11, UR21, -R15.reuse ;  /* 0x000000150b0b7c23 */ /* 0x100fe2000801080f */
[--C-:B------:R-:W-:Y:S01]  /*5170*/  FFMA.FTZ R12, R12, UR21, -R15.reuse ;  /* 0x000000150c0c7c23 */ /* 0x100fe2000801080f */
[--C-:B------:R-:W-:Y:S01]  /*5180*/  FFMA.FTZ R38, R38, UR21, -R15.reuse ;  /* 0x0000001526267c23 */ /* 0x100fe2000801080f */
[----:B------:R0:W-:Y:S01]  /*5190*/  MUFU.EX2 R153, R4 ;  /* 0x0000000400997308 */ /* 0x0001e20000000800 */
[--C-:B------:R-:W-:Y:S01]  /*51a0*/  FFMA.FTZ R39, R39, UR21, -R15.reuse ;  /* 0x0000001527277c23 */ /* 0x100fe2000801080f */
[--C-:B------:R-:W-:Y:S01]  /*51b0*/  FFMA.FTZ R42, R42, UR21, -R15.reuse ;  /* 0x000000152a2a7c23 */ /* 0x100fe2000801080f */
[--C-:B------:R-:W-:Y:S01]  /*51c0*/  FFMA.FTZ R43, R43, UR21, -R15.reuse ;  /* 0x000000152b2b7c23 */ /* 0x100fe2000801080f */
[--C-:B------:R-:W-:Y:S01]  /*51d0*/  FFMA.FTZ R46, R46, UR21, -R15.reuse ;  /* 0x000000152e2e7c23 */ /* 0x100fe2000801080f */
[--C-:B------:R-:W-:Y:S01]  /*51e0*/  FFMA.FTZ R47, R47, UR21, -R15.reuse ;  /* 0x000000152f2f7c23 */ /* 0x100fe2000801080f */
[--C-:B------:R-:W-:Y:S01]  /*51f0*/  FFMA.FTZ R50, R50, UR21, -R15.reuse ;  /* 0x0000001532327c23 */ /* 0x100fe2000801080f */
[----:B------:R-:W-:Y:S01]  /*5200*/  FFMA.FTZ R51, R51, UR21, -R15 ;  /* 0x0000001533337c23 */ /* 0x000fe2000801080f */
[----:B------:R3:W4:Y:S01]  /*5210*/  MUFU.EX2 R20, R5 ;  /* 0x0000000500147308 */ /* 0x0007220000000800 */
[----:B0-----:R-:W-:-:S02]  /*5220*/  @!P1 VIADD R4, R7, 0x28c40 ;  /* 0x00028c4007049836 */ /* 0x001fc40000000000 */
[--C-:B------:R-:W-:Y:S01]  /*5230*/  FFMA.FTZ R54, R54, UR21, -R15.reuse ;  /* 0x0000001536367c23 */ /* 0x100fe2000801080f */
[----:B------:R-:W-:Y:S02]  /*5240*/  FFMA.FTZ R15, R55, UR21, -R15 ;  /* 0x00000015370f7c23 */ /* 0x000fe4000801080f */
[----:B------:R-:W-:Y:S02]  /*5250*/  @!P1 PRMT R4, RZ, 0x654, R4 ;  /* 0x00000654ff049816 */ /* 0x000fe40000000004 */
[----:B------:R-:W0:Y:S01]  /*5260*/  MUFU.EX2 R9, R9 ;  /* 0x0000000900097308 */ /* 0x000e220000000800 */
[----:B---3--:R-:W-:Y:S01]  /*5270*/  FADD.FTZ R5, R24, R25 ;  /* 0x0000001918057221 */ /* 0x008fe20000010000 */
[----:B------:R3:W-:Y:S03]  /*5280*/  @!P1 SYNCS.ARRIVE.TRANS64.RED.A1T0 RZ, [R4+URZ], RZ ;  /* 0x000000ff04ff99a7 */ /* 0x0007e6000810043f */
[----:B------:R-:W-:-:S03]  /*5290*/  FADD.FTZ R26, R28, R5 ;  /* 0x000000051c1a7221 */ /* 0x000fc60000010000 */
[----:B------:R-:W3:Y:S01]  /*52a0*/  MUFU.EX2 R10, R10 ;  /* 0x0000000a000a7308 */ /* 0x000ee20000000800 */
[----:B----4-:R-:W-:Y:S01]  /*52b0*/  FADD.FTZ R14, R153, R20 ;  /* 0x00000014990e7221 */ /* 0x010fe20000010000 */
[----:B------:R-:W-:Y:S01]  /*52c0*/  FADD.FTZ R21, R29, R26 ;  /* 0x0000001a1d157221 */ /* 0x000fe20000010000 */
[----:B------:R-:W-:-:S05]  /*52d0*/  F2FP.BF16.F32.PACK_AB R153, R20, R153 ;  /* 0x000000991499723e */ /* 0x000fca00000010ff */
[----:B------:R-:W4:Y:S01]  /*52e0*/  MUFU.EX2 R11, R11 ;  /* 0x0000000b000b7308 */ /* 0x000f220000000800 */
[----:B0-----:R-:W-:Y:S01]  /*52f0*/  FADD.FTZ R5, R9, R14 ;  /* 0x0000000e09057221 */ /* 0x001fe20000010000 */
[----:B------:R-:W-:-:S04]  /*5300*/  FADD.FTZ R14, R32, R21 ;  /* 0x00000015200e7221 */ /* 0x000fc80000010000 */
[----:B------:R-:W-:Y:S02]  /*5310*/  FADD.FTZ R21, R33, R14 ;  /* 0x0000000e21157221 */ /* 0x000fe40000010000 */
[----:B------:R-:W0:Y:S01]  /*5320*/  MUFU.EX2 R12, R12 ;  /* 0x0000000c000c7308 */ /* 0x000e220000000800 */
[C---:B---3--:R-:W-:Y:S01]  /*5330*/  FADD.FTZ R4, R10.reuse, R5 ;  /* 0x000000050a047221 */ /* 0x048fe20000010000 */
[----:B------:R-:W-:Y:S01]  /*5340*/  F2FP.BF16.F32.PACK_AB R155, R10, R9 ;  /* 0x000000090a9b723e */ /* 0x000fe200000010ff */
[----:B------:R-:W-:Y:S06]  /*5350*/  BAR.SYNC.DEFER_BLOCKING 0xf, 0x100 ;  /* 0x03c4000000007b1d */ /* 0x000fec0000010000 */
[----:B------:R-:W3:Y:S01]  /*5360*/  MUFU.EX2 R38, R38 ;  /* 0x0000002600267308 */ /* 0x000ee20000000800 */
[----:B----4-:R-:W-:Y:S01]  /*5370*/  FADD.FTZ R5, R11, R4 ;  /* 0x000000040b057221 */ /* 0x010fe20000010000 */
[----:B------:R-:W-:-:S04]  /*5380*/  FADD.FTZ R4, R36, R21 ;  /* 0x0000001524047221 */ /* 0x000fc80000010000 */
[----:B------:R-:W-:Y:S02]  /*5390*/  FADD.FTZ R21, R37, R4 ;  /* 0x0000000425157221 */ /* 0x000fe40000010000 */
[----:B------:R-:W4:Y:S01]  /*53a0*/  MUFU.EX2 R39, R39 ;  /* 0x0000002700277308 */ /* 0x000f220000000800 */
[----:B0-----:R-:W-:Y:S01]  /*53b0*/  FADD.FTZ R5, R12, R5 ;  /* 0x000000050c057221 */ /* 0x001fe20000010000 */
[----:B------:R-:W-:Y:S01]  /*53c0*/  FADD.FTZ R14, R40, R21 ;  /* 0x00000015280e7221 */ /* 0x000fe20000010000 */
[----:B------:R-:W-:-:S05]  /*53d0*/  F2FP.BF16.F32.PACK_AB R157, R12, R11 ;  /* 0x0000000b0c9d723e */ /* 0x000fca00000010ff */
[----:B------:R-:W0:Y:S01]  /*53e0*/  MUFU.EX2 R42, R42 ;  /* 0x0000002a002a7308 */ /* 0x000e220000000800 */
[----:B---3--:R-:W-:Y:S01]  /*53f0*/  FADD.FTZ R4, R38, R5 ;  /* 0x0000000526047221 */ /* 0x008fe20000010000 */
[----:B------:R3:W-:Y:S06]  /*5400*/  STSM.16.M88.4 [R18+0x26800], R152 ;  /* 0x0268009812007844 */ /* 0x0007ec0000000200 */
[----:B------:R-:W5:Y:S01]  /*5410*/  MUFU.EX2 R41, R41 ;  /* 0x0000002900297308 */ /* 0x000f620000000800 */
[C---:B----4-:R-:W-:Y:S01]  /*5420*/  FADD.FTZ R5, R39.reuse, R4 ;  /* 0x0000000427057221 */ /* 0x050fe20000010000 */
[----:B------:R-:W-:-:S05]  /*5430*/  F2FP.BF16.F32.PACK_AB R159, R39, R38 ;  /* 0x00000026279f723e */ /* 0x000fca00000010ff */
[----:B------:R3:W-:Y:S01]  /*5440*/  STSM.16.M88.4 [R19], R156 ;  /* 0x0000009c13007844 */ /* 0x0007e20000000200 */
[----:B------:R-:W4:Y:S01]  /*5450*/  MUFU.EX2 R43, R43 ;  /* 0x0000002b002b7308 */ /* 0x000f220000000800 */
[----:B0-----:R-:W-:-:S07]  /*5460*/  FADD.FTZ R4, R42, R5 ;  /* 0x000000052a047221 */ /* 0x001fce0000010000 */
[----:B------:R-:W0:Y:S01]  /*5470*/  MUFU.EX2 R44, R44 ;  /* 0x0000002c002c7308 */ /* 0x000e220000000800 */
[C---:B-----5:R-:W-:Y:S01]  /*5480*/  FADD.FTZ R21, R41.reuse, R14 ;  /* 0x0000000e29157221 */ /* 0x060fe20000010000 */
[----:B------:R-:W-:-:S06]  /*5490*/  F2FP.BF16.F32.PACK_AB R160, R41, R40 ;  /* 0x0000002829a0723e */ /* 0x000fcc00000010ff */
[----:B------:R-:W5:Y:S01]  /*54a0*/  MUFU.EX2 R46, R46 ;  /* 0x0000002e002e7308 */ /* 0x000f620000000800 */
[C---:B----4-:R-:W-:Y:S01]  /*54b0*/  FADD.FTZ R5, R43.reuse, R4 ;  /* 0x000000042b057221 */ /* 0x050fe20000010000 */
[----:B------:R-:W-:-:S06]  /*54c0*/  F2FP.BF16.F32.PACK_AB R161, R43, R42 ;  /* 0x0000002a2ba1723e */ /* 0x000fcc00000010ff */
[----:B------:R-:W4:Y:S01]  /*54d0*/  MUFU.EX2 R45, R45 ;  /* 0x0000002d002d7308 */ /* 0x000f220000000800 */
[----:B0-----:R-:W-:-:S07]  /*54e0*/  FADD.FTZ R4, R44, R21 ;  /* 0x000000152c047221 */ /* 0x001fce0000010000 */
[----:B------:R-:W0:Y:S01]  /*54f0*/  MUFU.EX2 R47, R47 ;  /* 0x0000002f002f7308 */ /* 0x000e220000000800 */
[----:B-----5:R-:W-:-:S07]  /*5500*/  FADD.FTZ R10, R46, R5 ;  /* 0x000000052e0a7221 */ /* 0x020fce0000010000 */
[----:B------:R-:W-:Y:S01]  /*5510*/  MUFU.EX2 R48, R48 ;  /* 0x0000003000307308 */ /* 0x000fe20000000800 */
[C---:B----4-:R-:W-:Y:S01]  /*5520*/  F2FP.BF16.F32.PACK_AB R162, R45.reuse, R44 ;  /* 0x0000002c2da2723e */ /* 0x050fe200000010ff */
[----:B------:R-:W-:-:S06]  /*5530*/  FADD.FTZ R45, R45, R4 ;  /* 0x000000042d2d7221 */ /* 0x000fcc0000010000 */
[----:B------:R-:W4:Y:S01]  /*5540*/  MUFU.EX2 R49, R49 ;  /* 0x0000003100317308 */ /* 0x000f220000000800 */
[C---:B0-----:R-:W-:Y:S01]  /*5550*/  F2FP.BF16.F32.PACK_AB R163, R47.reuse, R46 ;  /* 0x0000002e2fa3723e */ /* 0x041fe200000010ff */
[----:B------:R-:W-:-:S04]  /*5560*/  FADD.FTZ R47, R47, R10 ;  /* 0x0000000a2f2f7221 */ /* 0x000fc80000010000 */
[----:B------:R3:W-:Y:S02]  /*5570*/  STSM.16.M88.4 [R23], R160 ;  /* 0x000000a017007844 */ /* 0x0007e40000000200 */
[----:B------:R-:W-:Y:S08]  /*5580*/  MUFU.EX2 R50, R50 ;  /* 0x0000003200327308 */ /* 0x000ff00000000800 */
[----:B------:R-:W0:Y:S01]  /*5590*/  MUFU.EX2 R51, R51 ;  /* 0x0000003300337308 */ /* 0x000e220000000800 */
[----:B----4-:R-:W-:Y:S01]  /*55a0*/  F2FP.BF16.F32.PACK_AB R164, R49, R48 ;  /* 0x0000003031a4723e */ /* 0x010fe200000010ff */
[----:B------:R-:W-:-:S04]  /*55b0*/  FADD.FTZ R48, R48, R45 ;  /* 0x0000002d30307221 */ /* 0x000fc80000010000 */
[----:B------:R-:W-:Y:S02]  /*55c0*/  FADD.FTZ R49, R49, R48 ;  /* 0x0000003031317221 */ /* 0x000fe40000010000 */
[----:B------:R-:W4:Y:S08]  /*55d0*/  MUFU.EX2 R52, R52 ;  /* 0x0000003400347308 */ /* 0x000f300000000800 */
[----:B------:R-:W-:Y:S01]  /*55e0*/  MUFU.EX2 R54, R54 ;  /* 0x0000003600367308 */ /* 0x000fe20000000800 */
[----:B0-----:R-:W-:Y:S01]  /*55f0*/  F2FP.BF16.F32.PACK_AB R165, R51, R50 ;  /* 0x0000003233a5723e */ /* 0x001fe200000010ff */
[----:B------:R-:W-:-:S04]  /*5600*/  FADD.FTZ R50, R50, R47 ;  /* 0x0000002f32327221 */ /* 0x000fc80000010000 */
[----:B------:R-:W-:Y:S02]  /*5610*/  FADD.FTZ R51, R51, R50 ;  /* 0x0000003233337221 */ /* 0x000fe40000010000 */
[----:B------:R-:W0:Y:S01]  /*5620*/  MUFU.EX2 R15, R15 ;  /* 0x0000000f000f7308 */ /* 0x000e220000000800 */
[----:B----4-:R-:W-:Y:S01]  /*5630*/  F2FP.BF16.F32.PACK_AB R166, R13, R52 ;  /* 0x000000340da6723e */ /* 0x010fe200000010ff */
[----:B------:R-:W-:-:S04]  /*5640*/  FADD.FTZ R4, R52, R49 ;  /* 0x0000003134047221 */ /* 0x000fc80000010000 */
[----:B------:R-:W-:Y:S01]  /*5650*/  FADD.FTZ R4, R13, R4 ;  /* 0x000000040d047221 */ /* 0x000fe20000010000 */
[----:B0-----:R-:W-:Y:S01]  /*5660*/  F2FP.BF16.F32.PACK_AB R167, R15, R54 ;  /* 0x000000360fa7723e */ /* 0x001fe200000010ff */
[----:B------:R-:W-:-:S04]  /*5670*/  FADD.FTZ R54, R54, R51 ;  /* 0x0000003336367221 */ /* 0x000fc80000010000 */
[----:B------:R3:W-:Y:S01]  /*5680*/  STSM.16.M88.4 [R22], R164 ;  /* 0x000000a416007844 */ /* 0x0007e20000000200 */
[----:B------:R-:W-:Y:S01]  /*5690*/  FADD.FTZ R5, R15, R54 ;  /* 0x000000360f057221 */ /* 0x000fe20000010000 */
[----:B------:R-:W-:Y:S06]  /*56a0*/  @!P0 BRA `(.L_x_403) ;  /* 0x0000000000048947 */ /* 0x000fec0003800000 */
[----:B------:R-:W-:Y:S01]  /*56b0*/  BPT.TRAP 0x1 ;  /* 0x000000040000795c */ /* 0x000fe20000300000 */
.L_x_403:
[----:B------:R0:W4:Y:S01]  /*56c0*/  SYNCS.PHASECHK.TRANS64.TRYWAIT P2, [R7+URZ+0x28c50], R8 ;  /* 0x028c5008070075a7 */ /* 0x000122000804017f */
[----:B------:R-:W-:Y:S05]  /*56d0*/  @!P0 BRA `(.L_x_404) ;  /* 0x0000000000048947 */ /* 0x000fea0003800000 */
[----:B------:R-:W-:Y:S01]  /*56e0*/  BPT.TRAP 0x1 ;  /* 0x000000040000795c */ /* 0x000fe20000300000 */
.L_x_404:
[----:B------:R-:W-:Y:S01]  /*56f0*/  ULOP3.LUT UR54, UR54, 0x2000000, URZ, 0xfc, !UPT ;  /* 0x0200000036367892 */ /* 0x000fe2000f8efc3f */
[----:B----4-:R-:W-:Y:S11]  /*5700*/  @P2 BRA `(.L_x_405) ;  /* 0x0000000000082947 */ /* 0x010ff60003800000 */
[----:B------:R-:W4:Y:S02]  /*5710*/  SYNCS.PHASECHK.TRANS64.TRYWAIT P2, [R7+URZ+0x28c50], R8 ;  /* 0x028c5008070075a7 */ /* 0x000f24000804017f */
[----:B----4-:R-:W-:Y:S05]  /*5720*/  @!P2 BRA `(.L_x_406) ;  /* 0x000000e400cca947 */ /* 0x010fea0003800000 */
.L_x_405:
[----:B------:R-:W-:Y:S01]  /*5730*/  ULEA UR10, UR37, UR54, 0xc ;  /* 0x00000036250a7291 */ /* 0x000fe2000f8e603f */
[----:B------:R-:W-:Y:S01]  /*5740*/  WARPGROUP.ARRIVE ;  /* 0x00000000000079c5 */ /* 0x000fe20000000000 */
[----:B------:R-:W-:Y:S01]  /*5750*/  UMOV UR7, 0x40000040 ;  /* 0x4000004000077882 */ /* 0x000fe20000000000 */
[----:B------:R-:W-:Y:S01]  /*5760*/  UIADD3 UR20, UR52, -0x2, URZ ;  /* 0xfffffffe34147890 */ /* 0x000fe2000fffe03f */
[----:B012-4-:R-:W-:-:S03]  /*5770*/  @!P1 VIADD R7, R7, 0x28c60 ;  /* 0x00028c6007079836 */ /* 0x017fc60000000000 */
[----:B------:R-:W-:Y:S01]  /*5780*/  UMOV UR6, UR10 ;  /* 0x0000000a00067c82 */ /* 0x000fe20008000000 */
[----:B------:R-:W-:Y:S01]  /*5790*/  UISETP.GE.AND UP0, UPT, UR20, UR51, UPT ;  /* 0x000000331400728c */ /* 0x000fe2000bf06270 */
[----:B------:R-:W-:Y:S01]  /*57a0*/  HGMMA.64x256x16.F32.BF16 R24, R152, gdesc[UR4].tnspB, RZ, !UPT, gsb0 ;  /* 0x43e0000498187df0 */ /* 0x000fe2000c0018ff */
[----:B------:R-:W-:Y:S01]  /*57b0*/  UIADD3 UR6, UR10, 0x80, URZ ;  /* 0x000000800a067890 */ /* 0x000fe2000fffe03f */
[----:B------:R-:W-:Y:S01]  /*57c0*/  @!P1 PRMT R7, RZ, 0x654, R7 ;  /* 0x00000654ff079816 */ /* 0x000fe20000000007 */
[----:B------:R-:W-:Y:S02]  /*57d0*/  UMOV UR7, 0x40000040 ;  /* 0x4000004000077882 */ /* 0x000fe40000000000 */
[----:B------:R-:W-:Y:S01]  /*57e0*/  PLOP3.LUT P2, PT, PT, PT, UP0, 0x80, 0x0 ;  /* 0x000000000000781c */ /* 0x000fe20003f4f008 */
[----:B------:R-:W-:Y:S02]  /*57f0*/  WARPGROUP.DEPBAR.LE gsb0, 0x0 ;  /* 0x00008000000079c5 */ /* 0x000fe40000010000 */
[----:B------:R-:W-:-:S15]  /*5800*/  WARPGROUP.ARRIVE ;  /* 0x00000000000079c5 */ /* 0x000fde0000000000 */
[----:B------:R-:W-:-:S05]  /*5810*/  NOP ;  /* 0x0000000000007918 */ /* 0x000fca0000000000 */
[----:B------:R-:W-:Y:S01]  /*5820*/  HGMMA.64x256x16.F32.BF16 R24, R156, gdesc[UR4].tnspB, R24, gsb0 ;  /* 0x43e000049c187df0 */ /* 0x000fe20008001818 */
[----:B------:R-:W-:Y:S01]  /*5830*/  UIADD3 UR6, UR10, 0x100, URZ ;  /* 0x000001000a067890 */ /* 0x000fe2000fffe03f */
[----:B------:R-:W-:Y:S01]  /*5840*/  UMOV UR7, 0x40000040 ;  /* 0x4000004000077882 */ /* 0x000fe20000000000 */
[----:B------:R-:W-:Y:S02]  /*5850*/  WARPGROUP.DEPBAR.LE gsb0, 0x0 ;  /* 0x00008000000079c5 */ /* 0x000fe40000010000 */
[----:B------:R-:W-:-:S15]  /*5860*/  WARPGROUP.ARRIVE ;  /* 0x00000000000079c5 */ /* 0x000fde0000000000 */
[----:B------:R-:W-:-:S08]  /*5870*/  NOP ;  /* 0x0000000000007918 */ /* 0x000fd00000000000 */
[----:B------:R-:W-:Y:S01]  /*5880*/  HGMMA.64x256x16.F32.BF16 R24, R160, gdesc[UR4].tnspB, R24, gsb0 ;  /* 0x43e00004a0187df0 */ /* 0x000fe20008001818 */
[----:B------:R-:W-:Y:S01]  /*5890*/  UIADD3 UR6, UR10, 0x180, URZ ;  /* 0x000001800a067890 */ /* 0x000fe2000fffe03f */
        /* <DEDUP_REMOVED lines=16> */
[----:B------:R-:W-:Y:S01]  /*59a0*/  IMAD.MOV.U32 R8, RZ, RZ, R0 ;  /* 0x000000ffff087224 */ /* 0x000fe200078e0000 */
[----:B------:R-:W-:Y:S01]  /*59b0*/  UMOV UR22, UR37 ;  /* 0x0000002500167c82 */ /* 0x000fe20008000000 */
[----:B------:R-:W-:Y:S01]  /*59c0*/  IMAD.MOV.U32 R9, RZ, RZ, R6 ;  /* 0x000000ffff097224 */ /* 0x000fe200078e0006 */
[----:B------:R-:W-:Y:S01]  /*59d0*/  ULDC UR23, c[0x0][0x9d8] ;  /* 0x0002760000177ab9 */ /* 0x000fe20000000800 */
[----:B------:R-:W-:-:S05]  /*59e0*/  ULDC UR21, c[0x0][0x988] ;  /* 0x0002620000157ab9 */ /* 0x000fca0000000800 */
.L_x_416:
[----:B------:R-:W-:Y:S01]  /*59f0*/  UIADD3 UR37, UR22, 0x1, URZ ;  /* 0x0000000116257890 */ /* 0x000fe2000fffe03f */
[----:B------:R-:W-:Y:S01]  /*5a00*/  UMOV UR6, UR20 ;  /* 0x0000001400067c82 */ /* 0x000fe20008000000 */
[----:B------:R-:W-:Y:S02]  /*5a10*/  UIADD3 UR20, UR20, -0x1, URZ ;  /* 0xffffffff14147890 */ /* 0x000fe4000fffe03f */
[----:B------:R-:W-:-:S04]  /*5a20*/  UISETP.NE.AND UP0, UPT, UR37, 0x2, UPT ;  /* 0x000000022500788c */ /* 0x000fc8000bf05270 */
[----:B------:R-:W-:Y:S02]  /*5a30*/  USEL UR7, URZ, 0x1, UP0 ;  /* 0x000000013f077887 */ /* 0x000fe40008000000 */
[----:B------:R-:W-:Y:S02]  /*5a40*/  USEL UR37, UR37, URZ, UP0 ;  /* 0x0000003f25257287 */ /* 0x000fe40008000000 */
[----:B------:R-:W-:Y:S02]  /*5a50*/  ULOP3.LUT UR47, UR47, UR7, URZ, 0x3c, !UPT ;  /* 0x000000072f2f7292 */ /* 0x000fe4000f8e3c3f */
[----:B------:R-:W-:Y:S01]  /*5a60*/  UISETP.GT.AND UP0, UPT, UR6, UR51, UPT ;  /* 0x000000330600728c */ /* 0x000fe2000bf04270 */
[----:B01----:R-:W-:Y:S10]  /*5a70*/  @!P0 BRA `(.L_x_408) ;  /* 0x0000000000048947 */ /* 0x003ff40003800000 */
[----:B------:R-:W-:Y:S01]  /*5a80*/  BPT.TRAP 0x1 ;  /* 0x000000040000795c */ /* 0x000fe20000300000 */
.L_x_408:
[----:B------:R-:W-:Y:S01]  /*5a90*/  ULEA UR24, UR37, UR38, 0x3 ;  /* 0x0000002625187291 */ /* 0x000fe2000f8e183f */
[----:B0-----:R-:W-:-:S05]  /*5aa0*/  IMAD.U32 R7, RZ, RZ, UR47 ;  /* 0x0000002fff077e24 */ /* 0x001fca000f8e00ff */
[----:B------:R-:W-:-:S04]  /*5ab0*/  SHF.L.U32 R7, R7, 0x1f, RZ ;  /* 0x0000001f07077819 */ /* 0x000fc800000006ff */
[----:B------:R0:W1:Y:S01]  /*5ac0*/  SYNCS.PHASECHK.TRANS64.TRYWAIT P2, [UR24+0x28c30], R7 ;  /* 0x028c3007ff0075a7 */ /* 0x0000620008040158 */
[----:B------:R-:W-:Y:S05]  /*5ad0*/  @!P0 BRA `(.L_x_409) ;  /* 0x0000000000048947 */ /* 0x000fea0003800000 */
[----:B------:R-:W-:Y:S01]  /*5ae0*/  BPT.TRAP 0x1 ;  /* 0x000000040000795c */ /* 0x000fe20000300000 */
.L_x_409:
[----:B-1----:R-:W-:Y:S05]  /*5af0*/  @P2 BRA `(.L_x_410) ;  /* 0x0000000000082947 */ /* 0x002fea0003800000 */
[----:B------:R-:W1:Y:S02]  /*5b00*/  SYNCS.PHASECHK.TRANS64.TRYWAIT P2, [UR24+0x28c30], R7 ;  /* 0x028c3007ff0075a7 */ /* 0x000e640008040158 */
[----:B-1----:R-:W-:Y:S05]  /*5b10*/  @!P2 BRA `(.L_x_411) ;  /* 0x000000e000e4a947 */ /* 0x002fea0003800000 */
.L_x_410:
[----:B------:R-:W-:Y:S01]  /*5b20*/  R2UR UR18, R3 ;  /* 0x00000000031272ca */ /* 0x000fe200000e0000 */
[----:B------:R-:W-:Y:S01]  /*5b30*/  UIADD3 UR6, UR38, 0x20400, URZ ;  /* 0x0002040026067890 */ /* 0x000fe2000fffe03f */
[----:B---3--:R-:W-:Y:S01]  /*5b40*/  WARPGROUP.ARRIVE ;  /* 0x00000000000079c5 */ /* 0x008fe20000000000 */
[----:B------:R-:W-:Y:S01]  /*5b50*/  UMOV UR19, 0x40000040 ;  /* 0x4000004000137882 */ /* 0x000fe20000000000 */
[----:B------:R-:W-:Y:S01]  /*5b60*/  UMOV UR17, 0x40000040 ;  /* 0x4000004000117882 */ /* 0x000fe20000000000 */
[----:B------:R-:W-:Y:S01]  /*5b70*/  USHF.R.U32.HI UR6, URZ, 0x4, UR6 ;  /* 0x000000043f067899 */ /* 0x000fe20008011606 */
[----:B------:R-:W-:Y:S01]  /*5b80*/  ISETP.NE.AND P2, PT, R17, RZ, PT ;  /* 0x000000ff1100720c */ /* 0x000fe20003f45270 */
[----:B------:R-:W-:Y:S01]  /*5b90*/  UMOV UR7, 0x40000040 ;  /* 0x4000004000077882 */ /* 0x000fe20000000000 */
[----:B------:R-:W-:Y:S01]  /*5ba0*/  UMOV UR11, 0x40000040 ;  /* 0x40000040000b7882 */ /* 0x000fe20000000000 */
[----:B------:R-:W-:Y:S01]  /*5bb0*/  ULOP3.LUT UR6, UR6, 0x3fff, URZ, 0xc0, !UPT ;  /* 0x00003fff06067892 */ /* 0x000fe2000f8ec03f */
[----:B------:R-:W-:-:S03]  /*5bc0*/  UMOV UR15, 0x40000040 ;  /* 0x40000040000f7882 */ /* 0x000fc60000000000 */
[----:B------:R-:W-:Y:S02]  /*5bd0*/  ULEA UR18, UR37, UR18, 0x9 ;  /* 0x0000001225127291 */ /* 0x000fe4000f8e483f */
[----:B------:R-:W-:Y:S02]  /*5be0*/  ULOP3.LUT UR16, UR6, 0x10000, URZ, 0xfc, !UPT ;  /* 0x0001000006107892 */ /* 0x000fe4000f8efc3f */
[----:B------:R-:W-:Y:S02]  /*5bf0*/  UIADD3 UR6, UR18, 0x2, URZ ;  /* 0x0000000212067890 */ /* 0x000fe4000fffe03f */
[----:B------:R-:W-:Y:S02]  /*5c00*/  UIADD3 UR10, UR18, 0x4, URZ ;  /* 0x00000004120a7890 */ /* 0x000fe4000fffe03f */
[----:B------:R-:W-:-:S03]  /*5c10*/  UIADD3 UR14, UR18, 0x6, URZ ;  /* 0x00000006120e7890 */ /* 0x000fc6000fffe03f */
[----:B------:R-:W-:Y:S03]  /*5c20*/  HGMMA.64x64x16.F32.BF16 R152, gdesc[UR16], RZ, !UPT, gsb0 ;  /* 0x00e00000109879f0 */ /* 0x000fe6000c0018ff */
        /* <DEDUP_REMOVED lines=10> */
[----:B-1----:R-:W-:Y:S01]  /*5cd0*/  FMUL.FTZ R0, R152, UR23 ;  /* 0x0000001798007c20 */ /* 0x002fe20008410000 */
        /* <DEDUP_REMOVED lines=19> */
[----:B------:R-:W-:-:S02]  /*5e10*/  FMUL.FTZ R172, R183, UR23 ;  /* 0x00000017b7ac7c20 */ /* 0x000fc40008410000 */
        /* <DEDUP_REMOVED lines=28> */
[----:B------:R-:W-:Y:S01]  /*5fe0*/  MUFU.TANH R155, R155 ;  /* 0x0000009b009b7308 */ /* 0x000fe20000002400 */
[----:B---3--:R-:W-:-:S07]  /*5ff0*/  FMNMX.FTZ R6, R164, R6, !PT ;  /* 0x00000006a4067209 */ /* 0x008fce0007810000 */
[----:B------:R-:W-:Y:S01]  /*6000*/  MUFU.TANH R172, R172 ;  /* 0x000000ac00ac7308 */ /* 0x000fe20000002400 */
[----:B-1----:R-:W-:-:S05]  /*6010*/  FMNMX.FTZ R6, R165, R6, !PT ;  /* 0x00000006a5067209 */ /* 0x002fca0007810000 */
[----:B------:R-:W1:Y:S02]  /*6020*/  SHFL.BFLY PT, R157, R6, 0x2, 0x1f ;  /* 0x0c401f00069d7f89 */ /* 0x000e6400000e0000 */
[----:B-1----:R-:W-:Y:S01]  /*6030*/  FMNMX.FTZ R6, R6, R157, !PT ;  /* 0x0000009d06067209 */ /* 0x002fe20007810000 */
[----:B------:R-:W-:-:S04]  /*6040*/  FMUL.FTZ R157, R154, UR23 ;  /* 0x000000179a9d7c20 */ /* 0x000fc80008410000 */
[----:B------:R-:W1:Y:S02]  /*6050*/  SHFL.BFLY PT, R168, R6, 0x1, 0x1f ;  /* 0x0c201f0006a87f89 */ /* 0x000e6400000e0000 */
[----:B------:R-:W-:Y:S01]  /*6060*/  MUFU.TANH R157, R157 ;  /* 0x0000009d009d7308 */ /* 0x000fe20000002400 */
[----:B-1----:R-:W-:-:S05]  /*6070*/  FMNMX.FTZ R6, R6, R168, !PT ;  /* 0x000000a806067209 */ /* 0x002fca0007810000 */
[C---:B------:R-:W-:Y:S01]  /*6080*/  FADD.FTZ R168, -R6.reuse, R9 ;  /* 0x0000000906a87221 */ /* 0x040fe20000010100 */
[----:B------:R-:W-:Y:S01]  /*6090*/  FMUL.FTZ R154, R6, UR21 ;  /* 0x00000015069a7c20 */ /* 0x000fe20008410000 */
[----:B------:R1:W-:Y:S03]  /*60a0*/  MUFU.TANH R9, R158 ;  /* 0x0000009e00097308 */ /* 0x0003e60000002400 */
[--C-:B------:R-:W-:Y:S01]  /*60b0*/  FFMA.FTZ R0, R0, UR21, -R154.reuse ;  /* 0x0000001500007c23 */ /* 0x100fe2000801089a */
[--C-:B------:R-:W-:Y:S01]  /*60c0*/  FFMA.FTZ R10, R10, UR21, -R154.reuse ;  /* 0x000000150a0a7c23 */ /* 0x100fe2000801089a */
[--C-:B------:R-:W-:Y:S01]  /*60d0*/  FFMA.FTZ R11, R11, UR21, -R154.reuse ;  /* 0x000000150b0b7c23 */ /* 0x100fe2000801089a */
[--C-:B------:R-:W-:Y:S01]  /*60e0*/  FFMA.FTZ R12, R12, UR21, -R154.reuse ;  /* 0x000000150c0c7c23 */ /* 0x100fe2000801089a */
[--C-:B------:R-:W-:Y:S01]  /*60f0*/  FFMA.FTZ R13, R13, UR21, -R154.reuse ;  /* 0x000000150d0d7c23 */ /* 0x100fe2000801089a */
[--C-:B------:R-:W-:Y:S01]  /*6100*/  FFMA.FTZ R14, R14, UR21, -R154.reuse ;  /* 0x000000150e0e7c23 */ /* 0x100fe2000801089a */
[----:B-1----:R-:W-:Y:S01]  /*6110*/  FMUL.FTZ R158, R168, UR21 ;  /* 0x00000015a89e7c20 */ /* 0x002fe20008410000 */
        /* <DEDUP_REMOVED lines=8> */
[----:B------:R-:W1:Y:S01]  /*61a0*/  MUFU.EX2 R158, R158 ;  /* 0x0000009e009e7308 */ /* 0x000e620000000800 */
[--C-:B------:R-:W-:Y:S01]  /*61b0*/  FFMA.FTZ R161, R161, UR21, -R154.reuse ;  /* 0x00000015a1a17c23 */ /* 0x100fe2000801089a */
[--C-:B------:R-:W-:Y:S01]  /*61c0*/  FFMA.FTZ R164, R164, UR21, -R154.reuse ;  /* 0x00000015a4a47c23 */ /* 0x100fe2000801089a */
[----:B------:R-:W-:-:S05]  /*61d0*/  FFMA.FTZ R165, R165, UR21, -R154 ;  /* 0x00000015a5a57c23 */ /* 0x000fca000801089a */
[----:B------:R2:W3:Y:S08]  /*61e0*/  MUFU.EX2 R152, R10 ;  /* 0x0000000a00987308 */ /* 0x0004f00000000800 */
[----:B------:R-:W-:Y:S01]  /*61f0*/  MUFU.EX2 R12, R12 ;  /* 0x0000000c000c7308 */ /* 0x000fe20000000800 */
[----:B-1----:R-:W-:Y:S01]  /*6200*/  FFMA.FTZ R154, R158, R4, R0 ;  /* 0x000000049e9a7223 */ /* 0x002fe20000010000 */
[----:B------:R-:W-:Y:S01]  /*6210*/  FMUL.FTZ R4, R163, UR23 ;  /* 0x00000017a3047c20 */ /* 0x000fe20008410000 */
[----:B--2---:R-:W-:Y:S01]  /*6220*/  FMUL.FTZ R10, R159, UR23 ;  /* 0x000000179f0a7c20 */ /* 0x004fe20008410000 */
[----:B------:R-:W-:Y:S01]  /*6230*/  FMUL.FTZ R159, R162, UR23 ;  /* 0x00000017a29f7c20 */ /* 0x000fe20008410000 */
[-C--:B------:R-:W-:Y:S01]  /*6240*/  FMUL.FTZ R24, R24, R158.reuse ;  /* 0x0000009e18187220 */ /* 0x080fe20000410000 */
[-C--:B------:R-:W-:Y:S01]  /*6250*/  FMUL.FTZ R25, R25, R158.reuse ;  /* 0x0000009e19197220 */ /* 0x080fe20000410000 */
[----:B------:R-:W-:Y:S01]  /*6260*/  FMUL.FTZ R28, R28, R158 ;  /* 0x0000009e1c1c7220 */ /* 0x000fe20000410000 */
[----:B------:R1:W-:Y:S01]  /*6270*/  MUFU.EX2 R163, R14 ;  /* 0x0000000e00a37308 */ /* 0x0003e20000000800 */
[C---:B---3--:R-:W-:Y:S01]  /*6280*/  FADD.FTZ R154, R152.reuse, R154 ;  /* 0x0000009a989a7221 */ /* 0x048fe20000010000 */
[----:B------:R-:W-:Y:S01]  /*6290*/  F2FP.BF16.F32.PACK_AB R152, R152, R0 ;  /* 0x000000009898723e */ /* 0x000fe200000010ff */
[-C--:B------:R-:W-:Y:S01]  /*62a0*/  FMUL.FTZ R29, R29, R158.reuse ;  /* 0x0000009e1d1d7220 */ /* 0x080fe20000410000 */
[-C--:B------:R-:W-:Y:S01]  /*62b0*/  FMUL.FTZ R32, R32, R158.reuse ;  /* 0x0000009e20207220 */ /* 0x080fe20000410000 */
[-C--:B------:R-:W-:Y:S01]  /*62c0*/  FMUL.FTZ R33, R33, R158.reuse ;  /* 0x0000009e21217220 */ /* 0x080fe20000410000 */
[-C--:B------:R-:W-:Y:S01]  /*62d0*/  FMUL.FTZ R36, R36, R158.reuse ;  /* 0x0000009e24247220 */ /* 0x080fe20000410000 */
[-C--:B------:R-:W-:Y:S01]  /*62e0*/  FMUL.FTZ R37, R37, R158.reuse ;  /* 0x0000009e25257220 */ /* 0x080fe20000410000 */
[----:B------:R2:W3:Y:S01]  /*62f0*/  MUFU.EX2 R0, R11 ;  /* 0x0000000b00007308 */ /* 0x0004e20000000800 */
[----:B-1----:R-:W-:Y:S01]  /*6300*/  FMUL.FTZ R14, R171, UR23 ;  /* 0x00000017ab0e7c20 */ /* 0x002fe20008410000 */
[----:B------:R-:W-:Y:S01]  /*6310*/  FMUL.FTZ R171, R182, UR23 ;  /* 0x00000017b6ab7c20 */ /* 0x000fe20008410000 */
[-C--:B------:R-:W-:Y:S01]  /*6320*/  FMUL.FTZ R40, R40, R158.reuse ;  /* 0x0000009e28287220 */ /* 0x080fe20000410000 */
[-C--:B------:R-:W-:Y:S01]  /*6330*/  FMUL.FTZ R41, R41, R158.reuse ;  /* 0x0000009e29297220 */ /* 0x080fe20000410000 */
[-C--:B------:R-:W-:Y:S01]  /*6340*/  FMUL.FTZ R44, R44, R158.reuse ;  /* 0x0000009e2c2c7220 */ /* 0x080fe20000410000 */
[-C--:B------:R-:W-:Y:S01]  /*6350*/  FMUL.FTZ R45, R45, R158.reuse ;  /* 0x0000009e2d2d7220 */ /* 0x080fe20000410000 */
[-C--:B------:R-:W-:Y:S01]  /*6360*/  FMUL.FTZ R48, R48, R158.reuse ;  /* 0x0000009e30307220 */ /* 0x080fe20000410000 */
[----:B------:R-:W-:Y:S01]  /*6370*/  MUFU.TANH R10, R10 ;  /* 0x0000000a000a7308 */ /* 0x000fe20000002400 */
[----:B--2---:R-:W-:Y:S01]  /*6380*/  FMUL.FTZ R11, R166, UR23 ;  /* 0x00000017a60b7c20 */ /* 0x004fe20008410000 */
[----:B------:R-:W-:Y:S01]  /*6390*/  FMUL.FTZ R166, R175, UR23 ;  /* 0x00000017afa67c20 */ /* 0x000fe20008410000 */
[-C--:B------:R-:W-:Y:S01]  /*63a0*/  FMUL.FTZ R49, R49, R158.reuse ;  /* 0x0000009e31317220 */ /* 0x080fe20000410000 */
[-C--:B------:R-:W-:Y:S01]  /*63b0*/  FMUL.FTZ R52, R52, R158.reuse ;  /* 0x0000009e34347220 */ /* 0x080fe20000410000 */
[-C--:B------:R-:W-:Y:S01]  /*63c0*/  FMUL.FTZ R53, R53, R158.reuse ;  /* 0x0000009e35357220 */ /* 0x080fe20000410000 */
[-C--:B------:R-:W-:Y:S01]  /*63d0*/  FMUL.FTZ R56, R56, R158.reuse ;  /* 0x0000009e38387220 */ /* 0x080fe20000410000 */
[-C--:B------:R-:W-:Y:S01]  /*63e0*/  FMUL.FTZ R57, R57, R158.reuse ;  /* 0x0000009e39397220 */ /* 0x080fe20000410000 */
[----:B------:R-:W-:Y:S01]  /*63f0*/  MUFU.TANH R159, R159 ;  /* 0x0000009f009f7308 */ /* 0x000fe20000002400 */
[----:B---3--:R-:W-:Y:S01]  /*6400*/  FADD.FTZ R154, R0, R154 ;  /* 0x0000009a009a7221 */ /* 0x008fe20000010000 */
[-C--:B------:R-:W-:Y:S01]  /*6410*/  FMUL.FTZ R60, R60, R158.reuse ;  /* 0x0000009e3c3c7220 */ /* 0x080fe20000410000 */
[-C--:B------:R-:W-:Y:S01]  /*6420*/  FMUL.FTZ R61, R61, R158.reuse ;  /* 0x0000009e3d3d7220 */ /* 0x080fe20000410000 */
[----:B------:R-:W-:Y:S01]  /*6430*/  FMUL.FTZ R64, R64, R158 ;  /* 0x0000009e40407220 */ /* 0x000fe20000410000 */
[C---:B------:R-:W-:Y:S01]  /*6440*/  FADD.FTZ R156, R12.reuse, R154 ;  /* 0x0000009a0c9c7221 */ /* 0x040fe20000010000 */
[----:B------:R-:W-:Y:S01]  /*6450*/  F2FP.BF16.F32.PACK_AB R154, R12, R0 ;  /* 0x000000000c9a723e */ /* 0x000fe200000010ff */
[----:B------:R-:W-:Y:S01]  /*6460*/  FMUL.FTZ R12, R167, UR23 ;  /* 0x00000017a70c7c20 */ /* 0x000fe20008410000 */
[----:B------:R1:W2:Y:S01]  /*6470*/  MUFU.EX2 R0, R13 ;  /* 0x0000000d00007308 */ /* 0x0002a20000000800 */
[----:B------:R-:W-:Y:S01]  /*6480*/  FMUL.FTZ R167, R178, UR23 ;  /* 0x00000017b2a77c20 */ /* 0x000fe20008410000 */
[-C--:B------:R-:W-:Y:S01]  /*6490*/  FMUL.FTZ R65, R65, R158.reuse ;  /* 0x0000009e41417220 */ /* 0x080fe20000410000 */
[-C--:B------:R-:W-:Y:S01]  /*64a0*/  FMUL.FTZ R68, R68, R158.reuse ;  /* 0x0000009e44447220 */ /* 0x080fe20000410000 */
[-C--:B------:R-:W-:Y:S01]  /*64b0*/  FMUL.FTZ R69, R69, R158.reuse ;  /* 0x0000009e45457220 */ /* 0x080fe20000410000 */
[-C--:B------:R-:W-:Y:S01]  /*64c0*/  FMUL.FTZ R72, R72, R158.reuse ;  /* 0x0000009e48487220 */ /* 0x080fe20000410000 */
[-C--:B------:R-:W-:Y:S01]  /*64d0*/  FMUL.FTZ R73, R73, R158.reuse ;  /* 0x0000009e49497220 */ /* 0x080fe20000410000 */
[-C--:B------:R-:W-:Y:S01]  /*64e0*/  FMUL.FTZ R76, R76, R158.reuse ;  /* 0x0000009e4c4c7220 */ /* 0x080fe20000410000 */
[----:B------:R-:W3:Y:S01]  /*64f0*/  MUFU.TANH R4, R4 ;  /* 0x0000000400047308 */ /* 0x000ee20000002400 */
[----:B-1----:R-:W-:Y:S01]  /*6500*/  FMUL.FTZ R13, R170, UR23 ;  /* 0x00000017aa0d7c20 */ /* 0x002fe20008410000 */
[----:B------:R-:W-:Y:S01]  /*6510*/  FMUL.FTZ R170, R179, UR23 ;  /* 0x00000017b3aa7c20 */ /* 0x000fe20008410000 */
[-C--:B------:R-:W-:Y:S01]  /*6520*/  FMUL.FTZ R77, R77, R158.reuse ;  /* 0x0000009e4d4d7220 */ /* 0x080fe20000410000 */
[-C--:B------:R-:W-:Y:S01]  /*6530*/  FMUL.FTZ R80, R80, R158.reuse ;  /* 0x0000009e50507220 */ /* 0x080fe20000410000 */
[-C--:B------:R-:W-:Y:S01]  /*6540*/  FMUL.FTZ R81, R81, R158.reuse ;  /* 0x0000009e51517220 */ /* 0x080fe20000410000 */
[-C--:B------:R-:W-:Y:S01]  /*6550*/  FMUL.FTZ R84, R84, R158.reuse ;  /* 0x0000009e54547220 */ /* 0x080fe20000410000 */
[-C--:B------:R-:W-:Y:S01]  /*6560*/  FMUL.FTZ R85, R85, R158.reuse ;  /* 0x0000009e55557220 */ /* 0x080fe20000410000 */
[----:B------:R-:W1:Y:S01]  /*6570*/  MUFU.TANH R11, R11 ;  /* 0x0000000b000b7308 */ /* 0x000e620000002400 */
[----:B--2---:R-:W-:Y:S01]  /*6580*/  FADD.FTZ R156, R0, R156 ;  /* 0x0000009c009c7221 */ /* 0x004fe20000010000 */
[-C--:B------:R-:W-:Y:S01]  /*6590*/  FMUL.FTZ R88, R88, R158.reuse ;  /* 0x0000009e58587220 */ /* 0x080fe20000410000 */
[-C--:B------:R-:W-:Y:S01]  /*65a0*/  FMUL.FTZ R89, R89, R158.reuse ;  /* 0x0000009e59597220 */ /* 0x080fe20000410000 */
[----:B------:R-:W-:Y:S01]  /*65b0*/  FMUL.FTZ R92, R92, R158 ;  /* 0x0000009e5c5c7220 */ /* 0x000fe20000410000 */
[C---:B------:R-:W-:Y:S01]  /*65c0*/  FADD.FTZ R162, R163.reuse, R156 ;  /* 0x0000009ca3a27221 */ /* 0x040fe20000010000 */
[----:B------:R-:W-:Y:S01]  /*65d0*/  F2FP.BF16.F32.PACK_AB R156, R163, R0 ;  /* 0x00000000a39c723e */ /* 0x000fe200000010ff */
[----:B------:R-:W-:Y:S01]  /*65e0*/  FMUL.FTZ R163, R174, UR23 ;  /* 0x00000017aea37c20 */ /* 0x000fe20008410000 */
[----:B------:R-:W-:Y:S01]  /*65f0*/  FMNMX.FTZ R0, R157, R8, !PT ;  /* 0x000000089d007209 */ /* 0x000fe20007810000 */
[----:B------:R-:W2:Y:S01]  /*6600*/  MUFU.TANH R12, R12 ;  /* 0x0000000c000c7308 */ /* 0x000ea20000002400 */
[-C--:B------:R-:W-:Y:S01]  /*6610*/  FMUL.FTZ R93, R93, R158.reuse ;  /* 0x0000009e5d5d7220 */ /* 0x080fe20000410000 */
[----:B------:R-:W-:Y:S01]  /*6620*/  FMUL.FTZ R96, R96, R158 ;  /* 0x0000009e60607220 */ /* 0x000fe20000410000 */
[----:B------:R-:W-:Y:S01]  /*6630*/  FMNMX.FTZ R0, R155, R0, !PT ;  /* 0x000000009b007209 */ /* 0x000fe20007810000 */
[-C--:B------:R-:W-:Y:S01]  /*6640*/  FMUL.FTZ R97, R97, R158.reuse ;  /* 0x0000009e61617220 */ /* 0x080fe20000410000 */
[-C--:B------:R-:W-:Y:S01]  /*6650*/  FMUL.FTZ R100, R100, R158.reuse ;  /* 0x0000009e64647220 */ /* 0x080fe20000410000 */
[----:B------:R-:W-:Y:S01]  /*6660*/  FMUL.FTZ R101, R101, R158 ;  /* 0x0000009e65657220 */ /* 0x000fe20000410000 */
[----:B------:R-:W-:Y:S01]  /*6670*/  FMNMX.FTZ R0, R9, R0, !PT ;  /* 0x0000000009007209 */ /* 0x000fe20007810000 */
[----:B------:R-:W4:Y:S01]  /*6680*/  MUFU.TANH R13, R13 ;  /* 0x0000000d000d7308 */ /* 0x000f220000002400 */
[-C--:B------:R-:W-:Y:S01]  /*6690*/  FMUL.FTZ R104, R104, R158.reuse ;  /* 0x0000009e68687220 */ /* 0x080fe20000410000 */
[----:B------:R-:W-:Y:S01]  /*66a0*/  FMUL.FTZ R105, R105, R158 ;  /* 0x0000009e69697220 */ /* 0x000fe20000410000 */
[----:B------:R-:W-:Y:S01]  /*66b0*/  FMNMX.FTZ R0, R10, R0, !PT ;  /* 0x000000000a007209 */ /* 0x000fe20007810000 */
[-C--:B------:R-:W-:Y:S01]  /*66c0*/  FMUL.FTZ R108, R108, R158.reuse ;  /* 0x0000009e6c6c7220 */ /* 0x080fe20000410000 */
[-C--:B------:R-:W-:Y:S01]  /*66d0*/  FMUL.FTZ R109, R109, R158.reuse ;  /* 0x0000009e6d6d7220 */ /* 0x080fe20000410000 */
[----:B------:R-:W-:Y:S01]  /*66e0*/  FMUL.FTZ R112, R112, R158 ;  /* 0x0000009e70707220 */ /* 0x000fe20000410000 */
[----:B------:R-:W-:Y:S01]  /*66f0*/  FMNMX.FTZ R0, R159, R0, !PT ;  /* 0x000000009f007209 */ /* 0x000fe20007810000 */
[----:B------:R-:W5:Y:S01]  /*6700*/  MUFU.TANH R14, R14 ;  /* 0x0000000e000e7308 */ /* 0x000f620000002400 */
[-C--:B------:R-:W-:Y:S01]  /*6710*/  FMUL.FTZ R113, R113, R158.reuse ;  /* 0x0000009e71717220 */ /* 0x080fe20000410000 */
[----:B------:R-:W-:Y:S01]  /*6720*/  FMUL.FTZ R116, R116, R158 ;  /* 0x0000009e74747220 */ /* 0x000fe20000410000 */
[----:B---3--:R-:W-:Y:S01]  /*6730*/  FMNMX.FTZ R0, R4, R0, !PT ;  /* 0x0000000004007209 */ /* 0x008fe20007810000 */
[-C--:B------:R-:W-:Y:S01]  /*6740*/  FMUL.FTZ R117, R117, R158.reuse ;  /* 0x0000009e75757220 */ /* 0x080fe20000410000 */
[-C--:B------:R-:W-:Y:S01]  /*6750*/  FMUL.FTZ R120, R120, R158.reuse ;  /* 0x0000009e78787220 */ /* 0x080fe20000410000 */
[----:B------:R-:W-:Y:S01]  /*6760*/  FMUL.FTZ R121, R121, R158 ;  /* 0x0000009e79797220 */ /* 0x000fe20000410000 */
[----:B-1----:R-:W-:Y:S01]  /*6770*/  FMNMX.FTZ R0, R11, R0, !PT ;  /* 0x000000000b007209 */ /* 0x002fe20007810000 */
[----:B------:R-:W1:Y:S01]  /*6780*/  MUFU.TANH R163, R163 ;  /* 0x000000a300a37308 */ /* 0x000e620000002400 */
[-C--:B------:R-:W-:Y:S01]  /*6790*/  FMUL.FTZ R124, R124, R158.reuse ;  /* 0x0000009e7c7c7220 */ /* 0x080fe20000410000 */
[----:B------:R-:W-:Y:S01]  /*67a0*/  FMUL.FTZ R125, R125, R158 ;  /* 0x0000009e7d7d7220 */ /* 0x000fe20000410000 */
[----:B--2---:R-:W-:Y:S01]  /*67b0*/  FMNMX.FTZ R0, R12, R0, !PT ;  /* 0x000000000c007209 */ /* 0x004fe20007810000 */
[-C--:B------:R-:W-:Y:S01]  /*67c0*/  FMUL.FTZ R128, R128, R158.reuse ;  /* 0x0000009e80807220 */ /* 0x080fe20000410000 */
[-C--:B------:R-:W-:Y:S01]  /*67d0*/  FMUL.FTZ R129, R129, R158.reuse ;  /* 0x0000009e81817220 */ /* 0x080fe20000410000 */
[----:B------:R-:W-:Y:S01]  /*67e0*/  FMUL.FTZ R132, R132, R158 ;  /* 0x0000009e84847220 */ /* 0x000fe20000410000 */
[----:B----4-:R-:W-:Y:S01]  /*67f0*/  FMNMX.FTZ R0, R13, R0, !PT ;  /* 0x000000000d007209 */ /* 0x010fe20007810000 */
[----:B------:R-:W2:Y:S01]  /*6800*/  MUFU.TANH R166, R166 ;  /* 0x000000a600a67308 */ /* 0x000ea20000002400 */
[-C--:B------:R-:W-:Y:S01]  /*6810*/  FMUL.FTZ R133, R133, R158.reuse ;  /* 0x0000009e85857220 */ /* 0x080fe20000410000 */
[----:B------:R-:W-:Y:S01]  /*6820*/  FMUL.FTZ R136, R136, R158 ;  /* 0x0000009e88887220 */ /* 0x000fe20000410000 */
[----:B-----5:R-:W-:Y:S01]  /*6830*/  FMNMX.FTZ R0, R14, R0, !PT ;  /* 0x000000000e007209 */ /* 0x020fe20007810000 */
[-C--:B------:R-:W-:Y:S01]  /*6840*/  FMUL.FTZ R137, R137, R158.reuse ;  /* 0x0000009e89897220 */ /* 0x080fe20000410000 */
[-C--:B------:R-:W-:Y:S01]  /*6850*/  FMUL.FTZ R140, R140, R158.reuse ;  /* 0x0000009e8c8c7220 */ /* 0x080fe20000410000 */
[-C--:B------:R-:W-:Y:S01]  /*6860*/  FMUL.FTZ R141, R141, R158.reuse ;  /* 0x0000009e8d8d7220 */ /* 0x080fe20000410000 */
[----:B------:R-:W-:Y:S01]  /*6870*/  FMUL.FTZ R144, R144, R158 ;  /* 0x0000009e90907220 */ /* 0x000fe20000410000 */
[----:B------:R-:W3:Y:S01]  /*6880*/  MUFU.TANH R167, R167 ;  /* 0x000000a700a77308 */ /* 0x000ee20000002400 */
[----:B-1----:R-:W-:Y:S01]  /*6890*/  FMNMX.FTZ R0, R163, R0, !PT ;  /* 0x00000000a3007209 */ /* 0x002fe20007810000 */
[-C--:B------:R-:W-:Y:S01]  /*68a0*/  FMUL.FTZ R145, R145, R158.reuse ;  /* 0x0000009e91917220 */ /* 0x080fe20000410000 */
[-C--:B------:R-:W-:Y:S01]  /*68b0*/  FMUL.FTZ R148, R148, R158.reuse ;  /* 0x0000009e94947220 */ /* 0x080fe20000410000 */
[----:B------:R-:W-:-:S04]  /*68c0*/  FMUL.FTZ R149, R149, R158 ;  /* 0x0000009e95957220 */ /* 0x000fc80000410000 */
[----:B------:R-:W1:Y:S01]  /*68d0*/  MUFU.TANH R170, R170 ;  /* 0x000000aa00aa7308 */ /* 0x000e620000002400 */
[----:B--2---:R-:W-:-:S07]  /*68e0*/  FMNMX.FTZ R0, R166, R0, !PT ;  /* 0x00000000a6007209 */ /* 0x004fce0007810000 */
[----:B------:R-:W2:Y:S01]  /*68f0*/  MUFU.TANH R171, R171 ;  /* 0x000000ab00ab7308 */ /* 0x000ea20000002400 */
[----:B---3--:R-:W-:-:S07]  /*6900*/  FMNMX.FTZ R0, R167, R0, !PT ;  /* 0x00000000a7007209 */ /* 0x008fce0007810000 */
[----:B------:R-:W3:Y:S01]  /*6910*/  MUFU.EX2 R15, R15 ;  /* 0x0000000f000f7308 */ /* 0x000ee20000000800 */
[----:B-1----:R-:W-:-:S07]  /*6920*/  FMNMX.FTZ R0, R170, R0, !PT ;  /* 0x00000000aa007209 */ /* 0x002fce0007810000 */
[----:B------:R-:W1:Y:S01]  /*6930*/  MUFU.EX2 R20, R20 ;  /* 0x0000001400147308 */ /* 0x000e620000000800 */
[----:B--2---:R-:W-:-:S04]  /*6940*/  FMNMX.FTZ R0, R171, R0, !PT ;  /* 0x00000000ab007209 */ /* 0x004fc80007810000 */
[----:B------:R-:W-:-:S03]  /*6950*/  FMNMX.FTZ R0, R172, R0, !PT ;  /* 0x00000000ac007209 */ /* 0x000fc60007810000 */
[----:B------:R-:W2:Y:S01]  /*6960*/  MUFU.EX2 R21, R21 ;  /* 0x0000001500157308 */ /* 0x000ea20000000800 */
[----:B---3--:R-:W-:Y:S01]  /*6970*/  FADD.FTZ R162, R15, R162 ;  /* 0x000000a20fa27221 */ /* 0x008fe20000010000 */
[----:B------:R-:W3:Y:S06]  /*6980*/  SHFL.BFLY PT, R173, R0, 0x2, 0x1f ;  /* 0x0c401f0000ad7f89 */ /* 0x000eec00000e0000 */
[----:B------:R-:W4:Y:S01]  /*6990*/  MUFU.EX2 R168, R168 ;  /* 0x000000a800a87308 */ /* 0x000f220000000800 */
[----:B-1----:R-:W-:-:S07]  /*69a0*/  FADD.FTZ R162, R20, R162 ;  /* 0x000000a214a27221 */ /* 0x002fce0000010000 */
[----:B------:R-:W1:Y:S01]  /*69b0*/  MUFU.EX2 R153, R153 ;  /* 0x0000009900997308 */ /* 0x000e620000000800 */
[----:B--2---:R-:W-:-:S07]  /*69c0*/  FADD.FTZ R162, R21, R162 ;  /* 0x000000a215a27221 */ /* 0x004fce0000010000 */
[----:B------:R-:W-:Y:S01]  /*69d0*/  MUFU.EX2 R169, R169 ;  /* 0x000000a900a97308 */ /* 0x000fe20000000800 */
[----:B----4-:R-:W-:Y:S01]  /*69e0*/  FADD.FTZ R162, R168, R162 ;  /* 0x000000a2a8a27221 */ /* 0x010fe20000010000 */
[----:B---3--:R-:W-:-:S05]  /*69f0*/  FMNMX.FTZ R0, R0, R173, !PT ;  /* 0x000000ad00007209 */ /* 0x008fca0007810000 */
[----:B------:R-:W2:Y:S01]  /*6a00*/  SHFL.BFLY PT, R175, R0, 0x1, 0x1f ;  /* 0x0c201f0000af7f89 */ /* 0x000ea200000e0000 */
[----:B------:R-:W-:Y:S01]  /*6a10*/  MUFU.EX2 R173, R160 ;  /* 0x000000a000ad7308 */ /* 0x000fe20000000800 */
[----:B-1----:R-:W-:-:S07]  /*6a20*/  FADD.FTZ R162, R153, R162 ;  /* 0x000000a299a27221 */ /* 0x002fce0000010000 */
[----:B------:R-:W1:Y:S08]  /*6a30*/  MUFU.EX2 R174, R161 ;  /* 0x000000a100ae7308 */ /* 0x000e700000000800 */
[----:B------:R1:W-:Y:S01]  /*6a40*/  MUFU.EX2 R161, R164 ;  /* 0x000000a400a17308 */ /* 0x0003e20000000800 */
[----:B--2---:R-:W-:-:S07]  /*6a50*/  FMNMX.FTZ R0, R0, R175, !PT ;  /* 0x000000af00007209 */ /* 0x004fce0007810000 */
[----:B------:R-:W-:Y:S01]  /*6a60*/  MUFU.EX2 R165, R165 ;  /* 0x000000a500a57308 */ /* 0x000fe20000000800 */
[----:B-1----:R-:W-:Y:S01]  /*6a70*/  F2FP.BF16.F32.PACK_AB R164, R174, R173 ;  /* 0x000000adaea4723e */ /* 0x002fe200000010ff */
[C---:B------:R-:W-:Y:S01]  /*6a80*/  FADD.FTZ R8, -R0.reuse, R8 ;  /* 0x0000000800087221 */ /* 0x040fe20000010100 */
[----:B------:R-:W-:-:S03]  /*6a90*/  FMUL.FTZ R160, R0, UR21 ;  /* 0x0000001500a07c20 */ /* 0x000fc60008410000 */
[----:B------:R-:W-:Y:S01]  /*6aa0*/  FMUL.FTZ R8, R8, UR21 ;  /* 0x0000001508087c20 */ /* 0x000fe20008410000 */
        /* <DEDUP_REMOVED lines=8> */
[--C-:B------:R-:W-:Y:S01]  /*6b30*/  FFMA.FTZ R12, R12, UR21, -R160.reuse ;  /* 0x000000150c0c7c23 */ /* 0x100fe200080108a0 */
[--C-:B------:R-:W-:Y:S01]  /*6b40*/  FFMA.FTZ R13, R13, UR21, -R160.reuse ;  /* 0x000000150d0d7c23 */ /* 0x100fe200080108a0 */
[--C-:B------:R-:W-:Y:S01]  /*6b50*/  FFMA.FTZ R14, R14, UR21, -R160.reuse ;  /* 0x000000150e0e7c23 */ /* 0x100fe200080108a0 */
[--C-:B------:R-:W-:Y:S01]  /*6b60*/  FFMA.FTZ R163, R163, UR21, -R160.reuse ;  /* 0x00000015a3a37c23 */ /* 0x100fe200080108a0 */
[--C-:B------:R-:W-:Y:S01]  /*6b70*/  FFMA.FTZ R166, R166, UR21, -R160.reuse ;  /* 0x00000015a6a67c23 */ /* 0x100fe200080108a0 */
[----:B------:R-:W2:Y:S01]  /*6b80*/  MUFU.EX2 R157, R157 ;  /* 0x0000009d009d7308 */ /* 0x000ea20000000800 */
[--C-:B------:R-:W-:Y:S01]  /*6b90*/  FFMA.FTZ R167, R167, UR21, -R160.reuse ;  /* 0x00000015a7a77c23 */ /* 0x100fe200080108a0 */
[--C-:B------:R-:W-:Y:S01]  /*6ba0*/  FFMA.FTZ R170, R170, UR21, -R160.reuse ;  /* 0x00000015aaaa7c23 */ /* 0x100fe200080108a0 */
[--C-:B------:R-:W-:Y:S01]  /*6bb0*/  FFMA.FTZ R171, R171, UR21, -R160.reuse ;  /* 0x00000015abab7c23 */ /* 0x100fe200080108a0 */
[----:B------:R-:W-:-:S04]  /*6bc0*/  FFMA.FTZ R172, R172, UR21, -R160 ;  /* 0x00000015acac7c23 */ /* 0x000fc800080108a0 */
[----:B------:R-:W3:Y:S01]  /*6bd0*/  MUFU.EX2 R155, R155 ;  /* 0x0000009b009b7308 */ /* 0x000ee20000000800 */
[-C--:B-1----:R-:W-:Y:S01]  /*6be0*/  FMUL.FTZ R26, R26, R8.reuse ;  /* 0x000000081a1a7220 */ /* 0x082fe20000410000 */
[-C--:B------:R-:W-:Y:S01]  /*6bf0*/  FMUL.FTZ R27, R27, R8.reuse ;  /* 0x000000081b1b7220 */ /* 0x080fe20000410000 */
[-C--:B------:R-:W-:Y:S01]  /*6c00*/  FMUL.FTZ R30, R30, R8.reuse ;  /* 0x000000081e1e7220 */ /* 0x080fe20000410000 */
[-C--:B------:R-:W-:Y:S01]  /*6c10*/  FMUL.FTZ R31, R31, R8.reuse ;  /* 0x000000081f1f7220 */ /* 0x080fe20000410000 */
[-C--:B------:R-:W-:Y:S01]  /*6c20*/  FMUL.FTZ R34, R34, R8.reuse ;  /* 0x0000000822227220 */ /* 0x080fe20000410000 */
[-C--:B------:R-:W-:Y:S01]  /*6c30*/  FMUL.FTZ R35, R35, R8.reuse ;  /* 0x0000000823237220 */ /* 0x080fe20000410000 */
[-C--:B------:R-:W-:Y:S01]  /*6c40*/  FMUL.FTZ R38, R38, R8.reuse ;  /* 0x0000000826267220 */ /* 0x080fe20000410000 */
[----:B------:R1:W4:Y:S01]  /*6c50*/  MUFU.EX2 R175, R9 ;  /* 0x0000000900af7308 */ /* 0x0003220000000800 */
[----:B--2---:R-:W-:Y:S01]  /*6c60*/  FFMA.FTZ R5, R8, R5, R157 ;  /* 0x0000000508057223 */ /* 0x004fe2000001009d */
[-C--:B------:R-:W-:Y:S01]  /*6c70*/  FMUL.FTZ R39, R39, R8.reuse ;  /* 0x0000000827277220 */ /* 0x080fe20000410000 */
[-C--:B------:R-:W-:Y:S01]  /*6c80*/  FMUL.FTZ R42, R42, R8.reuse ;  /* 0x000000082a2a7220 */ /* 0x080fe20000410000 */
[-C--:B------:R-:W-:Y:S01]  /*6c90*/  FMUL.FTZ R43, R43, R8.reuse ;  /* 0x000000082b2b7220 */ /* 0x080fe20000410000 */
[-C--:B------:R-:W-:Y:S01]  /*6ca0*/  FMUL.FTZ R46, R46, R8.reuse ;  /* 0x000000082e2e7220 */ /* 0x080fe20000410000 */
[-C--:B------:R-:W-:Y:S01]  /*6cb0*/  FMUL.FTZ R47, R47, R8.reuse ;  /* 0x000000082f2f7220 */ /* 0x080fe20000410000 */
[----:B------:R-:W-:Y:S01]  /*6cc0*/  FMUL.FTZ R50, R50, R8 ;  /* 0x0000000832327220 */ /* 0x000fe20000410000 */
[----:B------:R2:W-:Y:S01]  /*6cd0*/  MUFU.EX2 R176, R4 ;  /* 0x0000000400b07308 */ /* 0x0005e20000000800 */
[----:B-1----:R-:W-:-:S02]  /*6ce0*/  IMAD.U32 R9, RZ, RZ, UR24 ;  /* 0x00000018ff097e24 */ /* 0x002fc4000f8e00ff */
[----:B---3--:R-:W-:Y:S01]  /*6cf0*/  FADD.FTZ R5, R155, R5 ;  /* 0x000000059b057221 */ /* 0x008fe20000010000 */
[-C--:B------:R-:W-:Y:S01]  /*6d00*/  FMUL.FTZ R51, R51, R8.reuse ;  /* 0x0000000833337220 */ /* 0x080fe20000410000 */
[-C--:B------:R-:W-:Y:S01]  /*6d10*/  FMUL.FTZ R54, R54, R8.reuse ;  /* 0x0000000836367220 */ /* 0x080fe20000410000 */
[----:B------:R-:W-:Y:S02]  /*6d20*/  @!P1 VIADD R160, R9, 0x28c40 ;  /* 0x00028c4009a09836 */ /* 0x000fe40000000000 */
[-C--:B------:R-:W-:Y:S01]  /*6d30*/  FMUL.FTZ R55, R55, R8.reuse ;  /* 0x0000000837377220 */ /* 0x080fe20000410000 */
[-C--:B------:R-:W-:Y:S01]  /*6d40*/  FMUL.FTZ R58, R58, R8.reuse ;  /* 0x000000083a3a7220 */ /* 0x080fe20000410000 */
[----:B------:R-:W1:Y:S01]  /*6d50*/  MUFU.EX2 R10, R10 ;  /* 0x0000000a000a7308 */ /* 0x000e620000000800 */
[----:B--2---:R-:W-:Y:S01]  /*6d60*/  IMAD.U32 R4, RZ, RZ, UR22 ;  /* 0x00000016ff047e24 */ /* 0x004fe2000f8e00ff */
[----:B------:R-:W-:Y:S01]  /*6d70*/  @!P1 PRMT R160, RZ, 0x654, R160 ;  /* 0x00000654ffa09816 */ /* 0x000fe200000000a0 */
[-C--:B------:R-:W-:Y:S01]  /*6d80*/  FMUL.FTZ R59, R59, R8.reuse ;  /* 0x000000083b3b7220 */ /* 0x080fe20000410000 */
[-C--:B------:R-:W-:Y:S01]  /*6d90*/  FMUL.FTZ R62, R62, R8.reuse ;  /* 0x000000083e3e7220 */ /* 0x080fe20000410000 */
[----:B------:R-:W-:Y:S01]  /*6da0*/  @!P2 IMAD R4, R4, 0x40, R16 ;  /* 0x000000400404a824 */ /* 0x000fe200078e0210 */
[----:B------:R2:W-:Y:S01]  /*6db0*/  @!P1 SYNCS.ARRIVE.TRANS64.RED.A1T0 RZ, [R160+URZ], RZ ;  /* 0x000000ffa0ff99a7 */ /* 0x0005e2000810043f */
[-C--:B------:R-:W-:Y:S01]  /*6dc0*/  FMUL.FTZ R63, R63, R8.reuse ;  /* 0x000000083f3f7220 */ /* 0x080fe20000410000 */
[----:B------:R-:W3:Y:S01]  /*6dd0*/  MUFU.EX2 R159, R159 ;  /* 0x0000009f009f7308 */ /* 0x000ee20000000800 */
[-C--:B------:R-:W-:Y:S01]  /*6de0*/  FMUL.FTZ R66, R66, R8.reuse ;  /* 0x0000000842427220 */ /* 0x080fe20000410000 */
[----:B------:R-:W-:Y:S01]  /*6df0*/  @!P2 LEA R4, R4, UR38, 0x2 ;  /* 0x000000260404ac11 */ /* 0x000fe2000f8e10ff */
[-C--:B------:R-:W-:Y:S01]  /*6e00*/  FMUL.FTZ R67, R67, R8.reuse ;  /* 0x0000000843437220 */ /* 0x080fe20000410000 */
[-C--:B------:R-:W-:Y:S01]  /*6e10*/  FMUL.FTZ R70, R70, R8.reuse ;  /* 0x0000000846467220 */ /* 0x080fe20000410000 */
[-C--:B------:R-:W-:Y:S01]  /*6e20*/  FMUL.FTZ R71, R71, R8.reuse ;  /* 0x0000000847477220 */ /* 0x080fe20000410000 */
[----:B--2---:R-:W-:Y:S01]  /*6e30*/  F2FP.BF16.F32.PACK_AB R160, R168, R21 ;  /* 0x00000015a8a0723e */ /* 0x004fe200000010ff */
[----:B------:R2:W-:Y:S01]  /*6e40*/  @!P2 STS [R4+0x28800], R158 ;  /* 0x0288009e0400a388 */ /* 0x0005e20000000800 */
[----:B------:R-:W5:Y:S01]  /*6e50*/  MUFU.EX2 R11, R11 ;  /* 0x0000000b000b7308 */ /* 0x000f620000000800 */
[-C--:B------:R-:W-:Y:S01]  /*6e60*/  FMUL.FTZ R74, R74, R8.reuse ;  /* 0x000000084a4a7220 */ /* 0x080fe20000410000 */
[-C--:B------:R-:W-:Y:S01]  /*6e70*/  FMUL.FTZ R75, R75, R8.reuse ;  /* 0x000000084b4b7220 */ /* 0x080fe20000410000 */
[----:B------:R0:W-:Y:S01]  /*6e80*/  @!P2 STS [R4+0x28820], R8 ;  /* 0x028820080400a388 */ /* 0x0001e20000000800 */
[-C--:B------:R-:W-:Y:S01]  /*6e90*/  FMUL.FTZ R78, R78, R8.reuse ;  /* 0x000000084e4e7220 */ /* 0x080fe20000410000 */
[-C--:B------:R-:W-:Y:S01]  /*6ea0*/  FMUL.FTZ R79, R79, R8.reuse ;  /* 0x000000084f4f7220 */ /* 0x080fe20000410000 */
[-C--:B------:R-:W-:Y:S01]  /*6eb0*/  FMUL.FTZ R82, R82, R8.reuse ;  /* 0x0000000852527220 */ /* 0x080fe20000410000 */
[-C--:B------:R-:W-:Y:S01]  /*6ec0*/  FMUL.FTZ R83, R83, R8.reuse ;  /* 0x0000000853537220 */ /* 0x080fe20000410000 */
[----:B------:R-:W5:Y:S01]  /*6ed0*/  MUFU.EX2 R12, R12 ;  /* 0x0000000c000c7308 */ /* 0x000f620000000800 */
[----:B--2---:R-:W-:Y:S01]  /*6ee0*/  F2FP.BF16.F32.PACK_AB R158, R20, R15 ;  /* 0x0000000f149e723e */ /* 0x004fe200000010ff */
[----:B----4-:R-:W-:Y:S01]  /*6ef0*/  FADD.FTZ R15, R175, R5 ;  /* 0x00000005af0f7221 */ /* 0x010fe20000010000 */
[-C--:B------:R-:W-:Y:S01]  /*6f00*/  FMUL.FTZ R86, R86, R8.reuse ;  /* 0x0000000856567220 */ /* 0x080fe20000410000 */
[-C--:B------:R-:W-:Y:S01]  /*6f10*/  FMUL.FTZ R87, R87, R8.reuse ;  /* 0x0000000857577220 */ /* 0x080fe20000410000 */
[C---:B0-----:R-:W-:Y:S01]  /*6f20*/  FADD.FTZ R4, R169.reuse, R162 ;  /* 0x000000a2a9047221 */ /* 0x041fe20000010000 */
[----:B-1----:R-:W-:Y:S01]  /*6f30*/  FADD.FTZ R15, R10, R15 ;  /* 0x0000000f0a0f7221 */ /* 0x002fe20000010000 */
[----:B------:R-:W-:Y:S01]  /*6f40*/  F2FP.BF16.F32.PACK_AB R162, R169, R153 ;  /* 0x00000099a9a2723e */ /* 0x000fe200000010ff */
[----:B------:R-:W0:Y:S01]  /*6f50*/  MUFU.EX2 R13, R13 ;  /* 0x0000000d000d7308 */ /* 0x000e220000000800 */
[----:B------:R-:W-:Y:S01]  /*6f60*/  FADD.FTZ R4, R173, R4 ;  /* 0x00000004ad047221 */ /* 0x000fe20000010000 */
[----:B---3--:R-:W-:Y:S01]  /*6f70*/  FADD.FTZ R15, R159, R15 ;  /* 0x0000000f9f0f7221 */ /* 0x008fe20000010000 */
[----:B------:R-:W-:Y:S01]  /*6f80*/  F2FP.BF16.F32.PACK_AB R153, R155, R157 ;  /* 0x0000009d9b99723e */ /* 0x000fe200000010ff */
[-C--:B------:R-:W-:Y:S01]  /*6f90*/  FMUL.FTZ R90, R90, R8.reuse ;  /* 0x000000085a5a7220 */ /* 0x080fe20000410000 */
[----:B------:R-:W-:Y:S01]  /*6fa0*/  FADD.FTZ R4, R174, R4 ;  /* 0x00000004ae047221 */ /* 0x000fe20000010000 */
[----:B------:R-:W-:Y:S01]  /*6fb0*/  FADD.FTZ R15, R176, R15 ;  /* 0x0000000fb00f7221 */ /* 0x000fe20000010000 */
[----:B------:R-:W-:Y:S01]  /*6fc0*/  F2FP.BF16.F32.PACK_AB R155, R10, R175 ;  /* 0x000000af0a9b723e */ /* 0x000fe200000010ff */
[----:B------:R-:W1:Y:S01]  /*6fd0*/  MUFU.EX2 R14, R14 ;  /* 0x0000000e000e7308 */ /* 0x000e620000000800 */
[----:B------:R-:W-:Y:S01]  /*6fe0*/  FADD.FTZ R4, R161, R4 ;  /* 0x00000004a1047221 */ /* 0x000fe20000010000 */
[----:B-----5:R-:W-:Y:S01]  /*6ff0*/  FADD.FTZ R15, R11, R15 ;  /* 0x0000000f0b0f7221 */ /* 0x020fe20000010000 */
[----:B------:R-:W-:Y:S01]  /*7000*/  BAR.SYNC.DEFER_BLOCKING 0xf, 0x100 ;  /* 0x03c4000000007b1d */ /* 0x000fe20000010000 */
[----:B------:R-:W-:Y:S01]  /*7010*/  F2FP.BF16.F32.PACK_AB R157, R176, R159 ;  /* 0x0000009fb09d723e */ /* 0x000fe200000010ff */
[----:B------:R-:W-:Y:S01]  /*7020*/  FADD.FTZ R4, R165, R4 ;  /* 0x00000004a5047221 */ /* 0x000fe20000010000 */
[C---:B------:R-:W-:Y:S01]  /*7030*/  FADD.FTZ R15, R12.reuse, R15 ;  /* 0x0000000f0c0f7221 */ /* 0x040fe20000010000 */
[----:B------:R-:W-:Y:S01]  /*7040*/  F2FP.BF16.F32.PACK_AB R159, R12, R11 ;  /* 0x0000000b0c9f723e */ /* 0x000fe200000010ff */
[-C--:B------:R-:W-:Y:S01]  /*7050*/  FMUL.FTZ R91, R91, R8.reuse ;  /* 0x000000085b5b7220 */ /* 0x080fe20000410000 */
[----:B------:R-:W2:Y:S01]  /*7060*/  MUFU.EX2 R163, R163 ;  /* 0x000000a300a37308 */ /* 0x000ea20000000800 */
[----:B0-----:R-:W-:Y:S01]  /*7070*/  FADD.FTZ R15, R13, R15 ;  /* 0x0000000f0d0f7221 */ /* 0x001fe20000010000 */
[-C--:B------:R-:W-:Y:S01]  /*7080*/  FMUL.FTZ R94, R94, R8.reuse ;  /* 0x000000085e5e7220 */ /* 0x080fe20000410000 */
[-C--:B------:R-:W-:Y:S01]  /*7090*/  FMUL.FTZ R95, R95, R8.reuse ;  /* 0x000000085f5f7220 */ /* 0x080fe20000410000 */
[-C--:B------:R-:W-:Y:S01]  /*70a0*/  FMUL.FTZ R98, R98, R8.reuse ;  /* 0x0000000862627220 */ /* 0x080fe20000410000 */
[-C--:B------:R-:W-:Y:S01]  /*70b0*/  FMUL.FTZ R99, R99, R8.reuse ;  /* 0x0000000863637220 */ /* 0x080fe20000410000 */
[-C--:B------:R-:W-:Y:S01]  /*70c0*/  FMUL.FTZ R102, R102, R8.reuse ;  /* 0x0000000866667220 */ /* 0x080fe20000410000 */
[-C--:B------:R-:W-:Y:S01]  /*70d0*/  FMUL.FTZ R103, R103, R8.reuse ;  /* 0x0000000867677220 */ /* 0x080fe20000410000 */
[----:B------:R0:W3:Y:S01]  /*70e0*/  MUFU.EX2 R5, R166 ;  /* 0x000000a600057308 */ /* 0x0000e20000000800 */
[----:B-1----:R-:W-:Y:S01]  /*70f0*/  FADD.FTZ R15, R14, R15 ;  /* 0x0000000f0e0f7221 */ /* 0x002fe20000010000 */
[-C--:B------:R-:W-:Y:S01]  /*7100*/  FMUL.FTZ R106, R106, R8.reuse ;  /* 0x000000086a6a7220 */ /* 0x080fe20000410000 */
[-C--:B------:R-:W-:Y:S01]  /*7110*/  FMUL.FTZ R107, R107, R8.reuse ;  /* 0x000000086b6b7220 */ /* 0x080fe20000410000 */
[-C--:B------:R-:W-:Y:S01]  /*7120*/  FMUL.FTZ R110, R110, R8.reuse ;  /* 0x000000086e6e7220 */ /* 0x080fe20000410000 */
[-C--:B------:R-:W-:Y:S01]  /*7130*/  FMUL.FTZ R111, R111, R8.reuse ;  /* 0x000000086f6f7220 */ /* 0x080fe20000410000 */
[-C--:B------:R-:W-:Y:S01]  /*7140*/  FMUL.FTZ R114, R114, R8.reuse ;  /* 0x0000000872727220 */ /* 0x080fe20000410000 */
[-C--:B------:R-:W-:Y:S01]  /*7150*/  FMUL.FTZ R115, R115, R8.reuse ;  /* 0x0000000873737220 */ /* 0x080fe20000410000 */
[----:B------:R-:W-:Y:S01]  /*7160*/  MUFU.EX2 R170, R170 ;  /* 0x000000aa00aa7308 */ /* 0x000fe20000000800 */
[----:B0-----:R-:W-:Y:S01]  /*7170*/  F2FP.BF16.F32.PACK_AB R166, R165, R161 ;  /* 0x000000a1a5a6723e */ /* 0x001fe200000010ff */
[----:B--2---:R-:W-:Y:S01]  /*7180*/  FADD.FTZ R15, R163, R15 ;  /* 0x0000000fa30f7221 */ /* 0x004fe20000010000 */
[----:B------:R-:W-:Y:S01]  /*7190*/  F2FP.BF16.F32.PACK_AB R161, R14, R13 ;  /* 0x0000000d0ea1723e */ /* 0x000fe200000010ff */
[----:B------:R0:W-:Y:S01]  /*71a0*/  STSM.16.M88.4 [R18+0x26800], R152 ;  /* 0x0268009812007844 */ /* 0x0001e20000000200 */
[-C--:B------:R-:W-:Y:S01]  /*71b0*/  FMUL.FTZ R118, R118, R8.reuse ;  /* 0x0000000876767220 */ /* 0x080fe20000410000 */
[-C--:B------:R-:W-:Y:S01]  /*71c0*/  FMUL.FTZ R119, R119, R8.reuse ;  /* 0x0000000877777220 */ /* 0x080fe20000410000 */
[-C--:B------:R-:W-:Y:S01]  /*71d0*/  FMUL.FTZ R122, R122, R8.reuse ;  /* 0x000000087a7a7220 */ /* 0x080fe20000410000 */
[----:B------:R-:W1:Y:S01]  /*71e0*/  MUFU.EX2 R165, R167 ;  /* 0x000000a700a57308 */ /* 0x000e620000000800 */
[C---:B---3--:R-:W-:Y:S01]  /*71f0*/  FADD.FTZ R15, R5.reuse, R15 ;  /* 0x0000000f050f7221 */ /* 0x048fe20000010000 */
[----:B------:R-:W-:Y:S01]  /*7200*/  F2FP.BF16.F32.PACK_AB R163, R5, R163 ;  /* 0x000000a305a3723e */ /* 0x000fe200000010ff */
[----:B------:R0:W-:Y:S01]  /*7210*/  STSM.16.M88.4 [R19], R156 ;  /* 0x0000009c13007844 */ /* 0x0001e20000000200 */
[-C--:B------:R-:W-:Y:S01]  /*7220*/  FMUL.FTZ R123, R123, R8.reuse ;  /* 0x000000087b7b7220 */ /* 0x080fe20000410000 */
[-C--:B------:R-:W-:Y:S01]  /*7230*/  FMUL.FTZ R126, R126, R8.reuse ;  /* 0x000000087e7e7220 */ /* 0x080fe20000410000 */
[-C--:B------:R-:W-:Y:S01]  /*7240*/  FMUL.FTZ R127, R127, R8.reuse ;  /* 0x000000087f7f7220 */ /* 0x080fe20000410000 */
[----:B------:R0:W-:Y:S01]  /*7250*/  STSM.16.M88.4 [R23], R160 ;  /* 0x000000a017007844 */ /* 0x0001e20000000200 */
        /* <DEDUP_REMOVED lines=8> */
[----:B------:R-:W3:Y:S01]  /*72e0*/  MUFU.EX2 R172, R172 ;  /* 0x000000ac00ac7308 */ /* 0x000ee20000000800 */
[----:B-1----:R-:W-:Y:S01]  /*72f0*/  FADD.FTZ R15, R165, R15 ;  /* 0x0000000fa50f7221 */ /* 0x002fe20000010000 */
[----:B------:R-:W-:Y:S01]  /*7300*/  F2FP.BF16.F32.PACK_AB R165, R170, R165 ;  /* 0x000000a5aaa5723e */ /* 0x000fe200000010ff */
[-C--:B------:R-:W-:Y:S01]  /*7310*/  FMUL.FTZ R143, R143, R8.reuse ;  /* 0x000000088f8f7220 */ /* 0x080fe20000410000 */
[-C--:B------:R-:W-:Y:S01]  /*7320*/  FMUL.FTZ R146, R146, R8.reuse ;  /* 0x0000000892927220 */ /* 0x080fe20000410000 */
[----:B------:R-:W-:Y:S01]  /*7330*/  FADD.FTZ R15, R170, R15 ;  /* 0x0000000faa0f7221 */ /* 0x000fe20000010000 */
[-C--:B------:R-:W-:Y:S01]  /*7340*/  FMUL.FTZ R147, R147, R8.reuse ;  /* 0x0000000893937220 */ /* 0x080fe20000410000 */
[-C--:B------:R-:W-:Y:S01]  /*7350*/  FMUL.FTZ R150, R150, R8.reuse ;  /* 0x0000000896967220 */ /* 0x080fe20000410000 */
[----:B------:R-:W-:Y:S01]  /*7360*/  FMUL.FTZ R151, R151, R8 ;  /* 0x0000000897977220 */ /* 0x000fe20000410000 */
[----:B--2---:R-:W-:Y:S01]  /*7370*/  FADD.FTZ R15, R167, R15 ;  /* 0x0000000fa70f7221 */ /* 0x004fe20000010000 */
[----:B---3--:R-:W-:-:S03]  /*7380*/  F2FP.BF16.F32.PACK_AB R167, R172, R167 ;  /* 0x000000a7aca7723e */ /* 0x008fc600000010ff */
[----:B------:R-:W-:Y:S02]  /*7390*/  FADD.FTZ R5, R172, R15 ;  /* 0x0000000fac057221 */ /* 0x000fe40000010000 */
[----:B------:R0:W-:Y:S01]  /*73a0*/  STSM.16.M88.4 [R22], R164 ;  /* 0x000000a416007844 */ /* 0x0001e20000000200 */
[----:B------:R-:W-:Y:S05]  /*73b0*/  @!P0 BRA `(.L_x_412) ;  /* 0x0000000000048947 */ /* 0x000fea0003800000 */
[----:B------:R-:W-:Y:S01]  /*73c0*/  BPT.TRAP 0x1 ;  /* 0x000000040000795c */ /* 0x000fe20000300000 */
.L_x_412:
[----:B------:R1:W2:Y:S01]  /*73d0*/  SYNCS.PHASECHK.TRANS64.TRYWAIT P2, [UR24+0x28c50], R7 ;  /* 0x028c5007ff0075a7 */ /* 0x0002a20008040158 */
[----:B------:R-:W-:Y:S05]  /*73e0*/  @!P0 BRA `(.L_x_413) ;  /* 0x0000000000048947 */ /* 0x000fea0003800000 */
[----:B------:R-:W-:Y:S01]  /*73f0*/  BPT.TRAP 0x1 ;  /* 0x000000040000795c */ /* 0x000fe20000300000 */
.L_x_413:
[----:B--2---:R-:W-:Y:S05]  /*7400*/  @P2 BRA `(.L_x_414) ;  /* 0x0000000000082947 */ /* 0x004fea0003800000 */
[----:B------:R-:W2:Y:S02]  /*7410*/  SYNCS.PHASECHK.TRANS64.TRYWAIT P2, [UR24+0x28c50], R7 ;  /* 0x028c5007ff0075a7 */ /* 0x000ea40008040158 */
[----:B--2---:R-:W-:Y:S05]  /*7420*/  @!P2 BRA `(.L_x_415) ;  /* 0x000000c800b8a947 */ /* 0x004fea0003800000 */
.L_x_414:
[----:B------:R-:W-:Y:S01]  /*7430*/  ULEA UR10, UR37, UR54, 0xc ;  /* 0x00000036250a7291 */ /* 0x000fe2000f8e603f */
[----:B------:R-:W-:Y:S01]  /*7440*/  WARPGROUP.ARRIVE ;  /* 0x00000000000079c5 */ /* 0x000fe20000000000 */
[----:B------:R-:W-:Y:S01]  /*7450*/  UMOV UR7, 0x40000040 ;  /* 0x4000004000077882 */ /* 0x000fe20000000000 */
[----:B------:R-:W-:Y:S01]  /*7460*/  PLOP3.LUT P2, PT, PT, PT, UP0, 0x80, 0x0 ;  /* 0x000000000000781c */ /* 0x000fe20003f4f008 */
[----:B--2---:R-:W-:Y:S01]  /*7470*/  @!P1 VIADD R9, R9, 0x28c60 ;  /* 0x00028c6009099836 */ /* 0x004fe20000000000 */
[----:B------:R-:W-:Y:S01]  /*7480*/  UMOV UR22, UR37 ;  /* 0x0000002500167c82 */ /* 0x000fe20008000000 */
[----:B------:R-:W-:Y:S01]  /*7490*/  IMAD.MOV.U32 R8, RZ, RZ, R0 ;  /* 0x000000ffff087224 */ /* 0x000fe200078e0000 */
[----:B------:R-:W-:Y:S02]  /*74a0*/  UMOV UR6, UR10 ;  /* 0x0000000a00067c82 */ /* 0x000fe40008000000 */
[----:B------:R-:W-:Y:S01]  /*74b0*/  HGMMA.64x256x16.F32.BF16 R24, R152, gdesc[UR4].tnspB, R24, gsb0 ;  /* 0x43e0000498187df0 */ /* 0x000fe20008001818 */
[----:B------:R-:W-:Y:S01]  /*74c0*/  UIADD3 UR6, UR10, 0x80, URZ ;  /* 0x000000800a067890 */ /* 0x000fe2000fffe03f */
[----:B------:R-:W-:Y:S01]  /*74d0*/  @!P1 PRMT R9, RZ, 0x654, R9 ;  /* 0x00000654ff099816 */ /* 0x000fe20000000009 */
[----:B------:R-:W-:Y:S01]  /*74e0*/  UMOV UR7, 0x40000040 ;  /* 0x4000004000077882 */ /* 0x000fe20000000000 */
[----:B------:R-:W-:-:S02]  /*74f0*/  WARPGROUP.DEPBAR.LE gsb0, 0x0 ;  /* 0x00008000000079c5 */ /* 0x000fc40000010000 */
[----:B------:R-:W-:-:S15]  /*7500*/  WARPGROUP.ARRIVE ;  /* 0x00000000000079c5 */ /* 0x000fde0000000000 */
[----:B------:R-:W-:-:S07]  /*7510*/  NOP ;  /* 0x0000000000007918 */ /* 0x000fce0000000000 */
        /* <DEDUP_REMOVED lines=22> */
[----:B------:R2:W-:Y:S02]  /*7680*/  @!P1 SYNCS.ARRIVE.TRANS64.RED.A1T0 RZ, [R9+URZ], RZ ;  /* 0x000000ff09ff99a7 */ /* 0x0005e4000810043f */
[----:B--2---:R-:W-:Y:S01]  /*7690*/  IMAD.MOV.U32 R9, RZ, RZ, R6 ;  /* 0x000000ffff097224 */ /* 0x004fe200078e0006 */
[----:B------:R-:W-:Y:S06]  /*76a0*/  @P2 BRA `(.L_x_416) ;  /* 0xffffffe000d02947 */ /* 0x000fec000383ffff */
.L_x_407:
[----:B------:R-:W2:Y:S01]  /*76b0*/  SHFL.BFLY PT, R3, R4, 0x2, 0x1f ;  /* 0x0c401f0004037f89 */ /* 0x000ea200000e0000 */
[----:B------:R-:W-:Y:S08]  /*76c0*/  BAR.ARV 0x8, 0x100 ;  /* 0x0204000000007b1d */ /* 0x000ff00000002000 */
[----:B------:R-:W-:Y:S01]  /*76d0*/  BAR.SYNC.DEFER_BLOCKING 0xf, 0x100 ;  /* 0x03c4000000007b1d */ /* 0x000fe20000010000 */
[----:B------:R-:W-:Y:S01]  /*76e0*/  ISETP.NE.AND P2, PT, R17, RZ, PT ;  /* 0x000000ff1100720c */ /* 0x000fe20003f45270 */
[----:B------:R-:W-:Y:S01]  /*76f0*/  IMAD.MOV.U32 R13, RZ, RZ, -0x800000 ;  /* 0xff800000ff0d7424 */ /* 0x000fe200078e00ff */
[----:B------:R-:W-:Y:S01]  /*7700*/  UIADD3 UR48, UR48, 0x1, URZ ;  /* 0x0000000130307890 */ /* 0x000fe2000fffe03f */
[----:B------:R-:W-:-:S02]  /*7710*/  IMAD.MOV.U32 R12, RZ, RZ, -0x800000 ;  /* 0xff800000ff0c7424 */ /* 0x000fc400078e00ff */
[----:B------:R-:W4:Y:S01]  /*7720*/  SHFL.BFLY PT, R10, R5, 0x2, 0x1f ;  /* 0x0c401f00050a7f89 */ /* 0x000f2200000e0000 */
[----:B--2---:R-:W-:Y:S01]  /*7730*/  FADD.FTZ R3, R3, R4 ;  /* 0x0000000403037221 */ /* 0x004fe20000010000 */
[----:B------:R-:W-:-:S04]  /*7740*/  IMAD.MOV.U32 R4, RZ, RZ, RZ ;  /* 0x000000ffff047224 */ /* 0x000fc800078e00ff */
[----:B------:R-:W2:Y:S01]  /*7750*/  SHFL.BFLY PT, R8, R3, 0x1, 0x1f ;  /* 0x0c201f0003087f89 */ /* 0x000ea200000e0000 */
[----:B----4-:R-:W-:Y:S01]  /*7760*/  FADD.FTZ R10, R10, R5 ;  /* 0x000000050a0a7221 */ /* 0x010fe20000010000 */
[----:B------:R-:W-:-:S04]  /*7770*/  IMAD.U32 R5, RZ, RZ, UR21 ;  /* 0x00000015ff057e24 */ /* 0x000fc8000f8e00ff */
[----:B01----:R-:W0:Y:S01]  /*7780*/  SHFL.BFLY PT, R7, R10, 0x1, 0x1f ;  /* 0x0c201f000a077f89 */ /* 0x003e2200000e0000 */
[----:B--2---:R-:W-:Y:S01]  /*7790*/  FADD.FTZ R9, R3, R8 ;  /* 0x0000000803097221 */ /* 0x004fe20000010000 */
[----:B------:R-:W-:-:S04]  /*77a0*/  IMAD.MOV.U32 R3, RZ, RZ, RZ ;  /* 0x000000ffff037224 */ /* 0x000fc800078e00ff */
[----:B------:R-:W-:-:S13]  /*77b0*/  FSETP.NE.FTZ.AND P0, PT, R9, RZ, PT ;  /* 0x000000ff0900720b */ /* 0x000fda0003f15000 */
[----:B------:R-:W1:Y:S01]  /*77c0*/  @P0 MUFU.LG2 R8, R9 ;  /* 0x0000000900080308 */ /* 0x000e620000000c00 */
[----:B------:R-:W-:Y:S01]  /*77d0*/  @P0 FMUL.FTZ R5, R5, 0.69314718246459960938 ;  /* 0x3f31721805050820 */ /* 0x000fe20000410000 */
[----:B0-----:R-:W-:-:S05]  /*77e0*/  FADD.FTZ R7, R10, R7 ;  /* 0x000000070a077221 */ /* 0x001fca0000010000 */
[----:B------:R-:W-:Y:S01]  /*77f0*/  FSETP.NE.FTZ.AND P1, PT, R7, RZ, PT ;  /* 0x000000ff0700720b */ /* 0x000fe20003f35000 */
[----:B------:R-:W0:Y:S01]  /*7800*/  @P0 MUFU.RCP R4, R9 ;  /* 0x0000000900040308 */ /* 0x000e220000001000 */
[----:B-1----:R-:W-:-:S11]  /*7810*/  @P0 FMUL.FTZ R8, R8, 0.69314718246459960938 ;  /* 0x3f31721808080820 */ /* 0x002fd60000410000 */
[----:B------:R-:W1:Y:S01]  /*7820*/  @P1 MUFU.RCP R3, R7 ;  /* 0x0000000700031308 */ /* 0x000e620000001000 */
[----:B------:R-:W-:Y:S01]  /*7830*/  @P0 FFMA.FTZ R13, R5, R6, R8 ;  /* 0x00000006050d0223 */ /* 0x000fe20000010008 */
[----:B------:R-:W-:Y:S01]  /*7840*/  IMAD.U32 R5, RZ, RZ, UR37 ;  /* 0x00000025ff057e24 */ /* 0x000fe2000f8e00ff */
[----:B------:R-:W-:Y:S01]  /*7850*/  UIADD3 UR37, UR37, 0x1, URZ ;  /* 0x0000000125257890 */ /* 0x000fe2000fffe03f */
[----:B------:R-:W-:Y:S01]  /*7860*/  PLOP3.LUT P0, PT, PT, PT, PT, 0x8, 0x0 ;  /* 0x000000000000781c */ /* 0x000fe20003f0e170 */
[-C--:B0-----:R-:W-:Y:S01]  /*7870*/  FMUL.FTZ R24, R24, R4.reuse ;  /* 0x0000000418187220 */ /* 0x081fe20000410000 */
[----:B------:R-:W-:Y:S02]  /*7880*/  @!P2 IMAD R5, R5, 0x40, R16 ;  /* 0x000000400505a824 */ /* 0x000fe400078e0210 */
[-C--:B------:R-:W-:Y:S01]  /*7890*/  FMUL.FTZ R25, R25, R4.reuse ;  /* 0x0000000419197220 */ /* 0x080fe20000410000 */
[-C--:B------:R-:W-:Y:S01]  /*78a0*/  FMUL.FTZ R28, R28, R4.reuse ;  /* 0x000000041c1c7220 */ /* 0x080fe20000410000 */
[-C--:B------:R-:W-:Y:S01]  /*78b0*/  FMUL.FTZ R29, R29, R4.reuse ;  /* 0x000000041d1d7220 */ /* 0x080fe20000410000 */
[-C--:B------:R-:W-:Y:S01]  /*78c0*/  FMUL.FTZ R32, R32, R4.reuse ;  /* 0x0000000420207220 */ /* 0x080fe20000410000 */
[----:B------:R-:W-:Y:S01]  /*78d0*/  @!P2 LEA R6, R5, UR38, 0x2 ;  /* 0x000000260506ac11 */ /* 0x000fe2000f8e10ff */
[-C--:B------:R-:W-:Y:S01]  /*78e0*/  FMUL.FTZ R33, R33, R4.reuse ;  /* 0x0000000421217220 */ /* 0x080fe20000410000 */
[----:B------:R-:W0:Y:S01]  /*78f0*/  @P1 MUFU.LG2 R5, R7 ;  /* 0x0000000700051308 */ /* 0x000e220000000c00 */
[-C--:B------:R-:W-:Y:S01]  /*7900*/  FMUL.FTZ R36, R36, R4.reuse ;  /* 0x0000000424247220 */ /* 0x080fe20000410000 */
[-C--:B------:R-:W-:Y:S01]  /*7910*/  FMUL.FTZ R37, R37, R4.reuse ;  /* 0x0000000425257220 */ /* 0x080fe20000410000 */
[----:B------:R2:W-:Y:S01]  /*7920*/  @!P2 STS [R6+0x28800], R4 ;  /* 0x028800040600a388 */ /* 0x0005e20000000800 */
[-C--:B------:R-:W-:Y:S01]  /*7930*/  FMUL.FTZ R40, R40, R4.reuse ;  /* 0x0000000428287220 */ /* 0x080fe20000410000 */
[-C--:B------:R-:W-:Y:S01]  /*7940*/  FMUL.FTZ R41, R41, R4.reuse ;  /* 0x0000000429297220 */ /* 0x080fe20000410000 */
[-C--:B------:R-:W-:Y:S01]  /*7950*/  FMUL.FTZ R44, R44, R4.reuse ;  /* 0x000000042c2c7220 */ /* 0x080fe20000410000 */
[----:B-1----:R1:W-:Y:S01]  /*7960*/  @!P2 STS [R6+0x28820], R3 ;  /* 0x028820030600a388 */ /* 0x0023e20000000800 */
        /* <DEDUP_REMOVED lines=53> */
[----:B--2---:R-:W-:Y:S01]  /*7cc0*/  IMAD.U32 R4, RZ, RZ, UR21 ;  /* 0x00000015ff047e24 */ /* 0x004fe2000f8e00ff */
[----:B------:R-:W-:Y:S01]  /*7cd0*/  UISETP.NE.AND UP0, UPT, UR37, 0x2, UPT ;  /* 0x000000022500788c */ /* 0x000fe2000bf05270 */
[----:B0-----:R-:W-:Y:S01]  /*7ce0*/  @P1 FMUL.FTZ R5, R5, 0.69314718246459960938 ;  /* 0x3f31721805051820 */ /* 0x001fe20000410000 */
[-C--:B------:R-:W-:Y:S01]  /*7cf0*/  FMUL.FTZ R26, R26, R3.reuse ;  /* 0x000000031a1a7220 */ /* 0x080fe20000410000 */
[----:B------:R-:W-:Y:S01]  /*7d00*/  @P1 FMUL.FTZ R4, R4, 0.69314718246459960938 ;  /* 0x3f31721804041820 */ /* 0x000fe20000410000 */
[----:B------:R-:W-:Y:S01]  /*7d10*/  USEL UR4, URZ, 0x1, UP0 ;  /* 0x000000013f047887 */ /* 0x000fe20008000000 */
        /* <DEDUP_REMOVED lines=64> */
[----:B------:R-:W-:-:S02]  /*8120*/  USEL UR37, UR37, URZ, UP0 ;  /* 0x0000003f25257287 */ /* 0x000fc40008000000 */
[----:B------:R-:W-:Y:S01]  /*8130*/  ULOP3.LUT UR47, UR47, UR4, URZ, 0x3c, !UPT ;  /* 0x000000042f2f7292 */ /* 0x000fe2000f8e3c3f */
[----:B-1----:R-:W-:Y:S11]  /*8140*/  BAR.ARV 0xe, 0x100 ;  /* 0x0384000000007b1d */ /* 0x002ff60000002000 */
.L_x_387:
[----:B------:R-:W0:Y:S08]  /*8150*/  S2UR UR4, SR_CgaCtaId ;  /* 0x00000000000479c3 */ /* 0x000e300000008800 */
[----:B------:R-:W-:Y:S06]  /*8160*/  BAR.SYNC.DEFER_BLOCKING 0x5, 0x180 ;  /* 0x0146000000007b1d */ /* 0x000fec0000010000 */
[----:B------:R-:W-:Y:S01]  /*8170*/  UMOV UR38, 0x400 ;  /* 0x0000040000267882 */ /* 0x000fe20000000000 */
[----:B------:R-:W-:Y:S01]  /*8180*/  BSSY B0, `(.L_x_417) ;  /* 0x0000498000007945 */ /* 0x000fe20003800000 */
[----:B0-----:R-:W-:-:S09]  /*8190*/  ULEA UR38, UR4, UR38, 0x18 ;  /* 0x0000002604267291 */ /* 0x001fd2000f8ec03f */
[----:B------:R-:W0:Y:S02]  /*81a0*/  LDS.128 R4, [UR38+0x28cd0] ;  /* 0x028cd026ff047984 */ /* 0x000e240008000c00 */
[----:B0-----:R-:W-:Y:S02]  /*81b0*/  R2UR UR5, R5 ;  /* 0x00000000050572ca */ /* 0x001fe400000e0000 */
[----:B------:R-:W-:Y:S02]  /*81c0*/  R2UR UR6, R6 ;  /* 0x00000000060672ca */ /* 0x000fe400000e0000 */
[----:B------:R-:W-:Y:S01]  /*81d0*/  R2UR UR7, R7 ;  /* 0x00000000070772ca */ /* 0x000fe200000e0000 */
[----:B------:R-:W-:Y:S06]  /*81e0*/  BAR.ARV 0x4, 0x180 ;  /* 0x0106000000007b1d */ /* 0x000fec0000002000 */
[----:B------:R-:W-:Y:S08]  /*81f0*/  @P0 BRA `(.L_x_418) ;  /* 0x0000003800440947 */ /* 0x000ff00003800000 */
[----:B------:R-:W2:Y:S01]  /*8200*/  LDL R0, [R1+0x50] ;  /* 0x0000500001007983 */ /* 0x000ea20000100800 */
[----:B------:R-:W0:Y:S01]  /*8210*/  S2UR UR4, SR_SWINHI ;  /* 0x00000000000479c3 */ /* 0x000e220000002f00 */
[----:B------:R-:W-:Y:S01]  /*8220*/  F2FP.BF16.F32.PACK_AB R6, R29, R28 ;  /* 0x0000001c1d06723e */ /* 0x000fe200000010ff */
[----:B------:R-:W-:Y:S01]  /*8230*/  USHF.L.U64.HI UR12, UR39, 0x2, UR42 ;  /* 0x00000002270c7899 */ /* 0x000fe2000801022a */
[----:B------:R-:W-:Y:S01]  /*8240*/  F2FP.BF16.F32.PACK_AB R7, R31, R30 ;  /* 0x0000001e1f07723e */ /* 0x000fe200000010ff */
[----:B------:R-:W-:Y:S01]  /*8250*/  ULDC.64 UR10, c[0x0][0xc00] ;  /* 0x00030000000a7ab9 */ /* 0x000fe20000000a00 */
[----:B------:R-:W-:Y:S02]  /*8260*/  F2FP.BF16.F32.PACK_AB R9, R35, R34 ;  /* 0x000000222309723e */ /* 0x000fe400000010ff */
[----:B------:R-:W-:Y:S02]  /*8270*/  F2FP.BF16.F32.PACK_AB R10, R37, R36 ;  /* 0x00000024250a723e */ /* 0x000fe400000010ff */
[----:B------:R-:W-:Y:S01]  /*8280*/  F2FP.BF16.F32.PACK_AB R11, R39, R38 ;  /* 0x00000026270b723e */ /* 0x000fe200000010ff */
[----:B------:R-:W-:Y:S01]  /*8290*/  UMOV UR8, UR38 ;  /* 0x0000002600087c82 */ /* 0x000fe20008000000 */
[----:B0-----:R-:W-:Y:S01]  /*82a0*/  UMOV UR9, UR4 ;  /* 0x0000000400097c82 */ /* 0x001fe20008000000 */
[----:B------:R-:W-:Y:S01]  /*82b0*/  USHF.L.U32 UR4, UR39, 0x2, URZ ;  /* 0x0000000227047899 */ /* 0x000fe2000800063f */
[----:B------:R-:W-:-:S02]  /*82c0*/  IMAD.U32 R14, RZ, RZ, UR8 ;  /* 0x00000008ff0e7e24 */ /* 0x000fc4000f8e00ff */
[----:B------:R-:W-:Y:S01]  /*82d0*/  IMAD.U32 R15, RZ, RZ, UR9 ;  /* 0x00000009ff0f7e24 */ /* 0x000fe2000f8e00ff */
[----:B------:R-:W-:Y:S02]  /*82e0*/  ULDC.64 UR8, c[0x0][0xc08] ;  /* 0x0003020000087ab9 */ /* 0x000fe40000000a00 */
[----:B------:R-:W-:-:S04]  /*82f0*/  UISETP.NE.U32.AND UP0, UPT, UR8, URZ, UPT ;  /* 0x0000003f0800728c */ /* 0x000fc8000bf05070 */
[----:B------:R-:W-:Y:S01]  /*8300*/  UISETP.NE.AND.EX UP0, UPT, UR9, URZ, UPT, UP0 ;  /* 0x0000003f0900728c */ /* 0x000fe2000bf05300 */
[----:B------:R-:W-:Y:S05]  /*8310*/  BAR.SYNC.DEFER_BLOCKING 0x1, 0x100 ;  /* 0x0044000000007b1d */ /* 0x000fea0000010000 */
[----:B------:R-:W-:-:S05]  /*8320*/  PLOP3.LUT P1, PT, PT, PT, UP0, 0x80, 0x0 ;  /* 0x000000000000781c */ /* 0x000fca0003f2f008 */
[----:B------:R-:W-:-:S04]  /*8330*/  @UP0 UIADD3 UR8, UP1, UR4, UR8, URZ ;  /* 0x0000000804080290 */ /* 0x000fc8000ff3e03f */
[----:B------:R-:W-:Y:S02]  /*8340*/  @UP0 UIADD3.X UR9, UR12, UR9, URZ, UP1, !UPT ;  /* 0x000000090c090290 */ /* 0x000fe40008ffe43f */
[----:B------:R-:W-:Y:S01]  /*8350*/  UIADD3 UR4, UP0, UR4, UR10, URZ ;  /* 0x0000000a04047290 */ /* 0x000fe2000ff1e03f */
[----:B--2---:R-:W-:-:S03]  /*8360*/  IMAD.WIDE R20, R0, 0x2, R14 ;  /* 0x0000000200147825 */ /* 0x004fc600078e020e */
[C---:B------:R-:W-:Y:S02]  /*8370*/  LOP3.LUT R5, R20.reuse, 0x380, RZ, 0xc0, !PT ;  /* 0x0000038014057812 */ /* 0x040fe400078ec0ff */
[----:B------:R-:W-:Y:S02]  /*8380*/  IADD3 R8, P0, R20, 0x20, RZ ;  /* 0x0000002014087810 */ /* 0x000fe40007f1e0ff */
[----:B------:R-:W-:Y:S02]  /*8390*/  SHF.R.U64 R5, R5, 0x3, RZ ;  /* 0x0000000305057819 */ /* 0x000fe400000012ff */
[----:B------:R-:W-:Y:S02]  /*83a0*/  LOP3.LUT R3, R8, 0x380, RZ, 0xc0, !PT ;  /* 0x0000038008037812 */ /* 0x000fe400078ec0ff */
[----:B------:R-:W-:Y:S01]  /*83b0*/  LOP3.LUT R4, R5, R20, RZ, 0x3c, !PT ;  /* 0x0000001405047212 */ /* 0x000fe200078e3cff */
[----:B------:R-:W-:Y:S01]  /*83c0*/  IMAD.MOV.U32 R5, RZ, RZ, R21 ;  /* 0x000000ffff057224 */ /* 0x000fe200078e0015 */
[----:B------:R-:W-:-:S04]  /*83d0*/  SHF.R.U64 R3, R3, 0x3, RZ ;  /* 0x0000000303037819 */ /* 0x000fc800000012ff */
[----:B------:R-:W-:Y:S02]  /*83e0*/  MOV R0, R4 ;  /* 0x0000000400007202 */ /* 0x000fe40000000f00 */
[----:B------:R-:W-:Y:S02]  /*83f0*/  F2FP.BF16.F32.PACK_AB R4, R25, R24 ;  /* 0x000000181904723e */ /* 0x000fe400000010ff */
[----:B------:R-:W-:-:S05]  /*8400*/  F2FP.BF16.F32.PACK_AB R5, R27, R26 ;  /* 0x0000001a1b05723e */ /* 0x000fca00000010ff */
[----:B------:R0:W-:Y:S02]  /*8410*/  STSM.16.M88.4 [R0], R4 ;  /* 0x0000000400007844 */ /* 0x0001e40000000200 */
[----:B0-----:R-:W-:Y:S01]  /*8420*/  IMAD.X R5, RZ, RZ, R21, P0 ;  /* 0x000000ffff057224 */ /* 0x001fe200000e0615 */
[----:B------:R-:W-:Y:S02]  /*8430*/  LOP3.LUT R4, R3, R8, RZ, 0x3c, !PT ;  /* 0x0000000803047212 */ /* 0x000fe400078e3cff */
[----:B------:R-:W-:Y:S02]  /*8440*/  F2FP.BF16.F32.PACK_AB R8, R33, R32 ;  /* 0x000000202108723e */ /* 0x000fe400000010ff */
[----:B------:R-:W-:Y:S02]  /*8450*/  MOV R3, R4 ;  /* 0x0000000400037202 */ /* 0x000fe40000000f00 */
[----:B------:R-:W-:Y:S02]  /*8460*/  IADD3 R5, P0, R20, 0x40, RZ ;  /* 0x0000004014057810 */ /* 0x000fe40007f1e0ff */
[----:B------:R-:W-:Y:S01]  /*8470*/  F2FP.BF16.F32.PACK_AB R6, R45, R44 ;  /* 0x0000002c2d06723e */ /* 0x000fe200000010ff */
[----:B------:R0:W-:Y:S01]  /*8480*/  STSM.16.M88.4 [R3], R8 ;  /* 0x0000000803007844 */ /* 0x0001e20000000200 */
[----:B------:R-:W-:-:S02]  /*8490*/  LOP3.LUT R4, R5, 0x380, RZ, 0xc0, !PT ;  /* 0x0000038005047812 */ /* 0x000fc400078ec0ff */
[----:B------:R-:W-:Y:S02]  /*84a0*/  F2FP.BF16.F32.PACK_AB R7, R47, R46 ;  /* 0x0000002e2f07723e */ /* 0x000fe400000010ff */
[----:B------:R-:W-:-:S04]  /*84b0*/  SHF.R.U64 R4, R4, 0x3, RZ ;  /* 0x0000000304047819 */ /* 0x000fc800000012ff */
[----:B------:R-:W-:Y:S01]  /*84c0*/  LOP3.LUT R4, R4, R5, RZ, 0x3c, !PT ;  /* 0x0000000504047212 */ /* 0x000fe200078e3cff */
[----:B------:R-:W-:-:S05]  /*84d0*/  IMAD.X R5, RZ, RZ, R21, P0 ;  /* 0x000000ffff057224 */ /* 0x000fca00000e0615 */
[----:B------:R-:W-:Y:S02]  /*84e0*/  MOV R0, R4 ;  /* 0x0000000400007202 */ /* 0x000fe40000000f00 */
[----:B0-----:R-:W-:Y:S02]  /*84f0*/  IADD3 R8, P0, R20, 0x60, RZ ;  /* 0x0000006014087810 */ /* 0x001fe40007f1e0ff */
[----:B------:R-:W-:Y:S02]  /*8500*/  F2FP.BF16.F32.PACK_AB R4, R41, R40 ;  /* 0x000000282904723e */ /* 0x000fe400000010ff */
[----:B------:R-:W-:Y:S02]  /*8510*/  LOP3.LUT R3, R8, 0x380, RZ, 0xc0, !PT ;  /* 0x0000038008037812 */ /* 0x000fe400078ec0ff */
[----:B------:R-:W-:Y:S02]  /*8520*/  F2FP.BF16.F32.PACK_AB R5, R43, R42 ;  /* 0x0000002a2b05723e */ /* 0x000fe400000010ff */
[----:B------:R-:W-:-:S02]  /*8530*/  SHF.R.U64 R3, R3, 0x3, RZ ;  /* 0x0000000303037819 */ /* 0x000fc400000012ff */
[----:B------:R-:W-:Y:S01]  /*8540*/  F2FP.BF16.F32.PACK_AB R9, R51, R50 ;  /* 0x000000323309723e */ /* 0x000fe200000010ff */
[----:B------:R0:W-:Y:S01]  /*8550*/  STSM.16.M88.4 [R0], R4 ;  /* 0x0000000400007844 */ /* 0x0001e20000000200 */
[----:B------:R-:W-:Y:S02]  /*8560*/  F2FP.BF16.F32.PACK_AB R10, R53, R52 ;  /* 0x00000034350a723e */ /* 0x000fe400000010ff */
[----:B------:R-:W-:Y:S01]  /*8570*/  F2FP.BF16.F32.PACK_AB R11, R55, R54 ;  /* 0x00000036370b723e */ /* 0x000fe200000010ff */
[----:B0-----:R-:W-:Y:S01]  /*8580*/  IMAD.X R5, RZ, RZ, R21, P0 ;  /* 0x000000ffff057224 */ /* 0x001fe200000e0615 */
[----:B------:R-:W-:Y:S02]  /*8590*/  LOP3.LUT R4, R3, R8, RZ, 0x3c, !PT ;  /* 0x0000000803047212 */ /* 0x000fe400078e3cff */
[----:B------:R-:W-:Y:S02]  /*85a0*/  F2FP.BF16.F32.PACK_AB R8, R49, R48 ;  /* 0x000000303108723e */ /* 0x000fe400000010ff */
[----:B------:R-:W-:-:S02]  /*85b0*/  MOV R3, R4 ;  /* 0x0000000400037202 */ /* 0x000fc40000000f00 */
[----:B------:R-:W-:Y:S02]  /*85c0*/  IADD3 R5, P0, R20, 0x2000, RZ ;  /* 0x0000200014057810 */ /* 0x000fe40007f1e0ff */
[----:B------:R-:W-:Y:S01]  /*85d0*/  F2FP.BF16.F32.PACK_AB R6, R61, R60 ;  /* 0x0000003c3d06723e */ /* 0x000fe200000010ff */
[----:B------:R0:W-:Y:S01]  /*85e0*/  STSM.16.M88.4 [R3], R8 ;  /* 0x0000000803007844 */ /* 0x0001e20000000200 */
[----:B------:R-:W-:Y:S02]  /*85f0*/  LOP3.LUT R4, R5, 0x380, RZ, 0xc0, !PT ;  /* 0x0000038005047812 */ /* 0x000fe400078ec0ff */
        /* <DEDUP_REMOVED lines=117> */
[----:B------:R-:W-:Y:S01]  /*8d50*/  LOP3.LUT R3, R8, 0x380, RZ, 0xc0, !PT ;  /* 0x0000038008037812 */ /* 0x000fe200078ec0ff */
[----:B------:R-:W-:Y:S01]  /*8d60*/  IMAD.X R21, RZ, RZ, R21, P0 ;  /* 0x000000ffff157224 */ /* 0x000fe200000e0615 */
[----:B------:R-:W-:Y:S02]  /*8d70*/  F2FP.BF16.F32.PACK_AB R5, R139, R138 ;  /* 0x0000008a8b05723e */ /* 0x000fe400000010ff */
[----:B------:R-:W-:-:S02]  /*8d80*/  SHF.R.U64 R3, R3, 0x3, RZ ;  /* 0x0000000303037819 */ /* 0x000fc400000012ff */
[----:B------:R-:W-:Y:S01]  /*8d90*/  ISETP.NE.U32.AND P0, PT, RZ, UR10, PT ;  /* 0x0000000aff007c0c */ /* 0x000fe2000bf05070 */
[----:B------:R0:W-:Y:S01]  /*8da0*/  STSM.16.M88.4 [R0], R4 ;  /* 0x0000000400007844 */ /* 0x0001e20000000200 */
[----:B------:R-:W-:Y:S02]  /*8db0*/  LOP3.LUT R20, R3, R8, RZ, 0x3c, !PT ;  /* 0x0000000803147212 */ /* 0x000fe400078e3cff */
[----:B------:R-:W-:Y:S02]  /*8dc0*/  ISETP.NE.AND.EX P0, PT, RZ, UR11, PT, P0 ;  /* 0x0000000bff007c0c */ /* 0x000fe4000bf05300 */
[----:B------:R-:W-:Y:S02]  /*8dd0*/  MOV R20, R20 ;  /* 0x0000001400147202 */ /* 0x000fe40000000f00 */
[----:B0-----:R-:W-:Y:S02]  /*8de0*/  F2FP.BF16.F32.PACK_AB R4, R145, R144 ;  /* 0x000000909104723e */ /* 0x001fe400000010ff */
[----:B------:R-:W-:-:S02]  /*8df0*/  F2FP.BF16.F32.PACK_AB R5, R147, R146 ;  /* 0x000000929305723e */ /* 0x000fc400000010ff */
[----:B------:R-:W-:Y:S02]  /*8e00*/  F2FP.BF16.F32.PACK_AB R6, R149, R148 ;  /* 0x000000949506723e */ /* 0x000fe400000010ff */
[----:B------:R-:W-:-:S05]  /*8e10*/  F2FP.BF16.F32.PACK_AB R7, R151, R150 ;  /* 0x000000969707723e */ /* 0x000fca00000010ff */
[----:B------:R0:W-:Y:S02]  /*8e20*/  STSM.16.M88.4 [R20], R4 ;  /* 0x0000000414007844 */ /* 0x0001e40000000200 */
[----:B0-----:R-:W-:Y:S01]  /*8e30*/  IMAD.U32 R4, RZ, RZ, UR8 ;  /* 0x00000008ff047e24 */ /* 0x001fe2000f8e00ff */
[----:B------:R-:W-:Y:S01]  /*8e40*/  UIADD3.X UR8, UR12, UR11, URZ, UP0, !UPT ;  /* 0x0000000b0c087290 */ /* 0x000fe200087fe43f */
[----:B------:R-:W-:Y:S01]  /*8e50*/  IMAD.U32 R5, RZ, RZ, UR9 ;  /* 0x00000009ff057e24 */ /* 0x000fe2000f8e00ff */
[----:B------:R-:W-:Y:S06]  /*8e60*/  BAR.SYNC.DEFER_BLOCKING 0x1, 0x100 ;  /* 0x0044000000007b1d */ /* 0x000fec0000010000 */
[----:B------:R0:W2:Y:S02]  /*8e70*/  @P1 LDG.E R3, desc[UR40][R4.64] ;  /* 0x0000002804031981 */ /* 0x0000a4000c1e1900 */
[----:B0-----:R-:W-:Y:S01]  /*8e80*/  IMAD.U32 R4, RZ, RZ, UR4 ;  /* 0x00000004ff047e24 */ /* 0x001fe2000f8e00ff */
[----:B------:R-:W-:Y:S01]  /*8e90*/  UISETP.NE.AND UP0, UPT, UR46, URZ, UPT ;  /* 0x0000003f2e00728c */ /* 0x000fe2000bf05270 */
[----:B------:R-:W-:Y:S01]  /*8ea0*/  IMAD.U32 R5, RZ, RZ, UR8 ;  /* 0x00000008ff057e24 */ /* 0x000fe2000f8e00ff */
[----:B------:R-:W-:-:S04]  /*8eb0*/  ULDC UR4, c[0x0][0xad4] ;  /* 0x0002b50000047ab9 */ /* 0x000fc80000000800 */
[----:B------:R0:W5:Y:S01]  /*8ec0*/  @P0 LDG.E R0, desc[UR40][R4.64] ;  /* 0x0000002804000981 */ /* 0x000162000c1e1900 */
[----:B------:R-:W-:Y:S01]  /*8ed0*/  ULDC UR8, c[0x0][0xa88] ;  /* 0x0002a20000087ab9 */ /* 0x000fe20000000800 */
[----:B------:R-:W-:Y:S01]  /*8ee0*/  USEL UR46, UR46, UR4, UP0 ;  /* 0x000000042e2e7287 */ /* 0x000fe20008000000 */
[----:B--2---:R-:W-:Y:S01]  /*8ef0*/  @P1 R2UR UR8, R3 ;  /* 0x00000000030812ca */ /* 0x004fe200000e0000 */
[----:B0-----:R-:W-:-:S14]  /*8f00*/  @P1 BRA `(.L_x_419) ;  /* 0x0000000000181947 */ /* 0x001fdc0003800000 */
[----:B------:R-:W-:Y:S05]  /*8f10*/  @!P0 BRA `(.L_x_419) ;  /* 0x0000000000148947 */ /* 0x000fea0003800000 */
[----:B------:R-:W2:Y:S04]  /*8f20*/  LDG.E R6, desc[UR40][R4.64] ;  /* 0x0000002804067981 */ /* 0x000ea8000c1e1900 */
[----:B------:R-:W4:Y:S01]  /*8f30*/  LDG.E R3, desc[UR40][R4.64+0x4] ;  /* 0x0000042804037981 */ /* 0x000f22000c1e1900 */
[----:B--2---:R-:W-:Y:S02]  /*8f40*/  R2UR UR4, R6 ;  /* 0x00000000060472ca */ /* 0x004fe400000e0000 */
[----:B----4-:R-:W-:-:S13]  /*8f50*/  R2UR UR8, R3 ;  /* 0x00000000030872ca */ /* 0x010fda00000e0000 */
[----:B------:R-:W-:-:S12]  /*8f60*/  UIADD3 UR8, -UR4, UR8, URZ ;  /* 0x0000000804087290 */ /* 0x000fd8000fffe13f */
.L_x_419:
[----:B------:R-:W0:Y:S01]  /*8f70*/  SHFL.IDX PT, R3, R220, RZ, 0x1f ;  /* 0x00001fffdc037589 */ /* 0x000e2200000e0000 */
[----:B------:R-:W-:Y:S01]  /*8f80*/  UMOV UR4, URZ ;  /* 0x0000003f00047c82 */ /* 0x000fe20008000000 */
[----:B-----5:R-:W-:Y:S01]  /*8f90*/  @P0 R2UR UR4, R0 ;  /* 0x00000000000402ca */ /* 0x020fe200000e0000 */
[----:B------:R-:W-:Y:S02]  /*8fa0*/  UISETP.NE.U32.AND UP0, UPT, UR10, URZ, UPT ;  /* 0x0000003f0a00728c */ /* 0x000fe4000bf05070 */
[----:B------:R-:W-:Y:S02]  /*8fb0*/  UISETP.GT.AND UP1, UPT, UR46, 0x1, UPT ;  /* 0x000000012e00788c */ /* 0x000fe4000bf24270 */
[----:B------:R-:W-:-:S04]  /*8fc0*/  UISETP.NE.AND.EX UP0, UPT, UR11, URZ, UPT, UP0 ;  /* 0x0000003f0b00728c */ /* 0x000fc8000bf05300 */
[----:B------:R-:W-:Y:S01]  /*8fd0*/  PLOP3.LUT P1, PT, PT, PT, UP1, 0x80, 0x0 ;  /* 0x000000000000781c */ /* 0x000fe20003f2f018 */
[----:B------:R-:W-:-:S03]  /*8fe0*/  USEL UR9, UR39, URZ, !UP0 ;  /* 0x0000003f27097287 */ /* 0x000fc6000c000000 */
[----:B------:R-:W-:Y:S01]  /*8ff0*/  USHF.R.S32.HI UR18, URZ, 0x1f, UR4 ;  /* 0x0000001f3f127899 */ /* 0x000fe20008011404 */
[----:B0-----:R-:W-:-:S13]  /*9000*/  ISETP.NE.AND P0, PT, R3, RZ, PT ;  /* 0x000000ff0300720c */ /* 0x001fda0003f05270 */
[----:B------:R-:W-:Y:S05]  /*9010*/  @P0 BRA `(.L_x_420) ;  /* 0x0000000400080947 */ /* 0x000fea0003800000 */
[----:B------:R-:W2:Y:S01]  /*9020*/  LDL R6, [R1+0x48] ;  /* 0x0000480001067983 */ /* 0x000ea20000100800 */
[----:B------:R-:W0:Y:S01]  /*9030*/  LDC R0, c[0x0][0xbe8] ;  /* 0x0002fa00ff007b82 */ /* 0x000e220000000800 */
[----:B------:R-:W-:Y:S01]  /*9040*/  UISETP.GT.AND UP1, UPT, UR46, 0x1, UPT ;  /* 0x000000012e00788c */ /* 0x000fe2000bf24270 */
[----:B------:R-:W-:Y:S01]  /*9050*/  IMAD.U32 R9, RZ, RZ, UR43 ;  /* 0x0000002bff097e24 */ /* 0x000fe2000f8e00ff */
[----:B------:R-:W4:Y:S01]  /*9060*/  LDL R10, [R1+0x4c] ;  /* 0x00004c00010a7983 */ /* 0x000f220000100800 */
[----:B------:R-:W-:Y:S01]  /*9070*/  UMOV UR19, 0x9b8 ;  /* 0x000009b800137882 */ /* 0x000fe20000000000 */
[----:B0-----:R-:W-:Y:S01]  /*9080*/  ISETP.NE.AND P0, PT, R0, 0x1, PT ;  /* 0x000000010000780c */ /* 0x001fe20003f05270 */
[----:B------:R-:W-:Y:S02]  /*9090*/  USEL UR19, UR19, 0x978, UP1 ;  /* 0x0000097813137887 */ /* 0x000fe40008800000 */
[----:B------:R-:W-:-:S10]  /*90a0*/  UISETP.NE.U32.AND UP0, UPT, UR10, URZ, UPT ;  /* 0x0000003f0a00728c */ /* 0x000fd4000bf05070 */
[----:B------:R-:W0:Y:S08]  /*90b0*/  @P0 LDC R4, c[0x0][0xbec] ;  /* 0x0002fb00ff040b82 */ /* 0x000e300000000800 */
[----:B------:R-:W1:Y:S01]  /*90c0*/  @P0 LDC R5, c[0x0][0xbf0] ;  /* 0x0002fc00ff050b82 */ /* 0x000e620000000800 */
[----:B------:R-:W-:Y:S02]  /*90d0*/  UISETP.NE.AND.EX UP0, UPT, UR11, URZ, UPT, UP0 ;  /* 0x0000003f0b00728c */ /* 0x000fe4000bf05300 */
[----:B------:R-:W-:-:S02]  /*90e0*/  USEL UR16, UR45, URZ, UP1 ;  /* 0x0000003f2d107287 */ /* 0x000fc40008800000 */
[----:B------:R-:W-:Y:S01]  /*90f0*/  USEL UR39, UR39, URZ, !UP0 ;  /* 0x0000003f27277287 */ /* 0x000fe2000c000000 */
[----:B------:R-:W-:Y:S01]  /*9100*/  ULDC.64 UR14, c[0x0][UR19+0x228] ;  /* 0x00008a00130e7abb */ /* 0x000fe20008000a00 */
[----:B------:R-:W-:Y:S01]  /*9110*/  ULDC.64 UR12, c[0x0][UR19+0x220] ;  /* 0x00008800130c7abb */ /* 0x000fe20008000a00 */
[----:B------:R-:W-:Y:S02]  /*9120*/  UIMAD.WIDE.U32 UR20, UR14, UR16, URZ ;  /* 0x000000100e1472a5 */ /* 0x000fe4000f8e003f */
[----:B------:R-:W-:Y:S02]  /*9130*/  UIMAD UR22, UR15, UR16, URZ ;  /* 0x000000100f1672a4 */ /* 0x000fe4000f8e023f */
[----:B------:R-:W-:Y:S01]  /*9140*/  UIMAD.WIDE.U32 UR14, UR12, UR39, URZ ;  /* 0x000000270c0e72a5 */ /* 0x000fe2000f8e003f */
[----:B------:R-:W-:Y:S01]  /*9150*/  ULDC.64 UR10, c[0x0][UR19+0x218] ;  /* 0x00008600130a7abb */ /* 0x000fe20008000a00 */
[----:B------:R-:W-:Y:S02]  /*9160*/  USEL UR42, UR42, URZ, !UP0 ;  /* 0x0000003f2a2a7287 */ /* 0x000fe4000c000000 */
[----:B------:R-:W-:-:S02]  /*9170*/  UIMAD UR39, UR13, UR39, URZ ;  /* 0x000000270d2772a4 */ /* 0x000fc4000f8e023f */
[----:B------:R-:W-:Y:S02]  /*9180*/  UIMAD.WIDE.U32 UR16, UR10, UR44, URZ ;  /* 0x0000002c0a1072a5 */ /* 0x000fe4000f8e003f */
[----:B------:R-:W-:Y:S02]  /*9190*/  UIMAD UR10, UR11, UR44, URZ ;  /* 0x0000002c0b0a72a4 */ /* 0x000fe4000f8e023f */
[----:B------:R-:W-:Y:S02]  /*91a0*/  UIMAD UR39, UR12, UR42, UR39 ;  /* 0x0000002a0c2772a4 */ /* 0x000fe4000f8e0227 */
[----:B------:R-:W-:Y:S02]  /*91b0*/  UIADD3 UR22, UR21, UR22, URZ ;  /* 0x0000001615167290 */ /* 0x000fe4000fffe03f */
[----:B------:R-:W-:Y:S02]  /*91c0*/  UIADD3 UR11, UR17, UR10, URZ ;  /* 0x0000000a110b7290 */ /* 0x000fe4000fffe03f */
[----:B------:R-:W-:-:S02]  /*91d0*/  UIADD3 UR16, UP0, UP2, UR14, UR16, UR4 ;  /* 0x000000100e107290 */ /* 0x000fc4000fa1e004 */
[----:B------:R-:W-:-:S04]  /*91e0*/  UIADD3 UR10, UR15, UR39, URZ ;  /* 0x000000270f0a7290 */ /* 0x000fc8000fffe03f */
[----:B------:R-:W-:Y:S01]  /*91f0*/  UIADD3.X UR10, UR10, UR11, UR18, UP0, UP2 ;  /* 0x0000000b0a0a7290 */ /* 0x000fe200087e4412 */
[----:B------:R-:W-:Y:S02]  /*9200*/  IMAD.U32 R11, RZ, RZ, UR43 ;  /* 0x0000002bff0b7e24 */ /* 0x000fe4000f8e00ff */
[----:B--2---:R-:W-:-:S04]  /*9210*/  IMAD R9, R9, 0x40, R6 ;  /* 0x0000004009097824 */ /* 0x004fc800078e0206 */
[----:B0-----:R-:W-:-:S04]  /*9220*/  @P0 IMAD.HI.U32 R4, R9, R4, RZ ;  /* 0x0000000409040227 */ /* 0x001fc800078e00ff */
[----:B------:R-:W-:Y:S01]  /*9230*/  IMAD.MOV.U32 R3, RZ, RZ, R9 ;  /* 0x000000ffff037224 */ /* 0x000fe200078e0009 */
[----:B-1----:R-:W-:Y:S01]  /*9240*/  @P0 SHF.R.U32.HI R3, RZ, R5, R4 ;  /* 0x00000005ff030219 */ /* 0x002fe20000011604 */
[----:B------:R-:W-:Y:S02]  /*9250*/  IMAD.U32 R4, RZ, RZ, UR20 ;  /* 0x00000014ff047e24 */ /* 0x000fe4000f8e00ff */
[----:B------:R-:W-:Y:S02]  /*9260*/  IMAD.U32 R6, RZ, RZ, UR22 ;  /* 0x00000016ff067e24 */ /* 0x000fe4000f8e00ff */
[--C-:B------:R-:W-:Y:S01]  /*9270*/  IMAD.MOV R7, RZ, RZ, -R3.reuse ;  /* 0x000000ffff077224 */ /* 0x100fe200078e0a03 */
[----:B------:R-:W-:Y:S02]  /*9280*/  IADD3 R4, P0, P2, R3, UR16, R4 ;  /* 0x0000001003047c10 */ /* 0x000fe4000fa1e004 */
[----:B------:R-:W-:Y:S01]  /*9290*/  SHF.R.S32.HI R3, RZ, 0x1f, R3 ;  /* 0x0000001fff037819 */ /* 0x000fe20000011403 */
[----:B------:R-:W-:-:S03]  /*92a0*/  IMAD R7, R0, R7, R9 ;  /* 0x0000000700077224 */ /* 0x000fc600078e0209 */
[----:B------:R-:W-:Y:S01]  /*92b0*/  IADD3.X R5, R3, UR10, R6, P0, P2 ;  /* 0x0000000a03057c10 */ /* 0x000fe200087e4406 */
[----:B------:R-:W-:Y:S01]  /*92c0*/  ULDC.64 UR10, c[0x0][UR19+0x210] ;  /* 0x00008400130a7abb */ /* 0x000fe20008000a00 */
[----:B------:R-:W-:Y:S01]  /*92d0*/  SHF.R.S32.HI R3, RZ, 0x1f, R7 ;  /* 0x0000001fff037819 */ /* 0x000fe20000011407 */
[C---:B------:R-:W-:Y:S02]  /*92e0*/  IMAD R6, R7.reuse, UR11, RZ ;  /* 0x0000000b07067c24 */ /* 0x040fe4000f8e02ff */
[----:B------:R-:W-:-:S04]  /*92f0*/  IMAD.WIDE.U32 R4, R7, UR10, R4 ;  /* 0x0000000a07047c25 */ /* 0x000fc8000f8e0004 */
[----:B------:R-:W-:Y:S01]  /*9300*/  IMAD R3, R3, UR10, R6 ;  /* 0x0000000a03037c24 */ /* 0x000fe2000f8e0206 */
[----:B------:R-:W-:Y:S01]  /*9310*/  ULDC.64 UR10, c[0x0][0xba8] ;  /* 0x0002ea00000a7ab9 */ /* 0x000fe20000000a00 */
[----:B------:R-:W-:Y:S01]  /*9320*/  @!UP1 ULDC UR10, c[0x0][0xb50] ;  /* 0x0002d400000a9ab9 */ /* 0x000fe20000000800 */
[----:B------:R-:W-:Y:S01]  /*9330*/  @!UP1 ULDC UR11, c[0x0][0xb54] ;  /* 0x0002d500000b9ab9 */ /* 0x000fe20000000800 */
[----:B------:R-:W-:Y:S01]  /*9340*/  IMAD.IADD R3, R5, 0x1, R3 ;  /* 0x0000000105037824 */ /* 0x000fe200078e0203 */
[----:B------:R-:W-:-:S04]  /*9350*/  LEA R8, P0, R4, UR10, 0x2 ;  /* 0x0000000a04087c11 */ /* 0x000fc8000f8010ff */
[----:B------:R-:W-:Y:S01]  /*9360*/  LEA.HI.X R3, R4, UR11, R3, 0x2, P0 ;  /* 0x0000000b04037c11 */ /* 0x000fe200080f1403 */
[----:B----4-:R-:W-:Y:S01]  /*9370*/  IMAD.MOV R4, RZ, RZ, -R10 ;  /* 0x000000ffff047224 */ /* 0x010fe200078e0a0a */
[----:B------:R-:W-:Y:S01]  /*9380*/  SHFL.IDX PT, R6, R8, 0x1, 0x1c1f ;  /* 0x003c1f0008067f89 */ /* 0x000fe200000e0000 */
[----:B------:R-:W-:-:S03]  /*9390*/  IMAD R9, R0, UR8, RZ ;  /* 0x0000000800097c24 */ /* 0x000fc6000f8e02ff */
[----:B------:R-:W-:Y:S01]  /*93a0*/  ISETP.NE.AND P0, PT, R223, R4, PT ;  /* 0x00000004df00720c */ /* 0x000fe20003f05270 */
[----:B------:R-:W-:Y:S01]  /*93b0*/  SHFL.IDX PT, R5, R3, RZ, 0x1c1f ;  /* 0x001c1fff03057589 */ /* 0x000fe200000e0000 */
[----:B------:R-:W-:-:S03]  /*93c0*/  IMAD R0, R11, 0x40, R16 ;  /* 0x000000400b007824 */ /* 0x000fc600078e0210 */
[----:B------:R-:W0:Y:S04]  /*93d0*/  SHFL.IDX PT, R4, R8, RZ, 0x1c1f ;  /* 0x001c1fff08047589 */ /* 0x000e2800000e0000 */
[----:B------:R-:W1:Y:S01]  /*93e0*/  SHFL.IDX PT, R7, R3, 0x1, 0x1c1f ;  /* 0x003c1f0003077f89 */ /* 0x000e6200000e0000 */
[C---:B------:R-:W-:Y:S01]  /*93f0*/  ISETP.GE.OR P2, PT, R0.reuse, R9, P0 ;  /* 0x000000090000720c */ /* 0x040fe20000746670 */
[----:B------:R-:W-:-:S05]  /*9400*/  VIADD R0, R0, 0x8 ;  /* 0x0000000800007836 */ /* 0x000fca0000000000 */
[----:B------:R-:W-:-:S07]  /*9410*/  ISETP.GE.OR P0, PT, R0, R9, P0 ;  /* 0x000000090000720c */ /* 0x000fce0000706670 */
[----:B0-----:R0:W-:Y:S06]  /*9420*/  @!P2 ST.E desc[UR40][R4.64], R13 ;  /* 0x0000000d0400a985 */ /* 0x0011ec000c101928 */
[----:B-1----:R0:W-:Y:S02]  /*9430*/  @!P0 ST.E desc[UR40][R6.64], R12 ;  /* 0x0000000c06008985 */ /* 0x0021e4000c101928 */
.L_x_420:
[----:B------:R-:W-:Y:S05]  /*9440*/  @P1 BRA `(.L_x_421) ;  /* 0x0000001000541947 */ /* 0x000fea0003800000 */
[----:B------:R-:W1:Y:S01]  /*9450*/  S2R R0, SR_TID.X ;  /* 0x0000000000007919 */ /* 0x000e620000002100 */
[----:B------:R-:W2:Y:S01]  /*9460*/  LDC R80, c[0x0][0xbe8] ;  /* 0x0002fa00ff507b82 */ /* 0x000ea20000000800 */
[----:B------:R-:W-:Y:S01]  /*9470*/  ULDC UR14, c[0x0][0xac8] ;  /* 0x0002b200000e7ab9 */ /* 0x000fe20000000800 */
[----:B------:R-:W-:Y:S01]  /*9480*/  ULDC.64 UR12, c[0x0][0xaa0] ;  /* 0x0002a800000c7ab9 */ /* 0x000fe20000000a00 */
[----:B-1----:R-:W-:-:S05]  /*9490*/  VIADD R0, R0, 0xffffff80 ;  /* 0xffffff8000007836 */ /* 0x002fca0000000000 */
[----:B------:R-:W-:-:S04]  /*94a0*/  SHF.R.S32.HI R3, RZ, 0x1f, R0 ;  /* 0x0000001fff037819 */ /* 0x000fc80000011400 */
[----:B------:R-:W-:-:S04]  /*94b0*/  LEA.HI R20, R3, R0, RZ, 0x3 ;  /* 0x0000000003147211 */ /* 0x000fc800078f18ff */
[----:B------:R-:W-:-:S05]  /*94c0*/  SHF.R.S32.HI R3, RZ, 0x3, R20 ;  /* 0x00000003ff037819 */ /* 0x000fca0000011414 */
[----:B0-----:R-:W-:-:S04]  /*94d0*/  IMAD R5, R3, 0x40, R2 ;  /* 0x0000004003057824 */ /* 0x001fc800078e0202 */
[----:B------:R-:W-:-:S03]  /*94e0*/  IMAD.WIDE R14, R5, 0x2, R14 ;  /* 0x00000002050e7825 */ /* 0x000fc600078e020e */
[C---:B------:R-:W-:Y:S02]  /*94f0*/  IADD3 R33, P0, R14.reuse, 0x5000, RZ ;  /* 0x000050000e217810 */ /* 0x040fe40007f1e0ff */
[C---:B------:R-:W-:Y:S02]  /*9500*/  IADD3 R41, P2, R14.reuse, 0x7000, RZ ;  /* 0x000070000e297810 */ /* 0x040fe40007f5e0ff */
[----:B------:R-:W-:Y:S02]  /*9510*/  LOP3.LUT R32, R33, 0x380, RZ, 0xc0, !PT ;  /* 0x0000038021207812 */ /* 0x000fe400078ec0ff */
[----:B------:R-:W-:Y:S02]  /*9520*/  IADD3 R37, P1, R14, 0x6000, RZ ;  /* 0x000060000e257810 */ /* 0x000fe40007f3e0ff */
[----:B------:R-:W-:Y:S02]  /*9530*/  LOP3.LUT R40, R41, 0x380, RZ, 0xc0, !PT ;  /* 0x0000038029287812 */ /* 0x000fe400078ec0ff */
[----:B------:R-:W-:-:S02]  /*9540*/  SHF.R.U64 R32, R32, 0x3, RZ ;  /* 0x0000000320207819 */ /* 0x000fc400000012ff */
[----:B------:R-:W-:Y:S02]  /*9550*/  LOP3.LUT R36, R37, 0x380, RZ, 0xc0, !PT ;  /* 0x0000038025247812 */ /* 0x000fe400078ec0ff */
[----:B------:R-:W-:Y:S02]  /*9560*/  SHF.R.U64 R40, R40, 0x3, RZ ;  /* 0x0000000328287819 */ /* 0x000fe400000012ff */
[----:B------:R-:W-:Y:S01]  /*9570*/  LOP3.LUT R32, R32, R33, RZ, 0x3c, !PT ;  /* 0x0000002120207212 */ /* 0x000fe200078e3cff */
[--C-:B------:R-:W-:Y:S01]  /*9580*/  IMAD.X R33, RZ, RZ, R15.reuse, P0 ;  /* 0x000000ffff217224 */ /* 0x100fe200000e060f */
[----:B------:R-:W-:Y:S02]  /*9590*/  SHF.R.U64 R36, R36, 0x3, RZ ;  /* 0x0000000324247819 */ /* 0x000fe400000012ff */
[----:B------:R-:W-:Y:S02]  /*95a0*/  IADD3 R61, P0, R14, 0xc000, RZ ;  /* 0x0000c0000e3d7810 */ /* 0x000fe40007f1e0ff */
[----:B------:R-:W-:Y:S01]  /*95b0*/  LOP3.LUT R40, R40, R41, RZ, 0x3c, !PT ;  /* 0x0000002928287212 */ /* 0x000fe200078e3cff */
[--C-:B------:R-:W-:Y:S01]  /*95c0*/  IMAD.X R41, RZ, RZ, R15.reuse, P2 ;  /* 0x000000ffff297224 */ /* 0x100fe200010e060f */
[----:B------:R-:W-:Y:S01]  /*95d0*/  IADD3 R69, P2, R14, 0xe000, RZ ;  /* 0x0000e0000e457810 */ /* 0x000fe20007f5e0ff */
[----:B------:R-:W-:Y:S01]  /*95e0*/  UIMAD UR18, UR18, UR12, URZ ;  /* 0x0000000c121272a4 */ /* 0x000fe2000f8e023f */
[----:B------:R-:W-:Y:S01]  /*95f0*/  LOP3.LUT R36, R36, R37, RZ, 0x3c, !PT ;  /* 0x0000002524247212 */ /* 0x000fe200078e3cff */
[----:B------:R-:W-:Y:S01]  /*9600*/  IMAD.X R37, RZ, RZ, R15, P1 ;  /* 0x000000ffff257224 */ /* 0x000fe200008e060f */
[----:B------:R-:W-:Y:S01]  /*9610*/  LOP3.LUT R60, R61, 0x380, RZ, 0xc0, !PT ;  /* 0x000003803d3c7812 */ /* 0x000fe200078ec0ff */
[----:B------:R-:W-:Y:S01]  /*9620*/  UIMAD.WIDE.U32 UR10, UR4, UR12, URZ ;  /* 0x0000000c040a72a5 */ /* 0x000fe2000f8e003f */
[----:B------:R-:W-:Y:S01]  /*9630*/  IADD3 R65, P1, R14, 0xd000, RZ ;  /* 0x0000d0000e417810 */ /* 0x000fe20007f3e0ff */
[----:B------:R-:W-:Y:S01]  /*9640*/  IMAD.U32 R81, RZ, RZ, UR43 ;  /* 0x0000002bff517e24 */ /* 0x000fe2000f8e00ff */
[----:B------:R-:W-:-:S02]  /*9650*/  LOP3.LUT R68, R69, 0x380, RZ, 0xc0, !PT ;  /* 0x0000038045447812 */ /* 0x000fc400078ec0ff */
[----:B------:R-:W-:Y:S02]  /*9660*/  LOP3.LUT R77, R20, 0xfffffff8, RZ, 0xc0, !PT ;  /* 0xfffffff8144d7812 */ /* 0x000fe400078ec0ff */
[C---:B------:R-:W-:Y:S02]  /*9670*/  IADD3 R9, P3, R14.reuse, 0x1000, RZ ;  /* 0x000010000e097810 */ /* 0x040fe40007f7e0ff */
[C---:B------:R-:W-:Y:S02]  /*9680*/  IADD3 R13, P4, R14.reuse, 0x2000, RZ ;  /* 0x000020000e0d7810 */ /* 0x040fe40007f9e0ff */
[C---:B------:R-:W-:Y:S02]  /*9690*/  IADD3 R25, P5, R14.reuse, 0x3000, RZ ;  /* 0x000030000e197810 */ /* 0x040fe40007fbe0ff */
[----:B------:R-:W-:Y:S01]  /*96a0*/  IADD3 R29, P6, R14, 0x4000, RZ ;  /* 0x000040000e1d7810 */ /* 0x000fe20007fde0ff */
[----:B------:R-:W-:Y:S01]  /*96b0*/  UIMAD UR18, UR4, UR13, UR18 ;  /* 0x0000000d041272a4 */ /* 0x000fe2000f8e0212 */
[----:B------:R-:W-:Y:S01]  /*96c0*/  SHF.R.U64 R60, R60, 0x3, RZ ;  /* 0x000000033c3c7819 */ /* 0x000fe200000012ff */
[----:B------:R-:W5:Y:S01]  /*96d0*/  LD.E.128 R32, desc[UR40][R32.64] ;  /* 0x0000002820207980 */ /* 0x000f62000c101d00 */
[----:B------:R-:W-:Y:S01]  /*96e0*/  LOP3.LUT R64, R65, 0x380, RZ, 0xc0, !PT ;  /* 0x0000038041407812 */ /* 0x000fe200078ec0ff */
[----:B------:R-:W-:Y:S01]  /*96f0*/  ULDC.64 UR12, c[0x0][0xae8] ;  /* 0x0002ba00000c7ab9 */ /* 0x000fe20000000a00 */
[----:B------:R-:W-:Y:S01]  /*9700*/  SHF.R.U64 R68, R68, 0x3, RZ ;  /* 0x0000000344447819 */ /* 0x000fe200000012ff */
[----:B------:R-:W5:Y:S01]  /*9710*/  LD.E.128 R36, desc[UR40][R36.64] ;  /* 0x0000002824247980 */ /* 0x000f62000c101d00 */
[----:B------:R-:W-:Y:S01]  /*9720*/  LOP3.LUT R60, R60, R61, RZ, 0x3c, !PT ;  /* 0x0000003d3c3c7212 */ /* 0x000fe200078e3cff */
[----:B------:R-:W-:Y:S01]  /*9730*/  IMAD.X R61, RZ, RZ, R15, P0 ;  /* 0x000000ffff3d7224 */ /* 0x000fe200000e060f */
[----:B------:R-:W-:Y:S01]  /*9740*/  SHF.R.U64 R64, R64, 0x3, RZ ;  /* 0x0000000340407819 */ /* 0x000fe200000012ff */
[----:B------:R-:W5:Y:S01]  /*9750*/  LD.E.128 R40, desc[UR40][R40.64] ;  /* 0x0000002828287980 */ /* 0x000f62000c101d00 */
[----:B------:R-:W-:-:S02]  /*9760*/  ISETP.GE.AND P0, PT, R188, UR14, PT ;  /* 0x0000000ebc007c0c */ /* 0x000fc4000bf06270 */
[----:B------:R-:W-:Y:S01]  /*9770*/  LOP3.LUT R68, R68, R69, RZ, 0x3c, !PT ;  /* 0x0000004544447212 */ /* 0x000fe200078e3cff */
[--C-:B------:R-:W-:Y:S01]  /*9780*/  IMAD.X R69, RZ, RZ, R15.reuse, P2 ;  /* 0x000000ffff457224 */ /* 0x100fe200010e060f */
[----:B--2---:R-:W-:Y:S02]  /*9790*/  ISETP.NE.AND P2, PT, R80, 0x1, PT ;  /* 0x000000015000780c */ /* 0x004fe40003f45270 */
[----:B------:R-:W-:Y:S02]  /*97a0*/  LOP3.LUT R8, R9, 0x380, RZ, 0xc0, !PT ;  /* 0x0000038009087812 */ /* 0x000fe400078ec0ff */
[----:B------:R-:W-:Y:S02]  /*97b0*/  LOP3.LUT R12, R13, 0x380, RZ, 0xc0, !PT ;  /* 0x000003800d0c7812 */ /* 0x000fe400078ec0ff */
[----:B------:R-:W-:Y:S02]  /*97c0*/  LOP3.LUT R24, R25, 0x380, RZ, 0xc0, !PT ;  /* 0x0000038019187812 */ /* 0x000fe400078ec0ff */
[----:B------:R-:W-:Y:S01]  /*97d0*/  LOP3.LUT R28, R29, 0x380, RZ, 0xc0, !PT ;  /* 0x000003801d1c7812 */ /* 0x000fe200078ec0ff */
[----:B------:R-:W-:Y:S01]  /*97e0*/  UIADD3 UR11, UR11, UR18, URZ ;  /* 0x000000120b0b7290 */ /* 0x000fe2000fffe03f */
[----:B------:R-:W-:Y:S01]  /*97f0*/  LOP3.LUT R64, R64, R65, RZ, 0x3c, !PT ;  /* 0x0000004140407212 */ /* 0x000fe200078e3cff */
[----:B------:R-:W-:Y:S01]  /*9800*/  IMAD.X R65, RZ, RZ, R15, P1 ;  /* 0x000000ffff417224 */ /* 0x000fe200008e060f */
[----:B------:R-:W-:Y:S01]  /*9810*/  SEL R76, RZ, 0xffffffff, P0 ;  /* 0xffffffffff4c7807 */ /* 0x000fe20000000000 */
[----:B------:R-:W0:Y:S01]  /*9820*/  @P2 LDC R79, c[0x0][0xbf0] ;  /* 0x0002fc00ff4f2b82 */ /* 0x000e220000000800 */
[----:B------:R-:W-:Y:S01]  /*9830*/  ISETP.GE.AND P1, PT, R2, UR14, PT ;  /* 0x0000000e02007c0c */ /* 0x000fe2000bf26270 */
[----:B------:R-:W-:Y:S01]  /*9840*/  USHF.R.S32.HI UR4, URZ, 0x1f, UR9 ;  /* 0x0000001f3f047899 */ /* 0x000fe20008011409 */
[----:B------:R-:W-:Y:S01]  /*9850*/  SHF.R.U64 R8, R8, 0x3, RZ ;  /* 0x0000000308087819 */ /* 0x000fe200000012ff */
[----:B------:R-:W-:Y:S01]  /*9860*/  IMAD.SHL.U32 R76, R76, 0x2, RZ ;  /* 0x000000024c4c7824 */ /* 0x000fe200078e00ff */
[----:B------:R-:W-:Y:S01]  /*9870*/  SEL R21, RZ, 0x1, P1 ;  /* 0x00000001ff157807 */ /* 0x000fe20000800000 */
[----:B------:R-:W5:Y:S01]  /*9880*/  LD.E.128 R60, desc[UR40][R60.64] ;  /* 0x000000283c3c7980 */ /* 0x000f62000c101d00 */
[----:B------:R-:W-:-:S02]  /*9890*/  ISETP.GE.AND P0, PT, R187, UR14, PT ;  /* 0x0000000ebb007c0c */ /* 0x000fc4000bf06270 */
[----:B------:R-:W-:Y:S01]  /*98a0*/  LOP3.LUT R21, R76, 0x2, R21, 0xe2, !PT ;  /* 0x000000024c157812 */ /* 0x000fe200078ee215 */
[----:B------:R-:W-:Y:S01]  /*98b0*/  IMAD.IADD R76, R0, 0x1, -R77 ;  /* 0x00000001004c7824 */ /* 0x000fe200078e0a4d */
[----:B------:R-:W-:Y:S01]  /*98c0*/  LOP3.LUT R8, R8, R9, RZ, 0x3c, !PT ;  /* 0x0000000908087212 */ /* 0x000fe200078e3cff */
[----:B------:R-:W1:Y:S01]  /*98d0*/  @P2 LDC R77, c[0x0][0xbec] ;  /* 0x0002fb00ff4d2b82 */ /* 0x000e620000000800 */
[----:B------:R-:W-:Y:S01]  /*98e0*/  SEL R20, RZ, 0xffffffff, P0 ;  /* 0xffffffffff147807 */ /* 0x000fe20000000000 */
[----:B------:R-:W-:Y:S01]  /*98f0*/  IMAD.X R9, RZ, RZ, R15, P3 ;  /* 0x000000ffff097224 */ /* 0x000fe200018e060f */
[----:B------:R-:W-:Y:S01]  /*9900*/  ISETP.GE.AND P0, PT, R186, UR14, PT ;  /* 0x0000000eba007c0c */ /* 0x000fe2000bf06270 */
[----:B------:R-:W5:Y:S01]  /*9910*/  LD.E.128 R68, desc[UR40][R68.64] ;  /* 0x0000002844447980 */ /* 0x000f62000c101d00 */
[----:B------:R-:W-:Y:S01]  /*9920*/  IADD3 R45, P3, R14, 0x8000, RZ ;  /* 0x000080000e2d7810 */ /* 0x000fe20007f7e0ff */
[----:B------:R-:W-:Y:S01]  /*9930*/  IMAD.SHL.U32 R20, R20, 0x4, RZ ;  /* 0x0000000414147824 */ /* 0x000fe200078e00ff */
[----:B------:R-:W-:-:S02]  /*9940*/  SEL R0, RZ, 0xffffffff, P0 ;  /* 0xffffffffff007807 */ /* 0x000fc40000000000 */
[----:B------:R-:W-:Y:S02]  /*9950*/  SHF.R.U64 R12, R12, 0x3, RZ ;  /* 0x000000030c0c7819 */ /* 0x000fe400000012ff */
[----:B------:R-:W-:Y:S02]  /*9960*/  SHF.R.U64 R24, R24, 0x3, RZ ;  /* 0x0000000318187819 */ /* 0x000fe400000012ff */
[----:B------:R-:W-:Y:S01]  /*9970*/  SHF.R.U64 R28, R28, 0x3, RZ ;  /* 0x000000031c1c7819 */ /* 0x000fe200000012ff */
[----:B------:R-:W-:Y:S01]  /*9980*/  UIMAD.WIDE.U32 UR10, UR44, UR12, UR10 ;  /* 0x0000000c2c0a72a5 */ /* 0x000fe2000f8e000a */
[----:B------:R-:W-:Y:S01]  /*9990*/  LOP3.LUT R44, R45, 0x380, RZ, 0xc0, !PT ;  /* 0x000003802d2c7812 */ /* 0x000fe200078ec0ff */
[----:B------:R-:W5:Y:S01]  /*99a0*/  LD.E.128 R8, desc[UR40][R8.64] ;  /* 0x0000002808087980 */ /* 0x000f62000c101d00 */
[----:B------:R-:W-:Y:S01]  /*99b0*/  LOP3.LUT R21, R20, 0x4, R21, 0xe2, !PT ;  /* 0x0000000414157812 */ /* 0x000fe200078ee215 */
[----:B------:R-:W-:Y:S01]  /*99c0*/  IMAD.SHL.U32 R20, R0, 0x8, RZ ;  /* 0x0000000800147824 */ /* 0x000fe200078e00ff */
[----:B------:R-:W-:Y:S01]  /*99d0*/  SHF.R.U64 R44, R44, 0x3, RZ ;  /* 0x000000032c2c7819 */ /* 0x000fe200000012ff */
[----:B------:R-:W-:Y:S01]  /*99e0*/  IMAD R0, R76, 0x20, R3 ;  /* 0x000000204c007824 */ /* 0x000fe200078e0203 */
[----:B------:R-:W-:Y:S01]  /*99f0*/  ISETP.GE.AND P0, PT, R185, UR14, PT ;  /* 0x0000000eb9007c0c */ /* 0x000fe2000bf06270 */
[----:B------:R-:W5:Y:S01]  /*9a00*/  LD.E.128 R64, desc[UR40][R64.64] ;  /* 0x0000002840407980 */ /* 0x000f62000c101d00 */
[----:B------:R-:W-:Y:S01]  /*9a10*/  LOP3.LUT R12, R12, R13, RZ, 0x3c, !PT ;  /* 0x0000000d0c0c7212 */ /* 0x000fe200078e3cff */
[----:B------:R-:W-:Y:S01]  /*9a20*/  IMAD R78, R81, 0x40, R0 ;  /* 0x00000040514e7824 */ /* 0x000fe200078e0200 */
[----:B------:R-:W-:Y:S01]  /*9a30*/  LOP3.LUT R24, R24, R25, RZ, 0x3c, !PT ;  /* 0x0000001918187212 */ /* 0x000fe200078e3cff */
[--C-:B------:R-:W-:Y:S01]  /*9a40*/  IMAD.X R13, RZ, RZ, R15.reuse, P4 ;  /* 0x000000ffff0d7224 */ /* 0x100fe200020e060f */
[----:B------:R-:W-:Y:S01]  /*9a50*/  LOP3.LUT R28, R28, R29, RZ, 0x3c, !PT ;  /* 0x0000001d1c1c7212 */ /* 0x000fe200078e3cff */
[--C-:B------:R-:W-:Y:S01]  /*9a60*/  IMAD.X R25, RZ, RZ, R15.reuse, P5 ;  /* 0x000000ffff197224 */ /* 0x100fe200028e060f */
[----:B------:R-:W-:Y:S01]  /*9a70*/  LOP3.LUT R44, R44, R45, RZ, 0x3c, !PT ;  /* 0x0000002d2c2c7212 */ /* 0x000fe200078e3cff */
[----:B------:R-:W-:Y:S01]  /*9a80*/  IMAD.X R29, RZ, RZ, R15, P6 ;  /* 0x000000ffff1d7224 */ /* 0x000fe200030e060f */
[----:B------:R-:W-:Y:S01]  /*9a90*/  LOP3.LUT R21, R20, 0x8, R21, 0xe2, !PT ;  /* 0x0000000814157812 */ /* 0x000fe200078ee215 */
[----:B------:R-:W-:Y:S01]  /*9aa0*/  IMAD.X R45, RZ, RZ, R15, P3 ;  /* 0x000000ffff2d7224 */ /* 0x000fe200018e060f */
[C---:B------:R-:W-:Y:S01]  /*9ab0*/  IADD3 R49, P4, R14.reuse, 0x9000, RZ ;  /* 0x000090000e317810 */ /* 0x040fe20007f9e0ff */
[----:B------:R-:W-:Y:S01]  /*9ac0*/  UIMAD UR11, UR44, UR13, UR11 ;  /* 0x0000000d2c0b72a4 */ /* 0x000fe2000f8e020b */
[----:B------:R-:W-:Y:S01]  /*9ad0*/  IADD3 R53, P5, R14, 0xa000, RZ ;  /* 0x0000a0000e357810 */ /* 0x000fe20007fbe0ff */
[----:B-1----:R-:W-:Y:S01]  /*9ae0*/  @P2 IMAD.HI.U32 R0, R78, R77, RZ ;  /* 0x0000004d4e002227 */ /* 0x002fe200078e00ff */
[C---:B------:R-:W-:Y:S01]  /*9af0*/  IADD3 R57, P6, R14.reuse, 0xb000, RZ ;  /* 0x0000b0000e397810 */ /* 0x040fe20007fde0ff */
[----:B------:R-:W-:Y:S01]  /*9b00*/  ULDC.64 UR12, c[0x0][0xaf0] ;  /* 0x0002bc00000c7ab9 */ /* 0x000fe20000000a00 */
[----:B------:R-:W-:Y:S01]  /*9b10*/  SEL R20, RZ, 0xffffffff, P0 ;  /* 0xffffffffff147807 */ /* 0x000fe20000000000 */
[----:B------:R-:W5:Y:S01]  /*9b20*/  LD.E.128 R24, desc[UR40][R24.64] ;  /* 0x0000002818187980 */ /* 0x000f62000c101d00 */
[----:B------:R-:W-:Y:S01]  /*9b30*/  IADD3 R7, P3, R14, 0xf000, RZ ;  /* 0x0000f0000e077810 */ /* 0x000fe20007f7e0ff */
[----:B------:R-:W-:Y:S01]  /*9b40*/  UIMAD UR4, UR4, UR12, URZ ;  /* 0x0000000c040472a4 */ /* 0x000fe2000f8e023f */
[----:B------:R-:W-:Y:S01]  /*9b50*/  ISETP.GE.AND P0, PT, R184, UR14, PT ;  /* 0x0000000eb8007c0c */ /* 0x000fe2000bf06270 */
[----:B------:R-:W-:Y:S01]  /*9b60*/  IMAD.SHL.U32 R76, R20, 0x10, RZ ;  /* 0x00000010144c7824 */ /* 0x000fe200078e00ff */
[----:B------:R-:W-:Y:S01]  /*9b70*/  LOP3.LUT R48, R49, 0x380, RZ, 0xc0, !PT ;  /* 0x0000038031307812 */ /* 0x000fe200078ec0ff */
[----:B------:R-:W5:Y:S01]  /*9b80*/  LD.E.128 R28, desc[UR40][R28.64] ;  /* 0x000000281c1c7980 */ /* 0x000f62000c101d00 */
[----:B------:R-:W-:-:S02]  /*9b90*/  LOP3.LUT R52, R53, 0x380, RZ, 0xc0, !PT ;  /* 0x0000038035347812 */ /* 0x000fc400078ec0ff */
[----:B------:R-:W-:Y:S02]  /*9ba0*/  LOP3.LUT R56, R57, 0x380, RZ, 0xc0, !PT ;  /* 0x0000038039387812 */ /* 0x000fe400078ec0ff */
[----:B------:R-:W-:Y:S01]  /*9bb0*/  LOP3.LUT R5, R14, 0x380, RZ, 0xc0, !PT ;  /* 0x000003800e057812 */ /* 0x000fe200078ec0ff */
[----:B------:R-:W-:Y:S01]  /*9bc0*/  IMAD.MOV.U32 R77, RZ, RZ, R78 ;  /* 0x000000ffff4d7224 */ /* 0x000fe200078e004e */
[----:B------:R-:W-:Y:S01]  /*9bd0*/  LOP3.LUT R6, R7, 0x380, RZ, 0xc0, !PT ;  /* 0x0000038007067812 */ /* 0x000fe200078ec0ff */
[----:B------:R-:W-:Y:S01]  /*9be0*/  UIMAD.WIDE.U32 UR10, UR9, UR12, UR10 ;  /* 0x0000000c090a72a5 */ /* 0x000fe2000f8e000a */
[----:B------:R-:W-:Y:S01]  /*9bf0*/  SEL R20, RZ, 0xffffffff, P0 ;  /* 0xffffffffff147807 */ /* 0x000fe20000000000 */
[----:B------:R-:W-:Y:S01]  /*9c00*/  UIMAD UR4, UR9, UR13, UR4 ;  /* 0x0000000d090472a4 */ /* 0x000fe2000f8e0204 */
[----:B0-----:R-:W-:Y:S01]  /*9c10*/  @P2 SHF.R.U32.HI R77, RZ, R79, R0 ;  /* 0x0000004fff4d2219 */ /* 0x001fe20000011600 */
[----:B------:R-:W-:Y:S01]  /*9c20*/  IMAD.X R73, RZ, RZ, R15, P3 ;  /* 0x000000ffff497224 */ /* 0x000fe200018e060f */
[----:B------:R-:W-:Y:S01]  /*9c30*/  SHF.R.U64 R48, R48, 0x3, RZ ;  /* 0x0000000330307819 */ /* 0x000fe200000012ff */
[----:B------:R-:W5:Y:S01]  /*9c40*/  LD.E.128 R44, desc[UR40][R44.64] ;  /* 0x000000282c2c7980 */ /* 0x000f62000c101d00 */
[----:B------:R-:W-:-:S02]  /*9c50*/  SHF.R.U64 R52, R52, 0x3, RZ ;  /* 0x0000000334347819 */ /* 0x000fc400000012ff */
[----:B------:R-:W-:Y:S02]  /*9c60*/  SHF.R.U64 R56, R56, 0x3, RZ ;  /* 0x0000000338387819 */ /* 0x000fe400000012ff */
[----:B------:R-:W-:Y:S02]  /*9c70*/  SHF.R.U64 R5, R5, 0x3, RZ ;  /* 0x0000000305057819 */ /* 0x000fe400000012ff */
[----:B------:R-:W-:Y:S02]  /*9c80*/  SHF.R.U64 R6, R6, 0x3, RZ ;  /* 0x0000000306067819 */ /* 0x000fe400000012ff */
[----:B------:R-:W-:Y:S01]  /*9c90*/  LOP3.LUT R0, R76, 0x10, R21, 0xe2, !PT ;  /* 0x000000104c007812 */ /* 0x000fe200078ee215 */
[----:B------:R-:W-:Y:S01]  /*9ca0*/  UIADD3 UR4, UR11, UR4, URZ ;  /* 0x000000040b047290 */ /* 0x000fe2000fffe03f */
[--C-:B------:R-:W-:Y:S01]  /*9cb0*/  SHF.R.S32.HI R76, RZ, 0x1f, R77.reuse ;  /* 0x0000001fff4c7819 */ /* 0x100fe2000001144d */
[----:B------:R-:W-:Y:S01]  /*9cc0*/  IMAD.SHL.U32 R81, R20, 0x20, RZ ;  /* 0x0000002014517824 */ /* 0x000fe200078e00ff */
[----:B------:R-:W-:Y:S01]  /*9cd0*/  LOP3.LUT R48, R48, R49, RZ, 0x3c, !PT ;  /* 0x0000003130307212 */ /* 0x000fe200078e3cff */
[----:B------:R-:W-:Y:S01]  /*9ce0*/  IMAD.MOV R79, RZ, RZ, -R77 ;  /* 0x000000ffff4f7224 */ /* 0x000fe200078e0a4d */
[----:B------:R-:W-:Y:S01]  /*9cf0*/  LOP3.LUT R52, R52, R53, RZ, 0x3c, !PT ;  /* 0x0000003534347212 */ /* 0x000fe200078e3cff */
[--C-:B------:R-:W-:Y:S01]  /*9d00*/  IMAD.X R49, RZ, RZ, R15.reuse, P4 ;  /* 0x000000ffff317224 */ /* 0x100fe200020e060f */
[----:B------:R-:W-:Y:S01]  /*9d10*/  LOP3.LUT R56, R56, R57, RZ, 0x3c, !PT ;  /* 0x0000003938387212 */ /* 0x000fe200078e3cff */
[--C-:B------:R-:W-:Y:S01]  /*9d20*/  IMAD.X R53, RZ, RZ, R15.reuse, P5 ;  /* 0x000000ffff357224 */ /* 0x100fe200028e060f */
[----:B------:R-:W-:Y:S01]  /*9d30*/  LOP3.LUT R4, R5, R14, RZ, 0x3c, !PT ;  /* 0x0000000e05047212 */ /* 0x000fe200078e3cff */
[--C-:B------:R-:W-:Y:S01]  /*9d40*/  IMAD.X R57, RZ, RZ, R15.reuse, P6 ;  /* 0x000000ffff397224 */ /* 0x100fe200030e060f */
[----:B------:R-:W-:Y:S01]  /*9d50*/  LOP3.LUT R72, R6, R7, RZ, 0x3c, !PT ;  /* 0x0000000706487212 */ /* 0x000fe200078e3cff */
[----:B------:R-:W-:Y:S01]  /*9d60*/  IMAD.MOV.U32 R5, RZ, RZ, R15 ;  /* 0x000000ffff057224 */ /* 0x000fe200078e000f */
[----:B------:R-:W5:Y:S01]  /*9d70*/  LD.E.128 R48, desc[UR40][R48.64] ;  /* 0x0000002830307980 */ /* 0x000f62000c101d00 */
[----:B------:R-:W-:-:S02]  /*9d80*/  IMAD.U32 R20, RZ, RZ, UR10 ;  /* 0x0000000aff147e24 */ /* 0x000fc4000f8e00ff */
[----:B------:R-:W-:Y:S01]  /*9d90*/  IMAD.U32 R21, RZ, RZ, UR11 ;  /* 0x0000000bff157e24 */ /* 0x000fe2000f8e00ff */
[----:B------:R-:W-:Y:S01]  /*9da0*/  ULDC.64 UR10, c[0x0][0xae0] ;  /* 0x0002b800000a7ab9 */ /* 0x000fe20000000a00 */
[----:B------:R-:W-:Y:S01]  /*9db0*/  IMAD R79, R80, R79, R78 ;  /* 0x0000004f504f7224 */ /* 0x000fe200078e024e */
[----:B------:R-:W5:Y:S01]  /*9dc0*/  LD.E.128 R4, desc[UR40][R4.64] ;  /* 0x0000002804047980 */ /* 0x000f62000c101d00 */
[----:B------:R-:W-:Y:S01]  /*9dd0*/  IMAD R76, R76, UR10, RZ ;  /* 0x0000000a4c4c7c24 */ /* 0x000fe2000f8e02ff */
[----:B------:R-:W-:Y:S01]  /*9de0*/  LOP3.LUT R0, R81, 0x20, R0, 0xe2, !PT ;  /* 0x0000002051007812 */ /* 0x000fe200078ee200 */
[----:B------:R-:W-:Y:S01]  /*9df0*/  IMAD.U32 R21, RZ, RZ, UR4 ;  /* 0x00000004ff157e24 */ /* 0x000fe2000f8e00ff */
[----:B------:R-:W5:Y:S01]  /*9e00*/  LD.E.128 R12, desc[UR40][R12.64] ;  /* 0x000000280c0c7980 */ /* 0x000f62000c101d00 */
[----:B------:R-:W-:Y:S01]  /*9e10*/  IMAD R81, R77, UR11, R76 ;  /* 0x0000000b4d517c24 */ /* 0x000fe2000f8e024c */
[----:B------:R-:W-:Y:S02]  /*9e20*/  ISETP.GE.AND P0, PT, R222, UR14, PT ;  /* 0x0000000ede007c0c */ /* 0x000fe4000bf06270 */
[----:B------:R-:W5:Y:S01]  /*9e30*/  LD.E.128 R52, desc[UR40][R52.64] ;  /* 0x0000002834347980 */ /* 0x000f62000c101d00 */
[----:B------:R-:W-:-:S03]  /*9e40*/  SHF.R.S32.HI R76, RZ, 0x1f, R79 ;  /* 0x0000001fff4c7819 */ /* 0x000fc6000001144f */
[----:B------:R-:W5:Y:S01]  /*9e50*/  LD.E.128 R56, desc[UR40][R56.64] ;  /* 0x0000002838387980 */ /* 0x000f62000c101d00 */
[----:B------:R-:W-:Y:S01]  /*9e60*/  IMAD.WIDE.U32 R20, R77, UR10, R20 ;  /* 0x0000000a4d147c25 */ /* 0x000fe2000f8e0014 */
[----:B------:R-:W-:Y:S02]  /*9e70*/  ULDC.64 UR10, c[0x0][0xad8] ;  /* 0x0002b600000a7ab9 */ /* 0x000fe40000000a00 */
[----:B------:R-:W5:Y:S01]  /*9e80*/  LD.E.128 R72, desc[UR40][R72.64] ;  /* 0x0000002848487980 */ /* 0x000f62000c101d00 */
[----:B------:R-:W-:Y:S01]  /*9e90*/  IMAD.U32 R88, RZ, RZ, UR43 ;  /* 0x0000002bff587e24 */ /* 0x000fe2000f8e00ff */
[----:B------:R-:W-:Y:S01]  /*9ea0*/  @!PT LDS RZ, [RZ] ;  /* 0x00000000fffff984 */ /* 0x000fe20000000800 */
[----:B------:R-:W-:Y:S01]  /*9eb0*/  @!PT LDS RZ, [RZ] ;  /* 0x00000000fffff984 */ /* 0x000fe20000000800 */
[----:B------:R-:W-:Y:S01]  /*9ec0*/  @!PT LDS RZ, [RZ] ;  /* 0x00000000fffff984 */ /* 0x000fe20000000800 */
[----:B------:R-:W-:Y:S01]  /*9ed0*/  @!PT LDS RZ, [RZ] ;  /* 0x00000000fffff984 */ /* 0x000fe20000000800 */
[----:B------:R0:W-:Y:S06]  /*9ee0*/  MEMBAR.ALL.CTA ;  /* 0x0000000000007992 */ /* 0x0001ec0000008000 */
[----:B0-----:R-:W0:Y:S01]  /*9ef0*/  FENCE.VIEW.ASYNC.S ;  /* 0x00000000000073c6 */ /* 0x001e220000000000 */
[----:B------:R-:W-:Y:S01]  /*9f00*/  SEL R77, RZ, 0x40, P0 ;  /* 0x00000040ff4d7807 */ /* 0x000fe20000000000 */
[----:B------:R-:W-:Y:S01]  /*9f10*/  IMAD.IADD R21, R21, 0x1, R81 ;  /* 0x0000000115157824 */ /* 0x000fe200078e0251 */
[----:B------:R-:W-:Y:S01]  /*9f20*/  ISETP.GE.AND P0, PT, R221, UR14, PT ;  /* 0x0000000edd007c0c */ /* 0x000fe2000bf06270 */
[----:B------:R-:W-:-:S02]  /*9f30*/  IMAD R76, R76, UR10, RZ ;  /* 0x0000000a4c4c7c24 */ /* 0x000fc4000f8e02ff */
[----:B------:R-:W-:Y:S02]  /*9f40*/  IMAD R88, R88, 0x40, R3 ;  /* 0x0000004058587824 */ /* 0x000fe400078e0203 */
[----:B------:R-:W-:Y:S01]  /*9f50*/  IMAD R89, R80, UR8, RZ ;  /* 0x0000000850597c24 */ /* 0x000fe2000f8e02ff */
[----:B------:R-:W-:Y:S01]  /*9f60*/  LOP3.LUT R0, R0, R77, RZ, 0xfc, !PT ;  /* 0x0000004d00007212 */ /* 0x000fe200078efcff */
[C---:B------:R-:W-:Y:S01]  /*9f70*/  IMAD R77, R79.reuse, UR11, R76 ;  /* 0x0000000b4f4d7c24 */ /* 0x040fe2000f8e024c */
[----:B------:R-:W-:Y:S01]  /*9f80*/  UIADD3 UR4, UR38, 0x28c20, URZ ;  /* 0x00028c2026047890 */ /* 0x000fe2000fffe03f */
[----:B------:R-:W-:Y:S01]  /*9f90*/  IMAD.WIDE.U32 R20, R79, UR10, R20 ;  /* 0x0000000a4f147c25 */ /* 0x000fe2000f8e0014 */
[----:B------:R-:W-:Y:S01]  /*9fa0*/  SEL R3, RZ, 0x80, P0 ;  /* 0x00000080ff037807 */ /* 0x000fe20000000000 */
[----:B------:R-:W-:Y:S01]  /*9fb0*/  ULDC.64 UR10, c[0x0][0xa80] ;  /* 0x0002a000000a7ab9 */ /* 0x000fe20000000a00 */
[----:B------:R-:W-:Y:S01]  /*9fc0*/  ISETP.GE.AND P0, PT, R88, R89, PT ;  /* 0x000000595800720c */ /* 0x000fe20003f06270 */
[----:B------:R-:W-:Y:S01]  /*9fd0*/  IMAD.IADD R21, R21, 0x1, R77 ;  /* 0x0000000115157824 */ /* 0x000fe200078e024d */
[----:B------:R-:W-:Y:S01]  /*9fe0*/  UPRMT UR4, URZ, 0x654, UR4 ;  /* 0x000006543f047896 */ /* 0x000fe20008000004 */
[----:B------:R-:W-:-:S04]  /*9ff0*/  LEA R86, P1, R20, UR10, 0x1 ;  /* 0x0000000a14567c11 */ /* 0x000fc8000f8208ff */
[----:B------:R-:W-:Y:S01]  /*a000*/  LEA.HI.X R87, R20, UR11, R21, 0x1, P1 ;  /* 0x0000000b14577c11 */ /* 0x000fe200088f0c15 */
[----:B------:R-:W-:Y:S01]  /*a010*/  BSSY B1, `(.L_x_422) ;  /* 0x000002c000017945 */ /* 0x000fe20003800000 */
[----:B0-----:R0:W1:Y:S02]  /*a020*/  SHFL.IDX PT, R20, R86, RZ, 0x181f ;  /* 0x00181fff56147589 */ /* 0x00106400000e0000 */
[----:B------:R-:W-:Y:S02]  /*a030*/  SYNCS.ARRIVE.TRANS64.RED.A1T0 RZ, [UR4], RZ ;  /* 0x000000ffffff79a7 */ /* 0x000fe40008100404 */
[----:B------:R0:W2:Y:S01]  /*a040*/  SHFL.IDX PT, R21, R87, RZ, 0x181f ;  /* 0x00181fff57157589 */ /* 0x0000a200000e0000 */
[----:B------:R-:W-:Y:S02]  /*a050*/  LOP3.LUT R3, R0, R3, RZ, 0xfc, !PT ;  /* 0x0000000300037212 */ /* 0x000fe400078efcff */
[----:B---3--:R-:W-:Y:S01]  /*a060*/  SHF.R.S32.HI R152, RZ, 0x1f, R188 ;  /* 0x0000001fff987819 */ /* 0x008fe200000114bc */
[----:B------:R-:W-:Y:S06]  /*a070*/  @P0 BRA `(.L_x_423) ;  /* 0x0000000000940947 */ /* 0x000fec0003800000 */
[----:B------:R-:W-:Y:S02]  /*a080*/  ISETP.GE.AND P1, PT, R188, UR14, PT ;  /* 0x0000000ebc007c0c */ /* 0x000fe4000bf26270 */
[----:B------:R-:W-:Y:S02]  /*a090*/  ISETP.GE.AND P0, PT, R2, UR14, PT ;  /* 0x0000000e02007c0c */ /* 0x000fe4000bf06270 */
[----:B------:R-:W-:Y:S02]  /*a0a0*/  ISETP.GE.AND P4, PT, R187, UR14, PT ;  /* 0x0000000ebb007c0c */ /* 0x000fe4000bf86270 */
[----:B------:R-:W-:Y:S02]  /*a0b0*/  ISETP.GE.AND P3, PT, R186, UR14, PT ;  /* 0x0000000eba007c0c */ /* 0x000fe4000bf66270 */
[----:B------:R-:W-:Y:S02]  /*a0c0*/  SHF.R.S32.HI R80, RZ, 0x1f, R187 ;  /* 0x0000001fff507819 */ /* 0x000fe400000114bb */
[----:B------:R-:W-:-:S02]  /*a0d0*/  SHF.R.S32.HI R83, RZ, 0x1f, R186 ;  /* 0x0000001fff537819 */ /* 0x000fc400000114ba */
[----:B------:R-:W-:Y:S02]  /*a0e0*/  SHF.R.S32.HI R81, RZ, 0x1f, R185 ;  /* 0x0000001fff517819 */ /* 0x000fe400000114b9 */
[-C--:B-1----:R-:W-:Y:S01]  /*a0f0*/  @!P1 LEA R76, P2, R188, R20.reuse, 0x1 ;  /* 0x00000014bc4c9211 */ /* 0x082fe200078408ff */
[----:B--2---:R-:W-:Y:S02]  /*a100*/  @!P0 IMAD.WIDE R78, R2, 0x2, R20 ;  /* 0x00000002024e8825 */ /* 0x004fe400078e0214 */
[----:B------:R-:W-:Y:S02]  /*a110*/  @!P4 LEA R84, P5, R187, R20, 0x1 ;  /* 0x00000014bb54c211 */ /* 0x000fe400078a08ff */
[----:B------:R-:W-:Y:S01]  /*a120*/  @!P1 LEA.HI.X R77, R188, R21, R152, 0x1, P2 ;  /* 0x00000015bc4d9211 */ /* 0x000fe200010f0c98 */
[----:B-----5:R1:W-:Y:S01]  /*a130*/  @!P0 ST.E.128 desc[UR40][R78.64], R4 ;  /* 0x000000044e008985 */ /* 0x0203e2000c101d28 */
[----:B------:R-:W-:Y:S02]  /*a140*/  ISETP.GE.AND P2, PT, R185, UR14, PT ;  /* 0x0000000eb9007c0c */ /* 0x000fe4000bf46270 */
[----:B------:R-:W-:Y:S01]  /*a150*/  LOP3.LUT P0, RZ, R0, 0x40, RZ, 0xc0, !PT ;  /* 0x0000004000ff7812 */ /* 0x000fe2000780c0ff */
[----:B------:R2:W-:Y:S01]  /*a160*/  @!P1 ST.E.128 desc[UR40][R76.64], R12 ;  /* 0x0000000c4c009985 */ /* 0x0005e2000c101d28 */
[----:B------:R-:W-:-:S02]  /*a170*/  ISETP.GE.AND P1, PT, R184, UR14, PT ;  /* 0x0000000eb8007c0c */ /* 0x000fc4000bf26270 */
[CC--:B------:R-:W-:Y:S02]  /*a180*/  @!P3 LEA R82, P6, R186.reuse, R20.reuse, 0x1 ;  /* 0x00000014ba52b211 */ /* 0x0c0fe400078c08ff */
[-C--:B------:R-:W-:Y:S02]  /*a190*/  @!P4 LEA.HI.X R85, R187, R21.reuse, R80, 0x1, P5 ;  /* 0x00000015bb55c211 */ /* 0x080fe400028f0c50 */
[-C--:B------:R-:W-:Y:S02]  /*a1a0*/  @!P3 LEA.HI.X R83, R186, R21.reuse, R83, 0x1, P6 ;  /* 0x00000015ba53b211 */ /* 0x080fe400030f0c53 */
[----:B------:R-:W-:Y:S01]  /*a1b0*/  LOP3.LUT P6, RZ, R3, 0x80, RZ, 0xc0, !PT ;  /* 0x0000008003ff7812 */ /* 0x000fe200078cc0ff */
[----:B------:R3:W-:Y:S01]  /*a1c0*/  @!P4 ST.E.128 desc[UR40][R84.64], R28 ;  /* 0x0000001c5400c985 */ /* 0x0007e2000c101d28 */
[C---:B------:R-:W-:Y:S02]  /*a1d0*/  @!P2 LEA R80, P5, R185.reuse, R20, 0x1 ;  /* 0x00000014b950a211 */ /* 0x040fe400078a08ff */
[----:B-1----:R-:W-:Y:S01]  /*a1e0*/  SHF.R.S32.HI R7, RZ, 0x1f, R184 ;  /* 0x0000001fff077819 */ /* 0x002fe200000114b8 */
[----:B------:R3:W-:Y:S01]  /*a1f0*/  @!P3 ST.E.128 desc[UR40][R82.64], R36 ;  /* 0x000000245200b985 */ /* 0x0007e2000c101d28 */
[----:B------:R-:W-:-:S02]  /*a200*/  @!P2 LEA.HI.X R81, R185, R21, R81, 0x1, P5 ;  /* 0x00000015b951a211 */ /* 0x000fc400028f0c51 */
[CC--:B------:R-:W-:Y:S02]  /*a210*/  @!P1 LEA R6, P5, R184.reuse, R20.reuse, 0x1 ;  /* 0x00000014b8069211 */ /* 0x0c0fe400078a08ff */
[----:B------:R-:W-:Y:S01]  /*a220*/  SHF.R.S32.HI R5, RZ, 0x1f, R222 ;  /* 0x0000001fff057819 */ /* 0x000fe200000114de */
[----:B------:R3:W-:Y:S01]  /*a230*/  @!P2 ST.E.128 desc[UR40][R80.64], R44 ;  /* 0x0000002c5000a985 */ /* 0x0007e2000c101d28 */
[-C--:B------:R-:W-:Y:S02]  /*a240*/  @!P1 LEA.HI.X R7, R184, R21.reuse, R7, 0x1, P5 ;  /* 0x00000015b8079211 */ /* 0x080fe400028f0c07 */
[C---:B------:R-:W-:Y:S02]  /*a250*/  @P0 LEA R4, P5, R222.reuse, R20, 0x1 ;  /* 0x00000014de040211 */ /* 0x040fe400078a08ff */
[----:B--2---:R-:W-:Y:S01]  /*a260*/  SHF.R.S32.HI R13, RZ, 0x1f, R221 ;  /* 0x0000001fff0d7819 */ /* 0x004fe200000114dd */
[----:B------:R3:W-:Y:S01]  /*a270*/  @!P1 ST.E.128 desc[UR40][R6.64], R52 ;  /* 0x0000003406009985 */ /* 0x0007e2000c101d28 */
[----:B------:R-:W-:-:S02]  /*a280*/  @P0 LEA.HI.X R5, R222, R21, R5, 0x1, P5 ;  /* 0x00000015de050211 */ /* 0x000fc400028f0c05 */
[----:B------:R-:W-:-:S03]  /*a290*/  @P6 LEA R12, P5, R221, R20, 0x1 ;  /* 0x00000014dd0c6211 */ /* 0x000fc600078a08ff */
[----:B------:R3:W-:Y:S01]  /*a2a0*/  @P0 ST.E.128 desc[UR40][R4.64], R60 ;  /* 0x0000003c04000985 */ /* 0x0007e2000c101d28 */
[----:B------:R-:W-:-:S05]  /*a2b0*/  @P6 LEA.HI.X R13, R221, R21, R13, 0x1, P5 ;  /* 0x00000015dd0d6211 */ /* 0x000fca00028f0c0d */
[----:B------:R3:W-:Y:S04]  /*a2c0*/  @P6 ST.E.128 desc[UR40][R12.64], R68 ;  /* 0x000000440c006985 */ /* 0x0007e8000c101d28 */
.L_x_423:
[----:B------:R-:W-:Y:S05]  /*a2d0*/  BSYNC B1 ;  /* 0x0000000000017941 */ /* 0x000fea0003800000 */
.L_x_422:
[----:B---3-5:R-:W-:Y:S01]  /*a2e0*/  VIADD R6, R88, 0x20 ;  /* 0x0000002058067836 */ /* 0x028fe20000000000 */
[----:B------:R3:W4:Y:S04]  /*a2f0*/  SHFL.IDX PT, R5, R87, 0x1, 0x181f ;  /* 0x00381f0057057f89 */ /* 0x00072800000e0000 */
[----:B------:R-:W-:Y:S01]  /*a300*/  ISETP.GE.AND P0, PT, R6, R89, PT ;  /* 0x000000590600720c */ /* 0x000fe20003f06270 */
[----:B------:R3:W0:-:S12]  /*a310*/  SHFL.IDX PT, R4, R86, 0x1, 0x181f ;  /* 0x00381f0056047f89 */ /* 0x00061800000e0000 */
[----:B---3--:R-:W-:Y:S05]  /*a320*/  @P0 BRA `(.L_x_424) ;  /* 0x0000002400f40947 */ /* 0x008fea0003800000 */
[----:B------:R-:W-:Y:S02]  /*a330*/  ISETP.GE.AND P0, PT, R188, UR14, PT ;  /* 0x0000000ebc007c0c */ /* 0x000fe4000bf06270 */
[----:B------:R-:W-:Y:S02]  /*a340*/  ISETP.GE.AND P5, PT, R2, UR14, PT ;  /* 0x0000000e02007c0c */ /* 0x000fe4000bfa6270 */
[----:B------:R-:W-:Y:S02]  /*a350*/  ISETP.GE.AND P2, PT, R187, UR14, PT ;  /* 0x0000000ebb007c0c */ /* 0x000fe4000bf46270 */
[----:B------:R-:W-:Y:S02]  /*a360*/  ISETP.GE.AND P1, PT, R186, UR14, PT ;  /* 0x0000000eba007c0c */ /* 0x000fe4000bf26270 */
[----:B------:R-:W-:Y:S02]  /*a370*/  ISETP.GE.AND P3, PT, R185, UR14, PT ;  /* 0x0000000eb9007c0c */ /* 0x000fe4000bf66270 */
[----:B------:R-:W-:-:S02]  /*a380*/  SHF.R.S32.HI R15, RZ, 0x1f, R187 ;  /* 0x0000001fff0f7819 */ /* 0x000fc400000114bb */
[----:B--2---:R-:W-:Y:S02]  /*a390*/  SHF.R.S32.HI R21, RZ, 0x1f, R186 ;  /* 0x0000001fff157819 */ /* 0x004fe400000114ba */
[----:B0-----:R-:W-:Y:S01]  /*a3a0*/  @!P0 LEA R12, P4, R188, R4, 0x1 ;  /* 0x00000004bc0c8211 */ /* 0x001fe200078808ff */
[----:B----4-:R-:W-:Y:S01]  /*a3b0*/  @!P5 IMAD.WIDE R6, R2, 0x2, R4 ;  /* 0x000000020206d825 */ /* 0x010fe200078e0204 */
[----:B------:R-:W-:Y:S02]  /*a3c0*/  SHF.R.S32.HI R31, RZ, 0x1f, R184 ;  /* 0x0000001fff1f7819 */ /* 0x000fe400000114b8 */
[----:B------:R-:W-:Y:S02]  /*a3d0*/  @!P0 LEA.HI.X R13, R188, R5, R152, 0x1, P4 ;  /* 0x00000005bc0d8211 */ /* 0x000fe400020f0c98 */
[----:B------:R-:W-:Y:S01]  /*a3e0*/  ISETP.GE.AND P4, PT, R184, UR14, PT ;  /* 0x0000000eb8007c0c */ /* 0x000fe2000bf86270 */
[----:B------:R0:W-:Y:S01]  /*a3f0*/  @!P5 ST.E.128 desc[UR40][R6.64], R8 ;  /* 0x000000080600d985 */ /* 0x0001e2000c101d28 */
[----:B------:R-:W-:-:S02]  /*a400*/  LOP3.LUT P5, RZ, R0, 0x40, RZ, 0xc0, !PT ;  /* 0x0000004000ff7812 */ /* 0x000fc400078ac0ff */
[CC--:B------:R-:W-:Y:S01]  /*a410*/  @!P2 LEA R14, P6, R187.reuse, R4.reuse, 0x1 ;  /* 0x00000004bb0ea211 */ /* 0x0c0fe200078c08ff */
[----:B------:R3:W-:Y:S01]  /*a420*/  @!P0 ST.E.128 desc[UR40][R12.64], R24 ;  /* 0x000000180c008985 */ /* 0x0007e2000c101d28 */
[----:B------:R-:W-:Y:S02]  /*a430*/  SHF.R.S32.HI R0, RZ, 0x1f, R185 ;  /* 0x0000001fff007819 */ /* 0x000fe400000114b9 */
[----:B------:R-:W-:Y:S02]  /*a440*/  @!P2 LEA.HI.X R15, R187, R5, R15, 0x1, P6 ;  /* 0x00000005bb0fa211 */ /* 0x000fe400030f0c0f */
[-C--:B-1----:R-:W-:Y:S02]  /*a450*/  @!P1 LEA R20, P6, R186, R4.reuse, 0x1 ;  /* 0x00000004ba149211 */ /* 0x082fe400078c08ff */
[----:B------:R-:W-:Y:S01]  /*a460*/  SHF.R.S32.HI R37, RZ, 0x1f, R222 ;  /* 0x0000001fff257819 */ /* 0x000fe200000114de */
[----:B------:R3:W-:Y:S01]  /*a470*/  @!P2 ST.E.128 desc[UR40][R14.64], R32 ;  /* 0x000000200e00a985 */ /* 0x0007e2000c101d28 */
[----:B------:R-:W-:-:S02]  /*a480*/  @!P3 LEA R28, P2, R185, R4, 0x1 ;  /* 0x00000004b91cb211 */ /* 0x000fc400078408ff */
[-C--:B------:R-:W-:Y:S02]  /*a490*/  @!P4 LEA R30, P0, R184, R4.reuse, 0x1 ;  /* 0x00000004b81ec211 */ /* 0x080fe400078008ff */
[-C--:B------:R-:W-:Y:S02]  /*a4a0*/  @!P1 LEA.HI.X R21, R186, R5.reuse, R21, 0x1, P6 ;  /* 0x00000005ba159211 */ /* 0x080fe400030f0c15 */
[----:B0-----:R-:W-:Y:S02]  /*a4b0*/  @P5 LEA R6, P6, R222, R4, 0x1 ;  /* 0x00000004de065211 */ /* 0x001fe400078c08ff */
[-C--:B------:R-:W-:Y:S01]  /*a4c0*/  @!P3 LEA.HI.X R29, R185, R5.reuse, R0, 0x1, P2 ;  /* 0x00000005b91db211 */ /* 0x080fe200010f0c00 */
[----:B------:R3:W-:Y:S01]  /*a4d0*/  @!P1 ST.E.128 desc[UR40][R20.64], R40 ;  /* 0x0000002814009985 */ /* 0x0007e2000c101d28 */
[-C--:B------:R-:W-:Y:S02]  /*a4e0*/  @!P4 LEA.HI.X R31, R184, R5.reuse, R31, 0x1, P0 ;  /* 0x00000005b81fc211 */ /* 0x080fe400000f0c1f */
[----:B------:R-:W-:Y:S01]  /*a4f0*/  @P5 LEA.HI.X R7, R222, R5, R37, 0x1, P6 ;  /* 0x00000005de075211 */ /* 0x000fe200030f0c25 */
[----:B------:R3:W-:Y:S01]  /*a500*/  @!P3 ST.E.128 desc[UR40][R28.64], R48 ;  /* 0x000000301c00b985 */ /* 0x0007e2000c101d28 */
[----:B------:R-:W-:-:S03]  /*a510*/  LOP3.LUT P0, RZ, R3, 0x80, RZ, 0xc0, !PT ;  /* 0x0000008003ff7812 */ /* 0x000fc6000780c0ff */
[----:B------:R3:W-:Y:S04]  /*a520*/  @!P4 ST.E.128 desc[UR40][R30.64], R56 ;  /* 0x000000381e00c985 */ /* 0x0007e8000c101d28 */
[----:B------:R3:W-:Y:S06]  /*a530*/  @P5 ST.E.128 desc[UR40][R6.64], R64 ;  /* 0x0000004006005985 */ /* 0x0007ec000c101d28 */
[----:B------:R-:W-:Y:S05]  /*a540*/  @!P0 BRA `(.L_x_424) ;  /* 0x00000024006c8947 */ /* 0x000fea0003800000 */
[----:B------:R-:W-:Y:S02]  /*a550*/  LEA R4, P0, R221, R4, 0x1 ;  /* 0x00000004dd047211 */ /* 0x000fe400078008ff */
[----:B------:R-:W-:-:S04]  /*a560*/  SHF.R.S32.HI R0, RZ, 0x1f, R221 ;  /* 0x0000001fff007819 */ /* 0x000fc800000114dd */
[----:B------:R-:W-:-:S05]  /*a570*/  LEA.HI.X R5, R221, R5, R0, 0x1, P0 ;  /* 0x00000005dd057211 */ /* 0x000fca00000f0c00 */
[----:B------:R0:W-:Y:S01]  /*a580*/  ST.E.128 desc[UR40][R4.64], R72 ;  /* 0x0000004804007985 */ /* 0x0001e2000c101d28 */
[----:B------:R-:W-:Y:S05]  /*a590*/  BRA `(.L_x_424) ;  /* 0x0000002400587947 */ /* 0x000fea0003800000 */
.L_x_421:
[----:B------:R-:W2:Y:S01]  /*a5a0*/  LDL R0, [R1+0x48] ;  /* 0x0000480001007983 */ /* 0x000ea20000100800 */
[----:B------:R-:W-:Y:S01]  /*a5b0*/  ULDC.64 UR12, c[0x0][0xb08] ;  /* 0x0002c200000c7ab9 */ /* 0x000fe20000000a00 */
[----:B------:R-:W-:Y:S01]  /*a5c0*/  ULDC UR14, c[0x0][0xbe8] ;  /* 0x0002fa00000e7ab9 */ /* 0x000fe20000000800 */
[----:B------:R-:W-:Y:S01]  /*a5d0*/  UIMAD UR18, UR18, UR12, URZ ;  /* 0x0000000c121272a4 */ /* 0x000fe2000f8e023f */
[----:B0-----:R-:W-:Y:S01]  /*a5e0*/  IMAD.U32 R6, RZ, RZ, UR43 ;  /* 0x0000002bff067e24 */ /* 0x001fe2000f8e00ff */
[----:B------:R-:W-:Y:S01]  /*a5f0*/  UIMAD.WIDE.U32 UR10, UR4, UR12, URZ ;  /* 0x0000000c040a72a5 */ /* 0x000fe2000f8e003f */
[----:B------:R-:W-:Y:S01]  /*a600*/  BSSY B1, `(.L_x_425) ;  /* 0x00000c8000017945 */ /* 0x000fe20003800000 */
[----:B------:R-:W-:Y:S01]  /*a610*/  UIMAD UR18, UR4, UR13, UR18 ;  /* 0x0000000d041272a4 */ /* 0x000fe2000f8e0212 */
[----:B------:R-:W-:Y:S01]  /*a620*/  SHF.R.S32.HI R21, RZ, 0x1f, R203 ;  /* 0x0000001fff157819 */ /* 0x000fe200000114cb */
[----:B------:R-:W-:Y:S01]  /*a630*/  UISETP.NE.AND UP0, UPT, UR14, 0x1, UPT ;  /* 0x000000010e00788c */ /* 0x000fe2000bf05270 */
[----:B---3--:R-:W-:Y:S01]  /*a640*/  SHF.R.S32.HI R152, RZ, 0x1f, R204 ;  /* 0x0000001fff987819 */ /* 0x008fe200000114cc */
[----:B------:R-:W-:Y:S01]  /*a650*/  UIADD3 UR11, UR11, UR18, URZ ;  /* 0x000000120b0b7290 */ /* 0x000fe2000fffe03f */
[----:B------:R-:W-:Y:S01]  /*a660*/  SHF.R.S32.HI R153, RZ, 0x1f, R205 ;  /* 0x0000001fff997819 */ /* 0x000fe200000114cd */
[----:B------:R-:W-:Y:S01]  /*a670*/  ULDC.64 UR12, c[0x0][0xb38] ;  /* 0x0002ce00000c7ab9 */ /* 0x000fe20000000a00 */
[----:B------:R-:W-:Y:S01]  /*a680*/  USHF.R.S32.HI UR4, URZ, 0x1f, UR9 ;  /* 0x0000001f3f047899 */ /* 0x000fe20008011409 */
[----:B------:R-:W-:Y:S01]  /*a690*/  PLOP3.LUT P0, PT, PT, PT, UP0, 0x80, 0x0 ;  /* 0x000000000000781c */ /* 0x000fe20003f0f008 */
[----:B------:R-:W-:Y:S01]  /*a6a0*/  UIMAD.WIDE.U32 UR10, UR44, UR12, UR10 ;  /* 0x0000000c2c0a72a5 */ /* 0x000fe2000f8e000a */
[----:B------:R-:W-:Y:S01]  /*a6b0*/  SHF.R.S32.HI R154, RZ, 0x1f, R206 ;  /* 0x0000001fff9a7819 */ /* 0x000fe200000114ce */
[----:B------:R-:W-:Y:S01]  /*a6c0*/  UIMAD UR8, UR8, UR14, URZ ;  /* 0x0000000e080872a4 */ /* 0x000fe2000f8e023f */
[----:B------:R-:W-:Y:S01]  /*a6d0*/  SHF.R.S32.HI R155, RZ, 0x1f, R207 ;  /* 0x0000001fff9b7819 */ /* 0x000fe200000114cf */
[----:B------:R-:W-:Y:S01]  /*a6e0*/  UIMAD UR11, UR44, UR13, UR11 ;  /* 0x0000000d2c0b72a4 */ /* 0x000fe2000f8e020b */
[----:B------:R-:W-:-:S02]  /*a6f0*/  SHF.R.S32.HI R156, RZ, 0x1f, R208 ;  /* 0x0000001fff9c7819 */ /* 0x000fc400000114d0 */
[----:B------:R-:W-:Y:S01]  /*a700*/  ULDC.64 UR12, c[0x0][0xb40] ;  /* 0x0002d000000c7ab9 */ /* 0x000fe20000000a00 */
[----:B------:R-:W-:Y:S01]  /*a710*/  SHF.R.S32.HI R157, RZ, 0x1f, R209 ;  /* 0x0000001fff9d7819 */ /* 0x000fe200000114d1 */
[----:B------:R-:W-:Y:S01]  /*a720*/  UIMAD UR4, UR4, UR12, URZ ;  /* 0x0000000c040472a4 */ /* 0x000fe2000f8e023f */
[----:B------:R-:W-:Y:S01]  /*a730*/  SHF.R.S32.HI R158, RZ, 0x1f, R210 ;  /* 0x0000001fff9e7819 */ /* 0x000fe200000114d2 */
[----:B------:R-:W-:Y:S01]  /*a740*/  UIMAD.WIDE.U32 UR10, UR9, UR12, UR10 ;  /* 0x0000000c090a72a5 */ /* 0x000fe2000f8e000a */
[----:B------:R-:W-:Y:S01]  /*a750*/  SHF.R.S32.HI R159, RZ, 0x1f, R211 ;  /* 0x0000001fff9f7819 */ /* 0x000fe200000114d3 */
[----:B------:R-:W-:Y:S01]  /*a760*/  UIMAD UR4, UR9, UR13, UR4 ;  /* 0x0000000d090472a4 */ /* 0x000fe2000f8e0204 */
[----:B------:R-:W-:Y:S02]  /*a770*/  SHF.R.S32.HI R160, RZ, 0x1f, R212 ;  /* 0x0000001fffa07819 */ /* 0x000fe400000114d4 */
[----:B------:R-:W-:Y:S01]  /*a780*/  @UP0 ULDC UR9, c[0x0][0xbec] ;  /* 0x0002fb0000090ab9 */ /* 0x000fe20000000800 */
[----:B------:R-:W-:Y:S01]  /*a790*/  UIADD3 UR11, UR11, UR4, URZ ;  /* 0x000000040b0b7290 */ /* 0x000fe2000fffe03f */
[----:B------:R-:W-:Y:S01]  /*a7a0*/  SHF.R.S32.HI R161, RZ, 0x1f, R213 ;  /* 0x0000001fffa17819 */ /* 0x000fe200000114d5 */
[----:B------:R-:W-:Y:S01]  /*a7b0*/  ULDC.64 UR12, c[0x0][0xb48] ;  /* 0x0002d200000c7ab9 */ /* 0x000fe20000000a00 */
[----:B------:R-:W-:Y:S01]  /*a7c0*/  @UP0 ULDC UR4, c[0x0][0xbf0] ;  /* 0x0002fc0000040ab9 */ /* 0x000fe20000000800 */
[----:B------:R-:W-:Y:S01]  /*a7d0*/  UIMAD.WIDE.U32 UR10, UR45, UR12, UR10 ;  /* 0x0000000c2d0a72a5 */ /* 0x000fe2000f8e000a */
[----:B------:R-:W-:-:S02]  /*a7e0*/  SHF.R.S32.HI R162, RZ, 0x1f, R214 ;  /* 0x0000001fffa27819 */ /* 0x000fc400000114d6 */
[----:B------:R-:W-:Y:S01]  /*a7f0*/  SHF.R.S32.HI R163, RZ, 0x1f, R215 ;  /* 0x0000001fffa37819 */ /* 0x000fe200000114d7 */
[----:B------:R-:W-:Y:S01]  /*a800*/  UIMAD UR45, UR45, UR13, UR11 ;  /* 0x0000000d2d2d72a4 */ /* 0x000fe2000f8e020b */
[----:B------:R-:W-:Y:S01]  /*a810*/  SHF.R.S32.HI R164, RZ, 0x1f, R216 ;  /* 0x0000001fffa47819 */ /* 0x000fe200000114d8 */
[----:B------:R-:W-:Y:S01]  /*a820*/  IMAD.U32 R5, RZ, RZ, UR11 ;  /* 0x0000000bff057e24 */ /* 0x000fe2000f8e00ff */
[----:B------:R-:W-:Y:S01]  /*a830*/  ULDC.64 UR12, c[0x0][0xb30] ;  /* 0x0002cc00000c7ab9 */ /* 0x000fe20000000a00 */
[----:B------:R-:W-:Y:S01]  /*a840*/  IMAD.U32 R4, RZ, RZ, UR10 ;  /* 0x0000000aff047e24 */ /* 0x000fe2000f8e00ff */
[----:B------:R-:W-:Y:S01]  /*a850*/  ULDC.64 UR10, c[0x0][0xb28] ;  /* 0x0002ca00000a7ab9 */ /* 0x000fe20000000a00 */
[----:B------:R-:W-:Y:S01]  /*a860*/  IMAD.U32 R5, RZ, RZ, UR45 ;  /* 0x0000002dff057e24 */ /* 0x000fe2000f8e00ff */
[----:B------:R-:W-:Y:S02]  /*a870*/  SHF.R.S32.HI R13, RZ, 0x1f, R217 ;  /* 0x0000001fff0d7819 */ /* 0x000fe400000114d9 */
[----:B------:R-:W-:-:S02]  /*a880*/  SHF.R.S32.HI R165, RZ, 0x1f, R218 ;  /* 0x0000001fffa57819 */ /* 0x000fc400000114da */
[----:B------:R-:W-:Y:S02]  /*a890*/  SHF.R.S32.HI R166, RZ, 0x1f, R219 ;  /* 0x0000001fffa67819 */ /* 0x000fe400000114db */
[----:B------:R-:W-:Y:S01]  /*a8a0*/  SHF.R.S32.HI R167, RZ, 0x1f, R17 ;  /* 0x0000001fffa77819 */ /* 0x000fe20000011411 */
[----:B--2---:R-:W-:-:S04]  /*a8b0*/  IMAD R6, R6, 0x40, R0 ;  /* 0x0000004006067824 */ /* 0x004fc800078e0200 */
[----:B------:R-:W-:-:S04]  /*a8c0*/  @P0 IMAD.HI.U32 R0, R6, UR9, RZ ;  /* 0x0000000906000c27 */ /* 0x000fc8000f8e00ff */
[----:B------:R-:W-:Y:S01]  /*a8d0*/  IMAD.MOV.U32 R3, RZ, RZ, R6 ;  /* 0x000000ffff037224 */ /* 0x000fe200078e0006 */
[----:B------:R-:W-:Y:S01]  /*a8e0*/  @P0 SHF.R.U32.HI R3, RZ, UR4, R0 ;  /* 0x00000004ff030c19 */ /* 0x000fe20008011600 */
[----:B------:R-:W-:-:S03]  /*a8f0*/  UIADD3 UR4, UR38, 0x28c20, URZ ;  /* 0x00028c2026047890 */ /* 0x000fc6000fffe03f */
[--C-:B------:R-:W-:Y:S01]  /*a900*/  SHF.R.S32.HI R0, RZ, 0x1f, R3.reuse ;  /* 0x0000001fff007819 */ /* 0x100fe20000011403 */
[----:B------:R-:W-:Y:S01]  /*a910*/  IMAD.MOV R7, RZ, RZ, -R3 ;  /* 0x000000ffff077224 */ /* 0x000fe200078e0a03 */
[----:B------:R-:W-:Y:S01]  /*a920*/  UPRMT UR4, URZ, 0x654, UR4 ;  /* 0x000006543f047896 */ /* 0x000fe20008000004 */
[----:B------:R-:W-:-:S04]  /*a930*/  IMAD.WIDE.U32 R4, R3, UR12, R4 ;  /* 0x0000000c03047c25 */ /* 0x000fc8000f8e0004 */
[----:B------:R-:W-:Y:S02]  /*a940*/  IMAD R0, R0, UR12, RZ ;  /* 0x0000000c00007c24 */ /* 0x000fe4000f8e02ff */
[----:B------:R-:W-:Y:S02]  /*a950*/  IMAD R7, R7, UR14, R6 ;  /* 0x0000000e07077c24 */ /* 0x000fe4000f8e0206 */
[----:B------:R-:W-:Y:S01]  /*a960*/  IMAD R9, R3, UR13, R0 ;  /* 0x0000000d03097c24 */ /* 0x000fe2000f8e0200 */
[----:B------:R-:W-:Y:S02]  /*a970*/  SYNCS.ARRIVE.TRANS64.RED.A1T0 RZ, [UR4], RZ ;  /* 0x000000ffffff79a7 */ /* 0x000fe40008100404 */
[----:B------:R-:W-:Y:S01]  /*a980*/  SHF.R.S32.HI R0, RZ, 0x1f, R7 ;  /* 0x0000001fff007819 */ /* 0x000fe20000011407 */
[----:B------:R-:W-:Y:S02]  /*a990*/  IMAD.IADD R5, R5, 0x1, R9 ;  /* 0x0000000105057824 */ /* 0x000fe400078e0209 */
[----:B------:R-:W-:-:S02]  /*a9a0*/  IMAD.U32 R9, RZ, RZ, UR43 ;  /* 0x0000002bff097e24 */ /* 0x000fc4000f8e00ff */
[----:B------:R-:W-:Y:S02]  /*a9b0*/  IMAD R0, R0, UR10, RZ ;  /* 0x0000000a00007c24 */ /* 0x000fe4000f8e02ff */
[----:B------:R-:W-:-:S04]  /*a9c0*/  IMAD.WIDE.U32 R4, R7, UR10, R4 ;  /* 0x0000000a07047c25 */ /* 0x000fc8000f8e0004 */
[----:B------:R-:W-:Y:S01]  /*a9d0*/  IMAD R3, R7, UR11, R0 ;  /* 0x0000000b07037c24 */ /* 0x000fe2000f8e0200 */
[----:B------:R-:W-:Y:S01]  /*a9e0*/  ULDC.64 UR10, c[0x0][0xb00] ;  /* 0x0002c000000a7ab9 */ /* 0x000fe20000000a00 */
[----:B------:R-:W-:Y:S02]  /*a9f0*/  IMAD R0, R9, 0x40, R16 ;  /* 0x0000004009007824 */ /* 0x000fe400078e0210 */
[----:B------:R-:W-:Y:S01]  /*aa00*/  IMAD.IADD R5, R5, 0x1, R3 ;  /* 0x0000000105057824 */ /* 0x000fe200078e0203 */
[----:B------:R-:W-:Y:S02]  /*aa10*/  LEA R3, P1, R4, UR10, 0x2 ;  /* 0x0000000a04037c11 */ /* 0x000fe4000f8210ff */
[----:B------:R-:W-:Y:S02]  /*aa20*/  ISETP.GE.AND P0, PT, R0, UR8, PT ;  /* 0x0000000800007c0c */ /* 0x000fe4000bf06270 */
[----:B------:R-:W-:Y:S01]  /*aa30*/  LEA.HI.X R10, R4, UR11, R5, 0x2, P1 ;  /* 0x0000000b040a7c11 */ /* 0x000fe200088f1405 */
[----:B------:R0:W1:Y:S04]  /*aa40*/  SHFL.IDX PT, R11, R3, RZ, 0x1c1f ;  /* 0x001c1fff030b7589 */ /* 0x00006800000e0000 */
[----:B------:R0:W2:Y:S06]  /*aa50*/  SHFL.IDX PT, R12, R10, RZ, 0x1c1f ;  /* 0x001c1fff0a0c7589 */ /* 0x0000ac00000e0000 */
[----:B------:R-:W-:Y:S05]  /*aa60*/  @P0 BRA `(.L_x_426) ;  /* 0x0000000800040947 */ /* 0x000fea0003800000 */
[----:B------:R-:W-:Y:S02]  /*aa70*/  ULDC UR4, c[0x0][0xac8] ;  /* 0x0002b20000047ab9 */ /* 0x000fe40000000800 */
[----:B------:R-:W-:Y:S02]  /*aa80*/  ISETP.GE.AND P3, PT, R17, UR4, PT ;  /* 0x0000000411007c0c */ /* 0x000fe4000bf66270 */
[----:B------:R-:W-:Y:S02]  /*aa90*/  ISETP.GE.AND P4, PT, R219, UR4, PT ;  /* 0x00000004db007c0c */ /* 0x000fe4000bf86270 */
[----:B------:R-:W-:Y:S02]  /*aaa0*/  ISETP.GE.AND P2, PT, R218, UR4, PT ;  /* 0x00000004da007c0c */ /* 0x000fe4000bf46270 */
[----:B------:R-:W-:-:S07]  /*aab0*/  ISETP.GE.AND P1, PT, R217, UR4, PT ;  /* 0x00000004d9007c0c */ /* 0x000fce000bf26270 */
[-C--:B-1----:R-:W-:Y:S02]  /*aac0*/  @!P3 LEA R4, P0, R17, R11.reuse, 0x2 ;  /* 0x0000000b1104b211 */ /* 0x082fe400078010ff */
[----:B------:R-:W-:Y:S02]  /*aad0*/  @!P4 LEA R6, P5, R219, R11, 0x2 ;  /* 0x0000000bdb06c211 */ /* 0x000fe400078a10ff */
[-C--:B--2---:R-:W-:Y:S02]  /*aae0*/  @!P3 LEA.HI.X R5, R17, R12.reuse, R167, 0x2, P0 ;  /* 0x0000000c1105b211 */ /* 0x084fe400000f14a7 */
[----:B------:R-:W-:Y:S02]  /*aaf0*/  ISETP.GE.AND P0, PT, R216, UR4, PT ;  /* 0x00000004d8007c0c */ /* 0x000fe4000bf06270 */
[----:B------:R-:W-:Y:S01]  /*ab00*/  @!P4 LEA.HI.X R7, R219, R12, R166, 0x2, P5 ;  /* 0x0000000cdb07c211 */ /* 0x000fe200028f14a6 */
[----:B------:R1:W-:Y:S01]  /*ab10*/  @!P3 ST.E.64 desc[UR40][R4.64], R24 ;  /* 0x000000180400b985 */ /* 0x0003e2000c101b28 */
[----:B------:R-:W-:-:S03]  /*ab20*/  ISETP.GE.AND P3, PT, R215, UR4, PT ;  /* 0x00000004d7007c0c */ /* 0x000fc6000bf66270 */
[----:B------:R2:W-:Y:S01]  /*ab30*/  @!P4 ST.E.64 desc[UR40][R6.64], R28 ;  /* 0x0000001c0600c985 */ /* 0x0005e2000c101b28 */
[----:B------:R-:W-:Y:S02]  /*ab40*/  ISETP.GE.AND P4, PT, R214, UR4, PT ;  /* 0x00000004d6007c0c */ /* 0x000fe4000bf86270 */
[CC--:B-1----:R-:W-:Y:S02]  /*ab50*/  @!P2 LEA R4, P6, R218.reuse, R11.reuse, 0x2 ;  /* 0x0000000bda04a211 */ /* 0x0c2fe400078c10ff */
[CC--:B--2---:R-:W-:Y:S02]  /*ab60*/  @!P1 LEA R6, P5, R217.reuse, R11.reuse, 0x2 ;  /* 0x0000000bd9069211 */ /* 0x0c4fe400078a10ff */
[-C--:B------:R-:W-:Y:S02]  /*ab70*/  @!P2 LEA.HI.X R5, R218, R12.reuse, R165, 0x2, P6 ;  /* 0x0000000cda05a211 */ /* 0x080fe400030f14a5 */
[----:B------:R-:W-:Y:S02]  /*ab80*/  @!P0 LEA R8, P6, R216, R11, 0x2 ;  /* 0x0000000bd8088211 */ /* 0x000fe400078c10ff */
[----:B------:R-:W-:Y:S01]  /*ab90*/  @!P1 LEA.HI.X R7, R217, R12, R13, 0x2, P5 ;  /* 0x0000000cd9079211 */ /* 0x000fe200028f140d */
[----:B------:R1:W-:Y:S01]  /*aba0*/  @!P2 ST.E.64 desc[UR40][R4.64], R32 ;  /* 0x000000200400a985 */ /* 0x0003e2000c101b28 */
[----:B------:R-:W-:-:S02]  /*abb0*/  ISETP.GE.AND P5, PT, R213, UR4, PT ;  /* 0x00000004d5007c0c */ /* 0x000fc4000bfa6270 */
[----:B------:R-:W-:Y:S01]  /*abc0*/  @!P0 LEA.HI.X R9, R216, R12, R164, 0x2, P6 ;  /* 0x0000000cd8098211 */ /* 0x000fe200030f14a4 */
[----:B------:R2:W-:Y:S04]  /*abd0*/  @!P1 ST.E.64 desc[UR40][R6.64], R36 ;  /* 0x0000002406009985 */ /* 0x0005e8000c101b28 */
[----:B------:R3:W-:Y:S01]  /*abe0*/  @!P0 ST.E.64 desc[UR40][R8.64], R40 ;  /* 0x0000002808008985 */ /* 0x0007e2000c101b28 */
[----:B------:R-:W-:Y:S02]  /*abf0*/  ISETP.GE.AND P0, PT, R212, UR4, PT ;  /* 0x00000004d4007c0c */ /* 0x000fe4000bf06270 */
[-C--:B-1----:R-:W-:Y:S02]  /*ac00*/  @!P3 LEA R4, P1, R215, R11.reuse, 0x2 ;  /* 0x0000000bd704b211 */ /* 0x082fe400078210ff */
[----:B--2---:R-:W-:-:S02]  /*ac10*/  @!P4 LEA R6, P2, R214, R11, 0x2 ;  /* 0x0000000bd606c211 */ /* 0x004fc400078410ff */
[-C--:B------:R-:W-:Y:S02]  /*ac20*/  @!P3 LEA.HI.X R5, R215, R12.reuse, R163, 0x2, P1 ;  /* 0x0000000cd705b211 */ /* 0x080fe400008f14a3 */
[----:B------:R-:W-:Y:S02]  /*ac30*/  ISETP.GE.AND P1, PT, R211, UR4, PT ;  /* 0x00000004d3007c0c */ /* 0x000fe4000bf26270 */
[----:B------:R-:W-:Y:S01]  /*ac40*/  @!P4 LEA.HI.X R7, R214, R12, R162, 0x2, P2 ;  /* 0x0000000cd607c211 */ /* 0x000fe200010f14a2 */
[----:B------:R1:W-:Y:S01]  /*ac50*/  @!P3 ST.E.64 desc[UR40][R4.64], R44 ;  /* 0x0000002c0400b985 */ /* 0x0003e2000c101b28 */
[----:B------:R-:W-:Y:S02]  /*ac60*/  ISETP.GE.AND P2, PT, R210, UR4, PT ;  /* 0x00000004d2007c0c */ /* 0x000fe4000bf46270 */
[----:B---3--:R-:W-:Y:S01]  /*ac70*/  @!P5 LEA R8, P6, R213, R11, 0x2 ;  /* 0x0000000bd508d211 */ /* 0x008fe200078c10ff */
[----:B------:R2:W-:Y:S01]  /*ac80*/  @!P4 ST.E.64 desc[UR40][R6.64], R48 ;  /* 0x000000300600c985 */ /* 0x0005e2000c101b28 */
[----:B------:R-:W-:-:S02]  /*ac90*/  ISETP.GE.AND P3, PT, R209, UR4, PT ;  /* 0x00000004d1007c0c */ /* 0x000fc4000bf66270 */
[----:B------:R-:W-:Y:S02]  /*aca0*/  @!P5 LEA.HI.X R9, R213, R12, R161, 0x2, P6 ;  /* 0x0000000cd509d211 */ /* 0x000fe400030f14a1 */
[----:B------:R-:W-:-:S03]  /*acb0*/  ISETP.GE.AND P4, PT, R208, UR4, PT ;  /* 0x00000004d0007c0c */ /* 0x000fc6000bf86270 */
[----:B------:R3:W-:Y:S01]  /*acc0*/  @!P5 ST.E.64 desc[UR40][R8.64], R52 ;  /* 0x000000340800d985 */ /* 0x0007e2000c101b28 */
[CC--:B-1----:R-:W-:Y:S02]  /*acd0*/  @!P0 LEA R4, P6, R212.reuse, R11.reuse, 0x2 ;  /* 0x0000000bd4048211 */ /* 0x0c2fe400078c10ff */
[CC--:B--2---:R-:W-:Y:S02]  /*ace0*/  @!P1 LEA R6, P5, R211.reuse, R11.reuse, 0x2 ;  /* 0x0000000bd3069211 */ /* 0x0c4fe400078a10ff */
[-C--:B------:R-:W-:Y:S02]  /*acf0*/  @!P0 LEA.HI.X R5, R212, R12.reuse, R160, 0x2, P6 ;  /* 0x0000000cd4058211 */ /* 0x080fe400030f14a0 */
[----:B------:R-:W-:Y:S02]  /*ad00*/  @!P1 LEA.HI.X R7, R211, R12, R159, 0x2, P5 ;  /* 0x0000000cd3079211 */ /* 0x000fe400028f149f */
[----:B------:R-:W-:Y:S01]  /*ad10*/  ISETP.GE.AND P5, PT, R207, UR4, PT ;  /* 0x00000004cf007c0c */ /* 0x000fe2000bfa6270 */
[----:B------:R1:W-:Y:S01]  /*ad20*/  @!P0 ST.E.64 desc[UR40][R4.64], R56 ;  /* 0x0000003804008985 */ /* 0x0003e2000c101b28 */
[----:B---3--:R-:W-:-:S02]  /*ad30*/  @!P2 LEA R8, P6, R210, R11, 0x2 ;  /* 0x0000000bd208a211 */ /* 0x008fc400078c10ff */
[----:B------:R-:W-:Y:S01]  /*ad40*/  ISETP.GE.AND P0, PT, R206, UR4, PT ;  /* 0x00000004ce007c0c */ /* 0x000fe2000bf06270 */
[----:B------:R2:W-:Y:S01]  /*ad50*/  @!P1 ST.E.64 desc[UR40][R6.64], R60 ;  /* 0x0000003c06009985 */ /* 0x0005e2000c101b28 */
        /* <DEDUP_REMOVED lines=9> */
[----:B---3--:R-:W-:-:S03]  /*adf0*/  @!P5 LEA R8, P6, R207, R11, 0x2 ;  /* 0x0000000bcf08d211 */ /* 0x008fc600078c10ff */
[----:B------:R2:W-:Y:S01]  /*ae00*/  @!P4 ST.E.64 desc[UR40][R6.64], R72 ;  /* 0x000000480600c985 */ /* 0x0005e2000c101b28 */
[----:B------:R-:W-:-:S05]  /*ae10*/  @!P5 LEA.HI.X R9, R207, R12, R155, 0x2, P6 ;  /* 0x0000000ccf09d211 */ /* 0x000fca00030f149b */
[----:B------:R3:W-:Y:S01]  /*ae20*/  @!P5 ST.E.64 desc[UR40][R8.64], R76 ;  /* 0x0000004c0800d985 */ /* 0x0007e2000c101b28 */
[----:B------:R-:W-:Y:S02]  /*ae30*/  ISETP.GE.AND P5, PT, R203, UR4, PT ;  /* 0x00000004cb007c0c */ /* 0x000fe4000bfa6270 */
[----:B-1----:R-:W-:-:S04]  /*ae40*/  @!P0 LEA R4, P4, R206, R11, 0x2 ;  /* 0x0000000bce048211 */ /* 0x002fc800078810ff */
[-C--:B------:R-:W-:Y:S02]  /*ae50*/  @!P0 LEA.HI.X R5, R206, R12.reuse, R154, 0x2, P4 ;  /* 0x0000000cce058211 */ /* 0x080fe400020f149a */
[----:B------:R-:W-:Y:S02]  /*ae60*/  ISETP.GE.AND P4, PT, R202, UR4, PT ;  /* 0x00000004ca007c0c */ /* 0x000fe4000bf86270 */
[CC--:B--2---:R-:W-:Y:S01]  /*ae70*/  @!P1 LEA R6, P3, R205.reuse, R11.reuse, 0x2 ;  /* 0x0000000bcd069211 */ /* 0x0c4fe200078610ff */
[----:B------:R1:W-:Y:S01]  /*ae80*/  @!P0 ST.E.64 desc[UR40][R4.64], R80 ;  /* 0x0000005004008985 */ /* 0x0003e2000c101b28 */
[----:B---3--:R-:W-:Y:S02]  /*ae90*/  @!P2 LEA R8, P6, R204, R11, 0x2 ;  /* 0x0000000bcc08a211 */ /* 0x008fe400078c10ff */
[----:B------:R-:W-:Y:S02]  /*aea0*/  @!P1 LEA.HI.X R7, R205, R12, R153, 0x2, P3 ;  /* 0x0000000ccd079211 */ /* 0x000fe400018f1499 */
[----:B------:R-:W-:-:S02]  /*aeb0*/  ISETP.GE.AND P3, PT, R201, UR4, PT ;  /* 0x00000004c9007c0c */ /* 0x000fc4000bf66270 */
[----:B------:R-:W-:Y:S01]  /*aec0*/  @!P2 LEA.HI.X R9, R204, R12, R152, 0x2, P6 ;  /* 0x0000000ccc09a211 */ /* 0x000fe200030f1498 */
[----:B------:R2:W-:Y:S01]  /*aed0*/  @!P1 ST.E.64 desc[UR40][R6.64], R84 ;  /* 0x0000005406009985 */ /* 0x0005e2000c101b28 */
[----:B------:R-:W-:-:S03]  /*aee0*/  ISETP.GE.AND P1, PT, R199, UR4, PT ;  /* 0x00000004c7007c0c */ /* 0x000fc6000bf26270 */
[----:B------:R3:W-:Y:S01]  /*aef0*/  @!P2 ST.E.64 desc[UR40][R8.64], R88 ;  /* 0x000000580800a985 */ /* 0x0007e2000c101b28 */
[----:B------:R-:W-:Y:S02]  /*af00*/  ISETP.GE.AND P2, PT, R200, UR4, PT ;  /* 0x00000004c8007c0c */ /* 0x000fe4000bf46270 */
[----:B-1----:R-:W-:-:S04]  /*af10*/  @!P5 LEA R4, P6, R203, R11, 0x2 ;  /* 0x0000000bcb04d211 */ /* 0x002fc800078c10ff */
[----:B------:R-:W-:Y:S02]  /*af20*/  @!P5 LEA.HI.X R5, R203, R12, R21, 0x2, P6 ;  /* 0x0000000ccb05d211 */ /* 0x000fe400030f1415 */
[----:B--2---:R-:W-:-:S03]  /*af30*/  @!P4 LEA R6, P0, R202, R11, 0x2 ;  /* 0x0000000bca06c211 */ /* 0x004fc600078010ff */
[----:B------:R1:W-:Y:S01]  /*af40*/  @!P5 ST.E.64 desc[UR40][R4.64], R92 ;  /* 0x0000005c0400d985 */ /* 0x0003e2000c101b28 */
[----:B------:R-:W-:Y:S02]  /*af50*/  ISETP.GE.AND P5, PT, R197, UR4, PT ;  /* 0x00000004c5007c0c */ /* 0x000fe4000bfa6270 */
[-C--:B------:R-:W-:Y:S02]  /*af60*/  @!P4 LEA.HI.X R7, R202, R12.reuse, R237, 0x2, P0 ;  /* 0x0000000cca07c211 */ /* 0x080fe400000f14ed */
[----:B------:R-:W-:Y:S02]  /*af70*/  ISETP.GE.AND P0, PT, R198, UR4, PT ;  /* 0x00000004c6007c0c */ /* 0x000fe4000bf06270 */
[C---:B---3--:R-:W-:Y:S01]  /*af80*/  @!P3 LEA R8, P6, R201.reuse, R11, 0x2 ;  /* 0x0000000bc908b211 */ /* 0x048fe200078c10ff */
[----:B------:R2:W-:Y:S01]  /*af90*/  @!P4 ST.E.64 desc[UR40][R6.64], R96 ;  /* 0x000000600600c985 */ /* 0x0005e2000c101b28 */
[----:B------:R-:W-:Y:S02]  /*afa0*/  ISETP.GE.AND P4, PT, R196, UR4, PT ;  /* 0x00000004c4007c0c */ /* 0x000fe4000bf86270 */
[----:B------:R-:W-:-:S02]  /*afb0*/  @!P3 LEA.HI.X R9, R201, R12, R236, 0x2, P6 ;  /* 0x0000000cc909b211 */ /* 0x000fc400030f14ec */
[----:B-1----:R-:W-:-:S03]  /*afc0*/  @!P2 LEA R4, P6, R200, R11, 0x2 ;  /* 0x0000000bc804a211 */ /* 0x002fc600078c10ff */
[----:B------:R1:W-:Y:S01]  /*afd0*/  @!P3 ST.E.64 desc[UR40][R8.64], R100 ;  /* 0x000000640800b985 */ /* 0x0003e2000c101b28 */
[----:B------:R-:W-:Y:S02]  /*afe0*/  @!P2 LEA.HI.X R5, R200, R12, R235, 0x2, P6 ;  /* 0x0000000cc805a211 */ /* 0x000fe400030f14eb */
[----:B--2---:R-:W-:-:S03]  /*aff0*/  @!P1 LEA R6, P3, R199, R11, 0x2 ;  /* 0x0000000bc7069211 */ /* 0x004fc600078610ff */
[----:B------:R2:W-:Y:S01]  /*b000*/  @!P2 ST.E.64 desc[UR40][R4.64], R104 ;  /* 0x000000680400a985 */ /* 0x0005e2000c101b28 */
[-C--:B------:R-:W-:Y:S02]  /*b010*/  @!P1 LEA.HI.X R7, R199, R12.reuse, R234, 0x2, P3 ;  /* 0x0000000cc7079211 */ /* 0x080fe400018f14ea */
[----:B------:R-:W-:Y:S02]  /*b020*/  ISETP.GE.AND P3, PT, R195, UR4, PT ;  /* 0x00000004c3007c0c */ /* 0x000fe4000bf66270 */
[CC--:B-1----:R-:W-:Y:S01]  /*b030*/  @!P0 LEA R8, P6, R198.reuse, R11.reuse, 0x2 ;  /* 0x0000000bc6088211 */ /* 0x0c2fe200078c10ff */
[----:B------:R1:W-:Y:S03]  /*b040*/  @!P1 ST.E.64 desc[UR40][R6.64], R108 ;  /* 0x0000006c06009985 */ /* 0x0003e6000c101b28 */
[----:B------:R-:W-:Y:S02]  /*b050*/  @!P0 LEA.HI.X R9, R198, R12, R233, 0x2, P6 ;  /* 0x0000000cc6098211 */ /* 0x000fe400030f14e9 */
[----:B--2---:R-:W-:-:S03]  /*b060*/  @!P5 LEA R4, P1, R197, R11, 0x2 ;  /* 0x0000000bc504d211 */ /* 0x004fc600078210ff */
[----:B------:R2:W-:Y:S01]  /*b070*/  @!P0 ST.E.64 desc[UR40][R8.64], R112 ;  /* 0x0000007008008985 */ /* 0x0005e2000c101b28 */
[----:B------:R-:W-:Y:S02]  /*b080*/  ISETP.GE.AND P0, PT, R194, UR4, PT ;  /* 0x00000004c2007c0c */ /* 0x000fe4000bf06270 */
[-C--:B------:R-:W-:Y:S02]  /*b090*/  @!P5 LEA.HI.X R5, R197, R12.reuse, R232, 0x2, P1 ;  /* 0x0000000cc505d211 */ /* 0x080fe400008f14e8 */
[----:B------:R-:W-:Y:S02]  /*b0a0*/  ISETP.GE.AND P1, PT, R193, UR4, PT ;  /* 0x00000004c1007c0c */ /* 0x000fe4000bf26270 */
[C---:B-1----:R-:W-:Y:S01]  /*b0b0*/  @!P4 LEA R6, P2, R196.reuse, R11, 0x2 ;  /* 0x0000000bc406c211 */ /* 0x042fe200078410ff */
[----:B------:R1:W-:Y:S03]  /*b0c0*/  @!P5 ST.E.64 desc[UR40][R4.64], R116 ;  /* 0x000000740400d985 */ /* 0x0003e6000c101b28 */
[----:B------:R-:W-:-:S02]  /*b0d0*/  @!P4 LEA.HI.X R7, R196, R12, R231, 0x2, P2 ;  /* 0x0000000cc407c211 */ /* 0x000fc400010f14e7 */
[----:B------:R-:W-:Y:S02]  /*b0e0*/  ISETP.GE.AND P2, PT, R190, UR4, PT ;  /* 0x00000004be007c0c */ /* 0x000fe4000bf46270 */
[CC--:B--2---:R-:W-:Y:S01]  /*b0f0*/  @!P3 LEA R8, P6, R195.reuse, R11.reuse, 0x2 ;  /* 0x0000000bc308b211 */ /* 0x0c4fe200078c10ff */
[----:B------:R2:W-:Y:S01]  /*b100*/  @!P4 ST.E.64 desc[UR40][R6.64], R120 ;  /* 0x000000780600c985 */ /* 0x0005e2000c101b28 */
[----:B------:R-:W-:Y:S02]  /*b110*/  ISETP.GE.AND P4, PT, R192, UR4, PT ;  /* 0x00000004c0007c0c */ /* 0x000fe4000bf86270 */
[----:B------:R-:W-:Y:S02]  /*b120*/  @!P3 LEA.HI.X R9, R195, R12, R230, 0x2, P6 ;  /* 0x0000000cc309b211 */ /* 0x000fe400030f14e6 */
[----:B-1----:R-:W-:-:S03]  /*b130*/  @!P0 LEA R4, P5, R194, R11, 0x2 ;  /* 0x0000000bc2048211 */ /* 0x002fc600078a10ff */
[----:B------:R1:W-:Y:S01]  /*b140*/  @!P3 ST.E.64 desc[UR40][R8.64], R124 ;  /* 0x0000007c0800b985 */ /* 0x0003e2000c101b28 */
[----:B------:R-:W-:Y:S02]  /*b150*/  ISETP.GE.AND P3, PT, R191, UR4, PT ;  /* 0x00000004bf007c0c */ /* 0x000fe4000bf66270 */
[-C--:B------:R-:W-:Y:S02]  /*b160*/  @!P0 LEA.HI.X R5, R194, R12.reuse, R229, 0x2, P5 ;  /* 0x0000000cc2058211 */ /* 0x080fe400028f14e5 */
[----:B------:R-:W-:Y:S02]  /*b170*/  ISETP.GE.AND P5, PT, R189, UR4, PT ;  /* 0x00000004bd007c0c */ /* 0x000fe4000bfa6270 */
[C---:B--2---:R-:W-:Y:S01]  /*b180*/  @!P1 LEA R6, P6, R193.reuse, R11, 0x2 ;  /* 0x0000000bc1069211 */ /* 0x044fe200078c10ff */
[----:B------:R2:W-:Y:S03]  /*b190*/  @!P0 ST.E.64 desc[UR40][R4.64], R128 ;  /* 0x0000008004008985 */ /* 0x0005e6000c101b28 */
[----:B------:R-:W-:-:S03]  /*b1a0*/  @!P1 LEA.HI.X R7, R193, R12, R228, 0x2, P6 ;  /* 0x0000000cc1079211 */ /* 0x000fc600030f14e4 */
[CC--:B-1----:R-:W-:Y:S02]  /*b1b0*/  @!P3 LEA R8, P6, R191.reuse, R11.reuse, 0x2 ;  /* 0x0000000bbf08b211 */ /* 0x0c2fe400078c10ff */
[----:B------:R1:W-:Y:S02]  /*b1c0*/  @!P1 ST.E.64 desc[UR40][R6.64], R132 ;  /* 0x0000008406009985 */ /* 0x0003e4000c101b28 */
[----:B------:R-:W-:Y:S02]  /*b1d0*/  @!P3 LEA.HI.X R9, R191, R12, R226, 0x2, P6 ;  /* 0x0000000cbf09b211 */ /* 0x000fe400030f14e2 */
[----:B--2---:R-:W-:-:S04]  /*b1e0*/  @!P4 LEA R4, P0, R192, R11, 0x2 ;  /* 0x0000000bc004c211 */ /* 0x004fc800078010ff */
[-C--:B------:R-:W-:Y:S02]  /*b1f0*/  @!P4 LEA.HI.X R5, R192, R12.reuse, R227, 0x2, P0 ;  /* 0x0000000cc005c211 */ /* 0x080fe400000f14e3 */
[CC--:B------:R-:W-:Y:S02]  /*b200*/  @!P5 LEA R14, P0, R189.reuse, R11.reuse, 0x2 ;  /* 0x0000000bbd0ed211 */ /* 0x0c0fe400078010ff */
[C---:B-1----:R-:W-:Y:S01]  /*b210*/  @!P2 LEA R6, P1, R190.reuse, R11, 0x2 ;  /* 0x0000000bbe06a211 */ /* 0x042fe200078210ff */
[----:B------:R3:W-:Y:S01]  /*b220*/  @!P4 ST.E.64 desc[UR40][R4.64], R136 ;  /* 0x000000880400c985 */ /* 0x0007e2000c101b28 */
[-C--:B------:R-:W-:Y:S02]  /*b230*/  @!P5 LEA.HI.X R15, R189, R12.reuse, R224, 0x2, P0 ;  /* 0x0000000cbd0fd211 */ /* 0x080fe400000f14e0 */
[----:B------:R-:W-:Y:S01]  /*b240*/  @!P2 LEA.HI.X R7, R190, R12, R225, 0x2, P1 ;  /* 0x0000000cbe07a211 */ /* 0x000fe200008f14e1 */
[----:B------:R3:W-:Y:S04]  /*b250*/  @!P3 ST.E.64 desc[UR40][R8.64], R140 ;  /* 0x0000008c0800b985 */ /* 0x0007e8000c101b28 */
[----:B------:R3:W-:Y:S04]  /*b260*/  @!P2 ST.E.64 desc[UR40][R6.64], R144 ;  /* 0x000000900600a985 */ /* 0x0007e8000c101b28 */
[----:B------:R3:W-:Y:S02]  /*b270*/  @!P5 ST.E.64 desc[UR40][R14.64], R148 ;  /* 0x000000940e00d985 */ /* 0x0007e4000c101b28 */
.L_x_426:
[----:B------:R-:W-:Y:S05]  /*b280*/  BSYNC B1 ;  /* 0x0000000000017941 */ /* 0x000fea0003800000 */
.L_x_425:
[----:B------:R-:W-:Y:S01]  /*b290*/  VIADD R0, R0, 0x8 ;  /* 0x0000000800007836 */ /* 0x000fe20000000000 */
[----:B------:R4:W0:Y:S04]  /*b2a0*/  SHFL.IDX PT, R20, R10, 0x1, 0x1c1f ;  /* 0x003c1f000a147f89 */ /* 0x00082800000e0000 */
[----:B------:R-:W-:Y:S01]  /*b2b0*/  ISETP.GE.AND P0, PT, R0, UR8, PT ;  /* 0x0000000800007c0c */ /* 0x000fe2000bf06270 */
[----:B------:R4:W0:-:S12]  /*b2c0*/  SHFL.IDX PT, R24, R3, 0x1, 0x1c1f ;  /* 0x003c1f0003187f89 */ /* 0x00081800000e0000 */
[----:B----4-:R-:W-:Y:S05]  /*b2d0*/  @P0 BRA `(.L_x_424) ;  /* 0x0000001800080947 */ /* 0x010fea0003800000 */
[----:B------:R-:W-:Y:S02]  /*b2e0*/  ULDC UR4, c[0x0][0xac8] ;  /* 0x0002b20000047ab9 */ /* 0x000fe40000000800 */
[----:B------:R-:W-:Y:S02]  /*b2f0*/  ISETP.GE.AND P4, PT, R17, UR4, PT ;  /* 0x0000000411007c0c */ /* 0x000fe4000bf86270 */
[----:B------:R-:W-:Y:S02]  /*b300*/  ISETP.GE.AND P2, PT, R219, UR4, PT ;  /* 0x00000004db007c0c */ /* 0x000fe4000bf46270 */
[----:B------:R-:W-:Y:S02]  /*b310*/  ISETP.GE.AND P1, PT, R218, UR4, PT ;  /* 0x00000004da007c0c */ /* 0x000fe4000bf26270 */
[----:B------:R-:W-:-:S07]  /*b320*/  ISETP.GE.AND P0, PT, R217, UR4, PT ;  /* 0x00000004d9007c0c */ /* 0x000fce000bf06270 */
[-C--:B0-----:R-:W-:Y:S02]  /*b330*/  @!P4 LEA R10, P3, R17, R24.reuse, 0x2 ;  /* 0x00000018110ac211 */ /* 0x081fe400078610ff */
[----:B---3--:R-:W-:Y:S02]  /*b340*/  @!P2 LEA R4, P6, R219, R24, 0x2 ;  /* 0x00000018db04a211 */ /* 0x008fe400078c10ff */
[----:B-1----:R-:W-:Y:S02]  /*b350*/  @!P4 LEA.HI.X R11, R17, R20, R167, 0x2, P3 ;  /* 0x00000014110bc211 */ /* 0x002fe400018f14a7 */
[----:B------:R-:W-:Y:S02]  /*b360*/  ISETP.GE.AND P3, PT, R216, UR4, PT ;  /* 0x00000004d8007c0c */ /* 0x000fe4000bf66270 */
[----:B------:R-:W-:Y:S01]  /*b370*/  @!P1 LEA R6, P5, R218, R24, 0x2 ;  /* 0x00000018da069211 */ /* 0x000fe200078a10ff */
[----:B------:R0:W-:Y:S01]  /*b380*/  @!P4 ST.E.64 desc[UR40][R10.64], R26 ;  /* 0x0000001a0a00c985 */ /* 0x0001e2000c101b28 */
[----:B------:R-:W-:-:S02]  /*b390*/  ISETP.GE.AND P4, PT, R215, UR4, PT ;  /* 0x00000004d7007c0c */ /* 0x000fc4000bf86270 */
[----:B------:R-:W-:Y:S02]  /*b3a0*/  @!P2 LEA.HI.X R5, R219, R20, R166, 0x2, P6 ;  /* 0x00000014db05a211 */ /* 0x000fe400030f14a6 */
[C---:B------:R-:W-:Y:S02]  /*b3b0*/  @!P0 LEA R8, P6, R217.reuse, R24, 0x2 ;  /* 0x00000018d9088211 */ /* 0x040fe400078c10ff */
[-C--:B------:R-:W-:Y:S01]  /*b3c0*/  @!P1 LEA.HI.X R7, R218, R20.reuse, R165, 0x2, P5 ;  /* 0x00000014da079211 */ /* 0x080fe200028f14a5 */
[----:B------:R1:W-:Y:S01]  /*b3d0*/  @!P2 ST.E.64 desc[UR40][R4.64], R30 ;  /* 0x0000001e0400a985 */ /* 0x0003e2000c101b28 */
[----:B------:R-:W-:Y:S02]  /*b3e0*/  ISETP.GE.AND P5, PT, R214, UR4, PT ;  /* 0x00000004d6007c0c */ /* 0x000fe4000bfa6270 */
[----:B------:R-:W-:Y:S01]  /*b3f0*/  @!P0 LEA.HI.X R9, R217, R20, R13, 0x2, P6 ;  /* 0x00000014d9098211 */ /* 0x000fe200030f140d */
[----:B------:R3:W-:Y:S01]  /*b400*/  @!P1 ST.E.64 desc[UR40][R6.64], R34 ;  /* 0x0000002206009985 */ /* 0x0007e2000c101b28 */
[----:B0-----:R-:W-:-:S03]  /*b410*/  @!P3 LEA R10, P1, R216, R24, 0x2 ;  /* 0x00000018d80ab211 */ /* 0x001fc600078210ff */
[----:B------:R0:W-:Y:S01]  /*b420*/  @!P0 ST.E.64 desc[UR40][R8.64], R38 ;  /* 0x0000002608008985 */ /* 0x0001e2000c101b28 */
[----:B------:R-:W-:Y:S02]  /*b430*/  ISETP.GE.AND P0, PT, R213, UR4, PT ;  /* 0x00000004d5007c0c */ /* 0x000fe4000bf06270 */
[C---:B--2---:R-:W-:Y:S02]  /*b440*/  @!P4 LEA R12, P2, R215.reuse, R24, 0x2 ;  /* 0x00000018d70cc211 */ /* 0x044fe400078410ff */
[-C--:B------:R-:W-:Y:S02]  /*b450*/  @!P3 LEA.HI.X R11, R216, R20.reuse, R164, 0x2, P1 ;  /* 0x00000014d80bb211 */ /* 0x080fe400008f14a4 */
[----:B------:R-:W-:Y:S02]  /*b460*/  ISETP.GE.AND P1, PT, R212, UR4, PT ;  /* 0x00000004d4007c0c */ /* 0x000fe4000bf26270 */
[----:B------:R-:W-:Y:S01]  /*b470*/  @!P4 LEA.HI.X R13, R215, R20, R163, 0x2, P2 ;  /* 0x00000014d70dc211 */ /* 0x000fe200010f14a3 */
[----:B------:R2:W-:Y:S01]  /*b480*/  @!P3 ST.E.64 desc[UR40][R10.64], R42 ;  /* 0x0000002a0a00b985 */ /* 0x0005e2000c101b28 */
[----:B------:R-:W-:-:S02]  /*b490*/  ISETP.GE.AND P2, PT, R211, UR4, PT ;  /* 0x00000004d3007c0c */ /* 0x000fc4000bf46270 */
[----:B------:R-:W-:Y:S01]  /*b4a0*/  @!P5 LEA R14, P6, R214, R24, 0x2 ;  /* 0x00000018d60ed211 */ /* 0x000fe200078c10ff */
[----:B------:R4:W-:Y:S01]  /*b4b0*/  @!P4 ST.E.64 desc[UR40][R12.64], R46 ;  /* 0x0000002e0c00c985 */ /* 0x0009e2000c101b28 */
[----:B------:R-:W-:Y:S02]  /*b4c0*/  ISETP.GE.AND P3, PT, R210, UR4, PT ;  /* 0x00000004d2007c0c */ /* 0x000fe4000bf66270 */
[----:B------:R-:W-:Y:S02]  /*b4d0*/  @!P5 LEA.HI.X R15, R214, R20, R162, 0x2, P6 ;  /* 0x00000014d60fd211 */ /* 0x000fe400030f14a2 */
[-C--:B-1----:R-:W-:Y:S02]  /*b4e0*/  @!P0 LEA R4, P6, R213, R24.reuse, 0x2 ;  /* 0x00000018d5048211 */ /* 0x082fe400078c10ff */
[----:B------:R-:W-:Y:S01]  /*b4f0*/  ISETP.GE.AND P4, PT, R209, UR4, PT ;  /* 0x00000004d1007c0c */ /* 0x000fe2000bf86270 */
[----:B------:R1:W-:Y:S01]  /*b500*/  @!P5 ST.E.64 desc[UR40][R14.64], R50 ;  /* 0x000000320e00d985 */ /* 0x0003e2000c101b28 */
[----:B---3--:R-:W-:-:S02]  /*b510*/  @!P1 LEA R6, P5, R212, R24, 0x2 ;  /* 0x00000018d4069211 */ /* 0x008fc400078a10ff */
[----:B------:R-:W-:Y:S02]  /*b520*/  @!P0 LEA.HI.X R5, R213, R20, R161, 0x2, P6 ;  /* 0x00000014d5058211 */ /* 0x000fe400030f14a1 */
[C---:B0-----:R-:W-:Y:S02]  /*b530*/  @!P2 LEA R8, P6, R211.reuse, R24, 0x2 ;  /* 0x00000018d308a211 */ /* 0x041fe400078c10ff */
[-C--:B------:R-:W-:Y:S01]  /*b540*/  @!P1 LEA.HI.X R7, R212, R20.reuse, R160, 0x2, P5 ;  /* 0x00000014d4079211 */ /* 0x080fe200028f14a0 */
[----:B------:R0:W-:Y:S01]  /*b550*/  @!P0 ST.E.64 desc[UR40][R4.64], R54 ;  /* 0x0000003604008985 */ /* 0x0001e2000c101b28 */
[----:B------:R-:W-:Y:S02]  /*b560*/  ISETP.GE.AND P5, PT, R208, UR4, PT ;  /* 0x00000004d0007c0c */ /* 0x000fe4000bfa6270 */
[----:B------:R-:W-:Y:S01]  /*b570*/  @!P2 LEA.HI.X R9, R211, R20, R159, 0x2, P6 ;  /* 0x00000014d309a211 */ /* 0x000fe200030f149f */
[----:B------:R3:W-:Y:S01]  /*b580*/  @!P1 ST.E.64 desc[UR40][R6.64], R58 ;  /* 0x0000003a06009985 */ /* 0x0007e2000c101b28 */
[----:B------:R-:W-:-:S02]  /*b590*/  ISETP.GE.AND P0, PT, R207, UR4, PT ;  /* 0x00000004cf007c0c */ /* 0x000fc4000bf06270 */
[-C--:B--2---:R-:W-:Y:S01]  /*b5a0*/  @!P3 LEA R10, P6, R210, R24.reuse, 0x2 ;  /* 0x00000018d20ab211 */ /* 0x084fe200078c10ff */
[----:B------:R2:W-:Y:S01]  /*b5b0*/  @!P2 ST.E.64 desc[UR40][R8.64], R62 ;  /* 0x0000003e0800a985 */ /* 0x0005e2000c101b28 */
[C---:B----4-:R-:W-:Y:S02]  /*b5c0*/  @!P4 LEA R12, P2, R209.reuse, R24, 0x2 ;  /* 0x00000018d10cc211 */ /* 0x050fe400078410ff */
[----:B------:R-:W-:Y:S02]  /*b5d0*/  ISETP.GE.AND P1, PT, R206, UR4, PT ;  /* 0x00000004ce007c0c */ /* 0x000fe4000bf26270 */
[-C--:B------:R-:W-:Y:S02]  /*b5e0*/  @!P3 LEA.HI.X R11, R210, R20.reuse, R158, 0x2, P6 ;  /* 0x00000014d20bb211 */ /* 0x080fe400030f149e */
[----:B------:R-:W-:Y:S02]  /*b5f0*/  @!P4 LEA.HI.X R13, R209, R20, R157, 0x2, P2 ;  /* 0x00000014d10dc211 */ /* 0x000fe400010f149d */
[----:B------:R-:W-:Y:S01]  /*b600*/  ISETP.GE.AND P2, PT, R205, UR4, PT ;  /* 0x00000004cd007c0c */ /* 0x000fe2000bf46270 */
[----:B------:R-:W-:Y:S01]  /*b610*/  @!P3 ST.E.64 desc[UR40][R10.64], R66 ;  /* 0x000000420a00b985 */ /* 0x000fe2000c101b28 */
[----:B-1----:R-:W-:-:S03]  /*b620*/  @!P5 LEA R14, P6, R208, R24, 0x2 ;  /* 0x00000018d00ed211 */ /* 0x002fc600078c10ff */
[----:B------:R1:W-:Y:S01]  /*b630*/  @!P4 ST.E.64 desc[UR40][R12.64], R70 ;  /* 0x000000460c00c985 */ /* 0x0003e2000c101b28 */
[----:B------:R-:W-:Y:S02]  /*b640*/  @!P5 LEA.HI.X R15, R208, R20, R156, 0x2, P6 ;  /* 0x00000014d00fd211 */ /* 0x000fe400030f149c */
[CC--:B0-----:R-:W-:Y:S02]  /*b650*/  @!P0 LEA R4, P4, R207.reuse, R24.reuse, 0x2 ;  /* 0x00000018cf048211 */ /* 0x0c1fe400078810ff */
[----:B---3--:R-:W-:Y:S01]  /*b660*/  @!P1 LEA R6, P3, R206, R24, 0x2 ;  /* 0x00000018ce069211 */ /* 0x008fe200078610ff */
[----:B------:R0:W-:Y:S01]  /*b670*/  @!P5 ST.E.64 desc[UR40][R14.64], R74 ;  /* 0x0000004a0e00d985 */ /* 0x0001e2000c101b28 */
[----:B------:R-:W-:Y:S02]  /*b680*/  @!P0 LEA.HI.X R5, R207, R20, R155, 0x2, P4 ;  /* 0x00000014cf058211 */ /* 0x000fe400020f149b */
[----:B------:R-:W-:Y:S02]  /*b690*/  ISETP.GE.AND P4, PT, R203, UR4, PT ;  /* 0x00000004cb007c0c */ /* 0x000fe4000bf86270 */
[----:B------:R-:W-:Y:S01]  /*b6a0*/  ISETP.GE.AND P5, PT, R204, UR4, PT ;  /* 0x00000004cc007c0c */ /* 0x000fe2000bfa6270 */
[----:B------:R3:W-:Y:S01]  /*b6b0*/  @!P0 ST.E.64 desc[UR40][R4.64], R78 ;  /* 0x0000004e04008985 */ /* 0x0007e2000c101b28 */
[----:B--2---:R-:W-:-:S02]  /*b6c0*/  @!P2 LEA R8, P6, R205, R24, 0x2 ;  /* 0x00000018cd08a211 */ /* 0x004fc400078c10ff */
[-C--:B------:R-:W-:Y:S02]  /*b6d0*/  @!P1 LEA.HI.X R7, R206, R20.reuse, R154, 0x2, P3 ;  /* 0x00000014ce079211 */ /* 0x080fe400018f149a */
[----:B------:R-:W-:Y:S02]  /*b6e0*/  ISETP.GE.AND P3, PT, R202, UR4, PT ;  /* 0x00000004ca007c0c */ /* 0x000fe4000bf66270 */
[----:B------:R-:W-:Y:S01]  /*b6f0*/  @!P2 LEA.HI.X R9, R205, R20, R153, 0x2, P6 ;  /* 0x00000014cd09a211 */ /* 0x000fe200030f1499 */
[----:B------:R2:W-:Y:S01]  /*b700*/  @!P1 ST.E.64 desc[UR40][R6.64], R82 ;  /* 0x0000005206009985 */ /* 0x0005e2000c101b28 */
[----:B------:R-:W-:Y:S02]  /*b710*/  ISETP.GE.AND P1, PT, R200, UR4, PT ;  /* 0x00000004c8007c0c */ /* 0x000fe4000bf26270 */
[----:B-1----:R-:W-:Y:S01]  /*b720*/  @!P4 LEA R12, P0, R203, R24, 0x2 ;  /* 0x00000018cb0cc211 */ /* 0x002fe200078010ff */
[----:B------:R1:W-:Y:S01]  /*b730*/  @!P2 ST.E.64 desc[UR40][R8.64], R86 ;  /* 0x000000560800a985 */ /* 0x0003e2000c101b28 */
[----:B------:R-:W-:-:S02]  /*b740*/  ISETP.GE.AND P2, PT, R201, UR4, PT ;  /* 0x00000004c9007c0c */ /* 0x000fc4000bf46270 */
[C---:B------:R-:W-:Y:S02]  /*b750*/  @!P5 LEA R10, P6, R204.reuse, R24, 0x2 ;  /* 0x00000018cc0ad211 */ /* 0x040fe400078c10ff */
[-C--:B------:R-:W-:Y:S02]  /*b760*/  @!P4 LEA.HI.X R13, R203, R20.reuse, R21, 0x2, P0 ;  /* 0x00000014cb0dc211 */ /* 0x080fe400000f1415 */
[----:B------:R-:W-:Y:S02]  /*b770*/  @!P5 LEA.HI.X R11, R204, R20, R152, 0x2, P6 ;  /* 0x00000014cc0bd211 */ /* 0x000fe400030f1498 */
[----:B------:R-:W-:Y:S02]  /*b780*/  ISETP.GE.AND P0, PT, R199, UR4, PT ;  /* 0x00000004c7007c0c */ /* 0x000fe4000bf06270 */
[----:B0-----:R-:W-:Y:S01]  /*b790*/  @!P3 LEA R14, P6, R202, R24, 0x2 ;  /* 0x00000018ca0eb211 */ /* 0x001fe200078c10ff */
[----:B------:R0:W-:Y:S01]  /*b7a0*/  @!P5 ST.E.64 desc[UR40][R10.64], R90 ;  /* 0x0000005a0a00d985 */ /* 0x0001e2000c101b28 */
[----:B------:R-:W-:-:S02]  /*b7b0*/  ISETP.GE.AND P5, PT, R198, UR4, PT ;  /* 0x00000004c6007c0c */ /* 0x000fc4000bfa6270 */
[----:B------:R-:W-:Y:S01]  /*b7c0*/  @!P3 LEA.HI.X R15, R202, R20, R237, 0x2, P6 ;  /* 0x00000014ca0fb211 */ /* 0x000fe200030f14ed */
[----:B------:R4:W-:Y:S01]  /*b7d0*/  @!P4 ST.E.64 desc[UR40][R12.64], R94 ;  /* 0x0000005e0c00c985 */ /* 0x0009e2000c101b28 */
[-C--:B---3--:R-:W-:Y:S02]  /*b7e0*/  @!P2 LEA R4, P6, R201, R24.reuse, 0x2 ;  /* 0x00000018c904a211 */ /* 0x088fe400078c10ff */
[----:B------:R-:W-:Y:S01]  /*b7f0*/  ISETP.GE.AND P4, PT, R197, UR4, PT ;  /* 0x00000004c5007c0c */ /* 0x000fe2000bf86270 */
[----:B------:R3:W-:Y:S01]  /*b800*/  @!P3 ST.E.64 desc[UR40][R14.64], R98 ;  /* 0x000000620e00b985 */ /* 0x0007e2000c101b28 */
[----:B--2---:R-:W-:Y:S02]  /*b810*/  @!P1 LEA R6, P3, R200, R24, 0x2 ;  /* 0x00000018c8069211 */ /* 0x004fe400078610ff */
[----:B------:R-:W-:Y:S02]  /*b820*/  @!P2 LEA.HI.X R5, R201, R20, R236, 0x2, P6 ;  /* 0x00000014c905a211 */ /* 0x000fe400030f14ec */
[----:B-1----:R-:W-:-:S02]  /*b830*/  @!P0 LEA R8, P6, R199, R24, 0x2 ;  /* 0x00000018c7088211 */ /* 0x002fc400078c10ff */
[-C--:B------:R-:W-:Y:S01]  /*b840*/  @!P1 LEA.HI.X R7, R200, R20.reuse, R235, 0x2, P3 ;  /* 0x00000014c8079211 */ /* 0x080fe200018f14eb */
[----:B------:R1:W-:Y:S01]  /*b850*/  @!P2 ST.E.64 desc[UR40][R4.64], R102 ;  /* 0x000000660400a985 */ /* 0x0003e2000c101b28 */
[----:B------:R-:W-:Y:S02]  /*b860*/  ISETP.GE.AND P3, PT, R196, UR4, PT ;  /* 0x00000004c4007c0c */ /* 0x000fe4000bf66270 */
[----:B------:R-:W-:Y:S01]  /*b870*/  @!P0 LEA.HI.X R9, R199, R20, R234, 0x2, P6 ;  /* 0x00000014c7098211 */ /* 0x000fe200030f14ea */
[----:B------:R2:W-:Y:S01]  /*b880*/  @!P1 ST.E.64 desc[UR40][R6.64], R106 ;  /* 0x0000006a06009985 */ /* 0x0005e2000c101b28 */
[-C--:B0-----:R-:W-:Y:S02]  /*b890*/  @!P5 LEA R10, P1, R198, R24.reuse, 0x2 ;  /* 0x00000018c60ad211 */ /* 0x081fe400078210ff */
[----:B----4-:R-:W-:Y:S01]  /*b8a0*/  @!P4 LEA R12, P2, R197, R24, 0x2 ;  /* 0x00000018c50cc211 */ /* 0x010fe200078410ff */
[----:B------:R0:W-:Y:S01]  /*b8b0*/  @!P0 ST.E.64 desc[UR40][R8.64], R110 ;  /* 0x0000006e08008985 */ /* 0x0001e2000c101b28 */
[----:B------:R-:W-:-:S02]  /*b8c0*/  ISETP.GE.AND P0, PT, R195, UR4, PT ;  /* 0x00000004c3007c0c */ /* 0x000fc4000bf06270 */
[----:B------:R-:W-:Y:S02]  /*b8d0*/  @!P5 LEA.HI.X R11, R198, R20, R233, 0x2, P1 ;  /* 0x00000014c60bd211 */ /* 0x000fe400008f14e9 */
[----:B------:R-:W-:Y:S02]  /*b8e0*/  ISETP.GE.AND P1, PT, R194, UR4, PT ;  /* 0x00000004c2007c0c */ /* 0x000fe4000bf26270 */
[C---:B---3--:R-:W-:Y:S01]  /*b8f0*/  @!P3 LEA R14, P6, R196.reuse, R24, 0x2 ;  /* 0x00000018c40eb211 */ /* 0x048fe200078c10ff */
[----:B------:R3:W-:Y:S01]  /*b900*/  @!P5 ST.E.64 desc[UR40][R10.64], R114 ;  /* 0x000000720a00d985 */ /* 0x0007e2000c101b28 */
[-C--:B------:R-:W-:Y:S02]  /*b910*/  @!P4 LEA.HI.X R13, R197, R20.reuse, R232, 0x2, P2 ;  /* 0x00000014c50dc211 */ /* 0x080fe400010f14e8 */
[----:B------:R-:W-:Y:S02]  /*b920*/  @!P3 LEA.HI.X R15, R196, R20, R231, 0x2, P6 ;  /* 0x00000014c40fb211 */ /* 0x000fe400030f14e7 */
[----:B------:R-:W-:Y:S01]  /*b930*/  ISETP.GE.AND P2, PT, R191, UR4, PT ;  /* 0x00000004bf007c0c */ /* 0x000fe2000bf46270 */
[----:B------:R4:W-:Y:S01]  /*b940*/  @!P4 ST.E.64 desc[UR40][R12.64], R118 ;  /* 0x000000760c00c985 */ /* 0x0009e2000c101b28 */
[----:B------:R-:W-:-:S02]  /*b950*/  ISETP.GE.AND P4, PT, R193, UR4, PT ;  /* 0x00000004c1007c0c */ /* 0x000fc4000bf86270 */
[C---:B-1----:R-:W-:Y:S01]  /*b960*/  @!P0 LEA R4, P5, R195.reuse, R24, 0x2 ;  /* 0x00000018c3048211 */ /* 0x042fe200078a10ff */
[----:B------:R1:W-:Y:S01]  /*b970*/  @!P3 ST.E.64 desc[UR40][R14.64], R122 ;  /* 0x0000007a0e00b985 */ /* 0x0003e2000c101b28 */
[----:B------:R-:W-:Y:S02]  /*b980*/  ISETP.GE.AND P3, PT, R192, UR4, PT ;  /* 0x00000004c0007c0c */ /* 0x000fe4000bf66270 */
[----:B------:R-:W-:Y:S02]  /*b990*/  @!P0 LEA.HI.X R5, R195, R20, R230, 0x2, P5 ;  /* 0x00000014c3058211 */ /* 0x000fe400028f14e6 */
[----:B------:R-:W-:Y:S02]  /*b9a0*/  ISETP.GE.AND P5, PT, R190, UR4, PT ;  /* 0x00000004be007c0c */ /* 0x000fe4000bfa6270 */
[-C--:B--2---:R-:W-:Y:S01]  /*b9b0*/  @!P1 LEA R6, P6, R194, R24.reuse, 0x2 ;  /* 0x00000018c2069211 */ /* 0x084fe200078c10ff */
[----:B------:R2:W-:Y:S02]  /*b9c0*/  @!P0 ST.E.64 desc[UR40][R4.64], R126 ;  /* 0x0000007e04008985 */ /* 0x0005e4000c101b28 */
[----:B0-----:R-:W-:-:S02]  /*b9d0*/  @!P4 LEA R8, P0, R193, R24, 0x2 ;  /* 0x00000018c108c211 */ /* 0x001fc400078010ff */
[----:B------:R-:W-:Y:S02]  /*b9e0*/  @!P1 LEA.HI.X R7, R194, R20, R229, 0x2, P6 ;  /* 0x00000014c2079211 */ /* 0x000fe400030f14e5 */
[----:B---3--:R-:W-:Y:S02]  /*b9f0*/  @!P3 LEA R10, P6, R192, R24, 0x2 ;  /* 0x00000018c00ab211 */ /* 0x008fe400078c10ff */
[----:B------:R-:W-:Y:S01]  /*ba00*/  @!P4 LEA.HI.X R9, R193, R20, R228, 0x2, P0 ;  /* 0x00000014c109c211 */ /* 0x000fe200000f14e4 */
[----:B------:R2:W-:Y:S01]  /*ba10*/  @!P1 ST.E.64 desc[UR40][R6.64], R130 ;  /* 0x0000008206009985 */ /* 0x0005e2000c101b28 */
[-C--:B----4-:R-:W-:Y:S02]  /*ba20*/  @!P2 LEA R12, P1, R191, R24.reuse, 0x2 ;  /* 0x00000018bf0ca211 */ /* 0x090fe400078210ff */
[----:B-1----:R-:W-:Y:S01]  /*ba30*/  @!P5 LEA R14, P0, R190, R24, 0x2 ;  /* 0x00000018be0ed211 */ /* 0x002fe200078010ff */
[----:B------:R2:W-:Y:S01]  /*ba40*/  @!P4 ST.E.64 desc[UR40][R8.64], R134 ;  /* 0x000000860800c985 */ /* 0x0005e2000c101b28 */
[----:B------:R-:W-:-:S02]  /*ba50*/  @!P3 LEA.HI.X R11, R192, R20, R227, 0x2, P6 ;  /* 0x00000014c00bb211 */ /* 0x000fc400030f14e3 */
[-C--:B------:R-:W-:Y:S02]  /*ba60*/  @!P2 LEA.HI.X R13, R191, R20.reuse, R226, 0x2, P1 ;  /* 0x00000014bf0da211 */ /* 0x080fe400008f14e2 */
[----:B------:R-:W-:Y:S01]  /*ba70*/  @!P5 LEA.HI.X R15, R190, R20, R225, 0x2, P0 ;  /* 0x00000014be0fd211 */ /* 0x000fe200000f14e1 */
[----:B------:R2:W-:Y:S01]  /*ba80*/  @!P3 ST.E.64 desc[UR40][R10.64], R138 ;  /* 0x0000008a0a00b985 */ /* 0x0005e2000c101b28 */
[----:B------:R-:W-:-:S03]  /*ba90*/  ISETP.GE.AND P0, PT, R189, UR4, PT ;  /* 0x00000004bd007c0c */ /* 0x000fc6000bf06270 */
[----:B------:R2:W-:Y:S04]  /*baa0*/  @!P2 ST.E.64 desc[UR40][R12.64], R142 ;  /* 0x0000008e0c00a985 */ /* 0x0005e8000c101b28 */
[----:B------:R2:W-:Y:S06]  /*bab0*/  @!P5 ST.E.64 desc[UR40][R14.64], R146 ;  /* 0x000000920e00d985 */ /* 0x0005ec000c101b28 */
[----:B------:R-:W-:Y:S05]  /*bac0*/  @P0 BRA `(.L_x_424) ;  /* 0x00000010000c0947 */ /* 0x000fea0003800000 */
[----:B--2---:R-:W-:-:S04]  /*bad0*/  LEA R4, P0, R189, R24, 0x2 ;  /* 0x00000018bd047211 */ /* 0x004fc800078010ff */
[----:B------:R-:W-:-:S05]  /*bae0*/  LEA.HI.X R5, R189, R20, R224, 0x2, P0 ;  /* 0x00000014bd057211 */ /* 0x000fca00000f14e0 */
[----:B------:R0:W-:Y:S01]  /*baf0*/  ST.E.64 desc[UR40][R4.64], R150 ;  /* 0x0000009604007985 */ /* 0x0001e2000c101b28 */
[----:B------:R-:W-:Y:S05]  /*bb00*/  BRA `(.L_x_424) ;  /* 0x0000000c00fc7947 */ /* 0x000fea0003800000 */
.L_x_418:
[----:B------:R-:W-:Y:S02]  /*bb10*/  ULDC.64 UR8, c[0x0][0xc00] ;  /* 0x0003000000087ab9 */ /* 0x000fe40000000a00 */
[----:B------:R-:W-:-:S04]  /*bb20*/  UISETP.NE.U32.AND UP0, UPT, UR8, URZ, UPT ;  /* 0x0000003f0800728c */ /* 0x000fc8000bf05070 */
[----:B------:R-:W-:-:S03]  /*bb30*/  UISETP.NE.AND.EX UP0, UPT, UR9, URZ, UPT, UP0 ;  /* 0x0000003f0900728c */ /* 0x000fc6000bf05300 */
[----:B------:R-:W-:Y:S02]  /*bb40*/  ULDC.64 UR8, c[0x0][0xc00] ;  /* 0x0003000000087ab9 */ /* 0x000fe40000000a00 */
[----:B------:R-:W-:Y:S01]  /*bb50*/  UIMAD.WIDE UR8, UR39, 0x4, UR8 ;  /* 0x00000004270878a5 */ /* 0x000fe2000f8e0208 */
[----:B------:R-:W-:-:S05]  /*bb60*/  PLOP3.LUT P1, PT, PT, PT, UP0, 0x80, 0x0 ;  /* 0x000000000000781c */ /* 0x000fca0003f2f008 */
[----:B------:R-:W-:Y:S02]  /*bb70*/  IMAD.U32 R4, RZ, RZ, UR8 ;  /* 0x00000008ff047e24 */ /* 0x000fe4000f8e00ff */
[----:B------:R-:W-:Y:S01]  /*bb80*/  IMAD.U32 R5, RZ, RZ, UR9 ;  /* 0x00000009ff057e24 */ /* 0x000fe2000f8e00ff */
[----:B------:R-:W-:Y:S02]  /*bb90*/  ULDC.64 UR8, c[0x0][0xc08] ;  /* 0x0003020000087ab9 */ /* 0x000fe40000000a00 */
[----:B------:R-:W-:-:S03]  /*bba0*/  UISETP.NE.U32.AND UP1, UPT, UR8, URZ, UPT ;  /* 0x0000003f0800728c */ /* 0x000fc6000bf25070 */
[----:B------:R-:W2:Y:S01]  /*bbb0*/  @P1 LDG.E R8, desc[UR40][R4.64] ;  /* 0x0000002804081981 */ /* 0x000ea2000c1e1900 */
[----:B------:R-:W-:Y:S01]  /*bbc0*/  UISETP.NE.AND.EX UP1, UPT, UR9, URZ, UPT, UP1 ;  /* 0x0000003f0900728c */ /* 0x000fe2000bf25310 */
[----:B------:R-:W-:Y:S02]  /*bbd0*/  ULDC UR4, c[0x0][0xa88] ;  /* 0x0002a20000047ab9 */ /* 0x000fe40000000800 */
[----:B------:R-:W-:-:S03]  /*bbe0*/  IMAD.U32 R0, RZ, RZ, UR4 ;  /* 0x00000004ff007e24 */ /* 0x000fc6000f8e00ff */
[----:B------:R-:W-:-:S05]  /*bbf0*/  PLOP3.LUT P2, PT, PT, PT, UP1, 0x80, 0x0 ;  /* 0x000000000000781c */ /* 0x000fca0003f4f018 */
[----:B------:R-:W-:Y:S02]  /*bc00*/  @UP1 ULDC.64 UR8, c[0x0][0xc08] ;  /* 0x0003020000081ab9 */ /* 0x000fe40000000a00 */
[----:B------:R-:W-:-:S06]  /*bc10*/  @UP1 UIMAD.WIDE UR8, UR39, 0x4, UR8 ;  /* 0x00000004270818a5 */ /* 0x000fcc000f8e0208 */
[----:B------:R-:W-:Y:S02]  /*bc20*/  IMAD.U32 R6, RZ, RZ, UR8 ;  /* 0x00000008ff067e24 */ /* 0x000fe4000f8e00ff */
[----:B------:R-:W-:-:S05]  /*bc30*/  IMAD.U32 R7, RZ, RZ, UR9 ;  /* 0x00000009ff077e24 */ /* 0x000fca000f8e00ff */
[----:B------:R0:W5:Y:S01]  /*bc40*/  @P2 LDG.E R0, desc[UR40][R6.64] ;  /* 0x0000002806002981 */ /* 0x000162000c1e1900 */
[----:B------:R-:W-:Y:S01]  /*bc50*/  UMOV UR4, URZ ;  /* 0x0000003f00047c82 */ /* 0x000fe20008000000 */
[----:B------:R-:W-:Y:S01]  /*bc60*/  UISETP.NE.AND UP1, UPT, UR46, URZ, UPT ;  /* 0x0000003f2e00728c */ /* 0x000fe2000bf25270 */
[----:B------:R-:W1:Y:S10]  /*bc70*/  S2R R3, SR_TID.X ;  /* 0x0000000000037919 */ /* 0x000e740000002100 */
[----:B------:R-:W-:Y:S01]  /*bc80*/  @!UP1 ULDC UR46, c[0x0][0xad4] ;  /* 0x0002b500002e9ab9 */ /* 0x000fe20000000800 */
[----:B--2---:R-:W-:Y:S01]  /*bc90*/  @P1 R2UR UR4, R8 ;  /* 0x00000000080412ca */ /* 0x004fe200000e0000 */
[----:B-1----:R-:W-:-:S05]  /*bca0*/  VIADD R8, R3, 0xffffff80 ;  /* 0xffffff8003087836 */ /* 0x002fca0000000000 */
[----:B------:R-:W-:-:S07]  /*bcb0*/  ISETP.GT.AND P0, PT, R8, 0x3f, PT ;  /* 0x0000003f0800780c */ /* 0x000fce0003f04270 */
[----:B------:R-:W-:Y:S01]  /*bcc0*/  USHF.R.S32.HI UR19, URZ, 0x1f, UR4 ;  /* 0x0000001f3f137899 */ /* 0x000fe20008011404 */
[----:B0-----:R-:W-:Y:S11]  /*bcd0*/  @P2 BRA `(.L_x_427) ;  /* 0x0000000000102947 */ /* 0x001ff60003800000 */
[----:B------:R-:W-:Y:S05]  /*bce0*/  @!P1 BRA `(.L_x_427) ;  /* 0x00000000000c9947 */ /* 0x000fea0003800000 */
[----:B------:R-:W2:Y:S04]  /*bcf0*/  LDG.E R3, desc[UR40][R4.64] ;  /* 0x0000002804037981 */ /* 0x000ea8000c1e1900 */
[----:B-----5:R-:W2:Y:S02]  /*bd00*/  LDG.E R0, desc[UR40][R4.64+0x4] ;  /* 0x0000042804007981 */ /* 0x020ea4000c1e1900 */
[----:B--2---:R-:W-:-:S07]  /*bd10*/  IMAD.IADD R0, R0, 0x1, -R3 ;  /* 0x0000000100007824 */ /* 0x004fce00078e0a03 */
.L_x_427:
[----:B------:R-:W-:Y:S01]  /*bd20*/  USEL UR39, UR39, URZ, !UP0 ;  /* 0x0000003f27277287 */ /* 0x000fe2000c000000 */
[----:B------:R-:W-:Y:S01]  /*bd30*/  BSSY B1, `(.L_x_428) ;  /* 0x0000039000017945 */ /* 0x000fe20003800000 */
[----:B------:R-:W-:-:S03]  /*bd40*/  USEL UR42, UR42, URZ, !UP0 ;  /* 0x0000003f2a2a7287 */ /* 0x000fc6000c000000 */
[----:B------:R-:W-:Y:S09]  /*bd50*/  @P0 BRA `(.L_x_429) ;  /* 0x0000000000d80947 */ /* 0x000ff20003800000 */
[----:B------:R-:W0:Y:S01]  /*bd60*/  S2R R3, SR_TID.X ;  /* 0x0000000000037919 */ /* 0x000e220000002100 */
[----:B------:R-:W1:Y:S01]  /*bd70*/  LDC R9, c[0x0][0xbe8] ;  /* 0x0002fa00ff097b82 */ /* 0x000e620000000800 */
[----:B------:R-:W-:-:S04]  /*bd80*/  IMAD.U32 R4, RZ, RZ, UR43 ;  /* 0x0000002bff047e24 */ /* 0x000fc8000f8e00ff */
[----:B0-----:R-:W-:Y:S02]  /*bd90*/  IMAD R3, R4, 0x40, R3 ;  /* 0x0000004004037824 */ /* 0x001fe400078e0203 */
[----:B-1---5:R-:W-:Y:S02]  /*bda0*/  IMAD R4, R0, R9, RZ ;  /* 0x0000000900047224 */ /* 0x022fe400078e02ff */
[----:B------:R-:W-:-:S05]  /*bdb0*/  VIADD R6, R3, 0xffffff80 ;  /* 0xffffff8003067836 */ /* 0x000fca0000000000 */
[----:B------:R-:W-:-:S13]  /*bdc0*/  ISETP.GE.AND P0, PT, R6, R4, PT ;  /* 0x000000040600720c */ /* 0x000fda0003f06270 */
[----:B------:R-:W-:Y:S05]  /*bdd0*/  @P0 BRA `(.L_x_429) ;  /* 0x0000000000b80947 */ /* 0x000fea0003800000 */
[----:B------:R-:W-:Y:S01]  /*bde0*/  ISETP.NE.AND P0, PT, R9, 0x1, PT ;  /* 0x000000010900780c */ /* 0x000fe20003f05270 */
[----:B------:R-:W-:Y:S01]  /*bdf0*/  UISETP.GT.AND UP0, UPT, UR46, 0x1, UPT ;  /* 0x000000012e00788c */ /* 0x000fe2000bf04270 */
[----:B------:R-:W-:-:S03]  /*be00*/  UMOV UR17, 0x9b8 ;  /* 0x000009b800117882 */ /* 0x000fc60000000000 */
[----:B------:R-:W-:Y:S02]  /*be10*/  USEL UR17, UR17, 0x978, UP0 ;  /* 0x0000097811117887 */ /* 0x000fe40008000000 */
[----:B------:R-:W-:-:S06]  /*be20*/  USEL UR16, UR45, URZ, UP0 ;  /* 0x0000003f2d107287 */ /* 0x000fcc0008000000 */
[----:B------:R-:W0:Y:S04]  /*be30*/  @P0 LDC R3, c[0x0][0xbec] ;  /* 0x0002fb00ff030b82 */ /* 0x000e280000000800 */
[----:B------:R-:W-:Y:S01]  /*be40*/  ULDC.64 UR8, c[0x0][UR17+0x218] ;  /* 0x0000860011087abb */ /* 0x000fe20008000a00 */
[----:B------:R-:W-:Y:S01]  /*be50*/  ULDC.64 UR12, c[0x0][UR17+0x220] ;  /* 0x00008800110c7abb */ /* 0x000fe20008000a00 */
[----:B------:R-:W-:Y:S01]  /*be60*/  ULDC.64 UR14, c[0x0][UR17+0x228] ;  /* 0x00008a00110e7abb */ /* 0x000fe20008000a00 */
[----:B------:R-:W-:Y:S01]  /*be70*/  UIMAD.WIDE.U32 UR10, UR8, UR44, URZ ;  /* 0x0000002c080a72a5 */ /* 0x000fe2000f8e003f */
[----:B------:R-:W1:Y:S01]  /*be80*/  @P0 LDC R5, c[0x0][0xbf0] ;  /* 0x0002fc00ff050b82 */ /* 0x000e620000000800 */
[----:B------:R-:W-:Y:S02]  /*be90*/  UIMAD UR18, UR9, UR44, URZ ;  /* 0x0000002c091272a4 */ /* 0x000fe4000f8e023f */
[----:B------:R-:W-:-:S02]  /*bea0*/  UIMAD UR13, UR13, UR39, URZ ;  /* 0x000000270d0d72a4 */ /* 0x000fc4000f8e023f */
[----:B------:R-:W-:Y:S02]  /*beb0*/  UIMAD.WIDE.U32 UR20, UR14, UR16, URZ ;  /* 0x000000100e1472a5 */ /* 0x000fe4000f8e003f */
[----:B------:R-:W-:Y:S02]  /*bec0*/  UIMAD.WIDE.U32 UR8, UR12, UR39, URZ ;  /* 0x000000270c0872a5 */ /* 0x000fe4000f8e003f */
[----:B------:R-:W-:Y:S02]  /*bed0*/  UIMAD UR14, UR15, UR16, URZ ;  /* 0x000000100f0e72a4 */ /* 0x000fe4000f8e023f */
[----:B------:R-:W-:Y:S02]  /*bee0*/  UIMAD UR13, UR12, UR42, UR13 ;  /* 0x0000002a0c0d72a4 */ /* 0x000fe4000f8e020d */
[----:B------:R-:W-:Y:S02]  /*bef0*/  UIADD3 UR10, UP1, UP2, UR8, UR10, UR4 ;  /* 0x0000000a080a7290 */ /* 0x000fe4000fa3e004 */
[----:B------:R-:W-:Y:S01]  /*bf00*/  UIADD3 UR14, UR21, UR14, URZ ;  /* 0x0000000e150e7290 */ /* 0x000fe2000fffe03f */
[----:B0-----:R-:W-:Y:S01]  /*bf10*/  @P0 IMAD.HI.U32 R4, R6, R3, RZ ;  /* 0x0000000306040227 */ /* 0x001fe200078e00ff */
[----:B------:R-:W-:-:S02]  /*bf20*/  UIADD3 UR18, UR11, UR18, URZ ;  /* 0x000000120b127290 */ /* 0x000fc4000fffe03f */
[----:B------:R-:W-:Y:S01]  /*bf30*/  UIADD3 UR13, UR9, UR13, URZ ;  /* 0x0000000d090d7290 */ /* 0x000fe2000fffe03f */
[----:B------:R-:W-:Y:S02]  /*bf40*/  IMAD.MOV.U32 R3, RZ, RZ, R6 ;  /* 0x000000ffff037224 */ /* 0x000fe400078e0006 */
[----:B------:R-:W-:Y:S01]  /*bf50*/  IMAD.U32 R10, RZ, RZ, UR14 ;  /* 0x0000000eff0a7e24 */ /* 0x000fe2000f8e00ff */
[----:B------:R-:W-:Y:S01]  /*bf60*/  ULDC.64 UR8, c[0x0][UR17+0x210] ;  /* 0x0000840011087abb */ /* 0x000fe20008000a00 */
[----:B-1----:R-:W-:Y:S01]  /*bf70*/  @P0 SHF.R.U32.HI R3, RZ, R5, R4 ;  /* 0x00000005ff030219 */ /* 0x002fe20000011604 */
[----:B------:R-:W-:Y:S02]  /*bf80*/  IMAD.U32 R4, RZ, RZ, UR20 ;  /* 0x00000014ff047e24 */ /* 0x000fe4000f8e00ff */
[----:B------:R-:W-:Y:S01]  /*bf90*/  IMAD.U32 R5, RZ, RZ, UR21 ;  /* 0x00000015ff057e24 */ /* 0x000fe2000f8e00ff */
[--C-:B------:R-:W-:Y:S01]  /*bfa0*/  SHF.R.S32.HI R5, RZ, 0x1f, R3.reuse ;  /* 0x0000001fff057819 */ /* 0x100fe20000011403 */
[----:B------:R-:W-:Y:S01]  /*bfb0*/  IMAD.MOV R7, RZ, RZ, -R3 ;  /* 0x000000ffff077224 */ /* 0x000fe200078e0a03 */
[----:B------:R-:W-:Y:S01]  /*bfc0*/  IADD3 R4, P0, P1, R3, UR10, R4 ;  /* 0x0000000a03047c10 */ /* 0x000fe2000f91e004 */
[----:B------:R-:W-:-:S02]  /*bfd0*/  UIADD3.X UR10, UR13, UR18, UR19, UP1, UP2 ;  /* 0x000000120d0a7290 */ /* 0x000fc40008fe4413 */
[----:B------:R-:W-:-:S04]  /*bfe0*/  IMAD R7, R9, R7, R6 ;  /* 0x0000000709077224 */ /* 0x000fc800078e0206 */
[----:B------:R-:W-:Y:S01]  /*bff0*/  IADD3.X R5, R5, UR10, R10, P0, P1 ;  /* 0x0000000a05057c10 */ /* 0x000fe200087e240a */
[C---:B------:R-:W-:Y:S01]  /*c000*/  IMAD R6, R7.reuse, UR9, RZ ;  /* 0x0000000907067c24 */ /* 0x040fe2000f8e02ff */
[----:B------:R-:W-:Y:S01]  /*c010*/  SHF.R.S32.HI R3, RZ, 0x1f, R7 ;  /* 0x0000001fff037819 */ /* 0x000fe20000011407 */
[----:B------:R-:W-:Y:S01]  /*c020*/  ULDC.64 UR10, c[0x0][0xba8] ;  /* 0x0002ea00000a7ab9 */ /* 0x000fe20000000a00 */
[----:B------:R-:W-:Y:S01]  /*c030*/  @!UP0 ULDC UR10, c[0x0][0xb50] ;  /* 0x0002d400000a8ab9 */ /* 0x000fe20000000800 */
[----:B------:R-:W-:Y:S01]  /*c040*/  IMAD.WIDE.U32 R4, R7, UR8, R4 ;  /* 0x0000000807047c25 */ /* 0x000fe2000f8e0004 */
[----:B------:R-:W-:-:S03]  /*c050*/  @!UP0 ULDC UR11, c[0x0][0xb54] ;  /* 0x0002d500000b8ab9 */ /* 0x000fc60000000800 */
[----:B------:R-:W-:Y:S01]  /*c060*/  IMAD R3, R3, UR8, R6 ;  /* 0x0000000803037c24 */ /* 0x000fe2000f8e0206 */
[----:B------:R-:W-:-:S03]  /*c070*/  LEA R6, P0, R4, UR10, 0x2 ;  /* 0x0000000a04067c11 */ /* 0x000fc6000f8010ff */
[----:B------:R-:W-:-:S05]  /*c080*/  IMAD.IADD R3, R5, 0x1, R3 ;  /* 0x0000000105037824 */ /* 0x000fca00078e0203 */
[----:B------:R-:W-:Y:S01]  /*c090*/  LEA.HI.X R7, R4, UR11, R3, 0x2, P0 ;  /* 0x0000000b04077c11 */ /* 0x000fe200080f1403 */
[----:B------:R-:W-:-:S05]  /*c0a0*/  IMAD.MOV.U32 R3, RZ, RZ, -0x800000 ;  /* 0xff800000ff037424 */ /* 0x000fca00078e00ff */
[----:B------:R0:W-:Y:S02]  /*c0b0*/  STG.E desc[UR40][R6.64], R3 ;  /* 0x0000000306007986 */ /* 0x0001e4000c101928 */
.L_x_429:
[----:B------:R-:W-:Y:S05]  /*c0c0*/  BSYNC B1 ;  /* 0x0000000000017941 */ /* 0x000fea0003800000 */
.L_x_428:
[----:B------:R-:W-:-:S06]  /*c0d0*/  UISETP.GT.AND UP0, UPT, UR46, 0x1, UPT ;  /* 0x000000012e00788c */ /* 0x000fcc000bf04270 */
[----:B------:R-:W-:-:S13]  /*c0e0*/  PLOP3.LUT P0, PT, PT, PT, UP0, 0x80, 0x0 ;  /* 0x000000000000781c */ /* 0x000fda0003f0f008 */
[----:B------:R-:W-:Y:S05]  /*c0f0*/  @P0 BRA `(.L_x_424) ;  /* 0x0000000800800947 */ /* 0x000fea0003800000 */
[----:B------:R-:W1:Y:S01]  /*c100*/  LDC R11, c[0x0][0xbe8] ;  /* 0x0002fa00ff0b7b82 */ /* 0x000e620000000800 */
[----:B0-----:R-:W-:Y:S01]  /*c110*/  SHF.R.S32.HI R3, RZ, 0x1f, R8 ;  /* 0x0000001fff037819 */ /* 0x001fe20000011408 */
[----:B------:R-:W-:Y:S01]  /*c120*/  ULDC.64 UR12, c[0x0][0xaa0] ;  /* 0x0002a800000c7ab9 */ /* 0x000fe20000000a00 */
[----:B------:R-:W-:Y:S01]  /*c130*/  BSSY B1, `(.L_x_430) ;  /* 0x0000078000017945 */ /* 0x000fe20003800000 */
[----:B------:R-:W-:Y:S01]  /*c140*/  UIMAD UR10, UR19, UR12, URZ ;  /* 0x0000000c130a72a4 */ /* 0x000fe2000f8e023f */
[----:B------:R-:W-:Y:S01]  /*c150*/  LEA.HI R3, R3, R8, RZ, 0x3 ;  /* 0x0000000803037211 */ /* 0x000fe200078f18ff */
[----:B------:R-:W-:Y:S01]  /*c160*/  UIMAD.WIDE.U32 UR8, UR4, UR12, URZ ;  /* 0x0000000c040872a5 */ /* 0x000fe2000f8e003f */
[----:B------:R-:W-:Y:S01]  /*c170*/  SHF.R.S32.HI R27, RZ, 0x1f, R221 ;  /* 0x0000001fff1b7819 */ /* 0x000fe200000114dd */
[----:B------:R-:W-:Y:S01]  /*c180*/  UIMAD UR10, UR4, UR13, UR10 ;  /* 0x0000000d040a72a4 */ /* 0x000fe2000f8e020a */
[----:B------:R-:W-:Y:S01]  /*c190*/  LOP3.LUT R7, R3, 0xfffffff8, RZ, 0xc0, !PT ;  /* 0xfffffff803077812 */ /* 0x000fe200078ec0ff */
[----:B------:R-:W-:Y:S01]  /*c1a0*/  ULDC UR12, c[0x0][0xac8] ;  /* 0x0002b200000c7ab9 */ /* 0x000fe20000000800 */
[----:B------:R-:W-:Y:S01]  /*c1b0*/  SHF.R.S32.HI R26, RZ, 0x3, R3 ;  /* 0x00000003ff1a7819 */ /* 0x000fe20000011403 */
[----:B------:R-:W-:Y:S01]  /*c1c0*/  UIADD3 UR9, UR9, UR10, URZ ;  /* 0x0000000a09097290 */ /* 0x000fe2000fffe03f */
[----:B------:R-:W-:Y:S01]  /*c1d0*/  ISETP.GE.AND P2, PT, R188, UR12, PT ;  /* 0x0000000cbc007c0c */ /* 0x000fe2000bf46270 */
[----:B------:R-:W-:Y:S01]  /*c1e0*/  IMAD.IADD R9, R8, 0x1, -R7 ;  /* 0x0000000108097824 */ /* 0x000fe200078e0a07 */
[----:B------:R-:W-:Y:S01]  /*c1f0*/  ULDC.64 UR10, c[0x0][0xae8] ;  /* 0x0002ba00000a7ab9 */ /* 0x000fe20000000a00 */
[----:B------:R-:W-:Y:S01]  /*c200*/  IMAD.U32 R8, RZ, RZ, UR43 ;  /* 0x0000002bff087e24 */ /* 0x000fe2000f8e00ff */
[----:B------:R-:W-:Y:S01]  /*c210*/  ISETP.GE.AND P1, PT, R187, UR12, PT ;  /* 0x0000000cbb007c0c */ /* 0x000fe2000bf26270 */
[----:B------:R-:W-:Y:S01]  /*c220*/  IMAD R3, R9, 0x20, R26 ;  /* 0x0000002009037824 */ /* 0x000fe200078e021a */
[----:B------:R-:W-:Y:S01]  /*c230*/  UIMAD.WIDE.U32 UR8, UR44, UR10, UR8 ;  /* 0x0000000a2c0872a5 */ /* 0x000fe2000f8e0008 */
[----:B------:R-:W-:-:S02]  /*c240*/  ISETP.GE.AND P3, PT, R2, UR12, PT ;  /* 0x0000000c02007c0c */ /* 0x000fc4000bf66270 */
[----:B------:R-:W-:Y:S01]  /*c250*/  IMAD R8, R8, 0x40, R3 ;  /* 0x0000004008087824 */ /* 0x000fe200078e0203 */
[----:B------:R-:W-:Y:S01]  /*c260*/  SEL R3, RZ, 0xffffffff, P2 ;  /* 0xffffffffff037807 */ /* 0x000fe20001000000 */
[----:B------:R-:W-:Y:S01]  /*c270*/  UIMAD UR9, UR44, UR11, UR9 ;  /* 0x0000000b2c0972a4 */ /* 0x000fe2000f8e0209 */
[----:B-1----:R-:W-:Y:S01]  /*c280*/  ISETP.NE.AND P0, PT, R11, 0x1, PT ;  /* 0x000000010b00780c */ /* 0x002fe20003f05270 */
[----:B-----5:R-:W-:Y:S01]  /*c290*/  IMAD R25, R0, R11, RZ ;  /* 0x0000000b00197224 */ /* 0x020fe200078e02ff */
[----:B------:R-:W-:Y:S01]  /*c2a0*/  SEL R9, RZ, 0xffffffff, P1 ;  /* 0xffffffffff097807 */ /* 0x000fe20000800000 */
[----:B------:R-:W-:Y:S01]  /*c2b0*/  IMAD.SHL.U32 R13, R3, 0x2, RZ ;  /* 0x00000002030d7824 */ /* 0x000fe200078e00ff */
[----:B------:R-:W-:Y:S01]  /*c2c0*/  SEL R6, RZ, 0x1, P3 ;  /* 0x00000001ff067807 */ /* 0x000fe20001800000 */
[----:B------:R-:W-:Y:S01]  /*c2d0*/  ULDC.64 UR10, c[0x0][0xaf0] ;  /* 0x0002bc00000a7ab9 */ /* 0x000fe20000000a00 */
[----:B------:R-:W-:Y:S01]  /*c2e0*/  IMAD.MOV.U32 R3, RZ, RZ, R8 ;  /* 0x000000ffff037224 */ /* 0x000fe200078e0008 */
[----:B------:R-:W-:Y:S01]  /*c2f0*/  UIMAD UR42, UR42, UR10, URZ ;  /* 0x0000000a2a2a72a4 */ /* 0x000fe2000f8e023f */
[----:B------:R-:W-:Y:S01]  /*c300*/  IMAD.SHL.U32 R9, R9, 0x4, RZ ;  /* 0x0000000409097824 */ /* 0x000fe200078e00ff */
[----:B------:R-:W-:Y:S01]  /*c310*/  LOP3.LUT R6, R13, 0x2, R6, 0xe2, !PT ;  /* 0x000000020d067812 */ /* 0x000fe200078ee206 */
[----:B------:R-:W-:Y:S01]  /*c320*/  UIMAD.WIDE.U32 UR8, UR39, UR10, UR8 ;  /* 0x0000000a270872a5 */ /* 0x000fe2000f8e0008 */
[----:B------:R-:W-:Y:S01]  /*c330*/  ISETP.GE.AND P1, PT, R221, UR12, PT ;  /* 0x0000000cdd007c0c */ /* 0x000fe2000bf26270 */
[----:B------:R-:W-:Y:S01]  /*c340*/  UIMAD UR4, UR39, UR11, UR42 ;  /* 0x0000000b270472a4 */ /* 0x000fe2000f8e022a */
[----:B------:R-:W0:Y:S01]  /*c350*/  @P0 LDC R5, c[0x0][0xbec] ;  /* 0x0002fb00ff050b82 */ /* 0x000e220000000800 */
[----:B------:R-:W-:-:S02]  /*c360*/  LOP3.LUT R10, R9, 0x4, R6, 0xe2, !PT ;  /* 0x00000004090a7812 */ /* 0x000fc400078ee206 */
[----:B------:R-:W-:Y:S01]  /*c370*/  UIADD3 UR4, UR9, UR4, URZ ;  /* 0x0000000409047290 */ /* 0x000fe2000fffe03f */
[----:B------:R-:W-:Y:S02]  /*c380*/  SEL R0, RZ, 0x80, P1 ;  /* 0x00000080ff007807 */ /* 0x000fe40000800000 */
[----:B------:R-:W-:Y:S02]  /*c390*/  SHF.R.S32.HI R28, RZ, 0x1f, R187 ;  /* 0x0000001fff1c7819 */ /* 0x000fe400000114bb */
[----:B------:R-:W1:Y:S01]  /*c3a0*/  @P0 LDC R7, c[0x0][0xbf0] ;  /* 0x0002fc00ff070b82 */ /* 0x000e620000000800 */
[----:B------:R-:W-:Y:S02]  /*c3b0*/  SHF.R.S32.HI R29, RZ, 0x1f, R186 ;  /* 0x0000001fff1d7819 */ /* 0x000fe400000114ba */
[----:B------:R-:W-:Y:S02]  /*c3c0*/  SHF.R.S32.HI R31, RZ, 0x1f, R184 ;  /* 0x0000001fff1f7819 */ /* 0x000fe400000114b8 */
[----:B------:R-:W-:-:S02]  /*c3d0*/  SHF.R.S32.HI R33, RZ, 0x1f, R222 ;  /* 0x0000001fff217819 */ /* 0x000fc400000114de */
[----:B------:R-:W-:Y:S02]  /*c3e0*/  SHF.R.S32.HI R30, RZ, 0x1f, R185 ;  /* 0x0000001fff1e7819 */ /* 0x000fe400000114b9 */
[----:B------:R-:W-:Y:S01]  /*c3f0*/  SHF.R.S32.HI R32, RZ, 0x1f, R188 ;  /* 0x0000001fff207819 */ /* 0x000fe200000114bc */
[----:B0-----:R-:W-:-:S04]  /*c400*/  @P0 IMAD.HI.U32 R4, R8, R5, RZ ;  /* 0x0000000508040227 */ /* 0x001fc800078e00ff */
[----:B------:R-:W-:Y:S02]  /*c410*/  IMAD.U32 R5, RZ, RZ, UR9 ;  /* 0x00000009ff057e24 */ /* 0x000fe4000f8e00ff */
[----:B------:R-:W-:Y:S01]  /*c420*/  IMAD.U32 R5, RZ, RZ, UR4 ;  /* 0x00000004ff057e24 */ /* 0x000fe2000f8e00ff */
[----:B-1----:R-:W-:Y:S01]  /*c430*/  @P0 SHF.R.U32.HI R3, RZ, R7, R4 ;  /* 0x00000007ff030219 */ /* 0x002fe20000011604 */
[----:B------:R-:W-:Y:S01]  /*c440*/  IMAD.U32 R4, RZ, RZ, UR8 ;  /* 0x00000008ff047e24 */ /* 0x000fe2000f8e00ff */
[----:B------:R-:W-:Y:S01]  /*c450*/  ISETP.GE.AND P0, PT, R186, UR12, PT ;  /* 0x0000000cba007c0c */ /* 0x000fe2000bf06270 */
[----:B------:R-:W-:Y:S01]  /*c460*/  ULDC.64 UR8, c[0x0][0xae0] ;  /* 0x0002b80000087ab9 */ /* 0x000fe20000000a00 */
[--C-:B------:R-:W-:Y:S01]  /*c470*/  SHF.R.S32.HI R6, RZ, 0x1f, R3.reuse ;  /* 0x0000001fff067819 */ /* 0x100fe20000011403 */
[----:B------:R-:W-:Y:S01]  /*c480*/  IMAD.MOV R7, RZ, RZ, -R3 ;  /* 0x000000ffff077224 */ /* 0x000fe200078e0a03 */
[----:B------:R-:W-:Y:S01]  /*c490*/  SEL R9, RZ, 0xffffffff, P0 ;  /* 0xffffffffff097807 */ /* 0x000fe20000000000 */
[----:B------:R-:W-:Y:S01]  /*c4a0*/  IMAD.WIDE.U32 R4, R3, UR8, R4 ;  /* 0x0000000803047c25 */ /* 0x000fe2000f8e0004 */
[----:B------:R-:W-:-:S03]  /*c4b0*/  ISETP.GE.AND P0, PT, R185, UR12, PT ;  /* 0x0000000cb9007c0c */ /* 0x000fc6000bf06270 */
[----:B------:R-:W-:Y:S02]  /*c4c0*/  IMAD R6, R6, UR8, RZ ;  /* 0x0000000806067c24 */ /* 0x000fe4000f8e02ff */
[----:B------:R-:W-:Y:S02]  /*c4d0*/  IMAD.SHL.U32 R13, R9, 0x8, RZ ;  /* 0x00000008090d7824 */ /* 0x000fe400078e00ff */
[----:B------:R-:W-:Y:S01]  /*c4e0*/  IMAD R9, R3, UR9, R6 ;  /* 0x0000000903097c24 */ /* 0x000fe2000f8e0206 */
[----:B------:R-:W-:Y:S01]  /*c4f0*/  SEL R6, RZ, 0xffffffff, P0 ;  /* 0xffffffffff067807 */ /* 0x000fe20000000000 */
[----:B------:R-:W-:Y:S01]  /*c500*/  IMAD R7, R11, R7, R8 ;  /* 0x000000070b077224 */ /* 0x000fe200078e0208 */
[----:B------:R-:W-:Y:S01]  /*c510*/  ISETP.GE.AND P0, PT, R184, UR12, PT ;  /* 0x0000000cb8007c0c */ /* 0x000fe2000bf06270 */
[----:B------:R-:W-:Y:S01]  /*c520*/  IMAD.IADD R5, R5, 0x1, R9 ;  /* 0x0000000105057824 */ /* 0x000fe200078e0209 */
[----:B------:R-:W-:Y:S01]  /*c530*/  LOP3.LUT R10, R13, 0x8, R10, 0xe2, !PT ;  /* 0x000000080d0a7812 */ /* 0x000fe200078ee20a */
[----:B------:R-:W-:Y:S01]  /*c540*/  IMAD.SHL.U32 R13, R6, 0x10, RZ ;  /* 0x00000010060d7824 */ /* 0x000fe200078e00ff */
[----:B------:R-:W-:Y:S01]  /*c550*/  SEL R8, RZ, 0xffffffff, P0 ;  /* 0xffffffffff087807 */ /* 0x000fe20000000000 */
[----:B------:R-:W-:Y:S01]  /*c560*/  ULDC.64 UR8, c[0x0][0xad8] ;  /* 0x0002b60000087ab9 */ /* 0x000fe20000000a00 */
[----:B------:R-:W-:Y:S01]  /*c570*/  SHF.R.S32.HI R3, RZ, 0x1f, R7 ;  /* 0x0000001fff037819 */ /* 0x000fe20000011407 */
[----:B------:R-:W-:Y:S01]  /*c580*/  IMAD.WIDE.U32 R4, R7, UR8, R4 ;  /* 0x0000000807047c25 */ /* 0x000fe2000f8e0004 */
[----:B------:R-:W-:-:S02]  /*c590*/  LOP3.LUT R10, R13, 0x10, R10, 0xe2, !PT ;  /* 0x000000100d0a7812 */ /* 0x000fc400078ee20a */
[----:B------:R-:W-:Y:S01]  /*c5a0*/  ISETP.GE.AND P0, PT, R222, UR12, PT ;  /* 0x0000000cde007c0c */ /* 0x000fe2000bf06270 */
[----:B------:R-:W-:Y:S02]  /*c5b0*/  IMAD.SHL.U32 R9, R8, 0x20, RZ ;  /* 0x0000002008097824 */ /* 0x000fe400078e00ff */
[----:B------:R-:W-:-:S03]  /*c5c0*/  IMAD R6, R3, UR8, RZ ;  /* 0x0000000803067c24 */ /* 0x000fc6000f8e02ff */
[----:B------:R-:W-:Y:S01]  /*c5d0*/  LOP3.LUT R10, R9, 0x20, R10, 0xe2, !PT ;  /* 0x00000020090a7812 */ /* 0x000fe200078ee20a */
[----:B------:R-:W-:Y:S01]  /*c5e0*/  IMAD R3, R7, UR9, R6 ;  /* 0x0000000907037c24 */ /* 0x000fe2000f8e0206 */
[----:B------:R-:W-:Y:S01]  /*c5f0*/  ULDC.64 UR8, c[0x0][0xa80] ;  /* 0x0002a00000087ab9 */ /* 0x000fe20000000a00 */
[----:B------:R-:W-:Y:S01]  /*c600*/  IMAD.U32 R9, RZ, RZ, UR43 ;  /* 0x0000002bff097e24 */ /* 0x000fe2000f8e00ff */
[----:B------:R-:W-:Y:S01]  /*c610*/  SEL R7, RZ, 0x40, P0 ;  /* 0x00000040ff077807 */ /* 0x000fe20000000000 */
[----:B------:R-:W-:Y:S01]  /*c620*/  IMAD.IADD R3, R5, 0x1, R3 ;  /* 0x0000000105037824 */ /* 0x000fe200078e0203 */
[----:B------:R-:W-:Y:S01]  /*c630*/  LEA R20, P0, R4, UR8, 0x1 ;  /* 0x0000000804147c11 */ /* 0x000fe2000f8008ff */
[----:B------:R-:W-:Y:S01]  /*c640*/  IMAD R26, R9, 0x40, R26 ;  /* 0x00000040091a7824 */ /* 0x000fe200078e021a */
[----:B------:R-:W-:Y:S02]  /*c650*/  LOP3.LUT R21, R10, R7, RZ, 0xfc, !PT ;  /* 0x000000070a157212 */ /* 0x000fe400078efcff */
[----:B------:R-:W-:Y:S01]  /*c660*/  LEA.HI.X R3, R4, UR9, R3, 0x1, P0 ;  /* 0x0000000904037c11 */ /* 0x000fe200080f0c03 */
[----:B------:R0:W1:Y:S01]  /*c670*/  SHFL.IDX PT, R6, R20, RZ, 0x181f ;  /* 0x00181fff14067589 */ /* 0x00006200000e0000 */
[----:B------:R-:W-:-:S02]  /*c680*/  ISETP.GE.AND P0, PT, R26, R25, PT ;  /* 0x000000191a00720c */ /* 0x000fc40003f06270 */
[----:B------:R-:W-:Y:S01]  /*c690*/  LOP3.LUT R24, R21, R0, RZ, 0xfc, !PT ;  /* 0x0000000015187212 */ /* 0x000fe200078efcff */
[----:B------:R0:W2:Y:S10]  /*c6a0*/  SHFL.IDX PT, R7, R3, RZ, 0x181f ;  /* 0x00181fff03077589 */ /* 0x0000b400000e0000 */
[----:B0-----:R-:W-:Y:S05]  /*c6b0*/  @P0 BRA `(.L_x_431) ;  /* 0x00000000007c0947 */ /* 0x001fea0003800000 */
[----:B------:R-:W-:Y:S02]  /*c6c0*/  ISETP.GE.AND P2, PT, R188, UR12, PT ;  /* 0x0000000cbc007c0c */ /* 0x000fe4000bf46270 */
[----:B------:R-:W-:Y:S02]  /*c6d0*/  ISETP.GE.AND P1, PT, R2, UR12, PT ;  /* 0x0000000c02007c0c */ /* 0x000fe4000bf26270 */
[----:B------:R-:W-:Y:S02]  /*c6e0*/  ISETP.GE.AND P5, PT, R187, UR12, PT ;  /* 0x0000000cbb007c0c */ /* 0x000fe4000bfa6270 */
[----:B------:R-:W-:-:S07]  /*c6f0*/  ISETP.GE.AND P3, PT, R186, UR12, PT ;  /* 0x0000000cba007c0c */ /* 0x000fce000bf66270 */
[-C--:B-1----:R-:W-:Y:S02]  /*c700*/  @!P2 LEA R8, P0, R188, R6.reuse, 0x1 ;  /* 0x00000006bc08a211 */ /* 0x082fe400078008ff */
[----:B--2---:R-:W-:Y:S02]  /*c710*/  @!P1 IMAD.WIDE R4, R2, 0x2, R6 ;  /* 0x0000000202049825 */ /* 0x004fe400078e0206 */
[----:B------:R-:W-:Y:S02]  /*c720*/  @!P2 LEA.HI.X R9, R188, R7, R32, 0x1, P0 ;  /* 0x00000007bc09a211 */ /* 0x000fe400000f0c20 */
[----:B------:R-:W-:Y:S01]  /*c730*/  @!P5 LEA R10, P4, R187, R6, 0x1 ;  /* 0x00000006bb0ad211 */ /* 0x000fe200078808ff */
[----:B------:R-:W-:Y:S01]  /*c740*/  @!P1 ST.E.128 desc[UR40][R4.64], RZ ;  /* 0x000000ff04009985 */ /* 0x000fe2000c101d28 */
[----:B------:R-:W-:Y:S02]  /*c750*/  ISETP.GE.AND P1, PT, R184, UR12, PT ;  /* 0x0000000cb8007c0c */ /* 0x000fe4000bf26270 */
[----:B------:R-:W-:Y:S01]  /*c760*/  LOP3.LUT P0, RZ, R21, 0x40, RZ, 0xc0, !PT ;  /* 0x0000004015ff7812 */ /* 0x000fe2000780c0ff */
[----:B------:R0:W-:Y:S01]  /*c770*/  @!P2 ST.E.128 desc[UR40][R8.64], RZ ;  /* 0x000000ff0800a985 */ /* 0x0001e2000c101d28 */
[----:B------:R-:W-:-:S02]  /*c780*/  ISETP.GE.AND P2, PT, R185, UR12, PT ;  /* 0x0000000cb9007c0c */ /* 0x000fc4000bf46270 */
[-C--:B------:R-:W-:Y:S02]  /*c790*/  @!P5 LEA.HI.X R11, R187, R7.reuse, R28, 0x1, P4 ;  /* 0x00000007bb0bd211 */ /* 0x080fe400020f0c1c */
[----:B------:R-:W-:Y:S02]  /*c7a0*/  LOP3.LUT P4, RZ, R24, 0x80, RZ, 0xc0, !PT ;  /* 0x0000008018ff7812 */ /* 0x000fe4000788c0ff */
[CC--:B------:R-:W-:Y:S01]  /*c7b0*/  @!P3 LEA R12, P6, R186.reuse, R6.reuse, 0x1 ;  /* 0x00000006ba0cb211 */ /* 0x0c0fe200078c08ff */
[----:B------:R4:W-:Y:S03]  /*c7c0*/  @!P5 ST.E.128 desc[UR40][R10.64], RZ ;  /* 0x000000ff0a00d985 */ /* 0x0009e6000c101d28 */
[----:B------:R-:W-:Y:S02]  /*c7d0*/  @!P3 LEA.HI.X R13, R186, R7, R29, 0x1, P6 ;  /* 0x00000007ba0db211 */ /* 0x000fe400030f0c1d */
[----:B0-----:R-:W-:-:S02]  /*c7e0*/  @!P1 LEA R8, P6, R184, R6, 0x1 ;  /* 0x00000006b8089211 */ /* 0x001fc400078c08ff */
[CC--:B------:R-:W-:Y:S01]  /*c7f0*/  @!P2 LEA R4, P5, R185.reuse, R6.reuse, 0x1 ;  /* 0x00000006b904a211 */ /* 0x0c0fe200078a08ff */
[----:B------:R4:W-:Y:S01]  /*c800*/  @!P3 ST.E.128 desc[UR40][R12.64], RZ ;  /* 0x000000ff0c00b985 */ /* 0x0009e2000c101d28 */
[-C--:B------:R-:W-:Y:S02]  /*c810*/  @P0 LEA R14, P3, R222, R6.reuse, 0x1 ;  /* 0x00000006de0e0211 */ /* 0x080fe400078608ff */
[-C--:B------:R-:W-:Y:S02]  /*c820*/  @!P2 LEA.HI.X R5, R185, R7.reuse, R30, 0x1, P5 ;  /* 0x00000007b905a211 */ /* 0x080fe400028f0c1e */
[----:B------:R-:W-:Y:S02]  /*c830*/  @P4 LEA R6, P5, R221, R6, 0x1 ;  /* 0x00000006dd064211 */ /* 0x000fe400078a08ff */
[-C--:B------:R-:W-:Y:S01]  /*c840*/  @!P1 LEA.HI.X R9, R184, R7.reuse, R31, 0x1, P6 ;  /* 0x00000007b8099211 */ /* 0x080fe200030f0c1f */
[----:B------:R4:W-:Y:S01]  /*c850*/  @!P2 ST.E.128 desc[UR40][R4.64], RZ ;  /* 0x000000ff0400a985 */ /* 0x0009e2000c101d28 */
[----:B------:R-:W-:-:S02]  /*c860*/  @P0 LEA.HI.X R15, R222, R7, R33, 0x1, P3 ;  /* 0x00000007de0f0211 */ /* 0x000fc400018f0c21 */
[----:B------:R-:W-:Y:S01]  /*c870*/  @P4 LEA.HI.X R7, R221, R7, R27, 0x1, P5 ;  /* 0x00000007dd074211 */ /* 0x000fe200028f0c1b */
[----:B------:R4:W-:Y:S04]  /*c880*/  @!P1 ST.E.128 desc[UR40][R8.64], RZ ;  /* 0x000000ff08009985 */ /* 0x0009e8000c101d28 */
[----:B------:R4:W-:Y:S04]  /*c890*/  @P0 ST.E.128 desc[UR40][R14.64], RZ ;  /* 0x000000ff0e000985 */ /* 0x0009e8000c101d28 */
[----:B------:R4:W-:Y:S02]  /*c8a0*/  @P4 ST.E.128 desc[UR40][R6.64], RZ ;  /* 0x000000ff06004985 */ /* 0x0009e4000c101d28 */
.L_x_431:
[----:B------:R-:W-:Y:S05]  /*c8b0*/  BSYNC B1 ;  /* 0x0000000000017941 */ /* 0x000fea0003800000 */
.L_x_430:
[----:B------:R-:W-:Y:S01]  /*c8c0*/  VIADD R0, R26, 0x20 ;  /* 0x000000201a007836 */ /* 0x000fe20000000000 */
[----:B--2-4-:R0:W2:Y:S04]  /*c8d0*/  SHFL.IDX PT, R7, R3, 0x1, 0x181f ;  /* 0x00381f0003077f89 */ /* 0x0140a800000e0000 */
[----:B------:R-:W-:Y:S01]  /*c8e0*/  ISETP.GE.AND P0, PT, R0, R25, PT ;  /* 0x000000190000720c */ /* 0x000fe20003f06270 */
[----:B-1----:R0:W1:-:S12]  /*c8f0*/  SHFL.IDX PT, R6, R20, 0x1, 0x181f ;  /* 0x00381f0014067f89 */ /* 0x00205800000e0000 */
[----:B0-----:R-:W-:Y:S05]  /*c900*/  @P0 BRA `(.L_x_424) ;  /* 0x00000000007c0947 */ /* 0x001fea0003800000 */
[----:B------:R-:W-:Y:S02]  /*c910*/  ISETP.GE.AND P1, PT, R2, UR12, PT ;  /* 0x0000000c02007c0c */ /* 0x000fe4000bf26270 */
[----:B------:R-:W-:Y:S02]  /*c920*/  ISETP.GE.AND P5, PT, R188, UR12, PT ;  /* 0x0000000cbc007c0c */ /* 0x000fe4000bfa6270 */
[----:B------:R-:W-:Y:S02]  /*c930*/  ISETP.GE.AND P4, PT, R187, UR12, PT ;  /* 0x0000000cbb007c0c */ /* 0x000fe4000bf86270 */
[----:B------:R-:W-:Y:S02]  /*c940*/  ISETP.GE.AND P3, PT, R186, UR12, PT ;  /* 0x0000000cba007c0c */ /* 0x000fe4000bf66270 */
[----:B------:R-:W-:-:S05]  /*c950*/  ISETP.GE.AND P2, PT, R185, UR12, PT ;  /* 0x0000000cb9007c0c */ /* 0x000fca000bf46270 */
[----:B-12---:R-:W-:Y:S02]  /*c960*/  @!P1 IMAD.WIDE R4, R2, 0x2, R6 ;  /* 0x0000000202049825 */ /* 0x006fe400078e0206 */
[CC--:B------:R-:W-:Y:S02]  /*c970*/  @!P5 LEA R8, P0, R188.reuse, R6.reuse, 0x1 ;  /* 0x00000006bc08d211 */ /* 0x0c0fe400078008ff */
[-C--:B------:R-:W-:Y:S01]  /*c980*/  @!P4 LEA R10, P6, R187, R6.reuse, 0x1 ;  /* 0x00000006bb0ac211 */ /* 0x080fe200078c08ff */
[----:B------:R0:W-:Y:S01]  /*c990*/  @!P1 ST.E.128 desc[UR40][R4.64], RZ ;  /* 0x000000ff04009985 */ /* 0x0001e2000c101d28 */
[----:B------:R-:W-:Y:S02]  /*c9a0*/  @!P5 LEA.HI.X R9, R188, R7, R32, 0x1, P0 ;  /* 0x00000007bc09d211 */ /* 0x000fe400000f0c20 */
[----:B------:R-:W-:Y:S02]  /*c9b0*/  ISETP.GE.AND P1, PT, R184, UR12, PT ;  /* 0x0000000cb8007c0c */ /* 0x000fe4000bf26270 */
[----:B------:R-:W-:Y:S01]  /*c9c0*/  LOP3.LUT P0, RZ, R21, 0x40, RZ, 0xc0, !PT ;  /* 0x0000004015ff7812 */ /* 0x000fe2000780c0ff */
[----:B------:R1:W-:Y:S01]  /*c9d0*/  @!P5 ST.E.128 desc[UR40][R8.64], RZ ;  /* 0x000000ff0800d985 */ /* 0x0003e2000c101d28 */
[----:B------:R-:W-:-:S02]  /*c9e0*/  @!P3 LEA R12, P5, R186, R6, 0x1 ;  /* 0x00000006ba0cb211 */ /* 0x000fc400078a08ff */
[-C--:B------:R-:W-:Y:S02]  /*c9f0*/  @!P4 LEA.HI.X R11, R187, R7.reuse, R28, 0x1, P6 ;  /* 0x00000007bb0bc211 */ /* 0x080fe400030f0c1c */
[CC--:B------:R-:W-:Y:S02]  /*ca00*/  @!P2 LEA R14, P6, R185.reuse, R6.reuse, 0x1 ;  /* 0x00000006b90ea211 */ /* 0x0c0fe400078c08ff */
[-C--:B------:R-:W-:Y:S01]  /*ca10*/  @!P3 LEA.HI.X R13, R186, R7.reuse, R29, 0x1, P5 ;  /* 0x00000007ba0db211 */ /* 0x080fe200028f0c1d */
[----:B------:R1:W-:Y:S01]  /*ca20*/  @!P4 ST.E.128 desc[UR40][R10.64], RZ ;  /* 0x000000ff0a00c985 */ /* 0x0003e2000c101d28 */
[----:B------:R-:W-:Y:S02]  /*ca30*/  LOP3.LUT P5, RZ, R24, 0x80, RZ, 0xc0, !PT ;  /* 0x0000008018ff7812 */ /* 0x000fe400078ac0ff */
[----:B------:R-:W-:Y:S01]  /*ca40*/  @!P2 LEA.HI.X R15, R185, R7, R30, 0x1, P6 ;  /* 0x00000007b90fa211 */ /* 0x000fe200030f0c1e */
[----:B------:R1:W-:Y:S01]  /*ca50*/  @!P3 ST.E.128 desc[UR40][R12.64], RZ ;  /* 0x000000ff0c00b985 */ /* 0x0003e2000c101d28 */
[----:B0-----:R-:W-:-:S03]  /*ca60*/  @!P1 LEA R4, P6, R184, R6, 0x1 ;  /* 0x00000006b8049211 */ /* 0x001fc600078c08ff */
[----:B------:R1:W-:Y:S01]  /*ca70*/  @!P2 ST.E.128 desc[UR40][R14.64], RZ ;  /* 0x000000ff0e00a985 */ /* 0x0003e2000c101d28 */
[----:B------:R-:W-:Y:S02]  /*ca80*/  @!P1 LEA.HI.X R5, R184, R7, R31, 0x1, P6 ;  /* 0x00000007b8059211 */ /* 0x000fe400030f0c1f */
[----:B------:R-:W-:-:S03]  /*ca90*/  @P0 LEA R20, P6, R222, R6, 0x1 ;  /* 0x00000006de140211 */ /* 0x000fc600078c08ff */
[----:B------:R1:W-:Y:S01]  /*caa0*/  @!P1 ST.E.128 desc[UR40][R4.64], RZ ;  /* 0x000000ff04009985 */ /* 0x0003e2000c101d28 */
[----:B------:R-:W-:Y:S02]  /*cab0*/  @P0 LEA.HI.X R21, R222, R7, R33, 0x1, P6 ;  /* 0x00000007de150211 */ /* 0x000fe400030f0c21 */
[----:B------:R-:W-:-:S03]  /*cac0*/  @P5 LEA R6, P6, R221, R6, 0x1 ;  /* 0x00000006dd065211 */ /* 0x000fc600078c08ff */
[----:B------:R1:W-:Y:S01]  /*cad0*/  @P0 ST.E.128 desc[UR40][R20.64], RZ ;  /* 0x000000ff14000985 */ /* 0x0003e2000c101d28 */
[----:B------:R-:W-:-:S05]  /*cae0*/  @P5 LEA.HI.X R7, R221, R7, R27, 0x1, P6 ;  /* 0x00000007dd075211 */ /* 0x000fca00030f0c1b */
[----:B------:R1:W-:Y:S04]  /*caf0*/  @P5 ST.E.128 desc[UR40][R6.64], RZ ;  /* 0x000000ff06005985 */ /* 0x0003e8000c101d28 */
.L_x_424:
[----:B------:R-:W-:Y:S05]  /*cb00*/  BSYNC B0 ;  /* 0x0000000000007941 */ /* 0x000fea0003800000 */
.L_x_417:
[----:B------:R-:W-:Y:S02]  /*cb10*/  ULDC UR4, c[0x0][0xc3c] ;  /* 0x00030f0000047ab9 */ /* 0x000fe40000000800 */
[----:B------:R-:W-:-:S06]  /*cb20*/  UISETP.GE.AND UP0, UPT, UR7, UR4, UPT ;  /* 0x000000040700728c */ /* 0x000fcc000bf06270 */
[----:B------:R-:W-:-:S13]  /*cb30*/  PLOP3.LUT P0, PT, PT, PT, UP0, 0x80, 0x0 ;  /* 0x000000000000781c */ /* 0x000fda0003f0f008 */
[----:B------:R-:W-:Y:S05]  /*cb40*/  @!P0 BRA `(.L_x_432) ;  /* 0xffffff48002c8947 */ /* 0x000fea000383ffff */
[----:B------:R-:W-:Y:S05]  /*cb50*/  EXIT ;  /* 0x000000000000794d */ /* 0x000fea0003800000 */
.L_x_382:
[----:B------:R-:W-:-:S08]  /*cb60*/  NOP ;  /* 0x0000000000007918 */ /* 0x000fd00000000000 */
[----:B------:R-:W0:-:S00]  /*cb70*/  USETMAXREG.DEALLOC.CTAPOOL 0x18 ;  /* 0x00000018000079c8 */ /* 0x000e0000080e0500 */
[----:B0-----:R-:W-:Y:S01]  /*cb80*/  LOP3.LUT R0, R0, 0x3, RZ, 0xc0, !PT ;  /* 0x0000000300007812 */ /* 0x001fe200078ec0ff */
[----:B------:R-:W-:-:S05]  /*cb90*/  IMAD.MOV.U32 R7, RZ, RZ, RZ ;  /* 0x000000ffff077224 */ /* 0x000fca00078e00ff */
[----:B------:R-:W0:Y:S02]  /*cba0*/  SHFL.IDX PT, R0, R0, RZ, 0x1f ;  /* 0x00001fff00007589 */ /* 0x000e2400000e0000 */
[----:B0-----:R-:W-:-:S04]  /*cbb0*/  ISETP.NE.AND P0, PT, R0, RZ, PT ;  /* 0x000000ff0000720c */ /* 0x001fc80003f05270 */
[----:B------:R-:W-:-:S05]  /*cbc0*/  P2R R0, PR, RZ, 0x1 ;  /* 0x00000001ff007803 */ /* 0x000fca0000000000 */
[----:B------:R0:W-:Y:S04]  /*cbd0*/  STL [R1+0x5c], R0 ;  /* 0x00005c0001007387 */ /* 0x0001e80000100800 */
[----:B------:R-:W-:Y:S05]  /*cbe0*/  @!P0 BRA `(.L_x_433) ;  /* 0x0000000000248947 */ /* 0x000fea0003800000 */
[----:B------:R-:W1:Y:S08]  /*cbf0*/  S2UR UR5, SR_CgaCtaId ;  /* 0x00000000000579c3 */ /* 0x000e700000008800 */
[----:B------:R-:W-:Y:S06]  /*cc00*/  BAR.SYNC.DEFER_BLOCKING 0x5, 0x180 ;  /* 0x0146000000007b1d */ /* 0x000fec0000010000 */
[----:B------:R-:W-:-:S02]  /*cc10*/  UMOV UR4, 0x400 ;  /* 0x0000040000047882 */ /* 0x000fc40000000000 */
[----:B-1----:R-:W-:-:S09]  /*cc20*/  ULEA UR4, UR5, UR4, 0x18 ;  /* 0x0000000405047291 */ /* 0x002fd2000f8ec03f */
[----:B------:R-:W1:Y:S04]  /*cc30*/  LDS.128 R8, [UR4+0x28cd0] ;  /* 0x028cd004ff087984 */ /* 0x000e680008000c00 */
[----:B-1----:R2:W-:Y:S04]  /*cc40*/  STL.64 [R1], R8 ;  /* 0x0000000801007387 */ /* 0x0025e80000100a00 */
[----:B------:R2:W-:Y:S01]  /*cc50*/  STL.64 [R1+0x8], R10 ;  /* 0x0000080a01007387 */ /* 0x0005e20000100a00 */
[----:B------:R-:W-:Y:S06]  /*cc60*/  BAR.ARV 0x4, 0x180 ;  /* 0x0106000000007b1d */ /* 0x000fec0000002000 */
[----:B------:R-:W-:Y:S05]  /*cc70*/  BRA `(.L_x_434) ;  /* 0x0000000800a47947 */ /* 0x000fea0003800000 */
.L_x_433:
[----:B0-----:R-:W-:Y:S01]  /*cc80*/  LOP3.LUT R0, R6, 0x1f, RZ, 0xc0, !PT ;  /* 0x0000001f06007812 */ /* 0x001fe200078ec0ff */
[----:B------:R-:W-:Y:S01]  /*cc90*/  ULDC UR4, c[0x0][0xc3c] ;  /* 0x00030f0000047ab9 */ /* 0x000fe20000000800 */
[----:B------:R-:W-:Y:S01]  /*cca0*/  IMAD.MOV.U32 R10, RZ, RZ, RZ ;  /* 0x000000ffff0a7224 */ /* 0x000fe200078e00ff */
[----:B------:R-:W0:Y:S01]  /*ccb0*/  S2UR UR6, SR_CTAID.X ;  /* 0x00000000000679c3 */ /* 0x000e220000002500 */
[----:B------:R-:W-:Y:S01]  /*ccc0*/  ISETP.NE.AND P0, PT, R0, 0x1f, PT ;  /* 0x0000001f0000780c */ /* 0x000fe20003f05270 */
[----:B------:R-:W-:-:S03]  /*ccd0*/  ULDC UR5, c[0x0][0xc38] ;  /* 0x00030e0000057ab9 */ /* 0x000fc60000000800 */
[----:B------:R-:W-:-:S13]  /*cce0*/  ISETP.GE.OR P1, PT, R0, UR4, !P0 ;  /* 0x0000000400007c0c */ /* 0x000fda000c726670 */
[----:B------:R-:W1:Y:S08]  /*ccf0*/  @!P1 LDC.64 R2, c[0x0][0xc80] ;  /* 0x00032000ff029b82 */ /* 0x000e700000000a00 */
[----:B------:R-:W2:Y:S01]  /*cd00*/  @!P1 LDC.64 R4, c[0x0][0xc78] ;  /* 0x00031e00ff049b82 */ /* 0x000ea20000000a00 */
[----:B-1----:R-:W-:-:S05]  /*cd10*/  @!P1 IMAD.WIDE.U32 R2, R0, 0x4, R2 ;  /* 0x0000000400029825 */ /* 0x002fca00078e0002 */
[----:B------:R2:W3:Y:S02]  /*cd20*/  @!P1 LDG.E R7, desc[UR40][R2.64] ;  /* 0x0000002802079981 */ /* 0x0004e4000c1e1900 */
[----:B--2---:R-:W-:-:S05]  /*cd30*/  @!P1 IMAD.WIDE.U32 R2, R0, 0x4, R4 ;  /* 0x0000000400029825 */ /* 0x004fca00078e0004 */
[----:B------:R-:W3:Y:S01]  /*cd40*/  @!P1 LDG.E R10, desc[UR40][R2.64] ;  /* 0x00000028020a9981 */ /* 0x000ee2000c1e1900 */
[C---:B------:R-:W-:Y:S01]  /*cd50*/  ISETP.NE.AND P1, PT, R0.reuse, RZ, PT ;  /* 0x000000ff0000720c */ /* 0x040fe20003f25270 */
[----:B------:R-:W-:Y:S01]  /*cd60*/  UMOV UR4, URZ ;  /* 0x0000003f00047c82 */ /* 0x000fe20008000000 */
[C---:B------:R-:W-:Y:S02]  /*cd70*/  ISETP.GE.U32.AND P2, PT, R0.reuse, 0x2, PT ;  /* 0x000000020000780c */ /* 0x040fe40003f46070 */
[C---:B------:R-:W-:Y:S02]  /*cd80*/  ISETP.GE.U32.AND P3, PT, R0.reuse, 0x4, PT ;  /* 0x000000040000780c */ /* 0x040fe40003f66070 */
[C---:B------:R-:W-:Y:S02]  /*cd90*/  ISETP.GE.U32.AND P4, PT, R0.reuse, 0x8, PT ;  /* 0x000000080000780c */ /* 0x040fe40003f86070 */
[----:B------:R-:W-:Y:S01]  /*cda0*/  ISETP.GE.U32.AND P5, PT, R0, 0x10, PT ;  /* 0x000000100000780c */ /* 0x000fe20003fa6070 */
[----:B---3--:R-:W-:-:S05]  /*cdb0*/  IMAD R4, R7, R10, RZ ;  /* 0x0000000a07047224 */ /* 0x008fca00078e02ff */
[----:B------:R-:W1:Y:S02]  /*cdc0*/  SHFL.UP PT, R5, R4, 0x1, RZ ;  /* 0x0420000004057989 */ /* 0x000e6400000e00ff */
[----:B-1----:R-:W-:-:S05]  /*cdd0*/  SEL R5, R5, RZ, P1 ;  /* 0x000000ff05057207 */ /* 0x002fca0000800000 */
[----:B------:R-:W-:-:S05]  /*cde0*/  IMAD.IADD R5, R4, 0x1, R5 ;  /* 0x0000000104057824 */ /* 0x000fca00078e0205 */
        /* <DEDUP_REMOVED lines=12> */
[----:B------:R-:W1:Y:S02]  /*ceb0*/  SHFL.IDX PT, R8, R2, 0x1f, 0x1f ;  /* 0x03e01f0002087f89 */ /* 0x000e6400000e0000 */
[----:B-1----:R-:W-:-:S04]  /*cec0*/  IMAD R8, R8, UR5, RZ ;  /* 0x0000000508087c24 */ /* 0x002fc8000f8e02ff */
[----:B------:R-:W-:Y:S01]  /*ced0*/  IMAD.MOV.U32 R11, RZ, RZ, R8 ;  /* 0x000000ffff0b7224 */ /* 0x000fe200078e0008 */
[----:B0-----:R-:W-:-:S13]  /*cee0*/  ISETP.GT.AND P6, PT, R8, UR6, PT ;  /* 0x0000000608007c0c */ /* 0x001fda000bfc4270 */
[----:B------:R-:W-:Y:S05]  /*cef0*/  @P6 BRA `(.L_x_435) ;  /* 0x0000000000a46947 */ /* 0x000fea0003800000 */
[----:B------:R-:W-:Y:S01]  /*cf00*/  IMAD.MOV.U32 R8, RZ, RZ, R11 ;  /* 0x000000ffff087224 */ /* 0x000fe200078e000b */
[----:B------:R-:W-:Y:S01]  /*cf10*/  UMOV UR4, URZ ;  /* 0x0000003f00047c82 */ /* 0x000fe20008000000 */
[----:B------:R-:W-:-:S05]  /*cf20*/  ULDC UR5, c[0x0][0xc38] ;  /* 0x00030e0000057ab9 */ /* 0x000fca0000000800 */
.L_x_437:
[----:B------:R-:W0:Y:S01]  /*cf30*/  LDC R2, c[0x0][0xc3c] ;  /* 0x00030f00ff027b82 */ /* 0x000e220000000800 */
[----:B------:R-:W-:Y:S01]  /*cf40*/  ULDC UR7, c[0x0][0xc3c] ;  /* 0x00030f0000077ab9 */ /* 0x000fe20000000800 */
[----:B------:R-:W-:Y:S01]  /*cf50*/  UIADD3 UR4, UR4, 0x1f, URZ ;  /* 0x0000001f04047890 */ /* 0x000fe2000fffe03f */
[----:B------:R-:W-:-:S05]  /*cf60*/  IMAD.U32 R3, RZ, RZ, UR7 ;  /* 0x00000007ff037e24 */ /* 0x000fca000f8e00ff */
[----:B------:R1:W-:Y:S01]  /*cf70*/  STL [R1+0xc], R3 ;  /* 0x00000c0301007387 */ /* 0x0003e20000100800 */
[----:B0-----:R-:W-:-:S13]  /*cf80*/  ISETP.LE.AND P6, PT, R2, UR4, PT ;  /* 0x0000000402007c0c */ /* 0x001fda000bfc3270 */
[----:B-1----:R-:W-:Y:S05]  /*cf90*/  @P6 BRA `(.L_x_436) ;  /* 0x0000000400a46947 */ /* 0x002fea0003800000 */
[----:B------:R-:W-:Y:S02]  /*cfa0*/  VIADD R9, R0, UR4 ;  /* 0x0000000400097c36 */ /* 0x000fe40008000000 */
[----:B------:R-:W-:-:S03]  /*cfb0*/  IMAD.MOV.U32 R7, RZ, RZ, RZ ;  /* 0x000000ffff077224 */ /* 0x000fc600078e00ff */
[----:B------:R-:W-:-:S13]  /*cfc0*/  ISETP.GE.OR P6, PT, R9, R2, !P0 ;  /* 0x000000020900720c */ /* 0x000fda00047c6670 */
[----:B------:R-:W0:Y:S08]  /*cfd0*/  @!P6 LDC.64 R2, c[0x0][0xc80] ;  /* 0x00032000ff02eb82 */ /* 0x000e300000000a00 */
[----:B------:R-:W1:Y:S01]  /*cfe0*/  @!P6 LDC.64 R4, c[0x0][0xc78] ;  /* 0x00031e00ff04eb82 */ /* 0x000e620000000a00 */
[----:B------:R-:W-:Y:S02]  /*cff0*/  IMAD.MOV.U32 R10, RZ, RZ, RZ ;  /* 0x000000ffff0a7224 */ /* 0x000fe400078e00ff */
[----:B0-----:R-:W-:-:S05]  /*d000*/  @!P6 IMAD.WIDE R2, R9, 0x4, R2 ;  /* 0x000000040902e825 */ /* 0x001fca00078e0202 */
[----:B------:R1:W2:Y:S02]  /*d010*/  @!P6 LDG.E R7, desc[UR40][R2.64] ;  /* 0x000000280207e981 */ /* 0x0002a4000c1e1900 */
[----:B-1----:R-:W-:-:S05]  /*d020*/  @!P6 IMAD.WIDE R2, R9, 0x4, R4 ;  /* 0x000000040902e825 */ /* 0x002fca00078e0204 */
[----:B------:R-:W2:Y:S02]  /*d030*/  @!P6 LDG.E R10, desc[UR40][R2.64] ;  /* 0x00000028020ae981 */ /* 0x000ea4000c1e1900 */
[----:B--2---:R-:W-:-:S05]  /*d040*/  IMAD R11, R7, R10, RZ ;  /* 0x0000000a070b7224 */ /* 0x004fca00078e02ff */
[----:B------:R-:W0:Y:S02]  /*d050*/  SHFL.UP PT, R4, R11, 0x1, RZ ;  /* 0x042000000b047989 */ /* 0x000e2400000e00ff */
[----:B0-----:R-:W-:-:S05]  /*d060*/  SEL R4, R4, RZ, P1 ;  /* 0x000000ff04047207 */ /* 0x001fca0000800000 */
[----:B------:R-:W-:-:S05]  /*d070*/  IMAD.IADD R4, R11, 0x1, R4 ;  /* 0x000000010b047824 */ /* 0x000fca00078e0204 */
        /* <DEDUP_REMOVED lines=12> */
[----:B------:R-:W0:Y:S02]  /*d140*/  SHFL.IDX PT, R4, R2, 0x1f, 0x1f ;  /* 0x03e01f0002047f89 */ /* 0x000e2400000e0000 */
[----:B0-----:R-:W-:-:S04]  /*d150*/  IMAD R11, R4, UR5, RZ ;  /* 0x00000005040b7c24 */ /* 0x001fc8000f8e02ff */
[----:B------:R-:W-:-:S05]  /*d160*/  IMAD.IADD R8, R11, 0x1, R8 ;  /* 0x000000010b087824 */ /* 0x000fca00078e0208 */
[----:B------:R-:W-:-:S13]  /*d170*/  ISETP.GT.AND P6, PT, R8, UR6, PT ;  /* 0x0000000608007c0c */ /* 0x000fda000bfc4270 */
[----:B------:R-:W-:Y:S05]  /*d180*/  @!P6 BRA `(.L_x_437) ;  /* 0xfffffffc0068e947 */ /* 0x000fea000383ffff */
.L_x_435:
[----:B------:R-:W-:Y:S02]  /*d190*/  IMAD.IADD R11, R8, 0x1, -R11 ;  /* 0x00000001080b7824 */ /* 0x000fe400078e0a0b */
[----:B------:R-:W-:Y:S02]  /*d1a0*/  IMAD.MOV.U32 R14, RZ, RZ, RZ ;  /* 0x000000ffff0e7224 */ /* 0x000fe400078e00ff */
[----:B------:R-:W-:-:S05]  /*d1b0*/  IMAD R3, R2, UR5, R11 ;  /* 0x0000000502037c24 */ /* 0x000fca000f8e020b */
[----:B------:R-:W-:-:S13]  /*d1c0*/  ISETP.GT.AND P0, PT, R3, UR6, PT ;  /* 0x0000000603007c0c */ /* 0x000fda000bf04270 */
[----:B------:R-:W-:-:S04]  /*d1d0*/  VOTE.ANY R12, PT, !P0 ;  /* 0x00000000000c7806 */ /* 0x000fc800040e0100 */
[----:B------:R-:W0:Y:S01]  /*d1e0*/  POPC R4, R12 ;  /* 0x0000000c00047309 */ /* 0x000e220000000000 */
[----:B------:R-:W-:Y:S01]  /*d1f0*/  ISETP.NE.AND P0, PT, R12, RZ, PT ;  /* 0x000000ff0c00720c */ /* 0x000fe20003f05270 */
[----:B0-----:R-:W0:Y:S04]  /*d200*/  SHFL.IDX PT, R7, R7, R4, 0x1f ;  /* 0x00001f0407077589 */ /* 0x001e2800000e0000 */
[----:B------:R-:W1:Y:S01]  /*d210*/  SHFL.IDX PT, R9, R10, R4, 0x1f ;  /* 0x00001f040a097589 */ /* 0x000e6200000e0000 */
[----:B0-----:R-:W-:-:S04]  /*d220*/  IABS R5, R7 ;  /* 0x0000000700057213 */ /* 0x001fc80000000000 */
[----:B------:R-:W0:Y:S01]  /*d230*/  I2F.RP R13, R5 ;  /* 0x00000005000d7306 */ /* 0x000e220000209400 */
[----:B-1----:R-:W-:-:S07]  /*d240*/  IABS R8, R9 ;  /* 0x0000000900087213 */ /* 0x002fce0000000000 */
[----:B------:R-:W-:Y:S08]  /*d250*/  I2F.RP R12, R8 ;  /* 0x00000008000c7306 */ /* 0x000ff00000209400 */
[----:B0-----:R-:W0:Y:S02]  /*d260*/  MUFU.RCP R13, R13 ;  /* 0x0000000d000d7308 */ /* 0x001e240000001000 */
[----:B0-----:R-:W-:-:S06]  /*d270*/  VIADD R3, R13, 0xffffffe ;  /* 0x0ffffffe0d037836 */ /* 0x001fcc0000000000 */
[----:B------:R-:W0:Y:S02]  /*d280*/  F2I.FTZ.U32.TRUNC.NTZ R3, R3 ;  /* 0x0000000300037305 */ /* 0x000e24000021f000 */
[----:B0-----:R-:W-:Y:S01]  /*d290*/  IMAD.MOV R16, RZ, RZ, -R3 ;  /* 0x000000ffff107224 */ /* 0x001fe200078e0a03 */
[----:B------:R-:W-:Y:S06]  /*d2a0*/  @!P0 BRA `(.L_x_438) ;  /* 0x0000000000088947 */ /* 0x000fec0003800000 */
[----:B------:R-:W-:-:S05]  /*d2b0*/  VIADD R13, R4, 0xffffffff ;  /* 0xffffffff040d7836 */ /* 0x000fca0000000000 */
[----:B------:R0:W1:Y:S02]  /*d2c0*/  SHFL.IDX PT, R14, R2, R13, 0x1f ;  /* 0x00001f0d020e7589 */ /* 0x00006400000e0000 */
.L_x_438:
[----:B-1----:R-:W-:Y:S01]  /*d2d0*/  IMAD R10, R14, UR5, R11 ;  /* 0x000000050e0a7c24 */ /* 0x002fe2000f8e020b */
[----:B------:R-:W1:Y:S01]  /*d2e0*/  MUFU.RCP R12, R12 ;  /* 0x0000000c000c7308 */ /* 0x000e620000001000 */
[----:B------:R-:W-:Y:S02]  /*d2f0*/  IMAD R11, R16, R5, RZ ;  /* 0x00000005100b7224 */ /* 0x000fe400078e02ff */
[----:B0-----:R-:W-:Y:S01]  /*d300*/  IMAD.MOV.U32 R2, RZ, RZ, RZ ;  /* 0x000000ffff027224 */ /* 0x001fe200078e00ff */
[----:B------:R0:W-:Y:S03]  /*d310*/  STL [R1], R10 ;  /* 0x0000000a01007387 */ /* 0x0001e60000100800 */
[----:B------:R-:W-:Y:S01]  /*d320*/  IMAD.HI.U32 R2, R3, R11, R2 ;  /* 0x0000000b03027227 */ /* 0x000fe200078e0002 */
[----:B------:R-:W-:-:S05]  /*d330*/  IABS R11, R7 ;  /* 0x00000007000b7213 */ /* 0x000fca0000000000 */
[----:B------:R-:W-:Y:S01]  /*d340*/  IMAD.MOV R14, RZ, RZ, -R11 ;  /* 0x000000ffff0e7224 */ /* 0x000fe200078e0a0b */
[----:B0-----:R-:W-:-:S04]  /*d350*/  IADD3 R10, -R10, UR6, RZ ;  /* 0x000000060a0a7c10 */ /* 0x001fc8000fffe1ff */
[----:B------:R-:W-:-:S05]  /*d360*/  IABS R3, R10 ;  /* 0x0000000a00037213 */ /* 0x000fca0000000000 */
[----:B------:R-:W-:-:S04]  /*d370*/  IMAD.HI.U32 R11, R2, R3, RZ ;  /* 0x00000003020b7227 */ /* 0x000fc800078e00ff */
[----:B------:R-:W-:Y:S02]  /*d380*/  IMAD R2, R11, R14, R3 ;  /* 0x0000000e0b027224 */ /* 0x000fe400078e0203 */
[----:B-1----:R-:W-:-:S03]  /*d390*/  VIADD R3, R12, 0xffffffe ;  /* 0x0ffffffe0c037836 */ /* 0x002fc60000000000 */
[----:B------:R-:W-:-:S03]  /*d3a0*/  ISETP.GT.U32.AND P1, PT, R5, R2, PT ;  /* 0x000000020500720c */ /* 0x000fc60003f24070 */
[----:B------:R-:W0:Y:S10]  /*d3b0*/  F2I.FTZ.U32.TRUNC.NTZ R3, R3 ;  /* 0x0000000300037305 */ /* 0x000e34000021f000 */
[----:B------:R-:W-:-:S02]  /*d3c0*/  @!P1 IMAD.IADD R2, R2, 0x1, -R5 ;  /* 0x0000000102029824 */ /* 0x000fc400078e0a05 */
[----:B------:R-:W-:Y:S01]  /*d3d0*/  @!P1 VIADD R11, R11, 0x1 ;  /* 0x000000010b0b9836 */ /* 0x000fe20000000000 */
[----:B------:R-:W-:Y:S02]  /*d3e0*/  ISETP.NE.AND P1, PT, R7, RZ, PT ;  /* 0x000000ff0700720c */ /* 0x000fe40003f25270 */
[----:B------:R-:W-:Y:S01]  /*d3f0*/  ISETP.GE.U32.AND P0, PT, R2, R5, PT ;  /* 0x000000050200720c */ /* 0x000fe20003f06070 */
[----:B0-----:R-:W-:Y:S02]  /*d400*/  IMAD.MOV R5, RZ, RZ, -R3 ;  /* 0x000000ffff057224 */ /* 0x001fe400078e0a03 */
[----:B------:R-:W-:Y:S02]  /*d410*/  IMAD.MOV.U32 R2, RZ, RZ, RZ ;  /* 0x000000ffff027224 */ /* 0x000fe400078e00ff */
[----:B------:R-:W-:-:S04]  /*d420*/  IMAD R5, R5, R8, RZ ;  /* 0x0000000805057224 */ /* 0x000fc800078e02ff */
[----:B------:R-:W-:Y:S01]  /*d430*/  IMAD.HI.U32 R5, R3, R5, R2 ;  /* 0x0000000503057227 */ /* 0x000fe200078e0002 */
[----:B------:R-:W-:Y:S02]  /*d440*/  LOP3.LUT R2, R10, R7, RZ, 0x3c, !PT ;  /* 0x000000070a027212 */ /* 0x000fe400078e3cff */
[----:B------:R-:W-:Y:S01]  /*d450*/  IABS R3, R9 ;  /* 0x0000000900037213 */ /* 0x000fe20000000000 */
[----:B------:R-:W-:Y:S01]  /*d460*/  @P0 VIADD R11, R11, 0x1 ;  /* 0x000000010b0b0836 */ /* 0x000fe20000000000 */
[----:B------:R-:W-:-:S03]  /*d470*/  ISETP.GE.AND P2, PT, R2, RZ, PT ;  /* 0x000000ff0200720c */ /* 0x000fc60003f46270 */
[----:B------:R-:W-:-:S10]  /*d480*/  IMAD.MOV R3, RZ, RZ, -R3 ;  /* 0x000000ffff037224 */ /* 0x000fd400078e0a03 */
[----:B------:R-:W-:Y:S01]  /*d490*/  @!P2 IMAD.MOV R11, RZ, RZ, -R11 ;  /* 0x000000ffff0ba224 */ /* 0x000fe200078e0a0b */
[----:B------:R-:W-:-:S04]  /*d4a0*/  @!P1 LOP3.LUT R11, RZ, R7, RZ, 0x33, !PT ;  /* 0x00000007ff0b9212 */ /* 0x000fc800078e33ff */
[-C--:B------:R-:W-:Y:S01]  /*d4b0*/  IABS R2, R11.reuse ;  /* 0x0000000b00027213 */ /* 0x080fe20000000000 */
[----:B------:R-:W-:-:S04]  /*d4c0*/  IMAD R7, R7, R11, RZ ;  /* 0x0000000b07077224 */ /* 0x000fc800078e02ff */
[----:B------:R-:W-:-:S04]  /*d4d0*/  IMAD.HI.U32 R5, R5, R2, RZ ;  /* 0x0000000205057227 */ /* 0x000fc800078e00ff */
[----:B------:R-:W-:Y:S01]  /*d4e0*/  IMAD R3, R5, R3, R2 ;  /* 0x0000000305037224 */ /* 0x000fe200078e0202 */
[----:B------:R-:W-:-:S04]  /*d4f0*/  LOP3.LUT R2, R11, R9, RZ, 0x3c, !PT ;  /* 0x000000090b027212 */ /* 0x000fc800078e3cff */
[----:B------:R-:W-:Y:S02]  /*d500*/  ISETP.GT.U32.AND P1, PT, R8, R3, PT ;  /* 0x000000030800720c */ /* 0x000fe40003f24070 */
[----:B------:R-:W-:-:S11]  /*d510*/  ISETP.GE.AND P2, PT, R2, RZ, PT ;  /* 0x000000ff0200720c */ /* 0x000fd60003f46270 */
[----:B------:R-:W-:Y:S02]  /*d520*/  @!P1 IMAD.IADD R3, R3, 0x1, -R8 ;  /* 0x0000000103039824 */ /* 0x000fe400078e0a08 */
[----:B------:R-:W-:Y:S01]  /*d530*/  @!P1 VIADD R5, R5, 0x1 ;  /* 0x0000000105059836 */ /* 0x000fe20000000000 */
[----:B------:R-:W-:Y:S02]  /*d540*/  ISETP.NE.AND P1, PT, R9, RZ, PT ;  /* 0x000000ff0900720c */ /* 0x000fe40003f25270 */
[----:B------:R-:W-:-:S13]  /*d550*/  ISETP.GE.U32.AND P0, PT, R3, R8, PT ;  /* 0x000000080300720c */ /* 0x000fda0003f06070 */
[----:B------:R-:W-:-:S04]  /*d560*/  @P0 VIADD R5, R5, 0x1 ;  /* 0x0000000105050836 */ /* 0x000fc80000000000 */
[----:B------:R-:W-:Y:S01]  /*d570*/  @!P2 IMAD.MOV R5, RZ, RZ, -R5 ;  /* 0x000000ffff05a224 */ /* 0x000fe200078e0a05 */
[----:B------:R-:W-:-:S05]  /*d580*/  @!P1 LOP3.LUT R5, RZ, R9, RZ, 0x33, !PT ;  /* 0x00000009ff059212 */ /* 0x000fca00078e33ff */
[----:B------:R-:W-:-:S04]  /*d590*/  IMAD.MOV R2, RZ, RZ, -R5 ;  /* 0x000000ffff027224 */ /* 0x000fc800078e0a05 */
[C---:B------:R-:W-:Y:S02]  /*d5a0*/  IMAD R11, R9.reuse, R2, R11 ;  /* 0x00000002090b7224 */ /* 0x040fe400078e020b */
[----:B------:R-:W-:Y:S02]  /*d5b0*/  IMAD R2, R9, 0x1000000, R5 ;  /* 0x0100000009027824 */ /* 0x000fe400078e0205 */
[----:B------:R-:W-:Y:S02]  /*d5c0*/  IMAD.IADD R5, R10, 0x1, -R7 ;  /* 0x000000010a057824 */ /* 0x000fe400078e0a07 */
[----:B------:R-:W-:Y:S02]  /*d5d0*/  IMAD R3, R11, 0x10000, R2 ;  /* 0x000100000b037824 */ /* 0x000fe400078e0202 */
[----:B------:R-:W-:Y:S01]  /*d5e0*/  VIADD R2, R4, UR4 ;  /* 0x0000000404027c36 */ /* 0x000fe20008000000 */
[----:B------:R0:W-:Y:S04]  /*d5f0*/  STL [R1+0x4], R5 ;  /* 0x0000040501007387 */ /* 0x0001e80000100800 */
[----:B------:R0:W-:Y:S04]  /*d600*/  STL [R1+0xc], R2 ;  /* 0x00000c0201007387 */ /* 0x0001e80000100800 */
[----:B------:R0:W-:Y:S01]  /*d610*/  STL [R1+0x8], R3 ;  /* 0x0000080301007387 */ /* 0x0001e20000100800 */
[----:B------:R-:W-:Y:S05]  /*d620*/  BRA `(.L_x_439) ;  /* 0x0000000000107947 */ /* 0x000fea0003800000 */
.L_x_436:
[----:B------:R-:W-:Y:S01]  /*d630*/  IMAD.U32 R2, RZ, RZ, UR6 ;  /* 0x00000006ff027e24 */ /* 0x000fe2000f8e00ff */
[----:B------:R1:W-:Y:S04]  /*d640*/  STL [R1+0x4], RZ ;  /* 0x000004ff01007387 */ /* 0x0003e80000100800 */
[----:B------:R1:W-:Y:S04]  /*d650*/  STL [R1+0x8], RZ ;  /* 0x000008ff01007387 */ /* 0x0003e80000100800 */
[----:B------:R1:W-:Y:S02]  /*d660*/  STL [R1], R2 ;  /* 0x0000000201007387 */ /* 0x0003e40000100800 */
.L_x_439:
[----:B------:R-:W2:Y:S04]  /*d670*/  LDL R8, [R1] ;  /* 0x0000000001087983 */ /* 0x000ea80000100800 */
[----:B------:R-:W2:Y:S04]  /*d680*/  LDL R9, [R1+0x4] ;  /* 0x0000040001097983 */ /* 0x000ea80000100800 */
[----:B------:R-:W2:Y:S04]  /*d690*/  LDL R10, [R1+0x8] ;  /* 0x00000800010a7983 */ /* 0x000ea80000100800 */
[----:B------:R-:W2:Y:S01]  /*d6a0*/  LDL R11, [R1+0xc] ;  /* 0x00000c00010b7983 */ /* 0x000ea20000100800 */
[----:B------:R-:W-:-:S13]  /*d6b0*/  ISETP.NE.AND P0, PT, R0, RZ, PT ;  /* 0x000000ff0000720c */ /* 0x000fda0003f05270 */
[----:B0-----:R-:W0:Y:S01]  /*d6c0*/  @!P0 S2R R3, SR_CgaCtaId ;  /* 0x0000000000038919 */ /* 0x001e220000008800 */
[----:B------:R-:W-:-:S04]  /*d6d0*/  @!P0 MOV R0, 0x400 ;  /* 0x0000040000008802 */ /* 0x000fc80000000f00 */
[----:B0-----:R-:W-:-:S05]  /*d6e0*/  @!P0 LEA R0, R3, R0, 0x18 ;  /* 0x0000000003008211 */ /* 0x001fca00078ec0ff */
[----:B--2---:R0:W-:Y:S01]  /*d6f0*/  @!P0 STS.128 [R0+0x28cd0], R8 ;  /* 0x028cd00800008388 */ /* 0x0041e20000000c00 */
[----:B------:R-:W-:Y:S06]  /*d700*/  BAR.ARV 0x5, 0x180 ;  /* 0x0146000000007b1d */ /* 0x000fec0000002000 */
.L_x_434:
[----:B0-----:R-:W3:Y:S01]  /*d710*/  LDL R0, [R1+0xc] ;  /* 0x00000c0001007983 */ /* 0x001ee20000100800 */
[----:B------:R-:W-:Y:S01]  /*d720*/  ULDC UR4, c[0x0][0xc3c] ;  /* 0x00030f0000047ab9 */ /* 0x000fe20000000800 */
[----:B------:R-:W-:Y:S02]  /*d730*/  IMAD.MOV.U32 R19, RZ, RZ, RZ ;  /* 0x000000ffff137224 */ /* 0x000fe400078e00ff */
[----:B------:R0:W-:Y:S01]  /*d740*/  STL [R1+0x50], RZ ;  /* 0x000050ff01007387 */ /* 0x0001e20000100800 */
[----:B---3--:R-:W-:Y:S01]  /*d750*/  ISETP.GE.AND P0, PT, R0, UR4, PT ;  /* 0x0000000400007c0c */ /* 0x008fe2000bf06270 */
[----:B------:R-:W-:-:S05]  /*d760*/  IMAD.MOV.U32 R0, RZ, RZ, 0x1 ;  /* 0x00000001ff007424 */ /* 0x000fca00078e00ff */
[----:B------:R0:W-:Y:S07]  /*d770*/  STL [R1+0x10], R0 ;  /* 0x0000100001007387 */ /* 0x0001ee0000100800 */
[----:B------:R-:W-:Y:S05]  /*d780*/  @P0 BRA `(.L_x_440) ;  /* 0x00000060006c0947 */ /* 0x000fea0003800000 */
[----:B------:R-:W3:Y:S01]  /*d790*/  S2UR UR5, SR_CgaCtaId ;  /* 0x00000000000579c3 */ /* 0x000ee20000008800 */
[C---:B0-----:R-:W-:Y:S01]  /*d7a0*/  IMAD.SHL.U32 R0, R6.reuse, 0x8, RZ ;  /* 0x0000000806007824 */ /* 0x041fe200078e00ff */
[----:B------:R-:W-:Y:S01]  /*d7b0*/  LOP3.LUT R4, R6, 0x7f, RZ, 0xc0, !PT ;  /* 0x0000007f06047812 */ /* 0x000fe200078ec0ff */
[----:B------:R-:W-:Y:S01]  /*d7c0*/  UMOV UR4, 0x400 ;  /* 0x0000040000047882 */ /* 0x000fe20000000000 */
[----:B------:R-:W-:Y:S01]  /*d7d0*/  BSSY B8, `(.L_x_440) ;  /* 0x0000616000087945 */ /* 0x000fe20003800000 */
[----:B------:R-:W-:Y:S01]  /*d7e0*/  IMAD.MOV.U32 R19, RZ, RZ, RZ ;  /* 0x000000ffff137224 */ /* 0x000fe200078e00ff */
[----:B------:R-:W-:Y:S01]  /*d7f0*/  LOP3.LUT R3, R0, 0x1f8, RZ, 0xc0, !PT ;  /* 0x000001f800037812 */ /* 0x000fe200078ec0ff */
[----:B-1----:R-:W-:Y:S01]  /*d800*/  IMAD.SHL.U32 R2, R4, 0x8, RZ ;  /* 0x0000000804027824 */ /* 0x002fe200078e00ff */
[----:B------:R-:W-:Y:S01]  /*d810*/  ULDC UR37, c[0x0][0xc] ;  /* 0x0000030000257ab9 */ /* 0x000fe20000000800 */
[----:B------:R-:W-:Y:S01]  /*d820*/  IMAD.MOV.U32 R0, RZ, RZ, 0x1 ;  /* 0x00000001ff007424 */ /* 0x000fe200078e00ff */
[----:B------:R-:W-:Y:S01]  /*d830*/  LOP3.LUT R3, R3, 0x38, R6, 0x78, !PT ;  /* 0x0000003803037812 */ /* 0x000fe200078e7806 */
[----:B------:R-:W-:Y:S01]  /*d840*/  IMAD.SHL.U32 R6, R6, 0x10, RZ ;  /* 0x0000001006067824 */ /* 0x000fe200078e00ff */
[----:B------:R-:W-:-:S02]  /*d850*/  ULDC.64 UR38, c[0x0][0x198] ;  /* 0x0000660000267ab9 */ /* 0x000fc40000000a00 */
[----:B------:R-:W-:Y:S02]  /*d860*/  LOP3.LUT R3, R3, 0x200, R2, 0xf8, !PT ;  /* 0x0000020003037812 */ /* 0x000fe400078ef802 */
[----:B------:R-:W-:-:S04]  /*d870*/  SHF.R.U32.HI R2, RZ, 0x3, R4 ;  /* 0x00000003ff027819 */ /* 0x000fc80000011604 */
[----:B------:R-:W-:Y:S01]  /*d880*/  LOP3.LUT R4, R2, 0x70, R6, 0xf8, !PT ;  /* 0x0000007002047812 */ /* 0x000fe200078ef806 */
[----:B---3--:R-:W-:-:S06]  /*d890*/  ULEA UR4, UR5, UR4, 0x18 ;  /* 0x0000000405047291 */ /* 0x008fcc000f8ec03f */
[----:B------:R-:W-:-:S04]  /*d8a0*/  IMAD.U32 R18, RZ, RZ, UR4 ;  /* 0x00000004ff127e24 */ /* 0x000fc8000f8e00ff */
[----:B------:R-:W-:-:S05]  /*d8b0*/  IMAD R2, R3, 0x2, R18 ;  /* 0x0000000203027824 */ /* 0x000fca00078e0212 */
[----:B------:R0:W-:Y:S04]  /*d8c0*/  STL [R1+0x54], R2 ;  /* 0x0000540201007387 */ /* 0x0001e80000100800 */
[----:B------:R0:W-:Y:S04]  /*d8d0*/  STL [R1+0x10], R0 ;  /* 0x0000100001007387 */ /* 0x0001e80000100800 */
[----:B------:R0:W-:Y:S02]  /*d8e0*/  STL [R1+0x50], RZ ;  /* 0x000050ff01007387 */ /* 0x0001e40000100800 */
.L_x_558:
[----:B0--3--:R-:W3:Y:S01]  /*d8f0*/  LDL R0, [R1+0xc] ;  /* 0x00000c0001007983 */ /* 0x009ee20000100800 */
[----:B------:R-:W3:Y:S01]  /*d900*/  LDC.64 R2, c[0x0][0xc88] ;  /* 0x00032200ff027b82 */ /* 0x000ee20000000a00 */
[----:B------:R-:W-:Y:S05]  /*d910*/  YIELD ;  /* 0x0000000000007946 */ /* 0x000fea0003800000 */
[----:B------:R-:W-:Y:S01]  /*d920*/  ULDC.64 UR4, c[0x0][0xa28] ;  /* 0x00028a0000047ab9 */ /* 0x000fe20000000a00 */
[----:B-1----:R-:W-:Y:S01]  /*d930*/  IMAD.MOV.U32 R6, RZ, RZ, RZ ;  /* 0x000000ffff067224 */ /* 0x002fe200078e00ff */
[----:B------:R-:W-:Y:S01]  /*d940*/  ISETP.NE.U32.AND P0, PT, RZ, UR4, PT ;  /* 0x00000004ff007c0c */ /* 0x000fe2000bf05070 */
[----:B------:R-:W-:Y:S01]  /*d950*/  ULDC.64 UR6, c[0x0][0xa18] ;  /* 0x0002860000067ab9 */ /* 0x000fe20000000a00 */
[----:B------:R-:W-:Y:S01]  /*d960*/  ULDC.64 UR8, c[0x0][0xa08] ;  /* 0x0002820000087ab9 */ /* 0x000fe20000000a00 */
[----:B---3--:R-:W-:-:S05]  /*d970*/  IMAD.WIDE R2, R0, 0x4, R2 ;  /* 0x0000000400027825 */ /* 0x008fca00078e0202 */
[----:B--2---:R-:W2:Y:S01]  /*d980*/  LDG.E R10, desc[UR40][R2.64] ;  /* 0x00000028020a7981 */ /* 0x004ea2000c1e1900 */
[----:B------:R-:W-:Y:S01]  /*d990*/  ISETP.NE.AND.EX P0, PT, RZ, UR5, PT, P0 ;  /* 0x00000005ff007c0c */ /* 0x000fe2000bf05300 */
[----:B------:R-:W-:Y:S01]  /*d9a0*/  IMAD.MOV.U32 R0, RZ, RZ, RZ ;  /* 0x000000ffff007224 */ /* 0x000fe200078e00ff */
[----:B--2---:R-:W-:Y:S01]  /*d9b0*/  SHF.R.S32.HI R4, RZ, 0x1f, R10 ;  /* 0x0000001fff047819 */ /* 0x004fe2000001140a */
[----:B------:R-:W-:-:S10]  /*d9c0*/  IMAD.SHL.U32 R16, R10, 0x4, RZ ;  /* 0x000000040a107824 */ /* 0x000fd400078e00ff */
[C---:B------:R-:W-:Y:S01]  /*d9d0*/  @P0 LEA R2, P1, R10.reuse, UR4, 0x2 ;  /* 0x000000040a020c11 */ /* 0x040fe2000f8210ff */
[----:B------:R-:W-:Y:S03]  /*d9e0*/  STL [R1+0x24], R10 ;  /* 0x0000240a01007387 */ /* 0x000fe60000100800 */
[C-C-:B------:R-:W-:Y:S01]  /*d9f0*/  @P0 LEA.HI.X R3, R10.reuse, UR5, R4.reuse, 0x2, P1 ;  /* 0x000000050a030c11 */ /* 0x140fe200088f1404 */
[----:B------:R-:W-:Y:S01]  /*da00*/  ULDC.64 UR4, c[0x0][0xa00] ;  /* 0x0002800000047ab9 */ /* 0x000fe20000000a00 */
[----:B------:R-:W-:Y:S01]  /*da10*/  SHF.L.U64.HI R9, R10, 0x2, R4 ;  /* 0x000000020a097819 */ /* 0x000fe20000010204 */
[----:B------:R0:W-:Y:S01]  /*da20*/  STL [R1+0x38], R4 ;  /* 0x0000380401007387 */ /* 0x0001e20000100800 */
[----:B------:R-:W-:-:S03]  /*da30*/  ISETP.NE.U32.AND P1, PT, RZ, UR4, PT ;  /* 0x00000004ff007c0c */ /* 0x000fc6000bf25070 */
[----:B------:R1:W5:Y:S01]  /*da40*/  @P0 LDG.E R0, desc[UR40][R2.64] ;  /* 0x0000002802000981 */ /* 0x000362000c1e1900 */
[----:B------:R-:W-:Y:S01]  /*da50*/  ISETP.NE.AND.EX P1, PT, RZ, UR5, PT, P1 ;  /* 0x00000005ff007c0c */ /* 0x000fe2000bf25310 */
[----:B------:R-:W-:Y:S01]  /*da60*/  IMAD.MOV.U32 R8, RZ, RZ, RZ ;  /* 0x000000ffff087224 */ /* 0x000fe200078e00ff */
[----:B------:R-:W-:Y:S01]  /*da70*/  ISETP.NE.U32.AND P2, PT, RZ, UR6, PT ;  /* 0x00000006ff007c0c */ /* 0x000fe2000bf45070 */
[----:B------:R-:W-:Y:S01]  /*da80*/  STL [R1+0x14], R9 ;  /* 0x0000140901007387 */ /* 0x000fe20000100800 */
[----:B------:R-:W-:Y:S02]  /*da90*/  ISETP.NE.U32.AND P0, PT, RZ, UR8, PT ;  /* 0x00000008ff007c0c */ /* 0x000fe4000bf05070 */
[C---:B0-----:R-:W-:Y:S02]  /*daa0*/  IADD3 R4, P4, R16.reuse, UR8, RZ ;  /* 0x0000000810047c10 */ /* 0x041fe4000ff9e0ff */
[----:B-1----:R-:W-:Y:S02]  /*dab0*/  IADD3 R2, P3, R16, UR4, RZ ;  /* 0x0000000410027c10 */ /* 0x002fe4000ff7e0ff */
[----:B------:R-:W-:-:S02]  /*dac0*/  ISETP.NE.AND.EX P2, PT, RZ, UR7, PT, P2 ;  /* 0x00000007ff007c0c */ /* 0x000fc4000bf45320 */
[C---:B------:R-:W-:Y:S02]  /*dad0*/  IADD3.X R3, R9.reuse, UR5, RZ, P3, !PT ;  /* 0x0000000509037c10 */ /* 0x040fe40009ffe4ff */
[----:B------:R-:W-:Y:S02]  /*dae0*/  ISETP.NE.AND.EX P0, PT, RZ, UR9, PT, P0 ;  /* 0x00000009ff007c0c */ /* 0x000fe4000bf05300 */
[----:B------:R-:W-:Y:S01]  /*daf0*/  IADD3.X R5, R9, UR9, RZ, P4, !PT ;  /* 0x0000000909057c10 */ /* 0x000fe2000a7fe4ff */
[----:B------:R-:W2:Y:S01]  /*db00*/  @P1 LDG.E R6, desc[UR40][R2.64] ;  /* 0x0000002802061981 */ /* 0x000ea2000c1e1900 */
[----:B------:R-:W-:Y:S02]  /*db10*/  ULDC UR4, c[0x0][0x288] ;  /* 0x0000a20000047ab9 */ /* 0x000fe40000000800 */
[----:B------:R-:W-:Y:S01]  /*db20*/  IMAD.U32 R11, RZ, RZ, UR4 ;  /* 0x00000004ff0b7e24 */ /* 0x000fe2000f8e00ff */
[----:B------:R-:W-:-:S06]  /*db30*/  ULDC.64 UR4, c[0x0][0x418] ;  /* 0x0001060000047ab9 */ /* 0x000fcc0000000a00 */
[----:B------:R-:W5:Y:S04]  /*db40*/  @P0 LDG.E R8, desc[UR40][R4.64] ;  /* 0x0000002804080981 */ /* 0x000f68000c1e1900 */
[----:B--2---:R0:W-:Y:S02]  /*db50*/  STL [R1+0x30], R6 ;  /* 0x0000300601007387 */ /* 0x0041e40000100800 */
[----:B0-----:R-:W-:-:S04]  /*db60*/  @P2 IADD3 R6, P3, R16, UR6, RZ ;  /* 0x0000000610062c10 */ /* 0x001fc8000ff7e0ff */
[----:B------:R-:W-:-:S05]  /*db70*/  @P2 IADD3.X R7, R9, UR7, RZ, P3, !PT ;  /* 0x0000000709072c10 */ /* 0x000fca0009ffe4ff */
[----:B------:R0:W2:Y:S01]  /*db80*/  @P2 LDG.E R11, desc[UR40][R6.64] ;  /* 0x00000028060b2981 */ /* 0x0000a2000c1e1900 */
[----:B------:R-:W-:-:S03]  /*db90*/  UISETP.NE.U32.AND UP0, UPT, UR4, URZ, UPT ;  /* 0x0000003f0400728c */ /* 0x000fc6000bf05070 */
[----:B------:R-:W-:Y:S01]  /*dba0*/  ULDC UR4, c[0x0][0x424] ;  /* 0x0001090000047ab9 */ /* 0x000fe20000000800 */
[----:B------:R-:W-:-:S03]  /*dbb0*/  UISETP.NE.AND.EX UP0, UPT, UR5, URZ, UPT, UP0 ;  /* 0x0000003f0500728c */ /* 0x000fc6000bf05300 */
[----:B------:R-:W-:Y:S01]  /*dbc0*/  ULDC UR5, c[0x0][0x2f0] ;  /* 0x0000bc0000057ab9 */ /* 0x000fe20000000800 */
[----:B------:R-:W-:-:S04]  /*dbd0*/  USEL UR4, UR4, 0x1, UP0 ;  /* 0x0000000104047887 */ /* 0x000fc80008000000 */
[----:B------:R-:W-:-:S06]  /*dbe0*/  UIMAD UR4, UR4, UR5, URZ ;  /* 0x00000005040472a4 */ /* 0x000fcc000f8e023f */
[----:B0-----:R-:W-:Y:S01]  /*dbf0*/  IMAD.U32 R6, RZ, RZ, UR4 ;  /* 0x00000004ff067e24 */ /* 0x001fe2000f8e00ff */
[----:B--2---:R0:W-:Y:S01]  /*dc00*/  STL [R1+0x40], R11 ;  /* 0x0000400b01007387 */ /* 0x0041e20000100800 */
[----:B------:R-:W-:Y:S05]  /*dc10*/  @P2 BRA `(.L_x_441) ;  /* 0x0000000000142947 */ /* 0x000fea0003800000 */
[----:B------:R-:W-:Y:S05]  /*dc20*/  @!P1 BRA `(.L_x_441) ;  /* 0x0000000000109947 */ /* 0x000fea0003800000 */
[----:B------:R-:W2:Y:S04]  /*dc30*/  LDG.E R7, desc[UR40][R2.64] ;  /* 0x0000002802077981 */ /* 0x000ea8000c1e1900 */
[----:B------:R-:W2:Y:S02]  /*dc40*/  LDG.E R2, desc[UR40][R2.64+0x4] ;  /* 0x0000042802027981 */ /* 0x000ea4000c1e1900 */
[----:B--2---:R-:W-:-:S05]  /*dc50*/  IMAD.IADD R2, R2, 0x1, -R7 ;  /* 0x0000000102027824 */ /* 0x004fca00078e0a07 */
[----:B------:R1:W-:Y:S02]  /*dc60*/  STL [R1+0x40], R2 ;  /* 0x0000400201007387 */ /* 0x0003e40000100800 */
.L_x_441:
[----:B------:R-:W1:Y:S01]  /*dc70*/  LDL.LU R7, [R1+0x8] ;  /* 0x0000080001077983 */ /* 0x000e620000300800 */
[----:B------:R-:W-:Y:S02]  /*dc80*/  ULDC.64 UR4, c[0x0][0xa20] ;  /* 0x0002880000047ab9 */ /* 0x000fe40000000a00 */
[----:B------:R-:W-:-:S04]  /*dc90*/  ISETP.NE.U32.AND P1, PT, RZ, UR4, PT ;  /* 0x00000004ff007c0c */ /* 0x000fc8000bf25070 */
[----:B------:R-:W-:Y:S02]  /*dca0*/  ISETP.NE.AND.EX P1, PT, RZ, UR5, PT, P1 ;  /* 0x00000005ff007c0c */ /* 0x000fe4000bf25310 */
[C---:B-1----:R-:W-:Y:S02]  /*dcb0*/  LOP3.LUT R2, R7.reuse, 0xff000000, RZ, 0xc0, !PT ;  /* 0xff00000007027812 */ /* 0x042fe400078ec0ff */
[C---:B------:R-:W-:Y:S02]  /*dcc0*/  LOP3.LUT R3, R7.reuse, 0xff0000, RZ, 0xc0, !PT ;  /* 0x00ff000007037812 */ /* 0x040fe400078ec0ff */
[----:B------:R-:W-:Y:S02]  /*dcd0*/  SHF.R.U32.HI R2, RZ, 0x8, R2 ;  /* 0x00000008ff027819 */ /* 0x000fe40000011602 */
[----:B------:R-:W-:Y:S01]  /*dce0*/  LOP3.LUT R17, R7, 0xffff, RZ, 0xc0, !PT ;  /* 0x0000ffff07117812 */ /* 0x000fe200078ec0ff */
[----:B-----5:R-:W-:Y:S01]  /*dcf0*/  IMAD.IADD R7, R8, 0x1, R0 ;  /* 0x0000000108077824 */ /* 0x020fe200078e0200 */
[----:B------:R-:W-:Y:S01]  /*dd00*/  LEA.HI R2, R3, R2, RZ, 0x10 ;  /* 0x0000000203027211 */ /* 0x000fe200078f80ff */
[----:B------:R-:W-:-:S05]  /*dd10*/  IMAD.MOV.U32 R3, RZ, RZ, R10 ;  /* 0x000000ffff037224 */ /* 0x000fca00078e000a */
[----:B------:R1:W-:Y:S04]  /*dd20*/  STL [R1+0x8], R3 ;  /* 0x0000080301007387 */ /* 0x0003e80000100800 */
[----:B------:R1:W-:Y:S01]  /*dd30*/  STL [R1+0x1c], R7 ;  /* 0x00001c0701007387 */ /* 0x0003e20000100800 */
[----:B------:R-:W-:Y:S05]  /*dd40*/  @!P1 BRA `(.L_x_442) ;  /* 0x0000000000109947 */ /* 0x000fea0003800000 */
[----:B------:R-:W-:-:S04]  /*dd50*/  IADD3 R6, P0, R16, UR4, RZ ;  /* 0x0000000410067c10 */ /* 0x000fc8000ff1e0ff */
[----:B-1----:R-:W-:-:S05]  /*dd60*/  IADD3.X R7, R9, UR5, RZ, P0, !PT ;  /* 0x0000000509077c10 */ /* 0x002fca00087fe4ff */
[----:B------:R2:W5:Y:S01]  /*dd70*/  LDG.E R6, desc[UR40][R6.64] ;  /* 0x0000002806067981 */ /* 0x000562000c1e1900 */
[----:B------:R-:W-:Y:S05]  /*dd80*/  BRA `(.L_x_443) ;  /* 0x0000000000107947 */ /* 0x000fea0003800000 */
.L_x_442:
[----:B------:R-:W-:Y:S05]  /*dd90*/  @!P0 BRA `(.L_x_443) ;  /* 0x00000000000c8947 */ /* 0x000fea0003800000 */
[----:B------:R-:W2:Y:S04]  /*dda0*/  LDG.E R6, desc[UR40][R4.64] ;  /* 0x0000002804067981 */ /* 0x000ea8000c1e1900 */
[----:B------:R-:W2:Y:S02]  /*ddb0*/  LDG.E R4, desc[UR40][R4.64+0x4] ;  /* 0x0000042804047981 */ /* 0x000ea4000c1e1900 */
[----:B--2---:R-:W-:-:S07]  /*ddc0*/  IMAD.IADD R6, R4, 0x1, -R6 ;  /* 0x0000000104067824 */ /* 0x004fce00078e0a06 */
.L_x_443:
[----:B-----5:R-:W-:Y:S01]  /*ddd0*/  IMAD.IADD R6, R6, 0x1, -R0 ;  /* 0x0000000106067824 */ /* 0x020fe200078e0a00 */
[----:B------:R-:W-:Y:S01]  /*dde0*/  LOP3.LUT R9, R2, 0xff, RZ, 0xc0, !PT ;  /* 0x000000ff02097812 */ /* 0x000fe200078ec0ff */
[----:B------:R-:W-:Y:S01]  /*ddf0*/  IMAD.MOV.U32 R4, RZ, RZ, RZ ;  /* 0x000000ffff047224 */ /* 0x000fe200078e00ff */
[----:B------:R-:W-:Y:S01]  /*de00*/  BSSY B0, `(.L_x_444) ;  /* 0x000002a000007945 */ /* 0x000fe20003800000 */
[C---:B------:R-:W-:Y:S01]  /*de10*/  VIADD R0, R6.reuse, 0x3f ;  /* 0x0000003f06007836 */ /* 0x040fe20000000000 */
[----:B------:R-:W-:Y:S01]  /*de20*/  ISETP.GE.AND P0, PT, R6, 0x1, PT ;  /* 0x000000010600780c */ /* 0x000fe20003f06270 */
[----:B------:R-:W-:-:S03]  /*de30*/  IMAD.MOV.U32 R10, RZ, RZ, R4 ;  /* 0x000000ffff0a7224 */ /* 0x000fc600078e0004 */
[----:B-1----:R-:W-:-:S04]  /*de40*/  SHF.R.S32.HI R3, RZ, 0x1f, R0 ;  /* 0x0000001fff037819 */ /* 0x002fc80000011400 */
[----:B------:R-:W-:-:S04]  /*de50*/  LEA.HI R3, R3, R0, RZ, 0x6 ;  /* 0x0000000003037211 */ /* 0x000fc800078f30ff */
[----:B------:R-:W-:-:S05]  /*de60*/  SHF.R.S32.HI R8, RZ, 0x6, R3 ;  /* 0x00000006ff087819 */ /* 0x000fca0000011403 */
[----:B------:R1:W-:Y:S04]  /*de70*/  STL [R1+0x3c], R8 ;  /* 0x00003c0801007387 */ /* 0x0003e80000100800 */
[----:B------:R1:W-:Y:S04]  /*de80*/  STL [R1+0x34], R4 ;  /* 0x0000340401007387 */ /* 0x0003e80000100800 */
[----:B------:R1:W-:Y:S01]  /*de90*/  STL [R1+0x58], R9 ;  /* 0x0000580901007387 */ /* 0x0003e20000100800 */
[----:B------:R-:W-:Y:S05]  /*dea0*/  @!P0 BRA `(.L_x_445) ;  /* 0x00000000007c8947 */ /* 0x000fea0003800000 */
[----:B------:R-:W-:-:S04]  /*deb0*/  SHF.R.U32.HI R0, RZ, 0x10, R2 ;  /* 0x00000010ff007819 */ /* 0x000fc80000011602 */
[----:B------:R-:W-:-:S13]  /*dec0*/  ISETP.NE.AND P0, PT, R0, RZ, PT ;  /* 0x000000ff0000720c */ /* 0x000fda0003f05270 */
[----:B------:R-:W1:Y:S02]  /*ded0*/  @!P0 LDC R0, c[0x0][0x9f0] ;  /* 0x00027c00ff008b82 */ /* 0x000e640000000800 */
[----:B-1----:R-:W-:-:S04]  /*dee0*/  IABS R4, R0 ;  /* 0x0000000000047213 */ /* 0x002fc80000000000 */
[----:B------:R-:W1:Y:S08]  /*def0*/  I2F.RP R2, R4 ;  /* 0x0000000400027306 */ /* 0x000e700000209400 */
[----:B-1----:R-:W1:Y:S02]  /*df00*/  MUFU.RCP R2, R2 ;  /* 0x0000000200027308 */ /* 0x002e640000001000 */
[----:B-1----:R-:W-:-:S06]  /*df10*/  VIADD R2, R2, 0xffffffe ;  /* 0x0ffffffe02027836 */ /* 0x002fcc0000000000 */
[----:B------:R-:W1:Y:S02]  /*df20*/  F2I.FTZ.U32.TRUNC.NTZ R3, R2 ;  /* 0x0000000200037305 */ /* 0x000e64000021f000 */
[----:B-1----:R-:W-:-:S04]  /*df30*/  IMAD.MOV R2, RZ, RZ, -R3 ;  /* 0x000000ffff027224 */ /* 0x002fc800078e0a03 */
[----:B------:R-:W-:Y:S02]  /*df40*/  IMAD R5, R2, R4, RZ ;  /* 0x0000000402057224 */ /* 0x000fe400078e02ff */
[----:B------:R-:W-:-:S04]  /*df50*/  IMAD.MOV.U32 R2, RZ, RZ, RZ ;  /* 0x000000ffff027224 */ /* 0x000fc800078e00ff */
[----:B--2---:R-:W-:Y:S01]  /*df60*/  IMAD.HI.U32 R7, R3, R5, R2 ;  /* 0x0000000503077227 */ /* 0x004fe200078e0002 */
[----:B------:R-:W-:Y:S02]  /*df70*/  IABS R2, R0 ;  /* 0x0000000000027213 */ /* 0x000fe40000000000 */
[----:B------:R-:W-:-:S03]  /*df80*/  IADD3 R3, R0, -0x1, R8 ;  /* 0xffffffff00037810 */ /* 0x000fc60007ffe008 */
[----:B------:R-:W-:Y:S01]  /*df90*/  IMAD.MOV R2, RZ, RZ, -R2 ;  /* 0x000000ffff027224 */ /* 0x000fe200078e0a02 */
[----:B------:R-:W-:Y:S02]  /*dfa0*/  IABS R5, R3 ;  /* 0x0000000300057213 */ /* 0x000fe40000000000 */
[----:B------:R-:W-:Y:S01]  /*dfb0*/  LOP3.LUT R3, R3, R0, RZ, 0x3c, !PT ;  /* 0x0000000003037212 */ /* 0x000fe200078e3cff */
[----:B------:R-:W-:Y:S02]  /*dfc0*/  IMAD.MOV.U32 R6, RZ, RZ, R2 ;  /* 0x000000ffff067224 */ /* 0x000fe400078e0002 */
[----:B------:R-:W-:Y:S01]  /*dfd0*/  IMAD.HI.U32 R2, R7, R5, RZ ;  /* 0x0000000507027227 */ /* 0x000fe200078e00ff */
[----:B------:R-:W-:-:S03]  /*dfe0*/  ISETP.GE.AND P2, PT, R3, RZ, PT ;  /* 0x000000ff0300720c */ /* 0x000fc60003f46270 */
[----:B------:R-:W-:-:S05]  /*dff0*/  IMAD R5, R2, R6, R5 ;  /* 0x0000000602057224 */ /* 0x000fca00078e0205 */
[----:B------:R-:W-:-:S13]  /*e000*/  ISETP.GT.U32.AND P1, PT, R4, R5, PT ;  /* 0x000000050400720c */ /* 0x000fda0003f24070 */
[----:B------:R-:W-:Y:S02]  /*e010*/  @!P1 IMAD.IADD R5, R5, 0x1, -R4 ;  /* 0x0000000105059824 */ /* 0x000fe400078e0a04 */
[----:B------:R-:W-:Y:S01]  /*e020*/  @!P1 VIADD R2, R2, 0x1 ;  /* 0x0000000102029836 */ /* 0x000fe20000000000 */
[----:B------:R-:W-:Y:S02]  /*e030*/  ISETP.NE.AND P1, PT, R0, RZ, PT ;  /* 0x000000ff0000720c */ /* 0x000fe40003f25270 */
[----:B------:R-:W-:-:S13]  /*e040*/  ISETP.GE.U32.AND P0, PT, R5, R4, PT ;  /* 0x000000040500720c */ /* 0x000fda0003f06070 */
[----:B------:R-:W-:-:S04]  /*e050*/  @P0 VIADD R2, R2, 0x1 ;  /* 0x0000000102020836 */ /* 0x000fc80000000000 */
[----:B------:R-:W-:Y:S01]  /*e060*/  @!P2 IMAD.MOV R2, RZ, RZ, -R2 ;  /* 0x000000ffff02a224 */ /* 0x000fe200078e0a02 */
[----:B------:R-:W-:-:S05]  /*e070*/  @!P1 LOP3.LUT R2, RZ, R0, RZ, 0x33, !PT ;  /* 0x00000000ff029212 */ /* 0x000fca00078e33ff */
[----:B------:R-:W-:-:S05]  /*e080*/  IMAD.MOV.U32 R10, RZ, RZ, R2 ;  /* 0x000000ffff0a7224 */ /* 0x000fca00078e0002 */
[----:B------:R3:W-:Y:S02]  /*e090*/  STL [R1+0x34], R10 ;  /* 0x0000340a01007387 */ /* 0x0007e40000100800 */
.L_x_445:
[----:B------:R-:W-:Y:S05]  /*e0a0*/  BSYNC B0 ;  /* 0x0000000000007941 */ /* 0x000fea0003800000 */
.L_x_444:
[----:B------:R-:W-:Y:S01]  /*e0b0*/  IMAD.MOV.U32 R0, RZ, RZ, R10 ;  /* 0x000000ffff007224 */ /* 0x000fe200078e000a */
[----:B------:R-:W-:Y:S03]  /*e0c0*/  BSSY B7, `(.L_x_446) ;  /* 0x00004ad000077945 */ /* 0x000fe60003800000 */
[----:B------:R-:W-:-:S05]  /*e0d0*/  IMAD R2, R9, R0, RZ ;  /* 0x0000000009027224 */ /* 0x000fca00078e02ff */
[----:B------:R-:W-:Y:S01]  /*e0e0*/  VIADDMNMX R0, R2, R0, R8, PT ;  /* 0x0000000002007246 */ /* 0x000fe20003800108 */
[----:B------:R4:W-:Y:S03]  /*e0f0*/  STL [R1+0x20], R2 ;  /* 0x0000200201007387 */ /* 0x0009e60000100800 */
[----:B------:R-:W-:Y:S01]  /*e100*/  ISETP.GT.AND P0, PT, R0, R2, PT ;  /* 0x000000020000720c */ /* 0x000fe20003f04270 */
[----:B------:R4:W-:-:S12]  /*e110*/  STL [R1+0x2c], R0 ;  /* 0x00002c0001007387 */ /* 0x0009d80000100800 */
[----:B----4-:R-:W-:Y:S05]  /*e120*/  @P0 BRA `(.L_x_447) ;  /* 0x0000000000480947 */ /* 0x010fea0003800000 */
[----:B------:R-:W4:Y:S02]  /*e130*/  S2R R0, SR_TID.X ;  /* 0x0000000000007919 */ /* 0x000f240000002100 */
[----:B----4-:R-:W-:-:S04]  /*e140*/  LOP3.LUT R0, R0, 0x7f, RZ, 0xc0, !PT ;  /* 0x0000007f00007812 */ /* 0x010fc800078ec0ff */
[----:B------:R-:W-:-:S13]  /*e150*/  ISETP.NE.AND P0, PT, R0, RZ, PT ;  /* 0x000000ff0000720c */ /* 0x000fda0003f05270 */
[----:B------:R-:W-:Y:S05]  /*e160*/  @P0 BRA `(.L_x_448) ;  /* 0x0000004800880947 */ /* 0x000fea0003800000 */
[----:B------:R-:W4:Y:S01]  /*e170*/  S2R R5, SR_LANEID ;  /* 0x0000000000057919 */ /* 0x000f220000000000 */
[----:B------:R-:W-:Y:S01]  /*e180*/  VOTEU.ANY UR4, UPT, PT ;  /* 0x0000000000047886 */ /* 0x000fe200038e0100 */
[----:B------:R-:W5:Y:S01]  /*e190*/  LDC.64 R2, c[0x0][0xc60] ;  /* 0x00031800ff027b82 */ /* 0x000f620000000a00 */
[----:B------:R-:W4:Y:S02]  /*e1a0*/  FLO.U32 R0, UR4 ;  /* 0x0000000400007d00 */ /* 0x000f2400080e0000 */
[----:B----4-:R-:W-:-:S06]  /*e1b0*/  ISETP.EQ.U32.AND P0, PT, R0, R5, PT ;  /* 0x000000050000720c */ /* 0x010fcc0003f02070 */
[----:B------:R-:W5:Y:S07]  /*e1c0*/  POPC R5, UR4 ;  /* 0x0000000400057d09 */ /* 0x000f6e0008000000 */
[----:B-----5:R-:W4:Y:S01]  /*e1d0*/  @P0 ATOMG.E.ADD.STRONG.GPU PT, R3, desc[UR40][R2.64], R5 ;  /* 0x00000005020309a8 */ /* 0x020f2200081ee1e8 */
[----:B-1----:R-:W1:Y:S02]  /*e1e0*/  S2R R4, SR_LTMASK ;  /* 0x0000000000047919 */ /* 0x002e640000003900 */
[----:B-1----:R-:W-:-:S04]  /*e1f0*/  LOP3.LUT R4, R4, UR4, RZ, 0xc0, !PT ;  /* 0x0000000404047c12 */ /* 0x002fc8000f8ec0ff */
[----:B--2---:R-:W1:Y:S01]  /*e200*/  POPC R7, R4 ;  /* 0x0000000400077309 */ /* 0x004e620000000000 */
[----:B----4-:R-:W1:Y:S02]  /*e210*/  SHFL.IDX PT, R0, R3, R0, 0x1f ;  /* 0x00001f0003007589 */ /* 0x010e6400000e0000 */
[----:B-1----:R-:W-:-:S05]  /*e220*/  IADD3 R0, R0, UR37, R7 ;  /* 0x0000002500007c10 */ /* 0x002fca000fffe007 */
[----:B------:R4:W-:Y:S01]  /*e230*/  STL [R1], R0 ;  /* 0x0000000001007387 */ /* 0x0009e20000100800 */
[----:B------:R-:W-:Y:S05]  /*e240*/  BRA `(.L_x_448) ;  /* 0x0000004800507947 */ /* 0x000fea0003800000 */
.L_x_447:
[----:B------:R-:W-:Y:S01]  /*e250*/  VIADD R0, R18, 0x22400 ;  /* 0x0002240012007836 */ /* 0x000fe20000000000 */
[----:B------:R-:W-:Y:S04]  /*e260*/  BSSY B6, `(.L_x_449) ;  /* 0x0000013000067945 */ /* 0x000fe80003800000 */
[----:B------:R-:W-:-:S13]  /*e270*/  LOP3.LUT P0, RZ, R0, 0x3ff, RZ, 0xc0, !PT ;  /* 0x000003ff00ff7812 */ /* 0x000fda000780c0ff */
[----:B------:R-:W-:Y:S05]  /*e280*/  @!P0 BRA `(.L_x_450) ;  /* 0x0000000000408947 */ /* 0x000fea0003800000 */
[----:B------:R-:W-:Y:S01]  /*e290*/  MOV R2, 0x0 ;  /* 0x0000000000027802 */ /* 0x000fe20000000f00 */
[----:B------:R-:W-:Y:S01]  /*e2a0*/  ULDC.64 UR6, c[0x4][0x90] ;  /* 0x0100240000067ab9 */ /* 0x000fe20000000a00 */
[----:B------:R-:W-:Y:S01]  /*e2b0*/  ULDC.64 UR8, c[0x4][0x98] ;  /* 0x0100260000087ab9 */ /* 0x000fe20000000a00 */
[----:B------:R-:W-:Y:S01]  /*e2c0*/  ULDC.64 UR4, c[0x4][0x8] ;  /* 0x0100020000047ab9 */ /* 0x000fe20000000a00 */
[----:B-1----:R-:W-:Y:S02]  /*e2d0*/  IMAD.U32 R4, RZ, RZ, UR6 ;  /* 0x00000006ff047e24 */ /* 0x002fe4000f8e00ff */
[----:B------:R-:W1:Y:S01]  /*e2e0*/  LDC.64 R2, c[0x4][R2] ;  /* 0x0100000002027b82 */ /* 0x000e620000000a00 */
[----:B------:R-:W-:Y:S02]  /*e2f0*/  IMAD.U32 R5, RZ, RZ, UR7 ;  /* 0x00000007ff057e24 */ /* 0x000fe4000f8e00ff */
[----:B------:R-:W-:Y:S02]  /*e300*/  IMAD.U32 R6, RZ, RZ, UR8 ;  /* 0x00000008ff067e24 */ /* 0x000fe4000f8e00ff */
[----:B--2---:R-:W-:-:S02]  /*e310*/  IMAD.U32 R7, RZ, RZ, UR9 ;  /* 0x00000009ff077e24 */ /* 0x004fc4000f8e00ff */
[----:B---3--:R-:W-:Y:S02]  /*e320*/  IMAD.U32 R10, RZ, RZ, UR4 ;  /* 0x00000004ff0a7e24 */ /* 0x008fe4000f8e00ff */
[----:B0-----:R-:W-:Y:S02]  /*e330*/  IMAD.U32 R11, RZ, RZ, UR5 ;  /* 0x00000005ff0b7e24 */ /* 0x001fe4000f8e00ff */
[----:B------:R-:W-:Y:S02]  /*e340*/  IMAD.MOV.U32 R8, RZ, RZ, 0x70 ;  /* 0x00000070ff087424 */ /* 0x000fe400078e00ff */
[----:B------:R-:W-:Y:S02]  /*e350*/  IMAD.MOV.U32 R12, RZ, RZ, 0x1 ;  /* 0x00000001ff0c7424 */ /* 0x000fe400078e00ff */
[----:B------:R-:W-:-:S07]  /*e360*/  IMAD.MOV.U32 R13, RZ, RZ, RZ ;  /* 0x000000ffff0d7224 */ /* 0x000fce00078e00ff */
[----:B------:R-:W-:-:S07]  /*e370*/  LEPC R20, `(.L_x_450) ;  /* 0x000000001014794e */ /* 0x000fce0000000000 */
[----:B-1----:R-:W-:Y:S05]  /*e380*/  CALL.ABS.NOINC R2 ;  /* 0x0000000002007343 */ /* 0x002fea0003c00000 */
.L_x_450:
[----:B------:R-:W-:Y:S05]  /*e390*/  BSYNC B6 ;  /* 0x0000000000067941 */ /* 0x000fea0003800000 */
.L_x_449:
        /* <DEDUP_REMOVED lines=8> */
[----:B------:R4:W4:Y:S01]  /*e420*/  LDC.64 R2, c[0x4][R0] ;  /* 0x0100000000027b82 */ /* 0x0009220000000a00 */
[----:B-1----:R-:W-:Y:S02]  /*e430*/  IMAD.U32 R4, RZ, RZ, UR6 ;  /* 0x00000006ff047e24 */ /* 0x002fe4000f8e00ff */
        /* <DEDUP_REMOVED lines=9> */
[----:B----4-:R-:W-:Y:S05]  /*e4d0*/  CALL.ABS.NOINC R2 ;  /* 0x0000000002007343 */ /* 0x010fea0003c00000 */
.L_x_453:
        /* <DEDUP_REMOVED lines=16> */
.L_x_452:
[----:B------:R-:W-:Y:S05]  /*e5e0*/  BSYNC B6 ;  /* 0x0000000000067941 */ /* 0x000fea0003800000 */
.L_x_451:
[----:B-1----:R-:W4:Y:S01]  /*e5f0*/  LDL.LU R4, [R1+0x14] ;  /* 0x0000140001047983 */ /* 0x002f220000300800 */
[----:B------:R-:W-:-:S03]  /*e600*/  ULDC.64 UR4, c[0x0][0x9f8] ;  /* 0x00027e0000047ab9 */ /* 0x000fc60000000a00 */
[----:B--2---:R-:W2:Y:S01]  /*e610*/  LDL R7, [R1+0x8] ;  /* 0x0000080001077983 */ /* 0x004ea20000100800 */
[----:B------:R-:W-:-:S03]  /*e620*/  ISETP.NE.U32.AND P0, PT, RZ, UR4, PT ;  /* 0x00000004ff007c0c */ /* 0x000fc6000bf05070 */
[----:B------:R-:W5:Y:S01]  /*e630*/  LDL R0, [R1+0x2c] ;  /* 0x00002c0001007983 */ /* 0x000f620000100800 */
[----:B------:R-:W-:-:S13]  /*e640*/  ISETP.NE.AND.EX P0, PT, RZ, UR5, PT, P0 ;  /* 0x00000005ff007c0c */ /* 0x000fda000bf05300 */
[----:B------:R-:W-:-:S04]  /*e650*/  @P0 IADD3 R2, P1, R16, UR4, RZ ;  /* 0x0000000410020c10 */ /* 0x000fc8000ff3e0ff */
[----:B----4-:R-:W-:Y:S01]  /*e660*/  @P0 IADD3.X R3, R4, UR5, RZ, P1, !PT ;  /* 0x0000000504030c10 */ /* 0x010fe20008ffe4ff */
[----:B------:R-:W-:-:S04]  /*e670*/  ULDC.64 UR4, c[0x0][0xa08] ;  /* 0x0002820000047ab9 */ /* 0x000fc80000000a00 */
[----:B--2---:R1:W2:Y:S02]  /*e680*/  @P0 LDG.E R7, desc[UR40][R2.64] ;  /* 0x0000002802070981 */ /* 0x0042a4000c1e1900 */
[----:B-1----:R-:W1:Y:S01]  /*e690*/  LDC.64 R2, c[0x0][0x418] ;  /* 0x00010600ff027b82 */ /* 0x002e620000000a00 */
[----:B-----5:R-:W-:Y:S01]  /*e6a0*/  VIADD R0, R0, 0xffffffff ;  /* 0xffffffff00007836 */ /* 0x020fe20000000000 */
[----:B--2---:R-:W-:Y:S01]  /*e6b0*/  SHF.R.S32.HI R8, RZ, 0x1f, R7 ;  /* 0x0000001fff087819 */ /* 0x004fe20000011407 */
[----:B------:R2:W-:Y:S04]  /*e6c0*/  @P0 STL [R1+0x8], R7 ;  /* 0x0000080701000387 */ /* 0x0005e80000100800 */
[----:B------:R2:W-:Y:S01]  /*e6d0*/  STL [R1+0x14], R8 ;  /* 0x0000140801007387 */ /* 0x0005e20000100800 */
[----:B-1----:R-:W-:Y:S01]  /*e6e0*/  LOP3.LUT P0, RZ, R2, UR4, RZ, 0xfc, !PT ;  /* 0x0000000402ff7c12 */ /* 0x002fe2000f80fcff */
[----:B------:R-:W-:-:S03]  /*e6f0*/  UMOV UR4, 0xffffffff ;  /* 0xffffffff00047882 */ /* 0x000fc60000000000 */
[----:B------:R-:W-:-:S04]  /*e700*/  LOP3.LUT P0, RZ, R3, UR5, RZ, 0xfc, P0 ;  /* 0x0000000503ff7c12 */ /* 0x000fc8000800fcff */
[----:B------:R-:W-:Y:S01]  /*e710*/  SEL R16, R7, RZ, !P0 ;  /* 0x000000ff07107207 */ /* 0x000fe20004000000 */
[----:B--2---:R-:W-:Y:S08]  /*e720*/  BRA.DIV UR4, `(.L_x_454) ;  /* 0x0000005a040c7947 */ /* 0x004ff0000b800000 */
[----:B------:R-:W1:Y:S02]  /*e730*/  S2R R4, SR_TID.X ;  /* 0x0000000000047919 */ /* 0x000e640000002100 */
[----:B-1----:R-:W-:-:S04]  /*e740*/  SHF.R.U32.HI R4, RZ, 0x5, R4 ;  /* 0x00000005ff047819 */ /* 0x002fc80000011604 */
[----:B------:R-:W-:-:S05]  /*e750*/  LOP3.LUT R4, R4, 0x3, RZ, 0xc0, !PT ;  /* 0x0000000304047812 */ /* 0x000fca00078ec0ff */
[----:B------:R1:W2:Y:S02]  /*e760*/  SHFL.IDX PT, R14, R4, RZ, 0x1f ;  /* 0x00001fff040e7589 */ /* 0x0002a400000e0000 */
.L_x_575:
[----:B------:R-:W-:Y:S01]  /*e770*/  PLOP3.LUT P1, PT, PT, PT, PT, 0x8, 0x0 ;  /* 0x000000000000781c */ /* 0x000fe20003f2e170 */
[----:B------:R4:W-:Y:S01]  /*e780*/  STL [R1+0x28], R0 ;  /* 0x0000280001007387 */ /* 0x0009e20000100800 */
[----:B--2---:R-:W-:Y:S02]  /*e790*/  ISETP.NE.AND P0, PT, R14, RZ, PT ;  /* 0x000000ff0e00720c */ /* 0x004fe40003f05270 */
[----:B-1----:R-:W-:-:S05]  /*e7a0*/  P2R R4, PR, RZ, 0x2 ;  /* 0x00000002ff047803 */ /* 0x002fca0000000000 */
[----:B------:R4:W-:Y:S06]  /*e7b0*/  STL [R1+0x18], R4 ;  /* 0x0000180401007387 */ /* 0x0009ec0000100800 */
[----:B------:R-:W-:Y:S05]  /*e7c0*/  @P0 BRA `(.L_x_455) ;  /* 0x0000000400040947 */ /* 0x000fea0003800000 */
[----:B------:R-:W-:-:S03]  /*e7d0*/  UMOV UR4, 0xffffffff ;  /* 0xffffffff00047882 */ /* 0x000fc60000000000 */
[----:B------:R-:W-:Y:S05]  /*e7e0*/  BRA.DIV UR4, `(.L_x_456) ;  /* 0x0000005a04107947 */ /* 0x000fea000b800000 */
[----:B------:R-:W-:-:S13]  /*e7f0*/  ELECT P6, URZ, PT ;  /* 0x00000000003f782f */ /* 0x000fda00038c0000 */
.L_x_578:
[----:B------:R-:W-:Y:S05]  /*e800*/  @!P6 BRA `(.L_x_455) ;  /* 0x0000000000f4e947 */ /* 0x000fea0003800000 */
[----:B------:R-:W-:-:S04]  /*e810*/  ISETP.NE.U32.AND P0, PT, R2, RZ, PT ;  /* 0x000000ff0200720c */ /* 0x000fc80003f05070 */
[----:B------:R-:W-:-:S13]  /*e820*/  ISETP.NE.AND.EX P0, PT, R3, RZ, PT, P0 ;  /* 0x000000ff0300720c */ /* 0x000fda0003f05300 */
[----:B------:R-:W-:Y:S05]  /*e830*/  @!P0 BRA `(.L_x_457) ;  /* 0x0000000000508947 */ /* 0x000fea0003800000 */
[----:B------:R-:W1:Y:S01]  /*e840*/  LDC R6, c[0x0][0x43c] ;  /* 0x00010f00ff067b82 */ /* 0x000e620000000800 */
[----:B------:R-:W-:Y:S01]  /*e850*/  IMAD.MOV.U32 R9, RZ, RZ, R0 ;  /* 0x000000ffff097224 */ /* 0x000fe200078e0000 */
[----:B------:R-:W-:-:S03]  /*e860*/  ULDC.64 UR4, c[0x0][0x428] ;  /* 0x00010a0000047ab9 */ /* 0x000fc60000000a00 */
[----:B----4-:R-:W-:Y:S01]  /*e870*/  IMAD.MOV.U32 R0, RZ, RZ, R9 ;  /* 0x000000ffff007224 */ /* 0x010fe200078e0009 */
[----:B-1----:R-:W-:-:S13]  /*e880*/  ISETP.NE.AND P0, PT, R6, 0x1, PT ;  /* 0x000000010600780c */ /* 0x002fda0003f05270 */
[----:B------:R-:W1:Y:S02]  /*e890*/  @P0 LDC.64 R4, c[0x0][0x440] ;  /* 0x00011000ff040b82 */ /* 0x000e640000000a00 */
[----:B-1----:R-:W-:-:S05]  /*e8a0*/  @P0 IMAD.HI.U32 R4, R9, R4, RZ ;  /* 0x0000000409040227 */ /* 0x002fca00078e00ff */
[----:B------:R-:W-:-:S04]  /*e8b0*/  @P0 SHF.R.U32.HI R0, RZ, R5, R4 ;  /* 0x00000005ff000219 */ /* 0x000fc80000011604 */
[--C-:B------:R-:W-:Y:S01]  /*e8c0*/  SHF.R.S32.HI R5, RZ, 0x1f, R0.reuse ;  /* 0x0000001fff057819 */ /* 0x100fe20000011400 */
[----:B------:R-:W-:-:S04]  /*e8d0*/  IMAD.MOV R4, RZ, RZ, -R0 ;  /* 0x000000ffff047224 */ /* 0x000fc800078e0a00 */
[----:B------:R-:W-:Y:S02]  /*e8e0*/  IMAD R9, R6, R4, R9 ;  /* 0x0000000406097224 */ /* 0x000fe400078e0209 */
[----:B------:R-:W-:Y:S02]  /*e8f0*/  IMAD R6, R8, UR4, RZ ;  /* 0x0000000408067c24 */ /* 0x000fe4000f8e02ff */
[----:B------:R-:W-:Y:S01]  /*e900*/  IMAD.MOV.U32 R4, RZ, RZ, R0 ;  /* 0x000000ffff047224 */ /* 0x000fe200078e0000 */
[----:B------:R1:W-:Y:S01]  /*e910*/  STL [R1+0x28], R9 ;  /* 0x0000280901007387 */ /* 0x0003e20000100800 */
[C---:B------:R-:W-:Y:S02]  /*e920*/  IMAD R0, R7.reuse, UR5, R6 ;  /* 0x0000000507007c24 */ /* 0x040fe4000f8e0206 */
[----:B------:R-:W-:-:S04]  /*e930*/  IMAD.WIDE.U32 R4, R7, UR4, R4 ;  /* 0x0000000407047c25 */ /* 0x000fc8000f8e0004 */
[----:B------:R-:W-:Y:S01]  /*e940*/  IMAD.IADD R0, R5, 0x1, R0 ;  /* 0x0000000105007824 */ /* 0x000fe200078e0200 */
[----:B------:R-:W-:-:S04]  /*e950*/  LEA R2, P0, R4, R2, 0x2 ;  /* 0x0000000204027211 */ /* 0x000fc800078010ff */
[----:B------:R-:W-:-:S05]  /*e960*/  LEA.HI.X R3, R4, R3, R0, 0x2, P0 ;  /* 0x0000000304037211 */ /* 0x000fca00000f1400 */
[----:B------:R1:W5:Y:S04]  /*e970*/  LDG.E R16, desc[UR40][R2.64] ;  /* 0x0000002802107981 */ /* 0x000368000c1e1900 */
.L_x_457:
[----:B-1----:R-:W2:Y:S01]  /*e980*/  LDL R2, [R1+0x10] ;  /* 0x0000100001027983 */ /* 0x002ea20000100800 */
[----:B----4-:R-:W-:Y:S01]  /*e990*/  IMAD R0, R19, 0x8, R18 ;  /* 0x0000000813007824 */ /* 0x010fe200078e0212 */
[----:B--2---:R-:W-:-:S04]  /*e9a0*/  SHF.L.U32 R2, R2, 0x1f, RZ ;  /* 0x0000001f02027819 */ /* 0x004fc800000006ff */
[----:B------:R-:W1:Y:S02]  /*e9b0*/  SYNCS.PHASECHK.TRANS64.TRYWAIT P0, [R0+URZ+0x28c40], R2 ;  /* 0x028c4002000075a7 */ /* 0x000e64000800017f */
[----:B-1----:R-:W-:Y:S05]  /*e9c0*/  @!P0 BRA `(.L_x_458) ;  /* 0x0000005400b88947 */ /* 0x002fea0003800000 */
.L_x_579:
[----:B------:R-:W2:Y:S02]  /*e9d0*/  S2R R3, SR_TID.X ;  /* 0x0000000000037919 */ /* 0x000ea40000002100 */
[----:B--2---:R-:W-:-:S04]  /*e9e0*/  LOP3.LUT R3, R3, 0x7f, RZ, 0xc0, !PT ;  /* 0x0000007f03037812 */ /* 0x004fc800078ec0ff */
[----:B------:R-:W-:-:S13]  /*e9f0*/  ISETP.NE.AND P0, PT, R3, RZ, PT ;  /* 0x000000ff0300720c */ /* 0x000fda0003f05270 */
[----:B------:R-:W-:Y:S05]  /*ea00*/  @P0 BRA `(.L_x_459) ;  /* 0x00000000001c0947 */ /* 0x000fea0003800000 */
[----:B------:R-:W2:Y:S01]  /*ea10*/  S2R R3, SR_TID.X ;  /* 0x0000000000037919 */ /* 0x000ea20000002100 */
[----:B-1----:R-:W-:-:S04]  /*ea20*/  IMAD.MOV.U32 R2, RZ, RZ, 0x2000 ;  /* 0x00002000ff027424 */ /* 0x002fc800078e00ff */
[----:B------:R4:W-:Y:S01]  /*ea30*/  SYNCS.ARRIVE.TRANS64 RZ, [R0+URZ+0x28c30], R2 ;  /* 0x028c300200ff79a7 */ /* 0x0009e2000800003f */
[----:B--2---:R-:W-:-:S04]  /*ea40*/  LOP3.LUT R3, R3, 0x1f, RZ, 0xc0, !PT ;  /* 0x0000001f03037812 */ /* 0x004fc800078ec0ff */
[----:B------:R-:W-:-:S13]  /*ea50*/  ISETP.NE.AND P0, PT, R3, RZ, PT ;  /* 0x000000ff0300720c */ /* 0x000fda0003f05270 */
[----:B----4-:R-:W-:Y:S05]  /*ea60*/  @!P0 BRA `(.L_x_459) ;  /* 0x0000000000048947 */ /* 0x010fea0003800000 */
[----:B------:R-:W-:Y:S01]  /*ea70*/  BPT.TRAP 0x1 ;  /* 0x000000040000795c */ /* 0x000fe20000300000 */
.L_x_459:
[----:B------:R-:W2:Y:S04]  /*ea80*/  LDL R3, [R1+0x28] ;  /* 0x0000280001037983 */ /* 0x000ea80000100800 */
[----:B-1----:R-:W4:Y:S01]  /*ea90*/  LDL R2, [R1+0x1c] ;  /* 0x00001c0001027983 */ /* 0x002f220000100800 */
[----:B------:R-:W-:Y:S01]  /*eaa0*/  R2UR UR9, R0 ;  /* 0x00000000000972ca */ /* 0x000fe200000e0000 */
[----:B------:R-:W-:Y:S01]  /*eab0*/  IMAD R0, R19, 0x2000, R18 ;  /* 0x0000200013007824 */ /* 0x000fe200078e0212 */
[----:B------:R-:W-:Y:S01]  /*eac0*/  UIADD3 UR6, UP0, UR38, 0x370, URZ ;  /* 0x0000037026067890 */ /* 0x000fe2000ff1e03f */
[----:B------:R-:W-:Y:S01]  /*ead0*/  R2UR UR12, R17 ;  /* 0x00000000110c72ca */ /* 0x000fe200000e0000 */
[----:B------:R-:W-:Y:S01]  /*eae0*/  UMOV UR5, 0x14f00000 ;  /* 0x14f0000000057882 */ /* 0x000fe20000000000 */
[----:B-----5:R-:W-:Y:S01]  /*eaf0*/  R2UR UR13, R16 ;  /* 0x00000000100d72ca */ /* 0x020fe200000e0000 */
[----:B------:R-:W-:Y:S01]  /*eb00*/  UIADD3.X UR7, URZ, UR39, URZ, UP0, !UPT ;  /* 0x000000273f077290 */ /* 0x000fe200087fe43f */
[----:B------:R-:W-:Y:S01]  /*eb10*/  R2UR UR8, R0 ;  /* 0x00000000000872ca */ /* 0x000fe200000e0000 */
[----:B------:R-:W-:Y:S01]  /*eb20*/  UMOV UR10, URZ ;  /* 0x0000003f000a7c82 */ /* 0x000fe20008000000 */
[----:B------:R-:W-:-:S04]  /*eb30*/  PLOP3.LUT P0, PT, PT, PT, PT, 0x80, 0x0 ;  /* 0x000000000000781c */ /* 0x000fc80003f0f070 */
[----:B------:R-:W-:Y:S01]  /*eb40*/  UIADD3 UR9, UR9, 0x28c30, URZ ;  /* 0x00028c3009097890 */ /* 0x000fe2000fffe03f */
[----:B------:R-:W-:-:S05]  /*eb50*/  P2R R0, PR, RZ, 0x1 ;  /* 0x00000001ff007803 */ /* 0x000fca0000000000 */
[----:B------:R1:W-:Y:S01]  /*eb60*/  STL [R1+0x18], R0 ;  /* 0x0000180001007387 */ /* 0x0003e20000100800 */
[----:B------:R-:W-:Y:S01]  /*eb70*/  UIADD3 UR8, UR8, 0x22400, URZ ;  /* 0x0002240008087890 */ /* 0x000fe2000fffe03f */
[----:B--2---:R-:W-:Y:S02]  /*eb80*/  R2UR UR11, R3 ;  /* 0x00000000030b72ca */ /* 0x004fe400000e0000 */
[----:B----4-:R-:W-:-:S13]  /*eb90*/  R2UR UR4, R2 ;  /* 0x00000000020472ca */ /* 0x010fda00000e0000 */
[----:B------:R-:W-:-:S03]  /*eba0*/  ULEA UR11, UR11, UR4, 0x6 ;  /* 0x000000040b0b7291 */ /* 0x000fc6000f8e303f */
[----:B------:R-:W-:-:S06]  /*ebb0*/  UMOV UR4, 0x0 ;  /* 0x0000000000047882 */ /* 0x000fcc0000000000 */
[----:B------:R1:W-:Y:S02]  /*ebc0*/  UTMALDG.4D [UR8], [UR6], desc[UR4] ;  /* 0x00000408060075b4 */ /* 0x0003e40008019000 */
[----:B-1----:R-:W-:Y:S01]  /*ebd0*/  NOP ;  /* 0x0000000000007918 */ /* 0x002fe20000000000 */
.L_x_455:
[----:B------:R-:W2:Y:S04]  /*ebe0*/  LDL.LU R3, [R1+0x30] ;  /* 0x0000300001037983 */ /* 0x000ea80000300800 */
[----:B------:R-:W5:Y:S04]  /*ebf0*/  LDL.LU R5, [R1+0x24] ;  /* 0x0000240001057983 */ /* 0x000f680000300800 */
[----:B----4-:R-:W4:Y:S01]  /*ec00*/  LDL.LU R4, [R1+0x38] ;  /* 0x0000380001047983 */ /* 0x010f220000300800 */
[----:B------:R-:W-:Y:S05]  /*ec10*/  WARPSYNC.ALL ;  /* 0x0000000000007948 */ /* 0x000fea0003800000 */
[----:B------:R-:W-:Y:S01]  /*ec20*/  ULDC.64 UR6, c[0x0][0xa00] ;  /* 0x0002800000067ab9 */ /* 0x000fe20000000a00 */
[----:B------:R-:W-:Y:S01]  /*ec30*/  ULDC.64 UR4, c[0x0][0x298] ;  /* 0x0000a60000047ab9 */ /* 0x000fe20000000a00 */
[----:B------:R-:W-:Y:S01]  /*ec40*/  BAR.SYNC.DEFER_BLOCKING 0x8, 0x100 ;  /* 0x0204000000007b1d */ /* 0x000fe20000010000 */
[----:B------:R-:W-:Y:S01]  /*ec50*/  ISETP.NE.U32.AND P0, PT, RZ, UR6, PT ;  /* 0x00000006ff007c0c */ /* 0x000fe2000bf05070 */
[----:B------:R-:W-:-:S03]  /*ec60*/  VIADD R2, R18, 0x20400 ;  /* 0x0002040012027836 */ /* 0x000fc60000000000 */
[----:B------:R-:W-:Y:S01]  /*ec70*/  ISETP.NE.AND.EX P0, PT, RZ, UR7, PT, P0 ;  /* 0x00000007ff007c0c */ /* 0x000fe2000bf05300 */
[----:B------:R-:W-:Y:S01]  /*ec80*/  BSSY B6, `(.L_x_460) ;  /* 0x000001e000067945 */ /* 0x000fe20003800000 */
[----:B------:R-:W-:Y:S02]  /*ec90*/  LOP3.LUT P1, RZ, R2, 0x3ff, RZ, 0xc0, !PT ;  /* 0x000003ff02ff7812 */ /* 0x000fe4000782c0ff */
[----:B--2---:R-:W-:Y:S02]  /*eca0*/  SHF.R.S32.HI R0, RZ, 0x1f, R3 ;  /* 0x0000001fff007819 */ /* 0x004fe40000011403 */
[----:B-----5:R-:W-:-:S03]  /*ecb0*/  SEL R5, R5, RZ, !P0 ;  /* 0x000000ff05057207 */ /* 0x020fc60004000000 */
[----:B------:R-:W-:Y:S01]  /*ecc0*/  IMAD R0, R0, UR4, RZ ;  /* 0x0000000400007c24 */ /* 0x000fe2000f8e02ff */
[----:B----4-:R-:W-:-:S03]  /*ecd0*/  SEL R4, R4, RZ, !P0 ;  /* 0x000000ff04047207 */ /* 0x010fc60004000000 */
[C---:B------:R-:W-:Y:S02]  /*ece0*/  IMAD R0, R3.reuse, UR5, R0 ;  /* 0x0000000503007c24 */ /* 0x040fe4000f8e0200 */
[----:B------:R-:W-:-:S04]  /*ecf0*/  IMAD.WIDE.U32 R2, R3, UR4, RZ ;  /* 0x0000000403027c25 */ /* 0x000fc8000f8e00ff */
[----:B------:R-:W-:Y:S01]  /*ed00*/  IMAD.IADD R0, R3, 0x1, R0 ;  /* 0x0000000103007824 */ /* 0x000fe200078e0200 */
[----:B------:R1:W-:Y:S04]  /*ed10*/  STL.64 [R1+0x48], R2 ;  /* 0x0000480201007387 */ /* 0x0003e80000100a00 */
[----:B------:R1:W-:Y:S04]  /*ed20*/  STL [R1+0x24], R5 ;  /* 0x0000240501007387 */ /* 0x0003e80000100800 */
[----:B------:R1:W-:Y:S04]  /*ed30*/  STL [R1+0x38], R4 ;  /* 0x0000380401007387 */ /* 0x0003e80000100800 */
[----:B------:R1:W-:Y:S01]  /*ed40*/  STL [R1+0x30], R0 ;  /* 0x0000300001007387 */ /* 0x0003e20000100800 */
[----:B------:R-:W-:Y:S05]  /*ed50*/  @!P1 BRA `(.L_x_461) ;  /* 0x0000000000409947 */ /* 0x000fea0003800000 */
[----:B-1----:R-:W-:Y:S01]  /*ed60*/  MOV R2, 0x0 ;  /* 0x0000000000027802 */ /* 0x002fe20000000f00 */
[----:B------:R-:W-:Y:S01]  /*ed70*/  ULDC.64 UR4, c[0x4][0x90] ;  /* 0x0100240000047ab9 */ /* 0x000fe20000000a00 */
[----:B------:R-:W-:Y:S01]  /*ed80*/  ULDC.64 UR6, c[0x4][0x98] ;  /* 0x0100260000067ab9 */ /* 0x000fe20000000a00 */
[----:B------:R-:W-:Y:S01]  /*ed90*/  ULDC.64 UR8, c[0x4][0x20] ;  /* 0x0100080000087ab9 */ /* 0x000fe20000000a00 */
[----:B------:R-:W-:Y:S02]  /*eda0*/  IMAD.U32 R4, RZ, RZ, UR4 ;  /* 0x00000004ff047e24 */ /* 0x000fe4000f8e00ff */
[----:B------:R-:W1:Y:S01]  /*edb0*/  LDC.64 R2, c[0x4][R2] ;  /* 0x0100000002027b82 */ /* 0x000e620000000a00 */
[----:B------:R-:W-:Y:S02]  /*edc0*/  IMAD.U32 R5, RZ, RZ, UR5 ;  /* 0x00000005ff057e24 */ /* 0x000fe4000f8e00ff */
[----:B------:R-:W-:Y:S02]  /*edd0*/  IMAD.U32 R6, RZ, RZ, UR6 ;  /* 0x00000006ff067e24 */ /* 0x000fe4000f8e00ff */
[----:B------:R-:W-:-:S02]  /*ede0*/  IMAD.U32 R7, RZ, RZ, UR7 ;  /* 0x00000007ff077e24 */ /* 0x000fc4000f8e00ff */
[----:B---3--:R-:W-:Y:S02]  /*edf0*/  IMAD.U32 R10, RZ, RZ, UR8 ;  /* 0x00000008ff0a7e24 */ /* 0x008fe4000f8e00ff */
[----:B0-----:R-:W-:Y:S02]  /*ee00*/  IMAD.U32 R11, RZ, RZ, UR9 ;  /* 0x00000009ff0b7e24 */ /* 0x001fe4000f8e00ff */
[----:B------:R-:W-:Y:S02]  /*ee10*/  IMAD.MOV.U32 R8, RZ, RZ, 0x70 ;  /* 0x00000070ff087424 */ /* 0x000fe400078e00ff */
[----:B------:R-:W-:Y:S02]  /*ee20*/  IMAD.MOV.U32 R12, RZ, RZ, 0x1 ;  /* 0x00000001ff0c7424 */ /* 0x000fe400078e00ff */
[----:B------:R-:W-:-:S07]  /*ee30*/  IMAD.MOV.U32 R13, RZ, RZ, RZ ;  /* 0x000000ffff0d7224 */ /* 0x000fce00078e00ff */
[----:B------:R-:W-:-:S07]  /*ee40*/  LEPC R20, `(.L_x_461) ;  /* 0x000000001014794e */ /* 0x000fce0000000000 */
[----:B-1----:R-:W-:Y:S05]  /*ee50*/  CALL.ABS.NOINC R2 ;  /* 0x0000000002007343 */ /* 0x002fea0003c00000 */
.L_x_461:
[----:B------:R-:W-:Y:S05]  /*ee60*/  BSYNC B6 ;  /* 0x0000000000067941 */ /* 0x000fea0003800000 */
.L_x_460:
[----:B-1----:R-:W2:Y:S01]  /*ee70*/  LDL.LU R0, [R1+0x38] ;  /* 0x0000380001007983 */ /* 0x002ea20000300800 */
[----:B------:R-:W-:Y:S01]  /*ee80*/  ULDC.64 UR4, c[0x0][0x2d8] ;  /* 0x0000b60000047ab9 */ /* 0x000fe20000000a00 */
[----:B------:R-:W1:Y:S01]  /*ee90*/  LDC R7, c[0x0][0x448] ;  /* 0x00011200ff077b82 */ /* 0x000e620000000800 */
[----:B------:R-:W-:Y:S01]  /*eea0*/  ULDC UR6, c[0x0][0x2b8] ;  /* 0x0000ae0000067ab9 */ /* 0x000fe20000000800 */
[----:B------:R-:W4:Y:S04]  /*eeb0*/  LDL.LU R4, [R1+0x30] ;  /* 0x0000300001047983 */ /* 0x000f280000300800 */
[----:B------:R-:W4:Y:S04]  /*eec0*/  LDL.LU.64 R2, [R1+0x48] ;  /* 0x0000480001027983 */ /* 0x000f280000300a00 */
[----:B------:R-:W2:Y:S04]  /*eed0*/  LDL.LU R5, [R1+0x24] ;  /* 0x0000240001057983 */ /* 0x000ea80000300800 */
[----:B---3--:R-:W3:Y:S04]  /*eee0*/  LDL R10, [R1+0x4] ;  /* 0x00000400010a7983 */ /* 0x008ee80000100800 */
[----:B------:R0:W5:Y:S01]  /*eef0*/  LDL R8, [R1+0x54] ;  /* 0x0000540001087983 */ /* 0x0001620000100800 */
[----:B-1----:R-:W-:-:S13]  /*ef00*/  ISETP.NE.AND P0, PT, R7, 0x1, PT ;  /* 0x000000010700780c */ /* 0x002fda0003f05270 */
[----:B------:R-:W1:Y:S01]  /*ef10*/  @P0 LDC R6, c[0x0][0x450] ;  /* 0x00011400ff060b82 */ /* 0x000e620000000800 */
[----:B------:R-:W0:Y:S02]  /*ef20*/  S2R R9, SR_TID.X ;  /* 0x0000000000097919 */ /* 0x000e240000002100 */
[----:B0-----:R-:W-:-:S05]  /*ef30*/  IMAD.SHL.U32 R9, R9, 0x8, RZ ;  /* 0x0000000809097824 */ /* 0x001fca00078e00ff */
[----:B------:R-:W-:Y:S01]  /*ef40*/  LOP3.LUT R9, R9, 0x38, RZ, 0xc0, !PT ;  /* 0x0000003809097812 */ /* 0x000fe200078ec0ff */
[----:B----4-:R-:W-:Y:S02]  /*ef50*/  IMAD.MOV.U32 R3, RZ, RZ, R4 ;  /* 0x000000ffff037224 */ /* 0x010fe400078e0004 */
[----:B------:R-:W0:Y:S01]  /*ef60*/  S2R R4, SR_TID.X ;  /* 0x0000000000047919 */ /* 0x000e220000002100 */
[----:B------:R-:W-:-:S04]  /*ef70*/  IMAD.WIDE.U32 R2, R17, UR4, R2 ;  /* 0x0000000411027c25 */ /* 0x000fc8000f8e0002 */
[----:B------:R-:W-:Y:S01]  /*ef80*/  IMAD R3, R17, UR5, R3 ;  /* 0x0000000511037c24 */ /* 0x000fe2000f8e0203 */
[----:B------:R-:W-:Y:S02]  /*ef90*/  ULDC.64 UR4, c[0x0][0x2e0] ;  /* 0x0000b80000047ab9 */ /* 0x000fe40000000a00 */
[----:B--2---:R-:W-:Y:S02]  /*efa0*/  IMAD R0, R0, UR4, RZ ;  /* 0x0000000400007c24 */ /* 0x004fe4000f8e02ff */
[----:B------:R-:W-:-:S04]  /*efb0*/  IMAD.WIDE.U32 R2, R5, UR4, R2 ;  /* 0x0000000405027c25 */ /* 0x000fc8000f8e0002 */
[----:B------:R-:W-:Y:S01]  /*efc0*/  IMAD R0, R5, UR5, R0 ;  /* 0x0000000505007c24 */ /* 0x000fe2000f8e0200 */
[----:B------:R-:W-:-:S03]  /*efd0*/  ULDC.64 UR4, c[0x0][0x2d0] ;  /* 0x0000b40000047ab9 */ /* 0x000fc60000000a00 */
[----:B------:R-:W-:Y:S01]  /*efe0*/  IMAD.IADD R3, R3, 0x1, R0 ;  /* 0x0000000103037824 */ /* 0x000fe200078e0200 */
[----:B0-----:R-:W-:-:S04]  /*eff0*/  LOP3.LUT R4, R4, 0x7f, RZ, 0xc0, !PT ;  /* 0x0000007f04047812 */ /* 0x001fc800078ec0ff */
[----:B------:R-:W-:Y:S02]  /*f000*/  SHF.R.U32.HI R5, RZ, 0x3, R4 ;  /* 0x00000003ff057819 */ /* 0x000fe40000011604 */
[----:B------:R-:W0:Y:S02]  /*f010*/  S2R R4, SR_TID.X ;  /* 0x0000000000047919 */ /* 0x000e240000002100 */
[----:B0-----:R-:W-:-:S05]  /*f020*/  IMAD.SHL.U32 R4, R4, 0x10, RZ ;  /* 0x0000001004047824 */ /* 0x001fca00078e00ff */
[----:B------:R-:W-:Y:S02]  /*f030*/  LOP3.LUT R4, R5, 0x70, R4, 0xf8, !PT ;  /* 0x0000007005047812 */ /* 0x000fe400078ef804 */
[----:B------:R-:W0:Y:S03]  /*f040*/  @P0 LDC R5, c[0x0][0x44c] ;  /* 0x00011300ff050b82 */ /* 0x000e260000000800 */
[----:B---3--:R-:W-:-:S04]  /*f050*/  IMAD R0, R10, 0x40, R4 ;  /* 0x000000400a007824 */ /* 0x008fc800078e0204 */
[----:B------:R-:W-:Y:S02]  /*f060*/  IMAD.MOV.U32 R4, RZ, RZ, R0 ;  /* 0x000000ffff047224 */ /* 0x000fe400078e0000 */
[----:B0-----:R-:W-:-:S05]  /*f070*/  @P0 IMAD.HI.U32 R5, R0, R5, RZ ;  /* 0x0000000500050227 */ /* 0x001fca00078e00ff */
[----:B-1----:R-:W-:-:S05]  /*f080*/  @P0 SHF.R.U32.HI R4, RZ, R6, R5 ;  /* 0x00000006ff040219 */ /* 0x002fca0000011605 */
[----:B------:R-:W-:-:S04]  /*f090*/  IMAD.MOV R5, RZ, RZ, -R4 ;  /* 0x000000ffff057224 */ /* 0x000fc800078e0a04 */
[----:B------:R-:W-:Y:S01]  /*f0a0*/  IMAD R0, R7, R5, R0 ;  /* 0x0000000507007224 */ /* 0x000fe200078e0200 */
[----:B------:R-:W-:Y:S01]  /*f0b0*/  SHF.R.S32.HI R5, RZ, 0x1f, R4 ;  /* 0x0000001fff057819 */ /* 0x000fe20000011404 */
[----:B------:R-:W-:-:S04]  /*f0c0*/  IMAD.WIDE.U32 R2, R4, UR4, R2 ;  /* 0x0000000404027c25 */ /* 0x000fc8000f8e0002 */
[----:B------:R-:W-:-:S04]  /*f0d0*/  IMAD R5, R5, UR4, RZ ;  /* 0x0000000405057c24 */ /* 0x000fc8000f8e02ff */
[----:B------:R-:W-:Y:S01]  /*f0e0*/  IMAD R4, R4, UR5, R5 ;  /* 0x0000000504047c24 */ /* 0x000fe2000f8e0205 */
[----:B------:R-:W-:-:S03]  /*f0f0*/  ULDC.64 UR4, c[0x0][0x2c8] ;  /* 0x0000b20000047ab9 */ /* 0x000fc60000000a00 */
[----:B------:R-:W-:Y:S01]  /*f100*/  IMAD.IADD R3, R3, 0x1, R4 ;  /* 0x0000000103037824 */ /* 0x000fe200078e0204 */
[----:B------:R-:W-:-:S05]  /*f110*/  SHF.R.S32.HI R4, RZ, 0x1f, R0 ;  /* 0x0000001fff047819 */ /* 0x000fca0000011400 */
[----:B------:R-:W-:Y:S02]  /*f120*/  IMAD R4, R4, UR4, RZ ;  /* 0x0000000404047c24 */ /* 0x000fe4000f8e02ff */
[----:B------:R-:W-:-:S04]  /*f130*/  IMAD.WIDE.U32 R2, R0, UR4, R2 ;  /* 0x0000000400027c25 */ /* 0x000fc8000f8e0002 */
[----:B------:R-:W-:Y:S01]  /*f140*/  IMAD R0, R0, UR5, R4 ;  /* 0x0000000500007c24 */ /* 0x000fe2000f8e0204 */
[----:B------:R-:W-:Y:S02]  /*f150*/  ULDC.64 UR4, c[0x0][0x280] ;  /* 0x0000a00000047ab9 */ /* 0x000fe40000000a00 */
[----:B------:R-:W-:Y:S01]  /*f160*/  LEA R4, P1, R2, UR4, 0x1 ;  /* 0x0000000402047c11 */ /* 0x000fe2000f8208ff */
[----:B------:R-:W-:Y:S01]  /*f170*/  IMAD.IADD R0, R3, 0x1, R0 ;  /* 0x0000000103007824 */ /* 0x000fe200078e0200 */
[----:B------:R-:W-:Y:S01]  /*f180*/  UMOV UR4, 0xffffffff ;  /* 0xffffffff00047882 */ /* 0x000fe20000000000 */
[----:B------:R-:W-:-:S03]  /*f190*/  ISETP.GE.AND P0, PT, R9, UR6, PT ;  /* 0x0000000609007c0c */ /* 0x000fc6000bf06270 */
[----:B------:R-:W-:Y:S01]  /*f1a0*/  LEA.HI.X R3, R2, UR5, R0, 0x1, P1 ;  /* 0x0000000502037c11 */ /* 0x000fe200088f0c00 */
[----:B------:R-:W-:Y:S09]  /*f1b0*/  BRA.DIV UR4, `(.L_x_462) ;  /* 0x0000004e04d07947 */ /* 0x000ff2000b800000 */
[----:B------:R-:W2:Y:S01]  /*f1c0*/  LDL.LU R6, [R1+0x40] ;  /* 0x0000400001067983 */ /* 0x000ea20000300800 */
[----:B------:R-:W0:Y:S02]  /*f1d0*/  S2R R11, SR_TID.X ;  /* 0x00000000000b7919 */ /* 0x000e240000002100 */
[----:B0-----:R-:W-:-:S04]  /*f1e0*/  LOP3.LUT R11, R11, 0x7f, RZ, 0xc0, !PT ;  /* 0x0000007f0b0b7812 */ /* 0x001fc800078ec0ff */
[----:B------:R-:W-:-:S05]  /*f1f0*/  SHF.R.U32.HI R11, RZ, 0x3, R11 ;  /* 0x00000003ff0b7819 */ /* 0x000fca000001160b */
[----:B------:R-:W-:-:S04]  /*f200*/  IMAD R2, R10, 0x40, R11 ;  /* 0x000000400a027824 */ /* 0x000fc800078e020b */
[----:B------:R-:W-:Y:S02]  /*f210*/  VIADD R5, R2, 0x10 ;  /* 0x0000001002057836 */ /* 0x000fe40000000000 */
[----:B--2---:R-:W-:Y:S02]  /*f220*/  IMAD R0, R6, R7, RZ ;  /* 0x0000000706007224 */ /* 0x004fe400078e02ff */
[----:B------:R-:W0:Y:S04]  /*f230*/  SHFL.IDX PT, R7, R4, RZ, 0x181f ;  /* 0x00181fff04077589 */ /* 0x000e2800000e0000 */
[----:B------:R-:W1:Y:S01]  /*f240*/  SHFL.IDX PT, R6, R3, RZ, 0x181f ;  /* 0x00181fff03067589 */ /* 0x000e6200000e0000 */
[----:B------:R-:W-:-:S13]  /*f250*/  ISETP.GE.AND P1, PT, R2, R0, PT ;  /* 0x000000000200720c */ /* 0x000fda0003f26270 */
[----:B0-----:R-:W-:-:S05]  /*f260*/  @!P1 LEA R7, P2, R9, R7, 0x1 ;  /* 0x0000000709079211 */ /* 0x001fca00078408ff */
[----:B-1----:R-:W-:-:S05]  /*f270*/  @!P1 IMAD.X R6, RZ, RZ, R6, P2 ;  /* 0x000000ffff069224 */ /* 0x002fca00010e0606 */
[----:B------:R-:W-:-:S04]  /*f280*/  @!P1 LOP3.LUT R7, R7, R6, RZ, 0x3c, !PT ;  /* 0x0000000607079212 */ /* 0x000fc800078e3cff */
[----:B------:R-:W-:-:S04]  /*f290*/  @!P1 LOP3.LUT R6, R7, R6, RZ, 0x3c, !PT ;  /* 0x0000000607069212 */ /* 0x000fc800078e3cff */
[----:B------:R-:W-:-:S05]  /*f2a0*/  @!P1 LOP3.LUT R7, R7, R6, RZ, 0x3c, !PT ;  /* 0x0000000607079212 */ /* 0x000fca00078e3cff */
[----:B------:R-:W-:Y:S01]  /*f2b0*/  @!PT LDS RZ, [RZ] ;  /* 0x00000000fffff984 */ /* 0x000fe20000000800 */
[----:B-----5:R0:W-:Y:S01]  /*f2c0*/  @!P1 LDGSTS.E.BYPASS.LTC128B.128 [R8+0x20400], desc[UR40][R6.64], !P0 ;  /* 0x2040000006089fae */ /* 0x0201e2000c101d68 */
[----:B------:R-:W-:-:S03]  /*f2d0*/  ISETP.GE.AND P1, PT, R5, R0, PT ;  /* 0x000000000500720c */ /* 0x000fc60003f26270 */
[----:B------:R-:W1:Y:S04]  /*f2e0*/  SHFL.IDX PT, R5, R4, 0x1, 0x181f ;  /* 0x00381f0004057f89 */ /* 0x000e6800000e0000 */
[----:B0-----:R-:W0:Y:S06]  /*f2f0*/  SHFL.IDX PT, R6, R3, 0x1, 0x181f ;  /* 0x00381f0003067f89 */ /* 0x001e2c00000e0000 */
[----:B-1----:R-:W-:-:S05]  /*f300*/  @!P1 LEA R5, P2, R9, R5, 0x1 ;  /* 0x0000000509059211 */ /* 0x002fca00078408ff */
[----:B0-----:R-:W-:-:S04]  /*f310*/  @!P1 IMAD.X R6, RZ, RZ, R6, P2 ;  /* 0x000000ffff069224 */ /* 0x001fc800010e0606 */
[----:B------:R-:W-:Y:S02]  /*f320*/  @!P1 IMAD.MOV.U32 R7, RZ, RZ, R6 ;  /* 0x000000ffff079224 */ /* 0x000fe400078e0006 */
[----:B------:R-:W-:Y:S02]  /*f330*/  @!P1 IMAD.MOV.U32 R6, RZ, RZ, R5 ;  /* 0x000000ffff069224 */ /* 0x000fe400078e0005 */
[----:B------:R-:W-:-:S03]  /*f340*/  VIADD R5, R2, 0x20 ;  /* 0x0000002002057836 */ /* 0x000fc60000000000 */
[----:B------:R0:W-:Y:S02]  /*f350*/  @!P1 LDGSTS.E.BYPASS.LTC128B.128 [R8+0x20c00], desc[UR40][R6.64], !P0 ;  /* 0x20c0000006089fae */ /* 0x0001e4000c101d68 */
[----:B------:R-:W-:Y:S02]  /*f360*/  ISETP.GE.AND P1, PT, R5, R0, PT ;  /* 0x000000000500720c */ /* 0x000fe40003f26270 */
[----:B------:R-:W1:Y:S04]  /*f370*/  SHFL.IDX PT, R5, R4, 0x2, 0x181f ;  /* 0x00581f0004057f89 */ /* 0x000e6800000e0000 */
[----:B0-----:R-:W0:Y:S07]  /*f380*/  SHFL.IDX PT, R6, R3, 0x2, 0x181f ;  /* 0x00581f0003067f89 */ /* 0x001e2e00000e0000 */
[----:B-1----:R-:W-:-:S05]  /*f390*/  @!P1 LEA R5, P2, R9, R5, 0x1 ;  /* 0x0000000509059211 */ /* 0x002fca00078408ff */
[----:B0-----:R-:W-:-:S04]  /*f3a0*/  @!P1 IMAD.X R6, RZ, RZ, R6, P2 ;  /* 0x000000ffff069224 */ /* 0x001fc800010e0606 */
[----:B------:R-:W-:Y:S02]  /*f3b0*/  @!P1 IMAD.MOV.U32 R7, RZ, RZ, R6 ;  /* 0x000000ffff079224 */ /* 0x000fe400078e0006 */
[----:B------:R-:W-:Y:S02]  /*f3c0*/  @!P1 IMAD.MOV.U32 R6, RZ, RZ, R5 ;  /* 0x000000ffff069224 */ /* 0x000fe400078e0005 */
[----:B------:R0:W1:Y:S04]  /*f3d0*/  SHFL.IDX PT, R5, R3, 0x3, 0x181f ;  /* 0x00781f0003057f89 */ /* 0x00006800000e0000 */
[----:B------:R0:W-:Y:S04]  /*f3e0*/  @!P1 LDGSTS.E.BYPASS.LTC128B.128 [R8+0x21400], desc[UR40][R6.64], !P0 ;  /* 0x2140000006089fae */ /* 0x0001e8000c101d68 */
[----:B------:R0:W2:Y:S02]  /*f3f0*/  SHFL.IDX PT, R3, R4, 0x3, 0x181f ;  /* 0x00781f0004037f89 */ /* 0x0000a400000e0000 */
.L_x_588:
[----:B------:R-:W-:-:S05]  /*f400*/  VIADD R2, R2, 0x30 ;  /* 0x0000003002027836 */ /* 0x000fca0000000000 */
[----:B------:R-:W-:-:S13]  /*f410*/  ISETP.GE.AND P1, PT, R2, R0, PT ;  /* 0x000000000200720c */ /* 0x000fda0003f26270 */
[----:B--2---:R-:W-:-:S05]  /*f420*/  @!P1 LEA R2, P2, R9, R3, 0x1 ;  /* 0x0000000309029211 */ /* 0x004fca00078408ff */
[----:B01----:R-:W-:-:S05]  /*f430*/  @!P1 IMAD.X R3, RZ, RZ, R5, P2 ;  /* 0x000000ffff039224 */ /* 0x003fca00010e0605 */
[----:B------:R-:W-:Y:S01]  /*f440*/  @!PT LDS RZ, [RZ] ;  /* 0x00000000fffff984 */ /* 0x000fe20000000800 */
[----:B------:R-:W-:Y:S01]  /*f450*/  @!PT LDS RZ, [RZ] ;  /* 0x00000000fffff984 */ /* 0x000fe20000000800 */
[----:B------:R-:W-:Y:S01]  /*f460*/  @!PT LDS RZ, [RZ] ;  /* 0x00000000fffff984 */ /* 0x000fe20000000800 */
[----:B------:R0:W-:Y:S01]  /*f470*/  @!P1 LDGSTS.E.BYPASS.LTC128B.128 [R8+0x21c00], desc[UR40][R2.64], !P0 ;  /* 0x21c0000002089fae */ /* 0x0001e2000c101d68 */
[----:B------:R-:W-:Y:S01]  /*f480*/  PLOP3.LUT P0, PT, PT, PT, PT, 0x80, 0x0 ;  /* 0x000000000000781c */ /* 0x000fe20003f0f070 */
[----:B------:R-:W-:-:S12]  /*f490*/  NOP ;  /* 0x0000000000007918 */ /* 0x000fd80000000000 */
.L_x_463:
[----:B------:R-:W-:Y:S02]  /*f4a0*/  PLOP3.LUT P1, PT, P1, P0, PT, 0xa2, 0x0 ;  /* 0x000000000000781c */ /* 0x000fe40000f21472 */
[----:B------:R-:W-:-:S08]  /*f4b0*/  @P0 R2UR P1, UR4, R18 ;  /* 0x00000000120402ca */ /* 0x000fd00000020000 */
[----:B------:R-:W-:-:S05]  /*f4c0*/  @P0 PLOP3.LUT P0, PT, P1, PT, PT, 0x80, 0x0 ;  /* 0x000000000000081c */ /* 0x000fca0000f0f070 */
[----:B------:R-:W-:Y:S01]  /*f4d0*/  @!P1 SYNCS.ARRIVE.TRANS64.RED.A0T1 RZ, [UR4+0x28c00], RZ ;  /* 0x028c00ffffff99a7 */ /* 0x000fe20008200404 */
[----:B------:R-:W-:Y:S07]  /*f4e0*/  @!P1 ARRIVES.LDGSTSBAR.64.TRANSCNT [UR4+0x28c00] ;  /* 0x028c0000ff0099b0 */ /* 0x000fee0008000a84 */
[----:B------:R-:W-:Y:S05]  /*f4f0*/  @P0 BRA.U.ANY `(.L_x_463) ;  /* 0xfffffffd00e80947 */ /* 0x000fea000393ffff */
[----:B0-----:R-:W2:Y:S02]  /*f500*/  LDL.LU R2, [R1+0x50] ;  /* 0x0000500001027983 */ /* 0x001ea40000300800 */
[----:B--2---:R-:W-:-:S05]  /*f510*/  VIADD R2, R2, 0x1 ;  /* 0x0000000102027836 */ /* 0x004fca0000000000 */
[----:B------:R0:W-:Y:S01]  /*f520*/  STL [R1+0x50], R2 ;  /* 0x0000500201007387 */ /* 0x0001e20000100800 */
[----:B------:R-:W-:-:S04]  /*f530*/  LEA.HI R0, R2, R2, RZ, 0x1 ;  /* 0x0000000202007211 */ /* 0x000fc800078f08ff */
[----:B------:R-:W-:-:S05]  /*f540*/  LOP3.LUT R0, R0, 0xfffffffe, RZ, 0xc0, !PT ;  /* 0xfffffffe00007812 */ /* 0x000fca00078ec0ff */
[----:B------:R-:W-:-:S05]  /*f550*/  IMAD.IADD R0, R2, 0x1, -R0 ;  /* 0x0000000102007824 */ /* 0x000fca00078e0a00 */
[----:B------:R-:W-:Y:S01]  /*f560*/  SHF.L.U32 R0, R0, 0x1f, RZ ;  /* 0x0000001f00007819 */ /* 0x000fe200000006ff */
[----:B------:R-:W-:Y:S01]  /*f570*/  NOP ;  /* 0x0000000000007918 */ /* 0x000fe20000000000 */
[----:B------:R0:W-:Y:S01]  /*f580*/  SYNCS.ARRIVE.TRANS64.A1T0 RZ, [R18+URZ+0x28c00], RZ ;  /* 0x028c00ff12ff79a7 */ /* 0x0001e2000810003f */
[----:B------:R-:W-:Y:S01]  /*f590*/  BSSY B0, `(.L_x_464) ;  /* 0x0000003000007945 */ /* 0x000fe20003800000 */
[----:B------:R-:W1:Y:S03]  /*f5a0*/  SYNCS.PHASECHK.TRANS64.TRYWAIT P0, [R18+URZ+0x28c20], R0 ;  /* 0x028c2000120075a7 */ /* 0x000e66000800017f */
[----:B01----:R-:W-:Y:S05]  /*f5b0*/  @!P0 BRA `(.L_x_465) ;  /* 0x00000050001c8947 */ /* 0x003fea0003800000 */
.L_x_589:
[----:B------:R-:W-:Y:S05]  /*f5c0*/  BSYNC B0 ;  /* 0x0000000000007941 */ /* 0x000fea0003800000 */
.L_x_464:
[----:B------:R-:W2:Y:S01]  /*f5d0*/  LDL R2, [R1+0x18] ;  /* 0x0000180001027983 */ /* 0x000ea20000100800 */
[----:B------:R-:W-:Y:S01]  /*f5e0*/  BSSY B0, `(.L_x_466) ;  /* 0x0000096000007945 */ /* 0x000fe20003800000 */
[----:B--2---:R-:W-:-:S13]  /*f5f0*/  ISETP.NE.AND P0, PT, R2, RZ, PT ;  /* 0x000000ff0200720c */ /* 0x004fda0003f05270 */
[----:B------:R-:W-:Y:S05]  /*f600*/  @!P0 BRA `(.L_x_467) ;  /* 0x00000008004c8947 */ /* 0x000fea0003800000 */
[----:B------:R-:W2:Y:S01]  /*f610*/  LDL R2, [R1+0x10] ;  /* 0x0000100001027983 */ /* 0x000ea20000100800 */
[----:B0-----:R-:W-:Y:S01]  /*f620*/  IMAD R0, R19, 0x8, R18 ;  /* 0x0000000813007824 */ /* 0x001fe200078e0212 */
[----:B------:R-:W-:Y:S01]  /*f630*/  BSSY B1, `(.L_x_468) ;  /* 0x0000007000017945 */ /* 0x000fe20003800000 */
[----:B------:R-:W0:Y:S02]  /*f640*/  S2R R3, SR_TID.X ;  /* 0x0000000000037919 */ /* 0x000e240000002100 */
[----:B0-----:R-:W-:-:S04]  /*f650*/  LOP3.LUT R3, R3, 0x7f, RZ, 0xc0, !PT ;  /* 0x0000007f03037812 */ /* 0x001fc800078ec0ff */
[----:B------:R-:W-:Y:S02]  /*f660*/  ISETP.NE.AND P1, PT, R3, RZ, PT ;  /* 0x000000ff0300720c */ /* 0x000fe40003f25270 */
[----:B--2---:R-:W-:-:S04]  /*f670*/  SHF.L.U32 R2, R2, 0x1f, RZ ;  /* 0x0000001f02027819 */ /* 0x004fc800000006ff */
[----:B------:R-:W0:Y:S02]  /*f680*/  SYNCS.PHASECHK.TRANS64.TRYWAIT P0, [R0+URZ+0x28c60], R2 ;  /* 0x028c6002000075a7 */ /* 0x000e24000800017f */
[----:B0-----:R-:W-:Y:S05]  /*f690*/  @!P0 BRA `(.L_x_469) ;  /* 0x0000004c00f88947 */ /* 0x001fea0003800000 */
.L_x_590:
[----:B------:R-:W-:Y:S05]  /*f6a0*/  BSYNC B1 ;  /* 0x0000000000017941 */ /* 0x000fea0003800000 */
.L_x_468:
[----:B------:R-:W-:Y:S04]  /*f6b0*/  BSSY B1, `(.L_x_470) ;  /* 0x0000009000017945 */ /* 0x000fe80003800000 */
[----:B------:R-:W-:Y:S05]  /*f6c0*/  @P1 BRA `(.L_x_471) ;  /* 0x00000000001c1947 */ /* 0x000fea0003800000 */
[----:B------:R-:W1:Y:S01]  /*f6d0*/  S2R R3, SR_TID.X ;  /* 0x0000000000037919 */ /* 0x000e620000002100 */
[----:B0-----:R-:W-:-:S04]  /*f6e0*/  IMAD.MOV.U32 R2, RZ, RZ, 0x10000 ;  /* 0x00010000ff027424 */ /* 0x001fc800078e00ff */
[----:B------:R2:W-:Y:S01]  /*f6f0*/  SYNCS.ARRIVE.TRANS64 RZ, [R0+URZ+0x28c50], R2 ;  /* 0x028c500200ff79a7 */ /* 0x0005e2000800003f */
[----:B-1----:R-:W-:-:S04]  /*f700*/  LOP3.LUT R3, R3, 0x1f, RZ, 0xc0, !PT ;  /* 0x0000001f03037812 */ /* 0x002fc800078ec0ff */
[----:B------:R-:W-:-:S13]  /*f710*/  ISETP.NE.AND P0, PT, R3, RZ, PT ;  /* 0x000000ff0300720c */ /* 0x000fda0003f05270 */
[----:B--2---:R-:W-:Y:S05]  /*f720*/  @!P0 BRA `(.L_x_471) ;  /* 0x0000000000048947 */ /* 0x004fea0003800000 */
[----:B------:R-:W-:Y:S01]  /*f730*/  BPT.TRAP 0x1 ;  /* 0x000000040000795c */ /* 0x000fe20000300000 */
.L_x_471:
[----:B------:R-:W-:Y:S05]  /*f740*/  BSYNC B1 ;  /* 0x0000000000017941 */ /* 0x000fea0003800000 */
.L_x_470:
[----:B------:R-:W2:Y:S04]  /*f750*/  LDL R3, [R1+0x1c] ;  /* 0x00001c0001037983 */ /* 0x000ea80000100800 */
[----:B0-----:R-:W2:Y:S01]  /*f760*/  LDL.LU R2, [R1+0x28] ;  /* 0x0000280001027983 */ /* 0x001ea20000300800 */
[----:B------:R-:W-:Y:S01]  /*f770*/  UIADD3 UR4, UP0, UR38, 0x470, URZ ;  /* 0x0000047026047890 */ /* 0x000fe2000ff1e03f */
[----:B------:R-:W-:Y:S01]  /*f780*/  PLOP3.LUT P0, PT, PT, PT, PT, 0x80, 0x0 ;  /* 0x000000000000781c */ /* 0x000fe20003f0f070 */
[----:B------:R-:W-:Y:S01]  /*f790*/  VIADD R0, R0, 0x28c50 ;  /* 0x00028c5000007836 */ /* 0x000fe20000000000 */
[----:B------:R-:W-:Y:S01]  /*f7a0*/  UMOV UR6, 0x0 ;  /* 0x0000000000067882 */ /* 0x000fe20000000000 */
[----:B------:R-:W-:Y:S01]  /*f7b0*/  UIADD3.X UR5, URZ, UR39, URZ, UP0, !UPT ;  /* 0x000000273f057290 */ /* 0x000fe200087fe43f */
[----:B------:R-:W-:Y:S01]  /*f7c0*/  UMOV UR7, 0x14f00000 ;  /* 0x14f0000000077882 */ /* 0x000fe20000000000 */
[----:B------:R-:W-:Y:S01]  /*f7d0*/  UMOV UR10, URZ ;  /* 0x0000003f000a7c82 */ /* 0x000fe20008000000 */
[----:B--2---:R-:W-:-:S02]  /*f7e0*/  IMAD R3, R2, 0x40, R3 ;  /* 0x0000004002037824 */ /* 0x004fc400078e0203 */
[----:B------:R-:W-:-:S04]  /*f7f0*/  IMAD R2, R19, 0x10000, R18 ;  /* 0x0001000013027824 */ /* 0x000fc800078e0212 */
[----:B------:R-:W-:-:S07]  /*f800*/  VIADD R4, R2, 0x400 ;  /* 0x0000040002047836 */ /* 0x000fce0000000000 */
.L_x_472:
[----:B------:R-:W-:-:S13]  /*f810*/  @P0 ELECT P1, URZ, PT ;  /* 0x00000000003f082f */ /* 0x000fda0003820000 */
[----:B------:R-:W-:Y:S02]  /*f820*/  @P1 R2UR UR13, R16 ;  /* 0x00000000100d12ca */ /* 0x000fe400000e0000 */
[----:B------:R-:W-:Y:S02]  /*f830*/  @P1 R2UR UR12, R17 ;  /* 0x00000000110c12ca */ /* 0x000fe400000e0000 */
[----:B------:R-:W-:Y:S02]  /*f840*/  @P1 R2UR UR11, R3 ;  /* 0x00000000030b12ca */ /* 0x000fe400000e0000 */
[----:B------:R-:W-:Y:S02]  /*f850*/  @P1 R2UR UR9, R0 ;  /* 0x00000000000912ca */ /* 0x000fe400000e0000 */
[----:B------:R-:W-:Y:S02]  /*f860*/  @P1 R2UR UR8, R4 ;  /* 0x00000000040812ca */ /* 0x000fe400000e0000 */
[----:B------:R-:W-:-:S02]  /*f870*/  @P1 PLOP3.LUT P0, PT, P1, PT, PT, 0x8, 0x0 ;  /* 0x000000000000181c */ /* 0x000fc40000f0e170 */
[----:B------:R-:W-:-:S09]  /*f880*/  PLOP3.LUT P1, PT, PT, PT, PT, 0x8, 0x0 ;  /* 0x000000000000781c */ /* 0x000fd20003f2e170 */
[----:B------:R0:W-:Y:S02]  /*f890*/  UTMALDG.4D [UR8], [UR4], desc[UR6] ;  /* 0x00000608040075b4 */ /* 0x0001e40008019000 */
[----:B0-----:R-:W-:Y:S05]  /*f8a0*/  @P0 BRA.U.ANY `(.L_x_472) ;  /* 0xfffffffd00d80947 */ /* 0x001fea000393ffff */
[----:B------:R-:W-:Y:S01]  /*f8b0*/  PLOP3.LUT P0, PT, PT, PT, PT, 0x80, 0x0 ;  /* 0x000000000000781c */ /* 0x000fe20003f0f070 */
[----:B------:R-:W-:Y:S01]  /*f8c0*/  VIADD R4, R2, 0x2400 ;  /* 0x0000240002047836 */ /* 0x000fe20000000000 */
[----:B------:R-:W-:Y:S01]  /*f8d0*/  UMOV UR6, 0x0 ;  /* 0x0000000000067882 */ /* 0x000fe20000000000 */
[----:B------:R-:W-:Y:S01]  /*f8e0*/  UMOV UR7, 0x14f00000 ;  /* 0x14f0000000077882 */ /* 0x000fe20000000000 */
[----:B------:R-:W-:-:S09]  /*f8f0*/  UMOV UR10, 0x40 ;  /* 0x00000040000a7882 */ /* 0x000fd20000000000 */
.L_x_473:
        /* <DEDUP_REMOVED lines=15> */
.L_x_474:
        /* <DEDUP_REMOVED lines=15> */
.L_x_475:
        /* <DEDUP_REMOVED lines=15> */
.L_x_476:
        /* <DEDUP_REMOVED lines=15> */
.L_x_477:
        /* <DEDUP_REMOVED lines=15> */
.L_x_478:
        /* <DEDUP_REMOVED lines=15> */
.L_x_479:
        /* <DEDUP_REMOVED lines=9> */
[----:B-1----:R-:W-:Y:S05]  /*ff30*/  @P0 BRA.U.ANY `(.L_x_479) ;  /* 0xfffffffd00d80947 */ /* 0x002fea000393ffff */
.L_x_467:
[----:B------:R-:W-:Y:S05]  /*ff40*/  BSYNC B0 ;  /* 0x0000000000007941 */ /* 0x000fea0003800000 */
.L_x_466:
[----:B------:R-:W0:Y:S04]  /*ff50*/  LDL R4, [R1+0x2c] ;  /* 0x00002c0001047983 */ /* 0x000e280000100800 */
[----:B------:R-:W2:Y:S01]  /*ff60*/  LDL R5, [R1+0x20] ;  /* 0x0000200001057983 */ /* 0x000ea20000100800 */
[----:B------:R-:W-:Y:S01]  /*ff70*/  BSSY B0, `(.L_x_480) ;  /* 0x00002a7000007945 */ /* 0x000fe20003800000 */
[----:B0-----:R-:W-:-:S05]  /*ff80*/  VIADD R0, R4, 0xfffffffe ;  /* 0xfffffffe04007836 */ /* 0x001fca0000000000 */
[----:B--2---:R-:W-:-:S13]  /*ff90*/  ISETP.GE.AND P0, PT, R0, R5, PT ;  /* 0x000000050000720c */ /* 0x004fda0003f06270 */
[----:B------:R-:W-:Y:S05]  /*ffa0*/  @!P0 BRA `(.L_x_481) ;  /* 0x00000028008c8947 */ /* 0x000fea0003800000 */
[----:B------:R-:W2:Y:S04]  /*ffb0*/  LDL.LU R7, [R1+0x58] ;  /* 0x0000580001077983 */ /* 0x000ea80000300800 */
[----:B------:R-:W3:Y:S04]  /*ffc0*/  LDL.LU R6, [R1+0x34] ;  /* 0x0000340001067983 */ /* 0x000ee80000300800 */
[----:B------:R-:W4:Y:S01]  /*ffd0*/  LDL.LU R4, [R1+0x3c] ;  /* 0x00003c0001047983 */ /* 0x000f220000300800 */
[----:B------:R-:W-:Y:S01]  /*ffe0*/  LOP3.LUT R5, RZ, R5, RZ, 0x33, !PT ;  /* 0x00000005ff057212 */ /* 0x000fe200078e33ff */
[----:B------:R-:W-:Y:S01]  /*fff0*/  BSSY B2, `(.L_x_482) ;  /* 0x00000e4000027945 */ /* 0x000fe20003800000 */
[----:B--2---:R-:W-:-:S04]  /*10000*/  VIADD R2, R7, 0x1 ;  /* 0x0000000107027836 */ /* 0x004fc80000000000 */
[----:B---3--:R-:W-:-:S05]  /*10010*/  IMAD R2, R2, R6, RZ ;  /* 0x0000000602027224 */ /* 0x008fca00078e02ff */
[----:B----4-:R-:W-:-:S05]  /*10020*/  VIMNMX R4, R4, R2, PT ;  /* 0x0000000204047248 */ /* 0x010fca0003fe0100 */
[----:B------:R-:W-:-:S05]  /*10030*/  IMAD.MOV R2, RZ, RZ, -R4 ;  /* 0x000000ffff027224 */ /* 0x000fca00078e0a04 */
[----:B------:R-:W-:-:S05]  /*10040*/  VIADDMNMX R5, R2, 0x1, R5, !PT ;  /* 0x0000000102057846 */ /* 0x000fca0007800105 */
[----:B------:R-:W-:-:S05]  /*10050*/  IMAD.IADD R2, R4, 0x1, R5 ;  /* 0x0000000104027824 */ /* 0x000fca00078e0205 */
[----:B------:R-:W-:-:S04]  /*10060*/  LOP3.LUT R2, R2, 0x1, RZ, 0xc0, !PT ;  /* 0x0000000102027812 */ /* 0x000fc800078ec0ff */
[----:B------:R-:W-:-:S13]  /*10070*/  ISETP.NE.U32.AND P0, PT, R2, 0x1, PT ;  /* 0x000000010200780c */ /* 0x000fda0003f05070 */
[----:B------:R-:W-:Y:S05]  /*10080*/  @P0 BRA `(.L_x_483) ;  /* 0x0000000c00680947 */ /* 0x000fea0003800000 */
[----:B------:R-:W2:Y:S04]  /*10090*/  LDL R6, [R1+0x18] ;  /* 0x0000180001067983 */ /* 0x000ea80000100800 */
[----:B------:R-:W3:Y:S01]  /*100a0*/  LDL.LU R8, [R1+0x10] ;  /* 0x0000100001087983 */ /* 0x000ee20000300800 */
[----:B------:R-:W-:Y:S01]  /*100b0*/  VIADD R19, R19, 0x1 ;  /* 0x0000000113137836 */ /* 0x000fe20000000000 */
[----:B------:R-:W-:Y:S04]  /*100c0*/  BSSY B1, `(.L_x_484) ;  /* 0x00000d4000017945 */ /* 0x000fe80003800000 */
[----:B------:R-:W-:-:S04]  /*100d0*/  ISETP.NE.AND P0, PT, R19, 0x2, PT ;  /* 0x000000021300780c */ /* 0x000fc80003f05270 */
[----:B------:R-:W-:Y:S02]  /*100e0*/  SEL R2, RZ, 0x1, P0 ;  /* 0x00000001ff027807 */ /* 0x000fe40000000000 */
[----:B------:R-:W-:Y:S02]  /*100f0*/  SEL R19, R19, RZ, P0 ;  /* 0x000000ff13137207 */ /* 0x000fe40000000000 */
[----:B--2---:R-:W-:Y:S02]  /*10100*/  ISETP.NE.AND P2, PT, R6, RZ, PT ;  /* 0x000000ff0600720c */ /* 0x004fe40003f45270 */
[----:B---3--:R-:W-:-:S05]  /*10110*/  LOP3.LUT R8, R8, R2, RZ, 0x3c, !PT ;  /* 0x0000000208087212 */ /* 0x008fca00078e3cff */
[----:B------:R0:W-:Y:S06]  /*10120*/  STL [R1+0x10], R8 ;  /* 0x0000100801007387 */ /* 0x0001ec0000100800 */
[----:B------:R-:W-:Y:S05]  /*10130*/  @!P2 BRA `(.L_x_485) ;  /* 0x0000000c0030a947 */ /* 0x000fea0003800000 */
[----:B------:R-:W-:Y:S02]  /*10140*/  ULDC.64 UR4, c[0x0][0x418] ;  /* 0x0001060000047ab9 */ /* 0x000fe40000000a00 */
[----:B------:R-:W-:-:S04]  /*10150*/  ISETP.NE.U32.AND P0, PT, RZ, UR4, PT ;  /* 0x00000004ff007c0c */ /* 0x000fc8000bf05070 */
[----:B------:R-:W-:-:S13]  /*10160*/  ISETP.NE.AND.EX P0, PT, RZ, UR5, PT, P0 ;  /* 0x00000005ff007c0c */ /* 0x000fda000bf05300 */
[----:B------:R-:W-:Y:S05]  /*10170*/  @!P0 BRA `(.L_x_486) ;  /* 0x00000000004c8947 */ /* 0x000fea0003800000 */
[----:B------:R-:W2:Y:S01]  /*10180*/  LDL R10, [R1+0x14] ;  /* 0x00001400010a7983 */ /* 0x000ea20000100800 */
[----:B------:R-:W1:Y:S01]  /*10190*/  LDC R7, c[0x0][0x43c] ;  /* 0x00010f00ff077b82 */ /* 0x000e620000000800 */
[----:B------:R-:W-:Y:S02]  /*101a0*/  ULDC.64 UR6, c[0x0][0x428] ;  /* 0x00010a0000067ab9 */ /* 0x000fe40000000a00 */
[----:B------:R-:W3:Y:S01]  /*101b0*/  LDL R9, [R1+0x8] ;  /* 0x0000080001097983 */ /* 0x000ee20000100800 */
[----:B-1----:R-:W-:-:S13]  /*101c0*/  ISETP.NE.AND P0, PT, R7, 0x1, PT ;  /* 0x000000010700780c */ /* 0x002fda0003f05270 */
[----:B------:R-:W1:Y:S02]  /*101d0*/  @P0 LDC.64 R2, c[0x0][0x440] ;  /* 0x00011000ff020b82 */ /* 0x000e640000000a00 */
[----:B-1----:R-:W-:-:S04]  /*101e0*/  @P0 IMAD.HI.U32 R6, R0, R2, RZ ;  /* 0x0000000200060227 */ /* 0x002fc800078e00ff */
[----:B------:R-:W-:Y:S01]  /*101f0*/  IMAD.MOV.U32 R2, RZ, RZ, R0 ;  /* 0x000000ffff027224 */ /* 0x000fe200078e0000 */
[----:B------:R-:W-:-:S05]  /*10200*/  @P0 SHF.R.U32.HI R2, RZ, R3, R6 ;  /* 0x00000003ff020219 */ /* 0x000fca0000011606 */
[----:B------:R-:W-:-:S04]  /*10210*/  IMAD.MOV R3, RZ, RZ, -R2 ;  /* 0x000000ffff037224 */ /* 0x000fc800078e0a02 */
[----:B------:R-:W-:Y:S01]  /*10220*/  IMAD R0, R7, R3, R0 ;  /* 0x0000000307007224 */ /* 0x000fe200078e0200 */
[----:B------:R-:W-:Y:S01]  /*10230*/  SHF.R.S32.HI R3, RZ, 0x1f, R2 ;  /* 0x0000001fff037819 */ /* 0x000fe20000011402 */
[----:B--2---:R-:W-:-:S04]  /*10240*/  IMAD R6, R10, UR6, RZ ;  /* 0x000000060a067c24 */ /* 0x004fc8000f8e02ff */
[C---:B---3--:R-:W-:Y:S02]  /*10250*/  IMAD R6, R9.reuse, UR7, R6 ;  /* 0x0000000709067c24 */ /* 0x048fe4000f8e0206 */
[----:B------:R-:W-:-:S04]  /*10260*/  IMAD.WIDE.U32 R2, R9, UR6, R2 ;  /* 0x0000000609027c25 */ /* 0x000fc8000f8e0002 */
[----:B------:R-:W-:Y:S01]  /*10270*/  IMAD.IADD R3, R6, 0x1, R3 ;  /* 0x0000000106037824 */ /* 0x000fe200078e0203 */
[----:B------:R-:W-:-:S04]  /*10280*/  LEA R6, P0, R2, UR4, 0x2 ;  /* 0x0000000402067c11 */ /* 0x000fc8000f8010ff */
[----:B------:R-:W-:-:S05]  /*10290*/  LEA.HI.X R7, R2, UR5, R3, 0x2, P0 ;  /* 0x0000000502077c11 */ /* 0x000fca00080f1403 */
[----:B------:R1:W5:Y:S04]  /*102a0*/  LDG.E R16, desc[UR40][R6.64] ;  /* 0x0000002806107981 */ /* 0x000368000c1e1900 */
.L_x_486:
[----:B------:R-:W-:Y:S01]  /*102b0*/  IMAD R3, R19, 0x8, R18 ;  /* 0x0000000813037824 */ /* 0x000fe200078e0212 */
[----:B------:R-:W-:Y:S01]  /*102c0*/  SHF.L.U32 R2, R8, 0x1f, RZ ;  /* 0x0000001f08027819 */ /* 0x000fe200000006ff */
[----:B-1----:R-:W1:Y:S01]  /*102d0*/  S2R R6, SR_TID.X ;  /* 0x0000000000067919 */ /* 0x002e620000002100 */
[----:B------:R-:W-:Y:S02]  /*102e0*/  BSSY B3, `(.L_x_487) ;  /* 0x0000005000037945 */ /* 0x000fe40003800000 */
[----:B------:R-:W2:Y:S01]  /*102f0*/  SYNCS.PHASECHK.TRANS64.TRYWAIT P0, [R3+URZ+0x28c40], R2 ;  /* 0x028c4002030075a7 */ /* 0x000ea2000800017f */
[----:B-1----:R-:W-:-:S04]  /*10300*/  LOP3.LUT R6, R6, 0x7f, RZ, 0xc0, !PT ;  /* 0x0000007f06067812 */ /* 0x002fc800078ec0ff */
[----:B------:R-:W-:Y:S01]  /*10310*/  ISETP.NE.AND P1, PT, R6, RZ, PT ;  /* 0x000000ff0600720c */ /* 0x000fe20003f25270 */
[----:B--2---:R-:W-:-:S12]  /*10320*/  @!P0 BRA `(.L_x_488) ;  /* 0x0000004000e88947 */ /* 0x004fd80003800000 */
.L_x_591:
[----:B------:R-:W-:Y:S05]  /*10330*/  BSYNC B3 ;  /* 0x0000000000037941 */ /* 0x000fea0003800000 */
.L_x_487:
[----:B------:R-:W-:Y:S04]  /*10340*/  BSSY B3, `(.L_x_489) ;  /* 0x0000009000037945 */ /* 0x000fe80003800000 */
[----:B------:R-:W-:Y:S05]  /*10350*/  @P1 BRA `(.L_x_490) ;  /* 0x00000000001c1947 */ /* 0x000fea0003800000 */
[----:B------:R-:W2:Y:S01]  /*10360*/  S2R R7, SR_TID.X ;  /* 0x0000000000077919 */ /* 0x000ea20000002100 */
[----:B------:R-:W-:-:S04]  /*10370*/  IMAD.MOV.U32 R6, RZ, RZ, 0x2000 ;  /* 0x00002000ff067424 */ /* 0x000fc800078e00ff */
[----:B------:R3:W-:Y:S01]  /*10380*/  SYNCS.ARRIVE.TRANS64 RZ, [R3+URZ+0x28c30], R6 ;  /* 0x028c300603ff79a7 */ /* 0x0007e2000800003f */
[----:B--2---:R-:W-:-:S04]  /*10390*/  LOP3.LUT R7, R7, 0x1f, RZ, 0xc0, !PT ;  /* 0x0000001f07077812 */ /* 0x004fc800078ec0ff */
[----:B------:R-:W-:-:S13]  /*103a0*/  ISETP.NE.AND P0, PT, R7, RZ, PT ;  /* 0x000000ff0700720c */ /* 0x000fda0003f05270 */
[----:B---3--:R-:W-:Y:S05]  /*103b0*/  @!P0 BRA `(.L_x_490) ;  /* 0x0000000000048947 */ /* 0x008fea0003800000 */
[----:B------:R-:W-:Y:S01]  /*103c0*/  BPT.TRAP 0x1 ;  /* 0x000000040000795c */ /* 0x000fe20000300000 */
.L_x_490:
[----:B------:R-:W-:Y:S05]  /*103d0*/  BSYNC B3 ;  /* 0x0000000000037941 */ /* 0x000fea0003800000 */
.L_x_489:
[----:B------:R-:W2:Y:S01]  /*103e0*/  LDL R7, [R1+0x1c] ;  /* 0x00001c0001077983 */ /* 0x000ea20000100800 */
[----:B------:R-:W-:Y:S01]  /*103f0*/  IMAD.MOV.U32 R10, RZ, RZ, RZ ;  /* 0x000000ffff0a7224 */ /* 0x000fe200078e00ff */
[----:B------:R-:W-:Y:S01]  /*10400*/  UIADD3 UR4, UP0, UR38, 0x370, URZ ;  /* 0x0000037026047890 */ /* 0x000fe2000ff1e03f */
[----:B------:R-:W-:Y:S01]  /*10410*/  IMAD R6, R19, 0x2000, R18 ;  /* 0x0000200013067824 */ /* 0x000fe200078e0212 */
[----:B------:R-:W-:Y:S01]  /*10420*/  PLOP3.LUT P0, PT, PT, PT, PT, 0x80, 0x0 ;  /* 0x000000000000781c */ /* 0x000fe20003f0f070 */
[----:B------:R-:W-:Y:S01]  /*10430*/  UMOV UR6, 0x0 ;  /* 0x0000000000067882 */ /* 0x000fe20000000000 */
[----:B------:R-:W-:Y:S01]  /*10440*/  R2UR UR10, R10 ;  /* 0x000000000a0a72ca */ /* 0x000fe200000e0000 */
[----:B------:R-:W-:Y:S01]  /*10450*/  VIADD R6, R6, 0x22400 ;  /* 0x0002240006067836 */ /* 0x000fe20000000000 */
[----:B------:R-:W-:Y:S01]  /*10460*/  UIADD3.X UR5, URZ, UR39, URZ, UP0, !UPT ;  /* 0x000000273f057290 */ /* 0x000fe200087fe43f */
[----:B------:R-:W-:Y:S01]  /*10470*/  UMOV UR7, 0x14f00000 ;  /* 0x14f0000000077882 */ /* 0x000fe20000000000 */
[----:B--2---:R-:W-:-:S02]  /*10480*/  IMAD R0, R0, 0x40, R7 ;  /* 0x0000004000007824 */ /* 0x004fc400078e0207 */
[----:B------:R-:W-:-:S09]  /*10490*/  VIADD R7, R3, 0x28c30 ;  /* 0x00028c3003077836 */ /* 0x000fd20000000000 */
.L_x_491:
[----:B------:R-:W-:-:S13]  /*104a0*/  @P0 ELECT P2, URZ, PT ;  /* 0x00000000003f082f */ /* 0x000fda0003840000 */
[----:B-----5:R-:W-:Y:S02]  /*104b0*/  @P2 R2UR UR13, R16 ;  /* 0x00000000100d22ca */ /* 0x020fe400000e0000 */
[----:B------:R-:W-:Y:S02]  /*104c0*/  @P2 R2UR UR12, R17 ;  /* 0x00000000110c22ca */ /* 0x000fe400000e0000 */
[----:B------:R-:W-:Y:S02]  /*104d0*/  @P2 R2UR UR11, R0 ;  /* 0x00000000000b22ca */ /* 0x000fe400000e0000 */
[----:B------:R-:W-:Y:S02]  /*104e0*/  @P2 R2UR UR9, R7 ;  /* 0x00000000070922ca */ /* 0x000fe400000e0000 */
[----:B------:R-:W-:Y:S02]  /*104f0*/  @P2 R2UR UR8, R6 ;  /* 0x00000000060822ca */ /* 0x000fe400000e0000 */
[----:B------:R-:W-:-:S02]  /*10500*/  @P2 PLOP3.LUT P0, PT, P2, PT, PT, 0x8, 0x0 ;  /* 0x000000000000281c */ /* 0x000fc4000170e170 */
[----:B------:R-:W-:-:S09]  /*10510*/  PLOP3.LUT P2, PT, PT, PT, PT, 0x8, 0x0 ;  /* 0x000000000000781c */ /* 0x000fd20003f4e170 */
[----:B------:R2:W-:Y:S02]  /*10520*/  UTMALDG.4D [UR8], [UR4], desc[UR6] ;  /* 0x00000608040075b4 */ /* 0x0005e40008019000 */
[----:B--2---:R-:W-:Y:S05]  /*10530*/  @P0 BRA.U.ANY `(.L_x_491) ;  /* 0xfffffffd00d80947 */ /* 0x004fea000393ffff */
[----:B------:R-:W2:Y:S01]  /*10540*/  SYNCS.PHASECHK.TRANS64.TRYWAIT P0, [R3+URZ+0x28c60], R2 ;  /* 0x028c6002030075a7 */ /* 0x000ea2000800017f */
[----:B------:R-:W-:Y:S04]  /*10550*/  BSSY B3, `(.L_x_492) ;  /* 0x0000002000037945 */ /* 0x000fe80003800000 */
[----:B--2---:R-:W-:Y:S05]  /*10560*/  @!P0 BRA `(.L_x_493) ;  /* 0x00000040006c8947 */ /* 0x004fea0003800000 */
.L_x_592:
[----:B------:R-:W-:Y:S05]  /*10570*/  BSYNC B3 ;  /* 0x0000000000037941 */ /* 0x000fea0003800000 */
.L_x_492:
[----:B------:R-:W-:Y:S01]  /*10580*/  BSSY B3, `(.L_x_494) ;  /* 0x000000b000037945 */ /* 0x000fe20003800000 */
[----:B0-----:R-:W-:Y:S02]  /*10590*/  IMAD.MOV.U32 R8, RZ, RZ, 0x0 ;  /* 0x00000000ff087424 */ /* 0x001fe400078e00ff */
[----:B------:R-:W-:Y:S01]  /*105a0*/  IMAD.MOV.U32 R9, RZ, RZ, 0x14f00000 ;  /* 0x14f00000ff097424 */ /* 0x000fe200078e00ff */
[----:B------:R-:W-:Y:S06]  /*105b0*/  @P1 BRA `(.L_x_495) ;  /* 0x00000000001c1947 */ /* 0x000fec0003800000 */
[----:B------:R-:W0:Y:S01]  /*105c0*/  S2R R6, SR_TID.X ;  /* 0x0000000000067919 */ /* 0x000e220000002100 */
[----:B-12---:R-:W-:-:S04]  /*105d0*/  IMAD.MOV.U32 R2, RZ, RZ, 0x10000 ;  /* 0x00010000ff027424 */ /* 0x006fc800078e00ff */
[----:B------:R3:W-:Y:S01]  /*105e0*/  SYNCS.ARRIVE.TRANS64 RZ, [R3+URZ+0x28c50], R2 ;  /* 0x028c500203ff79a7 */ /* 0x0007e2000800003f */
[----:B0-----:R-:W-:-:S04]  /*105f0*/  LOP3.LUT R6, R6, 0x1f, RZ, 0xc0, !PT ;  /* 0x0000001f06067812 */ /* 0x001fc800078ec0ff */
[----:B------:R-:W-:-:S13]  /*10600*/  ISETP.NE.AND P0, PT, R6, RZ, PT ;  /* 0x000000ff0600720c */ /* 0x000fda0003f05270 */
[----:B---3--:R-:W-:Y:S05]  /*10610*/  @!P0 BRA `(.L_x_495) ;  /* 0x0000000000048947 */ /* 0x008fea0003800000 */
[----:B------:R-:W-:Y:S01]  /*10620*/  BPT.TRAP 0x1 ;  /* 0x000000040000795c */ /* 0x000fe20000300000 */
.L_x_495:
[----:B------:R-:W-:Y:S05]  /*10630*/  BSYNC B3 ;  /* 0x0000000000037941 */ /* 0x000fea0003800000 */
.L_x_494:
[----:B------:R-:W-:Y:S01]  /*10640*/  R2UR UR10, R10 ;  /* 0x000000000a0a72ca */ /* 0x000fe200000e0000 */
[----:B-12---:R-:W-:Y:S01]  /*10650*/  IMAD R2, R19, 0x10000, R18 ;  /* 0x0001000013027824 */ /* 0x006fe200078e0212 */
[----:B------:R-:W-:Y:S01]  /*10660*/  R2UR UR6, R8 ;  /* 0x00000000080672ca */ /* 0x000fe200000e0000 */
[----:B------:R-:W-:Y:S01]  /*10670*/  UIADD3 UR4, UP0, UR38, 0x470, URZ ;  /* 0x0000047026047890 */ /* 0x000fe2000ff1e03f */
[----:B------:R-:W-:Y:S01]  /*10680*/  R2UR UR7, R9 ;  /* 0x00000000090772ca */ /* 0x000fe200000e0000 */
[----:B------:R-:W-:Y:S01]  /*10690*/  VIADD R3, R3, 0x28c50 ;  /* 0x00028c5003037836 */ /* 0x000fe20000000000 */
[----:B------:R-:W-:Y:S01]  /*106a0*/  PLOP3.LUT P0, PT, PT, PT, PT, 0x80, 0x0 ;  /* 0x000000000000781c */ /* 0x000fe20003f0f070 */
[----:B------:R-:W-:Y:S01]  /*106b0*/  VIADD R6, R2, 0x400 ;  /* 0x0000040002067836 */ /* 0x000fe20000000000 */
[----:B------:R-:W-:-:S12]  /*106c0*/  UIADD3.X UR5, URZ, UR39, URZ, UP0, !UPT ;  /* 0x000000273f057290 */ /* 0x000fd800087fe43f */
.L_x_496:
        /* <DEDUP_REMOVED lines=10> */
[----:B------:R-:W-:Y:S01]  /*10770*/  R2UR UR6, R8 ;  /* 0x00000000080672ca */ /* 0x000fe200000e0000 */
[----:B------:R-:W-:Y:S01]  /*10780*/  VIADD R6, R2, 0x2400 ;  /* 0x0000240002067836 */ /* 0x000fe20000000000 */
[----:B------:R-:W-:Y:S01]  /*10790*/  R2UR UR7, R9 ;  /* 0x00000000090772ca */ /* 0x000fe200000e0000 */
[----:B------:R-:W-:Y:S01]  /*107a0*/  UMOV UR10, 0x40 ;  /* 0x00000040000a7882 */ /* 0x000fe20000000000 */
[----:B------:R-:W-:-:S13]  /*107b0*/  PLOP3.LUT P0, PT, PT, PT, PT, 0x80, 0x0 ;  /* 0x000000000000781c */ /* 0x000fda0003f0f070 */
.L_x_497:
        /* <DEDUP_REMOVED lines=15> */
.L_x_498:
        /* <DEDUP_REMOVED lines=15> */
.L_x_499:
        /* <DEDUP_REMOVED lines=15> */
.L_x_500:
        /* <DEDUP_REMOVED lines=15> */
.L_x_501:
        /* <DEDUP_REMOVED lines=15> */
.L_x_502:
        /* <DEDUP_REMOVED lines=15> */
.L_x_503:
        /* <DEDUP_REMOVED lines=10> */
.L_x_485:
[----:B------:R-:W-:Y:S05]  /*10e00*/  BSYNC B1 ;  /* 0x0000000000017941 */ /* 0x000fea0003800000 */
.L_x_484:
[----:B------:R-:W2:Y:S02]  /*10e10*/  LDL.LU R6, [R1+0x2c] ;  /* 0x00002c0001067983 */ /* 0x000ea40000300800 */
[----:B--2---:R-:W-:-:S07]  /*10e20*/  VIADD R0, R6, 0xfffffffd ;  /* 0xfffffffd06007836 */ /* 0x004fce0000000000 */
.L_x_483:
[----:B------:R-:W-:Y:S05]  /*10e30*/  BSYNC B2 ;  /* 0x0000000000027941 */ /* 0x000fea0003800000 */
.L_x_482:
[----:B------:R-:W-:Y:S01]  /*10e40*/  VIADD R5, R5, 0xfffffffe ;  /* 0xfffffffe05057836 */ /* 0x000fe20000000000 */
[----:B------:R-:W-:-:S04]  /*10e50*/  LOP3.LUT R4, RZ, R4, RZ, 0x33, !PT ;  /* 0x00000004ff047212 */ /* 0x000fc800078e33ff */
[----:B------:R-:W-:-:S13]  /*10e60*/  ISETP.NE.AND P0, PT, R5, R4, PT ;  /* 0x000000040500720c */ /* 0x000fda0003f05270 */
[----:B------:R-:W-:Y:S05]  /*10e70*/  @!P0 BRA `(.L_x_481) ;  /* 0x0000001800d88947 */ /* 0x000fea0003800000 */
.L_x_544:
[----:B------:R-:W2:Y:S04]  /*10e80*/  LDL R3, [R1+0x18] ;  /* 0x0000180001037983 */ /* 0x000ea80000100800 */
[----:B------:R-:W3:Y:S01]  /*10e90*/  LDL.LU R2, [R1+0x10] ;  /* 0x0000100001027983 */ /* 0x000ee20000300800 */
[----:B------:R-:W-:Y:S01]  /*10ea0*/  VIADD R7, R19, 0x1 ;  /* 0x0000000113077836 */ /* 0x000fe20000000000 */
[----:B------:R-:W-:Y:S05]  /*10eb0*/  YIELD ;  /* 0x0000000000007946 */ /* 0x000fea0003800000 */
[----:B------:R-:W-:Y:S01]  /*10ec0*/  ISETP.NE.AND P0, PT, R7, 0x2, PT ;  /* 0x000000020700780c */ /* 0x000fe20003f05270 */
[----:B------:R-:W-:Y:S03]  /*10ed0*/  BSSY B1, `(.L_x_504) ;  /* 0x00000d3000017945 */ /* 0x000fe60003800000 */
[----:B------:R-:W-:-:S02]  /*10ee0*/  SEL R6, RZ, 0x1, P0 ;  /* 0x00000001ff067807 */ /* 0x000fc40000000000 */
[----:B------:R-:W-:Y:S02]  /*10ef0*/  SEL R7, R7, RZ, P0 ;  /* 0x000000ff07077207 */ /* 0x000fe40000000000 */
[----:B--2---:R-:W-:Y:S02]  /*10f00*/  ISETP.NE.AND P1, PT, R3, RZ, PT ;  /* 0x000000ff0300720c */ /* 0x004fe40003f25270 */
[----:B---3--:R-:W-:-:S11]  /*10f10*/  LOP3.LUT R6, R2, R6, RZ, 0x3c, !PT ;  /* 0x0000000602067212 */ /* 0x008fd600078e3cff */
[----:B------:R-:W-:Y:S05]  /*10f20*/  @!P1 BRA `(.L_x_505) ;  /* 0x0000000c00349947 */ /* 0x000fea0003800000 */
[----:B------:R-:W-:Y:S01]  /*10f30*/  ULDC.64 UR4, c[0x0][0x418] ;  /* 0x0001060000047ab9 */ /* 0x000fe20000000a00 */
[----:B0-----:R-:W-:Y:S01]  /*10f40*/  IMAD.MOV.U32 R8, RZ, RZ, R0 ;  /* 0x000000ffff087224 */ /* 0x001fe200078e0000 */
[----:B------:R-:W-:-:S04]  /*10f50*/  ISETP.NE.U32.AND P0, PT, RZ, UR4, PT ;  /* 0x00000004ff007c0c */ /* 0x000fc8000bf05070 */
[----:B------:R-:W-:-:S13]  /*10f60*/  ISETP.NE.AND.EX P0, PT, RZ, UR5, PT, P0 ;  /* 0x00000005ff007c0c */ /* 0x000fda000bf05300 */
[----:B------:R-:W-:Y:S05]  /*10f70*/  @!P0 BRA `(.L_x_506) ;  /* 0x00000000004c8947 */ /* 0x000fea0003800000 */
[----:B------:R-:W2:Y:S01]  /*10f80*/  LDL R9, [R1+0x14] ;  /* 0x0000140001097983 */ /* 0x000ea20000100800 */
[----:B------:R-:W0:Y:S01]  /*10f90*/  LDC R8, c[0x0][0x43c] ;  /* 0x00010f00ff087b82 */ /* 0x000e220000000800 */
[----:B------:R-:W-:Y:S02]  /*10fa0*/  ULDC.64 UR6, c[0x0][0x428] ;  /* 0x00010a0000067ab9 */ /* 0x000fe40000000a00 */
[----:B------:R-:W3:Y:S01]  /*10fb0*/  LDL R5, [R1+0x8] ;  /* 0x0000080001057983 */ /* 0x000ee20000100800 */
[----:B0-----:R-:W-:-:S13]  /*10fc0*/  ISETP.NE.AND P0, PT, R8, 0x1, PT ;  /* 0x000000010800780c */ /* 0x001fda0003f05270 */
[----:B------:R-:W0:Y:S02]  /*10fd0*/  @P0 LDC.64 R2, c[0x0][0x440] ;  /* 0x00011000ff020b82 */ /* 0x000e240000000a00 */
[----:B0-----:R-:W-:-:S04]  /*10fe0*/  @P0 IMAD.HI.U32 R4, R0, R2, RZ ;  /* 0x0000000200040227 */ /* 0x001fc800078e00ff */
        /* <DEDUP_REMOVED lines=12> */
.L_x_506:
[----:B0-----:R-:W-:Y:S01]  /*110b0*/  IMAD R4, R7, 0x8, R18 ;  /* 0x0000000807047824 */ /* 0x001fe200078e0212 */
[----:B------:R-:W-:Y:S01]  /*110c0*/  SHF.L.U32 R2, R6, 0x1f, RZ ;  /* 0x0000001f06027819 */ /* 0x000fe200000006ff */
[----:B------:R-:W0:Y:S01]  /*110d0*/  S2R R3, SR_TID.X ;  /* 0x0000000000037919 */ /* 0x000e220000002100 */
[----:B------:R-:W-:Y:S02]  /*110e0*/  BSSY B2, `(.L_x_507) ;  /* 0x0000005000027945 */ /* 0x000fe40003800000 */
[----:B------:R-:W1:Y:S01]  /*110f0*/  SYNCS.PHASECHK.TRANS64.TRYWAIT P0, [R4+URZ+0x28c40], R2 ;  /* 0x028c4002040075a7 */ /* 0x000e62000800017f */
[----:B0-----:R-:W-:-:S04]  /*11100*/  LOP3.LUT R3, R3, 0x7f, RZ, 0xc0, !PT ;  /* 0x0000007f03037812 */ /* 0x001fc800078ec0ff */
[----:B------:R-:W-:Y:S01]  /*11110*/  ISETP.NE.AND P1, PT, R3, RZ, PT ;  /* 0x000000ff0300720c */ /* 0x000fe20003f25270 */
[----:B-1----:R-:W-:-:S12]  /*11120*/  @!P0 BRA `(.L_x_508) ;  /* 0x0000003400908947 */ /* 0x002fd80003800000 */
.L_x_593:
[----:B------:R-:W-:Y:S05]  /*11130*/  BSYNC B2 ;  /* 0x0000000000027941 */ /* 0x000fea0003800000 */
.L_x_507:
[----:B------:R-:W-:Y:S04]  /*11140*/  BSSY B2, `(.L_x_509) ;  /* 0x0000009000027945 */ /* 0x000fe80003800000 */
[----:B------:R-:W-:Y:S05]  /*11150*/  @P1 BRA `(.L_x_510) ;  /* 0x00000000001c1947 */ /* 0x000fea0003800000 */
[----:B------:R-:W1:Y:S01]  /*11160*/  S2R R5, SR_TID.X ;  /* 0x0000000000057919 */ /* 0x000e620000002100 */
[----:B------:R-:W-:-:S04]  /*11170*/  IMAD.MOV.U32 R3, RZ, RZ, 0x2000 ;  /* 0x00002000ff037424 */ /* 0x000fc800078e00ff */
[----:B------:R2:W-:Y:S01]  /*11180*/  SYNCS.ARRIVE.TRANS64 RZ, [R4+URZ+0x28c30], R3 ;  /* 0x028c300304ff79a7 */ /* 0x0005e2000800003f */
[----:B-1----:R-:W-:-:S04]  /*11190*/  LOP3.LUT R5, R5, 0x1f, RZ, 0xc0, !PT ;  /* 0x0000001f05057812 */ /* 0x002fc800078ec0ff */
[----:B------:R-:W-:-:S13]  /*111a0*/  ISETP.NE.AND P0, PT, R5, RZ, PT ;  /* 0x000000ff0500720c */ /* 0x000fda0003f05270 */
[----:B--2---:R-:W-:Y:S05]  /*111b0*/  @!P0 BRA `(.L_x_510) ;  /* 0x0000000000048947 */ /* 0x004fea0003800000 */
[----:B------:R-:W-:Y:S01]  /*111c0*/  BPT.TRAP 0x1 ;  /* 0x000000040000795c */ /* 0x000fe20000300000 */
.L_x_510:
[----:B------:R-:W-:Y:S05]  /*111d0*/  BSYNC B2 ;  /* 0x0000000000027941 */ /* 0x000fea0003800000 */
.L_x_509:
        /* <DEDUP_REMOVED lines=12> */
.L_x_511:
        /* <DEDUP_REMOVED lines=10> */
[----:B------:R-:W1:Y:S01]  /*11340*/  SYNCS.PHASECHK.TRANS64.TRYWAIT P0, [R4+URZ+0x28c60], R2 ;  /* 0x028c6002040075a7 */ /* 0x000e62000800017f */
[----:B------:R-:W-:Y:S04]  /*11350*/  BSSY B2, `(.L_x_512) ;  /* 0x0000002000027945 */ /* 0x000fe80003800000 */
[----:B-1----:R-:W-:Y:S05]  /*11360*/  @!P0 BRA `(.L_x_513) ;  /* 0x0000003400148947 */ /* 0x002fea0003800000 */
.L_x_594:
[----:B------:R-:W-:Y:S05]  /*11370*/  BSYNC B2 ;  /* 0x0000000000027941 */ /* 0x000fea0003800000 */
.L_x_512:
[----:B------:R-:W-:Y:S01]  /*11380*/  BSSY B2, `(.L_x_514) ;  /* 0x000000b000027945 */ /* 0x000fe20003800000 */
[----:B01----:R-:W-:Y:S02]  /*11390*/  IMAD.MOV.U32 R2, RZ, RZ, 0x0 ;  /* 0x00000000ff027424 */ /* 0x003fe400078e00ff */
[----:B------:R-:W-:Y:S01]  /*113a0*/  IMAD.MOV.U32 R3, RZ, RZ, 0x14f00000 ;  /* 0x14f00000ff037424 */ /* 0x000fe200078e00ff */
[----:B------:R-:W-:Y:S06]  /*113b0*/  @P1 BRA `(.L_x_515) ;  /* 0x00000000001c1947 */ /* 0x000fec0003800000 */
[----:B------:R-:W0:Y:S01]  /*113c0*/  S2R R10, SR_TID.X ;  /* 0x00000000000a7919 */ /* 0x000e220000002100 */
[----:B------:R-:W-:-:S04]  /*113d0*/  IMAD.MOV.U32 R5, RZ, RZ, 0x10000 ;  /* 0x00010000ff057424 */ /* 0x000fc800078e00ff */
[----:B------:R1:W-:Y:S01]  /*113e0*/  SYNCS.ARRIVE.TRANS64 RZ, [R4+URZ+0x28c50], R5 ;  /* 0x028c500504ff79a7 */ /* 0x0003e2000800003f */
[----:B0-----:R-:W-:-:S04]  /*113f0*/  LOP3.LUT R10, R10, 0x1f, RZ, 0xc0, !PT ;  /* 0x0000001f0a0a7812 */ /* 0x001fc800078ec0ff */
[----:B------:R-:W-:-:S13]  /*11400*/  ISETP.NE.AND P0, PT, R10, RZ, PT ;  /* 0x000000ff0a00720c */ /* 0x000fda0003f05270 */
[----:B-1----:R-:W-:Y:S05]  /*11410*/  @!P0 BRA `(.L_x_515) ;  /* 0x0000000000048947 */ /* 0x002fea0003800000 */
[----:B------:R-:W-:Y:S01]  /*11420*/  BPT.TRAP 0x1 ;  /* 0x000000040000795c */ /* 0x000fe20000300000 */
.L_x_515:
[----:B------:R-:W-:Y:S05]  /*11430*/  BSYNC B2 ;  /* 0x0000000000027941 */ /* 0x000fea0003800000 */
.L_x_514:
[----:B------:R-:W-:Y:S01]  /*11440*/  R2UR UR6, R2 ;  /* 0x00000000020672ca */ /* 0x000fe200000e0000 */
[----:B------:R-:W-:Y:S01]  /*11450*/  IMAD R5, R7, 0x10000, R18 ;  /* 0x0001000007057824 */ /* 0x000fe200078e0212 */
[----:B------:R-:W-:Y:S01]  /*11460*/  R2UR UR7, R3 ;  /* 0x00000000030772ca */ /* 0x000fe200000e0000 */
[----:B------:R-:W-:Y:S01]  /*11470*/  UIADD3 UR4, UP0, UR38, 0x470, URZ ;  /* 0x0000047026047890 */ /* 0x000fe2000ff1e03f */
[----:B------:R-:W-:Y:S01]  /*11480*/  R2UR UR10, R9 ;  /* 0x00000000090a72ca */ /* 0x000fe200000e0000 */
[----:B------:R-:W-:Y:S01]  /*11490*/  VIADD R4, R4, 0x28c50 ;  /* 0x00028c5004047836 */ /* 0x000fe20000000000 */
[----:B------:R-:W-:Y:S01]  /*114a0*/  PLOP3.LUT P0, PT, PT, PT, PT, 0x80, 0x0 ;  /* 0x000000000000781c */ /* 0x000fe20003f0f070 */
[----:B------:R-:W-:Y:S01]  /*114b0*/  VIADD R9, R5, 0x400 ;  /* 0x0000040005097836 */ /* 0x000fe20000000000 */
[----:B------:R-:W-:-:S12]  /*114c0*/  UIADD3.X UR5, URZ, UR39, URZ, UP0, !UPT ;  /* 0x000000273f057290 */ /* 0x000fd800087fe43f */
.L_x_516:
        /* <DEDUP_REMOVED lines=15> */
.L_x_517:
        /* <DEDUP_REMOVED lines=15> */
.L_x_518:
        /* <DEDUP_REMOVED lines=15> */
.L_x_519:
        /* <DEDUP_REMOVED lines=15> */
.L_x_520:
        /* <DEDUP_REMOVED lines=15> */
.L_x_521:
        /* <DEDUP_REMOVED lines=15> */
.L_x_522:
        /* <DEDUP_REMOVED lines=15> */
.L_x_523:
        /* <DEDUP_REMOVED lines=10> */
.L_x_505:
[----:B------:R-:W-:Y:S05]  /*11c00*/  BSYNC B1 ;  /* 0x0000000000017941 */ /* 0x000fea0003800000 */
.L_x_504:
[----:B------:R-:W2:Y:S01]  /*11c10*/  LDL R2, [R1+0x18] ;  /* 0x0000180001027983 */ /* 0x000ea20000100800 */
[----:B------:R-:W-:Y:S01]  /*11c20*/  VIADD R7, R7, 0x1 ;  /* 0x0000000107077836 */ /* 0x000fe20000000000 */
[----:B------:R-:W-:Y:S04]  /*11c30*/  BSSY B1, `(.L_x_524) ;  /* 0x00000d6000017945 */ /* 0x000fe80003800000 */
[----:B------:R-:W-:-:S04]  /*11c40*/  ISETP.NE.AND P0, PT, R7, 0x2, PT ;  /* 0x000000020700780c */ /* 0x000fc80003f05270 */
[----:B------:R-:W-:Y:S02]  /*11c50*/  SEL R19, R7, RZ, P0 ;  /* 0x000000ff07137207 */ /* 0x000fe40000000000 */
[----:B--2---:R-:W-:Y:S02]  /*11c60*/  ISETP.NE.AND P2, PT, R2, RZ, PT ;  /* 0x000000ff0200720c */ /* 0x004fe40003f45270 */
[----:B------:R-:W-:-:S04]  /*11c70*/  SEL R2, RZ, 0x1, P0 ;  /* 0x00000001ff027807 */ /* 0x000fc80000000000 */
[----:B0-----:R-:W-:Y:S01]  /*11c80*/  LOP3.LUT R8, R6, R2, RZ, 0x3c, !PT ;  /* 0x0000000206087212 */ /* 0x001fe200078e3cff */
[----:B------:R-:W-:-:S04]  /*11c90*/  VIADD R6, R0, 0xffffffff ;  /* 0xffffffff00067836 */ /* 0x000fc80000000000 */
[----:B------:R0:W-:Y:S02]  /*11ca0*/  STL [R1+0x10], R8 ;  /* 0x0000100801007387 */ /* 0x0001e40000100800 */
[----:B------:R-:W-:Y:S05]  /*11cb0*/  @!P2 BRA `(.L_x_525) ;  /* 0x0000000c0034a947 */ /* 0x000fea0003800000 */
[----:B------:R-:W-:Y:S01]  /*11cc0*/  ULDC.64 UR4, c[0x0][0x418] ;  /* 0x0001060000047ab9 */ /* 0x000fe20000000a00 */
[----:B------:R-:W-:Y:S01]  /*11cd0*/  IMAD.MOV.U32 R7, RZ, RZ, R6 ;  /* 0x000000ffff077224 */ /* 0x000fe200078e0006 */
        /* <DEDUP_REMOVED lines=22> */
.L_x_526:
[----:B-1----:R-:W-:Y:S01]  /*11e40*/  IMAD R4, R19, 0x8, R18 ;  /* 0x0000000813047824 */ /* 0x002fe200078e0212 */
[----:B------:R-:W-:Y:S01]  /*11e50*/  SHF.L.U32 R2, R8, 0x1f, RZ ;  /* 0x0000001f08027819 */ /* 0x000fe200000006ff */
[----:B------:R-:W1:Y:S01]  /*11e60*/  S2R R3, SR_TID.X ;  /* 0x0000000000037919 */ /* 0x000e620000002100 */
[----:B------:R-:W-:Y:S02]  /*11e70*/  BSSY B2, `(.L_x_527) ;  /* 0x0000005000027945 */ /* 0x000fe40003800000 */
[----:B------:R-:W2:Y:S01]  /*11e80*/  SYNCS.PHASECHK.TRANS64.TRYWAIT P0, [R4+URZ+0x28c40], R2 ;  /* 0x028c4002040075a7 */ /* 0x000ea2000800017f */
[----:B-1----:R-:W-:-:S04]  /*11e90*/  LOP3.LUT R3, R3, 0x7f, RZ, 0xc0, !PT ;  /* 0x0000007f03037812 */ /* 0x002fc800078ec0ff */
[----:B------:R-:W-:Y:S01]  /*11ea0*/  ISETP.NE.AND P1, PT, R3, RZ, PT ;  /* 0x000000ff0300720c */ /* 0x000fe20003f25270 */
[----:B--2---:R-:W-:-:S12]  /*11eb0*/  @!P0 BRA `(.L_x_528) ;  /* 0x0000002800548947 */ /* 0x004fd80003800000 */
.L_x_595:
[----:B------:R-:W-:Y:S05]  /*11ec0*/  BSYNC B2 ;  /* 0x0000000000027941 */ /* 0x000fea0003800000 */
.L_x_527:
        /* <DEDUP_REMOVED lines=9> */
.L_x_530:
[----:B------:R-:W-:Y:S05]  /*11f60*/  BSYNC B2 ;  /* 0x0000000000027941 */ /* 0x000fea0003800000 */
.L_x_529:
[----:B------:R-:W2:Y:S01]  /*11f70*/  LDL R5, [R1+0x1c] ;  /* 0x00001c0001057983 */ /* 0x000ea20000100800 */
[----:B0-----:R-:W-:Y:S01]  /*11f80*/  IMAD.MOV.U32 R8, RZ, RZ, RZ ;  /* 0x000000ffff087224 */ /* 0x001fe200078e00ff */
        /* <DEDUP_REMOVED lines=10> */
.L_x_531:
        /* <DEDUP_REMOVED lines=10> */
[----:B------:R-:W0:Y:S01]  /*120d0*/  SYNCS.PHASECHK.TRANS64.TRYWAIT P0, [R4+URZ+0x28c60], R2 ;  /* 0x028c6002040075a7 */ /* 0x000e22000800017f */
[----:B------:R-:W-:Y:S04]  /*120e0*/  BSSY B2, `(.L_x_532) ;  /* 0x0000002000027945 */ /* 0x000fe80003800000 */
[----:B0-----:R-:W-:Y:S05]  /*120f0*/  @!P0 BRA `(.L_x_533) ;  /* 0x0000002400d88947 */ /* 0x001fea0003800000 */
.L_x_596:
[----:B------:R-:W-:Y:S05]  /*12100*/  BSYNC B2 ;  /* 0x0000000000027941 */ /* 0x000fea0003800000 */
.L_x_532:
        /* <DEDUP_REMOVED lines=11> */
.L_x_535:
[----:B------:R-:W-:Y:S05]  /*121c0*/  BSYNC B2 ;  /* 0x0000000000027941 */ /* 0x000fea0003800000 */
.L_x_534:
        /* <DEDUP_REMOVED lines=9> */
.L_x_536:
        /* <DEDUP_REMOVED lines=15> */
.L_x_537:
        /* <DEDUP_REMOVED lines=15> */
.L_x_538:
        /* <DEDUP_REMOVED lines=15> */
.L_x_539:
        /* <DEDUP_REMOVED lines=15> */
.L_x_540:
        /* <DEDUP_REMOVED lines=15> */
.L_x_541:
        /* <DEDUP_REMOVED lines=15> */
.L_x_542:
        /* <DEDUP_REMOVED lines=15> */
.L_x_543:
        /* <DEDUP_REMOVED lines=10> */
.L_x_525:
[----:B------:R-:W-:Y:S05]  /*12990*/  BSYNC B1 ;  /* 0x0000000000017941 */ /* 0x000fea0003800000 */
.L_x_524:
[----:B------:R-:W2:Y:S01]  /*129a0*/  LDL R2, [R1+0x20] ;  /* 0x0000200001027983 */ /* 0x000ea20000100800 */
[----:B------:R-:W-:Y:S01]  /*129b0*/  VIADD R0, R0, 0xfffffffe ;  /* 0xfffffffe00007836 */ /* 0x000fe20000000000 */
[----:B--2---:R-:W-:-:S13]  /*129c0*/  ISETP.GT.AND P0, PT, R6, R2, PT ;  /* 0x000000020600720c */ /* 0x004fda0003f04270 */
[----:B------:R-:W-:Y:S05]  /*129d0*/  @P0 BRA `(.L_x_544) ;  /* 0xffffffe400280947 */ /* 0x000fea000383ffff */
.L_x_481:
[----:B------:R-:W-:Y:S05]  /*129e0*/  BSYNC B0 ;  /* 0x0000000000007941 */ /* 0x000fea0003800000 */
.L_x_480:
[----:B------:R-:W2:Y:S01]  /*129f0*/  LDL.LU R2, [R1+0x10] ;  /* 0x0000100001027983 */ /* 0x000ea20000300800 */
[----:B------:R-:W1:Y:S01]  /*12a00*/  S2R R3, SR_TID.X ;  /* 0x0000000000037919 */ /* 0x000e620000002100 */
[----:B------:R-:W-:-:S05]  /*12a10*/  VIADD R19, R19, 0x1 ;  /* 0x0000000113137836 */ /* 0x000fca0000000000 */
[----:B------:R-:W-:-:S04]  /*12a20*/  ISETP.NE.AND P0, PT, R19, 0x2, PT ;  /* 0x000000021300780c */ /* 0x000fc80003f05270 */
[----:B------:R-:W-:Y:S01]  /*12a30*/  SEL R0, RZ, 0x1, P0 ;  /* 0x00000001ff007807 */ /* 0x000fe20000000000 */
[----:B------:R-:W-:Y:S01]  /*12a40*/  BSSY B0, `(.L_x_545) ;  /* 0x0000013000007945 */ /* 0x000fe20003800000 */
[----:B-1----:R-:W-:-:S04]  /*12a50*/  LOP3.LUT R3, R3, 0x7f, RZ, 0xc0, !PT ;  /* 0x0000007f03037812 */ /* 0x002fc800078ec0ff */
[----:B------:R-:W-:Y:S02]  /*12a60*/  ISETP.NE.AND P1, PT, R3, RZ, PT ;  /* 0x000000ff0300720c */ /* 0x000fe40003f25270 */
[----:B--2---:R-:W-:-:S05]  /*12a70*/  LOP3.LUT R2, R2, R0, RZ, 0x3c, !PT ;  /* 0x0000000002027212 */ /* 0x004fca00078e3cff */
[----:B------:R1:W-:Y:S06]  /*12a80*/  STL [R1+0x10], R2 ;  /* 0x0000100201007387 */ /* 0x0003ec0000100800 */
[----:B------:R-:W-:Y:S05]  /*12a90*/  @P1 BRA `(.L_x_546) ;  /* 0x0000000000341947 */ /* 0x000fea0003800000 */
[----:B------:R-:W2:Y:S01]  /*12aa0*/  S2R R5, SR_LANEID ;  /* 0x0000000000057919 */ /* 0x000ea20000000000 */
[----:B------:R-:W-:Y:S01]  /*12ab0*/  VOTEU.ANY UR4, UPT, PT ;  /* 0x0000000000047886 */ /* 0x000fe200038e0100 */
[----:B-1----:R-:W1:Y:S01]  /*12ac0*/  LDC.64 R2, c[0x0][0xc60] ;  /* 0x00031800ff027b82 */ /* 0x002e620000000a00 */
[----:B------:R-:W2:Y:S02]  /*12ad0*/  FLO.U32 R0, UR4 ;  /* 0x0000000400007d00 */ /* 0x000ea400080e0000 */
[----:B--2---:R-:W-:-:S06]  /*12ae0*/  ISETP.EQ.U32.AND P1, PT, R0, R5, PT ;  /* 0x000000050000720c */ /* 0x004fcc0003f22070 */
[----:B------:R-:W1:Y:S07]  /*12af0*/  POPC R5, UR4 ;  /* 0x0000000400057d09 */ /* 0x000e6e0008000000 */
[----:B-1----:R-:W2:Y:S01]  /*12b00*/  @P1 ATOMG.E.ADD.STRONG.GPU PT, R3, desc[UR40][R2.64], R5 ;  /* 0x00000005020319a8 */ /* 0x002ea200081ee1e8 */
[----:B------:R-:W1:Y:S02]  /*12b10*/  S2R R4, SR_LTMASK ;  /* 0x0000000000047919 */ /* 0x000e640000003900 */
[----:B-1----:R-:W-:-:S04]  /*12b20*/  LOP3.LUT R4, R4, UR4, RZ, 0xc0, !PT ;  /* 0x0000000404047c12 */ /* 0x002fc8000f8ec0ff */
[----:B------:R-:W1:Y:S01]  /*12b30*/  POPC R7, R4 ;  /* 0x0000000400077309 */ /* 0x000e620000000000 */
[----:B--2---:R-:W1:Y:S02]  /*12b40*/  SHFL.IDX PT, R0, R3, R0, 0x1f ;  /* 0x00001f0003007589 */ /* 0x004e6400000e0000 */
[----:B-1----:R-:W-:-:S05]  /*12b50*/  IADD3 R0, R0, UR37, R7 ;  /* 0x0000002500007c10 */ /* 0x002fca000fffe007 */
[----:B------:R2:W-:Y:S02]  /*12b60*/  STL [R1], R0 ;  /* 0x0000000001007387 */ /* 0x0005e40000100800 */
.L_x_546:
[----:B------:R-:W-:Y:S05]  /*12b70*/  BSYNC B0 ;  /* 0x0000000000007941 */ /* 0x000fea0003800000 */
.L_x_545:
[----:B------:R-:W-:-:S07]  /*12b80*/  SEL R19, R19, RZ, P0 ;  /* 0x000000ff13137207 */ /* 0x000fce0000000000 */
.L_x_448:
[----:B------:R-:W-:Y:S05]  /*12b90*/  BSYNC B7 ;  /* 0x0000000000077941 */ /* 0x000fea0003800000 */
.L_x_446:
[----:B--2-4-:R-:W2:Y:S02]  /*12ba0*/  LDL R0, [R1+0x5c] ;  /* 0x00005c0001007983 */ /* 0x014ea40000100800 */
[----:B--2---:R-:W-:-:S13]  /*12bb0*/  ISETP.NE.AND P0, PT, R0, RZ, PT ;  /* 0x000000ff0000720c */ /* 0x004fda0003f05270 */
[----:B------:R-:W-:Y:S05]  /*12bc0*/  @!P0 BRA `(.L_x_547) ;  /* 0x00000000002c8947 */ /* 0x000fea0003800000 */
[----:B------:R-:W-:Y:S05]  /*12bd0*/  WARPSYNC.ALL ;  /* 0x0000000000007948 */ /* 0x000fea0003800000 */
[----:B------:R-:W2:Y:S08]  /*12be0*/  S2UR UR5, SR_CgaCtaId ;  /* 0x00000000000579c3 */ /* 0x000eb00000008800 */
[----:B------:R-:W-:Y:S06]  /*12bf0*/  BAR.SYNC.DEFER_BLOCKING 0x5, 0x180 ;  /* 0x0146000000007b1d */ /* 0x000fec0000010000 */
[----:B------:R-:W-:-:S02]  /*12c00*/  UMOV UR4, 0x400 ;  /* 0x0000040000047882 */ /* 0x000fc40000000000 */
[----:B--2---:R-:W-:-:S06]  /*12c10*/  ULEA UR4, UR5, UR4, 0x18 ;  /* 0x0000000405047291 */ /* 0x004fcc000f8ec03f */
[----:B------:R-:W-:-:S05]  /*12c20*/  IMAD.U32 R18, RZ, RZ, UR4 ;  /* 0x00000004ff127e24 */ /* 0x000fca000f8e00ff */
[----:B-1----:R-:W1:Y:S04]  /*12c30*/  LDS.128 R4, [R18+0x28cd0] ;  /* 0x028cd00012047984 */ /* 0x002e680000000c00 */
[----:B-1----:R1:W-:Y:S04]  /*12c40*/  STL.64 [R1], R4 ;  /* 0x0000000401007387 */ /* 0x0023e80000100a00 */
[----:B------:R1:W-:Y:S01]  /*12c50*/  STL.64 [R1+0x8], R6 ;  /* 0x0000080601007387 */ /* 0x0003e20000100a00 */
[----:B------:R-:W-:Y:S06]  /*12c60*/  BAR.ARV 0x4, 0x180 ;  /* 0x0106000000007b1d */ /* 0x000fec0000002000 */
[----:B------:R-:W-:Y:S05]  /*12c70*/  BRA `(.L_x_548) ;  /* 0x0000000c001c7947 */ /* 0x000fea0003800000 */
.L_x_547:
[----:B---3--:R-:W2:Y:S01]  /*12c80*/  S2R R10, SR_TID.X ;  /* 0x00000000000a7919 */ /* 0x008ea20000002100 */
[----:B------:R-:W-:Y:S01]  /*12c90*/  UMOV UR4, 0xffffffff ;  /* 0xffffffff00047882 */ /* 0x000fe20000000000 */
[----:B--2---:R-:W-:-:S04]  /*12ca0*/  LOP3.LUT R10, R10, 0x1f, RZ, 0xc0, !PT ;  /* 0x0000001f0a0a7812 */ /* 0x004fc800078ec0ff */
[----:B------:R-:W-:Y:S01]  /*12cb0*/  ISETP.NE.AND P0, PT, R10, 0x1f, PT ;  /* 0x0000001f0a00780c */ /* 0x000fe20003f05270 */
[----:B------:R-:W-:-:S12]  /*12cc0*/  BRA.DIV UR4, `(.L_x_549) ;  /* 0x0000001a04f87947 */ /* 0x000fd8000b800000 */
[----:B------:R-:W1:Y:S01]  /*12cd0*/  LDL.LU R3, [R1] ;  /* 0x0000000001037983 */ /* 0x000e620000300800 */
[----:B------:R-:W-:-:S03]  /*12ce0*/  ULDC UR4, c[0x0][0xc3c] ;  /* 0x00030f0000047ab9 */ /* 0x000fc60000000800 */
[----:B------:R-:W2:Y:S01]  /*12cf0*/  LDL R5, [R1+0xc] ;  /* 0x00000c0001057983 */ /* 0x000ea20000100800 */
[----:B-1----:R-:W-:Y:S02]  /*12d00*/  IMAD.MOV.U32 R9, RZ, RZ, R3 ;  /* 0x000000ffff097224 */ /* 0x002fe400078e0003 */
[----:B--2---:R-:W-:-:S05]  /*12d10*/  IMAD.IADD R0, R5, 0x1, R10 ;  /* 0x0000000105007824 */ /* 0x004fca00078e020a */
[----:B------:R-:W-:-:S13]  /*12d20*/  ISETP.GE.OR P1, PT, R0, UR4, !P0 ;  /* 0x0000000400007c0c */ /* 0x000fda000c726670 */
[----:B------:R-:W1:Y:S08]  /*12d30*/  @!P1 LDC.64 R2, c[0x0][0xc80] ;  /* 0x00032000ff029b82 */ /* 0x000e700000000a00 */
[----:B------:R-:W2:Y:S01]  /*12d40*/  @!P1 LDC.64 R4, c[0x0][0xc78] ;  /* 0x00031e00ff049b82 */ /* 0x000ea20000000a00 */
[----:B-1----:R-:W-:-:S05]  /*12d50*/  @!P1 IMAD.WIDE R2, R0, 0x4, R2 ;  /* 0x0000000400029825 */ /* 0x002fca00078e0202 */
[----:B0-----:R2:W3:Y:S02]  /*12d60*/  @!P1 LDG.E R8, desc[UR40][R2.64] ;  /* 0x0000002802089981 */ /* 0x0014e4000c1e1900 */
[----:B--2---:R-:W-:-:S05]  /*12d70*/  @!P1 IMAD.WIDE R2, R0, 0x4, R4 ;  /* 0x0000000400029825 */ /* 0x004fca00078e0204 */
[----:B------:R-:W2:Y:S01]  /*12d80*/  @!P1 LDG.E R4, desc[UR40][R2.64] ;  /* 0x0000002802049981 */ /* 0x000ea2000c1e1900 */
[----:B------:R-:W-:Y:S01]  /*12d90*/  IMAD.MOV.U32 R6, RZ, RZ, RZ ;  /* 0x000000ffff067224 */ /* 0x000fe200078e00ff */
[C---:B------:R-:W-:Y:S02]  /*12da0*/  ISETP.GE.U32.AND P2, PT, R10.reuse, 0x2, PT ;  /* 0x000000020a00780c */ /* 0x040fe40003f46070 */
[C---:B------:R-:W-:Y:S01]  /*12db0*/  ISETP.GE.U32.AND P3, PT, R10.reuse, 0x4, PT ;  /* 0x000000040a00780c */ /* 0x040fe20003f66070 */
[----:B------:R-:W-:Y:S01]  /*12dc0*/  SHFL.IDX PT, R0, R9, RZ, 0x1f ;  /* 0x00001fff09007589 */ /* 0x000fe200000e0000 */
[C---:B------:R-:W-:Y:S02]  /*12dd0*/  ISETP.GE.U32.AND P4, PT, R10.reuse, 0x8, PT ;  /* 0x000000080a00780c */ /* 0x040fe40003f86070 */
[----:B------:R-:W-:Y:S01]  /*12de0*/  ISETP.GE.U32.AND P5, PT, R10, 0x10, PT ;  /* 0x000000100a00780c */ /* 0x000fe20003fa6070 */
[----:B------:R-:W-:Y:S01]  /*12df0*/  SHFL.IDX PT, R7, R9, 0x1, 0x1f ;  /* 0x00201f0009077f89 */ /* 0x000fe200000e0000 */
[----:B---3--:R-:W-:-:S02]  /*12e00*/  @!P1 IMAD.MOV.U32 R6, RZ, RZ, R8 ;  /* 0x000000ffff069224 */ /* 0x008fc400078e0008 */
[----:B------:R-:W-:Y:S02]  /*12e10*/  IMAD.MOV.U32 R8, RZ, RZ, RZ ;  /* 0x000000ffff087224 */ /* 0x000fe400078e00ff */
[----:B--2---:R-:W-:Y:S01]  /*12e20*/  @!P1 IMAD.MOV.U32 R8, RZ, RZ, R4 ;  /* 0x000000ffff089224 */ /* 0x004fe200078e0004 */
[----:B------:R-:W-:Y:S01]  /*12e30*/  ISETP.NE.AND P1, PT, R10, RZ, PT ;  /* 0x000000ff0a00720c */ /* 0x000fe20003f25270 */
[----:B------:R-:W-:Y:S02]  /*12e40*/  IMAD.MOV.U32 R4, RZ, RZ, RZ ;  /* 0x000000ffff047224 */ /* 0x000fe400078e00ff */
[----:B------:R-:W-:-:S05]  /*12e50*/  IMAD R2, R8, R6, RZ ;  /* 0x0000000608027224 */ /* 0x000fca00078e02ff */
        /* <DEDUP_REMOVED lines=15> */
[----:B------:R0:W1:Y:S02]  /*12f50*/  SHFL.IDX PT, R14, R2, 0x1f, 0x1f ;  /* 0x03e01f00020e7f89 */ /* 0x00006400000e0000 */
.L_x_606:
[----:B------:R-:W-:Y:S02]  /*12f60*/  ULDC UR4, c[0x0][0xc38] ;  /* 0x00030e0000047ab9 */ /* 0x000fe40000000800 */
[----:B------:R-:W-:-:S04]  /*12f70*/  IMAD.U32 R3, RZ, RZ, UR4 ;  /* 0x00000004ff037e24 */ /* 0x000fc8000f8e00ff */
[----:B-1----:R-:W-:-:S04]  /*12f80*/  IMAD R9, R14, R3, RZ ;  /* 0x000000030e097224 */ /* 0x002fc800078e02ff */
[----:B------:R-:W-:-:S05]  /*12f90*/  IMAD.IADD R5, R7, 0x1, R9 ;  /* 0x0000000107057824 */ /* 0x000fca00078e0209 */
[----:B------:R-:W-:-:S13]  /*12fa0*/  ISETP.GT.AND P6, PT, R5, R0, PT ;  /* 0x000000000500720c */ /* 0x000fda0003fc4270 */
[----:B------:R-:W-:Y:S05]  /*12fb0*/  @P6 BRA `(.L_x_550) ;  /* 0x0000000000ac6947 */ /* 0x000fea0003800000 */
.L_x_553:
[----:B0-----:R-:W2:Y:S01]  /*12fc0*/  LDL.LU R2, [R1+0xc] ;  /* 0x00000c0001027983 */ /* 0x001ea20000300800 */
[----:B------:R-:W0:Y:S01]  /*12fd0*/  LDC R3, c[0x0][0xc3c] ;  /* 0x00030f00ff037b82 */ /* 0x000e220000000800 */
[----:B--2---:R-:W-:-:S05]  /*12fe0*/  VIADD R2, R2, 0x1f ;  /* 0x0000001f02027836 */ /* 0x004fca0000000000 */
[----:B0-----:R-:W-:-:S13]  /*12ff0*/  ISETP.GE.AND P6, PT, R2, R3, PT ;  /* 0x000000030200720c */ /* 0x001fda0003fc6270 */
[----:B------:R-:W-:Y:S05]  /*13000*/  @P6 BRA `(.L_x_551) ;  /* 0x0000000400d06947 */ /* 0x000fea0003800000 */
[----:B------:R-:W0:Y:S01]  /*13010*/  S2R R6, SR_TID.X ;  /* 0x0000000000067919 */ /* 0x000e220000002100 */
[----:B------:R1:W-:Y:S01]  /*13020*/  STL [R1+0xc], R2 ;  /* 0x00000c0201007387 */ /* 0x0003e20000100800 */
[----:B0-----:R-:W-:-:S05]  /*13030*/  LOP3.LUT R6, R6, 0x1f, RZ, 0xc0, !PT ;  /* 0x0000001f06067812 */ /* 0x001fca00078ec0ff */
[----:B------:R-:W-:Y:S02]  /*13040*/  IMAD.IADD R7, R2, 0x1, R6 ;  /* 0x0000000102077824 */ /* 0x000fe400078e0206 */
[----:B------:R-:W-:-:S03]  /*13050*/  IMAD.MOV.U32 R6, RZ, RZ, RZ ;  /* 0x000000ffff067224 */ /* 0x000fc600078e00ff */
[----:B------:R-:W-:-:S13]  /*13060*/  ISETP.GE.OR P6, PT, R7, R3, !P0 ;  /* 0x000000030700720c */ /* 0x000fda00047c6670 */
[----:B-1----:R-:W0:Y:S02]  /*13070*/  @!P6 LDC.64 R2, c[0x0][0xc80] ;  /* 0x00032000ff02eb82 */ /* 0x002e240000000a00 */
[----:B0-----:R-:W-:-:S05]  /*13080*/  @!P6 IMAD.WIDE R2, R7, 0x4, R2 ;  /* 0x000000040702e825 */ /* 0x001fca00078e0202 */
[----:B------:R0:W2:Y:S01]  /*13090*/  @!P6 LDG.E R6, desc[UR40][R2.64] ;  /* 0x000000280206e981 */ /* 0x0000a2000c1e1900 */
[----:B------:R-:W-:Y:S01]  /*130a0*/  IMAD.MOV.U32 R8, RZ, RZ, RZ ;  /* 0x000000ffff087224 */ /* 0x000fe200078e00ff */
[----:B0-----:R-:W0:Y:S02]  /*130b0*/  @!P6 LDC.64 R2, c[0x0][0xc78] ;  /* 0x00031e00ff02eb82 */ /* 0x001e240000000a00 */
[----:B0-----:R-:W-:-:S05]  /*130c0*/  @!P6 IMAD.WIDE R2, R7, 0x4, R2 ;  /* 0x000000040702e825 */ /* 0x001fca00078e0202 */
[----:B------:R-:W2:Y:S01]  /*130d0*/  @!P6 LDG.E R8, desc[UR40][R2.64] ;  /* 0x000000280208e981 */ /* 0x000ea2000c1e1900 */
[----:B------:R-:W-:Y:S01]  /*130e0*/  UMOV UR4, 0xffffffff ;  /* 0xffffffff00047882 */ /* 0x000fe20000000000 */
[----:B--2---:R-:W-:Y:S02]  /*130f0*/  IMAD R2, R8, R6, RZ ;  /* 0x0000000608027224 */ /* 0x004fe400078e02ff */
[----:B------:R-:W-:Y:S05]  /*13100*/  BRA.DIV UR4, `(.L_x_552) ;  /* 0x0000001e04307947 */ /* 0x000fea000b800000 */
        /* <DEDUP_REMOVED lines=16> */
.L_x_614:
[----:B------:R-:W-:Y:S02]  /*13210*/  ULDC UR4, c[0x0][0xc38] ;  /* 0x00030e0000047ab9 */ /* 0x000fe40000000800 */
[----:B------:R-:W-:-:S04]  /*13220*/  IMAD.U32 R3, RZ, RZ, UR4 ;  /* 0x00000004ff037e24 */ /* 0x000fc8000f8e00ff */
[----:B-1----:R-:W-:-:S04]  /*13230*/  IMAD R9, R14, R3, RZ ;  /* 0x000000030e097224 */ /* 0x002fc800078e02ff */
[----:B------:R-:W-:-:S05]  /*13240*/  IMAD.IADD R5, R9, 0x1, R5 ;  /* 0x0000000109057824 */ /* 0x000fca00078e0205 */
[----:B------:R-:W-:-:S13]  /*13250*/  ISETP.GT.AND P6, PT, R5, R0, PT ;  /* 0x000000000500720c */ /* 0x000fda0003fc4270 */
[----:B------:R-:W-:Y:S05]  /*13260*/  @!P6 BRA `(.L_x_553) ;  /* 0xfffffffc0054e947 */ /* 0x000fea000383ffff */
.L_x_550:
[----:B------:R-:W-:Y:S01]  /*13270*/  IMAD.IADD R9, R5, 0x1, -R9 ;  /* 0x0000000105097824 */ /* 0x000fe200078e0a09 */
[----:B------:R-:W-:-:S03]  /*13280*/  UMOV UR4, 0xffffffff ;  /* 0xffffffff00047882 */ /* 0x000fc60000000000 */
[----:B------:R-:W-:-:S05]  /*13290*/  IMAD R5, R2, R3, R9 ;  /* 0x0000000302057224 */ /* 0x000fca00078e0209 */
[----:B------:R-:W-:Y:S01]  /*132a0*/  ISETP.GT.AND P6, PT, R5, R0, PT ;  /* 0x000000000500720c */ /* 0x000fe20003fc4270 */
[----:B------:R-:W-:-:S12]  /*132b0*/  BRA.DIV UR4, `(.L_x_554) ;  /* 0x0000001e04847947 */ /* 0x000fd8000b800000 */
[----:B------:R-:W-:-:S04]  /*132c0*/  VOTE.ANY R7, PT, !P6 ;  /* 0x0000000000077806 */ /* 0x000fc800070e0100 */
[----:B------:R-:W1:Y:S02]  /*132d0*/  POPC R5, R7 ;  /* 0x0000000700057309 */ /* 0x000e640000000000 */
[----:B-1----:R1:W2:Y:S04]  /*132e0*/  SHFL.IDX PT, R6, R6, R5, 0x1f ;  /* 0x00001f0506067589 */ /* 0x0022a800000e0000 */
[----:B------:R1:W3:Y:S02]  /*132f0*/  SHFL.IDX PT, R8, R8, R5, 0x1f ;  /* 0x00001f0508087589 */ /* 0x0002e400000e0000 */
.L_x_619:
[----:B------:R-:W-:-:S13]  /*13300*/  ISETP.NE.AND P0, PT, R7, RZ, PT ;  /* 0x000000ff0700720c */ /* 0x000fda0003f05270 */
[----:B------:R-:W-:Y:S05]  /*13310*/  @!P0 BRA `(.L_x_555) ;  /* 0x0000000000108947 */ /* 0x000fea0003800000 */
[----:B------:R-:W-:Y:S01]  /*13320*/  UMOV UR4, 0xffffffff ;  /* 0xffffffff00047882 */ /* 0x000fe20000000000 */
[----:B------:R-:W-:Y:S02]  /*13330*/  VIADD R12, R5, 0xffffffff ;  /* 0xffffffff050c7836 */ /* 0x000fe40000000000 */
[----:B------:R-:W-:Y:S05]  /*13340*/  BRA.DIV UR4, `(.L_x_556) ;  /* 0x0000001e04bc7947 */ /* 0x000fea000b800000 */
[----:B------:R4:W0:Y:S02]  /*13350*/  SHFL.IDX PT, R4, R2, R12, 0x1f ;  /* 0x00001f0c02047589 */ /* 0x00082400000e0000 */
.L_x_555:
[----:B----4-:R-:W4:Y:S01]  /*13360*/  LDL.LU R12, [R1+0xc] ;  /* 0x00000c00010c7983 */ /* 0x010f220000300800 */
[----:B0-----:R-:W-:Y:S01]  /*13370*/  IMAD R9, R4, R3, R9 ;  /* 0x0000000304097224 */ /* 0x001fe200078e0209 */
[----:B--2---:R-:W-:-:S03]  /*13380*/  IABS R4, R6 ;  /* 0x0000000600047213 */ /* 0x004fc60000000000 */
[----:B------:R-:W-:Y:S01]  /*13390*/  IMAD.IADD R0, R0, 0x1, -R9 ;  /* 0x0000000100007824 */ /* 0x000fe200078e0a09 */
[----:B------:R-:W0:Y:S01]  /*133a0*/  I2F.RP R10, R4 ;  /* 0x00000004000a7306 */ /* 0x000e220000209400 */
[----:B------:R2:W-:Y:S02]  /*133b0*/  STL [R1], R9 ;  /* 0x0000000901007387 */ /* 0x0005e40000100800 */
[----:B--2---:R-:W-:-:S05]  /*133c0*/  IABS R9, R6 ;  /* 0x0000000600097213 */ /* 0x004fca0000000000 */
[----:B0-----:R-:W0:Y:S01]  /*133d0*/  MUFU.RCP R10, R10 ;  /* 0x0000000a000a7308 */ /* 0x001e220000001000 */
[----:B------:R-:W-:Y:S02]  /*133e0*/  IMAD.MOV R9, RZ, RZ, -R9 ;  /* 0x000000ffff097224 */ /* 0x000fe400078e0a09 */
[----:B0-----:R-:W-:-:S05]  /*133f0*/  VIADD R11, R10, 0xffffffe ;  /* 0x0ffffffe0a0b7836 */ /* 0x001fca0000000000 */
[----:B------:R-:W0:Y:S02]  /*13400*/  F2I.FTZ.U32.TRUNC.NTZ R3, R11 ;  /* 0x0000000b00037305 */ /* 0x000e24000021f000 */
[----:B0-----:R-:W-:-:S04]  /*13410*/  IMAD.MOV R2, RZ, RZ, -R3 ;  /* 0x000000ffff027224 */ /* 0x001fc800078e0a03 */
[----:B------:R-:W-:Y:S02]  /*13420*/  IMAD R7, R2, R4, RZ ;  /* 0x0000000402077224 */ /* 0x000fe400078e02ff */
[----:B------:R-:W-:-:S04]  /*13430*/  IMAD.MOV.U32 R2, RZ, RZ, RZ ;  /* 0x000000ffff027224 */ /* 0x000fc800078e00ff */
[----:B------:R-:W-:Y:S01]  /*13440*/  IMAD.HI.U32 R2, R3, R7, R2 ;  /* 0x0000000703027227 */ /* 0x000fe200078e0002 */
[----:B------:R-:W-:-:S05]  /*13450*/  IABS R3, R0 ;  /* 0x0000000000037213 */ /* 0x000fca0000000000 */
[----:B------:R-:W-:-:S04]  /*13460*/  IMAD.HI.U32 R7, R2, R3, RZ ;  /* 0x0000000302077227 */ /* 0x000fc800078e00ff */
[----:B------:R-:W-:-:S05]  /*13470*/  IMAD R3, R7, R9, R3 ;  /* 0x0000000907037224 */ /* 0x000fca00078e0203 */
[----:B------:R-:W-:-:S13]  /*13480*/  ISETP.GT.U32.AND P1, PT, R4, R3, PT ;  /* 0x000000030400720c */ /* 0x000fda0003f24070 */
[----:B------:R-:W-:Y:S02]  /*13490*/  @!P1 IMAD.IADD R3, R3, 0x1, -R4 ;  /* 0x0000000103039824 */ /* 0x000fe400078e0a04 */
[----:B------:R-:W-:Y:S01]  /*134a0*/  @!P1 VIADD R7, R7, 0x1 ;  /* 0x0000000107079836 */ /* 0x000fe20000000000 */
[----:B------:R-:W-:Y:S02]  /*134b0*/  ISETP.NE.AND P1, PT, R6, RZ, PT ;  /* 0x000000ff0600720c */ /* 0x000fe40003f25270 */
[----:B------:R-:W-:Y:S02]  /*134c0*/  ISETP.GE.U32.AND P0, PT, R3, R4, PT ;  /* 0x000000040300720c */ /* 0x000fe40003f06070 */
[----:B---3--:R-:W-:-:S04]  /*134d0*/  IABS R4, R8 ;  /* 0x0000000800047213 */ /* 0x008fc80000000000 */
[----:B------:R-:W0:Y:S07]  /*134e0*/  I2F.RP R10, R4 ;  /* 0x00000004000a7306 */ /* 0x000e2e0000209400 */
[----:B------:R-:W-:Y:S01]  /*134f0*/  @P0 VIADD R7, R7, 0x1 ;  /* 0x0000000107070836 */ /* 0x000fe20000000000 */
[----:B0-----:R-:W0:Y:S02]  /*13500*/  MUFU.RCP R10, R10 ;  /* 0x0000000a000a7308 */ /* 0x001e240000001000 */
[----:B0-----:R-:W-:-:S06]  /*13510*/  VIADD R11, R10, 0xffffffe ;  /* 0x0ffffffe0a0b7836 */ /* 0x001fcc0000000000 */
[----:B------:R-:W0:Y:S02]  /*13520*/  F2I.FTZ.U32.TRUNC.NTZ R3, R11 ;  /* 0x0000000b00037305 */ /* 0x000e24000021f000 */
[----:B0-----:R-:W-:-:S04]  /*13530*/  IMAD.MOV R2, RZ, RZ, -R3 ;  /* 0x000000ffff027224 */ /* 0x001fc800078e0a03 */
[----:B------:R-:W-:Y:S02]  /*13540*/  IMAD R9, R2, R4, RZ ;  /* 0x0000000402097224 */ /* 0x000fe400078e02ff */
[----:B------:R-:W-:-:S04]  /*13550*/  IMAD.MOV.U32 R2, RZ, RZ, RZ ;  /* 0x000000ffff027224 */ /* 0x000fc800078e00ff */
[----:B------:R-:W-:Y:S01]  /*13560*/  IMAD.HI.U32 R2, R3, R9, R2 ;  /* 0x0000000903027227 */ /* 0x000fe200078e0002 */
[----:B------:R-:W-:Y:S02]  /*13570*/  LOP3.LUT R3, R0, R6, RZ, 0x3c, !PT ;  /* 0x0000000600037212 */ /* 0x000fe400078e3cff */
[----:B------:R-:W-:Y:S02]  /*13580*/  IABS R9, R8 ;  /* 0x0000000800097213 */ /* 0x000fe40000000000 */
[----:B------:R-:W-:-:S03]  /*13590*/  ISETP.GE.AND P2, PT, R3, RZ, PT ;  /* 0x000000ff0300720c */ /* 0x000fc60003f46270 */
[----:B------:R-:W-:-:S10]  /*135a0*/  IMAD.MOV R9, RZ, RZ, -R9 ;  /* 0x000000ffff097224 */ /* 0x000fd400078e0a09 */
[----:B------:R-:W-:Y:S01]  /*135b0*/  @!P2 IMAD.MOV R7, RZ, RZ, -R7 ;  /* 0x000000ffff07a224 */ /* 0x000fe200078e0a07 */
[----:B------:R-:W-:-:S04]  /*135c0*/  @!P1 LOP3.LUT R7, RZ, R6, RZ, 0x33, !PT ;  /* 0x00000006ff079212 */ /* 0x000fc800078e33ff */
[----:B------:R-:W-:-:S05]  /*135d0*/  IABS R3, R7 ;  /* 0x0000000700037213 */ /* 0x000fca0000000000 */
[----:B------:R-:W-:-:S04]  /*135e0*/  IMAD.HI.U32 R2, R2, R3, RZ ;  /* 0x0000000302027227 */ /* 0x000fc800078e00ff */
[----:B------:R-:W-:Y:S02]  /*135f0*/  IMAD R3, R2, R9, R3 ;  /* 0x0000000902037224 */ /* 0x000fe400078e0203 */
[----:B------:R-:W-:-:S03]  /*13600*/  IMAD R9, R6, R7, RZ ;  /* 0x0000000706097224 */ /* 0x000fc600078e02ff */
[----:B------:R-:W-:-:S13]  /*13610*/  ISETP.GT.U32.AND P1, PT, R4, R3, PT ;  /* 0x000000030400720c */ /* 0x000fda0003f24070 */
[----:B------:R-:W-:Y:S02]  /*13620*/  @!P1 IMAD.IADD R3, R3, 0x1, -R4 ;  /* 0x0000000103039824 */ /* 0x000fe400078e0a04 */
[----:B------:R-:W-:Y:S01]  /*13630*/  @!P1 VIADD R2, R2, 0x1 ;  /* 0x0000000102029836 */ /* 0x000fe20000000000 */
[----:B------:R-:W-:Y:S02]  /*13640*/  ISETP.NE.AND P1, PT, R8, RZ, PT ;  /* 0x000000ff0800720c */ /* 0x000fe40003f25270 */
[----:B------:R-:W-:Y:S01]  /*13650*/  ISETP.GE.U32.AND P0, PT, R3, R4, PT ;  /* 0x000000040300720c */ /* 0x000fe20003f06070 */
[----:B------:R-:W-:Y:S01]  /*13660*/  IMAD.IADD R4, R0, 0x1, -R9 ;  /* 0x0000000100047824 */ /* 0x000fe200078e0a09 */
[----:B------:R-:W-:-:S04]  /*13670*/  LOP3.LUT R3, R7, R8, RZ, 0x3c, !PT ;  /* 0x0000000807037212 */ /* 0x000fc800078e3cff */
[----:B------:R-:W-:-:S07]  /*13680*/  ISETP.GE.AND P2, PT, R3, RZ, PT ;  /* 0x000000ff0300720c */ /* 0x000fce0003f46270 */
[----:B------:R-:W-:-:S06]  /*13690*/  @P0 VIADD R2, R2, 0x1 ;  /* 0x0000000102020836 */ /* 0x000fcc0000000000 */
[----:B------:R-:W-:Y:S01]  /*136a0*/  @!P2 IMAD.MOV R2, RZ, RZ, -R2 ;  /* 0x000000ffff02a224 */ /* 0x000fe200078e0a02 */
[----:B------:R-:W-:-:S05]  /*136b0*/  @!P1 LOP3.LUT R2, RZ, R8, RZ, 0x33, !PT ;  /* 0x00000008ff029212 */ /* 0x000fca00078e33ff */
[--C-:B------:R-:W-:Y:S02]  /*136c0*/  IMAD.MOV R3, RZ, RZ, -R2.reuse ;  /* 0x000000ffff037224 */ /* 0x100fe400078e0a02 */
[C---:B------:R-:W-:Y:S02]  /*136d0*/  IMAD R2, R8.reuse, 0x1000000, R2 ;  /* 0x0100000008027824 */ /* 0x040fe400078e0202 */
[----:B------:R-:W-:-:S04]  /*136e0*/  IMAD R3, R8, R3, R7 ;  /* 0x0000000308037224 */ /* 0x000fc800078e0207 */
[----:B------:R-:W-:-:S05]  /*136f0*/  IMAD R0, R3, 0x10000, R2 ;  /* 0x0001000003007824 */ /* 0x000fca00078e0202 */
[----:B------:R0:W-:Y:S01]  /*13700*/  STL [R1+0x8], R0 ;  /* 0x0000080001007387 */ /* 0x0001e20000100800 */
[----:B----4-:R-:W-:-:S05]  /*13710*/  IMAD.IADD R12, R5, 0x1, R12 ;  /* 0x00000001050c7824 */ /* 0x010fca00078e020c */
[----:B------:R0:W-:Y:S04]  /*13720*/  STL [R1+0xc], R12 ;  /* 0x00000c0c01007387 */ /* 0x0001e80000100800 */
[----:B------:R0:W-:Y:S01]  /*13730*/  STL [R1+0x4], R4 ;  /* 0x0000040401007387 */ /* 0x0001e20000100800 */
[----:B------:R-:W-:Y:S05]  /*13740*/  BRA `(.L_x_557) ;  /* 0x0000000000287947 */ /* 0x000fea0003800000 */
.L_x_551:
[----:B------:R-:W-:Y:S01]  /*13750*/  UMOV UR4, URZ ;  /* 0x0000003f00047c82 */ /* 0x000fe20008000000 */
[----:B------:R-:W-:Y:S01]  /*13760*/  ULDC UR6, c[0x0][0xc3c] ;  /* 0x00030f0000067ab9 */ /* 0x000fe20000000800 */
[----:B------:R-:W-:Y:S01]  /*13770*/  UMOV UR5, URZ ;  /* 0x0000003f00057c82 */ /* 0x000fe20008000000 */
[----:B------:R0:W-:Y:S01]  /*13780*/  STL [R1], R0 ;  /* 0x0000000001007387 */ /* 0x0001e20000100800 */
[----:B------:R-:W-:Y:S02]  /*13790*/  IMAD.U32 R3, RZ, RZ, UR4 ;  /* 0x00000004ff037e24 */ /* 0x000fe4000f8e00ff */
[----:B------:R-:W-:-:S03]  /*137a0*/  IMAD.U32 R2, RZ, RZ, UR5 ;  /* 0x00000005ff027e24 */ /* 0x000fc6000f8e00ff */
[----:B------:R1:W-:Y:S01]  /*137b0*/  STL [R1+0x4], R3 ;  /* 0x0000040301007387 */ /* 0x0003e20000100800 */
[----:B0-----:R-:W-:-:S05]  /*137c0*/  IMAD.U32 R0, RZ, RZ, UR6 ;  /* 0x00000006ff007e24 */ /* 0x001fca000f8e00ff */
[----:B------:R1:W-:Y:S04]  /*137d0*/  STL [R1+0xc], R0 ;  /* 0x00000c0001007387 */ /* 0x0003e80000100800 */
[----:B------:R1:W-:Y:S02]  /*137e0*/  STL [R1+0x8], R2 ;  /* 0x0000080201007387 */ /* 0x0003e40000100800 */
.L_x_557:
[----:B-1----:R-:W2:Y:S04]  /*137f0*/  LDL R3, [R1+0x8] ;  /* 0x0000080001037983 */ /* 0x002ea80000100800 */
[----:B------:R-:W3:Y:S04]  /*13800*/  LDL R2, [R1+0xc] ;  /* 0x00000c0001027983 */ /* 0x000ee80000100800 */
[----:B------:R-:W4:Y:S04]  /*13810*/  LDL R5, [R1+0x4] ;  /* 0x0000040001057983 */ /* 0x000f280000100800 */
[----:B0-----:R-:W4:Y:S01]  /*13820*/  LDL R4, [R1] ;  /* 0x0000000001047983 */ /* 0x001f220000100800 */
[----:B------:R-:W0:Y:S01]  /*13830*/  S2R R0, SR_TID.X ;  /* 0x0000000000007919 */ /* 0x000e220000002100 */
[----:B------:R-:W-:Y:S05]  /*13840*/  WARPSYNC.ALL ;  /* 0x0000000000007948 */ /* 0x000fea0003800000 */
[----:B0-----:R-:W-:Y:S01]  /*13850*/  LOP3.LUT R0, R0, 0x1f, RZ, 0xc0, !PT ;  /* 0x0000001f00007812 */ /* 0x001fe200078ec0ff */
[----:B------:R-:W-:Y:S03]  /*13860*/  BAR.SYNC.DEFER_BLOCKING 0x4, 0x180 ;  /* 0x0106000000007b1d */ /* 0x000fe60000010000 */
[----:B------:R-:W-:-:S13]  /*13870*/  ISETP.NE.AND P0, PT, R0, RZ, PT ;  /* 0x000000ff0000720c */ /* 0x000fda0003f05270 */
[----:B------:R-:W-:Y:S01]  /*13880*/  @!P0 MOV R0, 0x400 ;  /* 0x0000040000008802 */ /* 0x000fe20000000f00 */
[----:B--2---:R-:W-:Y:S02]  /*13890*/  IMAD.MOV.U32 R6, RZ, RZ, R3 ;  /* 0x000000ffff067224 */ /* 0x004fe400078e0003 */
[----:B------:R-:W0:Y:S01]  /*138a0*/  @!P0 S2R R3, SR_CgaCtaId ;  /* 0x0000000000038919 */ /* 0x000e220000008800 */
[----:B---3--:R-:W-:Y:S01]  /*138b0*/  IMAD.MOV.U32 R7, RZ, RZ, R2 ;  /* 0x000000ffff077224 */ /* 0x008fe200078e0002 */
[----:B0-----:R-:W-:-:S05]  /*138c0*/  @!P0 LEA R18, R3, R0, 0x18 ;  /* 0x0000000003128211 */ /* 0x001fca00078ec0ff */
[----:B----4-:R0:W-:Y:S01]  /*138d0*/  @!P0 STS.128 [R18+0x28cd0], R4 ;  /* 0x028cd00412008388 */ /* 0x0101e20000000c00 */
[----:B------:R-:W-:Y:S06]  /*138e0*/  BAR.ARV 0x5, 0x180 ;  /* 0x0146000000007b1d */ /* 0x000fec0000002000 */
.L_x_548:
[----:B------:R-:W2:Y:S01]  /*138f0*/  LDL R0, [R1+0xc] ;  /* 0x00000c0001007983 */ /* 0x000ea20000100800 */
[----:B------:R-:W-:Y:S02]  /*13900*/  ULDC UR4, c[0x0][0xc3c] ;  /* 0x00030f0000047ab9 */ /* 0x000fe40000000800 */
[----:B--2---:R-:W-:-:S13]  /*13910*/  ISETP.GE.AND P0, PT, R0, UR4, PT ;  /* 0x0000000400007c0c */ /* 0x004fda000bf06270 */
[----:B------:R-:W-:Y:S05]  /*13920*/  @!P0 BRA `(.L_x_558) ;  /* 0xffffff9c00f08947 */ /* 0x000fea000383ffff */
[----:B------:R-:W-:Y:S05]  /*13930*/  BSYNC B8 ;  /* 0x0000000000087941 */ /* 0x000fea0003800000 */
.L_x_440:
[----:B0-----:R-:W4:Y:S01]  /*13940*/  LDL.LU R0, [R1+0x50] ;  /* 0x0000500001007983 */ /* 0x001f220000300800 */
[----:B------:R-:W-:Y:S01]  /*13950*/  BSSY B0, `(.L_x_559) ;  /* 0x000000b000007945 */ /* 0x000fe20003800000 */
[----:B-1----:R-:W0:Y:S01]  /*13960*/  S2R R5, SR_CgaCtaId ;  /* 0x0000000000057919 */ /* 0x002e220000008800 */
[----:B----4-:R-:W-:-:S05]  /*13970*/  VIADD R0, R0, 0x1 ;  /* 0x0000000100007836 */ /* 0x010fca0000000000 */
[----:B------:R-:W-:-:S04]  /*13980*/  LEA.HI R2, R0, R0, RZ, 0x1 ;  /* 0x0000000000027211 */ /* 0x000fc800078f08ff */
[----:B------:R-:W-:-:S05]  /*13990*/  LOP3.LUT R3, R2, 0xfffffffe, RZ, 0xc0, !PT ;  /* 0xfffffffe02037812 */ /* 0x000fca00078ec0ff */
[----:B------:R-:W-:Y:S01]  /*139a0*/  IMAD.IADD R3, R0, 0x1, -R3 ;  /* 0x0000000100037824 */ /* 0x000fe200078e0a03 */
[----:B------:R-:W-:-:S04]  /*139b0*/  MOV R0, 0x400 ;  /* 0x0000040000007802 */ /* 0x000fc80000000f00 */
[----:B0-----:R-:W-:Y:S02]  /*139c0*/  LEA R0, R5, R0, 0x18 ;  /* 0x0000000005007211 */ /* 0x001fe400078ec0ff */
[----:B------:R-:W-:-:S04]  /*139d0*/  SHF.L.U32 R3, R3, 0x1f, RZ ;  /* 0x0000001f03037819 */ /* 0x000fc800000006ff */
[----:B------:R-:W0:Y:S02]  /*139e0*/  SYNCS.PHASECHK.TRANS64.TRYWAIT P0, [R0+URZ+0x28c20], R3 ;  /* 0x028c2003000075a7 */ /* 0x000e24000800017f */
[----:B0-----:R-:W-:Y:S05]  /*139f0*/  @!P0 BRA `(.L_x_560) ;  /* 0x0000001800388947 */ /* 0x001fea0003800000 */
.L_x_622:
[----:B------:R-:W-:Y:S05]  /*13a00*/  BSYNC B0 ;  /* 0x0000000000007941 */ /* 0x000fea0003800000 */
.L_x_559:
[----:B------:R-:W-:-:S03]  /*13a10*/  UMOV UR4, 0xffffffff ;  /* 0xffffffff00047882 */ /* 0x000fc60000000000 */
[----:B------:R-:W-:Y:S05]  /*13a20*/  BRA.DIV UR4, `(.L_x_561) ;  /* 0x0000001a04407947 */ /* 0x000fea000b800000 */
[----:B------:R-:W1:Y:S02]  /*13a30*/  S2R R2, SR_TID.X ;  /* 0x0000000000027919 */ /* 0x000e640000002100 */
[----:B-1----:R-:W-:-:S04]  /*13a40*/  SHF.R.U32.HI R2, RZ, 0x5, R2 ;  /* 0x00000005ff027819 */ /* 0x002fc80000011602 */
[----:B------:R-:W-:-:S05]  /*13a50*/  LOP3.LUT R2, R2, 0x3, RZ, 0xc0, !PT ;  /* 0x0000000302027812 */ /* 0x000fca00078ec0ff */
[----:B------:R1:W4:Y:S02]  /*13a60*/  SHFL.IDX PT, R14, R2, RZ, 0x1f ;  /* 0x00001fff020e7589 */ /* 0x00032400000e0000 */
.L_x_625:
[----:B----4-:R-:W-:Y:S01]  /*13a70*/  ISETP.NE.AND P0, PT, R14, RZ, PT ;  /* 0x000000ff0e00720c */ /* 0x010fe20003f05270 */
[----:B------:R-:W-:-:S12]  /*13a80*/  BSSY B0, `(.L_x_562) ;  /* 0x0000025000007945 */ /* 0x000fd80003800000 */
[----:B------:R-:W-:Y:S05]  /*13a90*/  @P0 BRA `(.L_x_563) ;  /* 0x00000000008c0947 */ /* 0x000fea0003800000 */
[----:B------:R-:W-:-:S03]  /*13aa0*/  UMOV UR4, 0xffffffff ;  /* 0xffffffff00047882 */ /* 0x000fc60000000000 */
[----:B------:R-:W-:Y:S05]  /*13ab0*/  BRA.DIV UR4, `(.L_x_564) ;  /* 0x0000001a04507947 */ /* 0x000fea000b800000 */
[----:B------:R-:W-:-:S13]  /*13ac0*/  ELECT P6, URZ, PT ;  /* 0x00000000003f782f */ /* 0x000fda00038c0000 */
.L_x_628:
[----:B------:R-:W-:Y:S05]  /*13ad0*/  @!P6 BRA `(.L_x_563) ;  /* 0x00000000007ce947 */ /* 0x000fea0003800000 */
[----:B------:R-:W-:-:S06]  /*13ae0*/  ULOP3.LUT UR4, UR36, 0x2, URZ, 0xfc, !UPT ;  /* 0x0000000224047892 */ /* 0x000fcc000f8efc3f */
[----:B-1----:R-:W-:-:S05]  /*13af0*/  IMAD.U32 R2, RZ, RZ, UR4 ;  /* 0x00000004ff027e24 */ /* 0x002fca000f8e00ff */
[----:B------:R-:W-:-:S13]  /*13b00*/  ISETP.NE.AND P2, PT, R2, 0x3, PT ;  /* 0x000000030200780c */ /* 0x000fda0003f45270 */
[----:B------:R-:W-:Y:S05]  /*13b10*/  @!P2 BRA `(.L_x_565) ;  /* 0x000000000004a947 */ /* 0x000fea0003800000 */
[----:B------:R-:W-:Y:S01]  /*13b20*/  BPT.TRAP 0x1 ;  /* 0x000000040000795c */ /* 0x000fe20000300000 */
.L_x_565:
[----:B------:R-:W4:Y:S01]  /*13b30*/  LDL.LU R7, [R1+0x10] ;  /* 0x0000100001077983 */ /* 0x000f220000300800 */
[----:B------:R-:W-:Y:S02]  /*13b40*/  VIADD R2, R0, 0x28c40 ;  /* 0x00028c4000027836 */ /* 0x000fe40000000000 */
[C---:B0-----:R-:W-:Y:S02]  /*13b50*/  VIADD R3, R19.reuse, 0x1 ;  /* 0x0000000113037836 */ /* 0x041fe40000000000 */
[----:B------:R-:W-:-:S03]  /*13b60*/  IMAD R6, R19, 0x8, R2 ;  /* 0x0000000813067824 */ /* 0x000fc600078e0202 */
[----:B------:R-:W-:-:S04]  /*13b70*/  ISETP.NE.AND P1, PT, R3, 0x2, PT ;  /* 0x000000020300780c */ /* 0x000fc80003f25270 */
[----:B------:R-:W-:Y:S02]  /*13b80*/  SEL R4, RZ, 0x1, P1 ;  /* 0x00000001ff047807 */ /* 0x000fe40000800000 */
[----:B------:R-:W-:Y:S02]  /*13b90*/  SEL R3, R3, RZ, P1 ;  /* 0x000000ff03037207 */ /* 0x000fe40000800000 */
[C---:B----4-:R-:W-:Y:S02]  /*13ba0*/  SHF.L.U32 R5, R7.reuse, 0x1f, RZ ;  /* 0x0000001f07057819 */ /* 0x050fe400000006ff */
[----:B------:R-:W-:Y:S01]  /*13bb0*/  LOP3.LUT R4, R7, R4, RZ, 0x3c, !PT ;  /* 0x0000000407047212 */ /* 0x000fe200078e3cff */
[----:B------:R-:W-:Y:S01]  /*13bc0*/  IMAD R7, R3, 0x8, R2 ;  /* 0x0000000803077824 */ /* 0x000fe200078e0202 */
[----:B------:R-:W0:Y:S02]  /*13bd0*/  SYNCS.PHASECHK.TRANS64.TRYWAIT P0, [R6+URZ], R5 ;  /* 0x00000005060075a7 */ /* 0x000e24000800017f */
[----:B------:R-:W-:Y:S01]  /*13be0*/  SHF.L.U32 R2, R4, 0x1f, RZ ;  /* 0x0000001f04027819 */ /* 0x000fe200000006ff */
[----:B0-----:R-:W-:Y:S06]  /*13bf0*/  @!P0 BRA `(.L_x_566) ;  /* 0x0000001800208947 */ /* 0x001fec0003800000 */
.L_x_629:
[----:B------:R-:W1:Y:S02]  /*13c00*/  SYNCS.PHASECHK.TRANS64.TRYWAIT P0, [R7+URZ], R2 ;  /* 0x00000002070075a7 */ /* 0x000e64000800017f */
[----:B-1----:R-:W-:Y:S05]  /*13c10*/  @!P0 BRA `(.L_x_567) ;  /* 0x00000018002c8947 */ /* 0x002fea0003800000 */
.L_x_630:
[----:B------:R-:W-:Y:S05]  /*13c20*/  @!P2 BRA `(.L_x_568) ;  /* 0x000000000004a947 */ /* 0x000fea0003800000 */
[----:B------:R-:W-:Y:S01]  /*13c30*/  BPT.TRAP 0x1 ;  /* 0x000000040000795c */ /* 0x000fe20000300000 */
.L_x_568:
[----:B------:R-:W-:-:S04]  /*13c40*/  VIADD R0, R0, 0x28c60 ;  /* 0x00028c6000007836 */ /* 0x000fc80000000000 */
[----:B------:R-:W-:-:S04]  /*13c50*/  IMAD R4, R19, 0x8, R0 ;  /* 0x0000000813047824 */ /* 0x000fc800078e0200 */
[----:B------:R-:W4:Y:S02]  /*13c60*/  SYNCS.PHASECHK.TRANS64.TRYWAIT P0, [R4+URZ], R5 ;  /* 0x00000005040075a7 */ /* 0x000f24000800017f */
[----:B----4-:R-:W-:Y:S05]  /*13c70*/  @!P0 BRA `(.L_x_569) ;  /* 0x0000001800288947 */ /* 0x010fea0003800000 */
.L_x_631:
[----:B------:R-:W-:-:S07]  /*13c80*/  IMAD R3, R3, 0x8, R0 ;  /* 0x0000000803037824 */ /* 0x000fce00078e0200 */
.L_x_570:
[----:B------:R0:W0:Y:S02]  /*13c90*/  SYNCS.PHASECHK.TRANS64.TRYWAIT P0, [R3+URZ], R2 ;  /* 0x00000002030075a7 */ /* 0x000024000800017f */
[----:B0-----:R-:W-:Y:S05]  /*13ca0*/  @!P0 NANOSLEEP.SYNCS 0x989680 ;  /* 0x009896800000895d */ /* 0x001fea0003900000 */
[----:B------:R-:W0:Y:S02]  /*13cb0*/  @!P0 SYNCS.PHASECHK.TRANS64 P0, [R3+URZ], R2 ;  /* 0x00000002030085a7 */ /* 0x000e24000800007f */
[----:B0-----:R-:W-:Y:S05]  /*13cc0*/  @!P0 BRA `(.L_x_570) ;  /* 0xfffffffc00f08947 */ /* 0x001fea000383ffff */
.L_x_563:
[----:B------:R-:W-:Y:S05]  /*13cd0*/  BSYNC B0 ;  /* 0x0000000000007941 */ /* 0x000fea0003800000 */
.L_x_562:
[----:B------:R-:W-:Y:S05]  /*13ce0*/  EXIT ;  /* 0x000000000000794d */ /* 0x000fea0003800000 */
.L_x_389:
[----:B0-----:R-:W-:-:S04]  /*13cf0*/  IMAD.U32 R3, RZ, RZ, UR17 ;  /* 0x00000011ff037e24 */ /* 0x001fc8000f8e00ff */
[----:B------:R0:W1:Y:S03]  /*13d00*/  SYNCS.PHASECHK.TRANS64.TRYWAIT P0, [R3+URZ+0x28c50], R0 ;  /* 0x028c5000030075a7 */ /* 0x000066000800017f */
[----:B-1----:R-:W-:Y:S05]  /*13d10*/  @!P0 NANOSLEEP.SYNCS 0x989680 ;  /* 0x009896800000895d */ /* 0x002fea0003900000 */
[----:B------:R-:W1:Y:S02]  /*13d20*/  @!P0 SYNCS.PHASECHK.TRANS64 P0, [R3+URZ+0x28c50], R0 ;  /* 0x028c5000030085a7 */ /* 0x000e64000800007f */
[----:B-1----:R-:W-:Y:S05]  /*13d30*/  @!P0 BRA `(.L_x_389) ;  /* 0xfffffffc00ec8947 */ /* 0x002fea000383ffff */
[----:B------:R-:W-:Y:S05]  /*13d40*/  BRA `(.L_x_571) ;  /* 0xfffffee000c47947 */ /* 0x000fea000383ffff */
.L_x_394:
[----:B-1----:R-:W-:-:S04]  /*13d50*/  IMAD.U32 R3, RZ, RZ, UR6 ;  /* 0x00000006ff037e24 */ /* 0x002fc8000f8e00ff */
[----:B------:R1:W2:Y:S03]  /*13d60*/  SYNCS.PHASECHK.TRANS64.TRYWAIT P0, [R3+URZ+0x28c50], R0 ;  /* 0x028c5000030075a7 */ /* 0x0002a6000800017f */
[----:B--2---:R-:W-:Y:S05]  /*13d70*/  @!P0 NANOSLEEP.SYNCS 0x989680 ;  /* 0x009896800000895d */ /* 0x004fea0003900000 */
[----:B------:R-:W2:Y:S02]  /*13d80*/  @!P0 SYNCS.PHASECHK.TRANS64 P0, [R3+URZ+0x28c50], R0 ;  /* 0x028c5000030085a7 */ /* 0x000ea4000800007f */
[----:B--2---:R-:W-:Y:S05]  /*13d90*/  @!P0 BRA `(.L_x_394) ;  /* 0xfffffffc00ec8947 */ /* 0x004fea000383ffff */
[----:B------:R-:W-:Y:S05]  /*13da0*/  BRA `(.L_x_393) ;  /* 0xfffffeec00dc7947 */ /* 0x000fea000383ffff */
.L_x_398:
[----:B0-----:R-:W-:-:S04]  /*13db0*/  IMAD.U32 R3, RZ, RZ, UR38 ;  /* 0x00000026ff037e24 */ /* 0x001fc8000f8e00ff */
[----:B------:R0:W1:Y:S03]  /*13dc0*/  SYNCS.PHASECHK.TRANS64.TRYWAIT P1, [R3+URZ+0x28c00], R0 ;  /* 0x028c0000030075a7 */ /* 0x000066000802017f */
[----:B-1----:R-:W-:Y:S05]  /*13dd0*/  @!P1 NANOSLEEP.SYNCS 0x989680 ;  /* 0x009896800000995d */ /* 0x002fea0003900000 */
[----:B------:R-:W1:Y:S02]  /*13de0*/  @!P1 SYNCS.PHASECHK.TRANS64 P1, [R3+URZ+0x28c00], R0 ;  /* 0x028c0000030095a7 */ /* 0x000e64000802007f */
[----:B-1----:R-:W-:Y:S05]  /*13df0*/  @!P1 BRA `(.L_x_398) ;  /* 0xfffffffc00ec9947 */ /* 0x002fea000383ffff */
[----:B------:R-:W-:Y:S05]  /*13e00*/  BRA `(.L_x_572) ;  /* 0xffffff0000ec7947 */ /* 0x000fea000383ffff */
.L_x_402:
[----:B--2---:R2:W3:Y:S02]  /*13e10*/  SYNCS.PHASECHK.TRANS64.TRYWAIT P1, [R7+URZ+0x28c30], R8 ;  /* 0x028c3008070075a7 */ /* 0x0044e4000802017f */
[----:B---3--:R-:W-:Y:S05]  /*13e20*/  @!P1 NANOSLEEP.SYNCS 0x989680 ;  /* 0x009896800000995d */ /* 0x008fea0003900000 */
[----:B------:R-:W3:Y:S02]  /*13e30*/  @!P1 SYNCS.PHASECHK.TRANS64 P1, [R7+URZ+0x28c30], R8 ;  /* 0x028c3008070095a7 */ /* 0x000ee4000802007f */
[----:B---3--:R-:W-:Y:S05]  /*13e40*/  @!P1 BRA `(.L_x_402) ;  /* 0xfffffffc00f09947 */ /* 0x008fea000383ffff */
[----:B------:R-:W-:Y:S05]  /*13e50*/  BRA `(.L_x_401) ;  /* 0xffffff0400087947 */ /* 0x000fea000383ffff */
.L_x_406:
[----:B----4-:R4:W0:Y:S02]  /*13e60*/  SYNCS.PHASECHK.TRANS64.TRYWAIT P2, [R7+URZ+0x28c50], R8 ;  /* 0x028c5008070075a7 */ /* 0x010824000804017f */
[----:B0-----:R-:W-:Y:S05]  /*13e70*/  @!P2 NANOSLEEP.SYNCS 0x989680 ;  /* 0x009896800000a95d */ /* 0x001fea0003900000 */
[----:B------:R-:W0:Y:S02]  /*13e80*/  @!P2 SYNCS.PHASECHK.TRANS64 P2, [R7+URZ+0x28c50], R8 ;  /* 0x028c50080700a5a7 */ /* 0x000e24000804007f */
[----:B0-----:R-:W-:Y:S05]  /*13e90*/  @!P2 BRA `(.L_x_406) ;  /* 0xfffffffc00f0a947 */ /* 0x001fea000383ffff */
[----:B------:R-:W-:Y:S05]  /*13ea0*/  BRA `(.L_x_405) ;  /* 0xffffff1800207947 */ /* 0x000fea000383ffff */
.L_x_411:
[----:B-1----:R-:W-:-:S04]  /*13eb0*/  IMAD.U32 R0, RZ, RZ, UR24 ;  /* 0x00000018ff007e24 */ /* 0x002fc8000f8e00ff */
[----:B------:R1:W2:Y:S03]  /*13ec0*/  SYNCS.PHASECHK.TRANS64.TRYWAIT P2, [R0+URZ+0x28c30], R7 ;  /* 0x028c3007000075a7 */ /* 0x0002a6000804017f */
[----:B--2---:R-:W-:Y:S05]  /*13ed0*/  @!P2 NANOSLEEP.SYNCS 0x989680 ;  /* 0x009896800000a95d */ /* 0x004fea0003900000 */
[----:B------:R-:W2:Y:S02]  /*13ee0*/  @!P2 SYNCS.PHASECHK.TRANS64 P2, [R0+URZ+0x28c30], R7 ;  /* 0x028c30070000a5a7 */ /* 0x000ea4000804007f */
[----:B--2---:R-:W-:Y:S05]  /*13ef0*/  @!P2 BRA `(.L_x_411) ;  /* 0xfffffffc00eca947 */ /* 0x004fea000383ffff */
[----:B------:R-:W-:Y:S05]  /*13f00*/  BRA `(.L_x_410) ;  /* 0xffffff1c00047947 */ /* 0x000fea000383ffff */
.L_x_415:
[----:B--2---:R2:W3:Y:S02]  /*13f10*/  SYNCS.PHASECHK.TRANS64.TRYWAIT P2, [R9+URZ+0x28c50], R7 ;  /* 0x028c5007090075a7 */ /* 0x0044e4000804017f */
[----:B---3--:R-:W-:Y:S05]  /*13f20*/  @!P2 NANOSLEEP.SYNCS 0x989680 ;  /* 0x009896800000a95d */ /* 0x008fea0003900000 */
[----:B------:R-:W3:Y:S02]  /*13f30*/  @!P2 SYNCS.PHASECHK.TRANS64 P2, [R9+URZ+0x28c50], R7 ;  /* 0x028c50070900a5a7 */ /* 0x000ee4000804007f */
[----:B---3--:R-:W-:Y:S05]  /*13f40*/  @!P2 BRA `(.L_x_415) ;  /* 0xfffffffc00f0a947 */ /* 0x008fea000383ffff */
[----:B------:R-:W-:Y:S05]  /*13f50*/  BRA `(.L_x_414) ;  /* 0xffffff3400347947 */ /* 0x000fea000383ffff */
.L_x_454:
[----:B------:R-:W1:Y:S01]  /*13f60*/  S2R R4, SR_TID.X ;  /* 0x0000000000047919 */ /* 0x000e620000002100 */
[----:B------:R-:W-:Y:S01]  /*13f70*/  BSSY B0, `(.L_x_573) ;  /* 0x000000a000007945 */ /* 0x000fe20003800000 */
[----:B------:R-:W-:Y:S02]  /*13f80*/  IMAD.MOV.U32 R12, RZ, RZ, RZ ;  /* 0x000000ffff0c7224 */ /* 0x000fe400078e00ff */
[----:B0-----:R-:W-:Y:S02]  /*13f90*/  IMAD.MOV.U32 R11, RZ, RZ, 0x1f ;  /* 0x0000001fff0b7424 */ /* 0x001fe400078e00ff */
[----:B------:R-:W-:Y:S01]  /*13fa0*/  IMAD.MOV.U32 R15, RZ, RZ, -0x1 ;  /* 0xffffffffff0f7424 */ /* 0x000fe200078e00ff */
[----:B-1----:R-:W-:-:S04]  /*13fb0*/  SHF.R.U32.HI R4, RZ, 0x5, R4 ;  /* 0x00000005ff047819 */ /* 0x002fc80000011604 */
[----:B------:R-:W-:-:S05]  /*13fc0*/  LOP3.LUT R4, R4, 0x3, RZ, 0xc0, !PT ;  /* 0x0000000304047812 */ /* 0x000fca00078ec0ff */
[----:B------:R-:W-:-:S07]  /*13fd0*/  IMAD.MOV.U32 R13, RZ, RZ, R4 ;  /* 0x000000ffff0d7224 */ /* 0x000fce00078e0004 */
[----:B---3--:R-:W-:Y:S05]  /*13fe0*/  WARPSYNC.COLLECTIVE R15, `(.L_x_574) ;  /* 0x000000000f087348 */ /* 0x008fea0003c00000 */
[----:B------:R0:W1:Y:S02]  /*13ff0*/  SHFL.IDX P6, R14, R13, R12, R11 ;  /* 0x0000000c0d0e7389 */ /* 0x00006400000c000b */
[----:B01-3--:R-:W-:Y:S01]  /*14000*/  ENDCOLLECTIVE ;  /* 0x000000000000791b */ /* 0x00bfe20003800000 */
.L_x_574:
[----:B------:R-:W-:Y:S05]  /*14010*/  BSYNC B0 ;  /* 0x0000000000007941 */ /* 0x000fea0003800000 */
.L_x_573:
[----:B------:R-:W-:Y:S05]  /*14020*/  BRA `(.L_x_575) ;  /* 0xffffffa400d07947 */ /* 0x000fea000383ffff */
.L_x_456:
[----:B------:R-:W-:Y:S01]  /*14030*/  BSSY B0, `(.L_x_576) ;  /* 0x0000006000007945 */ /* 0x000fe20003800000 */
[----:B------:R-:W-:-:S07]  /*14040*/  IMAD.MOV.U32 R15, RZ, RZ, -0x1 ;  /* 0xffffffffff0f7424 */ /* 0x000fce00078e00ff */
[----:B0--34-:R-:W-:Y:S05]  /*14050*/  WARPSYNC.COLLECTIVE R15, `(.L_x_577) ;  /* 0x000000000f0c7348 */ /* 0x019fea0003c00000 */
[----:B------:R-:W-:Y:S02]  /*14060*/  ELECT P6, UR62, PT ;  /* 0x00000000003e782f */ /* 0x000fe400038c0000 */
[----:B------:R-:W-:Y:S01]  /*14070*/  MOV R14, UR62 ;  /* 0x0000003e000e7c02 */ /* 0x000fe20008000f00 */
[----:B0--34-:R-:W-:Y:S10]  /*14080*/  ENDCOLLECTIVE ;  /* 0x000000000000791b */ /* 0x019ff40003800000 */
.L_x_577:
[----:B------:R-:W-:Y:S05]  /*14090*/  BSYNC B0 ;  /* 0x0000000000007941 */ /* 0x000fea0003800000 */
.L_x_576:
[----:B------:R-:W-:Y:S05]  /*140a0*/  BRA `(.L_x_578) ;  /* 0xffffffa400d47947 */ /* 0x000fea000383ffff */
.L_x_458:
[----:B-1----:R1:W2:Y:S02]  /*140b0*/  SYNCS.PHASECHK.TRANS64.TRYWAIT P0, [R0+URZ+0x28c40], R2 ;  /* 0x028c4002000075a7 */ /* 0x0022a4000800017f */
[----:B--2---:R-:W-:Y:S05]  /*140c0*/  @!P0 NANOSLEEP.SYNCS 0x989680 ;  /* 0x009896800000895d */ /* 0x004fea0003900000 */
[----:B------:R-:W2:Y:S02]  /*140d0*/  @!P0 SYNCS.PHASECHK.TRANS64 P0, [R0+URZ+0x28c40], R2 ;  /* 0x028c4002000085a7 */ /* 0x000ea4000800007f */
[----:B--2---:R-:W-:Y:S05]  /*140e0*/  @!P0 BRA `(.L_x_458) ;  /* 0xfffffffc00f08947 */ /* 0x004fea000383ffff */
[----:B------:R-:W-:Y:S05]  /*140f0*/  BRA `(.L_x_579) ;  /* 0xffffffa800347947 */ /* 0x000fea000383ffff */
.L_x_462:
[----:B------:R-:W2:Y:S01]  /*14100*/  LDL.LU R11, [R1+0x40] ;  /* 0x00004000010b7983 */ /* 0x000ea20000300800 */
[----:B------:R-:W-:Y:S02]  /*14110*/  IMAD.MOV.U32 R13, RZ, RZ, R3 ;  /* 0x000000ffff0d7224 */ /* 0x000fe400078e0003 */
[----:B------:R-:W-:Y:S01]  /*14120*/  IMAD.MOV.U32 R12, RZ, RZ, RZ ;  /* 0x000000ffff0c7224 */ /* 0x000fe200078e00ff */
[----:B------:R-:W0:Y:S01]  /*14130*/  S2R R5, SR_TID.X ;  /* 0x0000000000057919 */ /* 0x000e220000002100 */
[----:B------:R-:W-:Y:S01]  /*14140*/  IMAD.MOV.U32 R15, RZ, RZ, -0x1 ;  /* 0xffffffffff0f7424 */ /* 0x000fe200078e00ff */
[----:B0-----:R-:W-:-:S04]  /*14150*/  LOP3.LUT R5, R5, 0x7f, RZ, 0xc0, !PT ;  /* 0x0000007f05057812 */ /* 0x001fc800078ec0ff */
[----:B------:R-:W-:-:S05]  /*14160*/  SHF.R.U32.HI R5, RZ, 0x3, R5 ;  /* 0x00000003ff057819 */ /* 0x000fca0000011605 */
[----:B------:R-:W-:-:S04]  /*14170*/  IMAD R2, R10, 0x40, R5 ;  /* 0x000000400a027824 */ /* 0x000fc800078e0205 */
[----:B------:R-:W-:Y:S02]  /*14180*/  VIADD R5, R2, 0x10 ;  /* 0x0000001002057836 */ /* 0x000fe40000000000 */
[----:B--2---:R-:W-:Y:S02]  /*14190*/  IMAD R0, R11, R7, RZ ;  /* 0x000000070b007224 */ /* 0x004fe400078e02ff */
[----:B------:R-:W-:-:S03]  /*141a0*/  IMAD.MOV.U32 R11, RZ, RZ, 0x181f ;  /* 0x0000181fff0b7424 */ /* 0x000fc600078e00ff */
[----:B------:R-:W-:-:S13]  /*141b0*/  ISETP.GE.AND P1, PT, R2, R0, PT ;  /* 0x000000000200720c */ /* 0x000fda0003f26270 */
[----:B-----5:R-:W-:Y:S05]  /*141c0*/  WARPSYNC.COLLECTIVE R15, `(.L_x_580) ;  /* 0x000000000f087348 */ /* 0x020fea0003c00000 */
[----:B------:R0:W1:Y:S02]  /*141d0*/  SHFL.IDX P6, R14, R13, R12, R11 ;  /* 0x0000000c0d0e7389 */ /* 0x00006400000c000b */
[----:B01---5:R-:W-:Y:S01]  /*141e0*/  ENDCOLLECTIVE ;  /* 0x000000000000791b */ /* 0x023fe20003800000 */
.L_x_580:
[----:B------:R-:W-:Y:S02]  /*141f0*/  IMAD.MOV.U32 R13, RZ, RZ, R4 ;  /* 0x000000ffff0d7224 */ /* 0x000fe400078e0004 */
[----:B------:R-:W-:-:S07]  /*14200*/  IMAD.MOV.U32 R6, RZ, RZ, R14 ;  /* 0x000000ffff067224 */ /* 0x000fce00078e000e */
[----:B------:R-:W-:Y:S05]  /*14210*/  WARPSYNC.COLLECTIVE R15, `(.L_x_581) ;  /* 0x000000000f087348 */ /* 0x000fea0003c00000 */
[----:B------:R0:W1:Y:S02]  /*14220*/  SHFL.IDX P6, R14, R13, R12, R11 ;  /* 0x0000000c0d0e7389 */ /* 0x00006400000c000b */
[----:B01----:R-:W-:Y:S01]  /*14230*/  ENDCOLLECTIVE ;  /* 0x000000000000791b */ /* 0x003fe20003800000 */
.L_x_581:
[----:B------:R-:W-:Y:S02]  /*14240*/  IMAD.MOV.U32 R13, RZ, RZ, R3 ;  /* 0x000000ffff0d7224 */ /* 0x000fe400078e0003 */
[----:B------:R-:W-:Y:S02]  /*14250*/  IMAD.MOV.U32 R12, RZ, RZ, 0x1 ;  /* 0x00000001ff0c7424 */ /* 0x000fe400078e00ff */
[----:B------:R-:W-:-:S07]  /*14260*/  IMAD.MOV.U32 R7, RZ, RZ, R14 ;  /* 0x000000ffff077224 */ /* 0x000fce00078e000e */
[----:B------:R-:W-:Y:S05]  /*14270*/  WARPSYNC.COLLECTIVE R15, `(.L_x_582) ;  /* 0x000000000f087348 */ /* 0x000fea0003c00000 */
[----:B------:R0:W1:Y:S02]  /*14280*/  SHFL.IDX P6, R14, R13, R12, R11 ;  /* 0x0000000c0d0e7389 */ /* 0x00006400000c000b */
[----:B01----:R-:W-:Y:S01]  /*14290*/  ENDCOLLECTIVE ;  /* 0x000000000000791b */ /* 0x003fe20003800000 */
.L_x_582:
        /* <DEDUP_REMOVED lines=15> */
.L_x_583:
[----:B------:R-:W-:Y:S02]  /*14390*/  IMAD.MOV.U32 R13, RZ, RZ, R3 ;  /* 0x000000ffff0d7224 */ /* 0x000fe400078e0003 */
[----:B------:R-:W-:Y:S02]  /*143a0*/  IMAD.MOV.U32 R12, RZ, RZ, 0x2 ;  /* 0x00000002ff0c7424 */ /* 0x000fe400078e00ff */
[----:B------:R-:W-:-:S07]  /*143b0*/  IMAD.MOV.U32 R5, RZ, RZ, R14 ;  /* 0x000000ffff057224 */ /* 0x000fce00078e000e */
[----:B------:R-:W-:Y:S05]  /*143c0*/  WARPSYNC.COLLECTIVE R15, `(.L_x_584) ;  /* 0x000000000f087348 */ /* 0x000fea0003c00000 */
[----:B------:R0:W1:Y:S02]  /*143d0*/  SHFL.IDX P6, R14, R13, R12, R11 ;  /* 0x0000000c0d0e7389 */ /* 0x00006400000c000b */
[----:B01----:R-:W-:Y:S01]  /*143e0*/  ENDCOLLECTIVE ;  /* 0x000000000000791b */ /* 0x003fe20003800000 */
.L_x_584:
[----:B------:R-:W-:-:S05]  /*143f0*/  @!P1 LEA R5, P2, R9, R5, 0x1 ;  /* 0x0000000509059211 */ /* 0x000fca00078408ff */
[----:B------:R-:W-:-:S04]  /*14400*/  @!P1 IMAD.X R6, RZ, RZ, R6, P2 ;  /* 0x000000ffff069224 */ /* 0x000fc800010e0606 */
[----:B------:R-:W-:Y:S02]  /*14410*/  @!P1 IMAD.MOV.U32 R7, RZ, RZ, R6 ;  /* 0x000000ffff079224 */ /* 0x000fe400078e0006 */
[----:B------:R-:W-:Y:S02]  /*14420*/  @!P1 IMAD.MOV.U32 R6, RZ, RZ, R5 ;  /* 0x000000ffff069224 */ /* 0x000fe400078e0005 */
[----:B------:R-:W-:Y:S02]  /*14430*/  IMAD.MOV.U32 R13, RZ, RZ, R4 ;  /* 0x000000ffff0d7224 */ /* 0x000fe400078e0004 */
[----:B------:R-:W-:Y:S01]  /*14440*/  VIADD R5, R2, 0x20 ;  /* 0x0000002002057836 */ /* 0x000fe20000000000 */
[----:B------:R-:W-:Y:S01]  /*14450*/  @!PT LDS RZ, [RZ] ;  /* 0x00000000fffff984 */ /* 0x000fe20000000800 */
[----:B------:R-:W-:Y:S01]  /*14460*/  @!PT LDS RZ, [RZ] ;  /* 0x00000000fffff984 */ /* 0x000fe20000000800 */
[----:B------:R-:W-:Y:S01]  /*14470*/  @!PT LDS RZ, [RZ] ;  /* 0x00000000fffff984 */ /* 0x000fe20000000800 */
[----:B------:R0:W-:Y:S04]  /*14480*/  @!P1 LDGSTS.E.BYPASS.LTC128B.128 [R8+0x20c00], desc[UR40][R6.64], !P0 ;  /* 0x20c0000006089fae */ /* 0x0001e8000c101d68 */
[----:B------:R-:W-:Y:S01]  /*14490*/  ISETP.GE.AND P1, PT, R5, R0, PT ;  /* 0x000000000500720c */ /* 0x000fe20003f26270 */
[----:B0-----:R-:W-:-:S12]  /*144a0*/  IMAD.MOV.U32 R6, RZ, RZ, R14 ;  /* 0x000000ffff067224 */ /* 0x001fd800078e000e */
[----:B------:R-:W-:Y:S05]  /*144b0*/  WARPSYNC.COLLECTIVE R15, `(.L_x_585) ;  /* 0x000000000f087348 */ /* 0x000fea0003c00000 */
[----:B------:R0:W1:Y:S02]  /*144c0*/  SHFL.IDX P6, R14, R13, R12, R11 ;  /* 0x0000000c0d0e7389 */ /* 0x00006400000c000b */
[----:B01----:R-:W-:Y:S01]  /*144d0*/  ENDCOLLECTIVE ;  /* 0x000000000000791b */ /* 0x003fe20003800000 */
.L_x_585:
[----:B------:R-:W-:Y:S02]  /*144e0*/  IMAD.MOV.U32 R13, RZ, RZ, R3 ;  /* 0x000000ffff0d7224 */ /* 0x000fe400078e0003 */
[----:B------:R-:W-:Y:S02]  /*144f0*/  IMAD.MOV.U32 R12, RZ, RZ, 0x3 ;  /* 0x00000003ff0c7424 */ /* 0x000fe400078e00ff */
[----:B------:R-:W-:-:S07]  /*14500*/  IMAD.MOV.U32 R5, RZ, RZ, R14 ;  /* 0x000000ffff057224 */ /* 0x000fce00078e000e */
[----:B------:R-:W-:Y:S05]  /*14510*/  WARPSYNC.COLLECTIVE R15, `(.L_x_586) ;  /* 0x000000000f087348 */ /* 0x000fea0003c00000 */
[----:B------:R0:W1:Y:S02]  /*14520*/  SHFL.IDX P6, R14, R13, R12, R11 ;  /* 0x0000000c0d0e7389 */ /* 0x00006400000c000b */
[----:B01----:R-:W-:Y:S01]  /*14530*/  ENDCOLLECTIVE ;  /* 0x000000000000791b */ /* 0x003fe20003800000 */
.L_x_586:
[----:B------:R-:W-:-:S05]  /*14540*/  @!P1 LEA R5, P2, R9, R5, 0x1 ;  /* 0x0000000509059211 */ /* 0x000fca00078408ff */
[----:B------:R-:W-:-:S04]  /*14550*/  @!P1 IMAD.X R6, RZ, RZ, R6, P2 ;  /* 0x000000ffff069224 */ /* 0x000fc800010e0606 */
[----:B------:R-:W-:Y:S02]  /*14560*/  @!P1 IMAD.MOV.U32 R7, RZ, RZ, R6 ;  /* 0x000000ffff079224 */ /* 0x000fe400078e0006 */
[----:B------:R-:W-:Y:S02]  /*14570*/  IMAD.MOV.U32 R13, RZ, RZ, R4 ;  /* 0x000000ffff0d7224 */ /* 0x000fe400078e0004 */
[----:B------:R-:W-:-:S05]  /*14580*/  @!P1 IMAD.MOV.U32 R6, RZ, RZ, R5 ;  /* 0x000000ffff069224 */ /* 0x000fca00078e0005 */
        /* <DEDUP_REMOVED lines=8> */
.L_x_587:
[----:B------:R-:W-:Y:S01]  /*14610*/  IMAD.MOV.U32 R3, RZ, RZ, R14 ;  /* 0x000000ffff037224 */ /* 0x000fe200078e000e */
[----:B------:R-:W-:Y:S06]  /*14620*/  BRA `(.L_x_588) ;  /* 0xffffffac00747947 */ /* 0x000fec000383ffff */
.L_x_465:
[----:B0-----:R0:W1:Y:S02]  /*14630*/  SYNCS.PHASECHK.TRANS64.TRYWAIT P0, [R18+URZ+0x28c20], R0 ;  /* 0x028c2000120075a7 */ /* 0x001064000800017f */
[----:B-1----:R-:W-:Y:S05]  /*14640*/  @!P0 NANOSLEEP.SYNCS 0x989680 ;  /* 0x009896800000895d */ /* 0x002fea0003900000 */
[----:B------:R-:W1:Y:S02]  /*14650*/  @!P0 SYNCS.PHASECHK.TRANS64 P0, [R18+URZ+0x28c20], R0 ;  /* 0x028c2000120085a7 */ /* 0x000e64000800007f */
[----:B-1----:R-:W-:Y:S05]  /*14660*/  @!P0 BRA `(.L_x_465) ;  /* 0xfffffffc00f08947 */ /* 0x002fea000383ffff */
[----:B------:R-:W-:Y:S05]  /*14670*/  BRA `(.L_x_589) ;  /* 0xffffffac00d07947 */ /* 0x000fea000383ffff */
.L_x_469:
[----:B0-----:R0:W1:Y:S02]  /*14680*/  SYNCS.PHASECHK.TRANS64.TRYWAIT P0, [R0+URZ+0x28c60], R2 ;  /* 0x028c6002000075a7 */ /* 0x001064000800017f */
[----:B-1----:R-:W-:Y:S05]  /*14690*/  @!P0 NANOSLEEP.SYNCS 0x989680 ;  /* 0x009896800000895d */ /* 0x002fea0003900000 */
[----:B------:R-:W1:Y:S02]  /*146a0*/  @!P0 SYNCS.PHASECHK.TRANS64 P0, [R0+URZ+0x28c60], R2 ;  /* 0x028c6002000085a7 */ /* 0x000e64000800007f */
[----:B-1----:R-:W-:Y:S05]  /*146b0*/  @!P0 BRA `(.L_x_469) ;  /* 0xfffffffc00f08947 */ /* 0x002fea000383ffff */
[----:B------:R-:W-:Y:S05]  /*146c0*/  BRA `(.L_x_590) ;  /* 0xffffffac00f47947 */ /* 0x000fea000383ffff */
.L_x_488:
[----:B-1----:R1:W2:Y:S02]  /*146d0*/  SYNCS.PHASECHK.TRANS64.TRYWAIT P0, [R3+URZ+0x28c40], R2 ;  /* 0x028c4002030075a7 */ /* 0x0022a4000800017f */
[----:B--2---:R-:W-:Y:S05]  /*146e0*/  @!P0 NANOSLEEP.SYNCS 0x989680 ;  /* 0x009896800000895d */ /* 0x004fea0003900000 */
[----:B------:R-:W2:Y:S02]  /*146f0*/  @!P0 SYNCS.PHASECHK.TRANS64 P0, [R3+URZ+0x28c40], R2 ;  /* 0x028c4002030085a7 */ /* 0x000ea4000800007f */
[----:B--2---:R-:W-:Y:S05]  /*14700*/  @!P0 BRA `(.L_x_488) ;  /* 0xfffffffc00f08947 */ /* 0x004fea000383ffff */
[----:B------:R-:W-:Y:S05]  /*14710*/  BRA `(.L_x_591) ;  /* 0xffffffbc00047947 */ /* 0x000fea000383ffff */
.L_x_493:
[----:B--2---:R2:W3:Y:S02]  /*14720*/  SYNCS.PHASECHK.TRANS64.TRYWAIT P0, [R3+URZ+0x28c60], R2 ;  /* 0x028c6002030075a7 */ /* 0x0044e4000800017f */
[----:B---3--:R-:W-:Y:S05]  /*14730*/  @!P0 NANOSLEEP.SYNCS 0x989680 ;  /* 0x009896800000895d */ /* 0x008fea0003900000 */
[----:B------:R-:W3:Y:S02]  /*14740*/  @!P0 SYNCS.PHASECHK.TRANS64 P0, [R3+URZ+0x28c60], R2 ;  /* 0x028c6002030085a7 */ /* 0x000ee4000800007f */
[----:B---3--:R-:W-:Y:S05]  /*14750*/  @!P0 BRA `(.L_x_493) ;  /* 0xfffffffc00f08947 */ /* 0x008fea000383ffff */
[----:B------:R-:W-:Y:S05]  /*14760*/  BRA `(.L_x_592) ;  /* 0xffffffbc00807947 */ /* 0x000fea000383ffff */
.L_x_508:
[----:B0-----:R0:W1:Y:S02]  /*14770*/  SYNCS.PHASECHK.TRANS64.TRYWAIT P0, [R4+URZ+0x28c40], R2 ;  /* 0x028c4002040075a7 */ /* 0x001064000800017f */
[----:B-1----:R-:W-:Y:S05]  /*14780*/  @!P0 NANOSLEEP.SYNCS 0x989680 ;  /* 0x009896800000895d */ /* 0x002fea0003900000 */
[----:B------:R-:W1:Y:S02]  /*14790*/  @!P0 SYNCS.PHASECHK.TRANS64 P0, [R4+URZ+0x28c40], R2 ;  /* 0x028c4002040085a7 */ /* 0x000e64000800007f */
[----:B-1----:R-:W-:Y:S05]  /*147a0*/  @!P0 BRA `(.L_x_508) ;  /* 0xfffffffc00f08947 */ /* 0x002fea000383ffff */
[----:B------:R-:W-:Y:S05]  /*147b0*/  BRA `(.L_x_593) ;  /* 0xffffffc8005c7947 */ /* 0x000fea000383ffff */
.L_x_513:
[----:B-1----:R1:W2:Y:S02]  /*147c0*/  SYNCS.PHASECHK.TRANS64.TRYWAIT P0, [R4+URZ+0x28c60], R2 ;  /* 0x028c6002040075a7 */ /* 0x0022a4000800017f */
[----:B--2---:R-:W-:Y:S05]  /*147d0*/  @!P0 NANOSLEEP.SYNCS 0x989680 ;  /* 0x009896800000895d */ /* 0x004fea0003900000 */
[----:B------:R-:W2:Y:S02]  /*147e0*/  @!P0 SYNCS.PHASECHK.TRANS64 P0, [R4+URZ+0x28c60], R2 ;  /* 0x028c6002040085a7 */ /* 0x000ea4000800007f */
[----:B--2---:R-:W-:Y:S05]  /*147f0*/  @!P0 BRA `(.L_x_513) ;  /* 0xfffffffc00f08947 */ /* 0x004fea000383ffff */
[----:B------:R-:W-:Y:S05]  /*14800*/  BRA `(.L_x_594) ;  /* 0xffffffc800d87947 */ /* 0x000fea000383ffff */
.L_x_528:
[----:B-1----:R1:W2:Y:S02]  /*14810*/  SYNCS.PHASECHK.TRANS64.TRYWAIT P0, [R4+URZ+0x28c40], R2 ;  /* 0x028c4002040075a7 */ /* 0x0022a4000800017f */
[----:B--2---:R-:W-:Y:S05]  /*14820*/  @!P0 NANOSLEEP.SYNCS 0x989680 ;  /* 0x009896800000895d */ /* 0x004fea0003900000 */
[----:B------:R-:W2:Y:S02]  /*14830*/  @!P0 SYNCS.PHASECHK.TRANS64 P0, [R4+URZ+0x28c40], R2 ;  /* 0x028c4002040085a7 */ /* 0x000ea4000800007f */
[----:B--2---:R-:W-:Y:S05]  /*14840*/  @!P0 BRA `(.L_x_528) ;  /* 0xfffffffc00f08947 */ /* 0x004fea000383ffff */
[----:B------:R-:W-:Y:S05]  /*14850*/  BRA `(.L_x_595) ;  /* 0xffffffd400987947 */ /* 0x000fea000383ffff */
.L_x_533:
[----:B0-----:R0:W2:Y:S02]  /*14860*/  SYNCS.PHASECHK.TRANS64.TRYWAIT P0, [R4+URZ+0x28c60], R2 ;  /* 0x028c6002040075a7 */ /* 0x0010a4000800017f */
[----:B--2---:R-:W-:Y:S05]  /*14870*/  @!P0 NANOSLEEP.SYNCS 0x989680 ;  /* 0x009896800000895d */ /* 0x004fea0003900000 */
[----:B------:R-:W2:Y:S02]  /*14880*/  @!P0 SYNCS.PHASECHK.TRANS64 P0, [R4+URZ+0x28c60], R2 ;  /* 0x028c6002040085a7 */ /* 0x000ea4000800007f */
[----:B--2---:R-:W-:Y:S05]  /*14890*/  @!P0 BRA `(.L_x_533) ;  /* 0xfffffffc00f08947 */ /* 0x004fea000383ffff */
[----:B------:R-:W-:Y:S05]  /*148a0*/  BRA `(.L_x_596) ;  /* 0xffffffd800147947 */ /* 0x000fea000383ffff */
.L_x_549:
[----:B------:R-:W2:Y:S01]  /*148b0*/  LDL R3, [R1] ;  /* 0x0000000001037983 */ /* 0x000ea20000100800 */
[----:B------:R-:W-:Y:S01]  /*148c0*/  BSSY B0, `(.L_x_597) ;  /* 0x0000008000007945 */ /* 0x000fe20003800000 */
[----:B------:R-:W-:Y:S02]  /*148d0*/  IMAD.MOV.U32 R12, RZ, RZ, RZ ;  /* 0x000000ffff0c7224 */ /* 0x000fe400078e00ff */
[----:B0-----:R-:W-:Y:S02]  /*148e0*/  IMAD.MOV.U32 R11, RZ, RZ, 0x1f ;  /* 0x0000001fff0b7424 */ /* 0x001fe400078e00ff */
[----:B------:R-:W-:Y:S02]  /*148f0*/  IMAD.MOV.U32 R15, RZ, RZ, -0x1 ;  /* 0xffffffffff0f7424 */ /* 0x000fe400078e00ff */
[----:B--2---:R-:W-:-:S07]  /*14900*/  IMAD.MOV.U32 R13, RZ, RZ, R3 ;  /* 0x000000ffff0d7224 */ /* 0x004fce00078e0003 */
[----:B-1----:R-:W-:Y:S05]  /*14910*/  WARPSYNC.COLLECTIVE R15, `(.L_x_598) ;  /* 0x000000000f087348 */ /* 0x002fea0003c00000 */
[----:B------:R0:W2:Y:S02]  /*14920*/  SHFL.IDX P6, R14, R13, R12, R11 ;  /* 0x0000000c0d0e7389 */ /* 0x0000a400000c000b */
[----:B012---:R-:W-:Y:S01]  /*14930*/  ENDCOLLECTIVE ;  /* 0x000000000000791b */ /* 0x007fe20003800000 */
.L_x_598:
[----:B------:R-:W-:Y:S05]  /*14940*/  BSYNC B0 ;  /* 0x0000000000007941 */ /* 0x000fea0003800000 */
.L_x_597:
[----:B------:R0:W5:Y:S01]  /*14950*/  LDL R2, [R1+0xc] ;  /* 0x00000c0001027983 */ /* 0x0001620000100800 */
[----:B------:R-:W-:Y:S02]  /*14960*/  IMAD.MOV.U32 R13, RZ, RZ, R3 ;  /* 0x000000ffff0d7224 */ /* 0x000fe400078e0003 */
[----:B------:R-:W-:Y:S02]  /*14970*/  IMAD.MOV.U32 R12, RZ, RZ, 0x1 ;  /* 0x00000001ff0c7424 */ /* 0x000fe400078e00ff */
[----:B------:R-:W-:Y:S02]  /*14980*/  IMAD.MOV.U32 R11, RZ, RZ, 0x1f ;  /* 0x0000001fff0b7424 */ /* 0x000fe400078e00ff */
[----:B------:R-:W-:Y:S02]  /*14990*/  IMAD.MOV.U32 R15, RZ, RZ, -0x1 ;  /* 0xffffffffff0f7424 */ /* 0x000fe400078e00ff */
[----:B0-----:R-:W-:-:S07]  /*149a0*/  IMAD.MOV.U32 R0, RZ, RZ, R14 ;  /* 0x000000ffff007224 */ /* 0x001fce00078e000e */
[----:B-----5:R-:W-:Y:S05]  /*149b0*/  WARPSYNC.COLLECTIVE R15, `(.L_x_599) ;  /* 0x000000000f087348 */ /* 0x020fea0003c00000 */
[----:B------:R0:W1:Y:S02]  /*149c0*/  SHFL.IDX P6, R14, R13, R12, R11 ;  /* 0x0000000c0d0e7389 */ /* 0x00006400000c000b */
[----:B01---5:R-:W-:Y:S01]  /*149d0*/  ENDCOLLECTIVE ;  /* 0x000000000000791b */ /* 0x023fe20003800000 */
.L_x_599:
[----:B------:R-:W-:Y:S01]  /*149e0*/  ULDC UR4, c[0x0][0xc3c] ;  /* 0x00030f0000047ab9 */ /* 0x000fe20000000800 */
[----:B------:R-:W-:Y:S02]  /*149f0*/  IMAD.IADD R6, R2, 0x1, R10 ;  /* 0x0000000102067824 */ /* 0x000fe400078e020a */
[----:B------:R-:W-:Y:S02]  /*14a00*/  IMAD.MOV.U32 R11, RZ, RZ, RZ ;  /* 0x000000ffff0b7224 */ /* 0x000fe400078e00ff */
[----:B------:R-:W-:Y:S01]  /*14a10*/  IMAD.MOV.U32 R7, RZ, RZ, R14 ;  /* 0x000000ffff077224 */ /* 0x000fe200078e000e */
[----:B------:R-:W-:-:S13]  /*14a20*/  ISETP.GE.OR P1, PT, R6, UR4, !P0 ;  /* 0x0000000406007c0c */ /* 0x000fda000c726670 */
[----:B------:R-:W0:Y:S08]  /*14a30*/  @!P1 LDC.64 R2, c[0x0][0xc80] ;  /* 0x00032000ff029b82 */ /* 0x000e300000000a00 */
[----:B------:R-:W1:Y:S01]  /*14a40*/  @!P1 LDC.64 R4, c[0x0][0xc78] ;  /* 0x00031e00ff049b82 */ /* 0x000e620000000a00 */
[----:B0-----:R-:W-:-:S05]  /*14a50*/  @!P1 IMAD.WIDE R2, R6, 0x4, R2 ;  /* 0x0000000406029825 */ /* 0x001fca00078e0202 */
[----:B------:R1:W2:Y:S02]  /*14a60*/  @!P1 LDG.E R8, desc[UR40][R2.64] ;  /* 0x0000002802089981 */ /* 0x0002a4000c1e1900 */
[----:B-1----:R-:W-:-:S05]  /*14a70*/  @!P1 IMAD.WIDE R2, R6, 0x4, R4 ;  /* 0x0000000406029825 */ /* 0x002fca00078e0204 */
[----:B------:R-:W3:Y:S01]  /*14a80*/  @!P1 LDG.E R4, desc[UR40][R2.64] ;  /* 0x0000002802049981 */ /* 0x000ee2000c1e1900 */
[----:B------:R-:W-:Y:S01]  /*14a90*/  IMAD.MOV.U32 R6, RZ, RZ, RZ ;  /* 0x000000ffff067224 */ /* 0x000fe200078e00ff */
[C---:B------:R-:W-:Y:S02]  /*14aa0*/  ISETP.GE.U32.AND P2, PT, R10.reuse, 0x2, PT ;  /* 0x000000020a00780c */ /* 0x040fe40003f46070 */
[C---:B------:R-:W-:Y:S02]  /*14ab0*/  ISETP.GE.U32.AND P3, PT, R10.reuse, 0x4, PT ;  /* 0x000000040a00780c */ /* 0x040fe40003f66070 */
[C---:B------:R-:W-:Y:S02]  /*14ac0*/  ISETP.GE.U32.AND P4, PT, R10.reuse, 0x8, PT ;  /* 0x000000080a00780c */ /* 0x040fe40003f86070 */
[----:B------:R-:W-:Y:S01]  /*14ad0*/  ISETP.GE.U32.AND P5, PT, R10, 0x10, PT ;  /* 0x000000100a00780c */ /* 0x000fe20003fa6070 */
[----:B--2---:R-:W-:Y:S02]  /*14ae0*/  @!P1 IMAD.MOV.U32 R6, RZ, RZ, R8 ;  /* 0x000000ffff069224 */ /* 0x004fe400078e0008 */
[----:B------:R-:W-:-:S02]  /*14af0*/  IMAD.MOV.U32 R8, RZ, RZ, RZ ;  /* 0x000000ffff087224 */ /* 0x000fc400078e00ff */
[----:B---3--:R-:W-:Y:S01]  /*14b00*/  @!P1 IMAD.MOV.U32 R8, RZ, RZ, R4 ;  /* 0x000000ffff089224 */ /* 0x008fe200078e0004 */
[----:B------:R-:W-:Y:S01]  /*14b10*/  ISETP.NE.AND P1, PT, R10, RZ, PT ;  /* 0x000000ff0a00720c */ /* 0x000fe20003f25270 */
[----:B------:R-:W-:Y:S02]  /*14b20*/  IMAD.MOV.U32 R4, RZ, RZ, RZ ;  /* 0x000000ffff047224 */ /* 0x000fe400078e00ff */
[----:B------:R-:W-:-:S04]  /*14b30*/  IMAD R2, R8, R6, RZ ;  /* 0x0000000608027224 */ /* 0x000fc800078e02ff */
[----:B------:R-:W-:-:S07]  /*14b40*/  IMAD.MOV.U32 R13, RZ, RZ, R2 ;  /* 0x000000ffff0d7224 */ /* 0x000fce00078e0002 */
[----:B------:R-:W-:Y:S05]  /*14b50*/  WARPSYNC.COLLECTIVE R15, `(.L_x_600) ;  /* 0x000000000f087348 */ /* 0x000fea0003c00000 */
[----:B------:R0:W1:Y:S02]  /*14b60*/  SHFL.UP P6, R14, R13, R12, R11 ;  /* 0x0400000c0d0e7389 */ /* 0x00006400000c000b */
[----:B01----:R-:W-:Y:S01]  /*14b70*/  ENDCOLLECTIVE ;  /* 0x000000000000791b */ /* 0x003fe20003800000 */
.L_x_600:
[----:B------:R-:W-:Y:S01]  /*14b80*/  IMAD.MOV.U32 R12, RZ, RZ, 0x2 ;  /* 0x00000002ff0c7424 */ /* 0x000fe200078e00ff */
[----:B------:R-:W-:-:S05]  /*14b90*/  SEL R3, R14, RZ, P1 ;  /* 0x000000ff0e037207 */ /* 0x000fca0000800000 */
[----:B------:R-:W-:-:S04]  /*14ba0*/  IMAD.IADD R2, R2, 0x1, R3 ;  /* 0x0000000102027824 */ /* 0x000fc800078e0203 */
[----:B------:R-:W-:-:S07]  /*14bb0*/  IMAD.MOV.U32 R13, RZ, RZ, R2 ;  /* 0x000000ffff0d7224 */ /* 0x000fce00078e0002 */
[----:B------:R-:W-:Y:S05]  /*14bc0*/  WARPSYNC.COLLECTIVE R15, `(.L_x_601) ;  /* 0x000000000f087348 */ /* 0x000fea0003c00000 */
[----:B------:R0:W1:Y:S02]  /*14bd0*/  SHFL.UP P6, R14, R13, R12, R11 ;  /* 0x0400000c0d0e7389 */ /* 0x00006400000c000b */
[----:B01----:R-:W-:Y:S01]  /*14be0*/  ENDCOLLECTIVE ;  /* 0x000000000000791b */ /* 0x003fe20003800000 */
.L_x_601:
[----:B------:R-:W-:Y:S01]  /*14bf0*/  IMAD.MOV.U32 R12, RZ, RZ, 0x4 ;  /* 0x00000004ff0c7424 */ /* 0x000fe200078e00ff */
[----:B------:R-:W-:-:S05]  /*14c00*/  SEL R3, R14, RZ, P2 ;  /* 0x000000ff0e037207 */ /* 0x000fca0001000000 */
[----:B------:R-:W-:-:S04]  /*14c10*/  IMAD.IADD R2, R2, 0x1, R3 ;  /* 0x0000000102027824 */ /* 0x000fc800078e0203 */
[----:B------:R-:W-:-:S07]  /*14c20*/  IMAD.MOV.U32 R13, RZ, RZ, R2 ;  /* 0x000000ffff0d7224 */ /* 0x000fce00078e0002 */
[----:B------:R-:W-:Y:S05]  /*14c30*/  WARPSYNC.COLLECTIVE R15, `(.L_x_602) ;  /* 0x000000000f087348 */ /* 0x000fea0003c00000 */
[----:B------:R0:W1:Y:S02]  /*14c40*/  SHFL.UP P6, R14, R13, R12, R11 ;  /* 0x0400000c0d0e7389 */ /* 0x00006400000c000b */
[----:B01----:R-:W-:Y:S01]  /*14c50*/  ENDCOLLECTIVE ;  /* 0x000000000000791b */ /* 0x003fe20003800000 */
.L_x_602:
[----:B------:R-:W-:Y:S01]  /*14c60*/  IMAD.MOV.U32 R12, RZ, RZ, 0x8 ;  /* 0x00000008ff0c7424 */ /* 0x000fe200078e00ff */
[----:B------:R-:W-:-:S05]  /*14c70*/  SEL R3, R14, RZ, P3 ;  /* 0x000000ff0e037207 */ /* 0x000fca0001800000 */
[----:B------:R-:W-:-:S04]  /*14c80*/  IMAD.IADD R2, R2, 0x1, R3 ;  /* 0x0000000102027824 */ /* 0x000fc800078e0203 */
[----:B------:R-:W-:-:S07]  /*14c90*/  IMAD.MOV.U32 R13, RZ, RZ, R2 ;  /* 0x000000ffff0d7224 */ /* 0x000fce00078e0002 */
[----:B------:R-:W-:Y:S05]  /*14ca0*/  WARPSYNC.COLLECTIVE R15, `(.L_x_603) ;  /* 0x000000000f087348 */ /* 0x000fea0003c00000 */
[----:B------:R0:W1:Y:S02]  /*14cb0*/  SHFL.UP P6, R14, R13, R12, R11 ;  /* 0x0400000c0d0e7389 */ /* 0x00006400000c000b */
[----:B01----:R-:W-:Y:S01]  /*14cc0*/  ENDCOLLECTIVE ;  /* 0x000000000000791b */ /* 0x003fe20003800000 */
.L_x_603:
[----:B------:R-:W-:Y:S01]  /*14cd0*/  IMAD.MOV.U32 R12, RZ, RZ, 0x10 ;  /* 0x00000010ff0c7424 */ /* 0x000fe200078e00ff */
[----:B------:R-:W-:-:S05]  /*14ce0*/  SEL R3, R14, RZ, P4 ;  /* 0x000000ff0e037207 */ /* 0x000fca0002000000 */
[----:B------:R-:W-:-:S04]  /*14cf0*/  IMAD.IADD R2, R2, 0x1, R3 ;  /* 0x0000000102027824 */ /* 0x000fc800078e0203 */
[----:B------:R-:W-:-:S07]  /*14d00*/  IMAD.MOV.U32 R13, RZ, RZ, R2 ;  /* 0x000000ffff0d7224 */ /* 0x000fce00078e0002 */
[----:B------:R-:W-:Y:S05]  /*14d10*/  WARPSYNC.COLLECTIVE R15, `(.L_x_604) ;  /* 0x000000000f087348 */ /* 0x000fea0003c00000 */
[----:B------:R0:W1:Y:S02]  /*14d20*/  SHFL.UP P6, R14, R13, R12, R11 ;  /* 0x0400000c0d0e7389 */ /* 0x00006400000c000b */
[----:B01----:R-:W-:Y:S01]  /*14d30*/  ENDCOLLECTIVE ;  /* 0x000000000000791b */ /* 0x003fe20003800000 */
.L_x_604:
[----:B------:R-:W-:Y:S02]  /*14d40*/  IMAD.MOV.U32 R12, RZ, RZ, 0x1f ;  /* 0x0000001fff0c7424 */ /* 0x000fe400078e00ff */
[----:B------:R-:W-:Y:S01]  /*14d50*/  IMAD.MOV.U32 R11, RZ, RZ, 0x1f ;  /* 0x0000001fff0b7424 */ /* 0x000fe200078e00ff */
[----:B------:R-:W-:-:S05]  /*14d60*/  SEL R3, R14, RZ, P5 ;  /* 0x000000ff0e037207 */ /* 0x000fca0002800000 */
[----:B------:R-:W-:-:S04]  /*14d70*/  IMAD.IADD R2, R2, 0x1, R3 ;  /* 0x0000000102027824 */ /* 0x000fc800078e0203 */
[----:B------:R-:W-:-:S07]  /*14d80*/  IMAD.MOV.U32 R13, RZ, RZ, R2 ;  /* 0x000000ffff0d7224 */ /* 0x000fce00078e0002 */
[----:B------:R-:W-:Y:S05]  /*14d90*/  WARPSYNC.COLLECTIVE R15, `(.L_x_605) ;  /* 0x000000000f087348 */ /* 0x000fea0003c00000 */
[----:B------:R0:W1:Y:S02]  /*14da0*/  SHFL.IDX P6, R14, R13, R12, R11 ;  /* 0x0000000c0d0e7389 */ /* 0x00006400000c000b */
[----:B01----:R-:W-:Y:S01]  /*14db0*/  ENDCOLLECTIVE ;  /* 0x000000000000791b */ /* 0x003fe20003800000 */
.L_x_605:
[----:B------:R-:W-:Y:S05]  /*14dc0*/  BRA `(.L_x_606) ;  /* 0xffffffe000647947 */ /* 0x000fea000383ffff */
.L_x_552:
[----:B------:R-:W-:Y:S01]  /*14dd0*/  BSSY B0, `(.L_x_607) ;  /* 0x0000008000007945 */ /* 0x000fe20003800000 */
[----:B------:R-:W-:Y:S02]  /*14de0*/  IMAD.MOV.U32 R13, RZ, RZ, R2 ;  /* 0x000000ffff0d7224 */ /* 0x000fe400078e0002 */
[----:B------:R-:W-:Y:S02]  /*14df0*/  IMAD.MOV.U32 R12, RZ, RZ, 0x1 ;  /* 0x00000001ff0c7424 */ /* 0x000fe400078e00ff */
[----:B------:R-:W-:Y:S02]  /*14e00*/  IMAD.MOV.U32 R11, RZ, RZ, RZ ;  /* 0x000000ffff0b7224 */ /* 0x000fe400078e00ff */
[----:B------:R-:W-:-:S07]  /*14e10*/  IMAD.MOV.U32 R15, RZ, RZ, -0x1 ;  /* 0xffffffffff0f7424 */ /* 0x000fce00078e00ff */
[----:B------:R-:W-:Y:S05]  /*14e20*/  WARPSYNC.COLLECTIVE R15, `(.L_x_608) ;  /* 0x000000000f087348 */ /* 0x000fea0003c00000 */
[----:B------:R0:W1:Y:S02]  /*14e30*/  SHFL.UP P6, R14, R13, R12, R11 ;  /* 0x0400000c0d0e7389 */ /* 0x00006400000c000b */
[----:B01----:R-:W-:Y:S01]  /*14e40*/  ENDCOLLECTIVE ;  /* 0x000000000000791b */ /* 0x003fe20003800000 */
.L_x_608:
[----:B------:R-:W-:Y:S05]  /*14e50*/  BSYNC B0 ;  /* 0x0000000000007941 */ /* 0x000fea0003800000 */
.L_x_607:
[----:B------:R-:W-:Y:S01]  /*14e60*/  SEL R3, R14, RZ, P1 ;  /* 0x000000ff0e037207 */ /* 0x000fe20000800000 */
[----:B------:R-:W-:Y:S02]  /*14e70*/  IMAD.MOV.U32 R12, RZ, RZ, 0x2 ;  /* 0x00000002ff0c7424 */ /* 0x000fe400078e00ff */
[----:B------:R-:W-:Y:S02]  /*14e80*/  IMAD.MOV.U32 R11, RZ, RZ, RZ ;  /* 0x000000ffff0b7224 */ /* 0x000fe400078e00ff */
[----:B------:R-:W-:Y:S02]  /*14e90*/  IMAD.IADD R2, R2, 0x1, R3 ;  /* 0x0000000102027824 */ /* 0x000fe400078e0203 */
[----:B------:R-:W-:Y:S02]  /*14ea0*/  IMAD.MOV.U32 R15, RZ, RZ, -0x1 ;  /* 0xffffffffff0f7424 */ /* 0x000fe400078e00ff */
[----:B------:R-:W-:-:S07]  /*14eb0*/  IMAD.MOV.U32 R13, RZ, RZ, R2 ;  /* 0x000000ffff0d7224 */ /* 0x000fce00078e0002 */
[----:B------:R-:W-:Y:S05]  /*14ec0*/  WARPSYNC.COLLECTIVE R15, `(.L_x_609) ;  /* 0x000000000f087348 */ /* 0x000fea0003c00000 */
[----:B------:R0:W1:Y:S02]  /*14ed0*/  SHFL.UP P6, R14, R13, R12, R11 ;  /* 0x0400000c0d0e7389 */ /* 0x00006400000c000b */
[----:B01----:R-:W-:Y:S01]  /*14ee0*/  ENDCOLLECTIVE ;  /* 0x000000000000791b */ /* 0x003fe20003800000 */
.L_x_609:
[----:B------:R-:W-:Y:S01]  /*14ef0*/  IMAD.MOV.U32 R12, RZ, RZ, 0x4 ;  /* 0x00000004ff0c7424 */ /* 0x000fe200078e00ff */
[----:B------:R-:W-:-:S05]  /*14f00*/  SEL R3, R14, RZ, P2 ;  /* 0x000000ff0e037207 */ /* 0x000fca0001000000 */
[----:B------:R-:W-:-:S04]  /*14f10*/  IMAD.IADD R2, R2, 0x1, R3 ;  /* 0x0000000102027824 */ /* 0x000fc800078e0203 */
[----:B------:R-:W-:-:S07]  /*14f20*/  IMAD.MOV.U32 R13, RZ, RZ, R2 ;  /* 0x000000ffff0d7224 */ /* 0x000fce00078e0002 */
[----:B------:R-:W-:Y:S05]  /*14f30*/  WARPSYNC.COLLECTIVE R15, `(.L_x_610) ;  /* 0x000000000f087348 */ /* 0x000fea0003c00000 */
[----:B------:R0:W1:Y:S02]  /*14f40*/  SHFL.UP P6, R14, R13, R12, R11 ;  /* 0x0400000c0d0e7389 */ /* 0x00006400000c000b */
[----:B01----:R-:W-:Y:S01]  /*14f50*/  ENDCOLLECTIVE ;  /* 0x000000000000791b */ /* 0x003fe20003800000 */
.L_x_610:
[----:B------:R-:W-:Y:S01]  /*14f60*/  IMAD.MOV.U32 R12, RZ, RZ, 0x8 ;  /* 0x00000008ff0c7424 */ /* 0x000fe200078e00ff */
[----:B------:R-:W-:-:S05]  /*14f70*/  SEL R3, R14, RZ, P3 ;  /* 0x000000ff0e037207 */ /* 0x000fca0001800000 */
[----:B------:R-:W-:-:S04]  /*14f80*/  IMAD.IADD R2, R2, 0x1, R3 ;  /* 0x0000000102027824 */ /* 0x000fc800078e0203 */
[----:B------:R-:W-:-:S07]  /*14f90*/  IMAD.MOV.U32 R13, RZ, RZ, R2 ;  /* 0x000000ffff0d7224 */ /* 0x000fce00078e0002 */
[----:B------:R-:W-:Y:S05]  /*14fa0*/  WARPSYNC.COLLECTIVE R15, `(.L_x_611) ;  /* 0x000000000f087348 */ /* 0x000fea0003c00000 */
[----:B------:R0:W1:Y:S02]  /*14fb0*/  SHFL.UP P6, R14, R13, R12, R11 ;  /* 0x0400000c0d0e7389 */ /* 0x00006400000c000b */
[----:B01----:R-:W-:Y:S01]  /*14fc0*/  ENDCOLLECTIVE ;  /* 0x000000000000791b */ /* 0x003fe20003800000 */
.L_x_611:
[----:B------:R-:W-:Y:S01]  /*14fd0*/  IMAD.MOV.U32 R12, RZ, RZ, 0x10 ;  /* 0x00000010ff0c7424 */ /* 0x000fe200078e00ff */
[----:B------:R-:W-:-:S05]  /*14fe0*/  SEL R3, R14, RZ, P4 ;  /* 0x000000ff0e037207 */ /* 0x000fca0002000000 */
[----:B------:R-:W-:-:S04]  /*14ff0*/  IMAD.IADD R2, R2, 0x1, R3 ;  /* 0x0000000102027824 */ /* 0x000fc800078e0203 */
[----:B------:R-:W-:-:S07]  /*15000*/  IMAD.MOV.U32 R13, RZ, RZ, R2 ;  /* 0x000000ffff0d7224 */ /* 0x000fce00078e0002 */
[----:B------:R-:W-:Y:S05]  /*15010*/  WARPSYNC.COLLECTIVE R15, `(.L_x_612) ;  /* 0x000000000f087348 */ /* 0x000fea0003c00000 */
[----:B------:R0:W1:Y:S02]  /*15020*/  SHFL.UP P6, R14, R13, R12, R11 ;  /* 0x0400000c0d0e7389 */ /* 0x00006400000c000b */
[----:B01----:R-:W-:Y:S01]  /*15030*/  ENDCOLLECTIVE ;  /* 0x000000000000791b */ /* 0x003fe20003800000 */
.L_x_612:
        /* <DEDUP_REMOVED lines=8> */
.L_x_613:
[----:B------:R-:W-:Y:S05]  /*150c0*/  BRA `(.L_x_614) ;  /* 0xffffffe000507947 */ /* 0x000fea000383ffff */
.L_x_554:
[----:B------:R-:W-:Y:S01]  /*150d0*/  BSSY B0, `(.L_x_615) ;  /* 0x0000006000007945 */ /* 0x000fe20003800000 */
[----:B------:R-:W-:Y:S01]  /*150e0*/  PLOP3.LUT P6, PT, P6, PT, PT, 0x8, 0x0 ;  /* 0x000000000000781c */ /* 0x000fe200037ce170 */
[----:B------:R-:W-:-:S12]  /*150f0*/  IMAD.MOV.U32 R15, RZ, RZ, -0x1 ;  /* 0xffffffffff0f7424 */ /* 0x000fd800078e00ff */
[----:B0-----:R-:W-:Y:S05]  /*15100*/  WARPSYNC.COLLECTIVE R15, `(.L_x_616) ;  /* 0x000000000f087348 */ /* 0x001fea0003c00000 */
[----:B------:R-:W-:Y:S01]  /*15110*/  VOTE.ANY R14, PT, P6 ;  /* 0x00000000000e7806 */ /* 0x000fe200030e0100 */
[----:B0-----:R-:W-:Y:S06]  /*15120*/  ENDCOLLECTIVE ;  /* 0x000000000000791b */ /* 0x001fec0003800000 */
.L_x_616:
[----:B------:R-:W-:Y:S05]  /*15130*/  BSYNC B0 ;  /* 0x0000000000007941 */ /* 0x000fea0003800000 */
.L_x_615:
[----:B------:R-:W-:Y:S02]  /*15140*/  IMAD.MOV.U32 R7, RZ, RZ, R14 ;  /* 0x000000ffff077224 */ /* 0x000fe400078e000e */
[----:B------:R-:W-:Y:S02]  /*15150*/  IMAD.MOV.U32 R13, RZ, RZ, R6 ;  /* 0x000000ffff0d7224 */ /* 0x000fe400078e0006 */
[----:B------:R-:W0:Y:S01]  /*15160*/  POPC R5, R7 ;  /* 0x0000000700057309 */ /* 0x000e220000000000 */
[----:B------:R-:W-:Y:S02]  /*15170*/  IMAD.MOV.U32 R11, RZ, RZ, 0x1f ;  /* 0x0000001fff0b7424 */ /* 0x000fe400078e00ff */
[----:B------:R-:W-:Y:S02]  /*15180*/  IMAD.MOV.U32 R15, RZ, RZ, -0x1 ;  /* 0xffffffffff0f7424 */ /* 0x000fe400078e00ff */
[----:B0-----:R-:W-:-:S07]  /*15190*/  IMAD.MOV.U32 R12, RZ, RZ, R5 ;  /* 0x000000ffff0c7224 */ /* 0x001fce00078e0005 */
[----:B------:R-:W-:Y:S05]  /*151a0*/  WARPSYNC.COLLECTIVE R15, `(.L_x_617) ;  /* 0x000000000f087348 */ /* 0x000fea0003c00000 */
[----:B------:R0:W1:Y:S02]  /*151b0*/  SHFL.IDX P6, R14, R13, R12, R11 ;  /* 0x0000000c0d0e7389 */ /* 0x00006400000c000b */
[----:B01----:R-:W-:Y:S01]  /*151c0*/  ENDCOLLECTIVE ;  /* 0x000000000000791b */ /* 0x003fe20003800000 */
.L_x_617:
[----:B------:R-:W-:Y:S02]  /*151d0*/  IMAD.MOV.U32 R13, RZ, RZ, R8 ;  /* 0x000000ffff0d7224 */ /* 0x000fe400078e0008 */
[----:B------:R-:W-:-:S07]  /*151e0*/  IMAD.MOV.U32 R6, RZ, RZ, R14 ;  /* 0x000000ffff067224 */ /* 0x000fce00078e000e */
[----:B------:R-:W-:Y:S05]  /*151f0*/  WARPSYNC.COLLECTIVE R15, `(.L_x_618) ;  /* 0x000000000f087348 */ /* 0x000fea0003c00000 */
[----:B------:R0:W1:Y:S02]  /*15200*/  SHFL.IDX P6, R14, R13, R12, R11 ;  /* 0x0000000c0d0e7389 */ /* 0x00006400000c000b */
[----:B01----:R-:W-:Y:S01]  /*15210*/  ENDCOLLECTIVE ;  /* 0x000000000000791b */ /* 0x003fe20003800000 */
.L_x_618:
[----:B------:R-:W-:Y:S01]  /*15220*/  IMAD.MOV.U32 R8, RZ, RZ, R14 ;  /* 0x000000ffff087224 */ /* 0x000fe200078e000e */
[----:B------:R-:W-:Y:S06]  /*15230*/  BRA `(.L_x_619) ;  /* 0xffffffe000307947 */ /* 0x000fec000383ffff */
.L_x_556:
[----:B------:R-:W-:Y:S01]  /*15240*/  BSSY B0, `(.L_x_620) ;  /* 0x0000007000007945 */ /* 0x000fe20003800000 */
[----:B------:R-:W-:Y:S02]  /*15250*/  IMAD.MOV.U32 R13, RZ, RZ, R2 ;  /* 0x000000ffff0d7224 */ /* 0x000fe400078e0002 */
[----:B------:R-:W-:Y:S02]  /*15260*/  IMAD.MOV.U32 R11, RZ, RZ, 0x1f ;  /* 0x0000001fff0b7424 */ /* 0x000fe400078e00ff */
[----:B------:R-:W-:-:S07]  /*15270*/  IMAD.MOV.U32 R15, RZ, RZ, -0x1 ;  /* 0xffffffffff0f7424 */ /* 0x000fce00078e00ff */
[----:B0123--:R-:W-:Y:S05]  /*15280*/  WARPSYNC.COLLECTIVE R15, `(.L_x_621) ;  /* 0x000000000f087348 */ /* 0x00ffea0003c00000 */
[----:B------:R4:W0:Y:S02]  /*15290*/  SHFL.IDX P6, R14, R13, R12, R11 ;  /* 0x0000000c0d0e7389 */ /* 0x00082400000c000b */
[----:B01234-:R-:W-:Y:S01]  /*152a0*/  ENDCOLLECTIVE ;  /* 0x000000000000791b */ /* 0x01ffe20003800000 */
.L_x_621:
[----:B------:R-:W-:Y:S05]  /*152b0*/  BSYNC B0 ;  /* 0x0000000000007941 */ /* 0x000fea0003800000 */
.L_x_620:
[----:B------:R-:W-:Y:S01]  /*152c0*/  IMAD.MOV.U32 R4, RZ, RZ, R14 ;  /* 0x000000ffff047224 */ /* 0x000fe200078e000e */
[----:B------:R-:W-:Y:S06]  /*152d0*/  BRA `(.L_x_555) ;  /* 0xffffffe000207947 */ /* 0x000fec000383ffff */
.L_x_560:
[----:B0-----:R0:W1:Y:S02]  /*152e0*/  SYNCS.PHASECHK.TRANS64.TRYWAIT P0, [R0+URZ+0x28c20], R3 ;  /* 0x028c2003000075a7 */ /* 0x001064000800017f */
[----:B-1----:R-:W-:Y:S05]  /*152f0*/  @!P0 NANOSLEEP.SYNCS 0x989680 ;  /* 0x009896800000895d */ /* 0x002fea0003900000 */
[----:B------:R-:W1:Y:S02]  /*15300*/  @!P0 SYNCS.PHASECHK.TRANS64 P0, [R0+URZ+0x28c20], R3 ;  /* 0x028c2003000085a7 */ /* 0x000e64000800007f */
[----:B-1----:R-:W-:Y:S05]  /*15310*/  @!P0 BRA `(.L_x_560) ;  /* 0xfffffffc00f08947 */ /* 0x002fea000383ffff */
[----:B------:R-:W-:Y:S05]  /*15320*/  BRA `(.L_x_622) ;  /* 0xffffffe400b47947 */ /* 0x000fea000383ffff */
.L_x_561:
[----:B------:R-:W1:Y:S01]  /*15330*/  S2R R2, SR_TID.X ;  /* 0x0000000000027919 */ /* 0x000e620000002100 */
[----:B------:R-:W-:Y:S01]  /*15340*/  BSSY B0, `(.L_x_623) ;  /* 0x000000a000007945 */ /* 0x000fe20003800000 */
[----:B------:R-:W-:Y:S02]  /*15350*/  IMAD.MOV.U32 R12, RZ, RZ, RZ ;  /* 0x000000ffff0c7224 */ /* 0x000fe400078e00ff */
[----:B--2---:R-:W-:Y:S02]  /*15360*/  IMAD.MOV.U32 R11, RZ, RZ, 0x1f ;  /* 0x0000001fff0b7424 */ /* 0x004fe400078e00ff */
[----:B------:R-:W-:Y:S01]  /*15370*/  IMAD.MOV.U32 R15, RZ, RZ, -0x1 ;  /* 0xffffffffff0f7424 */ /* 0x000fe200078e00ff */
[----:B-1----:R-:W-:-:S04]  /*15380*/  SHF.R.U32.HI R2, RZ, 0x5, R2 ;  /* 0x00000005ff027819 */ /* 0x002fc80000011602 */
[----:B------:R-:W-:-:S05]  /*15390*/  LOP3.LUT R2, R2, 0x3, RZ, 0xc0, !PT ;  /* 0x0000000302027812 */ /* 0x000fca00078ec0ff */
[----:B------:R-:W-:-:S07]  /*153a0*/  IMAD.MOV.U32 R13, RZ, RZ, R2 ;  /* 0x000000ffff0d7224 */ /* 0x000fce00078e0002 */
[----:B0--3--:R-:W-:Y:S05]  /*153b0*/  WARPSYNC.COLLECTIVE R15, `(.L_x_624) ;  /* 0x000000000f087348 */ /* 0x009fea0003c00000 */
[----:B------:R1:W2:Y:S02]  /*153c0*/  SHFL.IDX P6, R14, R13, R12, R11 ;  /* 0x0000000c0d0e7389 */ /* 0x0002a400000c000b */
[----:B0123--:R-:W-:Y:S01]  /*153d0*/  ENDCOLLECTIVE ;  /* 0x000000000000791b */ /* 0x00ffe20003800000 */
.L_x_624:
[----:B------:R-:W-:Y:S05]  /*153e0*/  BSYNC B0 ;  /* 0x0000000000007941 */ /* 0x000fea0003800000 */
.L_x_623:
[----:B------:R-:W-:Y:S05]  /*153f0*/  BRA `(.L_x_625) ;  /* 0xffffffe4009c7947 */ /* 0x000fea000383ffff */
.L_x_564:
[----:B------:R-:W-:Y:S01]  /*15400*/  BSSY B1, `(.L_x_626) ;  /* 0x0000006000017945 */ /* 0x000fe20003800000 */
[----:B------:R-:W-:-:S07]  /*15410*/  IMAD.MOV.U32 R15, RZ, RZ, -0x1 ;  /* 0xffffffffff0f7424 */ /* 0x000fce00078e00ff */
[----:B0123--:R-:W-:Y:S05]  /*15420*/  WARPSYNC.COLLECTIVE R15, `(.L_x_627) ;  /* 0x000000000f0c7348 */ /* 0x00ffea0003c00000 */
[----:B------:R-:W-:Y:S02]  /*15430*/  ELECT P6, UR62, PT ;  /* 0x00000000003e782f */ /* 0x000fe400038c0000 */
[----:B------:R-:W-:Y:S01]  /*15440*/  MOV R14, UR62 ;  /* 0x0000003e000e7c02 */ /* 0x000fe20008000f00 */
[----:B0123--:R-:W-:Y:S10]  /*15450*/  ENDCOLLECTIVE ;  /* 0x000000000000791b */ /* 0x00fff40003800000 */
.L_x_627:
[----:B------:R-:W-:Y:S05]  /*15460*/  BSYNC B1 ;  /* 0x0000000000017941 */ /* 0x000fea0003800000 */
.L_x_626:
[----:B------:R-:W-:Y:S05]  /*15470*/  BRA `(.L_x_628) ;  /* 0xffffffe400947947 */ /* 0x000fea000383ffff */
.L_x_566:
[----:B0-----:R0:W1:Y:S02]  /*15480*/  SYNCS.PHASECHK.TRANS64.TRYWAIT P0, [R6+URZ], R5 ;  /* 0x00000005060075a7 */ /* 0x001064000800017f */
[----:B-1----:R-:W-:Y:S05]  /*15490*/  @!P0 NANOSLEEP.SYNCS 0x989680 ;  /* 0x009896800000895d */ /* 0x002fea0003900000 */
[----:B------:R-:W1:Y:S02]  /*154a0*/  @!P0 SYNCS.PHASECHK.TRANS64 P0, [R6+URZ], R5 ;  /* 0x00000005060085a7 */ /* 0x000e64000800007f */
[----:B-1----:R-:W-:Y:S05]  /*154b0*/  @!P0 BRA `(.L_x_566) ;  /* 0xfffffffc00f08947 */ /* 0x002fea000383ffff */
[----:B------:R-:W-:Y:S05]  /*154c0*/  BRA `(.L_x_629) ;  /* 0xffffffe400cc7947 */ /* 0x000fea000383ffff */
.L_x_567:
[----:B-1----:R1:W4:Y:S02]  /*154d0*/  SYNCS.PHASECHK.TRANS64.TRYWAIT P0, [R7+URZ], R2 ;  /* 0x00000002070075a7 */ /* 0x002324000800017f */
[----:B----4-:R-:W-:Y:S05]  /*154e0*/  @!P0 NANOSLEEP.SYNCS 0x989680 ;  /* 0x009896800000895d */ /* 0x010fea0003900000 */
[----:B------:R-:W4:Y:S02]  /*154f0*/  @!P0 SYNCS.PHASECHK.TRANS64 P0, [R7+URZ], R2 ;  /* 0x00000002070085a7 */ /* 0x000f24000800007f */
[----:B----4-:R-:W-:Y:S05]  /*15500*/  @!P0 BRA `(.L_x_567) ;  /* 0xfffffffc00f08947 */ /* 0x010fea000383ffff */
[----:B------:R-:W-:Y:S05]  /*15510*/  BRA `(.L_x_630) ;  /* 0xffffffe400c07947 */ /* 0x000fea000383ffff */
.L_x_569:
[----:B----4-:R4:W0:Y:S02]  /*15520*/  SYNCS.PHASECHK.TRANS64.TRYWAIT P0, [R4+URZ], R5 ;  /* 0x00000005040075a7 */ /* 0x010824000800017f */
[----:B0-----:R-:W-:Y:S05]  /*15530*/  @!P0 NANOSLEEP.SYNCS 0x989680 ;  /* 0x009896800000895d */ /* 0x001fea0003900000 */
[----:B------:R-:W0:Y:S02]  /*15540*/  @!P0 SYNCS.PHASECHK.TRANS64 P0, [R4+URZ], R5 ;  /* 0x00000005040085a7 */ /* 0x000e24000800007f */
[----:B0-----:R-:W-:Y:S05]  /*15550*/  @!P0 BRA `(.L_x_569) ;  /* 0xfffffffc00f08947 */ /* 0x001fea000383ffff */
[----:B------:R-:W-:Y:S05]  /*15560*/  BRA `(.L_x_631) ;  /* 0xffffffe400c47947 */ /* 0x000fea000383ffff */
.L_x_632:
        /* <DEDUP_REMOVED lines=9> */
.L_x_6040:


//--------------------- .text._ZN7cutlass13device_kernelIN5flash11enable_sm90INS1_16FlashAttnFwdSm90INS1_25CollectiveMainloopFwdSm90ILi2EN4cute5tupleIJNS5_1CILi1EEES8_S8_EEENS6_IJNS7_ILi64EEESA_SA_EEELi512ENS_10bfloat16_tEfNS_4arch4Sm90ELb0ELb0ELb1ELb1ELb0ELb1ELb0ELb0ELb0ELb1ELb1ELb0EEENS1_21CollectiveEpilogueFwdINS6_IJSA_NS7_ILi512EEESA_EEES9_SC_SE_Li256ELb1ELb1ELb1ELb0EEENS1_36VarlenDynamicPersistentTileSchedulerILi64ELi64ELi256ELi128ELb1ELb1ELb1ELb0ELb1ELb1EEEEEEEEEvNT_6ParamsE --------------------------
	.section	.text._ZN7cutlass13device_kernelIN5flash11enable_sm90INS1_16FlashAttnFwdSm90INS1_25CollectiveMainloopFwdSm90ILi2EN4cute5tupleIJNS5_1CILi1EEES8_S8_EEENS6_IJNS7_ILi64EEESA_SA_EEELi512ENS_10bfloat16_tEfNS_4arch4Sm90ELb0ELb0ELb1ELb1ELb0ELb1ELb0ELb0ELb0ELb1ELb1ELb0EEENS1_21CollectiveEpilogueFwdINS6_IJSA_NS7_ILi512EEESA_EEES9_SC_SE_Li256ELb1ELb1ELb1ELb0EEENS1_36VarlenDynamicPersistentTileSchedulerILi64ELi64ELi256ELi128ELb1ELb1ELb1ELb0ELb1ELb1EEEEEEEEEvNT_6ParamsE,"ax",@progbits
	.align	128
.text._ZN7cutlass13device_kernelIN5flash11enable_sm90INS1_16FlashAttnFwdSm90INS1_25CollectiveMainloopFwdSm90ILi2EN4cute5tupleIJNS5_1CILi1EEES8_S8_EEENS6_IJNS7_ILi64EEESA_SA_EEELi512ENS_10bfloat16_tEfNS_4arch4Sm90ELb0ELb0ELb1ELb1ELb0ELb1ELb0ELb0ELb0ELb1ELb1ELb0EEENS1_21CollectiveEpilogueFwdINS6_IJSA_NS7_ILi512EEESA_EEES9_SC_SE_Li256ELb1ELb1ELb1ELb0EEENS1_36VarlenDynamicPersistentTileSchedulerILi64ELi64ELi256ELi128ELb1ELb1ELb1ELb0ELb1ELb1EEEEEEEEEvNT_6ParamsE:
        .type           _ZN7cutlass13device_kernelIN5flash11enable_sm90INS1_16FlashAttnFwdSm90INS1_25CollectiveMainloopFwdSm90ILi2EN4cute5tupleIJNS5_1CILi1EEES8_S8_EEENS6_IJNS7_ILi64EEESA_SA_EEELi512ENS_10bfloat16_tEfNS_4arch4Sm90ELb0ELb0ELb1ELb1ELb0ELb1ELb0ELb0ELb0ELb1ELb1ELb0EEENS1_21CollectiveEpilogueFwdINS6_IJSA_NS7_ILi512EEESA_EEES9_SC_SE_Li256ELb1ELb1ELb1ELb0EEENS1_36VarlenDynamicPersistentTileSchedulerILi64ELi64ELi256ELi128ELb1ELb1ELb1ELb0ELb1ELb1EEEEEEEEEvNT_6ParamsE,@function
        .size           _ZN7cutlass13device_kernelIN5flash11enable_sm90INS1_16FlashAttnFwdSm90INS1_25CollectiveMainloopFwdSm90ILi2EN4cute5tupleIJNS5_1CILi1EEES8_S8_EEENS6_IJNS7_ILi64EEESA_SA_EEELi512ENS_10bfloat16_tEfNS_4arch4Sm90ELb0ELb0ELb1ELb1ELb0ELb1ELb0ELb0ELb0ELb1ELb1ELb0EEENS1_21CollectiveEpilogueFwdINS6_IJSA_NS7_ILi512EEESA_EEES9_SC_SE_Li256ELb1ELb1ELb1ELb0EEENS1_36VarlenDynamicPersistentTileSchedulerILi64ELi64ELi256ELi128ELb1ELb1ELb1ELb0ELb1ELb1EEEEEEEEEvNT_6ParamsE,(.L_x_6041 - _ZN7cutlass13device_kernelIN5flash11enable_sm90INS1_16FlashAttnFwdSm90INS1_25CollectiveMainloopFwdSm90ILi2EN4cute5tupleIJNS5_1CILi1EEES8_S8_EEENS6_IJNS7_ILi64EEESA_SA_EEELi512ENS_10bfloat16_tEfNS_4arch4Sm90ELb0ELb0ELb1ELb1ELb0ELb1ELb0ELb0ELb0ELb1ELb1ELb0EEENS1_21CollectiveEpilogueFwdINS6_IJSA_NS7_ILi512EEESA_EEES9_SC_SE_Li256ELb1ELb1ELb1ELb0EEENS1_36VarlenDynamicPersistentTileSchedulerILi64ELi64ELi256ELi128ELb1ELb1ELb1ELb0ELb1ELb1EEEEEEEEEvNT_6ParamsE)
        .other          _ZN7cutlass13device_kernelIN5flash11enable_sm90INS1_16FlashAttnFwdSm90INS1_25CollectiveMainloopFwdSm90ILi2EN4cute5tupleIJNS5_1CILi1EEES8_S8_EEENS6_IJNS7_ILi64EEESA_SA_EEELi512ENS_10bfloat16_tEfNS_4arch4Sm90ELb0ELb0ELb1ELb1ELb0ELb1ELb0ELb0ELb0ELb1ELb1ELb0EEENS1_21CollectiveEpilogueFwdINS6_IJSA_NS7_ILi512EEESA_EEES9_SC_SE_Li256ELb1ELb1ELb1ELb0EEENS1_36VarlenDynamicPersistentTileSchedulerILi64ELi64ELi256ELi128ELb1ELb1ELb1ELb0ELb1ELb1EEEEEEEEEvNT_6ParamsE,@"STO_CUDA_ENTRY STV_DEFAULT"
_ZN7cutlass13device_kernelIN5flash11enable_sm90INS1_16FlashAttnFwdSm90INS1_25CollectiveMainloopFwdSm90ILi2EN4cute5tupleIJNS5_1CILi1EEES8_S8_EEENS6_IJNS7_ILi64EEESA_SA_EEELi512ENS_10bfloat16_tEfNS_4arch4Sm90ELb0ELb0ELb1ELb1ELb0ELb1ELb0ELb0ELb0ELb1ELb1ELb0EEENS1_21CollectiveEpilogueFwdINS6_IJSA_NS7_ILi512EEESA_EEES9_SC_SE_Li256ELb1ELb1ELb1ELb0EEENS1_36VarlenDynamicPersistentTileSchedulerILi64ELi64ELi256ELi128ELb1ELb1ELb1ELb0ELb1ELb1EEEEEEEEEvNT_6ParamsE:
        /* <DEDUP_REMOVED lines=12> */
[----:B------:R-:W-:Y:S02]  /*00c0*/  UIADD3 UR10, UP2, UR4, 0x570, URZ ;  /* 0x00000570040a7890 */ /* 0x000fe4000ff5e03f */
[----:B------:R-:W-:Y:S02]  /*00d0*/  UIADD3 UR4, UP3, UR4, 0x670, URZ ;  /* 0x0000067004047890 */ /* 0x000fe4000ff7e03f */
[----:B------:R-:W-:-:S02]  /*00e0*/  UIADD3.X UR7, URZ, UR5, URZ, UP0, !UPT ;  /* 0x000000053f077290 */ /* 0x000fc400087fe43f */
[----:B------:R-:W-:Y:S02]  /*00f0*/  UIADD3.X UR9, URZ, UR5, URZ, UP1, !UPT ;  /* 0x000000053f097290 */ /* 0x000fe40008ffe43f */
[----:B------:R-:W-:Y:S02]  /*0100*/  UIADD3.X UR11, URZ, UR5, URZ, UP2, !UPT ;  /* 0x000000053f0b7290 */ /* 0x000fe400097fe43f */
[----:B------:R-:W-:-:S03]  /*0110*/  UIADD3.X UR5, URZ, UR5, URZ, UP3, !UPT ;  /* 0x000000053f057290 */ /* 0x000fc60009ffe43f */
[----:B------:R0:W-:Y:S02]  /*0120*/  UTMACCTL.PF [UR6] ;  /* 0x00000000060079b9 */ /* 0x0001e40008040000 */
[----:B------:R0:W-:Y:S02]  /*0130*/  UTMACCTL.PF [UR8] ;  /* 0x00000000080079b9 */ /* 0x0001e40008040000 */
[----:B------:R0:W-:Y:S02]  /*0140*/  UTMACCTL.PF [UR10] ;  /* 0x000000000a0079b9 */ /* 0x0001e40008040000 */
[----:B------:R0:W-:Y:S02]  /*0150*/  UTMACCTL.PF [UR4] ;  /* 0x00000000040079b9 */ /* 0x0001e40008040000 */
[----:B0-----:R-:W-:Y:S01]  /*0160*/  NOP ;  /* 0x0000000000007918 */ /* 0x001fe20000000000 */
.L_x_634:
[----:B------:R-:W-:Y:S05]  /*0170*/  BSYNC B0 ;  /* 0x0000000000007941 */ /* 0x000fea0003800000 */
.L_x_633:
[----:B------:R-:W0:Y:S01]  /*0180*/  SHFL.IDX PT, R2, R0, RZ, 0x1f ;  /* 0x00001fff00027589 */ /* 0x000e2200000e0000 */
[----:B------:R-:W-:Y:S01]  /*0190*/  VOTEU.ANY UP0, P0 ;  /* 0x00000000003f7886 */ /* 0x000fe20000000100 */
[----:B------:R-:W-:Y:S01]  /*01a0*/  UMOV UR4, 0x80 ;  /* 0x0000008000047882 */ /* 0x000fe20000000000 */
[----:B------:R-:W-:Y:S01]  /*01b0*/  UMOV UR7, 0x100 ;  /* 0x0000010000077882 */ /* 0x000fe20000000000 */
[----:B------:R-:W-:Y:S02]  /*01c0*/  VOTEU.ANY UP1, P0 ;  /* 0x00000000003f7886 */ /* 0x000fe40000020100 */
[----:B------:R-:W1:Y:S01]  /*01d0*/  @UP0 S2UR UR8, SR_CgaCtaId ;  /* 0x00000000000809c3 */ /* 0x000e620000008800 */
[----:B------:R-:W-:Y:S01]  /*01e0*/  @UP0 UMOV UR6, 0x400 ;  /* 0x0000040000060882 */ /* 0x000fe20000000000 */
[----:B------:R-:W-:-:S04]  /*01f0*/  @UP0 UIADD3 UR4, -UR4, 0x100000, URZ ;  /* 0x0010000004040890 */ /* 0x000fc8000fffe13f */
[----:B------:R-:W-:Y:S02]  /*0200*/  @UP0 USHF.L.U32 UR5, UR4, 0xb, URZ ;  /* 0x0000000b04050899 */ /* 0x000fe4000800063f */
[----:B------:R-:W-:Y:S01]  /*0210*/  @UP0 USHF.L.U32 UR4, UR4, 0x1, URZ ;  /* 0x0000000104040899 */ /* 0x000fe2000800063f */
[----:B0-----:R-:W-:Y:S02]  /*0220*/  ISETP.NE.AND P1, PT, R2, RZ, PT ;  /* 0x000000ff0200720c */ /* 0x001fe40003f25270 */
[----:B------:R-:W-:Y:S01]  /*0230*/  SHF.R.U32.HI R2, RZ, 0x7, R6 ;  /* 0x00000007ff027819 */ /* 0x000fe20000011606 */
[----:B-1----:R-:W-:-:S04]  /*0240*/  @UP0 ULEA UR8, UR8, UR6, 0x18 ;  /* 0x0000000608080291 */ /* 0x002fc8000f8ec03f */
[----:B------:R-:W0:Y:S01]  /*0250*/  SHFL.IDX PT, R4, R2, RZ, 0x1f ;  /* 0x00001fff02047589 */ /* 0x000e2200000e0000 */
[----:B------:R-:W-:-:S04]  /*0260*/  @UP0 UIADD3 UR6, -UR7, 0x100000, URZ ;  /* 0x0010000007060890 */ /* 0x000fc8000fffe13f */
[----:B------:R-:W-:Y:S02]  /*0270*/  @UP0 USHF.L.U32 UR7, UR6, 0xb, URZ ;  /* 0x0000000b06070899 */ /* 0x000fe4000800063f */
[----:B------:R-:W-:Y:S01]  /*0280*/  @UP0 USHF.L.U32 UR6, UR6, 0x1, URZ ;  /* 0x0000000106060899 */ /* 0x000fe2000800063f */
[----:B------:R-:W-:Y:S01]  /*0290*/  VOTEU.ANY UP0, P0 ;  /* 0x00000000003f7886 */ /* 0x000fe20000000100 */
[----:B------:R-:W1:Y:S04]  /*02a0*/  FENCE.VIEW.ASYNC.S ;  /* 0x00000000000073c6 */ /* 0x000e680000000000 */
[----:B-1----:R1:W2:Y:S01]  /*02b0*/  @UP0 SYNCS.EXCH.64 URZ, [UR8+0x28c00], UR4 ;  /* 0x028c0004083f05b2 */ /* 0x0022a20008000100 */
[----:B0-----:R1:W-:Y:S05]  /*02c0*/  STL [R1+0x70], R4 ;  /* 0x0000700401007387 */ /* 0x0013ea0000100800 */
[----:B------:R1:W0:Y:S01]  /*02d0*/  @UP1 SYNCS.EXCH.64 URZ, [UR8+0x28c20], UR6 ;  /* 0x028c2006083f15b2 */ /* 0x0002220008000100 */
[----:B------:R-:W-:Y:S05]  /*02e0*/  @P1 BRA `(.L_x_635) ;  /* 0x0000000000381947 */ /* 0x000fea0003800000 */
[----:B-1----:R-:W1:Y:S01]  /*02f0*/  S2UR UR5, SR_CgaCtaId ;  /* 0x00000000000579c3 */ /* 0x002e620000008800 */
[----:B------:R-:W-:Y:S01]  /*0300*/  UMOV UR4, 0x400 ;  /* 0x0000040000047882 */ /* 0x000fe20000000000 */
[----:B------:R-:W-:Y:S01]  /*0310*/  UMOV UR7, 0x1 ;  /* 0x0000000100077882 */ /* 0x000fe20000000000 */
[----:B------:R-:W-:Y:S01]  /*0320*/  ELECT P0, URZ, PT ;  /* 0x00000000003f782f */ /* 0x000fe20003800000 */
[----:B-1----:R-:W-:Y:S02]  /*0330*/  ULEA UR6, UR5, UR4, 0x18 ;  /* 0x0000000405067291 */ /* 0x002fe4000f8ec03f */
[----:B------:R-:W-:-:S04]  /*0340*/  UIADD3 UR4, -UR7, 0x100000, URZ ;  /* 0x0010000007047890 */ /* 0x000fc8000fffe13f */
[----:B------:R-:W-:Y:S02]  /*0350*/  USHF.L.U32 UR5, UR4, 0xb, URZ ;  /* 0x0000000b04057899 */ /* 0x000fe4000800063f */
[----:B------:R-:W-:Y:S01]  /*0360*/  USHF.L.U32 UR4, UR4, 0x1, URZ ;  /* 0x0000000104047899 */ /* 0x000fe2000800063f */
[----:B------:R-:W1:Y:S11]  /*0370*/  FENCE.VIEW.ASYNC.S ;  /* 0x00000000000073c6 */ /* 0x000e760000000000 */
[----:B-1----:R3:W4:Y:S01]  /*0380*/  SYNCS.EXCH.64 URZ, [UR6+0x28c30], UR4 ;  /* 0x028c3004063f75b2 */ /* 0x0027220008000100 */
[----:B------:R3:W1:Y:S01]  /*0390*/  SYNCS.EXCH.64 URZ, [UR6+0x28c40], UR4 ;  /* 0x028c4004063f75b2 */ /* 0x0006620008000100 */
[----:B------:R3:W0:Y:S01]  /*03a0*/  SYNCS.EXCH.64 URZ, [UR6+0x28c38], UR4 ;  /* 0x028c3804063f75b2 */ /* 0x0006220008000100 */
[----:B------:R3:W0:Y:S02]  /*03b0*/  SYNCS.EXCH.64 URZ, [UR6+0x28c48], UR4 ;  /* 0x028c4804063f75b2 */ /* 0x0006240008000100 */
[----:B---3--:R-:W-:Y:S01]  /*03c0*/  NOP ;  /* 0x0000000000007918 */ /* 0x008fe20000000000 */
.L_x_635:
[----:B------:R-:W3:Y:S01]  /*03d0*/  SHFL.IDX PT, R3, R0, RZ, 0x1f ;  /* 0x00001fff00037589 */ /* 0x000ee200000e0000 */
[----:B------:R-:W-:Y:S01]  /*03e0*/  NOP ;  /* 0x0000000000007918 */ /* 0x000fe20000000000 */
[----:B---3--:R-:W-:-:S13]  /*03f0*/  ISETP.NE.AND P0, PT, R3, RZ, PT ;  /* 0x000000ff0300720c */ /* 0x008fda0003f05270 */
[----:B------:R-:W-:Y:S05]  /*0400*/  @P0 BRA `(.L_x_636) ;  /* 0x0000000000480947 */ /* 0x000fea0003800000 */
[----:B-1----:R-:W1:Y:S01]  /*0410*/  S2UR UR5, SR_CgaCtaId ;  /* 0x00000000000579c3 */ /* 0x002e620000008800 */
[----:B------:R-:W-:Y:S01]  /*0420*/  UMOV UR4, 0x400 ;  /* 0x0000040000047882 */ /* 0x000fe20000000000 */
[----:B------:R-:W-:Y:S01]  /*0430*/  UMOV UR6, 0x1 ;  /* 0x0000000100067882 */ /* 0x000fe20000000000 */
[----:B------:R-:W-:Y:S01]  /*0440*/  UMOV UR9, 0x2 ;  /* 0x0000000200097882 */ /* 0x000fe20000000000 */
[----:B------:R-:W-:-:S04]  /*0450*/  UIADD3 UR6, -UR6, 0x100000, URZ ;  /* 0x0010000006067890 */ /* 0x000fc8000fffe13f */
[----:B------:R-:W-:Y:S02]  /*0460*/  USHF.L.U32 UR7, UR6, 0xb, URZ ;  /* 0x0000000b06077899 */ /* 0x000fe4000800063f */
[----:B------:R-:W-:Y:S01]  /*0470*/  USHF.L.U32 UR6, UR6, 0x1, URZ ;  /* 0x0000000106067899 */ /* 0x000fe2000800063f */
[----:B------:R-:W-:Y:S01]  /*0480*/  ELECT P0, URZ, PT ;  /* 0x00000000003f782f */ /* 0x000fe20003800000 */
[----:B-1----:R-:W-:Y:S02]  /*0490*/  ULEA UR8, UR5, UR4, 0x18 ;  /* 0x0000000405087291 */ /* 0x002fe4000f8ec03f */
[----:B------:R-:W-:-:S04]  /*04a0*/  UIADD3 UR4, -UR9, 0x100000, URZ ;  /* 0x0010000009047890 */ /* 0x000fc8000fffe13f */
[----:B------:R-:W-:Y:S02]  /*04b0*/  USHF.L.U32 UR5, UR4, 0xb, URZ ;  /* 0x0000000b04057899 */ /* 0x000fe4000800063f */
[----:B------:R-:W-:Y:S01]  /*04c0*/  USHF.L.U32 UR4, UR4, 0x1, URZ ;  /* 0x0000000104047899 */ /* 0x000fe2000800063f */
[----:B------:R-:W1:Y:S03]  /*04d0*/  FENCE.VIEW.ASYNC.S ;  /* 0x00000000000073c6 */ /* 0x000e660000000000 */
[----:B-1----:R3:W1:Y:S08]  /*04e0*/  SYNCS.EXCH.64 URZ, [UR8+0x28c50], UR6 ;  /* 0x028c5006083f75b2 */ /* 0x0026700008000100 */
[----:B------:R3:W0:Y:S01]  /*04f0*/  SYNCS.EXCH.64 URZ, [UR8+0x28c60], UR4 ;  /* 0x028c6004083f75b2 */ /* 0x0006220008000100 */
[----:B------:R3:W0:Y:S01]  /*0500*/  SYNCS.EXCH.64 URZ, [UR8+0x28c58], UR6 ;  /* 0x028c5806083f75b2 */ /* 0x0006220008000100 */
[----:B------:R3:W0:Y:S02]  /*0510*/  SYNCS.EXCH.64 URZ, [UR8+0x28c68], UR4 ;  /* 0x028c6804083f75b2 */ /* 0x0006240008000100 */
[----:B---3--:R-:W-:Y:S01]  /*0520*/  NOP ;  /* 0x0000000000007918 */ /* 0x008fe20000000000 */
.L_x_636:
[----:B------:R-:W3:Y:S01]  /*0530*/  SHFL.IDX PT, R3, R0, RZ, 0x1f ;  /* 0x00001fff00037589 */ /* 0x000ee200000e0000 */
[----:B------:R-:W-:Y:S01]  /*0540*/  NOP ;  /* 0x0000000000007918 */ /* 0x000fe20000000000 */
[----:B---3--:R-:W-:-:S13]  /*0550*/  ISETP.NE.AND P0, PT, R3, RZ, PT ;  /* 0x000000ff0300720c */ /* 0x008fda0003f05270 */
        /* <DEDUP_REMOVED lines=10> */
[----:B-1----:R3:W1:Y:S01]  /*0600*/  SYNCS.EXCH.64 URZ, [UR6+0x28c70], UR4 ;  /* 0x028c7004063f75b2 */ /* 0x0026620008000100 */
[----:B------:R3:W0:Y:S01]  /*0610*/  SYNCS.EXCH.64 URZ, [UR6+0x28c80], UR4 ;  /* 0x028c8004063f75b2 */ /* 0x0006220008000100 */
[----:B------:R3:W0:Y:S01]  /*0620*/  SYNCS.EXCH.64 URZ, [UR6+0x28c78], UR4 ;  /* 0x028c7804063f75b2 */ /* 0x0006220008000100 */
[----:B------:R3:W0:Y:S02]  /*0630*/  SYNCS.EXCH.64 URZ, [UR6+0x28c88], UR4 ;  /* 0x028c8804063f75b2 */ /* 0x0006240008000100 */
[----:B---3--:R-:W-:Y:S01]  /*0640*/  NOP ;  /* 0x0000000000007918 */ /* 0x008fe20000000000 */
.L_x_637:
        /* <DEDUP_REMOVED lines=8> */
[----:B------:R-:W-:Y:S01]  /*06d0*/  ELECT P0, URZ, PT ;  /* 0x00000000003f782f */ /* 0x000fe20003800000 */
[----:B-1----:R-:W-:Y:S02]  /*06e0*/  ULEA UR8, UR5, UR4, 0x18 ;  /* 0x0000000405087291 */ /* 0x002fe4000f8ec03f */
[----:B------:R-:W-:-:S04]  /*06f0*/  UIADD3 UR4, -UR6, 0x100000, URZ ;  /* 0x0010000006047890 */ /* 0x000fc8000fffe13f */
[----:B------:R-:W-:Y:S02]  /*0700*/  USHF.L.U32 UR5, UR4, 0xb, URZ ;  /* 0x0000000b04057899 */ /* 0x000fe4000800063f */
[----:B------:R-:W-:Y:S02]  /*0710*/  USHF.L.U32 UR4, UR4, 0x1, URZ ;  /* 0x0000000104047899 */ /* 0x000fe4000800063f */
        /* <DEDUP_REMOVED lines=9> */
.L_x_638:
        /* <DEDUP_REMOVED lines=22> */
.L_x_639:
[----:B------:R-:W-:Y:S01]  /*0910*/  IMAD.MOV.U32 R3, RZ, RZ, 0x1 ;  /* 0x00000001ff037424 */ /* 0x000fe200078e00ff */
[----:B------:R-:W-:Y:S01]  /*0920*/  ISETP.NE.AND P0, PT, R4, RZ, PT ;  /* 0x000000ff0400720c */ /* 0x000fe20003f05270 */
[----:B------:R-:W-:Y:S01]  /*0930*/  NOP ;  /* 0x0000000000007918 */ /* 0x000fe20000000000 */
[----:B------:R-:W-:Y:S01]  /*0940*/  ULDC.64 UR40, c[0x0][0x208] ;  /* 0x0000820000287ab9 */ /* 0x000fe20000000a00 */
[----:B------:R-:W-:Y:S01]  /*0950*/  BSSY B9, `(.L_x_640) ;  /* 0x0001aa8000097945 */ /* 0x000fe20003800000 */
[----:B------:R-:W-:-:S05]  /*0960*/  SEL R3, R3, 0x2, !P0 ;  /* 0x0000000203037807 */ /* 0x000fca0004000000 */
[----:B------:R3:W-:Y:S01]  /*0970*/  STL [R1+0x64], R3 ;  /* 0x0000640301007387 */ /* 0x0007e20000100800 */
[----:B012-4-:R-:W-:Y:S06]  /*0980*/  BAR.SYNC.DEFER_BLOCKING 0x0 ;  /* 0x0000000000007b1d */ /* 0x017fec0000010000 */
[----:B------:R-:W-:Y:S05]  /*0990*/  @!P0 BRA `(.L_x_641) ;  /* 0x0000011800708947 */ /* 0x000fea0003800000 */
.L_x_642:
[----:B------:R-:W-:-:S08]  /*09a0*/  NOP ;  /* 0x0000000000007918 */ /* 0x000fd00000000000 */
[----:B------:R-:W0:Y:S02]  /*09b0*/  USETMAXREG.TRY_ALLOC.CTAPOOL UP0, 0xf0 ;  /* 0x000000f0000079c8 */ /* 0x000e240008000600 */
[----:B0-----:R-:W-:-:S13]  /*09c0*/  PLOP3.LUT P0, PT, PT, PT, UP0, 0x80, 0x0 ;  /* 0x000000000000781c */ /* 0x001fda0003f0f008 */
[----:B------:R-:W-:Y:S05]  /*09d0*/  @!P0 BRA `(.L_x_642) ;  /* 0xfffffffc00f08947 */ /* 0x000fea000383ffff */
[----:B------:R-:W-:Y:S01]  /*09e0*/  ISETP.NE.AND P0, PT, R2, 0x1, PT ;  /* 0x000000010200780c */ /* 0x000fe20003f05270 */
[----:B------:R-:W0:Y:S01]  /*09f0*/  S2UR UR5, SR_CgaCtaId ;  /* 0x00000000000579c3 */ /* 0x000e220000008800 */
[----:B------:R-:W-:-:S11]  /*0a00*/  UMOV UR4, 0x400 ;  /* 0x0000040000047882 */ /* 0x000fd60000000000 */
[----:B------:R-:W-:Y:S06]  /*0a10*/  @!P0 BAR.ARV 0x8, 0x100 ;  /* 0x0204000000008b1d */ /* 0x000fec0000002000 */
[----:B------:R-:W-:Y:S01]  /*0a20*/  ISETP.GE.U32.AND P0, PT, R6, 0x100, PT ;  /* 0x000001000600780c */ /* 0x000fe20003f06070 */
[----:B0-----:R-:W-:-:S06]  /*0a30*/  ULEA UR4, UR5, UR4, 0x18 ;  /* 0x0000000405047291 */ /* 0x001fcc000f8ec03f */
[----:B------:R-:W-:-:S06]  /*0a40*/  IMAD.U32 R2, RZ, RZ, UR4 ;  /* 0x00000004ff027e24 */ /* 0x000fcc000f8e00ff */
[----:B------:R-:W-:Y:S06]  /*0a50*/  @P0 BAR.ARV 0xf, 0x100 ;  /* 0x03c4000000000b1d */ /* 0x000fec0000002000 */
[----:B------:R-:W-:Y:S02]  /*0a60*/  ULDC UR4, c[0x0][0xc3c] ;  /* 0x00030f0000047ab9 */ /* 0x000fe40000000800 */
[----:B------:R-:W-:Y:S06]  /*0a70*/  BAR.SYNC.DEFER_BLOCKING 0x5, 0x180 ;  /* 0x0146000000007b1d */ /* 0x000fec0000010000 */
[----:B------:R-:W0:Y:S02]  /*0a80*/  LDS.128 R152, [R2+0x28cd0] ;  /* 0x028cd00002987984 */ /* 0x000e240000000c00 */
[----:B------:R-:W-:Y:S06]  /*0a90*/  BAR.ARV 0x4, 0x180 ;  /* 0x0106000000007b1d */ /* 0x000fec0000002000 */
[----:B0-----:R-:W-:-:S13]  /*0aa0*/  ISETP.GE.AND P0, PT, R155, UR4, PT ;  /* 0x000000049b007c0c */ /* 0x001fda000bf06270 */
[----:B------:R-:W-:Y:S05]  /*0ab0*/  @P0 BRA `(.L_x_643) ;  /* 0x000001a800440947 */ /* 0x000fea0003800000 */
[----:B------:R-:W2:Y:S01]  /*0ac0*/  LDL R18, [R1+0x64] ;  /* 0x0000640001127983 */ /* 0x000ea20000100800 */
[----:B------:R-:W-:Y:S01]  /*0ad0*/  VIADD R6, R6, 0xffffff80 ;  /* 0xffffff8006067836 */ /* 0x000fe20000000000 */
[----:B------:R-:W-:Y:S01]  /*0ae0*/  CS2R R22, SRZ ;  /* 0x0000000000167805 */ /* 0x000fe2000001ff00 */
[----:B------:R-:W-:Y:S02]  /*0af0*/  IMAD.MOV.U32 R197, RZ, RZ, 0x40 ;  /* 0x00000040ffc57424 */ /* 0x000fe400078e00ff */
[----:B------:R-:W-:Y:S01]  /*0b00*/  IMAD.MOV.U32 R210, RZ, RZ, RZ ;  /* 0x000000ffffd27224 */ /* 0x000fe200078e00ff */
[----:B---3--:R-:W-:Y:S01]  /*0b10*/  SHF.R.S32.HI R3, RZ, 0x1f, R6 ;  /* 0x0000001fff037819 */ /* 0x008fe20000011406 */
[----:B------:R-:W-:-:S03]  /*0b20*/  IMAD.MOV.U32 R185, RZ, RZ, RZ ;  /* 0x000000ffffb97224 */ /* 0x000fc600078e00ff */
[CC--:B------:R-:W-:Y:S02]  /*0b30*/  LEA.HI R4, R3.reuse, R6.reuse, RZ, 0x4 ;  /* 0x0000000603047211 */ /* 0x0c0fe400078f20ff */
[CC--:B------:R-:W-:Y:S02]  /*0b40*/  LEA.HI R5, R3.reuse, R6.reuse, RZ, 0x5 ;  /* 0x0000000603057211 */ /* 0x0c0fe400078f28ff */
[----:B------:R-:W-:Y:S02]  /*0b50*/  SHF.R.S32.HI R7, RZ, 0x4, R4 ;  /* 0x00000004ff077819 */ /* 0x000fe40000011404 */
[--C-:B------:R-:W-:Y:S02]  /*0b60*/  SHF.R.S32.HI R194, RZ, 0x5, R5.reuse ;  /* 0x00000005ffc27819 */ /* 0x100fe40000011405 */
[----:B------:R-:W-:Y:S02]  /*0b70*/  SHF.R.S32.HI R9, RZ, 0x1f, R5 ;  /* 0x0000001fff097819 */ /* 0x000fe40000011405 */
[----:B------:R-:W-:-:S02]  /*0b80*/  LEA.HI R0, R3, R6, RZ, 0x7 ;  /* 0x0000000603007211 */ /* 0x000fc400078f38ff */
[CC--:B------:R-:W-:Y:S02]  /*0b90*/  LEA.HI R13, R3.reuse, R6.reuse, RZ, 0x2 ;  /* 0x00000006030d7211 */ /* 0x0c0fe400078f10ff */
[C---:B------:R-:W-:Y:S02]  /*0ba0*/  LOP3.LUT R5, R4.reuse, 0xfffffff0, RZ, 0xc0, !PT ;  /* 0xfffffff004057812 */ /* 0x040fe400078ec0ff */
[----:B------:R-:W-:Y:S02]  /*0bb0*/  LEA.HI R3, R3, R6, RZ, 0x3 ;  /* 0x0000000603037211 */ /* 0x000fe400078f18ff */
[----:B------:R-:W-:Y:S01]  /*0bc0*/  LEA.HI R4, R4, R7, RZ, 0x1 ;  /* 0x0000000704047211 */ /* 0x000fe200078f08ff */
[----:B------:R-:W-:Y:S01]  /*0bd0*/  IMAD.IADD R8, R6, 0x1, -R5 ;  /* 0x0000000106087824 */ /* 0x000fe200078e0a05 */
[----:B------:R-:W-:Y:S02]  /*0be0*/  LOP3.LUT R15, R3, 0xfffffff8, RZ, 0xc0, !PT ;  /* 0xfffffff8030f7812 */ /* 0x000fe400078ec0ff */
[----:B------:R-:W-:-:S02]  /*0bf0*/  LOP3.LUT R3, R0, 0xffffff80, RZ, 0xc0, !PT ;  /* 0xffffff8000037812 */ /* 0x000fc400078ec0ff */
[----:B------:R-:W-:Y:S01]  /*0c00*/  LOP3.LUT R4, R4, 0x1ffffffe, RZ, 0xc0, !PT ;  /* 0x1ffffffe04047812 */ /* 0x000fe200078ec0ff */
[C---:B------:R-:W-:Y:S01]  /*0c10*/  IMAD.IADD R15, R6.reuse, 0x1, -R15 ;  /* 0x00000001060f7824 */ /* 0x040fe200078e0a0f */
[----:B------:R-:W-:Y:S01]  /*0c20*/  LEA.HI R9, R9, R194, RZ, 0x2 ;  /* 0x000000c209097211 */ /* 0x000fe200078f10ff */
[----:B------:R-:W-:Y:S01]  /*0c30*/  IMAD.IADD R3, R6, 0x1, -R3 ;  /* 0x0000000106037824 */ /* 0x000fe200078e0a03 */
[----:B------:R-:W-:Y:S01]  /*0c40*/  SHF.R.S32.HI R5, RZ, 0x1f, R8 ;  /* 0x0000001fff057819 */ /* 0x000fe20000011408 */
[----:B------:R-:W-:Y:S01]  /*0c50*/  IMAD.IADD R10, R7, 0x1, -R4 ;  /* 0x00000001070a7824 */ /* 0x000fe200078e0a04 */
[----:B------:R-:W-:Y:S01]  /*0c60*/  LOP3.LUT R11, R13, 0xfffffffc, RZ, 0xc0, !PT ;  /* 0xfffffffc0d0b7812 */ /* 0x000fe200078ec0ff */
[----:B------:R-:W-:Y:S01]  /*0c70*/  IMAD.SHL.U32 R188, R15, 0x8, RZ ;  /* 0x000000080fbc7824 */ /* 0x000fe200078e00ff */
[----:B------:R-:W-:Y:S01]  /*0c80*/  SHF.R.S32.HI R20, RZ, 0x7, R0 ;  /* 0x00000007ff147819 */ /* 0x000fe20000011400 */
[----:B------:R-:W-:Y:S01]  /*0c90*/  IMAD.SHL.U32 R10, R10, 0x8, RZ ;  /* 0x000000080a0a7824 */ /* 0x000fe200078e00ff */
[----:B------:R-:W-:Y:S01]  /*0ca0*/  LOP3.LUT R7, R9, 0x3ffffc, RZ, 0xc0, !PT ;  /* 0x003ffffc09077812 */ /* 0x000fe200078ec0ff */
[----:B------:R-:W-:Y:S01]  /*0cb0*/  IMAD.IADD R186, R6, 0x1, -R11 ;  /* 0x0000000106ba7824 */ /* 0x000fe200078e0a0b */
[----:B------:R-:W-:Y:S01]  /*0cc0*/  LEA.HI R9, R5, R8, RZ, 0x3 ;  /* 0x0000000805097211 */ /* 0x000fe200078f18ff */
[----:B------:R-:W-:Y:S01]  /*0cd0*/  IMAD R17, R20, 0x100, R8 ;  /* 0x0000010014117824 */ /* 0x000fe200078e0208 */
[----:B------:R-:W-:Y:S01]  /*0ce0*/  SHF.R.S32.HI R4, RZ, 0x1f, R3 ;  /* 0x0000001fff047819 */ /* 0x000fe20000011403 */
[----:B------:R-:W-:Y:S01]  /*0cf0*/  IMAD.IADD R12, R194, 0x1, -R7 ;  /* 0x00000001c20c7824 */ /* 0x000fe200078e0a07 */
[----:B------:R-:W-:Y:S01]  /*0d00*/  SHF.R.S32.HI R19, RZ, 0x2, R13 ;  /* 0x00000002ff137819 */ /* 0x000fe2000001140d */
[----:B------:R-:W-:Y:S01]  /*0d10*/  IMAD.SHL.U32 R16, R186, 0x8, RZ ;  /* 0x00000008ba107824 */ /* 0x000fe200078e00ff */
[----:B------:R-:W-:Y:S01]  /*0d20*/  LOP3.LUT R11, R9, 0xfffffff8, RZ, 0xc0, !PT ;  /* 0xfffffff8090b7812 */ /* 0x000fe200078ec0ff */
[----:B------:R-:W-:Y:S01]  /*0d30*/  IMAD R17, R12, 0x10, R17 ;  /* 0x000000100c117824 */ /* 0x000fe200078e0211 */
[CC--:B------:R-:W-:Y:S01]  /*0d40*/  LEA.HI R5, R4.reuse, R3.reuse, RZ, 0x2 ;  /* 0x0000000304057211 */ /* 0x0c0fe200078f10ff */
[----:B------:R-:W-:Y:S01]  /*0d50*/  VIADD R12, R19, 0x20 ;  /* 0x00000020130c7836 */ /* 0x000fe20000000000 */
[----:B------:R-:W-:Y:S01]  /*0d60*/  LEA.HI R4, R4, R3, RZ, 0x5 ;  /* 0x0000000304047211 */ /* 0x000fe200078f28ff */
[----:B------:R-:W-:Y:S01]  /*0d70*/  IMAD.IADD R11, R8, 0x1, -R11 ;  /* 0x00000001080b7824 */ /* 0x000fe200078e0a0b */
[----:B------:R-:W-:Y:S01]  /*0d80*/  LOP3.LUT R8, R5, 0x7ffffffc, RZ, 0xc0, !PT ;  /* 0x7ffffffc05087812 */ /* 0x000fe200078ec0ff */
[----:B------:R-:W-:Y:S01]  /*0d90*/  IMAD.SHL.U32 R9, R9, 0x40, RZ ;  /* 0x0000004009097824 */ /* 0x000fe200078e00ff */
[--C-:B------:R-:W-:Y:S01]  /*0da0*/  SHF.R.S32.HI R6, RZ, 0x2, R5.reuse ;  /* 0x00000002ff067819 */ /* 0x100fe20000011405 */
[----:B------:R-:W-:Y:S01]  /*0db0*/  STL [R1+0x30], R20 ;  /* 0x0000301401007387 */ /* 0x000fe20000100800 */
[----:B------:R-:W-:Y:S01]  /*0dc0*/  SHF.R.S32.HI R7, RZ, 0x1f, R5 ;  /* 0x0000001fff077819 */ /* 0x000fe20000011405 */
[----:B------:R-:W-:Y:S01]  /*0dd0*/  IMAD.IADD R8, R3, 0x1, -R8 ;  /* 0x0000000103087824 */ /* 0x000fe200078e0a08 */
[----:B------:R-:W-:Y:S01]  /*0de0*/  SHF.R.S32.HI R5, RZ, 0x1f, R12 ;  /* 0x0000001fff057819 */ /* 0x000fe2000001140c */
[----:B------:R-:W-:Y:S01]  /*0df0*/  IMAD.SHL.U32 R3, R11, 0x40, RZ ;  /* 0x000000400b037824 */ /* 0x000fe200078e00ff */
[----:B------:R-:W-:Y:S01]  /*0e00*/  LEA.HI R7, R7, R6, RZ, 0x3 ;  /* 0x0000000607077211 */ /* 0x000fe200078f18ff */
[----:B------:R-:W-:Y:S01]  /*0e10*/  VIADD R208, R188, 0x80 ;  /* 0x00000080bcd07836 */ /* 0x000fe20000000000 */
[----:B------:R-:W-:Y:S01]  /*0e20*/  LEA.HI R14, R5, R12, RZ, 0x3 ;  /* 0x0000000c050e7211 */ /* 0x000fe200078f18ff */
[----:B------:R-:W-:Y:S01]  /*0e30*/  IMAD.SHL.U32 R12, R12, 0x40, RZ ;  /* 0x000000400c0c7824 */ /* 0x000fe200078e00ff */
[----:B------:R-:W-:Y:S01]  /*0e40*/  LOP3.LUT R3, R3, 0x1c0, RZ, 0xc0, !PT ;  /* 0x000001c003037812 */ /* 0x000fe200078ec0ff */
[----:B------:R-:W-:Y:S01]  /*0e50*/  VIADD R206, R188, 0x100 ;  /* 0x00000100bcce7836 */ /* 0x000fe20000000000 */
[----:B------:R-:W-:Y:S01]  /*0e60*/  LOP3.LUT R7, R7, 0xfffffff8, RZ, 0xc0, !PT ;  /* 0xfffffff807077812 */ /* 0x000fe200078ec0ff */
[----:B------:R-:W-:Y:S01]  /*0e70*/  IMAD.SHL.U32 R14, R14, 0x40, RZ ;  /* 0x000000400e0e7824 */ /* 0x000fe200078e00ff */
[----:B------:R-:W-:Y:S01]  /*0e80*/  LOP3.LUT R5, R12, 0x1c0, RZ, 0xc0, !PT ;  /* 0x000001c00c057812 */ /* 0x000fe200078ec0ff */
[--C-:B------:R-:W-:Y:S01]  /*0e90*/  IMAD.U32 R12, R17, 0x40, R10.reuse ;  /* 0x00000040110c7824 */ /* 0x100fe200078e000a */
[----:B------:R-:W-:Y:S01]  /*0ea0*/  LOP3.LUT R10, R3, 0x8, R10, 0xf8, !PT ;  /* 0x00000008030a7812 */ /* 0x000fe200078ef80a */
[----:B------:R-:W-:Y:S01]  /*0eb0*/  IMAD.IADD R7, R6, 0x1, -R7 ;  /* 0x0000000106077824 */ /* 0x000fe200078e0a07 */
[----:B------:R-:W-:Y:S01]  /*0ec0*/  SHF.R.U32.HI R3, RZ, 0x3, R3 ;  /* 0x00000003ff037819 */ /* 0x000fe20000011603 */
[----:B------:R-:W-:Y:S01]  /*0ed0*/  VIADD R205, R188, 0x140 ;  /* 0x00000140bccd7836 */ /* 0x000fe20000000000 */
[----:B------:R-:W-:Y:S01]  /*0ee0*/  LEA.HI R0, R0, R20, RZ, 0x1 ;  /* 0x0000001400007211 */ /* 0x000fe200078f08ff */
[----:B------:R-:W-:Y:S01]  /*0ef0*/  STL [R1+0x78], R12 ;  /* 0x0000780c01007387 */ /* 0x000fe20000100800 */
[----:B------:R-:W-:Y:S01]  /*0f00*/  LOP3.LUT R10, R10, R3, RZ, 0x3c, !PT ;  /* 0x000000030a0a7212 */ /* 0x000fe200078e3cff */
[----:B------:R-:W-:Y:S01]  /*0f10*/  VIADD R209, R188, 0x40 ;  /* 0x00000040bcd17836 */ /* 0x000fe20000000000 */
[----:B------:R-:W-:Y:S01]  /*0f20*/  LEA.HI R3, R186, R186, RZ, 0x1 ;  /* 0x000000baba037211 */ /* 0x000fe200078f08ff */
[----:B------:R-:W-:Y:S01]  /*0f30*/  VIADD R207, R188, 0xc0 ;  /* 0x000000c0bccf7836 */ /* 0x000fe20000000000 */
[----:B------:R-:W-:-:S02]  /*0f40*/  LOP3.LUT R0, R0, 0xfffffe, RZ, 0xc0, !PT ;  /* 0x00fffffe00007812 */ /* 0x000fc400078ec0ff */
[----:B------:R-:W-:Y:S02]  /*0f50*/  SHF.R.U32.HI R6, RZ, 0x3, R5 ;  /* 0x00000003ff067819 */ /* 0x000fe40000011605 */
[----:B------:R-:W-:Y:S01]  /*0f60*/  LOP3.LUT R5, R5, 0x38, R16, 0xf8, !PT ;  /* 0x0000003805057812 */ /* 0x000fe200078ef810 */
[----:B------:R-:W-:Y:S01]  /*0f70*/  IMAD.IADD R0, R20, 0x1, -R0 ;  /* 0x0000000114007824 */ /* 0x000fe200078e0a00 */
[----:B------:R-:W-:Y:S02]  /*0f80*/  LOP3.LUT R14, R14, 0xfffffe00, RZ, 0xc0, !PT ;  /* 0xfffffe000e0e7812 */ /* 0x000fe400078ec0ff */
[----:B------:R-:W-:Y:S02]  /*0f90*/  LOP3.LUT R3, R3, 0x1ffffffe, RZ, 0xc0, !PT ;  /* 0x1ffffffe03037812 */ /* 0x000fe400078ec0ff */
[----:B------:R-:W-:Y:S02]  /*0fa0*/  SHF.R.S32.HI R4, RZ, 0x5, R4 ;  /* 0x00000005ff047819 */ /* 0x000fe40000011404 */
[----:B------:R-:W-:Y:S01]  /*0fb0*/  LOP3.LUT R5, R14, R5, R6, 0xf6, !PT ;  /* 0x000000050e057212 */ /* 0x000fe200078ef606 */
[----:B------:R-:W-:Y:S01]  /*0fc0*/  IMAD.IADD R6, R186, 0x1, -R3 ;  /* 0x00000001ba067824 */ /* 0x000fe200078e0a03 */
[----:B------:R-:W-:Y:S01]  /*0fd0*/  LOP3.LUT R9, R9, 0x7ffffe00, RZ, 0xc0, !PT ;  /* 0x7ffffe0009097812 */ /* 0x000fe200078ec0ff */
[----:B------:R-:W-:Y:S01]  /*0fe0*/  IMAD R191, R4, 0x10, R7 ;  /* 0x0000001004bf7824 */ /* 0x000fe200078e0207 */
[----:B------:R-:W-:Y:S01]  /*0ff0*/  SHF.R.S32.HI R4, RZ, 0x1f, R13 ;  /* 0x0000001fff047819 */ /* 0x000fe2000001140d */
[----:B------:R-:W-:Y:S01]  /*1000*/  IMAD.SHL.U32 R3, R0, 0x100, RZ ;  /* 0x0000010000037824 */ /* 0x000fe200078e00ff */
[----:B------:R-:W-:Y:S01]  /*1010*/  R2P PR, R11, 0x6 ;  /* 0x000000060b007804 */ /* 0x000fe20000000000 */
[----:B------:R-:W-:Y:S01]  /*1020*/  IMAD.SHL.U32 R0, R8, 0x2, RZ ;  /* 0x0000000208007824 */ /* 0x000fe200078e00ff */
[----:B------:R-:W-:Y:S01]  /*1030*/  LEA.HI R4, R4, R19, RZ, 0x3 ;  /* 0x0000001304047211 */ /* 0x000fe200078f18ff */
[----:B------:R-:W-:Y:S01]  /*1040*/  IMAD R14, R6, 0x8, R191 ;  /* 0x00000008060e7824 */ /* 0x000fe200078e02bf */
[----:B------:R0:W-:Y:S01]  /*1050*/  STL [R1+0x74], R3 ;  /* 0x0000740301007387 */ /* 0x0001e20000100800 */
[----:B------:R-:W-:Y:S01]  /*1060*/  IMAD.IADD R193, R0, 0x1, R3 ;  /* 0x0000000100c17824 */ /* 0x000fe200078e0203 */
[----:B------:R-:W-:Y:S01]  /*1070*/  LOP3.LUT R4, R4, 0xfffffff8, RZ, 0xc0, !PT ;  /* 0xfffffff804047812 */ /* 0x000fe200078ec0ff */
[----:B------:R-:W-:Y:S01]  /*1080*/  IMAD R9, R194, 0x400, R9 ;  /* 0x00000400c2097824 */ /* 0x000fe200078e0209 */
[----:B------:R1:W-:Y:S01]  /*1090*/  STL [R1+0x34], R0 ;  /* 0x0000340001007387 */ /* 0x0003e20000100800 */
[----:B------:R-:W-:Y:S01]  /*10a0*/  VIADD R13, R193, 0x8 ;  /* 0x00000008c10d7836 */ /* 0x000fe20000000000 */
[----:B------:R-:W-:Y:S01]  /*10b0*/  SHF.R.S32.HI R7, RZ, 0x1f, R209 ;  /* 0x0000001fff077819 */ /* 0x000fe200000114d1 */
[----:B------:R-:W-:Y:S01]  /*10c0*/  IMAD.IADD R9, R9, 0x1, R10 ;  /* 0x0000000109097824 */ /* 0x000fe200078e020a */
[----:B------:R-:W-:Y:S01]  /*10d0*/  SHF.R.S32.HI R7, RZ, 0x1f, R207 ;  /* 0x0000001fff077819 */ /* 0x000fe200000114cf */
[----:B------:R-:W-:Y:S01]  /*10e0*/  IMAD.IADD R189, R19, 0x1, -R4 ;  /* 0x0000000113bd7824 */ /* 0x000fe200078e0a04 */
[----:B------:R-:W-:Y:S01]  /*10f0*/  SHF.R.S32.HI R4, RZ, 0x1f, R208 ;  /* 0x0000001fff047819 */ /* 0x000fe200000114d0 */
[----:B0-----:R-:W-:Y:S01]  /*1100*/  IMAD R3, R5, 0x2, R2 ;  /* 0x0000000205037824 */ /* 0x001fe200078e0202 */
[----:B------:R-:W-:Y:S01]  /*1110*/  SHF.R.S32.HI R4, RZ, 0x1f, R206 ;  /* 0x0000001fff047819 */ /* 0x000fe200000114ce */
[C---:B------:R-:W-:Y:S01]  /*1120*/  VIADD R10, R193.reuse, 0x20 ;  /* 0x00000020c10a7836 */ /* 0x040fe20000000000 */
[----:B-1----:R-:W-:Y:S01]  /*1130*/  SHF.R.S32.HI R0, RZ, 0x1f, R205 ;  /* 0x0000001fff007819 */ /* 0x002fe200000114cd */
[C---:B------:R-:W-:Y:S01]  /*1140*/  VIADD R5, R193.reuse, 0x38 ;  /* 0x00000038c1057836 */ /* 0x040fe20000000000 */
[----:B------:R0:W-:Y:S01]  /*1150*/  STL [R1+0x68], R3 ;  /* 0x0000680301007387 */ /* 0x0001e20000100800 */
[C---:B------:R-:W-:Y:S01]  /*1160*/  VIADD R4, R193.reuse, 0x40 ;  /* 0x00000040c1047836 */ /* 0x040fe20000000000 */
[----:B------:R-:W-:Y:S01]  /*1170*/  SHF.R.S32.HI R0, RZ, 0x1f, R193 ;  /* 0x0000001fff007819 */ /* 0x000fe200000114c1 */
[C---:B------:R-:W-:Y:S01]  /*1180*/  VIADD R0, R193.reuse, 0x50 ;  /* 0x00000050c1007836 */ /* 0x040fe20000000000 */
[----:B------:R1:W-:Y:S01]  /*1190*/  STL [R1+0x6c], R14 ;  /* 0x00006c0e01007387 */ /* 0x0003e20000100800 */
[----:B------:R-:W-:Y:S01]  /*11a0*/  SHF.R.S32.HI R6, RZ, 0x1f, R13 ;  /* 0x0000001fff067819 */ /* 0x000fe2000001140d */
[----:B------:R-:W-:Y:S01]  /*11b0*/  VIADD R237, R193, 0x58 ;  /* 0x00000058c1ed7836 */ /* 0x000fe20000000000 */
[----:B------:R-:W-:Y:S01]  /*11c0*/  SHF.R.S32.HI R6, RZ, 0x1f, R10 ;  /* 0x0000001fff067819 */ /* 0x000fe2000001140a */
[----:B------:R-:W-:Y:S01]  /*11d0*/  IMAD R195, R9, 0x2, R2 ;  /* 0x0000000209c37824 */ /* 0x000fe200078e0202 */
[----:B------:R-:W-:Y:S01]  /*11e0*/  SHF.R.S32.HI R6, RZ, 0x1f, R5 ;  /* 0x0000001fff067819 */ /* 0x000fe20000011405 */
[C---:B0-----:R-:W-:Y:S01]  /*11f0*/  VIADD R3, R193.reuse, 0x48 ;  /* 0x00000048c1037836 */ /* 0x041fe20000000000 */
[----:B------:R-:W-:Y:S01]  /*1200*/  SHF.R.S32.HI R5, RZ, 0x1f, R4 ;  /* 0x0000001fff057819 */ /* 0x000fe20000011404 */
[----:B------:R-:W-:Y:S01]  /*1210*/  VIADD R235, R193, 0x68 ;  /* 0x00000068c1eb7836 */ /* 0x000fe20000000000 */
[----:B------:R-:W-:Y:S01]  /*1220*/  SEL R197, R197, 0xffffffc0, !P2 ;  /* 0xffffffc0c5c57807 */ /* 0x000fe20005000000 */
        /* <DEDUP_REMOVED lines=50> */
[----:B------:R-:W-:Y:S01]  /*1550*/  IMAD.SHL.U32 R186, R186, 0x4, RZ ;  /* 0x00000004baba7824 */ /* 0x000fe200078e00ff */
[----:B------:R-:W-:Y:S01]  /*1560*/  SHF.R.S32.HI R3, RZ, 0x1f, R213 ;  /* 0x0000001fff037819 */ /* 0x000fe200000114d5 */
[C---:B------:R-:W-:Y:S01]  /*1570*/  @P1 VIADD R196, R198.reuse, 0xffffffe0 ;  /* 0xffffffe0c6c41836 */ /* 0x040fe20000000000 */
[----:B------:R-:W-:Y:S01]  /*1580*/  SHF.R.S32.HI R0, RZ, 0x1f, R212 ;  /* 0x0000001fff007819 */ /* 0x000fe200000114d4 */
[----:B------:R-:W-:-:S02]  /*1590*/  IMAD.IADD R198, R198, 0x1, R197 ;  /* 0x00000001c6c67824 */ /* 0x000fc400078e02c5 */
[----:B------:R-:W-:Y:S02]  /*15a0*/  VIADD R190, R186, 0x10 ;  /* 0x00000010babe7836 */ /* 0x000fe40000000000 */
[----:B------:R-:W-:Y:S01]  /*15b0*/  IMAD.IADD R197, R197, 0x1, R196 ;  /* 0x00000001c5c57824 */ /* 0x000fe200078e02c4 */
[----:B--2---:R-:W-:Y:S01]  /*15c0*/  LOP3.LUT R184, R18, 0x1, RZ, 0xfc, !PT ;  /* 0x0000000112b87812 */ /* 0x004fe200078efcff */
[----:B-1----:R-:W-:-:S07]  /*15d0*/  IMAD.MOV.U32 R18, RZ, RZ, RZ ;  /* 0x000000ffff127224 */ /* 0x002fce00078e00ff */
.L_x_771:
[----:B0-----:R-:W0:Y:S01]  /*15e0*/  LDC.64 R200, c[0x0][0xc88] ;  /* 0x00032200ffc87b82 */ /* 0x001e220000000a00 */
[----:B------:R-:W-:Y:S01]  /*15f0*/  ULDC.64 UR4, c[0x0][0xa28] ;  /* 0x00028a0000047ab9 */ /* 0x000fe20000000a00 */
[----:B------:R-:W-:Y:S01]  /*1600*/  ULDC.64 UR8, c[0x0][0xa18] ;  /* 0x0002860000087ab9 */ /* 0x000fe20000000a00 */
[----:B------:R-:W-:Y:S01]  /*1610*/  ULDC.64 UR6, c[0x0][0xa08] ;  /* 0x0002820000067ab9 */ /* 0x000fe20000000a00 */
[----:B0-----:R-:W-:-:S06]  /*1620*/  IMAD.WIDE R200, R155, 0x4, R200 ;  /* 0x000000049bc87825 */ /* 0x001fcc00078e02c8 */
[----:B--2---:R-:W2:Y:S01]  /*1630*/  LDG.E R200, desc[UR40][R200.64] ;  /* 0x00000028c8c87981 */ /* 0x004ea2000c1e1900 */
[----:B------:R-:W-:Y:S01]  /*1640*/  ISETP.NE.U32.AND P2, PT, RZ, UR4, PT ;  /* 0x00000004ff007c0c */ /* 0x000fe2000bf45070 */
[----:B---345:R-:W-:Y:S01]  /*1650*/  IMAD.MOV.U32 R11, RZ, RZ, RZ ;  /* 0x000000ffff0b7224 */ /* 0x038fe200078e00ff */
[----:B------:R-:W-:Y:S01]  /*1660*/  ISETP.NE.U32.AND P1, PT, RZ, UR8, PT ;  /* 0x00000008ff007c0c */ /* 0x000fe2000bf25070 */
[----:B------:R-:W-:Y:S01]  /*1670*/  IMAD.MOV.U32 R25, RZ, RZ, RZ ;  /* 0x000000ffff197224 */ /* 0x000fe200078e00ff */
[----:B------:R-:W-:Y:S02]  /*1680*/  ISETP.NE.AND.EX P2, PT, RZ, UR5, PT, P2 ;  /* 0x00000005ff007c0c */ /* 0x000fe4000bf45320 */
[----:B------:R-:W-:Y:S02]  /*1690*/  ISETP.NE.AND.EX P1, PT, RZ, UR9, PT, P1 ;  /* 0x00000009ff007c0c */ /* 0x000fe4000bf25310 */
[----:B------:R-:W-:-:S04]  /*16a0*/  ISETP.NE.U32.AND P0, PT, RZ, UR6, PT ;  /* 0x00000006ff007c0c */ /* 0x000fc8000bf05070 */
[----:B------:R-:W-:Y:S02]  /*16b0*/  ISETP.NE.AND.EX P0, PT, RZ, UR7, PT, P0 ;  /* 0x00000007ff007c0c */ /* 0x000fe4000bf05300 */
[----:B--2---:R-:W-:Y:S01]  /*16c0*/  SHF.R.S32.HI R0, RZ, 0x1f, R200 ;  /* 0x0000001fff007819 */ /* 0x004fe200000114c8 */
[C---:B------:R-:W-:Y:S02]  /*16d0*/  IMAD.SHL.U32 R203, R200.reuse, 0x4, RZ ;  /* 0x00000004c8cb7824 */ /* 0x040fe400078e00ff */
[C---:B------:R-:W-:Y:S02]  /*16e0*/  @P2 LEA R6, P3, R200.reuse, UR4, 0x2 ;  /* 0x00000004c8062c11 */ /* 0x040fe4000f8610ff */
[C-C-:B------:R-:W-:Y:S01]  /*16f0*/  SHF.L.U64.HI R204, R200.reuse, 0x2, R0.reuse ;  /* 0x00000002c8cc7819 */ /* 0x140fe20000010200 */
[----:B------:R0:W-:Y:S01]  /*1700*/  STL [R1+0x2c], R0 ;  /* 0x00002c0001007387 */ /* 0x0001e20000100800 */
[----:B------:R-:W-:Y:S01]  /*1710*/  @P2 LEA.HI.X R7, R200, UR5, R0, 0x2, P3 ;  /* 0x00000005c8072c11 */ /* 0x000fe200098f1400 */
[----:B------:R-:W-:Y:S01]  /*1720*/  ULDC UR4, c[0x0][0x288] ;  /* 0x0000a20000047ab9 */ /* 0x000fe20000000800 */
[----:B------:R-:W-:-:S03]  /*1730*/  IADD3 R4, P4, R203, UR6, RZ ;  /* 0x00000006cb047c10 */ /* 0x000fc6000ff9e0ff */
[----:B------:R1:W5:Y:S01]  /*1740*/  @P2 LDG.E R11, desc[UR40][R6.64] ;  /* 0x00000028060b2981 */ /* 0x000362000c1e1900 */
[----:B------:R-:W-:Y:S01]  /*1750*/  @P1 IADD3 R8, P2, R203, UR8, RZ ;  /* 0x00000008cb081c10 */ /* 0x000fe2000ff5e0ff */
[----:B------:R-:W-:Y:S01]  /*1760*/  IMAD.U32 R155, RZ, RZ, UR4 ;  /* 0x00000004ff9b7e24 */ /* 0x000fe2000f8e00ff */
[C---:B------:R-:W-:Y:S01]  /*1770*/  IADD3.X R5, R204.reuse, UR7, RZ, P4, !PT ;  /* 0x00000007cc057c10 */ /* 0x040fe2000a7fe4ff */
[----:B------:R-:W-:Y:S01]  /*1780*/  ULDC.64 UR4, c[0x0][0x418] ;  /* 0x0001060000047ab9 */ /* 0x000fe20000000a00 */
[----:B------:R-:W-:-:S03]  /*1790*/  @P1 IADD3.X R9, R204, UR9, RZ, P2, !PT ;  /* 0x00000009cc091c10 */ /* 0x000fc600097fe4ff */
[----:B------:R1:W5:Y:S01]  /*17a0*/  @P0 LDG.E R25, desc[UR40][R4.64] ;  /* 0x0000002804190981 */ /* 0x000362000c1e1900 */
[----:B------:R-:W-:Y:S01]  /*17b0*/  UISETP.NE.U32.AND UP0, UPT, UR4, URZ, UPT ;  /* 0x0000003f0400728c */ /* 0x000fe2000bf05070 */
[C---:B------:R-:W-:Y:S01]  /*17c0*/  LOP3.LUT R3, R154.reuse, 0xff000000, RZ, 0xc0, !PT ;  /* 0xff0000009a037812 */ /* 0x040fe200078ec0ff */
[----:B------:R-:W-:Y:S01]  /*17d0*/  ULDC.64 UR8, c[0x0][0xa20] ;  /* 0x0002880000087ab9 */ /* 0x000fe20000000a00 */
[----:B------:R1:W5:Y:S01]  /*17e0*/  @P1 LDG.E R155, desc[UR40][R8.64] ;  /* 0x00000028089b1981 */ /* 0x000362000c1e1900 */
[----:B------:R-:W-:Y:S01]  /*17f0*/  UISETP.NE.AND.EX UP0, UPT, UR5, URZ, UPT, UP0 ;  /* 0x0000003f0500728c */ /* 0x000fe2000bf05300 */
[----:B------:R-:W-:Y:S01]  /*1800*/  ULDC UR4, c[0x0][0x424] ;  /* 0x0001090000047ab9 */ /* 0x000fe20000000800 */
[----:B------:R-:W-:Y:S02]  /*1810*/  ISETP.NE.U32.AND P2, PT, RZ, UR8, PT ;  /* 0x00000008ff007c0c */ /* 0x000fe4000bf45070 */
[----:B------:R-:W-:Y:S01]  /*1820*/  USEL UR4, UR4, 0x1, UP0 ;  /* 0x0000000104047887 */ /* 0x000fe20008000000 */
[----:B------:R-:W-:Y:S01]  /*1830*/  ULDC UR5, c[0x0][0x2f0] ;  /* 0x0000bc0000057ab9 */ /* 0x000fe20000000800 */
[----:B0-----:R-:W-:-:S02]  /*1840*/  LOP3.LUT R0, R154, 0xff0000, RZ, 0xc0, !PT ;  /* 0x00ff00009a007812 */ /* 0x001fc400078ec0ff */
[----:B------:R-:W-:Y:S01]  /*1850*/  UIMAD UR4, UR4, UR5, URZ ;  /* 0x00000005040472a4 */ /* 0x000fe2000f8e023f */
[----:B------:R-:W-:Y:S02]  /*1860*/  SHF.R.U32.HI R3, RZ, 0x8, R3 ;  /* 0x00000008ff037819 */ /* 0x000fe40000011603 */
[----:B------:R-:W-:Y:S01]  /*1870*/  ISETP.NE.AND.EX P2, PT, RZ, UR9, PT, P2 ;  /* 0x00000009ff007c0c */ /* 0x000fe2000bf45320 */
[----:B------:R-:W-:Y:S01]  /*1880*/  ULDC UR5, c[0x0][0x348] ;  /* 0x0000d20000057ab9 */ /* 0x000fe20000000800 */
[----:B------:R-:W-:Y:S01]  /*1890*/  LEA.HI R201, R0, R3, RZ, 0x10 ;  /* 0x0000000300c97211 */ /* 0x000fe200078f80ff */
[----:B------:R-:W-:Y:S01]  /*18a0*/  IMAD.MOV.U32 R202, RZ, RZ, R153 ;  /* 0x000000ffffca7224 */ /* 0x000fe200078e0099 */
[----:B------:R-:W-:Y:S01]  /*18b0*/  LOP3.LUT R199, R154, 0xffff, RZ, 0xc0, !PT ;  /* 0x0000ffff9ac77812 */ /* 0x000fe200078ec0ff */
[----:B-1----:R-:W-:Y:S08]  /*18c0*/  @P1 BRA `(.L_x_644) ;  /* 0x0000000000241947 */ /* 0x002ff00003800000 */
[----:B------:R-:W-:Y:S02]  /*18d0*/  ULDC.64 UR6, c[0x0][0xa00] ;  /* 0x0002800000067ab9 */ /* 0x000fe40000000a00 */
[----:B------:R-:W-:-:S04]  /*18e0*/  ISETP.NE.U32.AND P1, PT, RZ, UR6, PT ;  /* 0x00000006ff007c0c */ /* 0x000fc8000bf25070 */
[----:B------:R-:W-:-:S13]  /*18f0*/  ISETP.NE.AND.EX P1, PT, RZ, UR7, PT, P1 ;  /* 0x00000007ff007c0c */ /* 0x000fda000bf25310 */
[----:B------:R-:W-:Y:S05]  /*1900*/  @!P1 BRA `(.L_x_644) ;  /* 0x0000000000149947 */ /* 0x000fea0003800000 */
[----:B------:R-:W0:Y:S02]  /*1910*/  LDC.64 R6, c[0x0][0xa00] ;  /* 0x00028000ff067b82 */ /* 0x000e240000000a00 */
[----:B0-----:R-:W-:-:S05]  /*1920*/  IMAD.WIDE R6, R200, 0x4, R6 ;  /* 0x00000004c8067825 */ /* 0x001fca00078e0206 */
[----:B-----5:R-:W2:Y:S04]  /*1930*/  LDG.E R155, desc[UR40][R6.64] ;  /* 0x00000028069b7981 */ /* 0x020ea8000c1e1900 */
[----:B------:R-:W2:Y:S02]  /*1940*/  LDG.E R0, desc[UR40][R6.64+0x4] ;  /* 0x0000042806007981 */ /* 0x000ea4000c1e1900 */
[----:B--2---:R-:W-:-:S07]  /*1950*/  IMAD.IADD R155, R0, 0x1, -R155 ;  /* 0x00000001009b7824 */ /* 0x004fce00078e0a9b */
.L_x_644:
[----:B------:R-:W-:Y:S02]  /*1960*/  IMAD.U32 R42, RZ, RZ, UR5 ;  /* 0x00000005ff2a7e24 */ /* 0x000fe4000f8e00ff */
[----:B------:R-:W-:Y:S01]  /*1970*/  IMAD.U32 R24, RZ, RZ, UR4 ;  /* 0x00000004ff187e24 */ /* 0x000fe2000f8e00ff */
[----:B------:R-:W-:Y:S06]  /*1980*/  @!P2 BRA `(.L_x_645) ;  /* 0x000000000010a947 */ /* 0x000fec0003800000 */
[----:B------:R-:W-:-:S04]  /*1990*/  IADD3 R4, P0, R203, UR8, RZ ;  /* 0x00000008cb047c10 */ /* 0x000fc8000ff1e0ff */
[----:B------:R-:W-:-:S05]  /*19a0*/  IADD3.X R5, R204, UR9, RZ, P0, !PT ;  /* 0x00000009cc057c10 */ /* 0x000fca00087fe4ff */
[----:B------:R0:W5:Y:S01]  /*19b0*/  LDG.E R24, desc[UR40][R4.64] ;  /* 0x0000002804187981 */ /* 0x000162000c1e1900 */
[----:B------:R-:W-:Y:S05]  /*19c0*/  BRA `(.L_x_646) ;  /* 0x0000000000107947 */ /* 0x000fea0003800000 */
.L_x_645:
[----:B------:R-:W-:Y:S05]  /*19d0*/  @!P0 BRA `(.L_x_646) ;  /* 0x00000000000c8947 */ /* 0x000fea0003800000 */
[----:B------:R-:W2:Y:S04]  /*19e0*/  LDG.E R3, desc[UR40][R4.64] ;  /* 0x0000002804037981 */ /* 0x000ea8000c1e1900 */
[----:B------:R-:W2:Y:S02]  /*19f0*/  LDG.E R24, desc[UR40][R4.64+0x4] ;  /* 0x0000042804187981 */ /* 0x000ea4000c1e1900 */
[----:B--2---:R-:W-:-:S07]  /*1a00*/  IMAD.IADD R24, R24, 0x1, -R3 ;  /* 0x0000000118187824 */ /* 0x004fce00078e0a03 */
.L_x_646:
[----:B------:R-:W-:Y:S01]  /*1a10*/  ULDC.64 UR4, c[0x0][0xa10] ;  /* 0x0002840000047ab9 */ /* 0x000fe20000000a00 */
[----:B------:R-:W2:Y:S01]  /*1a20*/  LDL.LU R8, [R1+0x28] ;  /* 0x0000280001087983 */ /* 0x000ea20000300800 */
[----:B------:R-:W-:-:S04]  /*1a30*/  ISETP.NE.U32.AND P0, PT, RZ, UR4, PT ;  /* 0x00000004ff007c0c */ /* 0x000fc8000bf05070 */
[----:B------:R-:W-:Y:S01]  /*1a40*/  ISETP.NE.AND.EX P0, PT, RZ, UR5, PT, P0 ;  /* 0x00000005ff007c0c */ /* 0x000fe2000bf05300 */
[----:B------:R-:W-:Y:S02]  /*1a50*/  ULDC.64 UR4, c[0x0][0xa30] ;  /* 0x00028c0000047ab9 */ /* 0x000fe40000000a00 */
[----:B------:R-:W-:-:S10]  /*1a60*/  ISETP.NE.U32.AND P1, PT, RZ, UR4, PT ;  /* 0x00000004ff007c0c */ /* 0x000fd4000bf25070 */
[----:B------:R-:W1:Y:S02]  /*1a70*/  @P0 LDC.64 R6, c[0x0][0xa10] ;  /* 0x00028400ff060b82 */ /* 0x000e640000000a00 */
[----:B-1----:R-:W-:-:S05]  /*1a80*/  @P0 IMAD.WIDE R6, R200, 0x4, R6 ;  /* 0x00000004c8060825 */ /* 0x002fca00078e0206 */
[----:B------:R-:W3:Y:S04]  /*1a90*/  @P0 LDG.E R0, desc[UR40][R6.64] ;  /* 0x0000002806000981 */ /* 0x000ee8000c1e1900 */
[----:B------:R-:W3:Y:S01]  /*1aa0*/  @P0 LDG.E R3, desc[UR40][R6.64+0x4] ;  /* 0x0000042806030981 */ /* 0x000ee2000c1e1900 */
[----:B------:R-:W-:Y:S01]  /*1ab0*/  ISETP.NE.AND.EX P1, PT, RZ, UR5, PT, P1 ;  /* 0x00000005ff007c0c */ /* 0x000fe2000bf25310 */
[----:B-----5:R-:W-:-:S12]  /*1ac0*/  IMAD.MOV.U32 R154, RZ, RZ, R24 ;  /* 0x000000ffff9a7224 */ /* 0x020fd800078e0018 */
[----:B0-----:R-:W-:-:S04]  /*1ad0*/  @P1 IADD3 R4, P2, R203, UR4, RZ ;  /* 0x00000004cb041c10 */ /* 0x001fc8000ff5e0ff */
[----:B------:R-:W-:-:S05]  /*1ae0*/  @P1 IADD3.X R5, R204, UR5, RZ, P2, !PT ;  /* 0x00000005cc051c10 */ /* 0x000fca00097fe4ff */
[----:B------:R0:W5:Y:S01]  /*1af0*/  @P1 LDG.E R154, desc[UR40][R4.64] ;  /* 0x00000028049a1981 */ /* 0x000162000c1e1900 */
[----:B------:R-:W-:Y:S01]  /*1b00*/  IMAD.IADD R11, R24, 0x1, -R11 ;  /* 0x00000001180b7824 */ /* 0x000fe200078e0a0b */
[----:B------:R-:W-:Y:S01]  /*1b10*/  BSSY B0, `(.L_x_647) ;  /* 0x000002c000007945 */ /* 0x000fe20003800000 */
[----:B------:R-:W-:Y:S02]  /*1b20*/  LOP3.LUT R211, R201, 0xff, RZ, 0xc0, !PT ;  /* 0x000000ffc9d37812 */ /* 0x000fe400078ec0ff */
[----:B------:R-:W-:Y:S02]  /*1b30*/  SHF.R.U32.HI R201, RZ, 0x10, R201 ;  /* 0x00000010ffc97819 */ /* 0x000fe400000116c9 */
[----:B--2---:R-:W-:Y:S01]  /*1b40*/  LOP3.LUT R8, R8, 0xfffffffd, RZ, 0xc0, !PT ;  /* 0xfffffffd08087812 */ /* 0x004fe200078ec0ff */
[----:B---3--:R-:W-:-:S04]  /*1b50*/  @P0 IMAD.IADD R42, R3, 0x1, -R0 ;  /* 0x00000001032a0824 */ /* 0x008fc800078e0a00 */
[----:B------:R-:W-:-:S04]  /*1b60*/  IMAD.IADD R152, R11, 0x1, R42 ;  /* 0x000000010b987824 */ /* 0x000fc800078e022a */
[C---:B------:R-:W-:Y:S01]  /*1b70*/  VIADD R0, R152.reuse, 0x3f ;  /* 0x0000003f98007836 */ /* 0x040fe20000000000 */
[----:B------:R-:W-:-:S04]  /*1b80*/  ISETP.GE.AND P3, PT, R152, 0x1, PT ;  /* 0x000000019800780c */ /* 0x000fc80003f66270 */
[----:B------:R-:W-:-:S04]  /*1b90*/  SHF.R.S32.HI R3, RZ, 0x1f, R0 ;  /* 0x0000001fff037819 */ /* 0x000fc80000011400 */
[----:B------:R-:W-:Y:S01]  /*1ba0*/  LEA.HI R3, R3, R0, RZ, 0x6 ;  /* 0x0000000003037211 */ /* 0x000fe200078f30ff */
[----:B------:R-:W-:-:S03]  /*1bb0*/  IMAD.MOV.U32 R0, RZ, RZ, RZ ;  /* 0x000000ffff007224 */ /* 0x000fc600078e00ff */
[----:B------:R-:W-:Y:S02]  /*1bc0*/  SHF.R.S32.HI R168, RZ, 0x6, R3 ;  /* 0x00000006ffa87819 */ /* 0x000fe40000011403 */
[----:B------:R-:W-:-:S05]  /*1bd0*/  @P3 LOP3.LUT R8, R8, 0x2, RZ, 0xfc, !PT ;  /* 0x0000000208083812 */ /* 0x000fca00078efcff */
[----:B------:R0:W-:Y:S01]  /*1be0*/  STL [R1+0x28], R8 ;  /* 0x0000280801007387 */ /* 0x0001e20000100800 */
[----:B------:R-:W-:Y:S05]  /*1bf0*/  @!P3 BRA `(.L_x_648) ;  /* 0x000000000074b947 */ /* 0x000fea0003800000 */
[----:B------:R-:W-:Y:S01]  /*1c00*/  ISETP.NE.AND P0, PT, R201, RZ, PT ;  /* 0x000000ffc900720c */ /* 0x000fe20003f05270 */
[----:B------:R-:W-:-:S03]  /*1c10*/  ULDC UR4, c[0x0][0x9f0] ;  /* 0x00027c0000047ab9 */ /* 0x000fc60000000800 */
[----:B------:R-:W-:-:S04]  /*1c20*/  SEL R9, R201, UR4, P0 ;  /* 0x00000004c9097c07 */ /* 0x000fc80008000000 */
[-C--:B------:R-:W-:Y:S02]  /*1c30*/  IABS R6, R9.reuse ;  /* 0x0000000900067213 */ /* 0x080fe40000000000 */
[----:B------:R-:W-:Y:S02]  /*1c40*/  IADD3 R0, R168, -0x1, R9 ;  /* 0xffffffffa8007810 */ /* 0x000fe40007ffe009 */
[----:B------:R-:W1:Y:S01]  /*1c50*/  I2F.RP R3, R6 ;  /* 0x0000000600037306 */ /* 0x000e620000209400 */
[-C--:B------:R-:W-:Y:S02]  /*1c60*/  IABS R10, R9.reuse ;  /* 0x00000009000a7213 */ /* 0x080fe40000000000 */
[----:B0-----:R-:W-:Y:S02]  /*1c70*/  IABS R8, R0 ;  /* 0x0000000000087213 */ /* 0x001fe40000000000 */
[----:B------:R-:W-:-:S04]  /*1c80*/  LOP3.LUT R0, R0, R9, RZ, 0x3c, !PT ;  /* 0x0000000900007212 */ /* 0x000fc800078e3cff */
[----:B------:R-:W-:Y:S01]  /*1c90*/  ISETP.GE.AND P2, PT, R0, RZ, PT ;  /* 0x000000ff0000720c */ /* 0x000fe20003f46270 */
[----:B-1----:R-:W0:Y:S02]  /*1ca0*/  MUFU.RCP R3, R3 ;  /* 0x0000000300037308 */ /* 0x002e240000001000 */
        /* <DEDUP_REMOVED lines=10> */
[----:B------:R-:W-:Y:S02]  /*1d50*/  @!P1 IMAD.IADD R3, R3, 0x1, -R6 ;  /* 0x0000000103039824 */ /* 0x000fe400078e0a06 */
[----:B------:R-:W-:Y:S01]  /*1d60*/  @!P1 VIADD R5, R5, 0x1 ;  /* 0x0000000105059836 */ /* 0x000fe20000000000 */
[----:B------:R-:W-:Y:S02]  /*1d70*/  ISETP.NE.AND P1, PT, R9, RZ, PT ;  /* 0x000000ff0900720c */ /* 0x000fe40003f25270 */
[----:B------:R-:W-:-:S13]  /*1d80*/  ISETP.GE.U32.AND P0, PT, R3, R6, PT ;  /* 0x000000060300720c */ /* 0x000fda0003f06070 */
[----:B------:R-:W-:-:S04]  /*1d90*/  @P0 VIADD R5, R5, 0x1 ;  /* 0x0000000105050836 */ /* 0x000fc80000000000 */
[----:B------:R-:W-:-:S04]  /*1da0*/  IMAD.MOV.U32 R0, RZ, RZ, R5 ;  /* 0x000000ffff007224 */ /* 0x000fc800078e0005 */
[----:B------:R-:W-:Y:S01]  /*1db0*/  @!P2 IMAD.MOV R0, RZ, RZ, -R0 ;  /* 0x000000ffff00a224 */ /* 0x000fe200078e0a00 */
[----:B------:R-:W-:-:S07]  /*1dc0*/  @!P1 LOP3.LUT R0, RZ, R9, RZ, 0x33, !PT ;  /* 0x00000009ff009212 */ /* 0x000fce00078e33ff */
.L_x_648:
[----:B------:R-:W-:Y:S05]  /*1dd0*/  BSYNC B0 ;  /* 0x0000000000007941 */ /* 0x000fea0003800000 */
.L_x_647:
[----:B------:R-:W-:Y:S01]  /*1de0*/  IMAD R3, R211, R0, RZ ;  /* 0x00000000d3037224 */ /* 0x000fe200078e02ff */
[----:B------:R-:W-:-:S04]  /*1df0*/  PLOP3.LUT P3, PT, PT, PT, PT, 0x80, 0x0 ;  /* 0x000000000000781c */ /* 0x000fc80003f6f070 */
[C---:B------:R-:W-:Y:S01]  /*1e00*/  VIADDMNMX R0, R3.reuse, R0, R168, PT ;  /* 0x0000000003007246 */ /* 0x040fe200038001a8 */
[----:B------:R-:W-:-:S04]  /*1e10*/  IMAD R3, R3, 0x40, -R11 ;  /* 0x0000004003037824 */ /* 0x000fc800078e0a0b */
[----:B0-----:R-:W-:Y:S01]  /*1e20*/  IMAD R5, R0, 0x40, -R11 ;  /* 0x0000004000057824 */ /* 0x001fe200078e0a0b */
[----:B------:R-:W-:-:S04]  /*1e30*/  VIMNMX R3, RZ, R3, !PT ;  /* 0x00000003ff037248 */ /* 0x000fc80007fe0100 */
[----:B------:R-:W-:Y:S02]  /*1e40*/  VIMNMX R0, R5, R42, PT ;  /* 0x0000002a05007248 */ /* 0x000fe40003fe0100 */
[----:B------:R-:W-:Y:S02]  /*1e50*/  SHF.R.U32.HI R41, RZ, 0x6, R3 ;  /* 0x00000006ff297819 */ /* 0x000fe40000011603 */
[----:B------:R-:W-:-:S03]  /*1e60*/  ISETP.GT.AND P0, PT, R0, R3, PT ;  /* 0x000000030000720c */ /* 0x000fc60003f04270 */
[----:B------:R-:W-:-:S10]  /*1e70*/  IMAD.MOV.U32 R40, RZ, RZ, R41 ;  /* 0x000000ffff287224 */ /* 0x000fd400078e0029 */
[----:B------:R-:W-:-:S05]  /*1e80*/  @P0 VIADD R0, R0, 0x3f ;  /* 0x0000003f00000836 */ /* 0x000fca0000000000 */
[----:B------:R-:W-:-:S04]  /*1e90*/  @P0 SHF.R.S32.HI R3, RZ, 0x1f, R0 ;  /* 0x0000001fff030819 */ /* 0x000fc80000011400 */
[----:B------:R-:W-:-:S04]  /*1ea0*/  @P0 LEA.HI R3, R3, R0, RZ, 0x6 ;  /* 0x0000000003030211 */ /* 0x000fc800078f30ff */
[----:B------:R-:W-:-:S04]  /*1eb0*/  @P0 SHF.R.S32.HI R40, RZ, 0x6, R3 ;  /* 0x00000006ff280819 */ /* 0x000fc80000011403 */
[----:B------:R-:W-:-:S13]  /*1ec0*/  ISETP.GT.AND P0, PT, R40, R41, PT ;  /* 0x000000292800720c */ /* 0x000fda0003f04270 */
[----:B------:R-:W-:Y:S05]  /*1ed0*/  @!P0 BRA `(.L_x_649) ;  /* 0x0000002800948947 */ /* 0x000fea0003800000 */
[----:B------:R-:W-:Y:S01]  /*1ee0*/  VIADD R0, R2, 0x22400 ;  /* 0x0002240002007836 */ /* 0x000fe20000000000 */
[----:B------:R-:W-:Y:S04]  /*1ef0*/  BSSY B6, `(.L_x_650) ;  /* 0x0000013000067945 */ /* 0x000fe80003800000 */
[----:B------:R-:W-:-:S13]  /*1f00*/  LOP3.LUT P0, RZ, R0, 0x3ff, RZ, 0xc0, !PT ;  /* 0x000003ff00ff7812 */ /* 0x000fda000780c0ff */
[----:B------:R-:W-:Y:S05]  /*1f10*/  @!P0 BRA `(.L_x_651) ;  /* 0x0000000000408947 */ /* 0x000fea0003800000 */
[----:B------:R-:W-:Y:S01]  /*1f20*/  MOV R14, 0x0 ;  /* 0x00000000000e7802 */ /* 0x000fe20000000f00 */
[----:B------:R-:W-:Y:S01]  /*1f30*/  ULDC.64 UR4, c[0x4][0x90] ;  /* 0x0100240000047ab9 */ /* 0x000fe20000000a00 */
[----:B------:R-:W-:Y:S01]  /*1f40*/  ULDC.64 UR6, c[0x4][0x30] ;  /* 0x01000c0000067ab9 */ /* 0x000fe20000000a00 */
[----:B------:R-:W-:Y:S02]  /*1f50*/  IMAD.U32 R4, RZ, RZ, UR4 ;  /* 0x00000004ff047e24 */ /* 0x000fe4000f8e00ff */
[----:B------:R-:W-:Y:S01]  /*1f60*/  IMAD.U32 R5, RZ, RZ, UR5 ;  /* 0x00000005ff057e24 */ /* 0x000fe2000f8e00ff */
[----:B------:R-:W0:Y:S01]  /*1f70*/  LDC.64 R14, c[0x4][R14] ;  /* 0x010000000e0e7b82 */ /* 0x000e220000000a00 */
[----:B------:R-:W-:Y:S01]  /*1f80*/  ULDC.64 UR4, c[0x4][0x98] ;  /* 0x0100260000047ab9 */ /* 0x000fe20000000a00 */
        /* <DEDUP_REMOVED lines=8> */
[----:B0----5:R-:W-:Y:S05]  /*2010*/  CALL.ABS.NOINC R14 ;  /* 0x000000000e007343 */ /* 0x021fea0003c00000 */
.L_x_651:
[----:B------:R-:W-:Y:S05]  /*2020*/  BSYNC B6 ;  /* 0x0000000000067941 */ /* 0x000fea0003800000 */
.L_x_650:
        /* <DEDUP_REMOVED lines=20> */
.L_x_653:
[----:B------:R-:W-:Y:S05]  /*2170*/  BSYNC B6 ;  /* 0x0000000000067941 */ /* 0x000fea0003800000 */
.L_x_652:
[----:B------:R-:W-:Y:S01]  /*2180*/  ULDC.64 UR4, c[0x0][0x9f8] ;  /* 0x00027e0000047ab9 */ /* 0x000fe20000000a00 */
[----:B------:R-:W-:Y:S01]  /*2190*/  IMAD.MOV.U32 R3, RZ, RZ, R200 ;  /* 0x000000ffff037224 */ /* 0x000fe200078e00c8 */
[----:B------:R-:W-:Y:S01]  /*21a0*/  ISETP.NE.U32.AND P0, PT, RZ, UR4, PT ;  /* 0x00000004ff007c0c */ /* 0x000fe2000bf05070 */
[----:B------:R-:W0:Y:S01]  /*21b0*/  LDC.64 R6, c[0x0][0x300] ;  /* 0x0000c000ff067b82 */ /* 0x000e220000000a00 */
[----:B------:R-:W-:Y:S01]  /*21c0*/  IMAD.IADD R38, R25, 0x1, R24 ;  /* 0x0000000119267824 */ /* 0x000fe200078e0218 */
[----:B------:R-:W-:Y:S01]  /*21d0*/  ULDC.64 UR6, c[0x0][0xa08] ;  /* 0x0002820000067ab9 */ /* 0x000fe20000000a00 */
[----:B------:R-:W-:-:S05]  /*21e0*/  ISETP.NE.AND.EX P0, PT, RZ, UR5, PT, P0 ;  /* 0x00000005ff007c0c */ /* 0x000fca000bf05300 */
[----:B------:R-:W1:Y:S08]  /*21f0*/  LDC R25, c[0x0][0x3f4] ;  /* 0x0000fd00ff197b82 */ /* 0x000e700000000800 */
[----:B------:R-:W-:Y:S01]  /*2200*/  @P0 IADD3 R4, P1, R203, UR4, RZ ;  /* 0x00000004cb040c10 */ /* 0x000fe2000ff3e0ff */
[----:B------:R-:W2:Y:S03]  /*2210*/  LDC.64 R52, c[0x0][0x408] ;  /* 0x00010200ff347b82 */ /* 0x000ea60000000a00 */
[----:B------:R-:W-:Y:S01]  /*2220*/  @P0 IADD3.X R5, R204, UR5, RZ, P1, !PT ;  /* 0x00000005cc050c10 */ /* 0x000fe20008ffe4ff */
[----:B------:R-:W-:-:S04]  /*2230*/  ULDC.64 UR4, c[0x0][0x308] ;  /* 0x0000c20000047ab9 */ /* 0x000fc80000000a00 */
[----:B------:R3:W4:Y:S01]  /*2240*/  @P0 LDG.E R3, desc[UR40][R4.64] ;  /* 0x0000002804030981 */ /* 0x000722000c1e1900 */
[----:B------:R-:W-:Y:S01]  /*2250*/  SHF.R.S32.HI R11, RZ, 0x1f, R38 ;  /* 0x0000001fff0b7819 */ /* 0x000fe20000011426 */
[-C--:B0-----:R-:W-:Y:S01]  /*2260*/  IMAD.WIDE.U32 R8, R38, R6.reuse, RZ ;  /* 0x0000000626087225 */ /* 0x081fe200078e00ff */
[----:B------:R-:W-:Y:S01]  /*2270*/  ISETP.NE.U32.AND P0, PT, RZ, UR6, PT ;  /* 0x00000006ff007c0c */ /* 0x000fe2000bf05070 */
[----:B------:R-:W0:Y:S01]  /*2280*/  S2R R55, SR_TID.X ;  /* 0x0000000000377919 */ /* 0x000e220000002100 */
[----:B------:R-:W-:Y:S01]  /*2290*/  SHF.R.S32.HI R17, RZ, 0x1f, R16 ;  /* 0x0000001fff117819 */ /* 0x000fe20000011410 */
[-C--:B------:R-:W-:Y:S01]  /*22a0*/  IMAD R0, R11, R6.reuse, RZ ;  /* 0x000000060b007224 */ /* 0x080fe200078e02ff */
[----:B------:R-:W-:Y:S01]  /*22b0*/  ISETP.NE.AND.EX P0, PT, RZ, UR7, PT, P0 ;  /* 0x00000007ff007c0c */ /* 0x000fe2000bf05300 */
[----:B------:R-:W-:Y:S01]  /*22c0*/  IMAD.SHL.U32 R50, R189, 0x40, RZ ;  /* 0x00000040bd327824 */ /* 0x000fe200078e00ff */
[----:B-1----:R-:W-:Y:S01]  /*22d0*/  ISETP.GE.AND P2, PT, R16, R25, PT ;  /* 0x000000191000720c */ /* 0x002fe20003f46270 */
[----:B------:R-:W-:Y:S01]  /*22e0*/  IMAD R13, R38, R7, R0 ;  /* 0x00000007260d7224 */ /* 0x000fe200078e0200 */
[----:B---3--:R-:W1:Y:S01]  /*22f0*/  LDC.64 R4, c[0x0][0x3f8] ;  /* 0x0000fe00ff047b82 */ /* 0x008e620000000a00 */
[----:B------:R-:W-:Y:S01]  /*2300*/  SHF.R.S32.HI R0, RZ, 0x1f, R19 ;  /* 0x0000001fff007819 */ /* 0x000fe20000011413 */
[----:B------:R-:W-:Y:S01]  /*2310*/  IMAD.WIDE.U32 R44, R19, R6, R16 ;  /* 0x00000006132c7225 */ /* 0x000fe200078e0010 */
[----:B------:R-:W-:-:S02]  /*2320*/  SHF.R.S32.HI R187, RZ, 0x1f, R186 ;  /* 0x0000001fffbb7819 */ /* 0x000fc400000114ba */
[----:B------:R-:W-:Y:S01]  /*2330*/  LOP3.LUT R50, R50, 0x1c0, RZ, 0xc0, !PT ;  /* 0x000001c032327812 */ /* 0x000fe200078ec0ff */
[----:B------:R-:W-:Y:S01]  /*2340*/  IMAD.IADD R9, R9, 0x1, R13 ;  /* 0x0000000109097824 */ /* 0x000fe200078e020d */
[----:B------:R-:W-:Y:S01]  /*2350*/  P2R R72, PR, RZ, 0x4 ;  /* 0x00000004ff487803 */ /* 0x000fe20000000000 */
[----:B------:R-:W-:Y:S01]  /*2360*/  IMAD R14, R0, R6, RZ ;  /* 0x00000006000e7224 */ /* 0x000fe200078e02ff */
[----:B------:R-:W-:Y:S01]  /*2370*/  SHF.R.U32.HI R54, RZ, 0x3, R50 ;  /* 0x00000003ff367819 */ /* 0x000fe20000011632 */
[C---:B------:R-:W-:Y:S01]  /*2380*/  IMAD.WIDE.U32 R20, R199.reuse, UR4, R8 ;  /* 0x00000004c7147c25 */ /* 0x040fe2000f8e0008 */
[----:B--2---:R-:W-:Y:S02]  /*2390*/  SHF.L.U64.HI R51, R52, 0x6, R53 ;  /* 0x0000000634337819 */ /* 0x004fe40000010235 */
[----:B------:R-:W-:Y:S01]  /*23a0*/  SHF.L.U64.HI R46, R6, 0x6, R7 ;  /* 0x00000006062e7819 */ /* 0x000fe20000010207 */
[----:B------:R-:W-:Y:S01]  /*23b0*/  IMAD R21, R199, UR5, R21 ;  /* 0x00000005c7157c24 */ /* 0x000fe2000f8e0215 */
[----:B------:R-:W-:Y:S01]  /*23c0*/  ULDC.64 UR4, c[0x0][0x330] ;  /* 0x0000cc0000047ab9 */ /* 0x000fe20000000a00 */
[----:B------:R-:W-:-:S02]  /*23d0*/  IMAD R14, R19, R7, R14 ;  /* 0x00000007130e7224 */ /* 0x000fc400078e020e */
[----:B------:R-:W-:-:S04]  /*23e0*/  IMAD.WIDE.U32 R28, R199, UR4, R16 ;  /* 0x00000004c71c7c25 */ /* 0x000fc8000f8e0010 */
[----:B------:R-:W-:Y:S01]  /*23f0*/  IMAD R29, R199, UR5, R29 ;  /* 0x00000005c71d7c24 */ /* 0x000fe2000f8e021d */
[----:B------:R-:W-:Y:S01]  /*2400*/  ULDC.64 UR4, c[0x0][0x310] ;  /* 0x0000c40000047ab9 */ /* 0x000fe20000000a00 */
[-C--:B-1----:R-:W-:Y:S01]  /*2410*/  IMAD R12, R0, R4.reuse, RZ ;  /* 0x00000004000c7224 */ /* 0x082fe200078e02ff */
[----:B------:R-:W-:Y:S01]  /*2420*/  SHF.L.U64.HI R48, R4, 0x6, R5 ;  /* 0x0000000604307819 */ /* 0x000fe20000010205 */
[----:B------:R-:W-:Y:S01]  /*2430*/  IMAD.WIDE.U32 R30, R19, R4, R186 ;  /* 0x00000004131e7225 */ /* 0x000fe200078e00ba */
[----:B0-----:R-:W-:-:S03]  /*2440*/  LEA.HI R55, R55, 0x8, RZ, 0x19 ;  /* 0x0000000837377811 */ /* 0x001fc600078fc8ff */
[C---:B------:R-:W-:Y:S02]  /*2450*/  IMAD R13, R19.reuse, R5, R12 ;  /* 0x00000005130d7224 */ /* 0x040fe400078e020c */
[----:B------:R-:W-:-:S04]  /*2460*/  IMAD.WIDE.U32 R32, R19, R4, R16 ;  /* 0x0000000413207225 */ /* 0x000fc800078e0010 */
[----:B------:R-:W-:Y:S02]  /*2470*/  IMAD.IADD R31, R31, 0x1, R13 ;  /* 0x000000011f1f7824 */ /* 0x000fe400078e020d */
[----:B------:R-:W-:Y:S01]  /*2480*/  IMAD.IADD R33, R13, 0x1, R33 ;  /* 0x000000010d217824 */ /* 0x000fe200078e0221 */
[----:B-----5:R-:W-:Y:S01]  /*2490*/  SHF.R.S32.HI R13, RZ, 0x1f, R154 ;  /* 0x0000001fff0d7819 */ /* 0x020fe2000001149a */
[----:B------:R-:W-:-:S04]  /*24a0*/  IMAD.WIDE.U32 R34, R19, R52, R186 ;  /* 0x0000003413227225 */ /* 0x000fc800078e00ba */
[----:B------:R-:W-:-:S04]  /*24b0*/  IMAD.WIDE.U32 R36, R19, R52, R16 ;  /* 0x0000003413247225 */ /* 0x000fc800078e0010 */
[----:B------:R-:W-:-:S04]  /*24c0*/  IMAD.WIDE.U32 R30, R154, R4, R30 ;  /* 0x000000049a1e7225 */ /* 0x000fc800078e001e */
[----:B------:R-:W-:-:S04]  /*24d0*/  IMAD.WIDE.U32 R32, R154, R4, R32 ;  /* 0x000000049a207225 */ /* 0x000fc800078e0020 */
[----:B------:R-:W-:Y:S02]  /*24e0*/  IMAD.SHL.U32 R47, R6, 0x40, RZ ;  /* 0x00000040062f7824 */ /* 0x000fe400078e00ff */
[----:B------:R-:W-:Y:S02]  /*24f0*/  IMAD.SHL.U32 R49, R4, 0x40, RZ ;  /* 0x0000004004317824 */ /* 0x000fe400078e00ff */
[----:B------:R-:W-:Y:S01]  /*2500*/  IMAD.SHL.U32 R56, R25, 0x2, RZ ;  /* 0x0000000219387824 */ /* 0x000fe200078e00ff */
[----:B----4-:R-:W-:Y:S02]  /*2510*/  SHF.R.S32.HI R8, RZ, 0x1f, R3 ;  /* 0x0000001fff087819 */ /* 0x010fe40000011403 */
[----:B------:R-:W-:Y:S02]  /*2520*/  SEL R9, R3, RZ, !P0 ;  /* 0x000000ff03097207 */ /* 0x000fe40004000000 */
[----:B------:R-:W-:-:S03]  /*2530*/  SEL R8, R8, RZ, !P0 ;  /* 0x000000ff08087207 */ /* 0x000fc60004000000 */
[----:B------:R-:W-:-:S04]  /*2540*/  IMAD.WIDE.U32 R20, R9, UR4, R20 ;  /* 0x0000000409147c25 */ /* 0x000fc8000f8e0014 */
[----:B------:R-:W-:Y:S01]  /*2550*/  IMAD R10, R8, UR4, RZ ;  /* 0x00000004080a7c24 */ /* 0x000fe2000f8e02ff */
[----:B------:R-:W-:-:S03]  /*2560*/  IADD3 R3, P0, R20, R44, RZ ;  /* 0x0000002c14037210 */ /* 0x000fc60007f1e0ff */
[C---:B------:R-:W-:Y:S01]  /*2570*/  IMAD R43, R9.reuse, UR5, R10 ;  /* 0x00000005092b7c24 */ /* 0x040fe2000f8e020a */
[----:B------:R-:W-:Y:S02]  /*2580*/  ULDC.64 UR4, c[0x0][0x338] ;  /* 0x0000ce0000047ab9 */ /* 0x000fe40000000a00 */
[----:B------:R-:W-:Y:S02]  /*2590*/  IMAD R8, R8, UR4, RZ ;  /* 0x0000000408087c24 */ /* 0x000fe4000f8e02ff */
[----:B------:R-:W-:Y:S01]  /*25a0*/  IMAD.WIDE.U32 R28, R9, UR4, R28 ;  /* 0x00000004091c7c25 */ /* 0x000fe2000f8e001c */
[----:B------:R-:W-:-:S03]  /*25b0*/  ULDC UR4, c[0x0][0x2f4] ;  /* 0x0000bd0000047ab9 */ /* 0x000fc60000000800 */
[----:B------:R-:W-:Y:S01]  /*25c0*/  IMAD R71, R9, UR5, R8 ;  /* 0x0000000509477c24 */ /* 0x000fe2000f8e0208 */
[----:B------:R-:W-:Y:S01]  /*25d0*/  SEL R9, R25, RZ, P2 ;  /* 0x000000ff19097207 */ /* 0x000fe20001000000 */
[----:B------:R-:W-:Y:S01]  /*25e0*/  IMAD R8, R0, R52, RZ ;  /* 0x0000003400087224 */ /* 0x000fe200078e02ff */
[----:B------:R-:W-:Y:S01]  /*25f0*/  IADD3 R38, P2, R19, R38, RZ ;  /* 0x0000002613267210 */ /* 0x000fe20007f5e0ff */
[----:B------:R-:W-:Y:S02]  /*2600*/  IMAD.IADD R43, R21, 0x1, R43 ;  /* 0x00000001152b7824 */ /* 0x000fe400078e022b */
[C---:B------:R-:W-:Y:S02]  /*2610*/  IMAD.IADD R9, R16.reuse, 0x1, R9 ;  /* 0x0000000110097824 */ /* 0x040fe400078e0209 */
[----:B------:R-:W-:Y:S01]  /*2620*/  IMAD R15, R19, R53, R8 ;  /* 0x00000035130f7224 */ /* 0x000fe200078e0208 */
[----:B------:R-:W-:Y:S01]  /*2630*/  IADD3.X R44, R43, R45, R14, P0, !PT ;  /* 0x0000002d2b2c7210 */ /* 0x000fe200007fe40e */
[----:B------:R-:W-:Y:S01]  /*2640*/  IMAD.X R39, R11, 0x1, R0, P2 ;  /* 0x000000010b277824 */ /* 0x000fe200010e0600 */
[----:B------:R-:W-:Y:S01]  /*2650*/  SHF.R.S32.HI R8, RZ, 0x1f, R9 ;  /* 0x0000001fff087819 */ /* 0x000fe20000011409 */
[----:B------:R-:W-:Y:S01]  /*2660*/  IMAD.IADD R35, R35, 0x1, R15 ;  /* 0x0000000123237824 */ /* 0x000fe200078e020f */
[----:B------:R-:W-:Y:S01]  /*2670*/  ISETP.GE.AND P0, PT, R16, UR4, PT ;  /* 0x0000000410007c0c */ /* 0x000fe2000bf06270 */
[----:B------:R-:W-:Y:S01]  /*2680*/  IMAD.IADD R37, R15, 0x1, R37 ;  /* 0x000000010f257824 */ /* 0x000fe200078e0225 */
[----:B------:R-:W-:Y:S01]  /*2690*/  LEA.HI R45, R8, R9, RZ, 0x3 ;  /* 0x00000009082d7211 */ /* 0x000fe200078f18ff */
[----:B------:R-:W-:-:S02]  /*26a0*/  IMAD R8, R13, R4, RZ ;  /* 0x000000040d087224 */ /* 0x000fc400078e02ff */
[----:B------:R-:W-:Y:S01]  /*26b0*/  IMAD R13, R13, R52, RZ ;  /* 0x000000340d0d7224 */ /* 0x000fe200078e02ff */
[----:B------:R-:W-:Y:S01]  /*26c0*/  LOP3.LUT R60, R45, 0xfffffff8, RZ, 0xc0, !PT ;  /* 0xfffffff82d3c7812 */ /* 0x000fe200078ec0ff */
[----:B------:R-:W-:Y:S01]  /*26d0*/  IMAD R59, R154, R5, R8 ;  /* 0x000000059a3b7224 */ /* 0x000fe200078e0208 */
[----:B------:R-:W-:Y:S01]  /*26e0*/  LOP3.LUT R5, R50, 0x18, R16, 0xf8, !PT ;  /* 0x0000001832057812 */ /* 0x000fe200078ef810 */
[----:B------:R-:W-:Y:S01]  /*26f0*/  IMAD R13, R154, R53, R13 ;  /* 0x000000359a0d7224 */ /* 0x000fe200078e020d */
[----:B------:R-:W-:Y:S01]  /*2700*/  SHF.R.S32.HI R63, RZ, 0x1f, R60 ;  /* 0x0000001fff3f7819 */ /* 0x000fe2000001143c */
[----:B------:R-:W-:Y:S01]  /*2710*/  VIADD R53, R16, 0x20 ;  /* 0x0000002010357836 */ /* 0x000fe20000000000 */
[----:B------:R-:W-:Y:S01]  /*2720*/  LOP3.LUT R5, R5, R54, RZ, 0x3c, !PT ;  /* 0x0000003605057212 */ /* 0x000fe200078e3cff */
[----:B------:R-:W-:-:S03]  /*2730*/  IMAD.WIDE.U32 R34, R154, R52, R34 ;  /* 0x000000349a227225 */ /* 0x000fc600078e0022 */
[----:B------:R-:W-:Y:S01]  /*2740*/  ISETP.GE.AND P1, PT, R53, UR4, PT ;  /* 0x0000000435007c0c */ /* 0x000fe2000bf26270 */
[----:B------:R-:W-:Y:S01]  /*2750*/  IMAD R57, R194, 0x200, R5 ;  /* 0x00000200c2397824 */ /* 0x000fe200078e0205 */
[----:B------:R-:W-:Y:S01]  /*2760*/  LOP3.LUT R5, R50, 0x38, R45, 0xf8, !PT ;  /* 0x0000003832057812 */ /* 0x000fe200078ef82d */
[----:B------:R-:W-:-:S03]  /*2770*/  IMAD.WIDE.U32 R36, R154, R52, R36 ;  /* 0x000000349a247225 */ /* 0x000fc600078e0024 */
[----:B------:R-:W-:Y:S01]  /*2780*/  LOP3.LUT R5, R5, R54, RZ, 0x3c, !PT ;  /* 0x0000003605057212 */ /* 0x000fe200078e3cff */
[----:B------:R-:W-:Y:S02]  /*2790*/  IMAD.IADD R58, R31, 0x1, R59 ;  /* 0x000000011f3a7824 */ /* 0x000fe400078e023b */
[----:B------:R-:W-:Y:S02]  /*27a0*/  IMAD.SHL.U32 R52, R52, 0x40, RZ ;  /* 0x0000004034347824 */ /* 0x000fe400078e00ff */
[----:B------:R-:W-:Y:S02]  /*27b0*/  IMAD.IADD R59, R59, 0x1, R33 ;  /* 0x000000013b3b7824 */ /* 0x000fe400078e0221 */
[----:B------:R-:W-:Y:S02]  /*27c0*/  IMAD.IADD R61, R35, 0x1, R13 ;  /* 0x00000001233d7824 */ /* 0x000fe400078e020d */
[----:B------:R-:W-:Y:S02]  /*27d0*/  IMAD.IADD R62, R13, 0x1, R37 ;  /* 0x000000010d3e7824 */ /* 0x000fe400078e0225 */
[----:B------:R-:W-:-:S02]  /*27e0*/  IMAD R70, R194, 0x200, R5 ;  /* 0x00000200c2467824 */ /* 0x000fc400078e0205 */
[----:B------:R-:W-:-:S07]  /*27f0*/  IMAD.IADD R71, R29, 0x1, R71 ;  /* 0x000000011d477824 */ /* 0x000fce00078e0247 */
.L_x_683:
[----:B----4-:R-:W0:Y:S01]  /*2800*/  LDC.64 R64, c[0x0][0x2e8] ;  /* 0x0000ba00ff407b82 */ /* 0x010e220000000a00 */
[----:B------:R-:W-:Y:S01]  /*2810*/  VIADD R40, R40, 0xffffffff ;  /* 0xffffffff28287836 */ /* 0x000fe20000000000 */
[----:B------:R-:W-:Y:S05]  /*2820*/  YIELD ;  /* 0x0000000000007946 */ /* 0x000fea0003800000 */
[----:B------:R-:W-:Y:S01]  /*2830*/  SHF.R.S32.HI R67, RZ, 0x1f, R40 ;  /* 0x0000001fff437819 */ /* 0x000fe20000011428 */
[----:B------:R-:W1:Y:S01]  /*2840*/  LDC R27, c[0x0][0x3f4] ;  /* 0x0000fd00ff1b7b82 */ /* 0x000e620000000800 */
[-C--:B------:R-:W-:Y:S01]  /*2850*/  IMAD R4, R46, R40.reuse, RZ ;  /* 0x000000282e047224 */ /* 0x080fe200078e02ff */
[----:B------:R-:W-:Y:S01]  /*2860*/  BSSY B0, `(.L_x_654) ;  /* 0x0000191000007945 */ /* 0x000fe20003800000 */
[----:B---3--:R-:W-:-:S04]  /*2870*/  IMAD.WIDE.U32 R14, R47, R40, RZ ;  /* 0x000000282f0e7225 */ /* 0x008fc800078e00ff */
[----:B------:R-:W-:Y:S01]  /*2880*/  IMAD R5, R67, R47, R4 ;  /* 0x0000002f43057224 */ /* 0x000fe200078e0204 */
[----:B------:R-:W-:Y:S01]  /*2890*/  IADD3 R4, P2, R3, R14, RZ ;  /* 0x0000000e03047210 */ /* 0x000fe20007f5e0ff */
[----:B------:R-:W-:Y:S02]  /*28a0*/  IMAD.SHL.U32 R26, R22, 0x1000, RZ ;  /* 0x00001000161a7824 */ /* 0x000fe400078e00ff */
[----:B------:R-:W-:Y:S02]  /*28b0*/  IMAD.IADD R25, R15, 0x1, R5 ;  /* 0x000000010f197824 */ /* 0x000fe400078e0205 */
[----:B------:R-:W-:Y:S02]  /*28c0*/  IMAD.IADD R5, R57, 0x1, R26 ;  /* 0x0000000139057824 */ /* 0x000fe400078e021a */
[----:B------:R-:W-:Y:S01]  /*28d0*/  IMAD.X R6, R25, 0x1, R44, P2 ;  /* 0x0000000119067824 */ /* 0x000fe200010e062c */
[----:B0-----:R-:W-:Y:S01]  /*28e0*/  LEA R12, P3, R4, R64, 0x1 ;  /* 0x00000040040c7211 */ /* 0x001fe200078608ff */
[----:B------:R-:W-:Y:S01]  /*28f0*/  IMAD R66, R5, 0x2, R2 ;  /* 0x0000000205427824 */ /* 0x000fe200078e0202 */
[----:B------:R-:W-:-:S02]  /*2900*/  ISETP.GT.AND P2, PT, R40, R41, PT ;  /* 0x000000292800720c */ /* 0x000fc40003f44270 */
[----:B------:R-:W-:Y:S02]  /*2910*/  LEA.HI.X R13, R4, R65, R6, 0x1, P3 ;  /* 0x00000041040d7211 */ /* 0x000fe400018f0c06 */
[----:B-1----:R-:W-:-:S13]  /*2920*/  ISETP.GE.AND P3, PT, R27, 0x1, PT ;  /* 0x000000011b00780c */ /* 0x002fda0003f66270 */
[----:B------:R-:W-:Y:S05]  /*2930*/  @!P3 BRA `(.L_x_655) ;  /* 0x0000001400acb947 */ /* 0x000fea0003800000 */
[----:B------:R-:W-:Y:S01]  /*2940*/  ULDC.U8 UR4, c[0x0][0x410] ;  /* 0x0001040000047ab9 */ /* 0x000fe20000000000 */
[-C--:B------:R-:W-:Y:S01]  /*2950*/  IMAD R6, R48, R40.reuse, RZ ;  /* 0x0000002830067224 */ /* 0x080fe200078e02ff */
[----:B------:R-:W-:Y:S01]  /*2960*/  ISETP.NE.AND P3, PT, RZ, UR4, PT ;  /* 0x00000004ff007c0c */ /* 0x000fe2000bf65270 */
[----:B------:R-:W-:-:S04]  /*2970*/  IMAD.WIDE.U32 R4, R49, R40, RZ ;  /* 0x0000002831047225 */ /* 0x000fc800078e00ff */
[----:B------:R-:W-:-:S04]  /*2980*/  IMAD R7, R67, R49, R6 ;  /* 0x0000003143077224 */ /* 0x000fc800078e0206 */
[----:B------:R-:W-:-:S04]  /*2990*/  IMAD.IADD R68, R5, 0x1, R7 ;  /* 0x0000000105447824 */ /* 0x000fc800078e0207 */
[----:B------:R-:W-:Y:S05]  /*29a0*/  @!P3 BRA `(.L_x_656) ;  /* 0x0000000800b0b947 */ /* 0x000fea0003800000 */
[----:B------:R-:W-:Y:S01]  /*29b0*/  IMAD R74, R40, -0x40, R42 ;  /* 0xffffffc0284a7824 */ /* 0x000fe200078e022a */
[----:B------:R-:W-:Y:S01]  /*29c0*/  BSSY B1, `(.L_x_657) ;  /* 0x000001e000017945 */ /* 0x000fe20003800000 */
[----:B------:R-:W-:Y:S02]  /*29d0*/  CS2R R8, SRZ ;  /* 0x0000000000087805 */ /* 0x000fe4000001ff00 */
[----:B------:R-:W-:Y:S02]  /*29e0*/  CS2R R14, SRZ ;  /* 0x00000000000e7805 */ /* 0x000fe4000001ff00 */
[----:B------:R-:W-:Y:S02]  /*29f0*/  CS2R R10, SRZ ;  /* 0x00000000000a7805 */ /* 0x000fe4000001ff00 */
[----:B------:R-:W-:Y:S02]  /*2a00*/  VIMNMX R74, R74, 0x40, PT ;  /* 0x000000404a4a7848 */ /* 0x000fe40003fe0100 */
[----:B------:R-:W-:-:S02]  /*2a10*/  CS2R R24, SRZ ;  /* 0x0000000000187805 */ /* 0x000fc4000001ff00 */
[----:B------:R-:W-:-:S13]  /*2a20*/  ISETP.GE.AND P4, PT, R19, R74, PT ;  /* 0x0000004a1300720c */ /* 0x000fda0003f86270 */
[----:B------:R-:W-:Y:S05]  /*2a30*/  @P4 BRA `(.L_x_658) ;  /* 0x0000000000584947 */ /* 0x000fea0003800000 */
[----:B------:R-:W-:Y:S01]  /*2a40*/  IMAD R7, R51, R40, RZ ;  /* 0x0000002833077224 */ /* 0x000fe200078e02ff */
[----:B------:R-:W-:Y:S01]  /*2a50*/  IADD3 R8, P3, R30, R4, RZ ;  /* 0x000000041e087210 */ /* 0x000fe20007f7e0ff */
[----:B------:R-:W-:Y:S01]  /*2a60*/  IMAD.MOV.U32 R4, RZ, RZ, R34 ;  /* 0x000000ffff047224 */ /* 0x000fe200078e0022 */
[----:B------:R-:W-:Y:S01]  /*2a70*/  ULDC.64 UR6, c[0x0][0x400] ;  /* 0x0001000000067ab9 */ /* 0x000fe20000000a00 */
[----:B------:R-:W-:Y:S01]  /*2a80*/  IMAD.MOV.U32 R5, RZ, RZ, R61 ;  /* 0x000000ffff057224 */ /* 0x000fe200078e003d */
[----:B------:R-:W-:Y:S01]  /*2a90*/  ULDC.64 UR4, c[0x0][0x3e8] ;  /* 0x0000fa0000047ab9 */ /* 0x000fe20000000a00 */
[-C--:B------:R-:W-:Y:S02]  /*2aa0*/  IMAD R11, R67, R52.reuse, R7 ;  /* 0x00000034430b7224 */ /* 0x080fe400078e0207 */
[----:B------:R-:W-:-:S04]  /*2ab0*/  IMAD.WIDE.U32 R6, R40, R52, R4 ;  /* 0x0000003428067225 */ /* 0x000fc800078e0004 */
[----:B------:R-:W-:Y:S01]  /*2ac0*/  IMAD.X R9, R68, 0x1, R58, P3 ;  /* 0x0000000144097824 */ /* 0x000fe200018e063a */
[----:B------:R-:W-:Y:S01]  /*2ad0*/  LEA R4, P3, R6, UR6, 0x1 ;  /* 0x0000000606047c11 */ /* 0x000fe2000f8608ff */
[----:B------:R-:W-:-:S05]  /*2ae0*/  IMAD.IADD R5, R7, 0x1, R11 ;  /* 0x0000000107057824 */ /* 0x000fca00078e020b */
[----:B------:R-:W-:Y:S02]  /*2af0*/  LEA.HI.X R5, R6, UR7, R5, 0x1, P3 ;  /* 0x0000000706057c11 */ /* 0x000fe400098f0c05 */
[----:B------:R-:W-:-:S04]  /*2b00*/  LEA R6, P3, R8, UR4, 0x1 ;  /* 0x0000000408067c11 */ /* 0x000fc8000f8608ff */
[----:B------:R-:W-:Y:S02]  /*2b10*/  LEA.HI.X R7, R8, UR5, R9, 0x1, P3 ;  /* 0x0000000508077c11 */ /* 0x000fe400098f0c09 */
[----:B------:R-:W-:Y:S02]  /*2b20*/  ISETP.GE.AND P3, PT, R186, R27, PT ;  /* 0x0000001bba00720c */ /* 0x000fe40003f66270 */
[----:B------:R-:W-:Y:S02]  /*2b30*/  CS2R R8, SRZ ;  /* 0x0000000000087805 */ /* 0x000fe4000001ff00 */
[----:B------:R-:W-:-:S09]  /*2b40*/  CS2R R10, SRZ ;  /* 0x00000000000a7805 */ /* 0x000fd2000001ff00 */
[----:B------:R0:W5:Y:S04]  /*2b50*/  @!P3 LDG.E.64 R14, desc[UR40][R6.64] ;  /* 0x00000028060eb981 */ /* 0x000168000c1e1b00 */
[----:B------:R0:W5:Y:S01]  /*2b60*/  @!P3 LDG.E.64 R24, desc[UR40][R4.64] ;  /* 0x000000280418b981 */ /* 0x000162000c1e1b00 */
[----:B------:R-:W-:-:S13]  /*2b70*/  ISETP.GE.AND P3, PT, R190, R27, PT ;  /* 0x0000001bbe00720c */ /* 0x000fda0003f66270 */
[----:B------:R0:W5:Y:S04]  /*2b80*/  @!P3 LDG.E.64 R8, desc[UR40][R6.64+0x20] ;  /* 0x000020280608b981 */ /* 0x000168000c1e1b00 */
[----:B------:R0:W5:Y:S02]  /*2b90*/  @!P3 LDG.E.64 R10, desc[UR40][R4.64+0x20] ;  /* 0x00002028040ab981 */ /* 0x000164000c1e1b00 */
.L_x_658:
[----:B------:R-:W-:Y:S05]  /*2ba0*/  BSYNC B1 ;  /* 0x0000000000017941 */ /* 0x000fea0003800000 */
.L_x_657:
[----:B------:R-:W-:Y:S01]  /*2bb0*/  ISETP.NE.AND P3, PT, R184, 0x3, PT ;  /* 0x00000003b800780c */ /* 0x000fe20003f65270 */
[----:B0----5:R-:W-:Y:S02]  /*2bc0*/  IMAD.MOV.U32 R4, RZ, RZ, R8 ;  /* 0x000000ffff047224 */ /* 0x021fe400078e0008 */
[----:B------:R-:W-:Y:S02]  /*2bd0*/  IMAD.MOV.U32 R5, RZ, RZ, R9 ;  /* 0x000000ffff057224 */ /* 0x000fe400078e0009 */
[----:B------:R-:W-:Y:S01]  /*2be0*/  IMAD.MOV.U32 R6, RZ, RZ, R14 ;  /* 0x000000ffff067224 */ /* 0x000fe200078e000e */
[----:B------:R-:W-:Y:S01]  /*2bf0*/  PRMT R81, R81, 0x5410, R4 ;  /* 0x0000541051517816 */ /* 0x000fe20000000004 */
        /* <DEDUP_REMOVED lines=9> */
[----:B------:R-:W-:-:S02]  /*2c90*/  PRMT R84, R84, 0x5410, R5 ;  /* 0x0000541054547816 */ /* 0x000fc40000000005 */
[----:B------:R-:W-:Y:S02]  /*2ca0*/  PRMT R69, R69, 0x5410, R6 ;  /* 0x0000541045457816 */ /* 0x000fe40000000006 */
[----:B------:R-:W-:Y:S01]  /*2cb0*/  PRMT R65, R7, 0x7610, R65 ;  /* 0x0000761007417816 */ /* 0x000fe20000000041 */
[----:B------:R-:W-:Y:S06]  /*2cc0*/  @!P3 BRA `(.L_x_659) ;  /* 0x000000000004b947 */ /* 0x000fec0003800000 */
[----:B------:R-:W-:Y:S01]  /*2cd0*/  BPT.TRAP 0x1 ;  /* 0x000000040000795c */ /* 0x000fe20000300000 */
.L_x_659:
[----:B------:R-:W-:Y:S01]  /*2ce0*/  IMAD R73, R22, 0x8, R2 ;  /* 0x0000000816497824 */ /* 0x000fe200078e0202 */
[----:B------:R-:W-:Y:S01]  /*2cf0*/  SHF.L.U32 R76, R185, 0x1f, RZ ;  /* 0x0000001fb94c7819 */ /* 0x000fe200000006ff */
[----:B------:R-:W-:Y:S03]  /*2d00*/  BSSY B1, `(.L_x_660) ;  /* 0x0000003000017945 */ /* 0x000fe60003800000 */
[----:B------:R-:W0:Y:S02]  /*2d10*/  SYNCS.PHASECHK.TRANS64.TRYWAIT P5, [R73+URZ+0x28c90], R76 ;  /* 0x028c904c490075a7 */ /* 0x000e2400080a017f */
[----:B0-----:R-:W-:Y:S05]  /*2d20*/  @!P5 BRA `(.L_x_661) ;  /* 0x0000018400b0d947 */ /* 0x001fea0003800000 */
.L_x_956:
[----:B------:R-:W-:Y:S05]  /*2d30*/  BSYNC B1 ;  /* 0x0000000000017941 */ /* 0x000fea0003800000 */
.L_x_660:
[----:B------:R-:W-:Y:S05]  /*2d40*/  @P4 BRA `(.L_x_662) ;  /* 0x0000001400084947 */ /* 0x000fea0003800000 */
[----:B------:R-:W-:Y:S04]  /*2d50*/  BSSY B1, `(.L_x_663) ;  /* 0x0000036000017945 */ /* 0x000fe80003800000 */
[----:B------:R-:W-:Y:S05]  /*2d60*/  @P0 BRA `(.L_x_664) ;  /* 0x0000000000d00947 */ /* 0x000fea0003800000 */
[----:B------:R1:W2:Y:S01]  /*2d70*/  LDS.128 R4, [R66+0x22400] ;  /* 0x0224000042047984 */ /* 0x0002a20000000c00 */
[----:B------:R-:W-:Y:S01]  /*2d80*/  ISETP.GE.AND P4, PT, R186, R27, PT ;  /* 0x0000001bba00720c */ /* 0x000fe20003f86270 */
[----:B------:R-:W-:-:S12]  /*2d90*/  BSSY B2, `(.L_x_665) ;  /* 0x0000030000027945 */ /* 0x000fd80003800000 */
[----:B-1----:R-:W-:Y:S05]  /*2da0*/  @P4 BRA `(.L_x_666) ;  /* 0x0000000000b84947 */ /* 0x002fea0003800000 */
[----:B------:R-:W-:Y:S01]  /*2db0*/  SHF.R.U64 R64, R14, 0x10, R15 ;  /* 0x000000100e407819 */ /* 0x000fe2000000120f */
[----:B--2---:R-:W-:Y:S01]  /*2dc0*/  IMAD.U32 R14, R6, 0x10000, RZ ;  /* 0x00010000060e7824 */ /* 0x004fe200078e00ff */
[--C-:B------:R-:W-:Y:S01]  /*2dd0*/  SHF.R.U64 R68, R24, 0x10, R25.reuse ;  /* 0x0000001018447819 */ /* 0x100fe20000001219 */
[----:B------:R-:W-:Y:S01]  /*2de0*/  IMAD.U32 R24, R7, 0x10000, RZ ;  /* 0x0001000007187824 */ /* 0x000fe200078e00ff */
[----:B------:R-:W-:Y:S02]  /*2df0*/  SHF.R.U32.HI R75, RZ, 0x10, R25 ;  /* 0x00000010ff4b7819 */ /* 0x000fe40000011619 */
[----:B------:R-:W-:Y:S02]  /*2e00*/  SHF.R.U32.HI R66, RZ, 0x10, R15 ;  /* 0x00000010ff427819 */ /* 0x000fe4000001160f */
[----:B------:R-:W-:Y:S02]  /*2e10*/  PRMT R64, R65, 0x5432, R64 ;  /* 0x0000543241407816 */ /* 0x000fe40000000040 */
[----:B------:R-:W-:-:S02]  /*2e20*/  PRMT R68, R69, 0x5432, R68 ;  /* 0x0000543245447816 */ /* 0x000fc40000000044 */
[----:B------:R-:W-:Y:S02]  /*2e30*/  PRMT R75, R65, 0x5410, R75 ;  /* 0x00005410414b7816 */ /* 0x000fe4000000004b */
[----:B------:R-:W-:Y:S02]  /*2e40*/  PRMT R66, R67, 0x5432, R66 ;  /* 0x0000543243427816 */ /* 0x000fe40000000042 */
[----:B------:R-:W-:Y:S01]  /*2e50*/  LOP3.LUT R25, R7, 0xffff0000, RZ, 0xc0, !PT ;  /* 0xffff000007197812 */ /* 0x000fe200078ec0ff */
[----:B------:R-:W-:Y:S01]  /*2e60*/  IMAD.U32 R77, R75, 0x10000, RZ ;  /* 0x000100004b4d7824 */ /* 0x000fe200078e00ff */
[----:B------:R-:W-:Y:S01]  /*2e70*/  LOP3.LUT R7, R5, 0xffff0000, RZ, 0xc0, !PT ;  /* 0xffff000005077812 */ /* 0x000fe200078ec0ff */
[----:B------:R-:W-:Y:S01]  /*2e80*/  IMAD.U32 R67, R66, 0x10000, RZ ;  /* 0x0001000042437824 */ /* 0x000fe200078e00ff */
[C---:B------:R-:W-:Y:S01]  /*2e90*/  LOP3.LUT R69, R68.reuse, 0xffff0000, RZ, 0xc0, !PT ;  /* 0xffff000044457812 */ /* 0x040fe200078ec0ff */
[----:B------:R-:W-:Y:S01]  /*2ea0*/  IMAD.U32 R68, R68, 0x10000, RZ ;  /* 0x0001000044447824 */ /* 0x000fe200078e00ff */
[C---:B------:R-:W-:Y:S01]  /*2eb0*/  LOP3.LUT R65, R64.reuse, 0xffff0000, RZ, 0xc0, !PT ;  /* 0xffff000040417812 */ /* 0x040fe200078ec0ff */
[----:B------:R-:W-:Y:S01]  /*2ec0*/  IMAD.U32 R64, R64, 0x10000, RZ ;  /* 0x0001000040407824 */ /* 0x000fe200078e00ff */
[----:B------:R-:W-:Y:S01]  /*2ed0*/  LOP3.LUT R15, R6, 0xffff0000, RZ, 0xc0, !PT ;  /* 0xffff0000060f7812 */ /* 0x000fe200078ec0ff */
[----:B------:R-:W-:Y:S01]  /*2ee0*/  FMUL.FTZ R79, R7, R69 ;  /* 0x00000045074f7220 */ /* 0x000fe20000410000 */
[----:B------:R-:W-:Y:S01]  /*2ef0*/  LOP3.LUT R75, R75, 0xffff0000, RZ, 0xc0, !PT ;  /* 0xffff00004b4b7812 */ /* 0x000fe200078ec0ff */
[----:B------:R-:W-:Y:S01]  /*2f00*/  FMUL.FTZ R78, R7, R65 ;  /* 0x00000041074e7220 */ /* 0x000fe20000410000 */
[----:B------:R-:W-:Y:S01]  /*2f10*/  LOP3.LUT R66, R66, 0xffff0000, RZ, 0xc0, !PT ;  /* 0xffff000042427812 */ /* 0x000fe200078ec0ff */
[C---:B------:R-:W-:Y:S01]  /*2f20*/  FMUL.FTZ R7, R15.reuse, R77 ;  /* 0x0000004d0f077220 */ /* 0x040fe20000410000 */
[----:B------:R-:W-:Y:S01]  /*2f30*/  FMUL.FTZ R15, R15, R67 ;  /* 0x000000430f0f7220 */ /* 0x000fe20000410000 */
[----:B------:R-:W-:-:S02]  /*2f40*/  IMAD.U32 R6, R5, 0x10000, RZ ;  /* 0x0001000005067824 */ /* 0x000fc400078e00ff */
[----:B------:R-:W-:Y:S02]  /*2f50*/  IMAD.U32 R5, R4, 0x10000, RZ ;  /* 0x0001000004057824 */ /* 0x000fe400078e00ff */
[----:B------:R-:W-:Y:S01]  /*2f60*/  FFMA.FTZ R67, R14, R67, -R7 ;  /* 0x000000430e437223 */ /* 0x000fe20000010807 */
[----:B------:R-:W-:Y:S01]  /*2f70*/  LOP3.LUT R4, R4, 0xffff0000, RZ, 0xc0, !PT ;  /* 0xffff000004047812 */ /* 0x000fe200078ec0ff */
[----:B------:R-:W-:Y:S01]  /*2f80*/  FFMA.FTZ R14, R14, R77, R15 ;  /* 0x0000004d0e0e7223 */ /* 0x000fe2000001000f */
[C---:B------:R-:W-:Y:S01]  /*2f90*/  FMUL.FTZ R15, R25.reuse, R75 ;  /* 0x0000004b190f7220 */ /* 0x040fe20000410000 */
[----:B------:R-:W-:Y:S01]  /*2fa0*/  FMUL.FTZ R80, R25, R66 ;  /* 0x0000004219507220 */ /* 0x000fe20000410000 */
[C---:B------:R-:W-:Y:S01]  /*2fb0*/  FFMA.FTZ R79, R6.reuse, R65, -R79 ;  /* 0x00000041064f7223 */ /* 0x040fe2000001084f */
[----:B------:R-:W-:Y:S01]  /*2fc0*/  FFMA.FTZ R78, R6, R69, R78 ;  /* 0x00000045064e7223 */ /* 0x000fe2000001004e */
[C---:B------:R-:W-:Y:S01]  /*2fd0*/  FMUL.FTZ R6, R4.reuse, R68 ;  /* 0x0000004404067220 */ /* 0x040fe20000410000 */
[----:B------:R-:W-:Y:S01]  /*2fe0*/  FMUL.FTZ R7, R4, R64 ;  /* 0x0000004004077220 */ /* 0x000fe20000410000 */
[C---:B------:R-:W-:Y:S01]  /*2ff0*/  FFMA.FTZ R15, R24.reuse, R66, -R15 ;  /* 0x00000042180f7223 */ /* 0x040fe2000001080f */
[----:B------:R-:W-:Y:S01]  /*3000*/  FFMA.FTZ R80, R24, R75, R80 ;  /* 0x0000004b18507223 */ /* 0x000fe20000010050 */
[C---:B------:R-:W-:Y:S01]  /*3010*/  FFMA.FTZ R6, R5.reuse, R64, -R6 ;  /* 0x0000004005067223 */ /* 0x040fe20000010806 */
[----:B------:R-:W-:Y:S01]  /*3020*/  FFMA.FTZ R7, R5, R68, R7 ;  /* 0x0000004405077223 */ /* 0x000fe20000010007 */
[----:B------:R-:W-:-:S02]  /*3030*/  F2FP.BF16.F32.PACK_AB R14, R14, R67 ;  /* 0x000000430e0e723e */ /* 0x000fc400000010ff */
[----:B------:R-:W-:Y:S02]  /*3040*/  F2FP.BF16.F32.PACK_AB R15, R80, R15 ;  /* 0x0000000f500f723e */ /* 0x000fe400000010ff */
[----:B------:R-:W-:Y:S01]  /*3050*/  F2FP.BF16.F32.PACK_AB R4, R7, R6 ;  /* 0x000000060704723e */ /* 0x000fe200000010ff */
[----:B------:R-:W-:Y:S01]  /*3060*/  IMAD.MOV.U32 R6, RZ, RZ, R14 ;  /* 0x000000ffff067224 */ /* 0x000fe200078e000e */
[----:B------:R-:W-:Y:S01]  /*3070*/  F2FP.BF16.F32.PACK_AB R5, R78, R79 ;  /* 0x0000004f4e05723e */ /* 0x000fe200000010ff */
[----:B------:R-:W-:-:S07]  /*3080*/  IMAD.MOV.U32 R7, RZ, RZ, R15 ;  /* 0x000000ffff077224 */ /* 0x000fce00078e000f */
.L_x_666:
[----:B------:R-:W-:Y:S05]  /*3090*/  BSYNC B2 ;  /* 0x0000000000027941 */ /* 0x000fea0003800000 */
.L_x_665:
[----:B--2---:R1:W-:Y:S02]  /*30a0*/  STG.E.128 desc[UR40][R12.64], R4 ;  /* 0x000000040c007986 */ /* 0x0043e4000c101d28 */
.L_x_664:
[----:B------:R-:W-:Y:S05]  /*30b0*/  BSYNC B1 ;  /* 0x0000000000017941 */ /* 0x000fea0003800000 */
.L_x_663:
[----:B------:R-:W-:Y:S05]  /*30c0*/  @P1 BRA `(.L_x_662) ;  /* 0x0000001000281947 */ /* 0x000fea0003800000 */
[----:B-1----:R-:W-:Y:S01]  /*30d0*/  IMAD.MOV.U32 R5, RZ, RZ, 0x20 ;  /* 0x00000020ff057424 */ /* 0x002fe200078e00ff */
[----:B------:R-:W-:Y:S01]  /*30e0*/  LOP3.LUT P4, RZ, R189, 0x4, RZ, 0xc0, !PT ;  /* 0x00000004bdff7812 */ /* 0x000fe2000788c0ff */
[----:B------:R-:W-:Y:S03]  /*30f0*/  BSSY B1, `(.L_x_667) ;  /* 0x0000035000017945 */ /* 0x000fe60003800000 */
[----:B------:R-:W-:Y:S02]  /*3100*/  SEL R5, R5, 0xffffffe0, !P4 ;  /* 0xffffffe005057807 */ /* 0x000fe40006000000 */
[----:B------:R-:W-:Y:S02]  /*3110*/  ISETP.GE.AND P4, PT, R190, R27, PT ;  /* 0x0000001bbe00720c */ /* 0x000fe40003f86270 */
[----:B------:R-:W-:-:S05]  /*3120*/  IADD3 R5, R5, R57, R26 ;  /* 0x0000003905057210 */ /* 0x000fca0007ffe01a */
[----:B------:R-:W-:-:S06]  /*3130*/  IMAD R4, R5, 0x2, R2 ;  /* 0x0000000205047824 */ /* 0x000fcc00078e0202 */
[----:B------:R-:W1:Y:S01]  /*3140*/  LDS.128 R4, [R4+0x22400] ;  /* 0x0224000004047984 */ /* 0x000e620000000c00 */
[----:B------:R-:W-:Y:S05]  /*3150*/  @P4 BRA `(.L_x_668) ;  /* 0x0000000000b84947 */ /* 0x000fea0003800000 */
[----:B------:R-:W-:Y:S01]  /*3160*/  SHF.R.U64 R14, R8, 0x10, R9 ;  /* 0x00000010080e7819 */ /* 0x000fe20000001209 */
[----:B-1----:R-:W-:Y:S01]  /*3170*/  IMAD.U32 R8, R6, 0x10000, RZ ;  /* 0x0001000006087824 */ /* 0x002fe200078e00ff */
        /* <DEDUP_REMOVED lines=17> */
[C---:B------:R-:W-:Y:S01]  /*3290*/  FMUL.FTZ R67, R7.reuse, R27 ;  /* 0x0000001b07437220 */ /* 0x040fe20000410000 */
[----:B------:R-:W-:Y:S01]  /*32a0*/  LOP3.LUT R64, R64, 0xffff0000, RZ, 0xc0, !PT ;  /* 0xffff000040407812 */ /* 0x000fe200078ec0ff */
[----:B------:R-:W-:Y:S01]  /*32b0*/  FMUL.FTZ R66, R7, R15 ;  /* 0x0000000f07427220 */ /* 0x000fe20000410000 */
[----:B------:R-:W-:Y:S01]  /*32c0*/  LOP3.LUT R24, R24, 0xffff0000, RZ, 0xc0, !PT ;  /* 0xffff000018187812 */ /* 0x000fe200078ec0ff */
[C---:B------:R-:W-:Y:S01]  /*32d0*/  FMUL.FTZ R7, R9.reuse, R65 ;  /* 0x0000004109077220 */ /* 0x040fe20000410000 */
[----:B------:R-:W-:Y:S01]  /*32e0*/  FMUL.FTZ R9, R9, R25 ;  /* 0x0000001909097220 */ /* 0x000fe20000410000 */
[----:B------:R-:W-:-:S02]  /*32f0*/  IMAD.U32 R6, R5, 0x10000, RZ ;  /* 0x0001000005067824 */ /* 0x000fc400078e00ff */
[----:B------:R-:W-:Y:S01]  /*3300*/  FFMA.FTZ R25, R8, R25, -R7 ;  /* 0x0000001908197223 */ /* 0x000fe20000010807 */
[----:B------:R-:W-:Y:S02]  /*3310*/  IMAD.U32 R5, R4, 0x10000, RZ ;  /* 0x0001000004057824 */ /* 0x000fe400078e00ff */
[----:B------:R-:W-:Y:S01]  /*3320*/  FFMA.FTZ R8, R8, R65, R9 ;  /* 0x0000004108087223 */ /* 0x000fe20000010009 */
[----:B------:R-:W-:Y:S01]  /*3330*/  LOP3.LUT R4, R4, 0xffff0000, RZ, 0xc0, !PT ;  /* 0xffff000004047812 */ /* 0x000fe200078ec0ff */
[C---:B------:R-:W-:Y:S01]  /*3340*/  FMUL.FTZ R9, R11.reuse, R64 ;  /* 0x000000400b097220 */ /* 0x040fe20000410000 */
[-C--:B------:R-:W-:Y:S01]  /*3350*/  FMUL.FTZ R11, R11, R24.reuse ;  /* 0x000000180b0b7220 */ /* 0x080fe20000410000 */
[C---:B------:R-:W-:Y:S01]  /*3360*/  FFMA.FTZ R67, R6.reuse, R15, -R67 ;  /* 0x0000000f06437223 */ /* 0x040fe20000010843 */
[----:B------:R-:W-:Y:S01]  /*3370*/  FFMA.FTZ R66, R6, R27, R66 ;  /* 0x0000001b06427223 */ /* 0x000fe20000010042 */
[----:B------:R-:W-:Y:S01]  /*3380*/  FFMA.FTZ R9, R10, R24, -R9 ;  /* 0x000000180a097223 */ /* 0x000fe20000010809 */
[C---:B------:R-:W-:Y:S01]  /*3390*/  FMUL.FTZ R6, R4.reuse, R26 ;  /* 0x0000001a04067220 */ /* 0x040fe20000410000 */
[----:B------:R-:W-:Y:S01]  /*33a0*/  FMUL.FTZ R7, R4, R14 ;  /* 0x0000000e04077220 */ /* 0x000fe20000410000 */
[----:B------:R-:W-:Y:S01]  /*33b0*/  FFMA.FTZ R10, R10, R64, R11 ;  /* 0x000000400a0a7223 */ /* 0x000fe2000001000b */
[----:B------:R-:W-:Y:S01]  /*33c0*/  F2FP.BF16.F32.PACK_AB R8, R8, R25 ;  /* 0x000000190808723e */ /* 0x000fe200000010ff */
[C---:B------:R-:W-:Y:S01]  /*33d0*/  FFMA.FTZ R6, R5.reuse, R14, -R6 ;  /* 0x0000000e05067223 */ /* 0x040fe20000010806 */
[----:B------:R-:W-:Y:S01]  /*33e0*/  FFMA.FTZ R7, R5, R26, R7 ;  /* 0x0000001a05077223 */ /* 0x000fe20000010007 */
[----:B------:R-:W-:-:S02]  /*33f0*/  F2FP.BF16.F32.PACK_AB R5, R66, R67 ;  /* 0x000000434205723e */ /* 0x000fc400000010ff */
[----:B------:R-:W-:Y:S02]  /*3400*/  F2FP.BF16.F32.PACK_AB R9, R10, R9 ;  /* 0x000000090a09723e */ /* 0x000fe400000010ff */
[----:B------:R-:W-:Y:S01]  /*3410*/  F2FP.BF16.F32.PACK_AB R4, R7, R6 ;  /* 0x000000060704723e */ /* 0x000fe200000010ff */
[----:B------:R-:W-:Y:S02]  /*3420*/  IMAD.MOV.U32 R6, RZ, RZ, R8 ;  /* 0x000000ffff067224 */ /* 0x000fe400078e0008 */
[----:B------:R-:W-:-:S07]  /*3430*/  IMAD.MOV.U32 R7, RZ, RZ, R9 ;  /* 0x000000ffff077224 */ /* 0x000fce00078e0009 */
.L_x_668:
[----:B------:R-:W-:Y:S05]  /*3440*/  BSYNC B1 ;  /* 0x0000000000017941 */ /* 0x000fea0003800000 */
.L_x_667:
[----:B-1----:R2:W-:Y:S01]  /*3450*/  STG.E.128 desc[UR40][R12.64+0x40], R4 ;  /* 0x000040040c007986 */ /* 0x0025e2000c101d28 */
[----:B------:R-:W-:Y:S05]  /*3460*/  BRA `(.L_x_662) ;  /* 0x0000000c00407947 */ /* 0x000fea0003800000 */
.L_x_656:
[----:B------:R-:W-:Y:S01]  /*3470*/  IMAD R74, R40, -0x40, R42 ;  /* 0xffffffc0284a7824 */ /* 0x000fe200078e022a */
[----:B------:R-:W-:Y:S02]  /*3480*/  ISETP.GE.AND P4, PT, R16, R27, PT ;  /* 0x0000001b1000720c */ /* 0x000fe40003f86270 */
[----:B------:R-:W-:Y:S02]  /*3490*/  CS2R R6, SRZ ;  /* 0x0000000000067805 */ /* 0x000fe4000001ff00 */
[----:B------:R-:W-:-:S04]  /*34a0*/  VIMNMX R74, R74, 0x40, PT ;  /* 0x000000404a4a7848 */ /* 0x000fc80003fe0100 */
[----:B------:R-:W-:-:S13]  /*34b0*/  ISETP.GE.OR P3, PT, R19, R74, P4 ;  /* 0x0000004a1300720c */ /* 0x000fda0002766670 */
[----:B------:R-:W0:Y:S01]  /*34c0*/  @!P3 LDC.64 R8, c[0x0][0x3e8] ;  /* 0x0000fa00ff08bb82 */ /* 0x000e220000000a00 */
[----:B------:R-:W-:-:S05]  /*34d0*/  @!P3 IADD3 R4, P5, R32, R4, RZ ;  /* 0x000000042004b210 */ /* 0x000fca0007fbe0ff */
[----:B------:R-:W-:Y:S02]  /*34e0*/  @!P3 IMAD.X R5, R68, 0x1, R59, P5 ;  /* 0x000000014405b824 */ /* 0x000fe400028e063b */
[----:B------:R-:W1:Y:S01]  /*34f0*/  @!P3 LDC.64 R12, c[0x0][0x400] ;  /* 0x00010000ff0cbb82 */ /* 0x000e620000000a00 */
[----:B0-----:R-:W-:-:S04]  /*3500*/  @!P3 LEA R8, P5, R4, R8, 0x1 ;  /* 0x000000080408b211 */ /* 0x001fc800078a08ff */
[----:B------:R-:W-:Y:S01]  /*3510*/  @!P3 LEA.HI.X R9, R4, R9, R5, 0x1, P5 ;  /* 0x000000090409b211 */ /* 0x000fe200028f0c05 */
[----:B------:R-:W-:Y:S02]  /*3520*/  @!P3 IMAD R4, R51, R40, RZ ;  /* 0x000000283304b224 */ /* 0x000fe400078e02ff */
[----:B------:R-:W-:Y:S02]  /*3530*/  @!P3 IMAD.MOV.U32 R5, RZ, RZ, R62 ;  /* 0x000000ffff05b224 */ /* 0x000fe400078e003e */
[----:B------:R-:W-:Y:S02]  /*3540*/  @!P3 IMAD R67, R67, R52, R4 ;  /* 0x000000344343b224 */ /* 0x000fe400078e0204 */
[----:B------:R-:W-:-:S04]  /*3550*/  @!P3 IMAD.MOV.U32 R4, RZ, RZ, R36 ;  /* 0x000000ffff04b224 */ /* 0x000fc800078e0024 */
[----:B------:R-:W-:-:S04]  /*3560*/  @!P3 IMAD.WIDE.U32 R4, R40, R52, R4 ;  /* 0x000000342804b225 */ /* 0x000fc800078e0004 */
[----:B------:R-:W-:Y:S01]  /*3570*/  @!P3 IMAD.IADD R5, R67, 0x1, R5 ;  /* 0x000000014305b824 */ /* 0x000fe200078e0205 */
[----:B-1----:R-:W-:-:S04]  /*3580*/  @!P3 LEA R12, P5, R4, R12, 0x1 ;  /* 0x0000000c040cb211 */ /* 0x002fc800078a08ff */
[----:B------:R-:W-:Y:S02]  /*3590*/  @!P3 LEA.HI.X R13, R4, R13, R5, 0x1, P5 ;  /* 0x0000000d040db211 */ /* 0x000fe400028f0c05 */
[----:B------:R-:W-:Y:S02]  /*35a0*/  CS2R R4, SRZ ;  /* 0x0000000000047805 */ /* 0x000fe4000001ff00 */
[----:B------:R-:W-:-:S04]  /*35b0*/  CS2R R10, SRZ ;  /* 0x00000000000a7805 */ /* 0x000fc8000001ff00 */
[----:B------:R0:W2:Y:S02]  /*35c0*/  @!P3 LDG.E.128 R4, desc[UR40][R8.64] ;  /* 0x000000280804b981 */ /* 0x0000a4000c1e1d00 */
[----:B0-----:R-:W-:-:S06]  /*35d0*/  CS2R R8, SRZ ;  /* 0x0000000000087805 */ /* 0x001fcc000001ff00 */
[----:B------:R-:W3:Y:S01]  /*35e0*/  @!P3 LDG.E.128 R8, desc[UR40][R12.64] ;  /* 0x000000280c08b981 */ /* 0x000ee2000c1e1d00 */
[----:B------:R-:W-:Y:S01]  /*35f0*/  ISETP.NE.AND P3, PT, R184, 0x3, PT ;  /* 0x00000003b800780c */ /* 0x000fe20003f65270 */
[----:B--2---:R-:W-:Y:S02]  /*3600*/  IMAD.MOV.U32 R24, RZ, RZ, R6 ;  /* 0x000000ffff187224 */ /* 0x004fe400078e0006 */
[----:B------:R-:W-:Y:S02]  /*3610*/  IMAD.MOV.U32 R27, RZ, RZ, R7 ;  /* 0x000000ffff1b7224 */ /* 0x000fe400078e0007 */
[----:B------:R-:W-:Y:S01]  /*3620*/  IMAD.MOV.U32 R66, RZ, RZ, R4 ;  /* 0x000000ffff427224 */ /* 0x000fe200078e0004 */
[----:B------:R-:W-:Y:S01]  /*3630*/  PRMT R88, R88, 0x5410, R24 ;  /* 0x0000541058587816 */ /* 0x000fe20000000018 */
[----:B------:R-:W-:Y:S01]  /*3640*/  IMAD.MOV.U32 R67, RZ, RZ, R5 ;  /* 0x000000ffff437224 */ /* 0x000fe200078e0005 */
[----:B------:R-:W-:Y:S02]  /*3650*/  PRMT R92, R27, 0x7610, R92 ;  /* 0x000076101b5c7816 */ /* 0x000fe4000000005c */
[----:B------:R-:W-:-:S02]  /*3660*/  PRMT R90, R90, 0x5410, R66 ;  /* 0x000054105a5a7816 */ /* 0x000fc40000000042 */
[----:B------:R-:W-:Y:S01]  /*3670*/  PRMT R86, R67, 0x7610, R86 ;  /* 0x0000761043567816 */ /* 0x000fe20000000056 */
[----:B---3--:R-:W-:Y:S02]  /*3680*/  IMAD.MOV.U32 R24, RZ, RZ, R10 ;  /* 0x000000ffff187224 */ /* 0x008fe400078e000a */
[----:B------:R-:W-:Y:S02]  /*3690*/  IMAD.MOV.U32 R12, RZ, RZ, R11 ;  /* 0x000000ffff0c7224 */ /* 0x000fe400078e000b */
[----:B------:R-:W-:Y:S01]  /*36a0*/  IMAD.MOV.U32 R13, RZ, RZ, R8 ;  /* 0x000000ffff0d7224 */ /* 0x000fe200078e0008 */
[----:B------:R-:W-:Y:S01]  /*36b0*/  PRMT R88, R24, 0x7610, R88 ;  /* 0x0000761018587816 */ /* 0x000fe20000000058 */
[----:B------:R-:W-:Y:S01]  /*36c0*/  IMAD.MOV.U32 R27, RZ, RZ, R9 ;  /* 0x000000ffff1b7224 */ /* 0x000fe200078e0009 */
[----:B------:R-:W-:Y:S02]  /*36d0*/  PRMT R91, R12, 0x7610, R91 ;  /* 0x000076100c5b7816 */ /* 0x000fe4000000005b */
[----:B------:R-:W-:-:S02]  /*36e0*/  PRMT R90, R13, 0x7610, R90 ;  /* 0x000076100d5a7816 */ /* 0x000fc4000000005a */
[----:B------:R-:W-:Y:S01]  /*36f0*/  PRMT R86, R86, 0x5410, R27 ;  /* 0x0000541056567816 */ /* 0x000fe2000000001b */
[----:B------:R-:W-:Y:S06]  /*3700*/  @!P3 BRA `(.L_x_669) ;  /* 0x000000000004b947 */ /* 0x000fec0003800000 */
[----:B------:R-:W-:Y:S01]  /*3710*/  BPT.TRAP 0x1 ;  /* 0x000000040000795c */ /* 0x000fe20000300000 */
.L_x_669:
[----:B------:R-:W-:Y:S01]  /*3720*/  IMAD R73, R22, 0x8, R2 ;  /* 0x0000000816497824 */ /* 0x000fe200078e0202 */
[----:B------:R-:W-:Y:S01]  /*3730*/  SHF.L.U32 R76, R185, 0x1f, RZ ;  /* 0x0000001fb94c7819 */ /* 0x000fe200000006ff */
[----:B------:R-:W-:Y:S03]  /*3740*/  BSSY B1, `(.L_x_670) ;  /* 0x0000003000017945 */ /* 0x000fe60003800000 */
[----:B------:R-:W0:Y:S02]  /*3750*/  SYNCS.PHASECHK.TRANS64.TRYWAIT P5, [R73+URZ+0x28c90], R76 ;  /* 0x028c904c490075a7 */ /* 0x000e2400080a017f */
[----:B0-----:R-:W-:Y:S05]  /*3760*/  @!P5 BRA `(.L_x_671) ;  /* 0x0000017c0034d947 */ /* 0x001fea0003800000 */
.L_x_957:
[----:B------:R-:W-:Y:S05]  /*3770*/  BSYNC B1 ;  /* 0x0000000000017941 */ /* 0x000fea0003800000 */
.L_x_670:
[C---:B------:R-:W-:Y:S01]  /*3780*/  ISETP.GE.OR P5, PT, R19.reuse, R74, P0 ;  /* 0x0000004a1300720c */ /* 0x040fe200007a6670 */
[----:B------:R-:W-:Y:S01]  /*3790*/  ULDC.64 UR4, c[0x0][0x300] ;  /* 0x0000c00000047ab9 */ /* 0x000fe20000000a00 */
[----:B------:R-:W-:Y:S02]  /*37a0*/  IMAD.MOV.U32 R66, RZ, RZ, R14 ;  /* 0x000000ffff427224 */ /* 0x000fe400078e000e */
[----:B------:R-:W-:Y:S02]  /*37b0*/  IMAD R12, R0, UR4, RZ ;  /* 0x00000004000c7c24 */ /* 0x000fe4000f8e02ff */
[----:B------:R-:W-:Y:S02]  /*37c0*/  IMAD.MOV.U32 R67, RZ, RZ, R25 ;  /* 0x000000ffff437224 */ /* 0x000fe400078e0019 */
[C---:B------:R-:W-:Y:S02]  /*37d0*/  IMAD R13, R19.reuse, UR5, R12 ;  /* 0x00000005130d7c24 */ /* 0x040fe4000f8e020c */
[----:B------:R-:W-:-:S03]  /*37e0*/  IMAD.WIDE.U32 R66, R19, UR4, R66 ;  /* 0x0000000413427c25 */ /* 0x000fc6000f8e0042 */
[----:B------:R-:W-:Y:S05]  /*37f0*/  @P5 BRA `(.L_x_662) ;  /* 0x00000008005c5947 */ /* 0x000fea0003800000 */
[----:B------:R-:W1:Y:S01]  /*3800*/  LDC R75, c[0x0][0x2f4] ;  /* 0x0000bd00ff4b7b82 */ /* 0x000e620000000800 */
[----:B------:R-:W-:Y:S01]  /*3810*/  IMAD.IADD R78, R13, 0x1, R67 ;  /* 0x000000010d4e7824 */ /* 0x000fe200078e0243 */
[----:B------:R-:W-:Y:S01]  /*3820*/  IADD3 R12, P5, P6, R20, R66, R60 ;  /* 0x00000042140c7210 */ /* 0x000fe20007ebe03c */
[----:B------:R-:W-:Y:S03]  /*3830*/  BSSY B1, `(.L_x_672) ;  /* 0x0000071000017945 */ /* 0x000fe60003800000 */
[----:B------:R-:W-:Y:S02]  /*3840*/  IADD3.X R13, R43, R78, R63, P5, P6 ;  /* 0x0000004e2b0d7210 */ /* 0x000fe40002fec43f */
[----:B------:R-:W-:Y:S02]  /*3850*/  LEA R68, P5, R12, R64, 0x1 ;  /* 0x000000400c447211 */ /* 0x000fe400078a08ff */
[----:B------:R-:W-:-:S02]  /*3860*/  ISETP.NE.AND P6, PT, R72, RZ, PT ;  /* 0x000000ff4800720c */ /* 0x000fc40003fc5270 */
[----:B------:R-:W-:Y:S01]  /*3870*/  LEA.HI.X R69, R12, R65, R13, 0x1, P5 ;  /* 0x000000410c457211 */ /* 0x000fe200028f0c0d */
[----:B-1----:R-:W-:-:S05]  /*3880*/  IMAD.IADD R13, R75, 0x1, -R56 ;  /* 0x000000014b0d7824 */ /* 0x002fca00078e0a38 */
[----:B------:R-:W-:-:S04]  /*3890*/  SEL R13, R56, R13, !P6 ;  /* 0x0000000d380d7207 */ /* 0x000fc80007000000 */
[----:B------:R-:W-:-:S04]  /*38a0*/  SHF.R.S32.HI R12, RZ, 0x1f, R13 ;  /* 0x0000001fff0c7819 */ /* 0x000fc8000001140d */
[----:B------:R-:W-:-:S04]  /*38b0*/  LEA.HI R12, R12, R13, RZ, 0x4 ;  /* 0x0000000d0c0c7211 */ /* 0x000fc800078f20ff */
[----:B------:R-:W-:-:S04]  /*38c0*/  SHF.R.S32.HI R12, RZ, 0x4, R12 ;  /* 0x00000004ff0c7819 */ /* 0x000fc8000001140c */
[----:B------:R-:W-:-:S05]  /*38d0*/  LEA.HI.SX32 R12, R45, R12, 0x1d ;  /* 0x0000000c2d0c7211 */ /* 0x000fca00078feaff */
[----:B------:R-:W-:-:S05]  /*38e0*/  IMAD.SHL.U32 R77, R12, 0x8, RZ ;  /* 0x000000080c4d7824 */ /* 0x000fca00078e00ff */
[----:B------:R-:W-:-:S04]  /*38f0*/  LOP3.LUT R13, R50, 0x38, R77, 0xf8, !PT ;  /* 0x00000038320d7812 */ /* 0x000fc800078ef84d */
[----:B------:R-:W-:-:S05]  /*3900*/  LOP3.LUT R13, R13, R54, RZ, 0x3c, !PT ;  /* 0x000000360d0d7212 */ /* 0x000fca00078e3cff */
[----:B------:R-:W-:Y:S02]  /*3910*/  IMAD R15, R194, 0x200, R13 ;  /* 0x00000200c20f7824 */ /* 0x000fe400078e020d */
[----:B------:R-:W-:Y:S02]  /*3920*/  IMAD.IADD R13, R70, 0x1, R26 ;  /* 0x00000001460d7824 */ /* 0x000fe400078e021a */
[----:B------:R-:W-:Y:S02]  /*3930*/  IMAD.IADD R15, R26, 0x1, R15 ;  /* 0x000000011a0f7824 */ /* 0x000fe400078e020f */
[--C-:B------:R-:W-:Y:S02]  /*3940*/  IMAD R13, R13, 0x2, R2.reuse ;  /* 0x000000020d0d7824 */ /* 0x100fe400078e0202 */
[----:B------:R-:W-:-:S04]  /*3950*/  IMAD R24, R15, 0x2, R2 ;  /* 0x000000020f187824 */ /* 0x000fc800078e0202 */
[----:B------:R-:W1:Y:S04]  /*3960*/  LDS.128 R12, [R13+0x22400] ;  /* 0x022400000d0c7984 */ /* 0x000e680000000c00 */
[----:B------:R-:W2:Y:S01]  /*3970*/  LDS.128 R24, [R24+0x22400] ;  /* 0x0224000018187984 */ /* 0x000ea20000000c00 */
[----:B------:R-:W-:Y:S05]  /*3980*/  @P4 BRA `(.L_x_673) ;  /* 0x00000004006c4947 */ /* 0x000fea0003800000 */
[----:B------:R-:W-:Y:S02]  /*3990*/  SHF.R.U32.HI R84, RZ, 0x10, R9 ;  /* 0x00000010ff547819 */ /* 0x000fe40000011609 */
[----:B------:R-:W-:Y:S02]  /*39a0*/  SHF.R.U32.HI R81, RZ, 0x10, R5 ;  /* 0x00000010ff517819 */ /* 0x000fe40000011605 */
[----:B------:R-:W-:Y:S02]  /*39b0*/  PRMT R84, R86, 0x5432, R84 ;  /* 0x0000543256547816 */ /* 0x000fe40000000054 */
[----:B------:R-:W-:Y:S01]  /*39c0*/  SHF.R.U64 R82, R6, 0x10, R7 ;  /* 0x0000001006527819 */ /* 0x000fe20000001207 */
[----:B--2---:R-:W-:Y:S01]  /*39d0*/  IMAD.U32 R6, R26, 0x10000, RZ ;  /* 0x000100001a067824 */ /* 0x004fe200078e00ff */
[----:B------:R-:W-:Y:S01]  /*39e0*/  PRMT R81, R86, 0x5410, R81 ;  /* 0x0000541056517816 */ /* 0x000fe20000000051 */
[----:B------:R-:W-:Y:S01]  /*39f0*/  IMAD.U32 R86, R84, 0x10000, RZ ;  /* 0x0001000054567824 */ /* 0x000fe200078e00ff */
[----:B------:R-:W-:Y:S01]  /*3a00*/  SHF.R.U64 R80, R4, 0x10, R5 ;  /* 0x0000001004507819 */ /* 0x000fe20000001205 */
[----:B------:R-:W-:Y:S01]  /*3a10*/  IMAD.U32 R5, R25, 0x10000, RZ ;  /* 0x0001000019057824 */ /* 0x000fe200078e00ff */
[----:B------:R-:W-:Y:S01]  /*3a20*/  SHF.R.U64 R85, R8, 0x10, R9 ;  /* 0x0000001008557819 */ /* 0x000fe20000001209 */
[----:B-1----:R-:W-:Y:S01]  /*3a30*/  IMAD.U32 R8, R12, 0x10000, RZ ;  /* 0x000100000c087824 */ /* 0x002fe200078e00ff */
[--C-:B------:R-:W-:Y:S01]  /*3a40*/  SHF.R.U64 R87, R10, 0x10, R11.reuse ;  /* 0x000000100a577819 */ /* 0x100fe2000000120b */
[----:B------:R-:W-:Y:S01]  /*3a50*/  IMAD.U32 R10, R24, 0x10000, RZ ;  /* 0x00010000180a7824 */ /* 0x000fe200078e00ff */
[----:B------:R-:W-:Y:S01]  /*3a60*/  SHF.R.U32.HI R89, RZ, 0x10, R11 ;  /* 0x00000010ff597819 */ /* 0x000fe2000001160b */
[----:B------:R-:W-:Y:S01]  /*3a70*/  IMAD.U32 R4, R14, 0x10000, RZ ;  /* 0x000100000e047824 */ /* 0x000fe200078e00ff */
[----:B------:R-:W-:Y:S01]  /*3a80*/  PRMT R9, R88, 0x5432, R82 ;  /* 0x0000543258097816 */ /* 0x000fe20000000052 */
[----:B------:R-:W-:Y:S01]  /*3a90*/  IMAD.U32 R82, R81, 0x10000, RZ ;  /* 0x0001000051527824 */ /* 0x000fe200078e00ff */
[----:B------:R-:W-:Y:S01]  /*3aa0*/  SHF.R.U32.HI R83, RZ, 0x10, R7 ;  /* 0x00000010ff537819 */ /* 0x000fe20000011607 */
[----:B------:R-:W-:Y:S01]  /*3ab0*/  IMAD.U32 R7, R13, 0x10000, RZ ;  /* 0x000100000d077824 */ /* 0x000fe200078e00ff */
[----:B------:R-:W-:-:S02]  /*3ac0*/  PRMT R80, R90, 0x5432, R80 ;  /* 0x000054325a507816 */ /* 0x000fc40000000050 */
[----:B------:R-:W-:Y:S01]  /*3ad0*/  PRMT R85, R90, 0x5410, R85 ;  /* 0x000054105a557816 */ /* 0x000fe20000000055 */
[----:B------:R-:W-:Y:S01]  /*3ae0*/  FMUL.FTZ R90, R5, R86 ;  /* 0x00000056055a7220 */ /* 0x000fe20000410000 */
[----:B------:R-:W-:Y:S02]  /*3af0*/  PRMT R87, R88, 0x5410, R87 ;  /* 0x0000541058577816 */ /* 0x000fe40000000057 */
[----:B------:R-:W-:Y:S01]  /*3b00*/  LOP3.LUT R79, R25, 0xffff0000, RZ, 0xc0, !PT ;  /* 0xffff0000194f7812 */ /* 0x000fe200078ec0ff */
[----:B------:R-:W-:Y:S01]  /*3b10*/  IMAD.U32 R25, R15, 0x10000, RZ ;  /* 0x000100000f197824 */ /* 0x000fe200078e00ff */
[----:B------:R-:W-:Y:S01]  /*3b20*/  LOP3.LUT R88, R84, 0xffff0000, RZ, 0xc0, !PT ;  /* 0xffff000054587812 */ /* 0x000fe200078ec0ff */
[-C--:B------:R-:W-:Y:S01]  /*3b30*/  FMUL.FTZ R84, R5, R82.reuse ;  /* 0x0000005205547220 */ /* 0x080fe20000410000 */
[----:B------:R-:W-:Y:S01]  /*3b40*/  PRMT R89, R91, 0x5410, R89 ;  /* 0x000054105b597816 */ /* 0x000fe20000000059 */
[----:B------:R-:W-:Y:S01]  /*3b50*/  FFMA.FTZ R5, R7, R82, -R90 ;  /* 0x0000005207057223 */ /* 0x000fe2000001085a */
[----:B------:R-:W-:Y:S01]  /*3b60*/  LOP3.LUT R13, R13, 0xffff0000, RZ, 0xc0, !PT ;  /* 0xffff00000d0d7812 */ /* 0x000fe200078ec0ff */
[----:B------:R-:W-:Y:S01]  /*3b70*/  FFMA.FTZ R7, R7, R86, R84 ;  /* 0x0000005607077223 */ /* 0x000fe20000010054 */
[----:B------:R-:W-:Y:S01]  /*3b80*/  PRMT R83, R92, 0x5410, R83 ;  /* 0x000054105c537816 */ /* 0x000fe20000000053 */
[----:B------:R-:W-:Y:S01]  /*3b90*/  FMUL.FTZ R92, R79, R88 ;  /* 0x000000584f5c7220 */ /* 0x000fe20000410000 */
[----:B------:R-:W-:Y:S01]  /*3ba0*/  LOP3.LUT R82, R81, 0xffff0000, RZ, 0xc0, !PT ;  /* 0xffff000051527812 */ /* 0x000fe200078ec0ff */
[----:B------:R-:W-:Y:S01]  /*3bb0*/  IMAD.U32 R90, R89, 0x10000, RZ ;  /* 0x00010000595a7824 */ /* 0x000fe200078e00ff */
[----:B------:R-:W-:Y:S01]  /*3bc0*/  LOP3.LUT R11, R15, 0xffff0000, RZ, 0xc0, !PT ;  /* 0xffff00000f0b7812 */ /* 0x000fe200078ec0ff */
[C---:B------:R-:W-:Y:S01]  /*3bd0*/  IMAD.U32 R15, R27.reuse, 0x10000, RZ ;  /* 0x000100001b0f7824 */ /* 0x040fe200078e00ff */
[----:B------:R-:W-:Y:S01]  /*3be0*/  LOP3.LUT R27, R27, 0xffff0000, RZ, 0xc0, !PT ;  /* 0xffff00001b1b7812 */ /* 0x000fe200078ec0ff */
[----:B------:R-:W-:-:S02]  /*3bf0*/  IMAD.U32 R84, R83, 0x10000, RZ ;  /* 0x0001000053547824 */ /* 0x000fc400078e00ff */
[-C--:B------:R-:W-:Y:S01]  /*3c00*/  FMUL.FTZ R94, R79, R82.reuse ;  /* 0x000000524f5e7220 */ /* 0x080fe20000410000 */
[----:B------:R-:W-:Y:S01]  /*3c10*/  FFMA.FTZ R92, R13, R82, -R92 ;  /* 0x000000520d5c7223 */ /* 0x000fe2000001085c */
[C---:B------:R-:W-:Y:S01]  /*3c20*/  FMUL.FTZ R82, R15.reuse, R90 ;  /* 0x0000005a0f527220 */ /* 0x040fe20000410000 */
[----:B------:R-:W-:Y:S01]  /*3c30*/  FMUL.FTZ R15, R15, R84 ;  /* 0x000000540f0f7220 */ /* 0x000fe20000410000 */
[----:B------:R-:W-:Y:S01]  /*3c40*/  LOP3.LUT R86, R89, 0xffff0000, RZ, 0xc0, !PT ;  /* 0xffff000059567812 */ /* 0x000fe200078ec0ff */
[----:B------:R-:W-:Y:S01]  /*3c50*/  FFMA.FTZ R94, R13, R88, R94 ;  /* 0x000000580d5e7223 */ /* 0x000fe2000001005e */
[----:B------:R-:W-:Y:S01]  /*3c60*/  FFMA.FTZ R84, R25, R84, -R82 ;  /* 0x0000005419547223 */ /* 0x000fe20000010852 */
[----:B------:R-:W-:Y:S01]  /*3c70*/  LOP3.LUT R82, R83, 0xffff0000, RZ, 0xc0, !PT ;  /* 0xffff000053527812 */ /* 0x000fe200078ec0ff */
[----:B------:R-:W-:Y:S01]  /*3c80*/  FFMA.FTZ R90, R25, R90, R15 ;  /* 0x0000005a195a7223 */ /* 0x000fe2000001000f */
[----:B------:R-:W-:Y:S01]  /*3c90*/  IMAD.U32 R25, R85, 0x10000, RZ ;  /* 0x0001000055197824 */ /* 0x000fe200078e00ff */
[----:B------:R-:W-:Y:S01]  /*3ca0*/  LOP3.LUT R24, R24, 0xffff0000, RZ, 0xc0, !PT ;  /* 0xffff000018187812 */ /* 0x000fe200078ec0ff */
[----:B------:R-:W-:Y:S01]  /*3cb0*/  FMUL.FTZ R88, R27, R86 ;  /* 0x000000561b587220 */ /* 0x000fe20000410000 */
[----:B------:R-:W-:-:S02]  /*3cc0*/  IMAD.U32 R13, R80, 0x10000, RZ ;  /* 0x00010000500d7824 */ /* 0x000fc400078e00ff */
[-C--:B------:R-:W-:Y:S01]  /*3cd0*/  FMUL.FTZ R96, R27, R82.reuse ;  /* 0x000000521b607220 */ /* 0x080fe20000410000 */
[----:B------:R-:W-:Y:S01]  /*3ce0*/  LOP3.LUT R85, R85, 0xffff0000, RZ, 0xc0, !PT ;  /* 0xffff000055557812 */ /* 0x000fe200078ec0ff */
[----:B------:R-:W-:Y:S01]  /*3cf0*/  FMUL.FTZ R27, R10, R25 ;  /* 0x000000190a1b7220 */ /* 0x000fe20000410000 */
[----:B------:R-:W-:Y:S01]  /*3d00*/  LOP3.LUT R12, R12, 0xffff0000, RZ, 0xc0, !PT ;  /* 0xffff00000c0c7812 */ /* 0x000fe200078ec0ff */
[C---:B------:R-:W-:Y:S01]  /*3d10*/  FFMA.FTZ R81, R11.reuse, R82, -R88 ;  /* 0x000000520b517223 */ /* 0x040fe20000010858 */
[----:B------:R-:W-:Y:S01]  /*3d20*/  LOP3.LUT R15, R80, 0xffff0000, RZ, 0xc0, !PT ;  /* 0xffff0000500f7812 */ /* 0x000fe200078ec0ff */
[----:B------:R-:W-:Y:S01]  /*3d30*/  FMUL.FTZ R10, R10, R13 ;  /* 0x0000000d0a0a7220 */ /* 0x000fe20000410000 */
[----:B------:R-:W-:Y:S01]  /*3d40*/  FFMA.FTZ R83, R11, R86, R96 ;  /* 0x000000560b537223 */ /* 0x000fe20000010060 */
[----:B------:R-:W-:Y:S01]  /*3d50*/  FMUL.FTZ R11, R24, R85 ;  /* 0x00000055180b7220 */ /* 0x000fe20000410000 */
[C---:B------:R-:W-:Y:S01]  /*3d60*/  FFMA.FTZ R27, R8.reuse, R13, -R27 ;  /* 0x0000000d081b7223 */ /* 0x040fe2000001081b */
[----:B------:R-:W-:Y:S01]  /*3d70*/  FFMA.FTZ R10, R8, R25, R10 ;  /* 0x00000019080a7223 */ /* 0x000fe2000001000a */
[----:B------:R-:W-:-:S02]  /*3d80*/  IMAD.U32 R13, R87, 0x10000, RZ ;  /* 0x00010000570d7824 */ /* 0x000fc400078e00ff */
[-C--:B------:R-:W-:Y:S01]  /*3d90*/  FFMA.FTZ R8, R12, R15.reuse, -R11 ;  /* 0x0000000f0c087223 */ /* 0x080fe2000001080b */
[----:B------:R-:W-:Y:S01]  /*3da0*/  LOP3.LUT R26, R26, 0xffff0000, RZ, 0xc0, !PT ;  /* 0xffff00001a1a7812 */ /* 0x000fe200078ec0ff */
[----:B------:R-:W-:Y:S01]  /*3db0*/  IMAD.U32 R11, R9, 0x10000, RZ ;  /* 0x00010000090b7824 */ /* 0x000fe200078e00ff */
[----:B------:R-:W-:Y:S01]  /*3dc0*/  LOP3.LUT R87, R87, 0xffff0000, RZ, 0xc0, !PT ;  /* 0xffff000057577812 */ /* 0x000fe200078ec0ff */
[----:B------:R-:W-:Y:S01]  /*3dd0*/  FMUL.FTZ R25, R24, R15 ;  /* 0x0000000f18197220 */ /* 0x000fe20000410000 */
[----:B------:R-:W-:Y:S01]  /*3de0*/  LOP3.LUT R9, R9, 0xffff0000, RZ, 0xc0, !PT ;  /* 0xffff000009097812 */ /* 0x000fe200078ec0ff */
[----:B------:R-:W-:Y:S01]  /*3df0*/  FMUL.FTZ R15, R6, R13 ;  /* 0x0000000d060f7220 */ /* 0x000fe20000410000 */
[----:B------:R-:W-:Y:S01]  /*3e00*/  LOP3.LUT R14, R14, 0xffff0000, RZ, 0xc0, !PT ;  /* 0xffff00000e0e7812 */ /* 0x000fe200078ec0ff */
[----:B------:R-:W-:Y:S01]  /*3e10*/  FMUL.FTZ R6, R6, R11 ;  /* 0x0000000b06067220 */ /* 0x000fe20000410000 */
[C---:B------:R-:W-:Y:S01]  /*3e20*/  FMUL.FTZ R79, R26.reuse, R87 ;  /* 0x000000571a4f7220 */ /* 0x040fe20000410000 */
[----:B------:R-:W-:Y:S01]  /*3e30*/  FMUL.FTZ R26, R26, R9 ;  /* 0x000000091a1a7220 */ /* 0x000fe20000410000 */
[C---:B------:R-:W-:Y:S01]  /*3e40*/  FFMA.FTZ R15, R4.reuse, R11, -R15 ;  /* 0x0000000b040f7223 */ /* 0x040fe2000001080f */
[----:B------:R-:W-:Y:S01]  /*3e50*/  FFMA.FTZ R6, R4, R13, R6 ;  /* 0x0000000d04067223 */ /* 0x000fe20000010006 */
[----:B------:R-:W-:Y:S01]  /*3e60*/  FFMA.FTZ R25, R12, R85, R25 ;  /* 0x000000550c197223 */ /* 0x000fe20000010019 */
[C---:B------:R-:W-:Y:S01]  /*3e70*/  FFMA.FTZ R4, R14.reuse, R9, -R79 ;  /* 0x000000090e047223 */ /* 0x040fe2000001084f */
[----:B------:R-:W-:Y:S01]  /*3e80*/  FFMA.FTZ R87, R14, R87, R26 ;  /* 0x000000570e577223 */ /* 0x000fe2000001001a */
[----:B------:R-:W-:-:S02]  /*3e90*/  F2FP.BF16.F32.PACK_AB R81, R81, R84 ;  /* 0x000000545151723e */ /* 0x000fc400000010ff */
[----:B------:R-:W-:Y:S02]  /*3ea0*/  F2FP.BF16.F32.PACK_AB R7, R94, R7 ;  /* 0x000000075e07723e */ /* 0x000fe400000010ff */
[----:B------:R-:W-:Y:S02]  /*3eb0*/  F2FP.BF16.F32.PACK_AB R83, R83, R90 ;  /* 0x0000005a5353723e */ /* 0x000fe400000010ff */
[----:B------:R-:W-:Y:S02]  /*3ec0*/  F2FP.BF16.F32.PACK_AB R12, R8, R27 ;  /* 0x0000001b080c723e */ /* 0x000fe400000010ff */
[----:B------:R-:W-:Y:S01]  /*3ed0*/  F2FP.BF16.F32.PACK_AB R24, R25, R10 ;  /* 0x0000000a1918723e */ /* 0x000fe200000010ff */
[----:B------:R-:W-:Y:S01]  /*3ee0*/  IMAD.MOV.U32 R25, RZ, RZ, R7 ;  /* 0x000000ffff197224 */ /* 0x000fe200078e0007 */
[----:B------:R-:W-:Y:S01]  /*3ef0*/  F2FP.BF16.F32.PACK_AB R14, R4, R15 ;  /* 0x0000000f040e723e */ /* 0x000fe200000010ff */
[----:B------:R-:W-:Y:S01]  /*3f00*/  IMAD.MOV.U32 R15, RZ, RZ, R81 ;  /* 0x000000ffff0f7224 */ /* 0x000fe200078e0051 */
[----:B------:R-:W-:Y:S01]  /*3f10*/  F2FP.BF16.F32.PACK_AB R13, R92, R5 ;  /* 0x000000055c0d723e */ /* 0x000fe200000010ff */
[----:B------:R-:W-:Y:S01]  /*3f20*/  IMAD.MOV.U32 R27, RZ, RZ, R83 ;  /* 0x000000ffff1b7224 */ /* 0x000fe200078e0053 */
[----:B------:R-:W-:-:S07]  /*3f30*/  F2FP.BF16.F32.PACK_AB R26, R87, R6 ;  /* 0x00000006571a723e */ /* 0x000fce00000010ff */
.L_x_673:
[----:B------:R-:W-:Y:S05]  /*3f40*/  BSYNC B1 ;  /* 0x0000000000017941 */ /* 0x000fea0003800000 */
.L_x_672:
[----:B-1----:R3:W-:Y:S01]  /*3f50*/  STG.E.128 desc[UR40][R68.64], R12 ;  /* 0x0000000c44007986 */ /* 0x0027e2000c101d28 */
[----:B------:R-:W-:-:S13]  /*3f60*/  ISETP.GE.AND P4, PT, R77, R75, PT ;  /* 0x0000004b4d00720c */ /* 0x000fda0003f86270 */
[----:B------:R-:W-:Y:S05]  /*3f70*/  @P4 BRA `(.L_x_662) ;  /* 0x00000000007c4947 */ /* 0x000fea0003800000 */
[--C-:B------:R-:W-:Y:S02]  /*3f80*/  SHF.R.S32.HI R4, RZ, 0x1f, R77.reuse ;  /* 0x0000001fff047819 */ /* 0x100fe4000001144d */
[----:B------:R-:W-:-:S04]  /*3f90*/  IADD3 R66, P4, P5, R20, R66, R77 ;  /* 0x0000004214427210 */ /* 0x000fc80007d9e04d */
[----:B------:R-:W-:Y:S02]  /*3fa0*/  IADD3.X R4, R43, R78, R4, P4, P5 ;  /* 0x0000004e2b047210 */ /* 0x000fe400027ea404 */
[----:B------:R-:W-:-:S04]  /*3fb0*/  LEA R64, P4, R66, R64, 0x1 ;  /* 0x0000004042407211 */ /* 0x000fc800078808ff */
[----:B------:R-:W-:-:S05]  /*3fc0*/  LEA.HI.X R65, R66, R65, R4, 0x1, P4 ;  /* 0x0000004142417211 */ /* 0x000fca00020f0c04 */
[----:B--2---:R4:W-:Y:S01]  /*3fd0*/  STG.E.128 desc[UR40][R64.64], R24 ;  /* 0x0000001840007986 */ /* 0x0049e2000c101d28 */
[----:B------:R-:W-:Y:S05]  /*3fe0*/  BRA `(.L_x_662) ;  /* 0x0000000000607947 */ /* 0x000fea0003800000 */
.L_x_655:
[----:B------:R-:W-:-:S13]  /*3ff0*/  ISETP.NE.AND P3, PT, R184, 0x3, PT ;  /* 0x00000003b800780c */ /* 0x000fda0003f65270 */
[----:B------:R-:W-:Y:S05]  /*4000*/  @!P3 BRA `(.L_x_674) ;  /* 0x000000000004b947 */ /* 0x000fea0003800000 */
[----:B------:R-:W-:Y:S01]  /*4010*/  BPT.TRAP 0x1 ;  /* 0x000000040000795c */ /* 0x000fe20000300000 */
.L_x_674:
[----:B------:R-:W-:Y:S01]  /*4020*/  IMAD R73, R22, 0x8, R2 ;  /* 0x0000000816497824 */ /* 0x000fe200078e0202 */
[----:B------:R-:W-:Y:S01]  /*4030*/  SHF.L.U32 R76, R185, 0x1f, RZ ;  /* 0x0000001fb94c7819 */ /* 0x000fe200000006ff */
[----:B------:R-:W-:Y:S01]  /*4040*/  IMAD R74, R40, -0x40, R42 ;  /* 0xffffffc0284a7824 */ /* 0x000fe200078e022a */
[----:B------:R-:W-:Y:S02]  /*4050*/  BSSY B1, `(.L_x_675) ;  /* 0x0000004000017945 */ /* 0x000fe40003800000 */
[----:B------:R-:W0:Y:S02]  /*4060*/  SYNCS.PHASECHK.TRANS64.TRYWAIT P4, [R73+URZ+0x28c90], R76 ;  /* 0x028c904c490075a7 */ /* 0x000e24000808017f */
[----:B------:R-:W-:Y:S01]  /*4070*/  VIMNMX R74, R74, 0x40, PT ;  /* 0x000000404a4a7848 */ /* 0x000fe20003fe0100 */
[----:B0-----:R-:W-:Y:S06]  /*4080*/  @!P4 BRA `(.L_x_676) ;  /* 0x000001740000c947 */ /* 0x001fec0003800000 */
.L_x_958:
[----:B------:R-:W-:Y:S05]  /*4090*/  BSYNC B1 ;  /* 0x0000000000017941 */ /* 0x000fea0003800000 */
.L_x_675:
[----:B------:R-:W-:-:S13]  /*40a0*/  ISETP.GE.AND P4, PT, R19, R74, PT ;  /* 0x0000004a1300720c */ /* 0x000fda0003f86270 */
[----:B------:R-:W-:Y:S05]  /*40b0*/  @P4 BRA `(.L_x_662) ;  /* 0x00000000002c4947 */ /* 0x000fea0003800000 */
[----:B------:R-:W-:Y:S01]  /*40c0*/  @!P1 LOP3.LUT P4, RZ, R189, 0x4, RZ, 0xc0, !PT ;  /* 0x00000004bdff9812 */ /* 0x000fe2000788c0ff */
[----:B------:R-:W-:Y:S01]  /*40d0*/  @!P1 VIADD R4, R57, 0x20 ;  /* 0x0000002039049836 */ /* 0x000fe20000000000 */
[----:B------:R-:W-:Y:S02]  /*40e0*/  PLOP3.LUT P5, PT, PT, PT, PT, 0x8, 0x0 ;  /* 0x000000000000781c */ /* 0x000fe40003fae170 */
[----:B------:R-:W-:-:S13]  /*40f0*/  @!P1 PLOP3.LUT P5, PT, P4, PT, PT, 0x80, 0x0 ;  /* 0x000000000000981c */ /* 0x000fda00027af070 */
[----:B------:R-:W-:-:S04]  /*4100*/  @P5 VIADD R4, R57, 0xffffffe0 ;  /* 0xffffffe039045836 */ /* 0x000fc80000000000 */
[----:B------:R-:W-:-:S04]  /*4110*/  @!P1 IMAD.IADD R5, R26, 0x1, R4 ;  /* 0x000000011a059824 */ /* 0x000fc800078e0204 */
[----:B------:R-:W-:Y:S02]  /*4120*/  @!P1 IMAD R8, R5, 0x2, R2 ;  /* 0x0000000205089824 */ /* 0x000fe400078e0202 */
[----:B------:R-:W1:Y:S04]  /*4130*/  @!P0 LDS.128 R4, [R66+0x22400] ;  /* 0x0224000042048984 */ /* 0x000e680000000c00 */
[----:B------:R-:W2:Y:S04]  /*4140*/  @!P1 LDS.128 R8, [R8+0x22400] ;  /* 0x0224000008089984 */ /* 0x000ea80000000c00 */
[----:B-1----:R1:W-:Y:S04]  /*4150*/  @!P0 STG.E.128 desc[UR40][R12.64], R4 ;  /* 0x000000040c008986 */ /* 0x0023e8000c101d28 */
[----:B--2---:R1:W-:Y:S02]  /*4160*/  @!P1 STG.E.128 desc[UR40][R12.64+0x40], R8 ;  /* 0x000040080c009986 */ /* 0x0043e4000c101d28 */
.L_x_662:
[----:B------:R-:W-:Y:S05]  /*4170*/  BSYNC B0 ;  /* 0x0000000000007941 */ /* 0x000fea0003800000 */
.L_x_654:
[----:B-12---:R-:W1:Y:S01]  /*4180*/  S2R R4, SR_TID.X ;  /* 0x0000000000047919 */ /* 0x006e620000002100 */
[----:B------:R-:W-:Y:S01]  /*4190*/  @!PT LDS RZ, [RZ] ;  /* 0x00000000fffff984 */ /* 0x000fe20000000800 */
[----:B------:R-:W-:Y:S01]  /*41a0*/  @!PT LDS RZ, [RZ] ;  /* 0x00000000fffff984 */ /* 0x000fe20000000800 */
[----:B------:R-:W-:Y:S01]  /*41b0*/  @!PT LDS RZ, [RZ] ;  /* 0x00000000fffff984 */ /* 0x000fe20000000800 */
[----:B------:R-:W-:Y:S01]  /*41c0*/  @!PT LDS RZ, [RZ] ;  /* 0x00000000fffff984 */ /* 0x000fe20000000800 */
[----:B------:R2:W-:Y:S06]  /*41d0*/  MEMBAR.ALL.CTA ;  /* 0x0000000000007992 */ /* 0x0005ec0000008000 */
[----:B--2---:R-:W2:Y:S01]  /*41e0*/  FENCE.VIEW.ASYNC.S ;  /* 0x00000000000073c6 */ /* 0x004ea20000000000 */
[----:B------:R-:W-:Y:S05]  /*41f0*/  WARPSYNC.ALL ;  /* 0x0000000000007948 */ /* 0x000fea0003800000 */
[----:B------:R-:W-:Y:S01]  /*4200*/  BSSY B0, `(.L_x_677) ;  /* 0x0000009000007945 */ /* 0x000fe20003800000 */
[----:B-1----:R-:W-:Y:S01]  /*4210*/  LOP3.LUT R4, R4, 0x7f, RZ, 0xc0, !PT ;  /* 0x0000007f04047812 */ /* 0x002fe200078ec0ff */
[----:B--2---:R1:W-:Y:S03]  /*4220*/  BAR.SYNC.DEFER_BLOCKING R55, 0x80 ;  /* 0x000200370000751d */ /* 0x0043e60000010000 */
[----:B------:R-:W-:-:S13]  /*4230*/  ISETP.NE.AND P4, PT, R4, RZ, PT ;  /* 0x000000ff0400720c */ /* 0x000fda0003f85270 */
[----:B------:R-:W-:-:S05]  /*4240*/  @!P4 VIADD R4, R73, 0x28ca0 ;  /* 0x00028ca04904c836 */ /* 0x000fca0000000000 */
[----:B------:R-:W-:-:S04]  /*4250*/  @!P4 PRMT R4, RZ, 0x654, R4 ;  /* 0x00000654ff04c816 */ /* 0x000fc80000000004 */
[----:B------:R1:W-:Y:S01]  /*4260*/  @!P4 SYNCS.ARRIVE.TRANS64.RED.A1T0 RZ, [R4+URZ], RZ ;  /* 0x000000ff04ffc9a7 */ /* 0x0003e2000810043f */
[----:B------:R-:W-:Y:S05]  /*4270*/  @!P3 BRA `(.L_x_678) ;  /* 0x000000000004b947 */ /* 0x000fea0003800000 */
[----:B------:R-:W-:Y:S01]  /*4280*/  BPT.TRAP 0x1 ;  /* 0x000000040000795c */ /* 0x000fe20000300000 */
.L_x_678:
[----:B------:R-:W-:Y:S05]  /*4290*/  BSYNC B0 ;  /* 0x0000000000007941 */ /* 0x000fea0003800000 */
.L_x_677:
[----:B------:R-:W2:Y:S01]  /*42a0*/  SYNCS.PHASECHK.TRANS64.TRYWAIT P3, [R73+URZ+0x28cb0], R76 ;  /* 0x028cb04c490075a7 */ /* 0x000ea2000806017f */
[----:B------:R-:W-:Y:S04]  /*42b0*/  BSSY B0, `(.L_x_679) ;  /* 0x0000002000007945 */ /* 0x000fe80003800000 */
[----:B--2---:R-:W-:Y:S05]  /*42c0*/  @!P3 BRA `(.L_x_680) ;  /* 0x000001700084b947 */ /* 0x004fea0003800000 */
.L_x_959:
[----:B------:R-:W-:Y:S05]  /*42d0*/  BSYNC B0 ;  /* 0x0000000000007941 */ /* 0x000fea0003800000 */
.L_x_679:
[----:B------:R-:W-:Y:S01]  /*42e0*/  ISETP.GE.AND P3, PT, R19, R74, PT ;  /* 0x0000004a1300720c */ /* 0x000fe20003f66270 */
[----:B------:R-:W-:-:S12]  /*42f0*/  BSSY B0, `(.L_x_681) ;  /* 0x0000052000007945 */ /* 0x000fd80003800000 */
[----:B------:R-:W-:Y:S05]  /*4300*/  @P3 BRA `(.L_x_682) ;  /* 0x0000000400403947 */ /* 0x000fea0003800000 */
[----:B------:R-:W-:Y:S01]  /*4310*/  IMAD.WIDE R6, R40, 0x40, R38 ;  /* 0x0000004028067825 */ /* 0x000fe200078e0226 */
[----:B------:R-:W-:-:S03]  /*4320*/  ULDC.64 UR4, c[0x0][0x328] ;  /* 0x0000ca0000047ab9 */ /* 0x000fc60000000a00 */
[----:B------:R-:W-:Y:S02]  /*4330*/  IMAD R7, R7, UR4, RZ ;  /* 0x0000000407077c24 */ /* 0x000fe4000f8e02ff */
[----:B-1----:R-:W-:Y:S02]  /*4340*/  IMAD.MOV.U32 R4, RZ, RZ, R28 ;  /* 0x000000ffff047224 */ /* 0x002fe400078e001c */
[----:B------:R-:W-:Y:S02]  /*4350*/  IMAD.MOV.U32 R5, RZ, RZ, R71 ;  /* 0x000000ffff057224 */ /* 0x000fe400078e0047 */
[C---:B------:R-:W-:Y:S02]  /*4360*/  IMAD R7, R6.reuse, UR5, R7 ;  /* 0x0000000506077c24 */ /* 0x040fe4000f8e0207 */
[----:B------:R-:W-:Y:S01]  /*4370*/  IMAD.WIDE.U32 R4, R6, UR4, R4 ;  /* 0x0000000406047c25 */ /* 0x000fe2000f8e0004 */
[----:B------:R-:W-:-:S03]  /*4380*/  ULDC.64 UR4, c[0x0][0x318] ;  /* 0x0000c60000047ab9 */ /* 0x000fc60000000a00 */
[----:B------:R-:W-:Y:S01]  /*4390*/  IMAD.IADD R5, R5, 0x1, R7 ;  /* 0x0000000105057824 */ /* 0x000fe200078e0207 */
[----:B------:R-:W-:Y:S01]  /*43a0*/  LEA R8, P3, R4, UR4, 0x1 ;  /* 0x0000000404087c11 */ /* 0x000fe2000f8608ff */
[----:B------:R-:W-:Y:S01]  /*43b0*/  ULDC UR4, c[0x0][0x320] ;  /* 0x0000c80000047ab9 */ /* 0x000fe20000000800 */
[----:B------:R-:W-:Y:S02]  /*43c0*/  VIADD R10, R16, 0x40 ;  /* 0x00000040100a7836 */ /* 0x000fe40000000000 */
[----:B------:R-:W-:Y:S01]  /*43d0*/  LEA.HI.X R9, R4, UR5, R5, 0x1, P3 ;  /* 0x0000000504097c11 */ /* 0x000fe200098f0c05 */
[----:B------:R-:W-:Y:S01]  /*43e0*/  IMAD R5, R22, 0x8000, R57 ;  /* 0x0000800016057824 */ /* 0x000fe200078e0239 */
[----:B------:R-:W-:-:S03]  /*43f0*/  LOP3.LUT P3, RZ, R189, 0x4, RZ, 0xc0, !PT ;  /* 0x00000004bdff7812 */ /* 0x000fc6000786c0ff */
[C---:B------:R-:W-:Y:S02]  /*4400*/  VIADD R11, R5.reuse, 0x20 ;  /* 0x00000020050b7836 */ /* 0x040fe40000000000 */
[----:B---3--:R-:W-:-:S08]  /*4410*/  IMAD R12, R5, 0x2, R2 ;  /* 0x00000002050c7824 */ /* 0x008fd000078e0202 */
[----:B------:R-:W-:Y:S01]  /*4420*/  @P3 VIADD R11, R5, 0xffffffe0 ;  /* 0xffffffe0050b3836 */ /* 0x000fe20000000000 */
[----:B------:R-:W-:-:S03]  /*4430*/  ISETP.GE.AND P3, PT, R16, UR4, PT ;  /* 0x0000000410007c0c */ /* 0x000fc6000bf66270 */
[----:B------:R-:W-:-:S10]  /*4440*/  IMAD R11, R11, 0x2, R2 ;  /* 0x000000020b0b7824 */ /* 0x000fd400078e0202 */
[----:B------:R-:W1:Y:S04]  /*4450*/  @!P3 LDS.128 R4, [R12+0x400] ;  /* 0x000400000c04b984 */ /* 0x000e680000000c00 */
[----:B-1----:R-:W-:Y:S01]  /*4460*/  @!P3 STG.E.128 desc[UR40][R8.64], R4 ;  /* 0x000000040800b986 */ /* 0x002fe2000c101d28 */
[----:B------:R-:W-:Y:S01]  /*4470*/  ISETP.GE.AND P3, PT, R10, UR4, PT ;  /* 0x000000040a007c0c */ /* 0x000fe2000bf66270 */
[----:B------:R-:W-:-:S12]  /*4480*/  VIADD R10, R16, 0x80 ;  /* 0x00000080100a7836 */ /* 0x000fd80000000000 */
        /* <DEDUP_REMOVED lines=26> */
[----:B------:R-:W-:-:S13]  /*4630*/  ISETP.GE.AND P3, PT, R53, UR4, PT ;  /* 0x0000000435007c0c */ /* 0x000fda000bf66270 */
        /* <DEDUP_REMOVED lines=28> */
[----:B-1----:R1:W-:Y:S02]  /*4800*/  @!P3 STG.E.128 desc[UR40][R8.64+0x3c0], R4 ;  /* 0x0003c0040800b986 */ /* 0x0023e4000c101d28 */
.L_x_682:
[----:B------:R-:W-:Y:S05]  /*4810*/  BSYNC B0 ;  /* 0x0000000000007941 */ /* 0x000fea0003800000 */
.L_x_681:
[----:B------:R-:W-:Y:S01]  /*4820*/  @!PT LDS RZ, [RZ] ;  /* 0x00000000fffff984 */ /* 0x000fe20000000800 */
[----:B------:R-:W-:Y:S01]  /*4830*/  @!PT LDS RZ, [RZ] ;  /* 0x00000000fffff984 */ /* 0x000fe20000000800 */
[----:B------:R-:W-:Y:S01]  /*4840*/  @!PT LDS RZ, [RZ] ;  /* 0x00000000fffff984 */ /* 0x000fe20000000800 */
[----:B------:R-:W-:Y:S01]  /*4850*/  @!PT LDS RZ, [RZ] ;  /* 0x00000000fffff984 */ /* 0x000fe20000000800 */
[----:B------:R5:W-:Y:S06]  /*4860*/  MEMBAR.ALL.CTA ;  /* 0x0000000000007992 */ /* 0x000bec0000008000 */
[----:B-----5:R-:W5:Y:S01]  /*4870*/  FENCE.VIEW.ASYNC.S ;  /* 0x00000000000073c6 */ /* 0x020f620000000000 */
[----:B0-2---:R-:W-:Y:S01]  /*4880*/  @!P4 VIADD R73, R73, 0x28cc0 ;  /* 0x00028cc04949c836 */ /* 0x005fe20000000000 */
[----:B-----5:R0:W-:Y:S04]  /*4890*/  BAR.SYNC.DEFER_BLOCKING R55, 0x80 ;  /* 0x000200370000751d */ /* 0x0201e80000010000 */
[----:B------:R-:W-:Y:S01]  /*48a0*/  @!P4 PRMT R73, RZ, 0x654, R73 ;  /* 0x00000654ff49c816 */ /* 0x000fe20000000049 */
[----:B------:R-:W-:Y:S01]  /*48b0*/  VIADD R22, R22, 0x1 ;  /* 0x0000000116167836 */ /* 0x000fe20000000000 */
[----:B------:R-:W-:-:S02]  /*48c0*/  PLOP3.LUT P3, PT, PT, PT, PT, 0x8, 0x0 ;  /* 0x000000000000781c */ /* 0x000fc40003f6e170 */
[----:B------:R0:W-:Y:S02]  /*48d0*/  @!P4 SYNCS.ARRIVE.TRANS64.RED.A1T0 RZ, [R73+URZ], RZ ;  /* 0x000000ff49ffc9a7 */ /* 0x0001e4000810043f */
[----:B------:R-:W-:-:S04]  /*48e0*/  ISETP.NE.AND P4, PT, R22, 0x2, PT ;  /* 0x000000021600780c */ /* 0x000fc80003f85270 */
[----:B-1----:R-:W-:Y:S02]  /*48f0*/  SEL R4, RZ, 0x1, P4 ;  /* 0x00000001ff047807 */ /* 0x002fe40002000000 */
[----:B------:R-:W-:Y:S02]  /*4900*/  SEL R22, R22, RZ, P4 ;  /* 0x000000ff16167207 */ /* 0x000fe40002000000 */
[----:B------:R-:W-:Y:S01]  /*4910*/  LOP3.LUT R185, R185, R4, RZ, 0x3c, !PT ;  /* 0x00000004b9b97212 */ /* 0x000fe200078e3cff */
[----:B0-----:R-:W-:Y:S06]  /*4920*/  @P2 BRA `(.L_x_683) ;  /* 0xffffffdc00b42947 */ /* 0x001fec000383ffff */
.L_x_649:
[----:B------:R-:W2:Y:S01]  /*4930*/  LDL R4, [R1+0x70] ;  /* 0x0000700001047983 */ /* 0x000ea20000100800 */
[----:B------:R-:W-:Y:S01]  /*4940*/  BSSY B0, `(.L_x_684) ;  /* 0x0000006000007945 */ /* 0x000fe20003800000 */
[----:B------:R-:W-:Y:S02]  /*4950*/  ISETP.NE.AND P1, PT, R201, RZ, PT ;  /* 0x000000ffc900720c */ /* 0x000fe40003f25270 */
[----:B--2---:R-:W-:Y:S01]  /*4960*/  ISETP.NE.AND P0, PT, R4, 0x1, PT ;  /* 0x000000010400780c */ /* 0x004fe20003f05270 */
[----:B------:R-:W-:-:S12]  /*4970*/  @P3 BRA `(.L_x_685) ;  /* 0x0000000000083947 */ /* 0x000fd80003800000 */
[----:B------:R-:W0:Y:S02]  /*4980*/  FENCE.VIEW.ASYNC.G ;  /* 0x00000000000073c6 */ /* 0x000e240000000100 */
[----:B0-----:R-:W-:Y:S06]  /*4990*/  BAR.ARV 0xc, 0x180 ;  /* 0x0306000000007b1d */ /* 0x001fec0000002000 */
.L_x_685:
[----:B------:R-:W-:Y:S05]  /*49a0*/  BSYNC B0 ;  /* 0x0000000000007941 */ /* 0x000fea0003800000 */
.L_x_684:
[----:B------:R-:W-:Y:S01]  /*49b0*/  ULDC UR4, c[0x0][0x9f0] ;  /* 0x00027c0000047ab9 */ /* 0x000fe20000000800 */
[----:B------:R-:W-:Y:S01]  /*49c0*/  BSSY B7, `(.L_x_686) ;  /* 0x0000902000077945 */ /* 0x000fe20003800000 */
[----:B------:R-:W-:-:S03]  /*49d0*/  SEL R9, R201, UR4, P1 ;  /* 0x00000004c9097c07 */ /* 0x000fc60008800000 */
[----:B------:R-:W-:Y:S05]  /*49e0*/  @!P0 BRA `(.L_x_687) ;  /* 0x00000020005c8947 */ /* 0x000fea0003800000 */
[----:B------:R-:W2:Y:S01]  /*49f0*/  LDL R0, [R1+0x28] ;  /* 0x0000280001007983 */ /* 0x000ea20000100800 */
[----:B------:R-:W-:Y:S01]  /*4a00*/  BSSY B0, `(.L_x_688) ;  /* 0x000001e000007945 */ /* 0x000fe20003800000 */
[----:B------:R-:W-:Y:S01]  /*4a10*/  IMAD.MOV.U32 R3, RZ, RZ, RZ ;  /* 0x000000ffff037224 */ /* 0x000fe200078e00ff */
[----:B--2---:R-:W-:-:S13]  /*4a20*/  LOP3.LUT P2, RZ, R0, 0x2, RZ, 0xc0, !PT ;  /* 0x0000000200ff7812 */ /* 0x004fda000784c0ff */
[----:B------:R-:W-:Y:S05]  /*4a30*/  @!P2 BRA `(.L_x_689) ;  /* 0x000000000068a947 */ /* 0x000fea0003800000 */
[-C--:B------:R-:W-:Y:S02]  /*4a40*/  IABS R6, R9.reuse ;  /* 0x0000000900067213 */ /* 0x080fe40000000000 */
        /* <DEDUP_REMOVED lines=25> */
.L_x_689:
[----:B------:R-:W-:Y:S05]  /*4be0*/  BSYNC B0 ;  /* 0x0000000000007941 */ /* 0x000fea0003800000 */
.L_x_688:
[-C--:B------:R-:W-:Y:S01]  /*4bf0*/  IMAD R0, R211, R3.reuse, RZ ;  /* 0x00000003d3007224 */ /* 0x080fe200078e02ff */
[----:B------:R-:W-:Y:S01]  /*4c00*/  PLOP3.LUT P0, PT, PT, PT, PT, 0x80, 0x0 ;  /* 0x000000000000781c */ /* 0x000fe20003f0f070 */
[----:B------:R-:W-:Y:S01]  /*4c10*/  IMAD.MOV.U32 R20, RZ, RZ, RZ ;  /* 0x000000ffff147224 */ /* 0x000fe200078e00ff */
[----:B------:R-:W-:Y:S02]  /*4c20*/  CS2R R150, SRZ ;  /* 0x0000000000967805 */ /* 0x000fe4000001ff00 */
[----:B------:R-:W-:Y:S02]  /*4c30*/  CS2R R148, SRZ ;  /* 0x0000000000947805 */ /* 0x000fe4000001ff00 */
[----:B------:R-:W-:Y:S01]  /*4c40*/  VIADDMNMX R4, R0, R3, R168, PT ;  /* 0x0000000300047246 */ /* 0x000fe200038001a8 */
[----:B------:R-:W-:Y:S01]  /*4c50*/  IMAD.MOV.U32 R3, RZ, RZ, RZ ;  /* 0x000000ffff037224 */ /* 0x000fe200078e00ff */
[----:B------:R-:W-:Y:S02]  /*4c60*/  CS2R R146, SRZ ;  /* 0x0000000000927805 */ /* 0x000fe4000001ff00 */
[----:B------:R-:W-:-:S02]  /*4c70*/  CS2R R144, SRZ ;  /* 0x0000000000907805 */ /* 0x000fc4000001ff00 */
[----:B------:R-:W-:Y:S02]  /*4c80*/  ISETP.GT.AND P1, PT, R4, R0, PT ;  /* 0x000000000400720c */ /* 0x000fe40003f24270 */
        /* <DEDUP_REMOVED lines=37> */
[----:B---3--:R-:W-:Y:S02]  /*4ee0*/  CS2R R68, SRZ ;  /* 0x0000000000447805 */ /* 0x008fe4000001ff00 */
[----:B------:R-:W-:Y:S02]  /*4ef0*/  CS2R R66, SRZ ;  /* 0x0000000000427805 */ /* 0x000fe4000001ff00 */
[----:B----4-:R-:W-:Y:S02]  /*4f00*/  CS2R R64, SRZ ;  /* 0x0000000000407805 */ /* 0x010fe4000001ff00 */
        /* <DEDUP_REMOVED lines=19> */
[----:B------:R-:W-:Y:S01]  /*5040*/  CS2R R24, SRZ ;  /* 0x0000000000187805 */ /* 0x000fe2000001ff00 */
[----:B------:R-:W-:Y:S06]  /*5050*/  @!P1 BRA `(.L_x_690) ;  /* 0x0000008800609947 */ /* 0x000fec0003800000 */
[----:B------:R-:W2:Y:S01]  /*5060*/  LDL R5, [R1+0x30] ;  /* 0x0000300001057983 */ /* 0x000ea20000100800 */
[----:B------:R-:W-:-:S03]  /*5070*/  ISETP.NE.AND P0, PT, R184, 0x3, PT ;  /* 0x00000003b800780c */ /* 0x000fc60003f05270 */
[----:B--2---:R-:W0:Y:S02]  /*5080*/  SHFL.IDX PT, R3, R5, RZ, 0x1f ;  /* 0x00001fff05037589 */ /* 0x004e2400000e0000 */
[----:B0-----:R-:W-:-:S04]  /*5090*/  LEA.HI R5, R3, R3, RZ, 0x1 ;  /* 0x0000000303057211 */ /* 0x001fc800078f08ff */
[----:B------:R-:W-:-:S05]  /*50a0*/  LOP3.LUT R6, R5, 0x1fffe, RZ, 0xc0, !PT ;  /* 0x0001fffe05067812 */ /* 0x000fca00078ec0ff */
[----:B------:R-:W-:-:S04]  /*50b0*/  IMAD.IADD R3, R3, 0x1, -R6 ;  /* 0x0000000103037824 */ /* 0x000fc800078e0a06 */
[----:B------:R-:W-:-:S04]  /*50c0*/  IMAD R3, R3, 0x8000, R2 ;  /* 0x0000800003037824 */ /* 0x000fc800078e0202 */
[----:B------:R-:W-:-:S05]  /*50d0*/  VIADD R3, R3, 0x400 ;  /* 0x0000040003037836 */ /* 0x000fca0000000000 */
[----:B------:R-:W-:-:S04]  /*50e0*/  SHF.R.U32.HI R3, RZ, 0x4, R3 ;  /* 0x00000004ff037819 */ /* 0x000fc80000011603 */
[----:B------:R-:W-:-:S04]  /*50f0*/  LOP3.LUT R3, R3, 0x3fff, RZ, 0xc0, !PT ;  /* 0x00003fff03037812 */ /* 0x000fc800078ec0ff */
[----:B------:R-:W-:Y:S01]  /*5100*/  LOP3.LUT R3, R3, 0x2000000, RZ, 0xfc, !PT ;  /* 0x0200000003037812 */ /* 0x000fe200078efcff */
[----:B------:R-:W-:Y:S06]  /*5110*/  @!P0 BRA `(.L_x_691) ;  /* 0x0000000000048947 */ /* 0x000fec0003800000 */
[----:B------:R-:W-:Y:S01]  /*5120*/  BPT.TRAP 0x1 ;  /* 0x000000040000795c */ /* 0x000fe20000300000 */
.L_x_691:
[----:B------:R-:W-:Y:S01]  /*5130*/  IMAD R5, R18, 0x8, R2 ;  /* 0x0000000812057824 */ /* 0x000fe200078e0202 */
[----:B------:R-:W-:Y:S01]  /*5140*/  SHF.L.U32 R8, R23, 0x1f, RZ ;  /* 0x0000001f17087819 */ /* 0x000fe200000006ff */
[----:B------:R-:W-:Y:S01]  /*5150*/  VIADD R6, R2, 0x26800 ;  /* 0x0002680002067836 */ /* 0x000fe20000000000 */
[----:B------:R-:W-:Y:S02]  /*5160*/  BSSY B0, `(.L_x_692) ;  /* 0x0000008000007945 */ /* 0x000fe40003800000 */
[----:B------:R-:W0:Y:S02]  /*5170*/  SYNCS.PHASECHK.TRANS64.TRYWAIT P0, [R5+URZ+0x28c50], R8 ;  /* 0x028c5008050075a7 */ /* 0x000e24000800017f */
[----:B------:R-:W-:Y:S01]  /*5180*/  SHF.R.U32.HI R7, RZ, 0x4, R6 ;  /* 0x00000004ff077819 */ /* 0x000fe20000011606 */
[----:B------:R-:W-:-:S03]  /*5190*/  IMAD R6, R18, 0x1000, R3 ;  /* 0x0000100012067824 */ /* 0x000fc600078e0203 */
[----:B------:R-:W-:-:S04]  /*51a0*/  LOP3.LUT R7, R7, 0x3fff, RZ, 0xc0, !PT ;  /* 0x00003fff07077812 */ /* 0x000fc800078ec0ff */
[----:B------:R-:W-:Y:S01]  /*51b0*/  LOP3.LUT R12, R7, 0x10000, RZ, 0xfc, !PT ;  /* 0x00010000070c7812 */ /* 0x000fe200078efcff */
[----:B------:R-:W-:Y:S01]  /*51c0*/  IMAD.MOV.U32 R7, RZ, RZ, 0x40000040 ;  /* 0x40000040ff077424 */ /* 0x000fe200078e00ff */
[----:B0-----:R-:W-:Y:S06]  /*51d0*/  @!P0 BRA `(.L_x_693) ;  /* 0x0000016000d48947 */ /* 0x001fec0003800000 */
.L_x_960:
[----:B------:R-:W-:Y:S05]  /*51e0*/  BSYNC B0 ;  /* 0x0000000000007941 */ /* 0x000fea0003800000 */
.L_x_692:
[----:B------:R-:W-:Y:S01]  /*51f0*/  BAR.SYNC.DEFER_BLOCKING 0xe, 0x100 ;  /* 0x0384000000007b1d */ /* 0x000fe20000010000 */
[----:B------:R-:W-:Y:S01]  /*5200*/  IMAD.MOV.U32 R13, RZ, RZ, 0x40000040 ;  /* 0x40000040ff0d7424 */ /* 0x000fe200078e00ff */
[C---:B------:R-:W-:Y:S01]  /*5210*/  R2UR UR6, R6.reuse ;  /* 0x00000000060672ca */ /* 0x040fe200000e0000 */
[----:B------:R-:W-:Y:S01]  /*5220*/  VIADD R10, R6, 0x100 ;  /* 0x00000100060a7836 */ /* 0x000fe20000000000 */
[----:B------:R-:W-:Y:S01]  /*5230*/  R2UR UR7, R7 ;  /* 0x00000000070772ca */ /* 0x000fe200000e0000 */
[----:B------:R-:W-:Y:S01]  /*5240*/  IMAD.MOV.U32 R11, RZ, RZ, 0x40000040 ;  /* 0x40000040ff0b7424 */ /* 0x000fe200078e00ff */
[----:B------:R-:W-:Y:S01]  /*5250*/  R2UR UR4, R12 ;  /* 0x000000000c0472ca */ /* 0x000fe200000e0000 */
[----:B0-----:R-:W-:Y:S01]  /*5260*/  VIADD R8, R6, 0x80 ;  /* 0x0000008006087836 */ /* 0x001fe20000000000 */
[----:B------:R-:W-:Y:S01]  /*5270*/  R2UR UR5, R13 ;  /* 0x000000000d0572ca */ /* 0x000fe200000e0000 */
[----:B------:R-:W-:Y:S01]  /*5280*/  IMAD.MOV.U32 R9, RZ, RZ, 0x40000040 ;  /* 0x40000040ff097424 */ /* 0x000fe200078e00ff */
[----:B------:R-:W-:Y:S01]  /*5290*/  R2UR UR14, R10 ;  /* 0x000000000a0e72ca */ /* 0x000fe200000e0000 */
[----:B------:R-:W-:Y:S01]  /*52a0*/  VIADD R10, R12, 0x2 ;  /* 0x000000020c0a7836 */ /* 0x000fe20000000000 */
        /* <DEDUP_REMOVED lines=11> */
[----:B------:R-:W0:Y:S01]  /*5360*/  S2R R14, SR_TID.X ;  /* 0x00000000000e7919 */ /* 0x000e220000002100 */
[----:B------:R-:W-:Y:S01]  /*5370*/  WARPGROUP.ARRIVE ;  /* 0x00000000000079c5 */ /* 0x000fe20000000000 */
[----:B------:R-:W-:Y:S01]  /*5380*/  R2UR UR13, R9 ;  /* 0x00000000090d72ca */ /* 0x000fe200000e0000 */
[----:B------:R-:W-:Y:S01]  /*5390*/  VIADD R4, R4, 0xfffffffe ;  /* 0xfffffffe04047836 */ /* 0x000fe20000000000 */
[----:B------:R-:W-:Y:S03]  /*53a0*/  BSSY B0, `(.L_x_694) ;  /* 0x00000ec000007945 */ /* 0x000fe60003800000 */
[----:B------:R-:W-:Y:S01]  /*53b0*/  HGMMA.64x256x16.F32.BF16 R24, gdesc[UR4].tnspB, RZ, !UPT, gsb0 ;  /* 0x43e00000041879f0 */ /* 0x000fe2000c0018ff */
[----:B------:R-:W-:Y:S01]  /*53c0*/  R2UR UR6, R6 ;  /* 0x00000000060672ca */ /* 0x000fe200000e0000 */
[----:B------:R-:W-:Y:S01]  /*53d0*/  VIADD R6, R12, 0x6 ;  /* 0x000000060c067836 */ /* 0x000fe20000000000 */
[----:B------:R-:W-:Y:S01]  /*53e0*/  R2UR UR7, R7 ;  /* 0x00000000070772ca */ /* 0x000fe200000e0000 */
[----:B------:R-:W-:-:S03]  /*53f0*/  IMAD.MOV.U32 R7, RZ, RZ, 0x40000040 ;  /* 0x40000040ff077424 */ /* 0x000fc600078e00ff */
[----:B------:R-:W-:Y:S02]  /*5400*/  R2UR UR4, R6 ;  /* 0x00000000060472ca */ /* 0x000fe400000e0000 */
[----:B------:R-:W-:Y:S02]  /*5410*/  R2UR UR5, R7 ;  /* 0x00000000070572ca */ /* 0x000fe400000e0000 */
        /* <DEDUP_REMOVED lines=18> */
[----:B------:R-:W-:-:S13]  /*5540*/  ISETP.GE.AND P0, PT, R4, R0, PT ;  /* 0x000000000400720c */ /* 0x000fda0003f06270 */
[----:B0-----:R-:W-:Y:S05]  /*5550*/  @!P0 BRA `(.L_x_695) ;  /* 0x0000000c00408947 */ /* 0x001fea0003800000 */
[----:B------:R-:W-:-:S07]  /*5560*/  IMAD.MOV.U32 R14, RZ, RZ, R4 ;  /* 0x000000ffff0e7224 */ /* 0x000fce00078e0004 */
.L_x_701:
[----:B------:R-:W-:Y:S01]  /*5570*/  BAR.SYNC.DEFER_BLOCKING 0xe, 0x100 ;  /* 0x0384000000007b1d */ /* 0x000fe20000010000 */
[----:B0-----:R-:W-:Y:S01]  /*5580*/  IMAD R4, R18, 0x40, R191 ;  /* 0x0000004012047824 */ /* 0x001fe200078e02bf */
[----:B------:R-:W-:Y:S01]  /*5590*/  ISETP.NE.AND P2, PT, R184, 0x3, PT ;  /* 0x00000003b800780c */ /* 0x000fe20003f45270 */
[----:B------:R-:W-:Y:S02]  /*55a0*/  VIADD R15, R18, 0x1 ;  /* 0x00000001120f7836 */ /* 0x000fe40000000000 */
[----:B------:R-:W-:-:S03]  /*55b0*/  IMAD R4, R4, 0x4, R2 ;  /* 0x0000000404047824 */ /* 0x000fc600078e0202 */
[----:B------:R-:W-:-:S04]  /*55c0*/  ISETP.NE.AND P0, PT, R15, 0x2, PT ;  /* 0x000000020f00780c */ /* 0x000fc80003f05270 */
[----:B------:R-:W-:-:S05]  /*55d0*/  SEL R15, R15, RZ, P0 ;  /* 0x000000ff0f0f7207 */ /* 0x000fca0000000000 */
[----:B------:R-:W-:Y:S01]  /*55e0*/  IMAD.MOV.U32 R18, RZ, RZ, R15 ;  /* 0x000000ffff127224 */ /* 0x000fe200078e000f */
[----:B------:R-:W0:Y:S04]  /*55f0*/  LDS R5, [R4+0x28800] ;  /* 0x0288000004057984 */ /* 0x000e280000000800 */
[----:B------:R-:W1:Y:S01]  /*5600*/  LDS R4, [R4+0x28820] ;  /* 0x0288200004047984 */ /* 0x000e620000000800 */
[-C--:B0-----:R-:W-:Y:S01]  /*5610*/  FMUL.FTZ R24, R24, R5.reuse ;  /* 0x0000000518187220 */ /* 0x081fe20000410000 */
        /* <DEDUP_REMOVED lines=67> */
[----:B------:R-:W-:-:S02]  /*5a50*/  IMAD.MOV.U32 R4, RZ, RZ, R14 ;  /* 0x000000ffff047224 */ /* 0x000fc400078e000e */
[-C--:B------:R-:W-:Y:S01]  /*5a60*/  FMUL.FTZ R32, R32, R5.reuse ;  /* 0x0000000520207220 */ /* 0x080fe20000410000 */
[-C--:B------:R-:W-:Y:S01]  /*5a70*/  FMUL.FTZ R33, R33, R5.reuse ;  /* 0x0000000521217220 */ /* 0x080fe20000410000 */
[-C--:B------:R-:W-:Y:S01]  /*5a80*/  FMUL.FTZ R36, R36, R5.reuse ;  /* 0x0000000524247220 */ /* 0x080fe20000410000 */
[-C--:B------:R-:W-:Y:S01]  /*5a90*/  FMUL.FTZ R37, R37, R5.reuse ;  /* 0x0000000525257220 */ /* 0x080fe20000410000 */
[----:B------:R-:W-:Y:S01]  /*5aa0*/  ISETP.GT.AND P1, PT, R4, R0, PT ;  /* 0x000000000400720c */ /* 0x000fe20003f24270 */
[-C--:B------:R-:W-:Y:S01]  /*5ab0*/  FMUL.FTZ R40, R40, R5.reuse ;  /* 0x0000000528287220 */ /* 0x080fe20000410000 */
[----:B------:R-:W-:Y:S01]  /*5ac0*/  SEL R4, RZ, 0x1, P0 ;  /* 0x00000001ff047807 */ /* 0x000fe20000000000 */
        /* <DEDUP_REMOVED lines=55> */
[----:B------:R-:W-:Y:S01]  /*5e40*/  LOP3.LUT R23, R23, R4, RZ, 0x3c, !PT ;  /* 0x0000000417177212 */ /* 0x000fe200078e3cff */
[----:B------:R-:W-:Y:S01]  /*5e50*/  VIADD R14, R14, 0xffffffff ;  /* 0xffffffff0e0e7836 */ /* 0x000fe20000000000 */
[----:B------:R-:W-:Y:S06]  /*5e60*/  @!P2 BRA `(.L_x_696) ;  /* 0x000000000004a947 */ /* 0x000fec0003800000 */
[----:B------:R-:W-:Y:S01]  /*5e70*/  BPT.TRAP 0x1 ;  /* 0x000000040000795c */ /* 0x000fe20000300000 */
.L_x_696:
[----:B------:R-:W-:Y:S01]  /*5e80*/  IMAD R4, R18, 0x8, R2 ;  /* 0x0000000812047824 */ /* 0x000fe200078e0202 */
[----:B------:R-:W-:-:S04]  /*5e90*/  SHF.L.U32 R5, R23, 0x1f, RZ ;  /* 0x0000001f17057819 */ /* 0x000fc800000006ff */
[----:B------:R0:W1:Y:S01]  /*5ea0*/  SYNCS.PHASECHK.TRANS64.TRYWAIT P0, [R4+URZ+0x28c50], R5 ;  /* 0x028c5005040075a7 */ /* 0x000062000800017f */
[----:B------:R-:W-:Y:S05]  /*5eb0*/  @!P2 BRA `(.L_x_697) ;  /* 0x000000000004a947 */ /* 0x000fea0003800000 */
[----:B------:R-:W-:Y:S01]  /*5ec0*/  BPT.TRAP 0x1 ;  /* 0x000000040000795c */ /* 0x000fe20000300000 */
.L_x_697:
[----:B------:R-:W-:Y:S04]  /*5ed0*/  BSSY B1, `(.L_x_698) ;  /* 0x0000004000017945 */ /* 0x000fe80003800000 */
[----:B-1----:R-:W-:Y:S05]  /*5ee0*/  @P0 BRA `(.L_x_699) ;  /* 0x0000000000080947 */ /* 0x002fea0003800000 */
[----:B------:R-:W1:Y:S02]  /*5ef0*/  SYNCS.PHASECHK.TRANS64.TRYWAIT P0, [R4+URZ+0x28c50], R5 ;  /* 0x028c5005040075a7 */ /* 0x000e64000800017f */
[----:B-1----:R-:W-:Y:S05]  /*5f00*/  @!P0 BRA `(.L_x_700) ;  /* 0x00000154009c8947 */ /* 0x002fea0003800000 */
.L_x_699:
[----:B------:R-:W-:Y:S05]  /*5f10*/  BSYNC B1 ;  /* 0x0000000000017941 */ /* 0x000fea0003800000 */
.L_x_698:
[----:B01----:R-:W-:Y:S01]  /*5f20*/  IMAD.MOV.U32 R5, RZ, RZ, 0x40000040 ;  /* 0x40000040ff057424 */ /* 0x003fe200078e00ff */
[----:B------:R-:W-:Y:S01]  /*5f30*/  WARPGROUP.ARRIVE ;  /* 0x00000000000079c5 */ /* 0x000fe20000000000 */
[----:B------:R-:W-:-:S05]  /*5f40*/  IMAD R4, R18, 0x1000, R3 ;  /* 0x0000100012047824 */ /* 0x000fca00078e0203 */
[----:B------:R-:W0:Y:S01]  /*5f50*/  S2R R20, SR_TID.X ;  /* 0x0000000000147919 */ /* 0x000e220000002100 */
[----:B------:R-:W-:Y:S01]  /*5f60*/  IMAD.MOV.U32 R13, RZ, RZ, 0x40000040 ;  /* 0x40000040ff0d7424 */ /* 0x000fe200078e00ff */
[----:B------:R-:W-:Y:S01]  /*5f70*/  R2UR UR7, R5 ;  /* 0x00000000050772ca */ /* 0x000fe200000e0000 */
[----:B------:R-:W-:Y:S01]  /*5f80*/  VIADD R5, R2, 0x26800 ;  /* 0x0002680002057836 */ /* 0x000fe20000000000 */
[----:B------:R-:W-:Y:S02]  /*5f90*/  R2UR UR6, R4 ;  /* 0x00000000040672ca */ /* 0x000fe400000e0000 */
[----:B------:R-:W-:Y:S01]  /*5fa0*/  R2UR UR5, R13 ;  /* 0x000000000d0572ca */ /* 0x000fe200000e0000 */
[----:B------:R-:W-:Y:S01]  /*5fb0*/  IMAD.MOV.U32 R13, RZ, RZ, 0x40000040 ;  /* 0x40000040ff0d7424 */ /* 0x000fe200078e00ff */
[----:B------:R-:W-:-:S04]  /*5fc0*/  SHF.R.U32.HI R5, RZ, 0x4, R5 ;  /* 0x00000004ff057819 */ /* 0x000fc80000011605 */
[----:B------:R-:W-:-:S04]  /*5fd0*/  LOP3.LUT R5, R5, 0x3fff, RZ, 0xc0, !PT ;  /* 0x00003fff05057812 */ /* 0x000fc800078ec0ff */
[----:B------:R-:W-:Y:S01]  /*5fe0*/  LOP3.LUT R12, R5, 0x10000, RZ, 0xfc, !PT ;  /* 0x00010000050c7812 */ /* 0x000fe200078efcff */
[----:B------:R-:W-:-:S03]  /*5ff0*/  IMAD.MOV.U32 R5, RZ, RZ, 0x40000040 ;  /* 0x40000040ff057424 */ /* 0x000fc600078e00ff */
[----:B------:R-:W-:Y:S01]  /*6000*/  R2UR UR4, R12 ;  /* 0x000000000c0472ca */ /* 0x000fe200000e0000 */
[----:B------:R-:W-:Y:S01]  /*6010*/  VIADD R12, R4, 0x80 ;  /* 0x00000080040c7836 */ /* 0x000fe20000000000 */
[----:B0-----:R-:W-:-:S11]  /*6020*/  LOP3.LUT R20, R20, 0x7f, RZ, 0xc0, !PT ;  /* 0x0000007f14147812 */ /* 0x001fd600078ec0ff */
[----:B------:R-:W-:Y:S01]  /*6030*/  HGMMA.64x256x16.F32.BF16 R24, gdesc[UR4].tnspB, R24, gsb0 ;  /* 0x43e00000041879f0 */ /* 0x000fe20008001818 */
[----:B------:R-:W-:Y:S01]  /*6040*/  R2UR UR6, R12 ;  /* 0x000000000c0672ca */ /* 0x000fe200000e0000 */
[----:B------:R-:W-:Y:S01]  /*6050*/  VIADD R12, R4, 0x100 ;  /* 0x00000100040c7836 */ /* 0x000fe20000000000 */
[----:B------:R-:W-:Y:S01]  /*6060*/  R2UR UR7, R13 ;  /* 0x000000000d0772ca */ /* 0x000fe200000e0000 */
[----:B------:R-:W-:Y:S01]  /*6070*/  IMAD.MOV.U32 R13, RZ, RZ, 0x40000040 ;  /* 0x40000040ff0d7424 */ /* 0x000fe200078e00ff */
[----:B------:R-:W-:Y:S01]  /*6080*/  R2UR UR4, R10 ;  /* 0x000000000a0472ca */ /* 0x000fe200000e0000 */
[----:B------:R-:W-:Y:S01]  /*6090*/  VIADD R4, R4, 0x180 ;  /* 0x0000018004047836 */ /* 0x000fe20000000000 */
[----:B------:R-:W-:Y:S02]  /*60a0*/  R2UR UR5, R11 ;  /* 0x000000000b0572ca */ /* 0x000fe400000e0000 */
[----:B------:R-:W-:Y:S01]  /*60b0*/  ISETP.NE.AND P0, PT, R20, RZ, PT ;  /* 0x000000ff1400720c */ /* 0x000fe20003f05270 */
[----:B------:R-:W-:-:S02]  /*60c0*/  WARPGROUP.DEPBAR.LE gsb0, 0x0 ;  /* 0x00008000000079c5 */ /* 0x000fc40000010000 */
[----:B------:R-:W-:-:S15]  /*60d0*/  WARPGROUP.ARRIVE ;  /* 0x00000000000079c5 */ /* 0x000fde0000000000 */
[----:B------:R-:W-:-:S01]  /*60e0*/  NOP ;  /* 0x0000000000007918 */ /* 0x000fc20000000000 */
[----:B------:R-:W-:Y:S01]  /*60f0*/  HGMMA.64x256x16.F32.BF16 R24, gdesc[UR4].tnspB, R24, gsb0 ;  /* 0x43e00000041879f0 */ /* 0x000fe20008001818 */
[----:B------:R-:W-:Y:S02]  /*6100*/  R2UR UR6, R12 ;  /* 0x000000000c0672ca */ /* 0x000fe400000e0000 */
[----:B------:R-:W-:Y:S02]  /*6110*/  R2UR UR7, R13 ;  /* 0x000000000d0772ca */ /* 0x000fe400000e0000 */
[----:B------:R-:W-:Y:S02]  /*6120*/  R2UR UR4, R8 ;  /* 0x00000000080472ca */ /* 0x000fe400000e0000 */
[----:B------:R-:W-:Y:S01]  /*6130*/  R2UR UR5, R9 ;  /* 0x00000000090572ca */ /* 0x000fe200000e0000 */
[----:B------:R-:W-:Y:S02]  /*6140*/  WARPGROUP.DEPBAR.LE gsb0, 0x0 ;  /* 0x00008000000079c5 */ /* 0x000fe40000010000 */
[----:B------:R-:W-:-:S15]  /*6150*/  WARPGROUP.ARRIVE ;  /* 0x00000000000079c5 */ /* 0x000fde0000000000 */
[----:B------:R-:W-:-:S03]  /*6160*/  NOP ;  /* 0x0000000000007918 */ /* 0x000fc60000000000 */
[----:B------:R-:W-:Y:S01]  /*6170*/  HGMMA.64x256x16.F32.BF16 R24, gdesc[UR4].tnspB, R24, gsb0 ;  /* 0x43e00000041879f0 */ /* 0x000fe20008001818 */
[----:B------:R-:W-:Y:S01]  /*6180*/  R2UR UR6, R4 ;  /* 0x00000000040672ca */ /* 0x000fe200000e0000 */
[----:B------:R-:W-:Y:S01]  /*6190*/  @!P0 IMAD R4, R15, 0x8, R2 ;  /* 0x000000080f048824 */ /* 0x000fe200078e0202 */
[----:B------:R-:W-:Y:S02]  /*61a0*/  R2UR UR7, R5 ;  /* 0x00000000050772ca */ /* 0x000fe400000e0000 */
[----:B------:R-:W-:Y:S01]  /*61b0*/  R2UR UR4, R6 ;  /* 0x00000000060472ca */ /* 0x000fe200000e0000 */
[----:B------:R-:W-:Y:S01]  /*61c0*/  @!P0 VIADD R4, R4, 0x28c60 ;  /* 0x00028c6004048836 */ /* 0x000fe20000000000 */
[----:B------:R-:W-:-:S04]  /*61d0*/  R2UR UR5, R7 ;  /* 0x00000000070572ca */ /* 0x000fc800000e0000 */
[----:B------:R-:W-:Y:S01]  /*61e0*/  @!P0 PRMT R4, RZ, 0x654, R4 ;  /* 0x00000654ff048816 */ /* 0x000fe20000000004 */
[----:B------:R-:W-:Y:S02]  /*61f0*/  WARPGROUP.DEPBAR.LE gsb0, 0x0 ;  /* 0x00008000000079c5 */ /* 0x000fe40000010000 */
[----:B------:R-:W-:-:S14]  /*6200*/  WARPGROUP.ARRIVE ;  /* 0x00000000000079c5 */ /* 0x000fdc0000000000 */
[----:B------:R-:W-:Y:S03]  /*6210*/  HGMMA.64x256x16.F32.BF16 R24, gdesc[UR4].tnspB, R24, gsb0 ;  /* 0x43e00000041879f0 */ /* 0x000fe60008001818 */
[----:B------:R-:W-:Y:S02]  /*6220*/  WARPGROUP.DEPBAR.LE gsb0, 0x0 ;  /* 0x00008000000079c5 */ /* 0x000fe40000010000 */
[----:B------:R-:W-:Y:S06]  /*6230*/  BAR.ARV 0xf, 0x100 ;  /* 0x03c4000000007b1d */ /* 0x000fec0000002000 */
[----:B------:R0:W-:Y:S01]  /*6240*/  @!P0 SYNCS.ARRIVE.TRANS64.RED.A1T0 RZ, [R4+URZ], RZ ;  /* 0x000000ff04ff89a7 */ /* 0x0001e2000810043f */
[----:B------:R-:W-:Y:S05]  /*6250*/  @P1 BRA `(.L_x_701) ;  /* 0xfffffff000c41947 */ /* 0x000fea000383ffff */
.L_x_695:
[----:B------:R-:W-:Y:S05]  /*6260*/  BSYNC B0 ;  /* 0x0000000000007941 */ /* 0x000fea0003800000 */
.L_x_694:
[----:B------:R-:W-:Y:S01]  /*6270*/  BAR.SYNC.DEFER_BLOCKING 0xe, 0x100 ;  /* 0x0384000000007b1d */ /* 0x000fe20000010000 */
[C---:B------:R-:W-:Y:S01]  /*6280*/  IMAD R0, R18.reuse, 0x40, R191 ;  /* 0x0000004012007824 */ /* 0x040fe200078e02bf */
[----:B------:R-:W-:Y:S01]  /*6290*/  PLOP3.LUT P0, PT, PT, PT, PT, 0x8, 0x0 ;  /* 0x000000000000781c */ /* 0x000fe20003f0e170 */
[----:B------:R-:W-:Y:S02]  /*62a0*/  VIADD R18, R18, 0x1 ;  /* 0x0000000112127836 */ /* 0x000fe40000000000 */
[----:B------:R-:W-:Y:S02]  /*62b0*/  IMAD R2, R0, 0x4, R2 ;  /* 0x0000000400027824 */ /* 0x000fe400078e0202 */
[----:B------:R-:W-:Y:S01]  /*62c0*/  IMAD.MOV.U32 R20, RZ, RZ, RZ ;  /* 0x000000ffff147224 */ /* 0x000fe200078e00ff */
[----:B------:R-:W-:Y:S01]  /*62d0*/  ISETP.NE.AND P1, PT, R18, 0x2, PT ;  /* 0x000000021200780c */ /* 0x000fe20003f25270 */
[----:B------:R-:W-:-:S03]  /*62e0*/  IMAD.MOV.U32 R3, RZ, RZ, RZ ;  /* 0x000000ffff037224 */ /* 0x000fc600078e00ff */
[----:B------:R-:W-:Y:S01]  /*62f0*/  SEL R18, R18, RZ, P1 ;  /* 0x000000ff12127207 */ /* 0x000fe20000800000 */
        /* <DEDUP_REMOVED lines=66> */
[----:B------:R-:W-:Y:S01]  /*6720*/  SEL R0, RZ, 0x1, P1 ;  /* 0x00000001ff007807 */ /* 0x000fe20000800000 */
        /* <DEDUP_REMOVED lines=65> */
[----:B------:R-:W-:Y:S06]  /*6b40*/  BAR.ARV 0xf, 0x100 ;  /* 0x03c4000000007b1d */ /* 0x000fec0000002000 */
[----:B------:R-:W-:Y:S05]  /*6b50*/  BRA `(.L_x_690) ;  /* 0x0000006c00a07947 */ /* 0x000fea0003800000 */
.L_x_687:
        /* <DEDUP_REMOVED lines=32> */
.L_x_703:
[----:B------:R-:W-:Y:S05]  /*6d60*/  BSYNC B0 ;  /* 0x0000000000007941 */ /* 0x000fea0003800000 */
.L_x_702:
        /* <DEDUP_REMOVED lines=72> */
[----:B------:R-:W-:Y:S03]  /*71f0*/  BSSY B6, `(.L_x_704) ;  /* 0x000001c000067945 */ /* 0x000fe60003800000 */
[----:B--2---:R-:W0:Y:S02]  /*7200*/  SHFL.IDX PT, R0, R0, RZ, 0x1f ;  /* 0x00001fff00007589 */ /* 0x004e2400000e0000 */
[----:B0-----:R-:W-:-:S04]  /*7210*/  LEA.HI R3, R0, R0, RZ, 0x1 ;  /* 0x0000000000037211 */ /* 0x001fc800078f08ff */
        /* <DEDUP_REMOVED lines=25> */
.L_x_705:
[----:B------:R-:W-:Y:S05]  /*73b0*/  BSYNC B6 ;  /* 0x0000000000067941 */ /* 0x000fea0003800000 */
.L_x_704:
[----:B------:R-:W-:Y:S02]  /*73c0*/  ULDC UR4, c[0x0][0x3f4] ;  /* 0x0000fd0000047ab9 */ /* 0x000fe40000000800 */
[----:B------:R-:W-:-:S13]  /*73d0*/  ISETP.LT.AND P0, PT, RZ, UR4, PT ;  /* 0x00000004ff007c0c */ /* 0x000fda000bf01270 */
[----:B------:R-:W-:Y:S05]  /*73e0*/  @P0 BRA `(.L_x_706) ;  /* 0x00000000003c0947 */ /* 0x000fea0003800000 */
[----:B------:R-:W-:-:S04]  /*73f0*/  LEA.HI R0, R210, R210, RZ, 0x1 ;  /* 0x000000d2d2007211 */ /* 0x000fc800078f08ff */
[----:B------:R-:W-:-:S05]  /*7400*/  LOP3.LUT R3, R0, 0xfffffffe, RZ, 0xc0, !PT ;  /* 0xfffffffe00037812 */ /* 0x000fca00078ec0ff */
[----:B------:R-:W-:-:S05]  /*7410*/  IMAD.IADD R3, R210, 0x1, -R3 ;  /* 0x00000001d2037824 */ /* 0x000fca00078e0a03 */
[----:B------:R-:W-:-:S04]  /*7420*/  SHF.L.U32 R3, R3, 0x1f, RZ ;  /* 0x0000001f03037819 */ /* 0x000fc800000006ff */
[----:B------:R0:W1:Y:S03]  /*7430*/  SYNCS.PHASECHK.TRANS64.TRYWAIT P0, [R2+URZ+0x28c00], R3 ;  /* 0x028c0003020075a7 */ /* 0x000066000800017f */
[----:B-1----:R-:W-:Y:S05]  /*7440*/  @!P0 NANOSLEEP.SYNCS 0x989680 ;  /* 0x009896800000895d */ /* 0x002fea0003900000 */
[----:B------:R-:W1:Y:S01]  /*7450*/  @!P0 SYNCS.PHASECHK.TRANS64 P0, [R2+URZ+0x28c00], R3 ;  /* 0x028c0003020085a7 */ /* 0x000e62000800007f */
[----:B------:R-:W-:Y:S04]  /*7460*/  BSSY B0, `(.L_x_707) ;  /* 0x0000006000007945 */ /* 0x000fe80003800000 */
[----:B-1----:R-:W-:Y:S05]  /*7470*/  @P0 BRA `(.L_x_708) ;  /* 0x0000000000100947 */ /* 0x002fea0003800000 */
.L_x_709:
[----:B-1----:R1:W2:Y:S02]  /*7480*/  SYNCS.PHASECHK.TRANS64.TRYWAIT P0, [R2+URZ+0x28c00], R3 ;  /* 0x028c0003020075a7 */ /* 0x0022a4000800017f */
[----:B--2---:R-:W-:Y:S05]  /*7490*/  @!P0 NANOSLEEP.SYNCS 0x989680 ;  /* 0x009896800000895d */ /* 0x004fea0003900000 */
[----:B------:R-:W2:Y:S02]  /*74a0*/  @!P0 SYNCS.PHASECHK.TRANS64 P0, [R2+URZ+0x28c00], R3 ;  /* 0x028c0003020085a7 */ /* 0x000ea4000800007f */
[----:B--2---:R-:W-:Y:S05]  /*74b0*/  @!P0 BRA `(.L_x_709) ;  /* 0xfffffffc00f08947 */ /* 0x004fea000383ffff */
.L_x_708:
[----:B------:R-:W-:Y:S05]  /*74c0*/  BSYNC B0 ;  /* 0x0000000000007941 */ /* 0x000fea0003800000 */
.L_x_707:
[----:B------:R-:W-:Y:S05]  /*74d0*/  BRA `(.L_x_710) ;  /* 0x0000002000b47947 */ /* 0x000fea0003800000 */
.L_x_706:
[----:B-----5:R-:W-:Y:S01]  /*74e0*/  SHF.R.S32.HI R0, RZ, 0x1f, R154 ;  /* 0x0000001fff007819 */ /* 0x020fe2000001149a */
[----:B------:R-:W-:Y:S01]  /*74f0*/  VIADD R4, R2, 0x20400 ;  /* 0x0002040002047836 */ /* 0x000fe20000000000 */
[----:B------:R-:W-:Y:S01]  /*7500*/  ULDC.64 UR4, c[0x0][0x3f8] ;  /* 0x0000fe0000047ab9 */ /* 0x000fe20000000a00 */
[----:B------:R-:W-:Y:S01]  /*7510*/  ULDC.64 UR6, c[0x0][0x408] ;  /* 0x0001020000067ab9 */ /* 0x000fe20000000a00 */
[----:B------:R-:W-:Y:S01]  /*7520*/  BSSY B6, `(.L_x_711) ;  /* 0x0000021000067945 */ /* 0x000fe20003800000 */
[----:B------:R-:W-:Y:S01]  /*7530*/  IMAD R3, R0, UR4, RZ ;  /* 0x0000000400037c24 */ /* 0x000fe2000f8e02ff */
[----:B------:R-:W-:Y:S01]  /*7540*/  LOP3.LUT P0, RZ, R4, 0x3ff, RZ, 0xc0, !PT ;  /* 0x000003ff04ff7812 */ /* 0x000fe2000780c0ff */
[----:B------:R-:W-:Y:S02]  /*7550*/  IMAD R9, R0, UR6, RZ ;  /* 0x0000000600097c24 */ /* 0x000fe4000f8e02ff */
[----:B------:R-:W-:-:S04]  /*7560*/  IMAD.WIDE.U32 R4, R154, UR4, RZ ;  /* 0x000000049a047c25 */ /* 0x000fc8000f8e00ff */
[C---:B------:R-:W-:Y:S01]  /*7570*/  IMAD R3, R154.reuse, UR5, R3 ;  /* 0x000000059a037c24 */ /* 0x040fe2000f8e0203 */
[----:B------:R-:W-:Y:S01]  /*7580*/  ULDC.64 UR4, c[0x0][0x3e8] ;  /* 0x0000fa0000047ab9 */ /* 0x000fe20000000a00 */
[----:B------:R-:W-:Y:S01]  /*7590*/  IMAD.WIDE.U32 R6, R154, UR6, RZ ;  /* 0x000000069a067c25 */ /* 0x000fe2000f8e00ff */
[----:B------:R-:W-:-:S03]  /*75a0*/  LEA R24, P1, R4, UR4, 0x1 ;  /* 0x0000000404187c11 */ /* 0x000fc6000f8208ff */
[----:B------:R-:W-:Y:S01]  /*75b0*/  IMAD R9, R154, UR7, R9 ;  /* 0x000000079a097c24 */ /* 0x000fe2000f8e0209 */
[----:B------:R-:W-:Y:S01]  /*75c0*/  ULDC.64 UR6, c[0x0][0x400] ;  /* 0x0001000000067ab9 */ /* 0x000fe20000000a00 */
[----:B------:R-:W-:Y:S01]  /*75d0*/  IMAD.IADD R25, R3, 0x1, R5 ;  /* 0x0000000103197824 */ /* 0x000fe200078e0205 */
[----:B------:R-:W-:Y:S01]  /*75e0*/  LEA R27, P2, R6, UR6, 0x1 ;  /* 0x00000006061b7c11 */ /* 0x000fe2000f8408ff */
[----:B------:R-:W-:-:S03]  /*75f0*/  IMAD.IADD R3, R9, 0x1, R7 ;  /* 0x0000000109037824 */ /* 0x000fc600078e0207 */
[----:B------:R-:W-:Y:S02]  /*7600*/  LEA.HI.X R25, R4, UR5, R25, 0x1, P1 ;  /* 0x0000000504197c11 */ /* 0x000fe400088f0c19 */
[----:B------:R-:W-:Y:S01]  /*7610*/  LEA.HI.X R26, R6, UR7, R3, 0x1, P2 ;  /* 0x00000007061a7c11 */ /* 0x000fe200090f0c03 */
[----:B------:R-:W-:Y:S06]  /*7620*/  @!P0 BRA `(.L_x_712) ;  /* 0x0000000000408947 */ /* 0x000fec0003800000 */
        /* <DEDUP_REMOVED lines=16> */
.L_x_712:
[----:B------:R-:W-:Y:S05]  /*7730*/  BSYNC B6 ;  /* 0x0000000000067941 */ /* 0x000fea0003800000 */
.L_x_711:
[----:B------:R-:W-:Y:S01]  /*7740*/  ULDC.U8 UR4, c[0x0][0x410] ;  /* 0x0001040000047ab9 */ /* 0x000fe20000000000 */
[----:B------:R-:W-:Y:S01]  /*7750*/  BSSY B0, `(.L_x_713) ;  /* 0x00001fd000007945 */ /* 0x000fe20003800000 */
[----:B------:R-:W-:Y:S01]  /*7760*/  ISETP.NE.AND P0, PT, RZ, UR4, PT ;  /* 0x00000004ff007c0c */ /* 0x000fe2000bf05270 */
[----:B------:R-:W-:Y:S02]  /*7770*/  VIADD R28, R19, 0x20 ;  /* 0x00000020131c7836 */ /* 0x000fe40000000000 */
[----:B------:R-:W-:-:S10]  /*7780*/  IMAD R5, R153, 0x40, R19 ;  /* 0x0000004099057824 */ /* 0x000fd400078e0213 */
[----:B------:R-:W-:Y:S05]  /*7790*/  @!P0 BRA `(.L_x_714) ;  /* 0x0000001000088947 */ /* 0x000fea0003800000 */
[----:B------:R-:W-:-:S03]  /*77a0*/  UMOV UR4, 0xffffffff ;  /* 0xffffffff00047882 */ /* 0x000fc60000000000 */
[----:B------:R-:W-:Y:S05]  /*77b0*/  BRA.DIV UR4, `(.L_x_715) ;  /* 0x0000013e04847947 */ /* 0x000fea000b800000 */
[----:B------:R0:W1:Y:S04]  /*77c0*/  SHFL.IDX PT, R3, R25, RZ, 0x1c1f ;  /* 0x001c1fff19037589 */ /* 0x00006800000e0000 */
[----:B------:R0:W2:Y:S04]  /*77d0*/  SHFL.IDX PT, R0, R24, RZ, 0x1c1f ;  /* 0x001c1fff18007589 */ /* 0x0000a800000e0000 */
[----:B------:R-:W3:Y:S04]  /*77e0*/  SHFL.IDX PT, R26, R26, RZ, 0x1c1f ;  /* 0x001c1fff1a1a7589 */ /* 0x000ee800000e0000 */
[----:B------:R0:W4:Y:S02]  /*77f0*/  SHFL.IDX PT, R21, R27, RZ, 0x1c1f ;  /* 0x001c1fff1b157589 */ /* 0x00012400000e0000 */
.L_x_966:
[----:B------:R-:W-:Y:S01]  /*7800*/  ULDC UR4, c[0x0][0x448] ;  /* 0x0001120000047ab9 */ /* 0x000fe20000000800 */
[----:B------:R-:W-:Y:S01]  /*7810*/  LEA.HI R4, R210, R210, RZ, 0x1 ;  /* 0x000000d2d2047211 */ /* 0x000fe200078f08ff */
[----:B------:R-:W-:Y:S01]  /*7820*/  IMAD R30, R155, UR4, RZ ;  /* 0x000000049b1e7c24 */ /* 0x000fe2000f8e02ff */
[----:B------:R-:W-:Y:S01]  /*7830*/  BSSY B1, `(.L_x_716) ;  /* 0x0000024000017945 */ /* 0x000fe20003800000 */
[----:B------:R-:W-:Y:S01]  /*7840*/  IMAD.SHL.U32 R10, R189, 0x40, RZ ;  /* 0x00000040bd0a7824 */ /* 0x000fe200078e00ff */
[----:B------:R-:W-:Y:S02]  /*7850*/  LOP3.LUT R7, R4, 0xfffffffe, RZ, 0xc0, !PT ;  /* 0xfffffffe04077812 */ /* 0x000fe400078ec0ff */
[----:B------:R-:W-:Y:S02]  /*7860*/  CS2R R8, SRZ ;  /* 0x0000000000087805 */ /* 0x000fe4000001ff00 */
[----:B------:R-:W-:Y:S02]  /*7870*/  ISETP.GE.AND P0, PT, R5, R30, PT ;  /* 0x0000001e0500720c */ /* 0x000fe40003f06270 */
[----:B------:R-:W-:-:S02]  /*7880*/  CS2R R4, SRZ ;  /* 0x0000000000047805 */ /* 0x000fc4000001ff00 */
[----:B------:R-:W-:Y:S01]  /*7890*/  LOP3.LUT R29, R10, 0x1c0, RZ, 0xc0, !PT ;  /* 0x000001c00a1d7812 */ /* 0x000fe200078ec0ff */
[----:B0-----:R-:W-:Y:S01]  /*78a0*/  IMAD.IADD R27, R210, 0x1, -R7 ;  /* 0x00000001d21b7824 */ /* 0x001fe200078e0a07 */
[----:B------:R-:W-:Y:S02]  /*78b0*/  CS2R R6, SRZ ;  /* 0x0000000000067805 */ /* 0x000fe4000001ff00 */
[----:B------:R-:W-:Y:S02]  /*78c0*/  CS2R R10, SRZ ;  /* 0x00000000000a7805 */ /* 0x000fe4000001ff00 */
[----:B------:R-:W-:-:S03]  /*78d0*/  SHF.L.U32 R27, R27, 0x1f, RZ ;  /* 0x0000001f1b1b7819 */ /* 0x000fc600000006ff */
[----:B------:R-:W-:Y:S05]  /*78e0*/  @P0 BRA `(.L_x_717) ;  /* 0x0000000000600947 */ /* 0x000fea0003800000 */
[----:B------:R-:W-:Y:S01]  /*78f0*/  ULDC UR4, c[0x0][0x3f4] ;  /* 0x0000fd0000047ab9 */ /* 0x000fe20000000800 */
[C---:B------:R-:W-:Y:S01]  /*7900*/  IMAD.SHL.U32 R14, R190.reuse, 0x2, RZ ;  /* 0x00000002be0e7824 */ /* 0x040fe200078e00ff */
[----:B------:R-:W-:Y:S01]  /*7910*/  ISETP.GE.AND P3, PT, R190, UR4, PT ;  /* 0x00000004be007c0c */ /* 0x000fe2000bf66270 */
[----:B--2---:R-:W-:Y:S01]  /*7920*/  IMAD.MOV.U32 R4, RZ, RZ, R0 ;  /* 0x000000ffff047224 */ /* 0x004fe200078e0000 */
[----:B------:R-:W-:Y:S01]  /*7930*/  ISETP.GE.AND P2, PT, R186, UR4, PT ;  /* 0x00000004ba007c0c */ /* 0x000fe2000bf46270 */
[----:B-1----:R-:W-:Y:S01]  /*7940*/  IMAD.MOV.U32 R5, RZ, RZ, R3 ;  /* 0x000000ffff057224 */ /* 0x002fe200078e0003 */
[----:B------:R-:W-:Y:S01]  /*7950*/  SHF.R.S32.HI R7, RZ, 0x1f, R190 ;  /* 0x0000001fff077819 */ /* 0x000fe200000114be */
[----:B----4-:R-:W-:Y:S01]  /*7960*/  IMAD.MOV.U32 R6, RZ, RZ, R21 ;  /* 0x000000ffff067224 */ /* 0x010fe200078e0015 */
[----:B------:R-:W-:Y:S02]  /*7970*/  CS2R R8, SRZ ;  /* 0x0000000000087805 */ /* 0x000fe4000001ff00 */
[----:B------:R-:W-:Y:S01]  /*7980*/  SHF.L.U64.HI R15, R190, 0x1, R7 ;  /* 0x00000001be0f7819 */ /* 0x000fe20000010207 */
[----:B---3--:R-:W-:-:S04]  /*7990*/  IMAD.MOV.U32 R7, RZ, RZ, R26 ;  /* 0x000000ffff077224 */ /* 0x008fc800078e001a */
[-C--:B------:R-:W-:Y:S02]  /*79a0*/  @!P3 IADD3 R12, P0, R0, R14.reuse, RZ ;  /* 0x0000000e000cb210 */ /* 0x080fe40007f1e0ff */
[----:B------:R-:W-:Y:S01]  /*79b0*/  @!P3 IADD3 R14, P1, R21, R14, RZ ;  /* 0x0000000e150eb210 */ /* 0x000fe20007f3e0ff */
[C---:B------:R-:W-:Y:S01]  /*79c0*/  @!P2 IMAD.WIDE R24, R186.reuse, 0x2, R4 ;  /* 0x00000002ba18a825 */ /* 0x040fe200078e0204 */
[----:B------:R-:W-:Y:S02]  /*79d0*/  CS2R R4, SRZ ;  /* 0x0000000000047805 */ /* 0x000fe4000001ff00 */
[----:B------:R-:W-:Y:S01]  /*79e0*/  CS2R R10, SRZ ;  /* 0x00000000000a7805 */ /* 0x000fe2000001ff00 */
[----:B------:R-:W-:Y:S01]  /*79f0*/  @!P2 IMAD.WIDE R20, R186, 0x2, R6 ;  /* 0x00000002ba14a825 */ /* 0x000fe200078e0206 */
[----:B------:R-:W-:Y:S01]  /*7a00*/  CS2R R6, SRZ ;  /* 0x0000000000067805 */ /* 0x000fe2000001ff00 */
[----:B------:R0:W5:Y:S02]  /*7a10*/  @!P2 LD.E.64 R8, desc[UR40][R24.64] ;  /* 0x000000281808a980 */ /* 0x000164000c101b00 */
[----:B------:R-:W-:-:S02]  /*7a20*/  @!P3 IMAD.X R13, R3, 0x1, R15, P0 ;  /* 0x00000001030db824 */ /* 0x000fc400000e060f */
[----:B------:R-:W-:Y:S01]  /*7a30*/  @!P3 IMAD.X R15, R26, 0x1, R15, P1 ;  /* 0x000000011a0fb824 */ /* 0x000fe200008e060f */
[----:B------:R0:W5:Y:S04]  /*7a40*/  @!P2 LD.E.64 R4, desc[UR40][R20.64] ;  /* 0x000000281404a980 */ /* 0x000168000c101b00 */
[----:B------:R0:W5:Y:S04]  /*7a50*/  @!P3 LD.E.64 R10, desc[UR40][R12.64] ;  /* 0x000000280c0ab980 */ /* 0x000168000c101b00 */
[----:B------:R0:W5:Y:S02]  /*7a60*/  @!P3 LD.E.64 R6, desc[UR40][R14.64] ;  /* 0x000000280e06b980 */ /* 0x000164000c101b00 */
.L_x_717:
[----:B------:R-:W-:Y:S05]  /*7a70*/  BSYNC B1 ;  /* 0x0000000000017941 */ /* 0x000fea0003800000 */
.L_x_716:
[----:B------:R-:W3:Y:S01]  /*7a80*/  SYNCS.PHASECHK.TRANS64.TRYWAIT P0, [R2+URZ+0x28c00], R27 ;  /* 0x028c001b020075a7 */ /* 0x000ee2000800017f */
[----:B-1----:R-:W-:Y:S01]  /*7a90*/  LOP3.LUT R3, R29, 0x18, R16, 0xf8, !PT ;  /* 0x000000181d037812 */ /* 0x002fe200078ef810 */
[----:B--2---:R-:W-:Y:S01]  /*7aa0*/  IMAD R0, R153, -0x40, R30 ;  /* 0xffffffc099007824 */ /* 0x004fe200078e021e */
[----:B0-----:R-:W-:Y:S01]  /*7ab0*/  SHF.R.U32.HI R12, RZ, 0x3, R29 ;  /* 0x00000003ff0c7819 */ /* 0x001fe2000001161d */
[--C-:B-----5:R-:W-:Y:S01]  /*7ac0*/  IMAD.MOV.U32 R14, RZ, RZ, R11.reuse ;  /* 0x000000ffff0e7224 */ /* 0x120fe200078e000b */
[----:B----4-:R-:W-:Y:S01]  /*7ad0*/  SHF.R.U64 R21, R10, 0x10, R11 ;  /* 0x000000100a157819 */ /* 0x010fe2000000120b */
[----:B------:R-:W-:Y:S01]  /*7ae0*/  IMAD.MOV.U32 R13, RZ, RZ, R5 ;  /* 0x000000ffff0d7224 */ /* 0x000fe200078e0005 */
[----:B------:R-:W-:Y:S01]  /*7af0*/  LOP3.LUT R29, R3, R12, RZ, 0x3c, !PT ;  /* 0x0000000c031d7212 */ /* 0x000fe200078e3cff */
[----:B------:R-:W-:Y:S01]  /*7b00*/  IMAD.MOV.U32 R3, RZ, RZ, R8 ;  /* 0x000000ffff037224 */ /* 0x000fe200078e0008 */
[----:B------:R-:W-:Y:S01]  /*7b10*/  SHF.R.U32.HI R15, RZ, 0x10, R11 ;  /* 0x00000010ff0f7819 */ /* 0x000fe2000001160b */
[--C-:B------:R-:W-:Y:S01]  /*7b20*/  IMAD.MOV.U32 R12, RZ, RZ, R9.reuse ;  /* 0x000000ffff0c7224 */ /* 0x100fe200078e0009 */
[----:B---3--:R-:W-:Y:S01]  /*7b30*/  SHF.R.U64 R26, R8, 0x10, R9 ;  /* 0x00000010081a7819 */ /* 0x008fe20000001209 */
[----:B------:R-:W-:Y:S01]  /*7b40*/  IMAD R11, R194, 0x200, R29 ;  /* 0x00000200c20b7824 */ /* 0x000fe200078e021d */
[----:B------:R-:W-:Y:S01]  /*7b50*/  SHF.R.U32.HI R25, RZ, 0x10, R9 ;  /* 0x00000010ff197819 */ /* 0x000fe20000011609 */
[----:B------:R-:W-:Y:S01]  /*7b60*/  IMAD.MOV.U32 R8, RZ, RZ, R10 ;  /* 0x000000ffff087224 */ /* 0x000fe200078e000a */
[--C-:B------:R-:W-:Y:S01]  /*7b70*/  SHF.R.U64 R24, R4, 0x10, R5.reuse ;  /* 0x0000001004187819 */ /* 0x100fe20000001205 */
[----:B------:R-:W-:Y:S01]  /*7b80*/  IMAD.MOV.U32 R9, RZ, RZ, R4 ;  /* 0x000000ffff097224 */ /* 0x000fe200078e0004 */
[----:B------:R-:W-:Y:S01]  /*7b90*/  VIMNMX R36, R0, 0x40, PT ;  /* 0x0000004000247848 */ /* 0x000fe20003fe0100 */
[----:B------:R-:W-:Y:S01]  /*7ba0*/  IMAD R11, R11, 0x2, R2 ;  /* 0x000000020b0b7824 */ /* 0x000fe200078e0202 */
[----:B------:R-:W-:Y:S01]  /*7bb0*/  SHF.R.U32.HI R20, RZ, 0x10, R5 ;  /* 0x00000010ff147819 */ /* 0x000fe20000011605 */
[----:B------:R-:W-:Y:S01]  /*7bc0*/  BSSY B1, `(.L_x_718) ;  /* 0x000000f000017945 */ /* 0x000fe20003800000 */
[----:B------:R-:W-:Y:S01]  /*7bd0*/  IMAD.MOV.U32 R5, RZ, RZ, R6 ;  /* 0x000000ffff057224 */ /* 0x000fe200078e0006 */
[----:B------:R-:W-:Y:S01]  /*7be0*/  PRMT R33, R3, 0x5410, R26 ;  /* 0x0000541003217816 */ /* 0x000fe2000000001a */
[--C-:B------:R-:W-:Y:S01]  /*7bf0*/  IMAD.MOV.U32 R10, RZ, RZ, R7.reuse ;  /* 0x000000ffff0a7224 */ /* 0x100fe200078e0007 */
[----:B------:R-:W-:Y:S01]  /*7c00*/  SHF.R.U64 R6, R6, 0x10, R7 ;  /* 0x0000001006067819 */ /* 0x000fe20000001207 */
[C---:B------:R-:W-:Y:S01]  /*7c10*/  VIADD R4, R11.reuse, 0x20400 ;  /* 0x000204000b047836 */ /* 0x040fe20000000000 */
[----:B------:R-:W-:Y:S01]  /*7c20*/  PRMT R3, R8, 0x5410, R21 ;  /* 0x0000541008037816 */ /* 0x000fe20000000015 */
[----:B------:R-:W-:Y:S01]  /*7c30*/  VIADD R0, R11, 0x20440 ;  /* 0x000204400b007836 */ /* 0x000fe20000000000 */
[----:B------:R-:W-:-:S02]  /*7c40*/  SHF.R.U32.HI R7, RZ, 0x10, R7 ;  /* 0x00000010ff077819 */ /* 0x000fc40000011607 */
[----:B------:R-:W-:Y:S02]  /*7c50*/  LOP3.LUT P2, RZ, R189, 0x4, RZ, 0xc0, !PT ;  /* 0x00000004bdff7812 */ /* 0x000fe4000784c0ff */
[----:B------:R-:W-:Y:S02]  /*7c60*/  ISETP.GE.AND P1, PT, R19, R36, PT ;  /* 0x000000241300720c */ /* 0x000fe40003f26270 */
[----:B------:R-:W-:Y:S02]  /*7c70*/  PRMT R12, R12, 0x5410, R25 ;  /* 0x000054100c0c7816 */ /* 0x000fe40000000019 */
[----:B------:R-:W-:Y:S02]  /*7c80*/  PRMT R8, R14, 0x5410, R15 ;  /* 0x000054100e087816 */ /* 0x000fe4000000000f */
[----:B------:R-:W-:Y:S01]  /*7c90*/  PRMT R35, R9, 0x5410, R24 ;  /* 0x0000541009237816 */ /* 0x000fe20000000018 */
[----:B------:R-:W-:Y:S06]  /*7ca0*/  @!P0 BRA `(.L_x_719) ;  /* 0x0000013800bc8947 */ /* 0x000fec0003800000 */
.L_x_967:
[----:B------:R-:W-:Y:S05]  /*7cb0*/  BSYNC B1 ;  /* 0x0000000000017941 */ /* 0x000fea0003800000 */
.L_x_718:
[----:B------:R-:W-:Y:S01]  /*7cc0*/  BSSY B1, `(.L_x_720) ;  /* 0x0000059000017945 */ /* 0x000fe20003800000 */
[----:B------:R-:W-:Y:S01]  /*7cd0*/  PRMT R13, R13, 0x5410, R20 ;  /* 0x000054100d0d7816 */ /* 0x000fe20000000014 */
[----:B------:R-:W-:Y:S01]  /*7ce0*/  @P2 VIADD R0, R4, 0xffffffc0 ;  /* 0xffffffc004002836 */ /* 0x000fe20000000000 */
[----:B------:R-:W-:Y:S02]  /*7cf0*/  PRMT R9, R5, 0x5410, R6 ;  /* 0x0000541005097816 */ /* 0x000fe40000000006 */
[----:B------:R-:W-:Y:S01]  /*7d00*/  PRMT R10, R10, 0x5410, R7 ;  /* 0x000054100a0a7816 */ /* 0x000fe20000000007 */
[----:B------:R-:W-:Y:S06]  /*7d10*/  @P1 BRA `(.L_x_721) ;  /* 0x00000004004c1947 */ /* 0x000fec0003800000 */
[----:B------:R-:W1:Y:S01]  /*7d20*/  LDC R5, c[0x0][0x3f4] ;  /* 0x0000fd00ff057b82 */ /* 0x000e620000000800 */
[----:B------:R-:W-:Y:S01]  /*7d30*/  BSSY B2, `(.L_x_722) ;  /* 0x000002a000027945 */ /* 0x000fe20003800000 */
[-C--:B-1----:R-:W-:Y:S02]  /*7d40*/  ISETP.GE.AND P0, PT, R186, R5.reuse, PT ;  /* 0x00000005ba00720c */ /* 0x082fe40003f06270 */
[----:B------:R-:W-:-:S11]  /*7d50*/  ISETP.GE.AND P1, PT, R190, R5, PT ;  /* 0x00000005be00720c */ /* 0x000fd60003f26270 */
[----:B------:R-:W-:Y:S05]  /*7d60*/  @P0 BRA `(.L_x_723) ;  /* 0x0000000000980947 */ /* 0x000fea0003800000 */
[----:B------:R-:W1:Y:S01]  /*7d70*/  LDS.128 R4, [R11+0x20400] ;  /* 0x020400000b047984 */ /* 0x000e620000000c00 */
[C---:B0-----:R-:W-:Y:S01]  /*7d80*/  IMAD.U32 R27, R35.reuse, 0x10000, RZ ;  /* 0x00010000231b7824 */ /* 0x041fe200078e00ff */
[----:B------:R-:W-:Y:S01]  /*7d90*/  LOP3.LUT R26, R35, 0xffff0000, RZ, 0xc0, !PT ;  /* 0xffff0000231a7812 */ /* 0x000fe200078ec0ff */
[C---:B------:R-:W-:Y:S01]  /*7da0*/  IMAD.U32 R25, R33.reuse, 0x10000, RZ ;  /* 0x0001000021197824 */ /* 0x040fe200078e00ff */
[----:B------:R-:W-:Y:S01]  /*7db0*/  LOP3.LUT R24, R33, 0xffff0000, RZ, 0xc0, !PT ;  /* 0xffff000021187812 */ /* 0x000fe200078ec0ff */
[C---:B-1----:R-:W-:Y:S01]  /*7dc0*/  IMAD.U32 R14, R4.reuse, 0x10000, RZ ;  /* 0x00010000040e7824 */ /* 0x042fe200078e00ff */
[----:B------:R-:W-:Y:S01]  /*7dd0*/  LOP3.LUT R4, R4, 0xffff0000, RZ, 0xc0, !PT ;  /* 0xffff000004047812 */ /* 0x000fe200078ec0ff */
[C---:B------:R-:W-:Y:S01]  /*7de0*/  IMAD.U32 R15, R5.reuse, 0x10000, RZ ;  /* 0x00010000050f7824 */ /* 0x040fe200078e00ff */
[----:B------:R-:W-:Y:S01]  /*7df0*/  LOP3.LUT R5, R5, 0xffff0000, RZ, 0xc0, !PT ;  /* 0xffff000005057812 */ /* 0x000fe200078ec0ff */
[C---:B------:R-:W-:Y:S01]  /*7e00*/  IMAD.U32 R20, R6.reuse, 0x10000, RZ ;  /* 0x0001000006147824 */ /* 0x040fe200078e00ff */
[----:B------:R-:W-:Y:S01]  /*7e10*/  LOP3.LUT R6, R6, 0xffff0000, RZ, 0xc0, !PT ;  /* 0xffff000006067812 */ /* 0x000fe200078ec0ff */
[C---:B------:R-:W-:Y:S01]  /*7e20*/  FMUL.FTZ R29, R4.reuse, R27 ;  /* 0x0000001b041d7220 */ /* 0x040fe20000410000 */
[----:B------:R-:W-:Y:S01]  /*7e30*/  FMUL.FTZ R4, R4, R25 ;  /* 0x0000001904047220 */ /* 0x000fe20000410000 */
[----:B------:R-:W-:-:S02]  /*7e40*/  IMAD.U32 R21, R7, 0x10000, RZ ;  /* 0x0001000007157824 */ /* 0x000fc400078e00ff */
[----:B------:R-:W-:Y:S01]  /*7e50*/  FMUL.FTZ R32, R5, R26 ;  /* 0x0000001a05207220 */ /* 0x000fe20000410000 */
[C---:B------:R-:W-:Y:S01]  /*7e60*/  FFMA.FTZ R29, R14.reuse, R25, -R29 ;  /* 0x000000190e1d7223 */ /* 0x040fe2000001081d */
[----:B------:R-:W-:Y:S01]  /*7e70*/  FFMA.FTZ R30, R14, R27, R4 ;  /* 0x0000001b0e1e7223 */ /* 0x000fe20000010004 */
[----:B------:R-:W-:Y:S01]  /*7e80*/  LOP3.LUT R7, R7, 0xffff0000, RZ, 0xc0, !PT ;  /* 0xffff000007077812 */ /* 0x000fe200078ec0ff */
[-C--:B------:R-:W-:Y:S01]  /*7e90*/  FMUL.FTZ R34, R5, R24.reuse ;  /* 0x0000001805227220 */ /* 0x080fe20000410000 */
[C---:B------:R-:W-:Y:S01]  /*7ea0*/  LOP3.LUT R14, R13.reuse, 0xffff0000, RZ, 0xc0, !PT ;  /* 0xffff00000d0e7812 */ /* 0x040fe200078ec0ff */
[----:B------:R-:W-:Y:S01]  /*7eb0*/  IMAD.U32 R25, R13, 0x10000, RZ ;  /* 0x000100000d197824 */ /* 0x000fe200078e00ff */
[C---:B------:R-:W-:Y:S01]  /*7ec0*/  LOP3.LUT R4, R12.reuse, 0xffff0000, RZ, 0xc0, !PT ;  /* 0xffff00000c047812 */ /* 0x040fe200078ec0ff */
[----:B------:R-:W-:Y:S02]  /*7ed0*/  IMAD.U32 R5, R12, 0x10000, RZ ;  /* 0x000100000c057824 */ /* 0x000fe400078e00ff */
[C---:B------:R-:W-:Y:S01]  /*7ee0*/  FFMA.FTZ R32, R15.reuse, R24, -R32 ;  /* 0x000000180f207223 */ /* 0x040fe20000010820 */
[----:B------:R-:W-:Y:S01]  /*7ef0*/  FFMA.FTZ R15, R15, R26, R34 ;  /* 0x0000001a0f0f7223 */ /* 0x000fe20000010022 */
[C---:B------:R-:W-:Y:S01]  /*7f00*/  FMUL.FTZ R27, R6.reuse, R25 ;  /* 0x00000019061b7220 */ /* 0x040fe20000410000 */
[-C--:B------:R-:W-:Y:S01]  /*7f10*/  FMUL.FTZ R24, R6, R5.reuse ;  /* 0x0000000506187220 */ /* 0x080fe20000410000 */
[C---:B------:R-:W-:Y:S01]  /*7f20*/  FMUL.FTZ R26, R7.reuse, R14 ;  /* 0x0000000e071a7220 */ /* 0x040fe20000410000 */
[-C--:B------:R-:W-:Y:S01]  /*7f30*/  FMUL.FTZ R31, R7, R4.reuse ;  /* 0x00000004071f7220 */ /* 0x080fe20000410000 */
[C---:B------:R-:W-:Y:S01]  /*7f40*/  FFMA.FTZ R6, R20.reuse, R5, -R27 ;  /* 0x0000000514067223 */ /* 0x040fe2000001081b */
[----:B------:R-:W-:Y:S01]  /*7f50*/  FFMA.FTZ R25, R20, R25, R24 ;  /* 0x0000001914197223 */ /* 0x000fe20000010018 */
[C---:B------:R-:W-:Y:S01]  /*7f60*/  FFMA.FTZ R7, R21.reuse, R4, -R26 ;  /* 0x0000000415077223 */ /* 0x040fe2000001081a */
[----:B------:R-:W-:Y:S01]  /*7f70*/  FFMA.FTZ R14, R21, R14, R31 ;  /* 0x0000000e150e7223 */ /* 0x000fe2000001001f */
[----:B------:R-:W-:-:S02]  /*7f80*/  F2FP.BF16.F32.PACK_AB R4, R30, R29 ;  /* 0x0000001d1e04723e */ /* 0x000fc400000010ff */
[----:B------:R-:W-:Y:S02]  /*7f90*/  F2FP.BF16.F32.PACK_AB R5, R15, R32 ;  /* 0x000000200f05723e */ /* 0x000fe400000010ff */
[----:B------:R-:W-:Y:S02]  /*7fa0*/  F2FP.BF16.F32.PACK_AB R6, R25, R6 ;  /* 0x000000061906723e */ /* 0x000fe400000010ff */
[----:B------:R-:W-:-:S05]  /*7fb0*/  F2FP.BF16.F32.PACK_AB R7, R14, R7 ;  /* 0x000000070e07723e */ /* 0x000fca00000010ff */
[----:B------:R1:W-:Y:S02]  /*7fc0*/  STS.128 [R11+0x20400], R4 ;  /* 0x020400040b007388 */ /* 0x0003e40000000c00 */
.L_x_723:
[----:B------:R-:W-:Y:S05]  /*7fd0*/  BSYNC B2 ;  /* 0x0000000000027941 */ /* 0x000fea0003800000 */
.L_x_722:
[----:B------:R-:W-:Y:S05]  /*7fe0*/  @P1 BRA `(.L_x_721) ;  /* 0x0000000000981947 */ /* 0x000fea0003800000 */
[----:B-1----:R-:W1:Y:S01]  /*7ff0*/  LDS.128 R4, [R0] ;  /* 0x0000000000047984 */ /* 0x002e620000000c00 */
        /* <DEDUP_REMOVED lines=36> */
[----:B------:R2:W-:Y:S02]  /*8240*/  STS.128 [R0], R4 ;  /* 0x0000000400007388 */ /* 0x0005e40000000c00 */
.L_x_721:
[----:B------:R-:W-:Y:S05]  /*8250*/  BSYNC B1 ;  /* 0x0000000000017941 */ /* 0x000fea0003800000 */
.L_x_720:
[----:B------:R-:W-:-:S13]  /*8260*/  ISETP.GE.AND P0, PT, R28, R36, PT ;  /* 0x000000241c00720c */ /* 0x000fda0003f06270 */
[----:B------:R-:W-:Y:S05]  /*8270*/  @P0 BRA `(.L_x_724) ;  /* 0x0000001400280947 */ /* 0x000fea0003800000 */
[----:B-12---:R-:W1:Y:S01]  /*8280*/  LDC R5, c[0x0][0x3f4] ;  /* 0x0000fd00ff057b82 */ /* 0x006e620000000800 */
[----:B------:R-:W-:Y:S01]  /*8290*/  BSSY B1, `(.L_x_725) ;  /* 0x000002a000017945 */ /* 0x000fe20003800000 */
[-C--:B-1----:R-:W-:Y:S02]  /*82a0*/  ISETP.GE.AND P0, PT, R186, R5.reuse, PT ;  /* 0x00000005ba00720c */ /* 0x082fe40003f06270 */
[----:B------:R-:W-:-:S11]  /*82b0*/  ISETP.GE.AND P1, PT, R190, R5, PT ;  /* 0x00000005be00720c */ /* 0x000fd60003f26270 */
[----:B------:R-:W-:Y:S05]  /*82c0*/  @P0 BRA `(.L_x_726) ;  /* 0x0000000000980947 */ /* 0x000fea0003800000 */
[----:B------:R-:W1:Y:S01]  /*82d0*/  LDS.128 R4, [R11+0x21400] ;  /* 0x021400000b047984 */ /* 0x000e620000000c00 */
[C---:B------:R-:W-:Y:S01]  /*82e0*/  IMAD.U32 R26, R33.reuse, 0x10000, RZ ;  /* 0x00010000211a7824 */ /* 0x040fe200078e00ff */
[----:B------:R-:W-:Y:S01]  /*82f0*/  LOP3.LUT R33, R33, 0xffff0000, RZ, 0xc0, !PT ;  /* 0xffff000021217812 */ /* 0x000fe200078ec0ff */
[C---:B------:R-:W-:Y:S01]  /*8300*/  IMAD.U32 R28, R35.reuse, 0x10000, RZ ;  /* 0x00010000231c7824 */ /* 0x040fe200078e00ff */
[----:B------:R-:W-:Y:S02]  /*8310*/  LOP3.LUT R35, R35, 0xffff0000, RZ, 0xc0, !PT ;  /* 0xffff000023237812 */ /* 0x000fe400078ec0ff */
[----:B------:R-:W-:Y:S01]  /*8320*/  LOP3.LUT R29, R13, 0xffff0000, RZ, 0xc0, !PT ;  /* 0xffff00000d1d7812 */ /* 0x000fe200078ec0ff */
[C---:B-1----:R-:W-:Y:S01]  /*8330*/  IMAD.U32 R14, R4.reuse, 0x10000, RZ ;  /* 0x00010000040e7824 */ /* 0x042fe200078e00ff */
[----:B------:R-:W-:Y:S01]  /*8340*/  LOP3.LUT R4, R4, 0xffff0000, RZ, 0xc0, !PT ;  /* 0xffff000004047812 */ /* 0x000fe200078ec0ff */
[C---:B------:R-:W-:Y:S01]  /*8350*/  IMAD.U32 R15, R5.reuse, 0x10000, RZ ;  /* 0x00010000050f7824 */ /* 0x040fe200078e00ff */
[----:B------:R-:W-:Y:S01]  /*8360*/  LOP3.LUT R5, R5, 0xffff0000, RZ, 0xc0, !PT ;  /* 0xffff000005057812 */ /* 0x000fe200078ec0ff */
[C---:B------:R-:W-:Y:S01]  /*8370*/  IMAD.U32 R20, R6.reuse, 0x10000, RZ ;  /* 0x0001000006147824 */ /* 0x040fe200078e00ff */
[----:B------:R-:W-:Y:S01]  /*8380*/  LOP3.LUT R6, R6, 0xffff0000, RZ, 0xc0, !PT ;  /* 0xffff000006067812 */ /* 0x000fe200078ec0ff */
[-C--:B------:R-:W-:Y:S01]  /*8390*/  FMUL.FTZ R25, R28, R4.reuse ;  /* 0x000000041c197220 */ /* 0x080fe20000410000 */
[C---:B0-----:R-:W-:Y:S01]  /*83a0*/  FMUL.FTZ R27, R26.reuse, R4 ;  /* 0x000000041a1b7220 */ /* 0x041fe20000410000 */
[C---:B------:R-:W-:Y:S01]  /*83b0*/  IMAD.U32 R21, R7.reuse, 0x10000, RZ ;  /* 0x0001000007157824 */ /* 0x040fe200078e00ff */
[----:B------:R-:W-:Y:S01]  /*83c0*/  LOP3.LUT R7, R7, 0xffff0000, RZ, 0xc0, !PT ;  /* 0xffff000007077812 */ /* 0x000fe200078ec0ff */
[-C--:B------:R-:W-:Y:S01]  /*83d0*/  FFMA.FTZ R4, R26, R14.reuse, -R25 ;  /* 0x0000000e1a047223 */ /* 0x080fe20000010819 */
[----:B------:R-:W-:Y:S01]  /*83e0*/  FFMA.FTZ R27, R28, R14, R27 ;  /* 0x0000000e1c1b7223 */ /* 0x000fe2000001001b */
[-C--:B------:R-:W-:Y:S01]  /*83f0*/  FMUL.FTZ R24, R35, R5.reuse ;  /* 0x0000000523187220 */ /* 0x080fe20000410000 */
[----:B------:R-:W-:Y:S01]  /*8400*/  FMUL.FTZ R14, R33, R5 ;  /* 0x00000005210e7220 */ /* 0x000fe20000410000 */
[----:B------:R-:W-:Y:S01]  /*8410*/  LOP3.LUT R25, R12, 0xffff0000, RZ, 0xc0, !PT ;  /* 0xffff00000c197812 */ /* 0x000fe200078ec0ff */
[----:B------:R-:W-:-:S02]  /*8420*/  IMAD.U32 R28, R13, 0x10000, RZ ;  /* 0x000100000d1c7824 */ /* 0x000fc400078e00ff */
[-C--:B------:R-:W-:Y:S01]  /*8430*/  FFMA.FTZ R5, R33, R15.reuse, -R24 ;  /* 0x0000000f21057223 */ /* 0x080fe20000010818 */
[----:B------:R-:W-:Y:S02]  /*8440*/  IMAD.U32 R26, R12, 0x10000, RZ ;  /* 0x000100000c1a7824 */ /* 0x000fe400078e00ff */
[----:B------:R-:W-:Y:S01]  /*8450*/  FFMA.FTZ R14, R35, R15, R14 ;  /* 0x0000000f230e7223 */ /* 0x000fe2000001000e */
[-C--:B------:R-:W-:Y:S01]  /*8460*/  FMUL.FTZ R13, R28, R6.reuse ;  /* 0x000000061c0d7220 */ /* 0x080fe20000410000 */
[-C--:B------:R-:W-:Y:S01]  /*8470*/  FMUL.FTZ R12, R29, R7.reuse ;  /* 0x000000071d0c7220 */ /* 0x080fe20000410000 */
[C---:B------:R-:W-:Y:S01]  /*8480*/  FMUL.FTZ R15, R26.reuse, R6 ;  /* 0x000000061a0f7220 */ /* 0x040fe20000410000 */
[C---:B------:R-:W-:Y:S01]  /*8490*/  FMUL.FTZ R24, R25.reuse, R7 ;  /* 0x0000000719187220 */ /* 0x040fe20000410000 */
[-C--:B------:R-:W-:Y:S01]  /*84a0*/  FFMA.FTZ R6, R26, R20.reuse, -R13 ;  /* 0x000000141a067223 */ /* 0x080fe2000001080d */
[-C--:B------:R-:W-:Y:S01]  /*84b0*/  FFMA.FTZ R7, R25, R21.reuse, -R12 ;  /* 0x0000001519077223 */ /* 0x080fe2000001080c */
[----:B------:R-:W-:Y:S01]  /*84c0*/  FFMA.FTZ R15, R28, R20, R15 ;  /* 0x000000141c0f7223 */ /* 0x000fe2000001000f */
[----:B------:R-:W-:Y:S01]  /*84d0*/  FFMA.FTZ R24, R29, R21, R24 ;  /* 0x000000151d187223 */ /* 0x000fe20000010018 */
[----:B------:R-:W-:-:S02]  /*84e0*/  F2FP.BF16.F32.PACK_AB R4, R27, R4 ;  /* 0x000000041b04723e */ /* 0x000fc400000010ff */
[----:B------:R-:W-:Y:S02]  /*84f0*/  F2FP.BF16.F32.PACK_AB R5, R14, R5 ;  /* 0x000000050e05723e */ /* 0x000fe400000010ff */
[----:B------:R-:W-:Y:S02]  /*8500*/  F2FP.BF16.F32.PACK_AB R6, R15, R6 ;  /* 0x000000060f06723e */ /* 0x000fe400000010ff */
[----:B------:R-:W-:-:S05]  /*8510*/  F2FP.BF16.F32.PACK_AB R7, R24, R7 ;  /* 0x000000071807723e */ /* 0x000fca00000010ff */
[----:B------:R1:W-:Y:S02]  /*8520*/  STS.128 [R11+0x21400], R4 ;  /* 0x021400040b007388 */ /* 0x0003e40000000c00 */
.L_x_726:
[----:B------:R-:W-:Y:S05]  /*8530*/  BSYNC B1 ;  /* 0x0000000000017941 */ /* 0x000fea0003800000 */
.L_x_725:
[----:B------:R-:W-:Y:S05]  /*8540*/  @P1 BRA `(.L_x_724) ;  /* 0x0000001000741947 */ /* 0x000fea0003800000 */
[----:B-1----:R-:W1:Y:S01]  /*8550*/  LDS.128 R4, [R0+0x1000] ;  /* 0x0010000000047984 */ /* 0x002e620000000c00 */
[C---:B------:R-:W-:Y:S01]  /*8560*/  IMAD.U32 R21, R9.reuse, 0x10000, RZ ;  /* 0x0001000009157824 */ /* 0x040fe200078e00ff */
[----:B------:R-:W-:Y:S01]  /*8570*/  LOP3.LUT R26, R9, 0xffff0000, RZ, 0xc0, !PT ;  /* 0xffff0000091a7812 */ /* 0x000fe200078ec0ff */
[C---:B------:R-:W-:Y:S01]  /*8580*/  IMAD.U32 R15, R3.reuse, 0x10000, RZ ;  /* 0x00010000030f7824 */ /* 0x040fe200078e00ff */
[----:B------:R-:W-:Y:S01]  /*8590*/  LOP3.LUT R24, R3, 0xffff0000, RZ, 0xc0, !PT ;  /* 0xffff000003187812 */ /* 0x000fe200078ec0ff */
[C---:B------:R-:W-:Y:S01]  /*85a0*/  IMAD.U32 R25, R10.reuse, 0x10000, RZ ;  /* 0x000100000a197824 */ /* 0x040fe200078e00ff */
[----:B0-----:R-:W-:Y:S01]  /*85b0*/  LOP3.LUT R27, R10, 0xffff0000, RZ, 0xc0, !PT ;  /* 0xffff00000a1b7812 */ /* 0x001fe200078ec0ff */
[C---:B-1----:R-:W-:Y:S01]  /*85c0*/  IMAD.U32 R11, R4.reuse, 0x10000, RZ ;  /* 0x00010000040b7824 */ /* 0x042fe200078e00ff */
[----:B------:R-:W-:Y:S01]  /*85d0*/  LOP3.LUT R4, R4, 0xffff0000, RZ, 0xc0, !PT ;  /* 0xffff000004047812 */ /* 0x000fe200078ec0ff */
[C---:B------:R-:W-:Y:S01]  /*85e0*/  IMAD.U32 R12, R5.reuse, 0x10000, RZ ;  /* 0x00010000050c7824 */ /* 0x040fe200078e00ff */
[----:B------:R-:W-:Y:S01]  /*85f0*/  LOP3.LUT R5, R5, 0xffff0000, RZ, 0xc0, !PT ;  /* 0xffff000005057812 */ /* 0x000fe200078ec0ff */
[C---:B------:R-:W-:Y:S01]  /*8600*/  IMAD.U32 R3, R6.reuse, 0x10000, RZ ;  /* 0x0001000006037824 */ /* 0x040fe200078e00ff */
[----:B------:R-:W-:Y:S01]  /*8610*/  LOP3.LUT R6, R6, 0xffff0000, RZ, 0xc0, !PT ;  /* 0xffff000006067812 */ /* 0x000fe200078ec0ff */
[-C--:B------:R-:W-:Y:S01]  /*8620*/  FMUL.FTZ R14, R21, R4.reuse ;  /* 0x00000004150e7220 */ /* 0x080fe20000410000 */
[----:B------:R-:W-:Y:S01]  /*8630*/  FMUL.FTZ R20, R15, R4 ;  /* 0x000000040f147220 */ /* 0x000fe20000410000 */
[----:B------:R-:W-:Y:S01]  /*8640*/  FMUL.FTZ R13, R26, R5 ;  /* 0x000000051a0d7220 */ /* 0x000fe20000410000 */
[----:B------:R-:W-:-:S02]  /*8650*/  IMAD.U32 R9, R7, 0x10000, RZ ;  /* 0x0001000007097824 */ /* 0x000fc400078e00ff */
[-C--:B------:R-:W-:Y:S01]  /*8660*/  FFMA.FTZ R4, R15, R11.reuse, -R14 ;  /* 0x0000000b0f047223 */ /* 0x080fe2000001080e */
[----:B------:R-:W-:Y:S01]  /*8670*/  FFMA.FTZ R11, R21, R11, R20 ;  /* 0x0000000b150b7223 */ /* 0x000fe20000010014 */
[C---:B------:R-:W-:Y:S01]  /*8680*/  FMUL.FTZ R15, R24.reuse, R5 ;  /* 0x00000005180f7220 */ /* 0x040fe20000410000 */
[----:B------:R-:W-:Y:S01]  /*8690*/  LOP3.LUT R7, R7, 0xffff0000, RZ, 0xc0, !PT ;  /* 0xffff000007077812 */ /* 0x000fe200078ec0ff */
[----:B------:R-:W-:Y:S01]  /*86a0*/  FFMA.FTZ R5, R24, R12, -R13 ;  /* 0x0000000c18057223 */ /* 0x000fe2000001080d */
[C---:B------:R-:W-:Y:S01]  /*86b0*/  LOP3.LUT R21, R8.reuse, 0xffff0000, RZ, 0xc0, !PT ;  /* 0xffff000008157812 */ /* 0x040fe200078ec0ff */
[----:B------:R-:W-:Y:S02]  /*86c0*/  IMAD.U32 R13, R8, 0x10000, RZ ;  /* 0x00010000080d7824 */ /* 0x000fe400078e00ff */
[----:B------:R-:W-:Y:S01]  /*86d0*/  FMUL.FTZ R8, R25, R6 ;  /* 0x0000000619087220 */ /* 0x000fe20000410000 */
[-C--:B------:R-:W-:Y:S01]  /*86e0*/  FMUL.FTZ R14, R27, R7.reuse ;  /* 0x000000071b0e7220 */ /* 0x080fe20000410000 */
[----:B------:R-:W-:Y:S01]  /*86f0*/  FFMA.FTZ R12, R26, R12, R15 ;  /* 0x0000000c1a0c7223 */ /* 0x000fe2000001000f */
[----:B------:R-:W-:Y:S01]  /*8700*/  FMUL.FTZ R10, R13, R6 ;  /* 0x000000060d0a7220 */ /* 0x000fe20000410000 */
[----:B------:R-:W-:Y:S01]  /*8710*/  FMUL.FTZ R20, R21, R7 ;  /* 0x0000000715147220 */ /* 0x000fe20000410000 */
[----:B------:R-:W-:Y:S01]  /*8720*/  FFMA.FTZ R6, R13, R3, -R8 ;  /* 0x000000030d067223 */ /* 0x000fe20000010808 */
[----:B------:R-:W-:Y:S01]  /*8730*/  FFMA.FTZ R7, R21, R9, -R14 ;  /* 0x0000000915077223 */ /* 0x000fe2000001080e */
[----:B------:R-:W-:Y:S01]  /*8740*/  FFMA.FTZ R3, R25, R3, R10 ;  /* 0x0000000319037223 */ /* 0x000fe2000001000a */
[----:B------:R-:W-:Y:S01]  /*8750*/  FFMA.FTZ R20, R27, R9, R20 ;  /* 0x000000091b147223 */ /* 0x000fe20000010014 */
[----:B------:R-:W-:-:S02]  /*8760*/  F2FP.BF16.F32.PACK_AB R4, R11, R4 ;  /* 0x000000040b04723e */ /* 0x000fc400000010ff */
[----:B------:R-:W-:Y:S02]  /*8770*/  F2FP.BF16.F32.PACK_AB R5, R12, R5 ;  /* 0x000000050c05723e */ /* 0x000fe400000010ff */
[----:B------:R-:W-:Y:S02]  /*8780*/  F2FP.BF16.F32.PACK_AB R6, R3, R6 ;  /* 0x000000060306723e */ /* 0x000fe400000010ff */
[----:B------:R-:W-:-:S05]  /*8790*/  F2FP.BF16.F32.PACK_AB R7, R20, R7 ;  /* 0x000000071407723e */ /* 0x000fca00000010ff */
[----:B------:R3:W-:Y:S01]  /*87a0*/  STS.128 [R0+0x1000], R4 ;  /* 0x0010000400007388 */ /* 0x0007e20000000c00 */
[----:B------:R-:W-:Y:S05]  /*87b0*/  BRA `(.L_x_724) ;  /* 0x0000000c00d87947 */ /* 0x000fea0003800000 */
.L_x_714:
[----:B------:R-:W-:-:S03]  /*87c0*/  UMOV UR4, 0xffffffff ;  /* 0xffffffff00047882 */ /* 0x000fc60000000000 */
[----:B------:R-:W-:Y:S05]  /*87d0*/  BRA.DIV UR4, `(.L_x_727) ;  /* 0x0000013204047947 */ /* 0x000fea000b800000 */
[----:B------:R-:W0:Y:S04]  /*87e0*/  SHFL.IDX PT, R0, R25, RZ, 0x1c1f ;  /* 0x001c1fff19007589 */ /* 0x000e2800000e0000 */
[----:B------:R-:W1:Y:S04]  /*87f0*/  SHFL.IDX PT, R3, R24, RZ, 0x1c1f ;  /* 0x001c1fff18037589 */ /* 0x000e6800000e0000 */
[----:B------:R2:W3:Y:S04]  /*8800*/  SHFL.IDX PT, R4, R26, RZ, 0x1c1f ;  /* 0x001c1fff1a047589 */ /* 0x0004e800000e0000 */
[----:B------:R2:W4:Y:S01]  /*8810*/  SHFL.IDX PT, R14, R27, RZ, 0x1c1f ;  /* 0x001c1fff1b0e7589 */ /* 0x00052200000e0000 */
[----:B0-----:R-:W-:-:S02]  /*8820*/  IMAD.MOV.U32 R13, RZ, RZ, R0 ;  /* 0x000000ffff0d7224 */ /* 0x001fc400078e0000 */
[----:B-12---:R-:W-:-:S07]  /*8830*/  IMAD.MOV.U32 R12, RZ, RZ, R3 ;  /* 0x000000ffff0c7224 */ /* 0x006fce00078e0003 */
.L_x_973:
[----:B------:R-:W-:Y:S01]  /*8840*/  ULDC UR4, c[0x0][0x448] ;  /* 0x0001120000047ab9 */ /* 0x000fe20000000800 */
[----:B------:R-:W0:Y:S01]  /*8850*/  LDC R25, c[0x0][0x3f4] ;  /* 0x0000fd00ff197b82 */ /* 0x000e220000000800 */
[----:B------:R-:W-:Y:S01]  /*8860*/  IMAD R0, R155, UR4, RZ ;  /* 0x000000049b007c24 */ /* 0x000fe2000f8e02ff */
[----:B------:R-:W-:Y:S01]  /*8870*/  LEA.HI R3, R210, R210, RZ, 0x1 ;  /* 0x000000d2d2037211 */ /* 0x000fe200078f08ff */
[----:B------:R-:W-:Y:S01]  /*8880*/  BSSY B1, `(.L_x_728) ;  /* 0x0000013000017945 */ /* 0x000fe20003800000 */
[----:B---3--:R-:W-:Y:S01]  /*8890*/  IMAD.MOV.U32 R15, RZ, RZ, R4 ;  /* 0x000000ffff0f7224 */ /* 0x008fe200078e0004 */
[----:B------:R-:W-:Y:S02]  /*88a0*/  CS2R R6, SRZ ;  /* 0x0000000000067805 */ /* 0x000fe4000001ff00 */
[----:B------:R-:W-:Y:S02]  /*88b0*/  ISETP.GE.AND P0, PT, R5, R0, PT ;  /* 0x000000000500720c */ /* 0x000fe40003f06270 */
[----:B------:R-:W-:-:S02]  /*88c0*/  CS2R R4, SRZ ;  /* 0x0000000000047805 */ /* 0x000fc4000001ff00 */
[----:B------:R-:W-:Y:S02]  /*88d0*/  LOP3.LUT R3, R3, 0xfffffffe, RZ, 0xc0, !PT ;  /* 0xfffffffe03037812 */ /* 0x000fe400078ec0ff */
[----:B------:R-:W-:Y:S02]  /*88e0*/  CS2R R10, SRZ ;  /* 0x00000000000a7805 */ /* 0x000fe4000001ff00 */
[----:B------:R-:W-:Y:S01]  /*88f0*/  CS2R R8, SRZ ;  /* 0x0000000000087805 */ /* 0x000fe2000001ff00 */
[----:B------:R-:W-:-:S05]  /*8900*/  IMAD.IADD R3, R210, 0x1, -R3 ;  /* 0x00000001d2037824 */ /* 0x000fca00078e0a03 */
[----:B------:R-:W-:Y:S01]  /*8910*/  SHF.L.U32 R27, R3, 0x1f, RZ ;  /* 0x0000001f031b7819 */ /* 0x000fe200000006ff */
[----:B------:R-:W-:Y:S06]  /*8920*/  @P0 BRA `(.L_x_729) ;  /* 0x0000000000200947 */ /* 0x000fec0003800000 */
[----:B------:R-:W-:Y:S01]  /*8930*/  ULDC UR4, c[0x0][0x3f4] ;  /* 0x0000fd0000047ab9 */ /* 0x000fe20000000800 */
[----:B------:R-:W-:Y:S02]  /*8940*/  CS2R R6, SRZ ;  /* 0x0000000000067805 */ /* 0x000fe4000001ff00 */
[----:B------:R-:W-:-:S13]  /*8950*/  ISETP.GE.AND P0, PT, R16, UR4, PT ;  /* 0x0000000410007c0c */ /* 0x000fda000bf06270 */
[----:B------:R-:W-:Y:S05]  /*8960*/  @P0 BRA `(.L_x_729) ;  /* 0x0000000000100947 */ /* 0x000fea0003800000 */
[----:B------:R-:W-:-:S04]  /*8970*/  IMAD.WIDE R12, R16, 0x2, R12 ;  /* 0x00000002100c7825 */ /* 0x000fc800078e020c */
[----:B----4-:R-:W-:Y:S01]  /*8980*/  IMAD.WIDE R14, R16, 0x2, R14 ;  /* 0x00000002100e7825 */ /* 0x010fe200078e020e */
[----:B------:R1:W5:Y:S04]  /*8990*/  LD.E.128 R8, desc[UR40][R12.64] ;  /* 0x000000280c087980 */ /* 0x000368000c101d00 */
[----:B------:R1:W5:Y:S02]  /*89a0*/  LD.E.128 R4, desc[UR40][R14.64] ;  /* 0x000000280e047980 */ /* 0x000364000c101d00 */
.L_x_729:
[----:B------:R-:W-:Y:S05]  /*89b0*/  BSYNC B1 ;  /* 0x0000000000017941 */ /* 0x000fea0003800000 */
.L_x_728:
[----:B------:R-:W2:Y:S01]  /*89c0*/  SYNCS.PHASECHK.TRANS64.TRYWAIT P1, [R2+URZ+0x28c00], R27 ;  /* 0x028c001b020075a7 */ /* 0x000ea2000802017f */
[----:B------:R-:W-:Y:S01]  /*89d0*/  IMAD R0, R153, -0x40, R0 ;  /* 0xffffffc099007824 */ /* 0x000fe200078e0200 */
[----:B-----5:R-:W-:Y:S01]  /*89e0*/  SHF.R.U64 R26, R8, 0x10, R9 ;  /* 0x00000010081a7819 */ /* 0x020fe20000001209 */
[----:B-1----:R-:W-:Y:S01]  /*89f0*/  IMAD.MOV.U32 R15, RZ, RZ, R8 ;  /* 0x000000ffff0f7224 */ /* 0x002fe200078e0008 */
[--C-:B------:R-:W-:Y:S01]  /*8a00*/  SHF.R.U64 R8, R10, 0x10, R11.reuse ;  /* 0x000000100a087819 */ /* 0x100fe2000000120b */
[----:B------:R-:W-:Y:S01]  /*8a10*/  IMAD.MOV.U32 R3, RZ, RZ, R10 ;  /* 0x000000ffff037224 */ /* 0x000fe200078e000a */
[--C-:B------:R-:W-:Y:S01]  /*8a20*/  SHF.R.U32.HI R29, RZ, 0x10, R11.reuse ;  /* 0x00000010ff1d7819 */ /* 0x100fe2000001160b */
[----:B------:R-:W-:Y:S01]  /*8a30*/  IMAD.MOV.U32 R20, RZ, RZ, R11 ;  /* 0x000000ffff147224 */ /* 0x000fe200078e000b */
[----:B------:R-:W-:Y:S01]  /*8a40*/  SHF.R.U64 R11, R4, 0x10, R5 ;  /* 0x00000010040b7819 */ /* 0x000fe20000001205 */
[----:B------:R-:W-:Y:S01]  /*8a50*/  IMAD.MOV.U32 R12, RZ, RZ, R4 ;  /* 0x000000ffff0c7224 */ /* 0x000fe200078e0004 */
[----:B------:R-:W-:Y:S01]  /*8a60*/  VIMNMX R10, R0, 0x40, PT ;  /* 0x00000040000a7848 */ /* 0x000fe20003fe0100 */
[--C-:B------:R-:W-:Y:S01]  /*8a70*/  IMAD.MOV.U32 R21, RZ, RZ, R9.reuse ;  /* 0x000000ffff157224 */ /* 0x100fe200078e0009 */
[----:B------:R-:W-:Y:S01]  /*8a80*/  SHF.R.U32.HI R24, RZ, 0x10, R9 ;  /* 0x00000010ff187819 */ /* 0x000fe20000011609 */
[--C-:B------:R-:W-:Y:S01]  /*8a90*/  IMAD.MOV.U32 R13, RZ, RZ, R5.reuse ;  /* 0x000000ffff0d7224 */ /* 0x100fe200078e0005 */
[----:B------:R-:W-:Y:S01]  /*8aa0*/  SHF.R.U32.HI R4, RZ, 0x10, R5 ;  /* 0x00000010ff047819 */ /* 0x000fe20000011605 */
[----:B----4-:R-:W-:Y:S01]  /*8ab0*/  IMAD.MOV.U32 R14, RZ, RZ, R6 ;  /* 0x000000ffff0e7224 */ /* 0x010fe200078e0006 */
[----:B0-----:R-:W-:Y:S01]  /*8ac0*/  ISETP.GE.AND P0, PT, R16, R25, PT ;  /* 0x000000191000720c */ /* 0x001fe20003f06270 */
[--C-:B------:R-:W-:Y:S01]  /*8ad0*/  IMAD.MOV.U32 R0, RZ, RZ, R7.reuse ;  /* 0x000000ffff007224 */ /* 0x100fe200078e0007 */
[--C-:B------:R-:W-:Y:S01]  /*8ae0*/  SHF.R.U64 R9, R6, 0x10, R7.reuse ;  /* 0x0000001006097819 */ /* 0x100fe20000001207 */
[----:B------:R-:W-:Y:S01]  /*8af0*/  BSSY B1, `(.L_x_730) ;  /* 0x000000d000017945 */ /* 0x000fe20003800000 */
[----:B------:R-:W-:-:S02]  /*8b00*/  SHF.R.U32.HI R5, RZ, 0x10, R7 ;  /* 0x00000010ff057819 */ /* 0x000fc40000011607 */
[-C--:B------:R-:W-:Y:S02]  /*8b10*/  ISETP.GE.OR P2, PT, R19, R10.reuse, P0 ;  /* 0x0000000a1300720c */ /* 0x080fe40000746670 */
[----:B------:R-:W-:Y:S02]  /*8b20*/  PRMT R15, R15, 0x5410, R26 ;  /* 0x000054100f0f7816 */ /* 0x000fe4000000001a */
[----:B------:R-:W-:Y:S02]  /*8b30*/  ISETP.GE.OR P0, PT, R28, R10, P0 ;  /* 0x0000000a1c00720c */ /* 0x000fe40000706670 */
[----:B------:R-:W-:Y:S02]  /*8b40*/  PRMT R21, R21, 0x5410, R24 ;  /* 0x0000541015157816 */ /* 0x000fe40000000018 */
[----:B------:R-:W-:Y:S02]  /*8b50*/  PRMT R3, R3, 0x5410, R8 ;  /* 0x0000541003037816 */ /* 0x000fe40000000008 */
[----:B------:R-:W-:-:S02]  /*8b60*/  PRMT R20, R20, 0x5410, R29 ;  /* 0x0000541014147816 */ /* 0x000fc4000000001d */
[----:B------:R-:W-:Y:S02]  /*8b70*/  PRMT R12, R12, 0x5410, R11 ;  /* 0x000054100c0c7816 */ /* 0x000fe4000000000b */
[----:B------:R-:W-:Y:S02]  /*8b80*/  PRMT R13, R13, 0x5410, R4 ;  /* 0x000054100d0d7816 */ /* 0x000fe40000000004 */
[----:B------:R-:W-:Y:S02]  /*8b90*/  PRMT R14, R14, 0x5410, R9 ;  /* 0x000054100e0e7816 */ /* 0x000fe40000000009 */
[----:B------:R-:W-:Y:S01]  /*8ba0*/  PRMT R0, R0, 0x5410, R5 ;  /* 0x0000541000007816 */ /* 0x000fe20000000005 */
[----:B--2---:R-:W-:Y:S06]  /*8bb0*/  @!P1 BRA `(.L_x_731) ;  /* 0x0000012c00849947 */ /* 0x004fec0003800000 */
.L_x_974:
[----:B------:R-:W-:Y:S05]  /*8bc0*/  BSYNC B1 ;  /* 0x0000000000017941 */ /* 0x000fea0003800000 */
.L_x_730:
[----:B------:R-:W-:Y:S04]  /*8bd0*/  BSSY B1, `(.L_x_732) ;  /* 0x000005a000017945 */ /* 0x000fe80003800000 */
[----:B------:R-:W-:Y:S05]  /*8be0*/  @P2 BRA `(.L_x_733) ;  /* 0x0000000400602947 */ /* 0x000fea0003800000 */
[----:B------:R-:W-:Y:S01]  /*8bf0*/  IMAD.SHL.U32 R4, R189, 0x40, RZ ;  /* 0x00000040bd047824 */ /* 0x000fe200078e00ff */
[----:B------:R-:W-:Y:S01]  /*8c00*/  LOP3.LUT R39, R12, 0xffff0000, RZ, 0xc0, !PT ;  /* 0xffff00000c277812 */ /* 0x000fe200078ec0ff */
[----:B------:R-:W-:Y:S02]  /*8c10*/  IMAD.IADD R6, R16, 0x1, R25 ;  /* 0x0000000110067824 */ /* 0x000fe400078e0219 */
[----:B------:R-:W-:Y:S01]  /*8c20*/  IMAD.U32 R37, R12, 0x10000, RZ ;  /* 0x000100000c257824 */ /* 0x000fe200078e00ff */
[----:B------:R-:W-:Y:S01]  /*8c30*/  LOP3.LUT R7, R4, 0x1c0, RZ, 0xc0, !PT ;  /* 0x000001c004077812 */ /* 0x000fe200078ec0ff */
[----:B------:R-:W-:-:S03]  /*8c40*/  IMAD.U32 R35, R15, 0x10000, RZ ;  /* 0x000100000f237824 */ /* 0x000fc600078e00ff */
[----:B------:R-:W-:Y:S02]  /*8c50*/  SHF.R.U32.HI R9, RZ, 0x3, R7 ;  /* 0x00000003ff097819 */ /* 0x000fe40000011607 */
[C---:B------:R-:W-:Y:S02]  /*8c60*/  LOP3.LUT R6, R7.reuse, 0x38, R6, 0xf8, !PT ;  /* 0x0000003807067812 */ /* 0x040fe400078ef806 */
[----:B------:R-:W-:Y:S02]  /*8c70*/  LOP3.LUT R4, R7, 0x38, R16, 0xf8, !PT ;  /* 0x0000003807047812 */ /* 0x000fe400078ef810 */
[-C--:B------:R-:W-:Y:S02]  /*8c80*/  LOP3.LUT R7, R6, R9.reuse, RZ, 0x3c, !PT ;  /* 0x0000000906077212 */ /* 0x080fe400078e3cff */
[----:B------:R-:W-:-:S03]  /*8c90*/  LOP3.LUT R5, R4, R9, RZ, 0x3c, !PT ;  /* 0x0000000904057212 */ /* 0x000fc600078e3cff */
[C---:B------:R-:W-:Y:S02]  /*8ca0*/  IMAD R9, R194.reuse, 0x200, R7 ;  /* 0x00000200c2097824 */ /* 0x040fe400078e0207 */
[----:B------:R-:W-:Y:S02]  /*8cb0*/  IMAD R5, R194, 0x200, R5 ;  /* 0x00000200c2057824 */ /* 0x000fe400078e0205 */
[--C-:B------:R-:W-:Y:S02]  /*8cc0*/  IMAD R44, R9, 0x2, R2.reuse ;  /* 0x00000002092c7824 */ /* 0x100fe400078e0202 */
[----:B------:R-:W-:-:S03]  /*8cd0*/  IMAD R42, R5, 0x2, R2 ;  /* 0x00000002052a7824 */ /* 0x000fc600078e0202 */
[----:B------:R-:W1:Y:S04]  /*8ce0*/  LDS.128 R8, [R44+0x20400] ;  /* 0x020400002c087984 */ /* 0x000e680000000c00 */
[----:B------:R-:W2:Y:S01]  /*8cf0*/  LDS.128 R4, [R42+0x20400] ;  /* 0x020400002a047984 */ /* 0x000ea20000000c00 */
[C---:B-1----:R-:W-:Y:S01]  /*8d00*/  IMAD.U32 R30, R8.reuse, 0x10000, RZ ;  /* 0x00010000081e7824 */ /* 0x042fe200078e00ff */
[----:B------:R-:W-:Y:S01]  /*8d10*/  LOP3.LUT R8, R8, 0xffff0000, RZ, 0xc0, !PT ;  /* 0xffff000008087812 */ /* 0x000fe200078ec0ff */
[C---:B------:R-:W-:Y:S01]  /*8d20*/  IMAD.U32 R32, R10.reuse, 0x10000, RZ ;  /* 0x000100000a207824 */ /* 0x040fe200078e00ff */
[----:B------:R-:W-:Y:S01]  /*8d30*/  LOP3.LUT R10, R10, 0xffff0000, RZ, 0xc0, !PT ;  /* 0xffff00000a0a7812 */ /* 0x000fe200078ec0ff */
[----:B--2---:R-:W-:Y:S02]  /*8d40*/  IMAD.U32 R24, R4, 0x10000, RZ ;  /* 0x0001000004187824 */ /* 0x004fe400078e00ff */
[C---:B------:R-:W-:Y:S01]  /*8d50*/  FMUL.FTZ R41, R30.reuse, R37 ;  /* 0x000000251e297220 */ /* 0x040fe20000410000 */
[----:B------:R-:W-:Y:S01]  /*8d60*/  FMUL.FTZ R43, R30, R35 ;  /* 0x000000231e2b7220 */ /* 0x000fe20000410000 */
[----:B------:R-:W-:Y:S01]  /*8d70*/  LOP3.LUT R4, R4, 0xffff0000, RZ, 0xc0, !PT ;  /* 0xffff000004047812 */ /* 0x000fe200078ec0ff */
[----:B------:R-:W-:Y:S01]  /*8d80*/  FMUL.FTZ R45, R8, R39 ;  /* 0x00000027082d7220 */ /* 0x000fe20000410000 */
[C---:B------:R-:W-:Y:S01]  /*8d90*/  FFMA.FTZ R41, R24.reuse, R35, -R41 ;  /* 0x0000002318297223 */ /* 0x040fe20000010829 */
[----:B------:R-:W-:Y:S01]  /*8da0*/  LOP3.LUT R35, R15, 0xffff0000, RZ, 0xc0, !PT ;  /* 0xffff00000f237812 */ /* 0x000fe200078ec0ff */
[----:B------:R-:W-:Y:S01]  /*8db0*/  FFMA.FTZ R43, R24, R37, R43 ;  /* 0x00000025182b7223 */ /* 0x000fe2000001002b */
[C---:B------:R-:W-:Y:S01]  /*8dc0*/  IMAD.U32 R30, R14.reuse, 0x10000, RZ ;  /* 0x000100000e1e7824 */ /* 0x040fe200078e00ff */
[----:B------:R-:W-:Y:S01]  /*8dd0*/  LOP3.LUT R37, R14, 0xffff0000, RZ, 0xc0, !PT ;  /* 0xffff00000e257812 */ /* 0x000fe200078ec0ff */
[----:B------:R-:W-:-:S02]  /*8de0*/  IMAD.U32 R24, R3, 0x10000, RZ ;  /* 0x0001000003187824 */ /* 0x000fc400078e00ff */
[-C--:B------:R-:W-:Y:S01]  /*8df0*/  FMUL.FTZ R47, R8, R35.reuse ;  /* 0x00000023082f7220 */ /* 0x080fe20000410000 */
[----:B------:R-:W-:Y:S01]  /*8e00*/  FFMA.FTZ R34, R4, R35, -R45 ;  /* 0x0000002304227223 */ /* 0x000fe2000001082d */
[----:B0-----:R-:W-:Y:S02]  /*8e10*/  IMAD.U32 R27, R6, 0x10000, RZ ;  /* 0x00010000061b7824 */ /* 0x001fe400078e00ff */
[C---:B------:R-:W-:Y:S01]  /*8e20*/  FMUL.FTZ R8, R32.reuse, R30 ;  /* 0x0000001e20087220 */ /* 0x040fe20000410000 */
[-C--:B------:R-:W-:Y:S01]  /*8e30*/  FMUL.FTZ R45, R32, R24.reuse ;  /* 0x00000018202d7220 */ /* 0x080fe20000410000 */
[----:B------:R-:W-:Y:S01]  /*8e40*/  LOP3.LUT R35, R3, 0xffff0000, RZ, 0xc0, !PT ;  /* 0xffff000003237812 */ /* 0x000fe200078ec0ff */
[----:B------:R-:W-:Y:S01]  /*8e50*/  IMAD.U32 R31, R9, 0x10000, RZ ;  /* 0x00010000091f7824 */ /* 0x000fe200078e00ff */
[----:B------:R-:W-:Y:S01]  /*8e60*/  LOP3.LUT R6, R6, 0xffff0000, RZ, 0xc0, !PT ;  /* 0xffff000006067812 */ /* 0x000fe200078ec0ff */
[C---:B------:R-:W-:Y:S01]  /*8e70*/  FFMA.FTZ R36, R27.reuse, R24, -R8 ;  /* 0x000000181b247223 */ /* 0x040fe20000010808 */
[----:B------:R-:W-:Y:S01]  /*8e80*/  FFMA.FTZ R45, R27, R30, R45 ;  /* 0x0000001e1b2d7223 */ /* 0x000fe2000001002d */
[----:B------:R-:W-:Y:S01]  /*8e90*/  FMUL.FTZ R27, R10, R37 ;  /* 0x000000250a1b7220 */ /* 0x000fe20000410000 */
[----:B------:R-:W-:Y:S01]  /*8ea0*/  FFMA.FTZ R32, R4, R39, R47 ;  /* 0x0000002704207223 */ /* 0x000fe2000001002f */
[----:B------:R-:W-:-:S02]  /*8eb0*/  IMAD.U32 R24, R13, 0x10000, RZ ;  /* 0x000100000d187824 */ /* 0x000fc400078e00ff */
[-C--:B------:R-:W-:Y:S01]  /*8ec0*/  FMUL.FTZ R39, R10, R35.reuse ;  /* 0x000000230a277220 */ /* 0x080fe20000410000 */
[----:B------:R-:W-:Y:S02]  /*8ed0*/  IMAD.U32 R4, R21, 0x10000, RZ ;  /* 0x0001000015047824 */ /* 0x000fe400078e00ff */
[----:B------:R-:W-:Y:S01]  /*8ee0*/  FFMA.FTZ R35, R6, R35, -R27 ;  /* 0x0000002306237223 */ /* 0x000fe2000001081b */
[----:B------:R-:W-:Y:S02]  /*8ef0*/  IMAD.U32 R33, R11, 0x10000, RZ ;  /* 0x000100000b217824 */ /* 0x000fe400078e00ff */
[C---:B------:R-:W-:Y:S01]  /*8f00*/  FMUL.FTZ R27, R31.reuse, R24 ;  /* 0x000000181f1b7220 */ /* 0x040fe20000410000 */
[----:B------:R-:W-:Y:S02]  /*8f10*/  IMAD.U32 R10, R0, 0x10000, RZ ;  /* 0x00010000000a7824 */ /* 0x000fe400078e00ff */
[----:B------:R-:W-:Y:S01]  /*8f20*/  FMUL.FTZ R31, R31, R4 ;  /* 0x000000041f1f7220 */ /* 0x000fe20000410000 */
[----:B------:R-:W-:-:S02]  /*8f30*/  IMAD.U32 R26, R5, 0x10000, RZ ;  /* 0x00010000051a7824 */ /* 0x000fc400078e00ff */
[----:B------:R-:W-:Y:S01]  /*8f40*/  FFMA.FTZ R38, R6, R37, R39 ;  /* 0x0000002506267223 */ /* 0x000fe20000010027 */
[----:B------:R-:W-:Y:S02]  /*8f50*/  IMAD.U32 R8, R20, 0x10000, RZ ;  /* 0x0001000014087824 */ /* 0x000fe400078e00ff */
[----:B------:R-:W-:Y:S01]  /*8f60*/  FMUL.FTZ R6, R33, R10 ;  /* 0x0000000a21067220 */ /* 0x000fe20000410000 */
[----:B------:R-:W-:Y:S02]  /*8f70*/  IMAD.U32 R29, R7, 0x10000, RZ ;  /* 0x00010000071d7824 */ /* 0x000fe400078e00ff */
[C---:B------:R-:W-:Y:S01]  /*8f80*/  FFMA.FTZ R27, R26.reuse, R4, -R27 ;  /* 0x000000041a1b7223 */ /* 0x040fe2000001081b */
[----:B------:R-:W-:Y:S01]  /*8f90*/  FFMA.FTZ R31, R26, R24, R31 ;  /* 0x000000181a1f7223 */ /* 0x000fe2000001001f */
[-C--:B------:R-:W-:Y:S01]  /*8fa0*/  FMUL.FTZ R26, R33, R8.reuse ;  /* 0x00000008211a7220 */ /* 0x080fe20000410000 */
[----:B------:R-:W-:Y:S01]  /*8fb0*/  FFMA.FTZ R33, R29, R8, -R6 ;  /* 0x000000081d217223 */ /* 0x000fe20000010806 */
[----:B------:R-:W-:-:S02]  /*8fc0*/  LOP3.LUT R9, R9, 0xffff0000, RZ, 0xc0, !PT ;  /* 0xffff000009097812 */ /* 0x000fc400078ec0ff */
[----:B------:R-:W-:Y:S01]  /*8fd0*/  LOP3.LUT R11, R11, 0xffff0000, RZ, 0xc0, !PT ;  /* 0xffff00000b0b7812 */ /* 0x000fe200078ec0ff */
[----:B------:R-:W-:Y:S01]  /*8fe0*/  FFMA.FTZ R29, R29, R10, R26 ;  /* 0x0000000a1d1d7223 */ /* 0x000fe2000001001a */
[----:B------:R-:W-:Y:S02]  /*8ff0*/  LOP3.LUT R8, R13, 0xffff0000, RZ, 0xc0, !PT ;  /* 0xffff00000d087812 */ /* 0x000fe400078ec0ff */
[----:B------:R-:W-:Y:S02]  /*9000*/  LOP3.LUT R24, R0, 0xffff0000, RZ, 0xc0, !PT ;  /* 0xffff000000187812 */ /* 0x000fe400078ec0ff */
[----:B------:R-:W-:Y:S01]  /*9010*/  LOP3.LUT R4, R21, 0xffff0000, RZ, 0xc0, !PT ;  /* 0xffff000015047812 */ /* 0x000fe200078ec0ff */
[----:B------:R-:W-:Y:S01]  /*9020*/  FMUL.FTZ R10, R9, R8 ;  /* 0x00000008090a7220 */ /* 0x000fe20000410000 */
[----:B------:R-:W-:Y:S01]  /*9030*/  LOP3.LUT R6, R20, 0xffff0000, RZ, 0xc0, !PT ;  /* 0xffff000014067812 */ /* 0x000fe200078ec0ff */
[----:B------:R-:W-:Y:S01]  /*9040*/  FMUL.FTZ R40, R11, R24 ;  /* 0x000000180b287220 */ /* 0x000fe20000410000 */
[----:B------:R-:W-:Y:S01]  /*9050*/  LOP3.LUT R5, R5, 0xffff0000, RZ, 0xc0, !PT ;  /* 0xffff000005057812 */ /* 0x000fe200078ec0ff */
[----:B------:R-:W-:Y:S01]  /*9060*/  FMUL.FTZ R9, R9, R4 ;  /* 0x0000000409097220 */ /* 0x000fe20000410000 */
[----:B------:R-:W-:Y:S01]  /*9070*/  LOP3.LUT R7, R7, 0xffff0000, RZ, 0xc0, !PT ;  /* 0xffff000007077812 */ /* 0x000fe200078ec0ff */
[----:B------:R-:W-:-:S02]  /*9080*/  FMUL.FTZ R11, R11, R6 ;  /* 0x000000060b0b7220 */ /* 0x000fc40000410000 */
[C---:B------:R-:W-:Y:S01]  /*9090*/  FFMA.FTZ R26, R5.reuse, R4, -R10 ;  /* 0x00000004051a7223 */ /* 0x040fe2000001080a */
[----:B------:R-:W-:Y:S01]  /*90a0*/  FFMA.FTZ R30, R5, R8, R9 ;  /* 0x00000008051e7223 */ /* 0x000fe20000010009 */
[C---:B------:R-:W-:Y:S01]  /*90b0*/  FFMA.FTZ R40, R7.reuse, R6, -R40 ;  /* 0x0000000607287223 */ /* 0x040fe20000010828 */
[----:B------:R-:W-:Y:S01]  /*90c0*/  FFMA.FTZ R24, R7, R24, R11 ;  /* 0x0000001807187223 */ /* 0x000fe2000001000b */
[----:B------:R-:W-:Y:S02]  /*90d0*/  F2FP.BF16.F32.PACK_AB R4, R34, R41 ;  /* 0x000000292204723e */ /* 0x000fe400000010ff */
[----:B------:R-:W-:Y:S02]  /*90e0*/  F2FP.BF16.F32.PACK_AB R6, R35, R36 ;  /* 0x000000242306723e */ /* 0x000fe400000010ff */
[----:B------:R-:W-:Y:S02]  /*90f0*/  F2FP.BF16.F32.PACK_AB R5, R26, R27 ;  /* 0x0000001b1a05723e */ /* 0x000fe400000010ff */
[----:B------:R-:W-:-:S02]  /*9100*/  F2FP.BF16.F32.PACK_AB R7, R40, R33 ;  /* 0x000000212807723e */ /* 0x000fc400000010ff */
[----:B------:R-:W-:Y:S02]  /*9110*/  F2FP.BF16.F32.PACK_AB R8, R32, R43 ;  /* 0x0000002b2008723e */ /* 0x000fe400000010ff */
[----:B------:R-:W-:Y:S01]  /*9120*/  F2FP.BF16.F32.PACK_AB R10, R38, R45 ;  /* 0x0000002d260a723e */ /* 0x000fe200000010ff */
[----:B------:R1:W-:Y:S01]  /*9130*/  STS.128 [R42+0x20400], R4 ;  /* 0x020400042a007388 */ /* 0x0003e20000000c00 */
[----:B------:R-:W-:Y:S02]  /*9140*/  F2FP.BF16.F32.PACK_AB R9, R30, R31 ;  /* 0x0000001f1e09723e */ /* 0x000fe400000010ff */
[----:B------:R-:W-:-:S05]  /*9150*/  F2FP.BF16.F32.PACK_AB R11, R24, R29 ;  /* 0x0000001d180b723e */ /* 0x000fca00000010ff */
[----:B------:R1:W-:Y:S02]  /*9160*/  STS.128 [R44+0x20400], R8 ;  /* 0x020400082c007388 */ /* 0x0003e40000000c00 */
.L_x_733:
[----:B------:R-:W-:Y:S05]  /*9170*/  BSYNC B1 ;  /* 0x0000000000017941 */ /* 0x000fea0003800000 */
.L_x_732:
[----:B------:R-:W-:Y:S05]  /*9180*/  @P0 BRA `(.L_x_724) ;  /* 0x0000000400640947 */ /* 0x000fea0003800000 */
[----:B------:R-:W2:Y:S01]  /*9190*/  LDL R41, [R1+0x68] ;  /* 0x0000680001297983 */ /* 0x000ea20000100800 */
[----:B-1----:R-:W-:Y:S01]  /*91a0*/  IMAD.SHL.U32 R6, R28, 0x40, RZ ;  /* 0x000000401c067824 */ /* 0x002fe200078e00ff */
[----:B------:R-:W-:Y:S01]  /*91b0*/  SHF.R.S32.HI R5, RZ, 0x1f, R28 ;  /* 0x0000001fff057819 */ /* 0x000fe2000001141c */
[----:B------:R-:W-:Y:S01]  /*91c0*/  IMAD.IADD R4, R16, 0x1, R25 ;  /* 0x0000000110047824 */ /* 0x000fe200078e0219 */
[C---:B------:R-:W-:Y:S01]  /*91d0*/  LOP3.LUT R40, R12.reuse, 0xffff0000, RZ, 0xc0, !PT ;  /* 0xffff00000c287812 */ /* 0x040fe200078ec0ff */
[----:B------:R-:W-:Y:S01]  /*91e0*/  IMAD.U32 R35, R12, 0x10000, RZ ;  /* 0x000100000c237824 */ /* 0x000fe200078e00ff */
[----:B------:R-:W-:Y:S01]  /*91f0*/  LEA.HI R5, R5, R28, RZ, 0x3 ;  /* 0x0000001c05057211 */ /* 0x000fe200078f18ff */
[----:B------:R-:W-:Y:S01]  /*9200*/  IMAD.U32 R33, R15, 0x10000, RZ ;  /* 0x000100000f217824 */ /* 0x000fe200078e00ff */
[----:B------:R-:W-:Y:S01]  /*9210*/  LOP3.LUT R7, R6, 0x1c0, RZ, 0xc0, !PT ;  /* 0x000001c006077812 */ /* 0x000fe200078ec0ff */
[----:B------:R-:W-:Y:S01]  /*9220*/  IMAD.U32 R42, R13, 0x10000, RZ ;  /* 0x000100000d2a7824 */ /* 0x000fe200078e00ff */
[----:B------:R-:W-:Y:S01]  /*9230*/  LOP3.LUT R36, R15, 0xffff0000, RZ, 0xc0, !PT ;  /* 0xffff00000f247812 */ /* 0x000fe200078ec0ff */
[----:B------:R-:W-:Y:S01]  /*9240*/  IMAD.SHL.U32 R5, R5, 0x40, RZ ;  /* 0x0000004005057824 */ /* 0x000fe200078e00ff */
[----:B------:R-:W-:Y:S01]  /*9250*/  LOP3.LUT R4, R7, 0x38, R4, 0xf8, !PT ;  /* 0x0000003807047812 */ /* 0x000fe200078ef804 */
[----:B------:R-:W-:Y:S01]  /*9260*/  IMAD.U32 R38, R21, 0x10000, RZ ;  /* 0x0001000015267824 */ /* 0x000fe200078e00ff */
[----:B------:R-:W-:Y:S01]  /*9270*/  SHF.R.U32.HI R7, RZ, 0x3, R7 ;  /* 0x00000003ff077819 */ /* 0x000fe20000011607 */
[----:B------:R-:W-:Y:S01]  /*9280*/  IMAD.U32 R37, R14, 0x10000, RZ ;  /* 0x000100000e257824 */ /* 0x000fe200078e00ff */
[----:B------:R-:W-:-:S02]  /*9290*/  LOP3.LUT R5, R5, 0xfffffe00, RZ, 0xc0, !PT ;  /* 0xfffffe0005057812 */ /* 0x000fc400078ec0ff */
[----:B------:R-:W-:Y:S02]  /*92a0*/  LOP3.LUT R4, R4, R7, RZ, 0x3c, !PT ;  /* 0x0000000704047212 */ /* 0x000fe400078e3cff */
[----:B------:R-:W-:Y:S02]  /*92b0*/  LOP3.LUT R14, R14, 0xffff0000, RZ, 0xc0, !PT ;  /* 0xffff00000e0e7812 */ /* 0x000fe400078ec0ff */
[----:B------:R-:W-:Y:S01]  /*92c0*/  LOP3.LUT R39, R0, 0xffff0000, RZ, 0xc0, !PT ;  /* 0xffff000000277812 */ /* 0x000fe200078ec0ff */
[----:B------:R-:W-:Y:S01]  /*92d0*/  IMAD.IADD R9, R5, 0x1, R4 ;  /* 0x0000000105097824 */ /* 0x000fe200078e0204 */
[----:B------:R-:W-:-:S03]  /*92e0*/  LOP3.LUT R21, R21, 0xffff0000, RZ, 0xc0, !PT ;  /* 0xffff000015157812 */ /* 0x000fc600078ec0ff */
[----:B------:R-:W-:-:S05]  /*92f0*/  IMAD R24, R9, 0x2, R2 ;  /* 0x0000000209187824 */ /* 0x000fca00078e0202 */
[----:B------:R-:W1:Y:S02]  /*9300*/  LDS.128 R8, [R24+0x20400] ;  /* 0x0204000018087984 */ /* 0x000e640000000c00 */
[C---:B-1----:R-:W-:Y:S01]  /*9310*/  IMAD.U32 R29, R8.reuse, 0x10000, RZ ;  /* 0x00010000081d7824 */ /* 0x042fe200078e00ff */
[----:B------:R-:W-:Y:S01]  /*9320*/  LOP3.LUT R8, R8, 0xffff0000, RZ, 0xc0, !PT ;  /* 0xffff000008087812 */ /* 0x000fe200078ec0ff */
[C---:B------:R-:W-:Y:S01]  /*9330*/  IMAD.U32 R30, R9.reuse, 0x10000, RZ ;  /* 0x00010000091e7824 */ /* 0x040fe200078e00ff */
[----:B------:R-:W-:Y:S01]  /*9340*/  LOP3.LUT R9, R9, 0xffff0000, RZ, 0xc0, !PT ;  /* 0xffff000009097812 */ /* 0x000fe200078ec0ff */
[-C--:B------:R-:W-:Y:S01]  /*9350*/  FMUL.FTZ R34, R35, R29.reuse ;  /* 0x0000001d23227220 */ /* 0x080fe20000410000 */
[----:B------:R-:W-:Y:S01]  /*9360*/  FMUL.FTZ R12, R33, R29 ;  /* 0x0000001d210c7220 */ /* 0x000fe20000410000 */
[----:B------:R-:W-:Y:S01]  /*9370*/  FMUL.FTZ R15, R40, R8 ;  /* 0x00000008280f7220 */ /* 0x000fe20000410000 */
[----:B------:R-:W-:Y:S01]  /*9380*/  FMUL.FTZ R29, R42, R30 ;  /* 0x0000001e2a1d7220 */ /* 0x000fe20000410000 */
[C---:B------:R-:W-:Y:S01]  /*9390*/  IMAD.U32 R31, R10.reuse, 0x10000, RZ ;  /* 0x000100000a1f7824 */ /* 0x040fe200078e00ff */
[----:B------:R-:W-:Y:S01]  /*93a0*/  LOP3.LUT R10, R10, 0xffff0000, RZ, 0xc0, !PT ;  /* 0xffff00000a0a7812 */ /* 0x000fe200078ec0ff */
[C---:B------:R-:W-:Y:S01]  /*93b0*/  IMAD.U32 R32, R11.reuse, 0x10000, RZ ;  /* 0x000100000b207824 */ /* 0x040fe200078e00ff */
[----:B------:R-:W-:Y:S01]  /*93c0*/  LOP3.LUT R11, R11, 0xffff0000, RZ, 0xc0, !PT ;  /* 0xffff00000b0b7812 */ /* 0x000fe200078ec0ff */
[----:B--2---:R-:W1:Y:S02]  /*93d0*/  LDS.128 R4, [R41+0x20400] ;  /* 0x0204000029047984 */ /* 0x004e640000000c00 */
[C---:B-1----:R-:W-:Y:S01]  /*93e0*/  IMAD.U32 R25, R4.reuse, 0x10000, RZ ;  /* 0x0001000004197824 */ /* 0x042fe200078e00ff */
[----:B------:R-:W-:Y:S01]  /*93f0*/  LOP3.LUT R4, R4, 0xffff0000, RZ, 0xc0, !PT ;  /* 0xffff000004047812 */ /* 0x000fe200078ec0ff */
[C---:B------:R-:W-:Y:S01]  /*9400*/  IMAD.U32 R26, R5.reuse, 0x10000, RZ ;  /* 0x00010000051a7824 */ /* 0x040fe200078e00ff */
[----:B------:R-:W-:Y:S01]  /*9410*/  LOP3.LUT R5, R5, 0xffff0000, RZ, 0xc0, !PT ;  /* 0xffff000005057812 */ /* 0x000fe200078ec0ff */
[-C--:B------:R-:W-:Y:S01]  /*9420*/  FFMA.FTZ R34, R33, R25.reuse, -R34 ;  /* 0x0000001921227223 */ /* 0x080fe20000010822 */
[----:B------:R-:W-:Y:S01]  /*9430*/  FFMA.FTZ R12, R35, R25, R12 ;  /* 0x00000019230c7223 */ /* 0x000fe2000001000c */
[----:B------:R-:W-:Y:S01]  /*9440*/  FMUL.FTZ R25, R36, R8 ;  /* 0x0000000824197220 */ /* 0x000fe20000410000 */
[----:B------:R-:W-:Y:S01]  /*9450*/  FMUL.FTZ R33, R38, R30 ;  /* 0x0000001e26217220 */ /* 0x000fe20000410000 */
[----:B------:R-:W-:-:S02]  /*9460*/  IMAD.U32 R35, R3, 0x10000, RZ ;  /* 0x0001000003237824 */ /* 0x000fc400078e00ff */
[-C--:B------:R-:W-:Y:S01]  /*9470*/  FFMA.FTZ R15, R36, R4.reuse, -R15 ;  /* 0x00000004240f7223 */ /* 0x080fe2000001080f */
[----:B------:R-:W-:Y:S01]  /*9480*/  FFMA.FTZ R25, R40, R4, R25 ;  /* 0x0000000428197223 */ /* 0x000fe20000010019 */
[-C--:B------:R-:W-:Y:S01]  /*9490*/  FFMA.FTZ R29, R38, R26.reuse, -R29 ;  /* 0x0000001a261d7223 */ /* 0x080fe2000001081d */
[----:B------:R-:W-:Y:S01]  /*94a0*/  FFMA.FTZ R33, R42, R26, R33 ;  /* 0x0000001a2a217223 */ /* 0x000fe20000010021 */
[----:B0-----:R-:W-:Y:S02]  /*94b0*/  IMAD.U32 R27, R6, 0x10000, RZ ;  /* 0x00010000061b7824 */ /* 0x001fe400078e00ff */
[-C--:B------:R-:W-:Y:S01]  /*94c0*/  FMUL.FTZ R4, R37, R31.reuse ;  /* 0x0000001f25047220 */ /* 0x080fe20000410000 */
[----:B------:R-:W-:Y:S01]  /*94d0*/  LOP3.LUT R26, R3, 0xffff0000, RZ, 0xc0, !PT ;  /* 0xffff0000031a7812 */ /* 0x000fe200078ec0ff */
[C---:B------:R-:W-:Y:S01]  /*94e0*/  FMUL.FTZ R8, R35.reuse, R31 ;  /* 0x0000001f23087220 */ /* 0x040fe20000410000 */
[----:B------:R-:W-:Y:S01]  /*94f0*/  IMAD.U32 R30, R0, 0x10000, RZ ;  /* 0x00010000001e7824 */ /* 0x000fe200078e00ff */
[----:B------:R-:W-:Y:S01]  /*9500*/  LOP3.LUT R6, R6, 0xffff0000, RZ, 0xc0, !PT ;  /* 0xffff000006067812 */ /* 0x000fe200078ec0ff */
[-C--:B------:R-:W-:Y:S01]  /*9510*/  FFMA.FTZ R3, R35, R27.reuse, -R4 ;  /* 0x0000001b23037223 */ /* 0x080fe20000010804 */
[----:B------:R-:W-:Y:S01]  /*9520*/  FFMA.FTZ R8, R37, R27, R8 ;  /* 0x0000001b25087223 */ /* 0x000fe20000010008 */
[-C--:B------:R-:W-:Y:S01]  /*9530*/  FMUL.FTZ R31, R14, R10.reuse ;  /* 0x0000000a0e1f7220 */ /* 0x080fe20000410000 */
[----:B------:R-:W-:Y:S01]  /*9540*/  FMUL.FTZ R35, R26, R10 ;  /* 0x0000000a1a237220 */ /* 0x000fe20000410000 */
[----:B------:R-:W-:Y:S01]  /*9550*/  LOP3.LUT R37, R13, 0xffff0000, RZ, 0xc0, !PT ;  /* 0xffff00000d257812 */ /* 0x000fe200078ec0ff */
[----:B------:R-:W-:-:S02]  /*9560*/  IMAD.U32 R28, R7, 0x10000, RZ ;  /* 0x00010000071c7824 */ /* 0x000fc400078e00ff */
[----:B------:R-:W-:Y:S01]  /*9570*/  FMUL.FTZ R27, R30, R32 ;  /* 0x000000201e1b7220 */ /* 0x000fe20000410000 */
[C---:B------:R-:W-:Y:S01]  /*9580*/  IMAD.U32 R4, R20.reuse, 0x10000, RZ ;  /* 0x0001000014047824 */ /* 0x040fe200078e00ff */
[----:B------:R-:W-:Y:S01]  /*9590*/  LOP3.LUT R13, R20, 0xffff0000, RZ, 0xc0, !PT ;  /* 0xffff0000140d7812 */ /* 0x000fe200078ec0ff */
[-C--:B------:R-:W-:Y:S01]  /*95a0*/  FFMA.FTZ R10, R26, R6.reuse, -R31 ;  /* 0x000000061a0a7223 */ /* 0x080fe2000001081f */
[----:B------:R-:W-:Y:S01]  /*95b0*/  LOP3.LUT R7, R7, 0xffff0000, RZ, 0xc0, !PT ;  /* 0xffff000007077812 */ /* 0x000fe200078ec0ff */
[----:B------:R-:W-:Y:S01]  /*95c0*/  FFMA.FTZ R35, R14, R6, R35 ;  /* 0x000000060e237223 */ /* 0x000fe20000010023 */
[C---:B------:R-:W-:Y:S01]  /*95d0*/  FMUL.FTZ R31, R4.reuse, R32 ;  /* 0x00000020041f7220 */ /* 0x040fe20000410000 */
[-C--:B------:R-:W-:Y:S01]  /*95e0*/  FFMA.FTZ R27, R4, R28.reuse, -R27 ;  /* 0x0000001c041b7223 */ /* 0x080fe2000001081b */
[----:B------:R-:W-:Y:S01]  /*95f0*/  FMUL.FTZ R0, R37, R9 ;  /* 0x0000000925007220 */ /* 0x000fe20000410000 */
[----:B------:R-:W-:Y:S01]  /*9600*/  FMUL.FTZ R6, R39, R11 ;  /* 0x0000000b27067220 */ /* 0x000fe20000410000 */
[----:B------:R-:W-:Y:S01]  /*9610*/  FMUL.FTZ R4, R21, R9 ;  /* 0x0000000915047220 */ /* 0x000fe20000410000 */
[----:B------:R-:W-:Y:S01]  /*9620*/  FMUL.FTZ R26, R13, R11 ;  /* 0x0000000b0d1a7220 */ /* 0x000fe20000410000 */
[----:B------:R-:W-:Y:S01]  /*9630*/  FFMA.FTZ R0, R21, R5, -R0 ;  /* 0x0000000515007223 */ /* 0x000fe20000010800 */
[----:B------:R-:W-:Y:S01]  /*9640*/  FFMA.FTZ R20, R13, R7, -R6 ;  /* 0x000000070d147223 */ /* 0x000fe20000010806 */
[----:B------:R-:W-:Y:S01]  /*9650*/  FFMA.FTZ R31, R30, R28, R31 ;  /* 0x0000001c1e1f7223 */ /* 0x000fe2000001001f */
[----:B------:R-:W-:Y:S01]  /*9660*/  FFMA.FTZ R14, R37, R5, R4 ;  /* 0x00000005250e7223 */ /* 0x000fe20000010004 */
[----:B------:R-:W-:Y:S01]  /*9670*/  FFMA.FTZ R26, R39, R7, R26 ;  /* 0x00000007271a7223 */ /* 0x000fe2000001001a */
[----:B------:R-:W-:-:S02]  /*9680*/  F2FP.BF16.F32.PACK_AB R6, R10, R3 ;  /* 0x000000030a06723e */ /* 0x000fc400000010ff */
[----:B------:R-:W-:Y:S02]  /*9690*/  F2FP.BF16.F32.PACK_AB R4, R15, R34 ;  /* 0x000000220f04723e */ /* 0x000fe400000010ff */
[----:B------:R-:W-:Y:S02]  /*96a0*/  F2FP.BF16.F32.PACK_AB R10, R35, R8 ;  /* 0x00000008230a723e */ /* 0x000fe400000010ff */
[----:B------:R-:W-:Y:S02]  /*96b0*/  F2FP.BF16.F32.PACK_AB R5, R0, R29 ;  /* 0x0000001d0005723e */ /* 0x000fe400000010ff */
[----:B------:R-:W-:Y:S02]  /*96c0*/  F2FP.BF16.F32.PACK_AB R7, R20, R27 ;  /* 0x0000001b1407723e */ /* 0x000fe400000010ff */
[----:B------:R-:W-:Y:S02]  /*96d0*/  F2FP.BF16.F32.PACK_AB R8, R25, R12 ;  /* 0x0000000c1908723e */ /* 0x000fe400000010ff */
[----:B------:R-:W-:Y:S01]  /*96e0*/  F2FP.BF16.F32.PACK_AB R9, R14, R33 ;  /* 0x000000210e09723e */ /* 0x000fe200000010ff */
[----:B------:R2:W-:Y:S01]  /*96f0*/  STS.128 [R41+0x20400], R4 ;  /* 0x0204000429007388 */ /* 0x0005e20000000c00 */
[----:B------:R-:W-:-:S05]  /*9700*/  F2FP.BF16.F32.PACK_AB R11, R26, R31 ;  /* 0x0000001f1a0b723e */ /* 0x000fca00000010ff */
[----:B------:R2:W-:Y:S02]  /*9710*/  STS.128 [R24+0x20400], R8 ;  /* 0x0204000818007388 */ /* 0x0005e40000000c00 */
.L_x_724:
[----:B------:R-:W-:Y:S05]  /*9720*/  BSYNC B0 ;  /* 0x0000000000007941 */ /* 0x000fea0003800000 */
.L_x_713:
[----:B------:R-:W-:Y:S01]  /*9730*/  @!PT LDS RZ, [RZ] ;  /* 0x00000000fffff984 */ /* 0x000fe20000000800 */
[----:B------:R-:W-:Y:S01]  /*9740*/  @!PT LDS RZ, [RZ] ;  /* 0x00000000fffff984 */ /* 0x000fe20000000800 */
[----:B------:R-:W-:Y:S01]  /*9750*/  @!PT LDS RZ, [RZ] ;  /* 0x00000000fffff984 */ /* 0x000fe20000000800 */
[----:B------:R-:W-:Y:S01]  /*9760*/  @!PT LDS RZ, [RZ] ;  /* 0x00000000fffff984 */ /* 0x000fe20000000800 */
[----:B------:R4:W-:Y:S06]  /*9770*/  MEMBAR.ALL.CTA ;  /* 0x0000000000007992 */ /* 0x0009ec0000008000 */
[----:B----4-:R-:W4:Y:S01]  /*9780*/  FENCE.VIEW.ASYNC.S ;  /* 0x00000000000073c6 */ /* 0x010f220000000000 */
[----:B------:R-:W-:Y:S05]  /*9790*/  WARPSYNC.ALL ;  /* 0x0000000000007948 */ /* 0x000fea0003800000 */
[----:B----4-:R-:W-:Y:S06]  /*97a0*/  BAR.SYNC.DEFER_BLOCKING 0xd, 0x80 ;  /* 0x0342000000007b1d */ /* 0x010fec0000010000 */
.L_x_710:
[----:B------:R-:W-:-:S13]  /*97b0*/  ISETP.NE.AND P0, PT, R184, 0x3, PT ;  /* 0x00000003b800780c */ /* 0x000fda0003f05270 */
[----:B------:R-:W-:Y:S05]  /*97c0*/  @!P0 BRA `(.L_x_734) ;  /* 0x0000000000048947 */ /* 0x000fea0003800000 */
[----:B------:R-:W-:Y:S01]  /*97d0*/  BPT.TRAP 0x1 ;  /* 0x000000040000795c */ /* 0x000fe20000300000 */
.L_x_734:
[----:B------:R-:W-:Y:S01]  /*97e0*/  IMAD R12, R18, 0x8, R2 ;  /* 0x00000008120c7824 */ /* 0x000fe200078e0202 */
[----:B------:R-:W-:-:S04]  /*97f0*/  SHF.L.U32 R13, R23, 0x1f, RZ ;  /* 0x0000001f170d7819 */ /* 0x000fc800000006ff */
[----:B------:R4:W0:Y:S01]  /*9800*/  SYNCS.PHASECHK.TRANS64.TRYWAIT P1, [R12+URZ+0x28c30], R13 ;  /* 0x028c300d0c0075a7 */ /* 0x000822000802017f */
[----:B------:R-:W-:Y:S05]  /*9810*/  @!P0 BRA `(.L_x_735) ;  /* 0x0000000000048947 */ /* 0x000fea0003800000 */
[----:B------:R-:W-:Y:S01]  /*9820*/  BPT.TRAP 0x1 ;  /* 0x000000040000795c */ /* 0x000fe20000300000 */
.L_x_735:
[C---:B--23--:R-:W-:Y:S02]  /*9830*/  VIADD R0, R2.reuse, 0x22400 ;  /* 0x0002240002007836 */ /* 0x04cfe40000000000 */
[----:B01----:R-:W-:-:S03]  /*9840*/  VIADD R3, R2, 0x20400 ;  /* 0x0002040002037836 */ /* 0x003fc60000000000 */
[----:B------:R-:W-:Y:S02]  /*9850*/  SHF.R.U32.HI R0, RZ, 0x4, R0 ;  /* 0x00000004ff007819 */ /* 0x000fe40000011600 */
[----:B------:R-:W-:Y:S02]  /*9860*/  SHF.R.U32.HI R3, RZ, 0x4, R3 ;  /* 0x00000004ff037819 */ /* 0x000fe40000011603 */
[----:B------:R-:W-:Y:S02]  /*9870*/  LOP3.LUT R0, R0, 0x3fff, RZ, 0xc0, !PT ;  /* 0x00003fff00007812 */ /* 0x000fe400078ec0ff */
[----:B------:R-:W-:Y:S02]  /*9880*/  LOP3.LUT R3, R3, 0x3fff, RZ, 0xc0, !PT ;  /* 0x00003fff03037812 */ /* 0x000fe400078ec0ff */
[----:B------:R-:W-:Y:S01]  /*9890*/  LOP3.LUT R0, R0, 0x10000, RZ, 0xfc, !PT ;  /* 0x0001000000007812 */ /* 0x000fe200078efcff */
[----:B------:R-:W-:Y:S06]  /*98a0*/  @P1 BRA `(.L_x_736) ;  /* 0x0000000000081947 */ /* 0x000fec0003800000 */
[----:B------:R-:W0:Y:S02]  /*98b0*/  SYNCS.PHASECHK.TRANS64.TRYWAIT P1, [R12+URZ+0x28c30], R13 ;  /* 0x028c300d0c0075a7 */ /* 0x000e24000802017f */
[----:B0-----:R-:W-:Y:S05]  /*98c0*/  @!P1 BRA `(.L_x_737) ;  /* 0x0000012000549947 */ /* 0x001fea0003800000 */
.L_x_736:
[----:B------:R-:W-:Y:S01]  /*98d0*/  IMAD R10, R18, 0x200, R0 ;  /* 0x00000200120a7824 */ /* 0x000fe200078e0200 */
[----:B------:R-:W-:Y:S01]  /*98e0*/  LOP3.LUT R4, R3, 0x10000, RZ, 0xfc, !PT ;  /* 0x0001000003047812 */ /* 0x000fe200078efcff */
[----:B------:R-:W-:Y:S01]  /*98f0*/  IMAD.MOV.U32 R5, RZ, RZ, 0x40000040 ;  /* 0x40000040ff057424 */ /* 0x000fe200078e00ff */
[----:B------:R-:W2:Y:S01]  /*9900*/  LDL R57, [R1+0x34] ;  /* 0x0000340001397983 */ /* 0x000ea20000100800 */
[----:B------:R-:W-:Y:S01]  /*9910*/  IMAD.MOV.U32 R11, RZ, RZ, 0x40000040 ;  /* 0x40000040ff0b7424 */ /* 0x000fe200078e00ff */
[----:B------:R-:W-:Y:S05]  /*9920*/  WARPSYNC.ALL ;  /* 0x0000000000007948 */ /* 0x000fea0003800000 */
[C---:B------:R-:W-:Y:S01]  /*9930*/  R2UR UR4, R4.reuse ;  /* 0x00000000040472ca */ /* 0x040fe200000e0000 */
[----:B------:R-:W-:Y:S01]  /*9940*/  WARPGROUP.ARRIVE ;  /* 0x00000000000079c5 */ /* 0x000fe20000000000 */
[----:B------:R-:W-:Y:S01]  /*9950*/  R2UR UR5, R5 ;  /* 0x00000000050572ca */ /* 0x000fe200000e0000 */
[----:B------:R-:W-:Y:S01]  /*9960*/  VIADD R8, R4, 0x2 ;  /* 0x0000000204087836 */ /* 0x000fe20000000000 */
[C---:B------:R-:W-:Y:S01]  /*9970*/  R2UR UR6, R10.reuse ;  /* 0x000000000a0672ca */ /* 0x040fe200000e0000 */
[----:B------:R-:W-:Y:S01]  /*9980*/  VIADD R6, R10, 0x2 ;  /* 0x000000020a067836 */ /* 0x000fe20000000000 */
[----:B------:R-:W-:Y:S01]  /*9990*/  R2UR UR7, R11 ;  /* 0x000000000b0772ca */ /* 0x000fe200000e0000 */
[----:B------:R-:W-:Y:S01]  /*99a0*/  IMAD.MOV.U32 R9, RZ, RZ, 0x40000040 ;  /* 0x40000040ff097424 */ /* 0x000fe200078e00ff */
[----:B------:R-:W1:Y:S01]  /*99b0*/  S2R R58, SR_TID.X ;  /* 0x00000000003a7919 */ /* 0x000e620000002100 */
[----:B------:R-:W-:-:S02]  /*99c0*/  IMAD.MOV.U32 R7, RZ, RZ, 0x40000040 ;  /* 0x40000040ff077424 */ /* 0x000fc400078e00ff */
[C---:B------:R-:W-:Y:S02]  /*99d0*/  VIADD R14, R10.reuse, 0x4 ;  /* 0x000000040a0e7836 */ /* 0x040fe40000000000 */
[----:B------:R-:W-:Y:S02]  /*99e0*/  IMAD.MOV.U32 R15, RZ, RZ, 0x40000040 ;  /* 0x40000040ff0f7424 */ /* 0x000fe400078e00ff */
[----:B------:R-:W-:Y:S02]  /*99f0*/  VIADD R10, R10, 0x6 ;  /* 0x000000060a0a7836 */ /* 0x000fe40000000000 */
[----:B------:R-:W-:Y:S02]  /*9a00*/  IMAD.MOV.U32 R5, RZ, RZ, 0x40000040 ;  /* 0x40000040ff057424 */ /* 0x000fe400078e00ff */
[----:B------:R-:W-:Y:S01]  /*9a10*/  HGMMA.64x64x16.F32.BF16 R24, gdesc[UR4], RZ, !UPT, gsb0 ;  /* 0x00e00000041879f0 */ /* 0x000fe2000c0018ff */
[----:B------:R-:W-:Y:S01]  /*9a20*/  R2UR UR4, R8 ;  /* 0x00000000080472ca */ /* 0x000fe200000e0000 */
[----:B------:R-:W-:Y:S01]  /*9a30*/  IMAD.MOV.U32 R11, RZ, RZ, 0x40000040 ;  /* 0x40000040ff0b7424 */ /* 0x000fe200078e00ff */
[----:B------:R-:W-:Y:S01]  /*9a40*/  R2UR UR5, R9 ;  /* 0x00000000090572ca */ /* 0x000fe200000e0000 */
[----:B------:R-:W-:Y:S01]  /*9a50*/  IMAD R152, R168, -0x40, R152 ;  /* 0xffffffc0a8987824 */ /* 0x000fe200078e0298 */
[----:B------:R-:W-:Y:S01]  /*9a60*/  R2UR UR6, R6 ;  /* 0x00000000060672ca */ /* 0x000fe200000e0000 */
[----:B------:R-:W-:Y:S01]  /*9a70*/  VIADD R6, R4, 0x4 ;  /* 0x0000000404067836 */ /* 0x000fe20000000000 */
[----:B------:R-:W-:Y:S01]  /*9a80*/  R2UR UR7, R7 ;  /* 0x00000000070772ca */ /* 0x000fe200000e0000 */
[----:B------:R-:W-:-:S02]  /*9a90*/  IMAD.MOV.U32 R7, RZ, RZ, 0x40000040 ;  /* 0x40000040ff077424 */ /* 0x000fc400078e00ff */
[----:B------:R-:W-:Y:S01]  /*9aa0*/  VIADD R4, R4, 0x6 ;  /* 0x0000000604047836 */ /* 0x000fe20000000000 */
[----:B-1----:R-:W-:Y:S01]  /*9ab0*/  LOP3.LUT R58, R58, 0x7f, RZ, 0xc0, !PT ;  /* 0x0000007f3a3a7812 */ /* 0x002fe200078ec0ff */
[----:B------:R-:W-:Y:S02]  /*9ac0*/  WARPGROUP.DEPBAR.LE gsb0, 0x0 ;  /* 0x00008000000079c5 */ /* 0x000fe40000010000 */
[----:B------:R-:W-:-:S06]  /*9ad0*/  WARPGROUP.ARRIVE ;  /* 0x00000000000079c5 */ /* 0x000fcc0000000000 */
[----:B------:R-:W-:Y:S01]  /*9ae0*/  HGMMA.64x64x16.F32.BF16 R24, gdesc[UR4], R24, gsb0 ;  /* 0x00e00000041879f0 */ /* 0x000fe20008001818 */
[----:B------:R-:W-:Y:S02]  /*9af0*/  R2UR UR4, R6 ;  /* 0x00000000060472ca */ /* 0x000fe400000e0000 */
[----:B------:R-:W-:Y:S02]  /*9b00*/  R2UR UR5, R7 ;  /* 0x00000000070572ca */ /* 0x000fe400000e0000 */
[----:B------:R-:W-:Y:S02]  /*9b10*/  R2UR UR6, R14 ;  /* 0x000000000e0672ca */ /* 0x000fe400000e0000 */
[----:B------:R-:W-:Y:S01]  /*9b20*/  R2UR UR7, R15 ;  /* 0x000000000f0772ca */ /* 0x000fe200000e0000 */
[----:B------:R-:W-:Y:S02]  /*9b30*/  WARPGROUP.DEPBAR.LE gsb0, 0x0 ;  /* 0x00008000000079c5 */ /* 0x000fe40000010000 */
[----:B------:R-:W-:-:S10]  /*9b40*/  WARPGROUP.ARRIVE ;  /* 0x00000000000079c5 */ /* 0x000fd40000000000 */
        /* <DEDUP_REMOVED lines=8> */
[----:B------:R-:W-:Y:S01]  /*9bd0*/  ULDC UR4, c[0x0][0x9d8] ;  /* 0x0002760000047ab9 */ /* 0x000fe20000000800 */
[----:B------:R-:W-:Y:S01]  /*9be0*/  ULDC UR5, c[0x0][0x988] ;  /* 0x0002620000057ab9 */ /* 0x000fe20000000800 */
[----:B--2---:R-:W-:-:S04]  /*9bf0*/  IADD3 R152, -R57, 0x40, R152 ;  /* 0x0000004039987810 */ /* 0x004fc80007ffe198 */
[C---:B------:R-:W-:Y:S02]  /*9c00*/  ISETP.GT.AND P1, PT, R152.reuse, RZ, PT ;  /* 0x000000ff9800720c */ /* 0x040fe40003f24270 */
[C---:B------:R-:W-:Y:S02]  /*9c10*/  ISETP.GT.AND P2, PT, R152.reuse, 0x1, PT ;  /* 0x000000019800780c */ /* 0x040fe40003f44270 */
[C---:B------:R-:W-:Y:S02]  /*9c20*/  ISETP.GT.AND P3, PT, R152.reuse, 0x8, PT ;  /* 0x000000089800780c */ /* 0x040fe40003f64270 */
[C---:B------:R-:W-:Y:S02]  /*9c30*/  ISETP.GT.AND P4, PT, R152.reuse, 0x9, PT ;  /* 0x000000099800780c */ /* 0x040fe40003f84270 */
[C---:B------:R-:W-:Y:S02]  /*9c40*/  ISETP.GT.AND P5, PT, R152.reuse, 0x10, PT ;  /* 0x000000109800780c */ /* 0x040fe40003fa4270 */
[----:B------:R-:W-:Y:S01]  /*9c50*/  ISETP.GT.AND P6, PT, R152, 0x11, PT ;  /* 0x000000119800780c */ /* 0x000fe20003fc4270 */
[----:B------:R-:W-:-:S02]  /*9c60*/  WARPGROUP.DEPBAR.LE gsb0, 0x0 ;  /* 0x00008000000079c5 */ /* 0x000fc40000010000 */
        /* <DEDUP_REMOVED lines=13> */
[----:B------:R-:W-:Y:S01]  /*9d40*/  MUFU.TANH R25, R25 ;  /* 0x0000001900197308 */ /* 0x000fe20000002400 */
        /* <DEDUP_REMOVED lines=8> */
[----:B-1----:R-:W-:Y:S01]  /*9dd0*/  FSEL R14, R14, -INF , P1 ;  /* 0xff8000000e0e7808 */ /* 0x002fe20000800000 */
        /* <DEDUP_REMOVED lines=11> */
[----:B------:R-:W-:-:S03]  /*9e90*/  FMUL.FTZ R55, R55, UR4 ;  /* 0x0000000437377c20 */ /* 0x000fc60008410000 */
[----:B------:R-:W-:Y:S08]  /*9ea0*/  MUFU.TANH R32, R32 ;  /* 0x0000002000207308 */ /* 0x000ff00000002400 */
[----:B------:R-:W2:Y:S01]  /*9eb0*/  MUFU.TANH R3, R26 ;  /* 0x0000001a00037308 */ /* 0x000ea20000002400 */
[----:B-1----:R-:W-:-:S07]  /*9ec0*/  FSEL R29, R29, -INF , P4 ;  /* 0xff8000001d1d7808 */ /* 0x002fce0002000000 */
[----:B------:R1:W3:Y:S08]  /*9ed0*/  MUFU.TANH R10, R27 ;  /* 0x0000001b000a7308 */ /* 0x0002f00000002400 */
[----:B------:R0:W-:Y:S01]  /*9ee0*/  MUFU.TANH R20, R33 ;  /* 0x0000002100147308 */ /* 0x0001e20000002400 */
[----:B-1----:R-:W-:Y:S02]  /*9ef0*/  FSEL R27, R25, -INF , P2 ;  /* 0xff800000191b7808 */ /* 0x002fe40001000000 */
[----:B------:R-:W-:-:S02]  /*9f00*/  FSEL R25, R28, -INF , P3 ;  /* 0xff8000001c197808 */ /* 0x000fc40001800000 */
[----:B--2---:R-:W-:Y:S02]  /*9f10*/  FSEL R3, R3, -INF , P1 ;  /* 0xff80000003037808 */ /* 0x004fe40000800000 */
[----:B------:R-:W-:Y:S01]  /*9f20*/  ISETP.GT.AND P1, PT, R152, 0x18, PT ;  /* 0x000000189800780c */ /* 0x000fe20003f24270 */
[----:B------:R1:W2:Y:S01]  /*9f30*/  MUFU.TANH R11, R30 ;  /* 0x0000001e000b7308 */ /* 0x0002a20000002400 */
[----:B0-----:R-:W-:Y:S02]  /*9f40*/  FSEL R33, R32, -INF , P5 ;  /* 0xff80000020217808 */ /* 0x001fe40002800000 */
[----:B---3--:R-:W-:Y:S02]  /*9f50*/  FSEL R10, R10, -INF , P2 ;  /* 0xff8000000a0a7808 */ /* 0x008fe40001000000 */
[----:B------:R-:W-:-:S03]  /*9f60*/  ISETP.GT.AND P2, PT, R152, 0x19, PT ;  /* 0x000000199800780c */ /* 0x000fc60003f44270 */
[----:B------:R-:W-:Y:S01]  /*9f70*/  MUFU.TANH R36, R36 ;  /* 0x0000002400247308 */ /* 0x000fe20000002400 */
[----:B-1----:R-:W-:-:S04]  /*9f80*/  FMNMX.FTZ R30, R14, R27, !PT ;  /* 0x0000001b0e1e7209 */ /* 0x002fc80007810000 */
[----:B------:R-:W-:-:S03]  /*9f90*/  FMNMX.FTZ R30, R25, R30, !PT ;  /* 0x0000001e191e7209 */ /* 0x000fc60007810000 */
[----:B------:R-:W-:Y:S01]  /*9fa0*/  MUFU.TANH R37, R37 ;  /* 0x0000002500257308 */ /* 0x000fe20000002400 */
[----:B------:R-:W-:Y:S02]  /*9fb0*/  FMNMX.FTZ R30, R29, R30, !PT ;  /* 0x0000001e1d1e7209 */ /* 0x000fe40007810000 */
[----:B--2---:R-:W-:Y:S02]  /*9fc0*/  FSEL R11, R11, -INF , P3 ;  /* 0xff8000000b0b7808 */ /* 0x004fe40001800000 */
[----:B------:R-:W-:Y:S02]  /*9fd0*/  FMNMX.FTZ R30, R33, R30, !PT ;  /* 0x0000001e211e7209 */ /* 0x000fe40007810000 */
[----:B------:R-:W-:Y:S01]  /*9fe0*/  ISETP.GT.AND P3, PT, R152, 0x20, PT ;  /* 0x000000209800780c */ /* 0x000fe20003f64270 */
[----:B------:R-:W0:Y:S08]  /*9ff0*/  MUFU.TANH R15, R31 ;  /* 0x0000001f000f7308 */ /* 0x000e300000002400 */
[----:B------:R-:W-:Y:S08]  /*a000*/  MUFU.TANH R40, R40 ;  /* 0x0000002800287308 */ /* 0x000ff00000002400 */
[----:B------:R-:W1:Y:S01]  /*a010*/  MUFU.TANH R34, R34 ;  /* 0x0000002200227308 */ /* 0x000e620000002400 */
[----:B0-----:R-:W-:-:S02]  /*a020*/  FSEL R15, R15, -INF , P4 ;  /* 0xff8000000f0f7808 */ /* 0x001fc40002000000 */
[----:B------:R-:W-:-:S05]  /*a030*/  ISETP.GT.AND P4, PT, R152, 0x21, PT ;  /* 0x000000219800780c */ /* 0x000fca0003f84270 */
[----:B------:R0:W2:Y:S08]  /*a040*/  MUFU.TANH R21, R35 ;  /* 0x0000002300157308 */ /* 0x0000b00000002400 */
[----:B------:R3:W4:Y:S01]  /*a050*/  MUFU.TANH R26, R41 ;  /* 0x00000029001a7308 */ /* 0x0007220000002400 */
[----:B0-----:R-:W-:Y:S01]  /*a060*/  FSEL R35, R20, -INF , P6 ;  /* 0xff80000014237808 */ /* 0x001fe20003000000 */
[----:B------:R-:W-:Y:S01]  /*a070*/  FMUL.FTZ R20, R49, UR4 ;  /* 0x0000000431147c20 */ /* 0x000fe20008410000 */
[----:B-1----:R-:W-:-:S02]  /*a080*/  FSEL R31, R34, -INF , P5 ;  /* 0xff800000221f7808 */ /* 0x002fc40002800000 */
[----:B------:R-:W-:Y:S02]  /*a090*/  FMNMX.FTZ R30, R35, R30, !PT ;  /* 0x0000001e231e7209 */ /* 0x000fe40007810000 */
[C---:B------:R-:W-:Y:S01]  /*a0a0*/  ISETP.GT.AND P5, PT, R152.reuse, 0x28, PT ;  /* 0x000000289800780c */ /* 0x040fe20003fa4270 */
[----:B------:R0:W1:Y:S01]  /*a0b0*/  MUFU.TANH R24, R39 ;  /* 0x0000002700187308 */ /* 0x0000620000002400 */
[----:B---3--:R-:W-:Y:S02]  /*a0c0*/  FSEL R41, R37, -INF , P2 ;  /* 0xff80000025297808 */ /* 0x008fe40001000000 */
[----:B--2---:R-:W-:Y:S01]  /*a0d0*/  FSEL R37, R21, -INF , P6 ;  /* 0xff80000015257808 */ /* 0x004fe20003000000 */
[----:B------:R-:W-:Y:S01]  /*a0e0*/  FMUL.FTZ R21, R53, UR4 ;  /* 0x0000000435157c20 */ /* 0x000fe20008410000 */
[----:B------:R-:W-:-:S03]  /*a0f0*/  ISETP.GT.AND P6, PT, R152, 0x29, PT ;  /* 0x000000299800780c */ /* 0x000fc60003fc4270 */
[----:B------:R-:W2:Y:S01]  /*a100*/  MUFU.TANH R44, R44 ;  /* 0x0000002c002c7308 */ /* 0x000ea20000002400 */
[----:B0-----:R-:W-:Y:S02]  /*a110*/  FSEL R39, R36, -INF , P1 ;  /* 0xff80000024277808 */ /* 0x001fe40000800000 */
[----:B----4-:R-:W-:Y:S02]  /*a120*/  FSEL R49, R26, -INF , P4 ;  /* 0xff8000001a317808 */ /* 0x010fe40002000000 */
[----:B------:R-:W-:-:S03]  /*a130*/  FMNMX.FTZ R30, R39, R30, !PT ;  /* 0x0000001e271e7209 */ /* 0x000fc60007810000 */
[----:B------:R-:W-:Y:S01]  /*a140*/  MUFU.TANH R38, R38 ;  /* 0x0000002600267308 */ /* 0x000fe20000002400 */
[----:B------:R-:W-:Y:S02]  /*a150*/  FMNMX.FTZ R30, R41, R30, !PT ;  /* 0x0000001e291e7209 */ /* 0x000fe40007810000 */
[----:B-1----:R-:W-:Y:S02]  /*a160*/  FSEL R53, R24, -INF , P2 ;  /* 0xff80000018357808 */ /* 0x002fe40001000000 */
[----:B------:R-:W-:-:S03]  /*a170*/  ISETP.GT.AND P2, PT, R152, 0x31, PT ;  /* 0x000000319800780c */ /* 0x000fc60003f44270 */
[----:B------:R0:W1:Y:S01]  /*a180*/  MUFU.TANH R28, R45 ;  /* 0x0000002d001c7308 */ /* 0x0000620000002400 */
[----:B--2---:R-:W-:-:S07]  /*a190*/  FSEL R63, R44, -INF , P5 ;  /* 0xff8000002c3f7808 */ /* 0x004fce0002800000 */
[----:B------:R-:W-:Y:S01]  /*a1a0*/  MUFU.TANH R48, R48 ;  /* 0x0000003000307308 */ /* 0x000fe20000002400 */
[----:B0-----:R-:W-:-:S04]  /*a1b0*/  FSEL R45, R40, -INF , P3 ;  /* 0xff800000282d7808 */ /* 0x001fc80001800000 */
[----:B------:R-:W-:-:S03]  /*a1c0*/  FMNMX.FTZ R30, R45, R30, !PT ;  /* 0x0000001e2d1e7209 */ /* 0x000fc60007810000 */
[----:B------:R-:W0:Y:S01]  /*a1d0*/  MUFU.TANH R42, R42 ;  /* 0x0000002a002a7308 */ /* 0x000e220000002400 */
[----:B------:R-:W-:Y:S02]  /*a1e0*/  FMNMX.FTZ R30, R49, R30, !PT ;  /* 0x0000001e311e7209 */ /* 0x000fe40007810000 */
[----:B-1----:R-:W-:Y:S02]  /*a1f0*/  FSEL R67, R28, -INF , P6 ;  /* 0xff8000001c437808 */ /* 0x002fe40003000000 */
[----:B------:R-:W-:-:S03]  /*a200*/  FMNMX.FTZ R30, R63, R30, !PT ;  /* 0x0000001e3f1e7209 */ /* 0x000fc60007810000 */
[----:B------:R-:W1:Y:S01]  /*a210*/  MUFU.TANH R20, R20 ;  /* 0x0000001400147308 */ /* 0x000e620000002400 */
[----:B------:R-:W-:-:S07]  /*a220*/  FMNMX.FTZ R30, R67, R30, !PT ;  /* 0x0000001e431e7209 */ /* 0x000fce0007810000 */
[----:B------:R2:W3:Y:S01]  /*a230*/  MUFU.TANH R59, R43 ;  /* 0x0000002b003b7308 */ /* 0x0004e20000002400 */
[----:B0-----:R-:W-:Y:S02]  /*a240*/  FSEL R57, R42, -INF , P3 ;  /* 0xff8000002a397808 */ /* 0x001fe40001800000 */
[----:B------:R-:W-:-:S05]  /*a250*/  ISETP.GT.AND P3, PT, R152, 0x38, PT ;  /* 0x000000389800780c */ /* 0x000fca0003f64270 */
[----:B------:R-:W0:Y:S01]  /*a260*/  MUFU.TANH R52, R52 ;  /* 0x0000003400347308 */ /* 0x000e220000002400 */
[----:B--2---:R-:W-:Y:S02]  /*a270*/  FSEL R43, R38, -INF , P1 ;  /* 0xff800000262b7808 */ /* 0x004fe40000800000 */
[----:B------:R-:W-:Y:S02]  /*a280*/  ISETP.GT.AND P1, PT, R152, 0x30, PT ;  /* 0x000000309800780c */ /* 0x000fe40003f24270 */
[----:B-1----:R-:W-:Y:S02]  /*a290*/  FSEL R75, R20, -INF , P2 ;  /* 0xff800000144b7808 */ /* 0x002fe40001000000 */
[----:B------:R-:W-:Y:S01]  /*a2a0*/  FSEL R71, R48, -INF , P1 ;  /* 0xff80000030477808 */ /* 0x000fe20000800000 */
[----:B------:R-:W1:Y:S01]  /*a2b0*/  MUFU.TANH R21, R21 ;  /* 0x0000001500157308 */ /* 0x000e620000002400 */
[----:B---3--:R-:W-:Y:S02]  /*a2c0*/  FSEL R59, R59, -INF , P4 ;  /* 0xff8000003b3b7808 */ /* 0x008fe40002000000 */
[----:B------:R-:W-:-:S02]  /*a2d0*/  FMNMX.FTZ R30, R71, R30, !PT ;  /* 0x0000001e471e7209 */ /* 0x000fc40007810000 */
[----:B------:R-:W-:Y:S02]  /*a2e0*/  ISETP.GT.AND P4, PT, R152, 0x39, PT ;  /* 0x000000399800780c */ /* 0x000fe40003f84270 */
[----:B------:R-:W-:Y:S01]  /*a2f0*/  FMNMX.FTZ R30, R75, R30, !PT ;  /* 0x0000001e4b1e7209 */ /* 0x000fe20007810000 */
[----:B------:R-:W2:Y:S01]  /*a300*/  MUFU.TANH R46, R46 ;  /* 0x0000002e002e7308 */ /* 0x000ea20000002400 */
[----:B0-----:R-:W-:Y:S02]  /*a310*/  FSEL R77, R52, -INF , P3 ;  /* 0xff800000344d7808 */ /* 0x001fe40001800000 */
[----:B------:R-:W-:Y:S02]  /*a320*/  FMNMX.FTZ R20, R3, R10, !PT ;  /* 0x0000000a03147209 */ /* 0x000fe40007810000 */
[----:B------:R-:W-:Y:S02]  /*a330*/  FMNMX.FTZ R30, R77, R30, !PT ;  /* 0x0000001e4d1e7209 */ /* 0x000fe40007810000 */
[----:B------:R-:W-:Y:S01]  /*a340*/  FMNMX.FTZ R20, R11, R20, !PT ;  /* 0x000000140b147209 */ /* 0x000fe20007810000 */
[----:B------:R-:W0:Y:S01]  /*a350*/  MUFU.TANH R47, R47 ;  /* 0x0000002f002f7308 */ /* 0x000e220000002400 */
[----:B-1----:R-:W-:-:S02]  /*a360*/  FSEL R79, R21, -INF , P4 ;  /* 0xff800000154f7808 */ /* 0x002fc40002000000 */
[----:B------:R-:W-:Y:S02]  /*a370*/  FMNMX.FTZ R20, R15, R20, !PT ;  /* 0x000000140f147209 */ /* 0x000fe40007810000 */
[----:B------:R-:W-:Y:S02]  /*a380*/  FMNMX.FTZ R30, R79, R30, !PT ;  /* 0x0000001e4f1e7209 */ /* 0x000fe40007810000 */
[----:B------:R-:W-:Y:S01]  /*a390*/  FMNMX.FTZ R20, R31, R20, !PT ;  /* 0x000000141f147209 */ /* 0x000fe20007810000 */
[----:B------:R-:W1:Y:S01]  /*a3a0*/  MUFU.TANH R50, R50 ;  /* 0x0000003200327308 */ /* 0x000e620000002400 */
[----:B--2---:R-:W-:Y:S01]  /*a3b0*/  FSEL R61, R46, -INF , P5 ;  /* 0xff8000002e3d7808 */ /* 0x004fe20002800000 */
[----:B------:R-:W2:Y:S01]  /*a3c0*/  SHFL.BFLY PT, R21, R30, 0x2, 0x1f ;  /* 0x0c401f001e157f89 */ /* 0x000ea200000e0000 */
[----:B------:R-:W-:-:S04]  /*a3d0*/  FMNMX.FTZ R20, R37, R20, !PT ;  /* 0x0000001425147209 */ /* 0x000fc80007810000 */
[----:B------:R-:W-:Y:S01]  /*a3e0*/  FMNMX.FTZ R24, R43, R20, !PT ;  /* 0x000000142b187209 */ /* 0x000fe20007810000 */
[----:B------:R-:W3:Y:S01]  /*a3f0*/  MUFU.TANH R51, R51 ;  /* 0x0000003300337308 */ /* 0x000ee20000002400 */
[----:B0-----:R-:W-:Y:S01]  /*a400*/  FSEL R65, R47, -INF , P6 ;  /* 0xff8000002f417808 */ /* 0x001fe20003000000 */
[----:B------:R-:W-:Y:S01]  /*a410*/  IMAD.U32 R20, RZ, RZ, UR5 ;  /* 0x00000005ff147e24 */ /* 0x000fe2000f8e00ff */
[----:B------:R-:W-:-:S04]  /*a420*/  FMNMX.FTZ R24, R53, R24, !PT ;  /* 0x0000001835187209 */ /* 0x000fc80007810000 */
[----:B------:R-:W-:Y:S01]  /*a430*/  FMNMX.FTZ R24, R57, R24, !PT ;  /* 0x0000001839187209 */ /* 0x000fe20007810000 */
[----:B------:R-:W0:Y:S01]  /*a440*/  MUFU.TANH R54, R54 ;  /* 0x0000003600367308 */ /* 0x000e220000002400 */
[----:B-1----:R-:W-:Y:S02]  /*a450*/  FSEL R69, R50, -INF , P1 ;  /* 0xff80000032457808 */ /* 0x002fe40000800000 */
[----:B------:R-:W-:-:S04]  /*a460*/  FMNMX.FTZ R24, R59, R24, !PT ;  /* 0x000000183b187209 */ /* 0x000fc80007810000 */
[----:B------:R-:W-:Y:S01]  /*a470*/  FMNMX.FTZ R24, R61, R24, !PT ;  /* 0x000000183d187209 */ /* 0x000fe20007810000 */
[----:B------:R-:W1:Y:S01]  /*a480*/  MUFU.TANH R55, R55 ;  /* 0x0000003700377308 */ /* 0x000e620000002400 */
[----:B---3--:R-:W-:Y:S02]  /*a490*/  FSEL R73, R51, -INF , P2 ;  /* 0xff80000033497808 */ /* 0x008fe40001000000 */
[----:B--2---:R-:W-:Y:S02]  /*a4a0*/  FMNMX.FTZ R21, R30, R21, !PT ;  /* 0x000000151e157209 */ /* 0x004fe40007810000 */
[----:B------:R-:W-:-:S03]  /*a4b0*/  FMNMX.FTZ R24, R65, R24, !PT ;  /* 0x0000001841187209 */ /* 0x000fc60007810000 */
[----:B------:R-:W2:Y:S01]  /*a4c0*/  SHFL.BFLY PT, R26, R21, 0x1, 0x1f ;  /* 0x0c201f00151a7f89 */ /* 0x000ea200000e0000 */
[----:B------:R-:W-:Y:S02]  /*a4d0*/  FMNMX.FTZ R24, R69, R24, !PT ;  /* 0x0000001845187209 */ /* 0x000fe40007810000 */
[----:B0-----:R-:W-:Y:S02]  /*a4e0*/  FSEL R47, R54, -INF , P3 ;  /* 0xff800000362f7808 */ /* 0x001fe40001800000 */
[----:B------:R-:W-:Y:S02]  /*a4f0*/  FMNMX.FTZ R24, R73, R24, !PT ;  /* 0x0000001849187209 */ /* 0x000fe40007810000 */
[----:B-1----:R-:W-:Y:S02]  /*a500*/  FSEL R51, R55, -INF , P4 ;  /* 0xff80000037337808 */ /* 0x002fe40002000000 */
[----:B------:R-:W-:-:S04]  /*a510*/  FMNMX.FTZ R24, R47, R24, !PT ;  /* 0x000000182f187209 */ /* 0x000fc80007810000 */
[----:B------:R-:W-:Y:S02]  /*a520*/  FMNMX.FTZ R24, R51, R24, !PT ;  /* 0x0000001833187209 */ /* 0x000fe40007810000 */
[----:B--2---:R-:W-:-:S04]  /*a530*/  FMNMX.FTZ R21, R21, R26, !PT ;  /* 0x0000001a15157209 */ /* 0x004fc80007810000 */
[C---:B------:R-:W-:Y:S01]  /*a540*/  FSETP.NEU.FTZ.AND P5, PT, R21.reuse, -INF , PT ;  /* 0xff8000001500780b */ /* 0x040fe20003fbd000 */
[----:B------:R-:W-:-:S05]  /*a550*/  FMUL.FTZ R26, R21, R20 ;  /* 0x00000014151a7220 */ /* 0x000fca0000410000 */
[----:B------:R-:W-:-:S05]  /*a560*/  FSEL R26, R26, RZ, P5 ;  /* 0x000000ff1a1a7208 */ /* 0x000fca0002800000 */
[-CC-:B-----5:R-:W-:Y:S01]  /*a570*/  FFMA.FTZ R154, R25, R20.reuse, -R26.reuse ;  /* 0x00000014199a7223 */ /* 0x1a0fe2000001081a */
[-CC-:B------:R-:W-:Y:S01]  /*a580*/  FFMA.FTZ R25, R29, R20.reuse, -R26.reuse ;  /* 0x000000141d197223 */ /* 0x180fe2000001081a */
[-CC-:B------:R-:W-:Y:S01]  /*a590*/  FFMA.FTZ R152, R14, R20.reuse, -R26.reuse ;  /* 0x000000140e987223 */ /* 0x180fe2000001081a */
[----:B------:R-:W0:Y:S01]  /*a5a0*/  SHFL.BFLY PT, R29, R24, 0x2, 0x1f ;  /* 0x0c401f00181d7f89 */ /* 0x000e2200000e0000 */
[-CC-:B------:R-:W-:Y:S01]  /*a5b0*/  FFMA.FTZ R27, R27, R20.reuse, -R26.reuse ;  /* 0x000000141b1b7223 */ /* 0x180fe2000001081a */
[-CC-:B------:R-:W-:Y:S01]  /*a5c0*/  FFMA.FTZ R156, R33, R20.reuse, -R26.reuse ;  /* 0x00000014219c7223 */ /* 0x180fe2000001081a */
[----:B------:R-:W-:Y:S01]  /*a5d0*/  MUFU.EX2 R154, R154 ;  /* 0x0000009a009a7308 */ /* 0x000fe20000000800 */
[-CC-:B------:R-:W-:Y:S01]  /*a5e0*/  FFMA.FTZ R35, R35, R20.reuse, -R26.reuse ;  /* 0x0000001423237223 */ /* 0x180fe2000001081a */
[-CC-:B------:R-:W-:Y:S01]  /*a5f0*/  FFMA.FTZ R158, R39, R20.reuse, -R26.reuse ;  /* 0x00000014279e7223 */ /* 0x180fe2000001081a */
[-CC-:B------:R-:W-:Y:S01]  /*a600*/  FFMA.FTZ R41, R41, R20.reuse, -R26.reuse ;  /* 0x0000001429297223 */ /* 0x180fe2000001081a */
[-CC-:B------:R-:W-:Y:S01]  /*a610*/  FFMA.FTZ R45, R45, R20.reuse, -R26.reuse ;  /* 0x000000142d2d7223 */ /* 0x180fe2000001081a */
[-CC-:B------:R-:W-:Y:S01]  /*a620*/  FFMA.FTZ R49, R49, R20.reuse, -R26.reuse ;  /* 0x0000001431317223 */ /* 0x180fe2000001081a */
[-CC-:B------:R-:W-:Y:S01]  /*a630*/  FFMA.FTZ R63, R63, R20.reuse, -R26.reuse ;  /* 0x000000143f3f7223 */ /* 0x180fe2000001081a */
[-CC-:B------:R-:W-:Y:S01]  /*a640*/  FFMA.FTZ R67, R67, R20.reuse, -R26.reuse ;  /* 0x0000001443437223 */ /* 0x180fe2000001081a */
[----:B------:R-:W-:Y:S01]  /*a650*/  MUFU.EX2 R152, R152 ;  /* 0x0000009800987308 */ /* 0x000fe20000000800 */
[-CC-:B------:R-:W-:Y:S01]  /*a660*/  FFMA.FTZ R14, R71, R20.reuse, -R26.reuse ;  /* 0x00000014470e7223 */ /* 0x180fe2000001081a */
[-CC-:B------:R-:W-:Y:S01]  /*a670*/  FFMA.FTZ R75, R75, R20.reuse, -R26.reuse ;  /* 0x000000144b4b7223 */ /* 0x180fe2000001081a */
[----:B------:R-:W-:-:S05]  /*a680*/  FFMA.FTZ R33, R79, R20, -R26 ;  /* 0x000000144f217223 */ /* 0x000fca000001081a */
[----:B------:R-:W1:Y:S01]  /*a690*/  MUFU.EX2 R27, R27 ;  /* 0x0000001b001b7308 */ /* 0x000e620000000800 */
[----:B0-----:R-:W-:-:S07]  /*a6a0*/  FMNMX.FTZ R29, R24, R29, !PT ;  /* 0x0000001d181d7209 */ /* 0x001fce0007810000 */
[----:B------:R-:W0:Y:S01]  /*a6b0*/  MUFU.EX2 R25, R25 ;  /* 0x0000001900197308 */ /* 0x000e220000000800 */
[----:B------:R-:W2:Y:S07]  /*a6c0*/  SHFL.BFLY PT, R24, R29, 0x1, 0x1f ;  /* 0x0c201f001d187f89 */ /* 0x000eae00000e0000 */
[----:B------:R-:W-:Y:S08]  /*a6d0*/  MUFU.EX2 R156, R156 ;  /* 0x0000009c009c7308 */ /* 0x000ff00000000800 */
[----:B------:R-:W-:Y:S08]  /*a6e0*/  MUFU.EX2 R35, R35 ;  /* 0x0000002300237308 */ /* 0x000ff00000000800 */
[----:B------:R-:W-:Y:S01]  /*a6f0*/  MUFU.EX2 R158, R158 ;  /* 0x0000009e009e7308 */ /* 0x000fe20000000800 */
[----:B--2---:R-:W-:Y:S01]  /*a700*/  FMNMX.FTZ R169, R29, R24, !PT ;  /* 0x000000181da97209 */ /* 0x004fe20007810000 */
[----:B------:R-:W-:-:S03]  /*a710*/  FFMA.FTZ R24, R77, R20, -R26 ;  /* 0x000000144d187223 */ /* 0x000fc6000001081a */
[C---:B------:R-:W-:Y:S01]  /*a720*/  FSETP.NEU.FTZ.AND P1, PT, R169.reuse, -INF , PT ;  /* 0xff800000a900780b */ /* 0x040fe20003f3d000 */
[----:B------:R-:W-:Y:S02]  /*a730*/  FMUL.FTZ R28, R169, R20 ;  /* 0x00000014a91c7220 */ /* 0x000fe40000410000 */
[----:B------:R-:W-:Y:S03]  /*a740*/  MUFU.EX2 R41, R41 ;  /* 0x0000002900297308 */ /* 0x000fe60000000800 */
[----:B------:R-:W-:Y:S02]  /*a750*/  FSEL R28, R28, RZ, P1 ;  /* 0x000000ff1c1c7208 */ /* 0x000fe40000800000 */
[----:B------:R-:W-:-:S03]  /*a760*/  ISETP.NE.AND P1, PT, R58, RZ, PT ;  /* 0x000000ff3a00720c */ /* 0x000fc60003f25270 */
        /* <DEDUP_REMOVED lines=8> */
[----:B------:R1:W-:Y:S01]  /*a7f0*/  MUFU.EX2 R153, R3 ;  /* 0x0000000300997308 */ /* 0x0003e20000000800 */
[-CC-:B------:R-:W-:Y:S01]  /*a800*/  FFMA.FTZ R53, R53, R20.reuse, -R28.reuse ;  /* 0x0000001435357223 */ /* 0x180fe2000001081c */
[-CC-:B------:R-:W-:Y:S01]  /*a810*/  FFMA.FTZ R57, R57, R20.reuse, -R28.reuse ;  /* 0x0000001439397223 */ /* 0x180fe2000001081c */
[-CC-:B------:R-:W-:Y:S01]  /*a820*/  FFMA.FTZ R59, R59, R20.reuse, -R28.reuse ;  /* 0x000000143b3b7223 */ /* 0x180fe2000001081c */
[-CC-:B------:R-:W-:Y:S01]  /*a830*/  FFMA.FTZ R61, R61, R20.reuse, -R28.reuse ;  /* 0x000000143d3d7223 */ /* 0x180fe2000001081c */
[-CC-:B------:R-:W-:Y:S01]  /*a840*/  FFMA.FTZ R65, R65, R20.reuse, -R28.reuse ;  /* 0x0000001441417223 */ /* 0x180fe2000001081c */
[-CC-:B------:R-:W-:Y:S01]  /*a850*/  FFMA.FTZ R69, R69, R20.reuse, -R28.reuse ;  /* 0x0000001445457223 */ /* 0x180fe2000001081c */
[-CC-:B------:R-:W-:Y:S01]  /*a860*/  FFMA.FTZ R73, R73, R20.reuse, -R28.reuse ;  /* 0x0000001449497223 */ /* 0x180fe2000001081c */
[----:B------:R-:W2:Y:S01]  /*a870*/  MUFU.EX2 R10, R10 ;  /* 0x0000000a000a7308 */ /* 0x000ea20000000800 */
[----:B-1----:R-:W-:Y:S01]  /*a880*/  FADD.FTZ R3, R152, R27 ;  /* 0x0000001b98037221 */ /* 0x002fe20000010000 */
[-CC-:B------:R-:W-:Y:S01]  /*a890*/  FFMA.FTZ R47, R47, R20.reuse, -R28.reuse ;  /* 0x000000142f2f7223 */ /* 0x180fe2000001081c */
[----:B------:R-:W-:Y:S01]  /*a8a0*/  FFMA.FTZ R28, R51, R20, -R28 ;  /* 0x00000014331c7223 */ /* 0x000fe2000001081c */
[----:B------:R-:W-:Y:S01]  /*a8b0*/  F2FP.BF16.F32.PACK_AB R152, R27, R152 ;  /* 0x000000981b98723e */ /* 0x000fe200000010ff */
[----:B------:R-:W-:Y:S01]  /*a8c0*/  FADD.FTZ R40, R154, R3 ;  /* 0x000000039a287221 */ /* 0x000fe20000010000 */
[----:B0-----:R-:W-:-:S02]  /*a8d0*/  F2FP.BF16.F32.PACK_AB R154, R25, R154 ;  /* 0x0000009a199a723e */ /* 0x001fc400000010ff */
[----:B------:R-:W0:Y:S01]  /*a8e0*/  MUFU.EX2 R11, R11 ;  /* 0x0000000b000b7308 */ /* 0x000e220000000800 */
[----:B------:R-:W-:-:S07]  /*a8f0*/  FADD.FTZ R3, R25, R40 ;  /* 0x0000002819037221 */ /* 0x000fce0000010000 */
[----:B------:R0:W1:Y:S01]  /*a900*/  MUFU.EX2 R26, R15 ;  /* 0x0000000f001a7308 */ /* 0x0000620000000800 */
[----:B--2---:R-:W-:Y:S01]  /*a910*/  FADD.FTZ R38, R153, R10 ;  /* 0x0000000a99267221 */ /* 0x004fe20000010000 */
[----:B------:R-:W-:-:S06]  /*a920*/  F2FP.BF16.F32.PACK_AB R153, R10, R153 ;  /* 0x000000990a99723e */ /* 0x000fcc00000010ff */
[----:B------:R-:W2:Y:S01]  /*a930*/  MUFU.EX2 R31, R31 ;  /* 0x0000001f001f7308 */ /* 0x000ea20000000800 */
[----:B0-----:R-:W-:Y:S01]  /*a940*/  FADD.FTZ R15, R11, R38 ;  /* 0x000000260b0f7221 */ /* 0x001fe20000010000 */
[----:B------:R-:W-:Y:S01]  /*a950*/  FADD.FTZ R38, R156, R3 ;  /* 0x000000039c267221 */ /* 0x000fe20000010000 */
[----:B------:R-:W-:Y:S01]  /*a960*/  @!P1 VIADD R3, R12, 0x28c40 ;  /* 0x00028c400c039836 */ /* 0x000fe20000000000 */
[----:B------:R-:W-:-:S04]  /*a970*/  F2FP.BF16.F32.PACK_AB R156, R35, R156 ;  /* 0x0000009c239c723e */ /* 0x000fc800000010ff */
[----:B------:R0:W3:Y:S01]  /*a980*/  MUFU.EX2 R30, R37 ;  /* 0x00000025001e7308 */ /* 0x0000e20000000800 */
[C---:B-1----:R-:W-:Y:S01]  /*a990*/  FADD.FTZ R40, R26.reuse, R15 ;  /* 0x0000000f1a287221 */ /* 0x042fe20000010000 */
[----:B------:R-:W-:Y:S02]  /*a9a0*/  @!P1 PRMT R3, RZ, 0x654, R3 ;  /* 0x00000654ff039816 */ /* 0x000fe40000000003 */
[----:B------:R-:W-:Y:S02]  /*a9b0*/  F2FP.BF16.F32.PACK_AB R155, R26, R11 ;  /* 0x0000000b1a9b723e */ /* 0x000fe400000010ff */
[----:B------:R1:W-:Y:S01]  /*a9c0*/  @!P1 SYNCS.ARRIVE.TRANS64.RED.A1T0 RZ, [R3+URZ], RZ ;  /* 0x000000ff03ff99a7 */ /* 0x0003e2000810043f */
[----:B------:R-:W-:Y:S01]  /*a9d0*/  BAR.SYNC.DEFER_BLOCKING 0xf, 0x100 ;  /* 0x03c4000000007b1d */ /* 0x000fe20000010000 */
[----:B--2---:R-:W-:Y:S01]  /*a9e0*/  FADD.FTZ R15, R31, R40 ;  /* 0x000000281f0f7221 */ /* 0x004fe20000010000 */
[----:B0-----:R-:W-:-:S04]  /*a9f0*/  FADD.FTZ R37, R35, R38 ;  /* 0x0000002623257221 */ /* 0x001fc80000010000 */
[----:B------:R-:W1:Y:S01]  /*aa00*/  MUFU.EX2 R43, R43 ;  /* 0x0000002b002b7308 */ /* 0x000e620000000800 */
[----:B------:R-:W-:Y:S01]  /*aa10*/  FADD.FTZ R42, R158, R37 ;  /* 0x000000259e2a7221 */ /* 0x000fe20000010000 */
[C---:B------:R-:W-:Y:S01]  /*aa20*/  F2FP.BF16.F32.PACK_AB R158, R41.reuse, R158 ;  /* 0x0000009e299e723e */ /* 0x040fe200000010ff */
[C---:B---3--:R-:W-:Y:S02]  /*aa30*/  FADD.FTZ R40, R30.reuse, R15 ;  /* 0x0000000f1e287221 */ /* 0x048fe40000010000 */
[----:B------:R-:W-:Y:S01]  /*aa40*/  FADD.FTZ R42, R41, R42 ;  /* 0x0000002a292a7221 */ /* 0x000fe20000010000 */
[----:B------:R-:W-:Y:S02]  /*aa50*/  F2FP.BF16.F32.PACK_AB R157, R30, R31 ;  /* 0x0000001f1e9d723e */ /* 0x000fe400000010ff */
[----:B------:R-:W0:Y:S01]  /*aa60*/  MUFU.EX2 R32, R53 ;  /* 0x0000003500207308 */ /* 0x000e220000000800 */
[----:B------:R-:W-:-:S07]  /*aa70*/  FADD.FTZ R15, R45, R42 ;  /* 0x0000002a2d0f7221 */ /* 0x000fce0000010000 */
[----:B------:R-:W2:Y:S01]  /*aa80*/  MUFU.EX2 R57, R57 ;  /* 0x0000003900397308 */ /* 0x000ea20000000800 */
[----:B-1----:R-:W-:Y:S01]  /*aa90*/  FADD.FTZ R3, R43, R40 ;  /* 0x000000282b037221 */ /* 0x002fe20000010000 */
[----:B------:R1:W-:Y:S06]  /*aaa0*/  STSM.16.M88.4 [R195+0x26800], R152 ;  /* 0x02680098c3007844 */ /* 0x0003ec0000000200 */
[----:B------:R-:W3:Y:S01]  /*aab0*/  MUFU.EX2 R160, R49 ;  /* 0x0000003100a07308 */ /* 0x000ee20000000800 */
[C---:B0-----:R-:W-:Y:S01]  /*aac0*/  FADD.FTZ R40, R32.reuse, R3 ;  /* 0x0000000320287221 */ /* 0x041fe20000010000 */
[----:B------:R-:W-:-:S05]  /*aad0*/  F2FP.BF16.F32.PACK_AB R159, R32, R43 ;  /* 0x0000002b209f723e */ /* 0x000fca00000010ff */
[----:B------:R1:W-:Y:S01]  /*aae0*/  STSM.16.M88.4 [R196], R156 ;  /* 0x0000009cc4007844 */ /* 0x0003e20000000200 */
[----:B------:R-:W0:Y:S01]  /*aaf0*/  MUFU.EX2 R34, R59 ;  /* 0x0000003b00227308 */ /* 0x000e220000000800 */
[----:B--2---:R-:W-:-:S07]  /*ab00*/  FADD.FTZ R3, R57, R40 ;  /* 0x0000002839037221 */ /* 0x004fce0000010000 */
[----:B------:R-:W2:Y:S01]  /*ab10*/  MUFU.EX2 R63, R63 ;  /* 0x0000003f003f7308 */ /* 0x000ea20000000800 */
[C---:B---3--:R-:W-:Y:S01]  /*ab20*/  FADD.FTZ R42, R160.reuse, R15 ;  /* 0x0000000fa02a7221 */ /* 0x048fe20000010000 */
[----:B------:R-:W-:-:S06]  /*ab30*/  F2FP.BF16.F32.PACK_AB R160, R160, R45 ;  /* 0x0000002da0a0723e */ /* 0x000fcc00000010ff */
[----:B------:R-:W3:Y:S01]  /*ab40*/  MUFU.EX2 R61, R61 ;  /* 0x0000003d003d7308 */ /* 0x000ee20000000800 */
[C---:B0-----:R-:W-:Y:S01]  /*ab50*/  FADD.FTZ R40, R34.reuse, R3 ;  /* 0x0000000322287221 */ /* 0x041fe20000010000 */
[----:B------:R-:W-:-:S06]  /*ab60*/  F2FP.BF16.F32.PACK_AB R161, R34, R57 ;  /* 0x0000003922a1723e */ /* 0x000fcc00000010ff */
[----:B------:R-:W0:Y:S01]  /*ab70*/  MUFU.EX2 R162, R67 ;  /* 0x0000004300a27308 */ /* 0x000e220000000800 */
[----:B--2---:R-:W-:-:S07]  /*ab80*/  FADD.FTZ R15, R63, R42 ;  /* 0x0000002a3f0f7221 */ /* 0x004fce0000010000 */
[----:B------:R-:W2:Y:S01]  /*ab90*/  MUFU.EX2 R36, R65 ;  /* 0x0000004100247308 */ /* 0x000ea20000000800 */
[----:B---3--:R-:W-:-:S07]  /*aba0*/  FADD.FTZ R3, R61, R40 ;  /* 0x000000283d037221 */ /* 0x008fce0000010000 */
[----:B------:R-:W-:Y:S01]  /*abb0*/  MUFU.EX2 R14, R14 ;  /* 0x0000000e000e7308 */ /* 0x000fe20000000800 */
[C---:B0-----:R-:W-:Y:S01]  /*abc0*/  FADD.FTZ R15, R162.reuse, R15 ;  /* 0x0000000fa20f7221 */ /* 0x041fe20000010000 */
[----:B------:R-:W-:-:S06]  /*abd0*/  F2FP.BF16.F32.PACK_AB R162, R162, R63 ;  /* 0x0000003fa2a2723e */ /* 0x000fcc00000010ff */
[----:B------:R-:W0:Y:S01]  /*abe0*/  MUFU.EX2 R29, R75 ;  /* 0x0000004b001d7308 */ /* 0x000e220000000800 */
[C---:B--2---:R-:W-:Y:S01]  /*abf0*/  FADD.FTZ R10, R36.reuse, R3 ;  /* 0x00000003240a7221 */ /* 0x044fe20000010000 */
[----:B------:R-:W-:-:S05]  /*ac00*/  F2FP.BF16.F32.PACK_AB R163, R36, R61 ;  /* 0x0000003d24a3723e */ /* 0x000fca00000010ff */
[----:B------:R1:W-:Y:S01]  /*ac10*/  STSM.16.M88.4 [R198], R160 ;  /* 0x000000a0c6007844 */ /* 0x0003e20000000200 */
[----:B------:R-:W-:Y:S08]  /*ac20*/  MUFU.EX2 R69, R69 ;  /* 0x0000004500457308 */ /* 0x000ff00000000800 */
[----:B------:R-:W2:Y:S01]  /*ac30*/  MUFU.EX2 R38, R73 ;  /* 0x0000004900267308 */ /* 0x000ea20000000800 */
[----:B0-----:R-:W-:Y:S01]  /*ac40*/  F2FP.BF16.F32.PACK_AB R164, R29, R14 ;  /* 0x0000000e1da4723e */ /* 0x001fe200000010ff */
[----:B------:R-:W-:-:S04]  /*ac50*/  FADD.FTZ R14, R14, R15 ;  /* 0x0000000f0e0e7221 */ /* 0x000fc80000010000 */
[----:B------:R-:W-:Y:S02]  /*ac60*/  FADD.FTZ R29, R29, R14 ;  /* 0x0000000e1d1d7221 */ /* 0x000fe40000010000 */
[----:B------:R-:W-:Y:S08]  /*ac70*/  MUFU.EX2 R24, R24 ;  /* 0x0000001800187308 */ /* 0x000ff00000000800 */
[----:B------:R-:W0:Y:S01]  /*ac80*/  MUFU.EX2 R33, R33 ;  /* 0x0000002100217308 */ /* 0x000e220000000800 */
[----:B--2---:R-:W-:Y:S01]  /*ac90*/  F2FP.BF16.F32.PACK_AB R165, R38, R69 ;  /* 0x0000004526a5723e */ /* 0x004fe200000010ff */
[----:B------:R-:W-:-:S04]  /*aca0*/  FADD.FTZ R69, R69, R10 ;  /* 0x0000000a45457221 */ /* 0x000fc80000010000 */
[----:B------:R-:W-:Y:S02]  /*acb0*/  FADD.FTZ R38, R38, R69 ;  /* 0x0000004526267221 */ /* 0x000fe40000010000 */
[----:B------:R-:W-:Y:S08]  /*acc0*/  MUFU.EX2 R47, R47 ;  /* 0x0000002f002f7308 */ /* 0x000ff00000000800 */
[----:B------:R-:W2:Y:S01]  /*acd0*/  MUFU.EX2 R28, R28 ;  /* 0x0000001c001c7308 */ /* 0x000ea20000000800 */
[----:B0-----:R-:W-:Y:S01]  /*ace0*/  F2FP.BF16.F32.PACK_AB R166, R33, R24 ;  /* 0x0000001821a6723e */ /* 0x001fe200000010ff */
[----:B------:R-:W-:-:S04]  /*acf0*/  FADD.FTZ R24, R24, R29 ;  /* 0x0000001d18187221 */ /* 0x000fc80000010000 */
[----:B------:R-:W-:Y:S01]  /*ad00*/  FADD.FTZ R3, R33, R24 ;  /* 0x0000001821037221 */ /* 0x000fe20000010000 */
[----:B--2---:R-:W-:Y:S01]  /*ad10*/  F2FP.BF16.F32.PACK_AB R167, R28, R47 ;  /* 0x0000002f1ca7723e */ /* 0x004fe200000010ff */
[----:B------:R-:W-:-:S04]  /*ad20*/  FADD.FTZ R47, R47, R38 ;  /* 0x000000262f2f7221 */ /* 0x000fc80000010000 */
[----:B------:R1:W-:Y:S01]  /*ad30*/  STSM.16.M88.4 [R197], R164 ;  /* 0x000000a4c5007844 */ /* 0x0003e20000000200 */
[----:B------:R-:W-:Y:S01]  /*ad40*/  FADD.FTZ R10, R28, R47 ;  /* 0x0000002f1c0a7221 */ /* 0x000fe20000010000 */
[----:B------:R-:W-:Y:S06]  /*ad50*/  @!P0 BRA `(.L_x_738) ;  /* 0x0000000000048947 */ /* 0x000fec0003800000 */
[----:B------:R-:W-:Y:S01]  /*ad60*/  BPT.TRAP 0x1 ;  /* 0x000000040000795c */ /* 0x000fe20000300000 */
.L_x_738:
[----:B------:R0:W2:Y:S01]  /*ad70*/  SYNCS.PHASECHK.TRANS64.TRYWAIT P2, [R12+URZ+0x28c50], R13 ;  /* 0x028c500d0c0075a7 */ /* 0x0000a2000804017f */
[----:B------:R-:W-:Y:S05]  /*ad80*/  @!P0 BRA `(.L_x_739) ;  /* 0x0000000000048947 */ /* 0x000fea0003800000 */
[----:B------:R-:W-:Y:S01]  /*ad90*/  BPT.TRAP 0x1 ;  /* 0x000000040000795c */ /* 0x000fe20000300000 */
.L_x_739:
[----:B------:R-:W-:Y:S01]  /*ada0*/  LOP3.LUT R11, R56, 0x2000000, RZ, 0xfc, !PT ;  /* 0x02000000380b7812 */ /* 0x000fe200078efcff */
[----:B------:R-:W-:Y:S01]  /*adb0*/  ULDC UR37, c[0x0][0x9d8] ;  /* 0x0002760000257ab9 */ /* 0x000fe20000000800 */
[----:B------:R-:W-:Y:S01]  /*adc0*/  ULDC UR36, c[0x0][0x988] ;  /* 0x0002620000247ab9 */ /* 0x000fe20000000800 */
[----:B------:R-:W-:Y:S01]  /*add0*/  BSSY B0, `(.L_x_740) ;  /* 0x0000006000007945 */ /* 0x000fe20003800000 */
[----:B------:R-:W-:Y:S02]  /*ade0*/  IMAD.MOV.U32 R27, RZ, RZ, 0x40000040 ;  /* 0x40000040ff1b7424 */ /* 0x000fe400078e00ff */
[----:B------:R-:W-:Y:S01]  /*adf0*/  IMAD R26, R18, 0x1000, R11 ;  /* 0x00001000121a7824 */ /* 0x000fe200078e020b */
[----:B--2---:R-:W-:Y:S06]  /*ae00*/  @P2 BRA `(.L_x_741) ;  /* 0x0000000000082947 */ /* 0x004fec0003800000 */
[----:B------:R-:W2:Y:S02]  /*ae10*/  SYNCS.PHASECHK.TRANS64.TRYWAIT P2, [R12+URZ+0x28c50], R13 ;  /* 0x028c500d0c0075a7 */ /* 0x000ea4000804017f */
[----:B--2---:R-:W-:Y:S05]  /*ae20*/  @!P2 BRA `(.L_x_742) ;  /* 0x0000010c0010a947 */ /* 0x004fea0003800000 */
.L_x_741:
[----:B------:R-:W-:Y:S05]  /*ae30*/  BSYNC B0 ;  /* 0x0000000000007941 */ /* 0x000fea0003800000 */
.L_x_740:
[C---:B------:R-:W-:Y:S01]  /*ae40*/  R2UR UR6, R26.reuse ;  /* 0x000000001a0672ca */ /* 0x040fe200000e0000 */
[C---:B------:R-:W-:Y:S01]  /*ae50*/  VIADD R24, R26.reuse, 0x80 ;  /* 0x000000801a187836 */ /* 0x040fe20000000000 */
[----:B------:R-:W-:Y:S01]  /*ae60*/  R2UR UR7, R27 ;  /* 0x000000001b0772ca */ /* 0x000fe200000e0000 */
[C---:B------:R-:W-:Y:S01]  /*ae70*/  VIADD R14, R26.reuse, 0x100 ;  /* 0x000001001a0e7836 */ /* 0x040fe20000000000 */
[----:B------:R-:W-:Y:S01]  /*ae80*/  BSSY B0, `(.L_x_743) ;  /* 0x000020e000007945 */ /* 0x000fe20003800000 */
[----:B------:R-:W-:Y:S01]  /*ae90*/  VIADD R26, R26, 0x180 ;  /* 0x000001801a1a7836 */ /* 0x000fe20000000000 */
[----:B------:R-:W-:Y:S01]  /*aea0*/  R2UR UR10, R24 ;  /* 0x00000000180a72ca */ /* 0x000fe200000e0000 */
[----:B------:R-:W-:Y:S01]  /*aeb0*/  IMAD.MOV.U32 R25, RZ, RZ, 0x40000040 ;  /* 0x40000040ff197424 */ /* 0x000fe200078e00ff */
[----:B------:R-:W-:Y:S01]  /*aec0*/  R2UR UR14, R14 ;  /* 0x000000000e0e72ca */ /* 0x000fe200000e0000 */
[----:B------:R-:W-:Y:S01]  /*aed0*/  IMAD.MOV.U32 R27, RZ, RZ, 0x40000040 ;  /* 0x40000040ff1b7424 */ /* 0x000fe200078e00ff */
[----:B------:R-:W-:Y:S01]  /*aee0*/  R2UR UR18, R26 ;  /* 0x000000001a1272ca */ /* 0x000fe200000e0000 */
[----:B------:R-:W-:Y:S01]  /*aef0*/  IMAD.MOV.U32 R15, RZ, RZ, 0x40000040 ;  /* 0x40000040ff0f7424 */ /* 0x000fe200078e00ff */
[----:B------:R-:W-:Y:S01]  /*af00*/  R2UR UR11, R25 ;  /* 0x00000000190b72ca */ /* 0x000fe200000e0000 */
[----:B------:R-:W-:Y:S01]  /*af10*/  VIADD R168, R168, 0xfffffffe ;  /* 0xfffffffea8a87836 */ /* 0x000fe20000000000 */
[----:B------:R-:W-:Y:S01]  /*af20*/  R2UR UR19, R27 ;  /* 0x000000001b1372ca */ /* 0x000fe200000e0000 */
[----:B0-2---:R-:W-:Y:S01]  /*af30*/  @!P1 VIADD R12, R12, 0x28c60 ;  /* 0x00028c600c0c9836 */ /* 0x005fe20000000000 */
[----:B------:R-:W-:Y:S01]  /*af40*/  WARPGROUP.ARRIVE ;  /* 0x00000000000079c5 */ /* 0x000fe20000000000 */
[----:B------:R-:W-:-:S02]  /*af50*/  R2UR UR15, R15 ;  /* 0x000000000f0f72ca */ /* 0x000fc400000e0000 */
[----:B------:R-:W-:Y:S02]  /*af60*/  ISETP.GE.AND P2, PT, R168, R192, PT ;  /* 0x000000c0a800720c */ /* 0x000fe40003f46270 */
[----:B------:R-:W-:Y:S01]  /*af70*/  @!P1 PRMT R12, RZ, 0x654, R12 ;  /* 0x00000654ff0c9816 */ /* 0x000fe2000000000c */
[----:B------:R-:W-:Y:S03]  /*af80*/  HGMMA.64x256x16.F32.BF16 R24, R152, gdesc[UR4].tnspB, RZ, !UPT, gsb0 ;  /* 0x43e0000498187df0 */ /* 0x000fe6000c0018ff */
[----:B------:R-:W-:Y:S02]  /*af90*/  WARPGROUP.DEPBAR.LE gsb0, 0x0 ;  /* 0x00008000000079c5 */ /* 0x000fe40000010000 */
[----:B------:R-:W-:-:S15]  /*afa0*/  WARPGROUP.ARRIVE ;  /* 0x00000000000079c5 */ /* 0x000fde0000000000 */
[----:B------:R-:W-:-:S08]  /*afb0*/  NOP ;  /* 0x0000000000007918 */ /* 0x000fd00000000000 */
[----:B------:R-:W-:Y:S03]  /*afc0*/  HGMMA.64x256x16.F32.BF16 R24, R156, gdesc[UR8].tnspB, R24, gsb0 ;  /* 0x43e000089c187df0 */ /* 0x000fe60008001818 */
        /* <DEDUP_REMOVED lines=19> */
[----:B------:R-:W-:Y:S02]  /*b100*/  IMAD.MOV.U32 R217, RZ, RZ, R168 ;  /* 0x000000ffffd97224 */ /* 0x000fe400078e00a8 */
[----:B------:R-:W-:Y:S02]  /*b110*/  IMAD.MOV.U32 R13, RZ, RZ, R169 ;  /* 0x000000ffff0d7224 */ /* 0x000fe400078e00a9 */
[----:B------:R-:W-:Y:S02]  /*b120*/  IMAD.MOV.U32 R227, RZ, RZ, R21 ;  /* 0x000000ffffe37224 */ /* 0x000fe400078e0015 */
[----:B------:R-:W-:-:S07]  /*b130*/  IMAD.MOV.U32 R226, RZ, RZ, R18 ;  /* 0x000000ffffe27224 */ /* 0x000fce00078e0012 */
.L_x_755:
[----:B------:R-:W-:Y:S02]  /*b140*/  VIADD R18, R226, 0x1 ;  /* 0x00000001e2127836 */ /* 0x000fe40000000000 */
[----:B0-----:R-:W-:Y:S02]  /*b150*/  IMAD.MOV.U32 R12, RZ, RZ, R217 ;  /* 0x000000ffff0c7224 */ /* 0x001fe400078e00d9 */
[----:B------:R-:W-:Y:S01]  /*b160*/  VIADD R217, R217, 0xffffffff ;  /* 0xffffffffd9d97836 */ /* 0x000fe20000000000 */
[----:B------:R-:W-:Y:S02]  /*b170*/  ISETP.NE.AND P3, PT, R18, 0x2, PT ;  /* 0x000000021200780c */ /* 0x000fe40003f65270 */
[----:B------:R-:W-:Y:S02]  /*b180*/  ISETP.GT.AND P2, PT, R12, R192, PT ;  /* 0x000000c00c00720c */ /* 0x000fe40003f44270 */
[----:B------:R-:W-:Y:S02]  /*b190*/  SEL R12, RZ, 0x1, P3 ;  /* 0x00000001ff0c7807 */ /* 0x000fe40001800000 */
[----:B------:R-:W-:-:S02]  /*b1a0*/  SEL R18, R18, RZ, P3 ;  /* 0x000000ff12127207 */ /* 0x000fc40001800000 */
[----:B------:R-:W-:Y:S01]  /*b1b0*/  LOP3.LUT R23, R23, R12, RZ, 0x3c, !PT ;  /* 0x0000000c17177212 */ /* 0x000fe200078e3cff */
[----:B--2---:R-:W-:Y:S06]  /*b1c0*/  @!P0 BRA `(.L_x_745) ;  /* 0x0000000000048947 */ /* 0x004fec0003800000 */
[----:B------:R-:W-:Y:S01]  /*b1d0*/  BPT.TRAP 0x1 ;  /* 0x000000040000795c */ /* 0x000fe20000300000 */
.L_x_745:
[----:B------:R-:W-:Y:S01]  /*b1e0*/  IMAD R218, R18, 0x8, R2 ;  /* 0x0000000812da7824 */ /* 0x000fe200078e0202 */
[----:B------:R-:W-:-:S04]  /*b1f0*/  SHF.L.U32 R12, R23, 0x1f, RZ ;  /* 0x0000001f170c7819 */ /* 0x000fc800000006ff */
[----:B------:R0:W2:Y:S01]  /*b200*/  SYNCS.PHASECHK.TRANS64.TRYWAIT P3, [R218+URZ+0x28c30], R12 ;  /* 0x028c300cda0075a7 */ /* 0x0000a2000806017f */
[----:B------:R-:W-:Y:S05]  /*b210*/  @!P0 BRA `(.L_x_746) ;  /* 0x0000000000048947 */ /* 0x000fea0003800000 */
[----:B------:R-:W-:Y:S01]  /*b220*/  BPT.TRAP 0x1 ;  /* 0x000000040000795c */ /* 0x000fe20000300000 */
.L_x_746:
[----:B------:R-:W-:Y:S01]  /*b230*/  VIADD R14, R2, 0x20400 ;  /* 0x00020400020e7836 */ /* 0x000fe20000000000 */
[----:B------:R-:W-:Y:S01]  /*b240*/  BSSY B1, `(.L_x_747) ;  /* 0x0000009000017945 */ /* 0x000fe20003800000 */
[----:B-1----:R-:W-:Y:S02]  /*b250*/  IMAD R152, R18, 0x200, R0 ;  /* 0x0000020012987824 */ /* 0x002fe400078e0200 */
[----:B------:R-:W-:Y:S01]  /*b260*/  IMAD.MOV.U32 R153, RZ, RZ, 0x40000040 ;  /* 0x40000040ff997424 */ /* 0x000fe200078e00ff */
[----:B------:R-:W-:-:S04]  /*b270*/  SHF.R.U32.HI R14, RZ, 0x4, R14 ;  /* 0x00000004ff0e7819 */ /* 0x000fc8000001160e */
[----:B------:R-:W-:-:S04]  /*b280*/  LOP3.LUT R14, R14, 0x3fff, RZ, 0xc0, !PT ;  /* 0x00003fff0e0e7812 */ /* 0x000fc800078ec0ff */
[----:B------:R-:W-:Y:S01]  /*b290*/  LOP3.LUT R14, R14, 0x10000, RZ, 0xfc, !PT ;  /* 0x000100000e0e7812 */ /* 0x000fe200078efcff */
[----:B--2---:R-:W-:Y:S06]  /*b2a0*/  @P3 BRA `(.L_x_748) ;  /* 0x0000000000083947 */ /* 0x004fec0003800000 */
[----:B------:R-:W1:Y:S02]  /*b2b0*/  SYNCS.PHASECHK.TRANS64.TRYWAIT P3, [R218+URZ+0x28c30], R12 ;  /* 0x028c300cda0075a7 */ /* 0x000e64000806017f */
[----:B-1----:R-:W-:Y:S05]  /*b2c0*/  @!P3 BRA `(.L_x_749) ;  /* 0x0000010400fcb947 */ /* 0x002fea0003800000 */
.L_x_748:
[----:B------:R-:W-:Y:S05]  /*b2d0*/  BSYNC B1 ;  /* 0x0000000000017941 */ /* 0x000fea0003800000 */
.L_x_747:
[----:B------:R-:W-:Y:S01]  /*b2e0*/  IMAD.MOV.U32 R15, RZ, RZ, 0x40000040 ;  /* 0x40000040ff0f7424 */ /* 0x000fe200078e00ff */
[----:B------:R-:W-:Y:S01]  /*b2f0*/  R2UR UR4, R14 ;  /* 0x000000000e0472ca */ /* 0x000fe200000e0000 */
[C---:B------:R-:W-:Y:S01]  /*b300*/  VIADD R20, R152.reuse, 0x2 ;  /* 0x0000000298147836 */ /* 0x040fe20000000000 */
[C---:B------:R-:W-:Y:S01]  /*b310*/  R2UR UR6, R152.reuse ;  /* 0x00000000980672ca */ /* 0x040fe200000e0000 */
[C---:B------:R-:W-:Y:S01]  /*b320*/  VIADD R14, R152.reuse, 0x4 ;  /* 0x00000004980e7836 */ /* 0x040fe20000000000 */
[----:B------:R-:W-:Y:S01]  /*b330*/  R2UR UR7, R153 ;  /* 0x00000000990772ca */ /* 0x000fe200000e0000 */
[----:B------:R-:W-:Y:S01]  /*b340*/  VIADD R152, R152, 0x6 ;  /* 0x0000000698987836 */ /* 0x000fe20000000000 */
[----:B------:R-:W-:Y:S01]  /*b350*/  R2UR UR5, R15 ;  /* 0x000000000f0572ca */ /* 0x000fe200000e0000 */
[----:B------:R-:W-:Y:S01]  /*b360*/  IMAD.MOV.U32 R153, RZ, RZ, 0x40000040 ;  /* 0x40000040ff997424 */ /* 0x000fe200078e00ff */
[----:B------:R-:W-:Y:S01]  /*b370*/  R2UR UR10, R20 ;  /* 0x00000000140a72ca */ /* 0x000fe200000e0000 */
[----:B------:R-:W-:Y:S01]  /*b380*/  IMAD.MOV.U32 R21, RZ, RZ, 0x40000040 ;  /* 0x40000040ff157424 */ /* 0x000fe200078e00ff */
[----:B------:R-:W-:-:S02]  /*b390*/  R2UR UR18, R152 ;  /* 0x00000000981272ca */ /* 0x000fc400000e0000 */
[----:B------:R-:W-:Y:S02]  /*b3a0*/  R2UR UR19, R153 ;  /* 0x00000000991372ca */ /* 0x000fe400000e0000 */
[----:B------:R-:W-:Y:S01]  /*b3b0*/  WARPGROUP.ARRIVE ;  /* 0x00000000000079c5 */ /* 0x000fe20000000000 */
[----:B------:R-:W-:Y:S02]  /*b3c0*/  R2UR UR11, R21 ;  /* 0x00000000150b72ca */ /* 0x000fe400000e0000 */
[----:B------:R-:W-:Y:S02]  /*b3d0*/  R2UR UR8, R8 ;  /* 0x00000000080872ca */ /* 0x000fe400000e0000 */
[----:B------:R-:W-:Y:S01]  /*b3e0*/  R2UR UR9, R9 ;  /* 0x00000000090972ca */ /* 0x000fe200000e0000 */
[----:B------:R-:W-:Y:S01]  /*b3f0*/  HGMMA.64x64x16.F32.BF16 R152, gdesc[UR4], RZ, !UPT, gsb0 ;  /* 0x00e00000049879f0 */ /* 0x000fe2000c0018ff */
[----:B------:R-:W-:Y:S02]  /*b400*/  R2UR UR14, R14 ;  /* 0x000000000e0e72ca */ /* 0x000fe400000e0000 */
[----:B------:R-:W-:-:S02]  /*b410*/  R2UR UR15, R15 ;  /* 0x000000000f0f72ca */ /* 0x000fc400000e0000 */
[----:B------:R-:W-:Y:S02]  /*b420*/  R2UR UR12, R6 ;  /* 0x00000000060c72ca */ /* 0x000fe400000e0000 */
[----:B------:R-:W-:Y:S02]  /*b430*/  R2UR UR13, R7 ;  /* 0x00000000070d72ca */ /* 0x000fe400000e0000 */
[----:B------:R-:W-:Y:S02]  /*b440*/  R2UR UR16, R4 ;  /* 0x00000000041072ca */ /* 0x000fe400000e0000 */
[----:B------:R-:W-:Y:S02]  /*b450*/  R2UR UR17, R5 ;  /* 0x00000000051172ca */ /* 0x000fe400000e0000 */
[----:B------:R-:W-:Y:S01]  /*b460*/  ISETP.NE.AND P3, PT, R193, RZ, PT ;  /* 0x000000ffc100720c */ /* 0x000fe20003f65270 */
        /* <DEDUP_REMOVED lines=33> */
[----:B--2---:R-:W-:Y:S01]  /*b680*/  FMNMX.FTZ R20, R14, R227, !PT ;  /* 0x000000e30e147209 */ /* 0x004fe20007810000 */
[----:B------:R-:W-:Y:S01]  /*b690*/  FMUL.FTZ R159, R159, UR37 ;  /* 0x000000259f9f7c20 */ /* 0x000fe20008410000 */
[----:B------:R-:W-:Y:S01]  /*b6a0*/  FMUL.FTZ R170, R170, UR37 ;  /* 0x00000025aaaa7c20 */ /* 0x000fe20008410000 */
[----:B------:R-:W-:Y:S01]  /*b6b0*/  FMUL.FTZ R174, R174, UR37 ;  /* 0x00000025aeae7c20 */ /* 0x000fe20008410000 */
[----:B------:R-:W-:Y:S01]  /*b6c0*/  FMUL.FTZ R175, R175, UR37 ;  /* 0x00000025afaf7c20 */ /* 0x000fe20008410000 */
[----:B------:R-:W-:Y:S01]  /*b6d0*/  FMUL.FTZ R178, R178, UR37 ;  /* 0x00000025b2b27c20 */ /* 0x000fe20008410000 */
[----:B------:R-:W-:Y:S01]  /*b6e0*/  FMUL.FTZ R179, R179, UR37 ;  /* 0x00000025b3b37c20 */ /* 0x000fe20008410000 */
[----:B------:R-:W2:Y:S01]  /*b6f0*/  MUFU.TANH R153, R153 ;  /* 0x0000009900997308 */ /* 0x000ea20000002400 */
[----:B---3--:R-:W-:-:S07]  /*b700*/  FMNMX.FTZ R20, R15, R20, !PT ;  /* 0x000000140f147209 */ /* 0x008fce0007810000 */
[----:B------:R-:W3:Y:S01]  /*b710*/  MUFU.TANH R156, R156 ;  /* 0x0000009c009c7308 */ /* 0x000ee20000002400 */
[----:B----4-:R-:W-:-:S07]  /*b720*/  FMNMX.FTZ R20, R152, R20, !PT ;  /* 0x0000001498147209 */ /* 0x010fce0007810000 */
[----:B------:R-:W4:Y:S01]  /*b730*/  MUFU.TANH R157, R157 ;  /* 0x0000009d009d7308 */ /* 0x000f220000002400 */
[----:B--2---:R-:W-:-:S07]  /*b740*/  FMNMX.FTZ R20, R153, R20, !PT ;  /* 0x0000001499147209 */ /* 0x004fce0007810000 */
        /* <DEDUP_REMOVED lines=20> */
[----:B------:R-:W-:Y:S01]  /*b890*/  MUFU.TANH R154, R154 ;  /* 0x0000009a009a7308 */ /* 0x000fe20000002400 */
[----:B----4-:R-:W-:-:S07]  /*b8a0*/  FMNMX.FTZ R20, R176, R20, !PT ;  /* 0x00000014b0147209 */ /* 0x010fce0007810000 */
[----:B------:R-:W-:Y:S01]  /*b8b0*/  MUFU.TANH R155, R155 ;  /* 0x0000009b009b7308 */ /* 0x000fe20000002400 */
[----:B--2---:R-:W-:-:S05]  /*b8c0*/  FMNMX.FTZ R21, R177, R20, !PT ;  /* 0x00000014b1157209 */ /* 0x004fca0007810000 */
[----:B------:R-:W2:Y:S02]  /*b8d0*/  SHFL.BFLY PT, R20, R21, 0x2, 0x1f ;  /* 0x0c401f0015147f89 */ /* 0x000ea400000e0000 */
[----:B------:R-:W-:Y:S08]  /*b8e0*/  MUFU.TANH R158, R158 ;  /* 0x0000009e009e7308 */ /* 0x000ff00000002400 */
[----:B------:R-:W-:Y:S08]  /*b8f0*/  MUFU.TANH R159, R159 ;  /* 0x0000009f009f7308 */ /* 0x000ff00000002400 */
[----:B------:R-:W-:Y:S01]  /*b900*/  MUFU.TANH R174, R174 ;  /* 0x000000ae00ae7308 */ /* 0x000fe20000002400 */
[----:B--2---:R-:W-:-:S07]  /*b910*/  FMNMX.FTZ R21, R21, R20, !PT ;  /* 0x0000001415157209 */ /* 0x004fce0007810000 */
[----:B------:R-:W-:Y:S01]  /*b920*/  MUFU.TANH R175, R175 ;  /* 0x000000af00af7308 */ /* 0x000fe20000002400 */
[----:B------:R-:W2:Y:S07]  /*b930*/  SHFL.BFLY PT, R20, R21, 0x1, 0x1f ;  /* 0x0c201f0015147f89 */ /* 0x000eae00000e0000 */
[----:B------:R-:W-:Y:S08]  /*b940*/  MUFU.TANH R178, R178 ;  /* 0x000000b200b27308 */ /* 0x000ff00000002400 */
[----:B------:R-:W-:Y:S01]  /*b950*/  MUFU.TANH R179, R179 ;  /* 0x000000b300b37308 */ /* 0x000fe20000002400 */
[----:B--2---:R-:W-:Y:S01]  /*b960*/  FMNMX.FTZ R21, R21, R20, !PT ;  /* 0x0000001415157209 */ /* 0x004fe20007810000 */
[----:B------:R-:W-:-:S04]  /*b970*/  IMAD.U32 R20, RZ, RZ, UR36 ;  /* 0x00000024ff147e24 */ /* 0x000fc8000f8e00ff */
[C---:B------:R-:W-:Y:S01]  /*b980*/  FADD.FTZ R181, -R21.reuse, R227 ;  /* 0x000000e315b57221 */ /* 0x040fe20000010100 */
[----:B------:R-:W-:-:S03]  /*b990*/  FMUL.FTZ R180, R21, R20 ;  /* 0x0000001415b47220 */ /* 0x000fc60000410000 */
[-C--:B------:R-:W-:Y:S01]  /*b9a0*/  FMUL.FTZ R181, R181, R20.reuse ;  /* 0x00000014b5b57220 */ /* 0x080fe20000410000 */
[-CC-:B------:R-:W-:Y:S01]  /*b9b0*/  FFMA.FTZ R227, R14, R20.reuse, -R180.reuse ;  /* 0x000000140ee37223 */ /* 0x180fe200000108b4 */
[-CC-:B------:R-:W-:Y:S01]  /*b9c0*/  FFMA.FTZ R14, R152, R20.reuse, -R180.reuse ;  /* 0x00000014980e7223 */ /* 0x180fe200000108b4 */
        /* <DEDUP_REMOVED lines=11> */
[-CC-:B------:R-:W-:Y:S01]  /*ba80*/  FFMA.FTZ R168, R168, R20.reuse, -R180.reuse ;  /* 0x00000014a8a87223 */ /* 0x180fe200000108b4 */
[-CC-:B------:R-:W-:Y:S01]  /*ba90*/  FFMA.FTZ R172, R172, R20.reuse, -R180.reuse ;  /* 0x00000014acac7223 */ /* 0x180fe200000108b4 */
[-CC-:B------:R-:W-:Y:S01]  /*baa0*/  FFMA.FTZ R173, R173, R20.reuse, -R180.reuse ;  /* 0x00000014adad7223 */ /* 0x180fe200000108b4 */
[-CC-:B------:R-:W-:Y:S01]  /*bab0*/  FFMA.FTZ R176, R176, R20.reuse, -R180.reuse ;  /* 0x00000014b0b07223 */ /* 0x180fe200000108b4 */
[----:B------:R-:W-:Y:S01]  /*bac0*/  FFMA.FTZ R177, R177, R20, -R180 ;  /* 0x00000014b1b17223 */ /* 0x000fe200000108b4 */
[----:B------:R-:W-:-:S02]  /*bad0*/  FMUL.FTZ R180, R182, UR37 ;  /* 0x00000025b6b47c20 */ /* 0x000fc40008410000 */
[----:B------:R3:W4:Y:S08]  /*bae0*/  MUFU.EX2 R169, R15 ;  /* 0x0000000f00a97308 */ /* 0x0007300000000800 */
[----:B------:R-:W-:Y:S01]  /*baf0*/  MUFU.TANH R180, R180 ;  /* 0x000000b400b47308 */ /* 0x000fe20000002400 */
[----:B---3--:R-:W-:Y:S01]  /*bb00*/  FMUL.FTZ R15, R162, UR37 ;  /* 0x00000025a20f7c20 */ /* 0x008fe20008410000 */
[----:B------:R-:W-:Y:S01]  /*bb10*/  FMUL.FTZ R162, R163, UR37 ;  /* 0x00000025a3a27c20 */ /* 0x000fe20008410000 */
[----:B--2---:R-:W-:Y:S01]  /*bb20*/  FFMA.FTZ R163, R181, R3, R152 ;  /* 0x00000003b5a37223 */ /* 0x004fe20000010098 */
[-C--:B------:R-:W-:Y:S01]  /*bb30*/  FMUL.FTZ R24, R24, R181.reuse ;  /* 0x000000b518187220 */ /* 0x080fe20000410000 */
[-C--:B------:R-:W-:Y:S01]  /*bb40*/  FMUL.FTZ R25, R25, R181.reuse ;  /* 0x000000b519197220 */ /* 0x080fe20000410000 */
[-C--:B------:R-:W-:Y:S01]  /*bb50*/  FMUL.FTZ R28, R28, R181.reuse ;  /* 0x000000b51c1c7220 */ /* 0x080fe20000410000 */
[----:B------:R-:W-:Y:S01]  /*bb60*/  FMUL.FTZ R29, R29, R181 ;  /* 0x000000b51d1d7220 */ /* 0x000fe20000410000 */
[----:B------:R2:W-:Y:S01]  /*bb70*/  MUFU.TANH R3, R166 ;  /* 0x000000a600037308 */ /* 0x0005e20000002400 */
[C---:B----4-:R-:W-:Y:S01]  /*bb80*/  FADD.FTZ R163, R169.reuse, R163 ;  /* 0x000000a3a9a37221 */ /* 0x050fe20000010000 */
[----:B------:R-:W-:Y:S01]  /*bb90*/  F2FP.BF16.F32.PACK_AB R152, R169, R152 ;  /* 0x00000098a998723e */ /* 0x000fe200000010ff */
[----:B------:R-:W-:-:S02]  /*bba0*/  @!P3 IMAD R169, R226, 0x40, R191 ;  /* 0x00000040e2a9b824 */ /* 0x000fc400078e02bf */
[-C--:B------:R-:W-:Y:S01]  /*bbb0*/  FMUL.FTZ R32, R32, R181.reuse ;  /* 0x000000b520207220 */ /* 0x080fe20000410000 */
[-C--:B------:R-:W-:Y:S01]  /*bbc0*/  FMUL.FTZ R33, R33, R181.reuse ;  /* 0x000000b521217220 */ /* 0x080fe20000410000 */
[-C--:B------:R-:W-:Y:S01]  /*bbd0*/  FMUL.FTZ R36, R36, R181.reuse ;  /* 0x000000b524247220 */ /* 0x080fe20000410000 */
[-C--:B------:R-:W-:Y:S01]  /*bbe0*/  FMUL.FTZ R37, R37, R181.reuse ;  /* 0x000000b525257220 */ /* 0x080fe20000410000 */
[----:B------:R-:W3:Y:S01]  /*bbf0*/  MUFU.TANH R15, R15 ;  /* 0x0000000f000f7308 */ /* 0x000ee20000002400 */
[----:B--2---:R-:W-:Y:S01]  /*bc00*/  FMUL.FTZ R166, R167, UR37 ;  /* 0x00000025a7a67c20 */ /* 0x004fe20008410000 */
[----:B------:R-:W-:Y:S02]  /*bc10*/  @!P1 VIADD R167, R218, 0x28c40 ;  /* 0x00028c40daa79836 */ /* 0x000fe40000000000 */
[-C--:B------:R-:W-:Y:S01]  /*bc20*/  FMUL.FTZ R40, R40, R181.reuse ;  /* 0x000000b528287220 */ /* 0x080fe20000410000 */
[-C--:B------:R-:W-:Y:S01]  /*bc30*/  FMUL.FTZ R41, R41, R181.reuse ;  /* 0x000000b529297220 */ /* 0x080fe20000410000 */
[-C--:B------:R-:W-:Y:S01]  /*bc40*/  FMUL.FTZ R44, R44, R181.reuse ;  /* 0x000000b52c2c7220 */ /* 0x080fe20000410000 */
[-C--:B------:R-:W-:Y:S01]  /*bc50*/  FMUL.FTZ R45, R45, R181.reuse ;  /* 0x000000b52d2d7220 */ /* 0x080fe20000410000 */
[----:B------:R-:W-:Y:S01]  /*bc60*/  @!P1 PRMT R167, RZ, 0x654, R167 ;  /* 0x00000654ffa79816 */ /* 0x000fe200000000a7 */
[----:B------:R-:W2:Y:S01]  /*bc70*/  MUFU.TANH R162, R162 ;  /* 0x000000a200a27308 */ /* 0x000ea20000002400 */
[-C--:B------:R-:W-:Y:S01]  /*bc80*/  FMUL.FTZ R48, R48, R181.reuse ;  /* 0x000000b530307220 */ /* 0x080fe20000410000 */
[-C--:B------:R-:W-:Y:S01]  /*bc90*/  FMUL.FTZ R49, R49, R181.reuse ;  /* 0x000000b531317220 */ /* 0x080fe20000410000 */
[----:B------:R4:W-:Y:S01]  /*bca0*/  @!P1 SYNCS.ARRIVE.TRANS64.RED.A1T0 RZ, [R167+URZ], RZ ;  /* 0x000000ffa7ff99a7 */ /* 0x0009e2000810043f */
[-C--:B------:R-:W-:Y:S01]  /*bcb0*/  FMUL.FTZ R52, R52, R181.reuse ;  /* 0x000000b534347220 */ /* 0x080fe20000410000 */
[-C--:B------:R-:W-:Y:S01]  /*bcc0*/  FMUL.FTZ R53, R53, R181.reuse ;  /* 0x000000b535357220 */ /* 0x080fe20000410000 */
[-C--:B------:R-:W-:Y:S01]  /*bcd0*/  FMUL.FTZ R56, R56, R181.reuse ;  /* 0x000000b538387220 */ /* 0x080fe20000410000 */
[-C--:B------:R-:W-:Y:S01]  /*bce0*/  FMUL.FTZ R57, R57, R181.reuse ;  /* 0x000000b539397220 */ /* 0x080fe20000410000 */
[----:B------:R-:W5:Y:S01]  /*bcf0*/  MUFU.TANH R166, R166 ;  /* 0x000000a600a67308 */ /* 0x000f620000002400 */
[-C--:B------:R-:W-:Y:S01]  /*bd00*/  FMUL.FTZ R60, R60, R181.reuse ;  /* 0x000000b53c3c7220 */ /* 0x080fe20000410000 */
[-C--:B------:R-:W-:Y:S01]  /*bd10*/  FMUL.FTZ R61, R61, R181.reuse ;  /* 0x000000b53d3d7220 */ /* 0x080fe20000410000 */
[-C--:B------:R-:W-:Y:S01]  /*bd20*/  FMUL.FTZ R64, R64, R181.reuse ;  /* 0x000000b540407220 */ /* 0x080fe20000410000 */
[-C--:B------:R-:W-:Y:S01]  /*bd30*/  FMUL.FTZ R65, R65, R181.reuse ;  /* 0x000000b541417220 */ /* 0x080fe20000410000 */
[-C--:B------:R-:W-:Y:S01]  /*bd40*/  FMUL.FTZ R68, R68, R181.reuse ;  /* 0x000000b544447220 */ /* 0x080fe20000410000 */
[-C--:B------:R-:W-:Y:S01]  /*bd50*/  FMUL.FTZ R69, R69, R181.reuse ;  /* 0x000000b545457220 */ /* 0x080fe20000410000 */
[-C--:B------:R-:W-:Y:S01]  /*bd60*/  FMUL.FTZ R72, R72, R181.reuse ;  /* 0x000000b548487220 */ /* 0x080fe20000410000 */
[----:B----4-:R4:W0:Y:S01]  /*bd70*/  MUFU.TANH R167, R170 ;  /* 0x000000aa00a77308 */ /* 0x0108220000002400 */
        /* <DEDUP_REMOVED lines=8> */
[----:B----4-:R-:W-:Y:S01]  /*be00*/  FMUL.FTZ R170, R171, UR37 ;  /* 0x00000025abaa7c20 */ /* 0x010fe20008410000 */
[----:B------:R-:W-:Y:S01]  /*be10*/  @!P3 IMAD R171, R169, 0x4, R2 ;  /* 0x00000004a9abb824 */ /* 0x000fe200078e0202 */
        /* <DEDUP_REMOVED lines=13> */
[-C--:B------:R-:W-:Y:S01]  /*bef0*/  FMUL.FTZ R105, R105, R181.reuse ;  /* 0x000000b569697220 */ /* 0x080fe20000410000 */
[-C--:B------:R-:W-:Y:S01]  /*bf00*/  FMUL.FTZ R108, R108, R181.reuse ;  /* 0x000000b56c6c7220 */ /* 0x080fe20000410000 */
[----:B------:R-:W-:Y:S01]  /*bf10*/  FMUL.FTZ R109, R109, R181 ;  /* 0x000000b56d6d7220 */ /* 0x000fe20000410000 */
[----:B---3--:R-:W-:Y:S01]  /*bf20*/  FMNMX.FTZ R169, R15, R169, !PT ;  /* 0x000000a90fa97209 */ /* 0x008fe20007810000 */
[-C--:B------:R-:W-:Y:S01]  /*bf30*/  FMUL.FTZ R112, R112, R181.reuse ;  /* 0x000000b570707220 */ /* 0x080fe20000410000 */
[-C--:B------:R-:W-:Y:S01]  /*bf40*/  FMUL.FTZ R113, R113, R181.reuse ;  /* 0x000000b571717220 */ /* 0x080fe20000410000 */
[----:B------:R-:W-:Y:S01]  /*bf50*/  FMUL.FTZ R116, R116, R181 ;  /* 0x000000b574747220 */ /* 0x000fe20000410000 */
[----:B--2---:R-:W-:Y:S01]  /*bf60*/  FMNMX.FTZ R169, R162, R169, !PT ;  /* 0x000000a9a2a97209 */ /* 0x004fe20007810000 */
[-C--:B------:R-:W-:Y:S01]  /*bf70*/  FMUL.FTZ R117, R117, R181.reuse ;  /* 0x000000b575757220 */ /* 0x080fe20000410000 */
[-C--:B------:R-:W-:Y:S01]  /*bf80*/  FMUL.FTZ R120, R120, R181.reuse ;  /* 0x000000b578787220 */ /* 0x080fe20000410000 */
[----:B------:R-:W-:Y:S01]  /*bf90*/  FMUL.FTZ R121, R121, R181 ;  /* 0x000000b579797220 */ /* 0x000fe20000410000 */
[----:B------:R-:W-:Y:S01]  /*bfa0*/  FMNMX.FTZ R169, R3, R169, !PT ;  /* 0x000000a903a97209 */ /* 0x000fe20007810000 */
[-C--:B------:R-:W-:Y:S01]  /*bfb0*/  FMUL.FTZ R124, R124, R181.reuse ;  /* 0x000000b57c7c7220 */ /* 0x080fe20000410000 */
[-C--:B------:R-:W-:Y:S01]  /*bfc0*/  FMUL.FTZ R125, R125, R181.reuse ;  /* 0x000000b57d7d7220 */ /* 0x080fe20000410000 */
[----:B------:R-:W-:Y:S01]  /*bfd0*/  FMUL.FTZ R128, R128, R181 ;  /* 0x000000b580807220 */ /* 0x000fe20000410000 */
[----:B-----5:R-:W-:Y:S01]  /*bfe0*/  FMNMX.FTZ R169, R166, R169, !PT ;  /* 0x000000a9a6a97209 */ /* 0x020fe20007810000 */
[-C--:B------:R-:W-:Y:S01]  /*bff0*/  FMUL.FTZ R129, R129, R181.reuse ;  /* 0x000000b581817220 */ /* 0x080fe20000410000 */
[-C--:B------:R-:W-:Y:S01]  /*c000*/  FMUL.FTZ R132, R132, R181.reuse ;  /* 0x000000b584847220 */ /* 0x080fe20000410000 */
[----:B------:R-:W-:Y:S01]  /*c010*/  FMUL.FTZ R133, R133, R181 ;  /* 0x000000b585857220 */ /* 0x000fe20000410000 */
[----:B0-----:R-:W-:Y:S01]  /*c020*/  FMNMX.FTZ R169, R167, R169, !PT ;  /* 0x000000a9a7a97209 */ /* 0x001fe20007810000 */
        /* <DEDUP_REMOVED lines=8> */
[----:B------:R0:W-:Y:S01]  /*c0b0*/  @!P3 STS [R171+0x28800], R181 ;  /* 0x028800b5ab00b388 */ /* 0x0001e20000000800 */
[----:B----4-:R-:W-:Y:S01]  /*c0c0*/  FMNMX.FTZ R169, R170, R169, !PT ;  /* 0x000000a9aaa97209 */ /* 0x010fe20007810000 */
[----:B------:R-:W-:Y:S03]  /*c0d0*/  MUFU.EX2 R14, R14 ;  /* 0x0000000e000e7308 */ /* 0x000fe60000000800 */
[----:B------:R-:W-:-:S04]  /*c0e0*/  FMNMX.FTZ R169, R174, R169, !PT ;  /* 0x000000a9aea97209 */ /* 0x000fc80007810000 */
[----:B------:R-:W-:Y:S01]  /*c0f0*/  FMNMX.FTZ R169, R175, R169, !PT ;  /* 0x000000a9afa97209 */ /* 0x000fe20007810000 */
[----:B0-----:R-:W-:Y:S01]  /*c100*/  FMUL.FTZ R181, R183, UR37 ;  /* 0x00000025b7b57c20 */ /* 0x001fe20008410000 */
[----:B------:R-:W-:Y:S02]  /*c110*/  MUFU.EX2 R153, R153 ;  /* 0x0000009900997308 */ /* 0x000fe40000000800 */
[----:B------:R-:W-:-:S04]  /*c120*/  FMNMX.FTZ R169, R178, R169, !PT ;  /* 0x000000a9b2a97209 */ /* 0x000fc80007810000 */
[----:B------:R-:W-:Y:S02]  /*c130*/  FMNMX.FTZ R169, R179, R169, !PT ;  /* 0x000000a9b3a97209 */ /* 0x000fe40007810000 */
[----:B------:R-:W0:Y:S02]  /*c140*/  MUFU.TANH R181, R181 ;  /* 0x000000b500b57308 */ /* 0x000e240000002400 */
[----:B------:R-:W-:-:S06]  /*c150*/  FMNMX.FTZ R169, R180, R169, !PT ;  /* 0x000000a9b4a97209 */ /* 0x000fcc0007810000 */
[----:B------:R-:W-:Y:S08]  /*c160*/  MUFU.EX2 R156, R156 ;  /* 0x0000009c009c7308 */ /* 0x000ff00000000800 */
[----:B------:R-:W-:Y:S01]  /*c170*/  MUFU.EX2 R157, R157 ;  /* 0x0000009d009d7308 */ /* 0x000fe20000000800 */
[----:B0-----:R-:W-:-:S05]  /*c180*/  FMNMX.FTZ R169, R181, R169, !PT ;  /* 0x000000a9b5a97209 */ /* 0x001fca0007810000 */
[----:B------:R-:W0:Y:S02]  /*c190*/  SHFL.BFLY PT, R182, R169, 0x2, 0x1f ;  /* 0x0c401f00a9b67f89 */ /* 0x000e2400000e0000 */
[----:B------:R-:W-:Y:S08]  /*c1a0*/  MUFU.EX2 R160, R160 ;  /* 0x000000a000a07308 */ /* 0x000ff00000000800 */
[----:B------:R-:W-:Y:S08]  /*c1b0*/  MUFU.EX2 R161, R161 ;  /* 0x000000a100a17308 */ /* 0x000ff00000000800 */
[----:B------:R-:W-:Y:S01]  /*c1c0*/  MUFU.EX2 R164, R164 ;  /* 0x000000a400a47308 */ /* 0x000fe20000000800 */
[----:B0-----:R-:W-:-:S07]  /*c1d0*/  FMNMX.FTZ R169, R169, R182, !PT ;  /* 0x000000b6a9a97209 */ /* 0x001fce0007810000 */
[----:B------:R-:W-:Y:S01]  /*c1e0*/  MUFU.EX2 R165, R165 ;  /* 0x000000a500a57308 */ /* 0x000fe20000000800 */
[----:B------:R-:W0:Y:S07]  /*c1f0*/  SHFL.BFLY PT, R182, R169, 0x1, 0x1f ;  /* 0x0c201f00a9b67f89 */ /* 0x000e2e00000e0000 */
[----:B------:R-:W-:Y:S08]  /*c200*/  MUFU.EX2 R168, R168 ;  /* 0x000000a800a87308 */ /* 0x000ff00000000800 */
[----:B------:R-:W-:Y:S08]  /*c210*/  MUFU.EX2 R230, R230 ;  /* 0x000000e600e67308 */ /* 0x000ff00000000800 */
[----:B------:R-:W-:Y:S01]  /*c220*/  MUFU.EX2 R172, R172 ;  /* 0x000000ac00ac7308 */ /* 0x000fe20000000800 */
[----:B0-----:R-:W-:-:S05]  /*c230*/  FMNMX.FTZ R169, R169, R182, !PT ;  /* 0x000000b6a9a97209 */ /* 0x001fca0007810000 */
[----:B------:R-:W-:Y:S02]  /*c240*/  FADD.FTZ R13, -R169, R13 ;  /* 0x0000000da90d7221 */ /* 0x000fe40000010100 */
[----:B------:R-:W-:Y:S02]  /*c250*/  MUFU.EX2 R173, R173 ;  /* 0x000000ad00ad7308 */ /* 0x000fe40000000800 */
[----:B------:R-:W-:-:S06]  /*c260*/  FMUL.FTZ R13, R13, R20 ;  /* 0x000000140d0d7220 */ /* 0x000fcc0000410000 */
[----:B------:R-:W-:Y:S08]  /*c270*/  MUFU.EX2 R176, R176 ;  /* 0x000000b000b07308 */ /* 0x000ff00000000800 */
[----:B------:R-:W0:Y:S02]  /*c280*/  MUFU.EX2 R13, R13 ;  /* 0x0000000d000d7308 */ /* 0x000e240000000800 */
        /* <DEDUP_REMOVED lines=10> */
[-C--:B0-----:R-:W-:Y:S01]  /*c330*/  FMUL.FTZ R171, R169, R20.reuse ;  /* 0x00000014a9ab7220 */ /* 0x081fe20000410000 */
[-C--:B------:R-:W-:Y:S01]  /*c340*/  FMUL.FTZ R43, R43, R13.reuse ;  /* 0x0000000d2b2b7220 */ /* 0x080fe20000410000 */
[-C--:B------:R-:W-:Y:S01]  /*c350*/  FMUL.FTZ R46, R46, R13.reuse ;  /* 0x0000000d2e2e7220 */ /* 0x080fe20000410000 */
[-C--:B------:R-:W-:Y:S01]  /*c360*/  FMUL.FTZ R47, R47, R13.reuse ;  /* 0x0000000d2f2f7220 */ /* 0x080fe20000410000 */
        /* <DEDUP_REMOVED lines=13> */
[----:B------:R0:W2:Y:S01]  /*c440*/  MUFU.EX2 R177, R154 ;  /* 0x0000009a00b17308 */ /* 0x0000a20000000800 */
[-CC-:B------:R-:W-:Y:S01]  /*c450*/  FFMA.FTZ R178, R178, R20.reuse, -R171.reuse ;  /* 0x00000014b2b27223 */ /* 0x180fe200000108ab */
[-CC-:B------:R-:W-:Y:S01]  /*c460*/  FFMA.FTZ R179, R179, R20.reuse, -R171.reuse ;  /* 0x00000014b3b37223 */ /* 0x180fe200000108ab */
[-CC-:B------:R-:W-:Y:S01]  /*c470*/  FFMA.FTZ R180, R180, R20.reuse, -R171.reuse ;  /* 0x00000014b4b47223 */ /* 0x180fe200000108ab */
[----:B------:R-:W-:Y:S01]  /*c480*/  FFMA.FTZ R171, R181, R20, -R171 ;  /* 0x00000014b5ab7223 */ /* 0x000fe200000108ab */
[-C--:B------:R-:W-:Y:S01]  /*c490*/  FMUL.FTZ R50, R50, R13.reuse ;  /* 0x0000000d32327220 */ /* 0x080fe20000410000 */
[-C--:B------:R-:W-:Y:S01]  /*c4a0*/  FMUL.FTZ R51, R51, R13.reuse ;  /* 0x0000000d33337220 */ /* 0x080fe20000410000 */
[-C--:B------:R-:W-:Y:S01]  /*c4b0*/  FMUL.FTZ R54, R54, R13.reuse ;  /* 0x0000000d36367220 */ /* 0x080fe20000410000 */
[----:B------:R-:W3:Y:S01]  /*c4c0*/  MUFU.EX2 R155, R155 ;  /* 0x0000009b009b7308 */ /* 0x000ee20000000800 */
[----:B0-----:R-:W-:Y:S01]  /*c4d0*/  FADD.FTZ R154, R14, R163 ;  /* 0x000000a30e9a7221 */ /* 0x001fe20000010000 */
        /* <DEDUP_REMOVED lines=13> */
[-C--:B------:R-:W-:Y:S01]  /*c5b0*/  FMUL.FTZ R78, R78, R13.reuse ;  /* 0x0000000d4e4e7220 */ /* 0x080fe20000410000 */
[----:B------:R-:W2:Y:S01]  /*c5c0*/  MUFU.EX2 R159, R159 ;  /* 0x0000009f009f7308 */ /* 0x000ea20000000800 */
[----:B0-----:R-:W-:Y:S01]  /*c5d0*/  FADD.FTZ R158, R153, R154 ;  /* 0x0000009a999e7221 */ /* 0x001fe20000010000 */
[----:B---3--:R-:W-:Y:S01]  /*c5e0*/  FADD.FTZ R10, R155, R10 ;  /* 0x0000000a9b0a7221 */ /* 0x008fe20000010000 */
[----:B------:R-:W-:Y:S01]  /*c5f0*/  F2FP.BF16.F32.PACK_AB R154, R153, R14 ;  /* 0x0000000e999a723e */ /* 0x000fe200000010ff */
[----:B------:R-:W-:Y:S01]  /*c600*/  FMUL.FTZ R79, R79, R13 ;  /* 0x0000000d4f4f7220 */ /* 0x000fe20000410000 */
[----:B------:R-:W-:Y:S01]  /*c610*/  FADD.FTZ R158, R156, R158 ;  /* 0x0000009e9c9e7221 */ /* 0x000fe20000010000 */
[----:B------:R-:W-:Y:S01]  /*c620*/  F2FP.BF16.F32.PACK_AB R153, R155, R177 ;  /* 0x000000b19b99723e */ /* 0x000fe200000010ff */
[-C--:B------:R-:W-:Y:S01]  /*c630*/  FMUL.FTZ R82, R82, R13.reuse ;  /* 0x0000000d52527220 */ /* 0x080fe20000410000 */
[----:B------:R-:W0:Y:S01]  /*c640*/  MUFU.EX2 R15, R15 ;  /* 0x0000000f000f7308 */ /* 0x000e220000000800 */
[----:B------:R-:W-:Y:S01]  /*c650*/  FADD.FTZ R158, R157, R158 ;  /* 0x0000009e9d9e7221 */ /* 0x000fe20000010000 */
[----:B----4-:R-:W-:Y:S01]  /*c660*/  FADD.FTZ R10, R181, R10 ;  /* 0x0000000ab50a7221 */ /* 0x010fe20000010000 */
[----:B------:R-:W-:Y:S01]  /*c670*/  F2FP.BF16.F32.PACK_AB R156, R157, R156 ;  /* 0x0000009c9d9c723e */ /* 0x000fe200000010ff */
[-C--:B------:R-:W-:Y:S01]  /*c680*/  FMUL.FTZ R83, R83, R13.reuse ;  /* 0x0000000d53537220 */ /* 0x080fe20000410000 */
[----:B------:R-:W-:Y:S01]  /*c690*/  FADD.FTZ R158, R160, R158 ;  /* 0x0000009ea09e7221 */ /* 0x000fe20000010000 */
[-C--:B------:R-:W-:Y:S01]  /*c6a0*/  FMUL.FTZ R86, R86, R13.reuse ;  /* 0x0000000d56567220 */ /* 0x080fe20000410000 */
[----:B------:R-:W-:Y:S01]  /*c6b0*/  FMUL.FTZ R87, R87, R13 ;  /* 0x0000000d57577220 */ /* 0x000fe20000410000 */
[----:B------:R3:W4:Y:S01]  /*c6c0*/  MUFU.EX2 R163, R162 ;  /* 0x000000a200a37308 */ /* 0x0007220000000800 */
[C---:B--2---:R-:W-:Y:S01]  /*c6d0*/  FADD.FTZ R10, R159.reuse, R10 ;  /* 0x0000000a9f0a7221 */ /* 0x044fe20000010000 */
[----:B------:R-:W-:Y:S01]  /*c6e0*/  F2FP.BF16.F32.PACK_AB R155, R159, R181 ;  /* 0x000000b59f9b723e */ /* 0x000fe200000010ff */
[----:B------:R-:W-:Y:S01]  /*c6f0*/  BAR.SYNC.DEFER_BLOCKING 0xf, 0x100 ;  /* 0x03c4000000007b1d */ /* 0x000fe20000010000 */
[-C--:B------:R-:W-:Y:S01]  /*c700*/  FMUL.FTZ R90, R90, R13.reuse ;  /* 0x0000000d5a5a7220 */ /* 0x080fe20000410000 */
[-C--:B------:R-:W-:Y:S01]  /*c710*/  FMUL.FTZ R91, R91, R13.reuse ;  /* 0x0000000d5b5b7220 */ /* 0x080fe20000410000 */
[-C--:B------:R-:W-:Y:S01]  /*c720*/  FMUL.FTZ R94, R94, R13.reuse ;  /* 0x0000000d5e5e7220 */ /* 0x080fe20000410000 */
[-C--:B------:R-:W-:Y:S01]  /*c730*/  FMUL.FTZ R95, R95, R13.reuse ;  /* 0x0000000d5f5f7220 */ /* 0x080fe20000410000 */
[-C--:B------:R-:W-:Y:S01]  /*c740*/  FMUL.FTZ R98, R98, R13.reuse ;  /* 0x0000000d62627220 */ /* 0x080fe20000410000 */
[----:B------:R-:W2:Y:S01]  /*c750*/  MUFU.EX2 R182, R182 ;  /* 0x000000b600b67308 */ /* 0x000ea20000000800 */
[----:B0-----:R-:W-:Y:S01]  /*c760*/  FADD.FTZ R10, R15, R10 ;  /* 0x0000000a0f0a7221 */ /* 0x001fe20000010000 */
[----:B---3--:R-:W-:Y:S01]  /*c770*/  F2FP.BF16.F32.PACK_AB R162, R230, R168 ;  /* 0x000000a8e6a2723e */ /* 0x008fe200000010ff */
[-C--:B------:R-:W-:Y:S01]  /*c780*/  FMUL.FTZ R99, R99, R13.reuse ;  /* 0x0000000d63637220 */ /* 0x080fe20000410000 */
[-C--:B------:R-:W-:Y:S01]  /*c790*/  FMUL.FTZ R102, R102, R13.reuse ;  /* 0x0000000d66667220 */ /* 0x080fe20000410000 */
[-C--:B------:R-:W-:Y:S01]  /*c7a0*/  FMUL.FTZ R103, R103, R13.reuse ;  /* 0x0000000d67677220 */ /* 0x080fe20000410000 */
[-C--:B------:R-:W-:Y:S01]  /*c7b0*/  FMUL.FTZ R106, R106, R13.reuse ;  /* 0x0000000d6a6a7220 */ /* 0x080fe20000410000 */
[----:B------:R-:W-:Y:S01]  /*c7c0*/  FMUL.FTZ R107, R107, R13 ;  /* 0x0000000d6b6b7220 */ /* 0x000fe20000410000 */
[----:B------:R0:W3:Y:S01]  /*c7d0*/  MUFU.EX2 R14, R3 ;  /* 0x00000003000e7308 */ /* 0x0000e20000000800 */
[C---:B----4-:R-:W-:Y:S01]  /*c7e0*/  FADD.FTZ R10, R163.reuse, R10 ;  /* 0x0000000aa30a7221 */ /* 0x050fe20000010000 */
[----:B------:R-:W-:Y:S01]  /*c7f0*/  F2FP.BF16.F32.PACK_AB R157, R163, R15 ;  /* 0x0000000fa39d723e */ /* 0x000fe200000010ff */
[-C--:B------:R-:W-:Y:S01]  /*c800*/  FMUL.FTZ R110, R110, R13.reuse ;  /* 0x0000000d6e6e7220 */ /* 0x080fe20000410000 */
[-C--:B------:R-:W-:Y:S01]  /*c810*/  FMUL.FTZ R111, R111, R13.reuse ;  /* 0x0000000d6f6f7220 */ /* 0x080fe20000410000 */
[-C--:B------:R-:W-:Y:S01]  /*c820*/  FMUL.FTZ R114, R114, R13.reuse ;  /* 0x0000000d72727220 */ /* 0x080fe20000410000 */
[-C--:B------:R-:W-:Y:S01]  /*c830*/  FMUL.FTZ R115, R115, R13.reuse ;  /* 0x0000000d73737220 */ /* 0x080fe20000410000 */
[-C--:B------:R-:W-:Y:S01]  /*c840*/  FMUL.FTZ R118, R118, R13.reuse ;  /* 0x0000000d76767220 */ /* 0x080fe20000410000 */
[----:B------:R-:W-:Y:S01]  /*c850*/  MUFU.EX2 R170, R170 ;  /* 0x000000aa00aa7308 */ /* 0x000fe20000000800 */
[C---:B0-----:R-:W-:Y:S01]  /*c860*/  FADD.FTZ R3, R161.reuse, R158 ;  /* 0x0000009ea1037221 */ /* 0x041fe20000010000 */
[----:B------:R-:W-:Y:S01]  /*c870*/  F2FP.BF16.F32.PACK_AB R158, R161, R160 ;  /* 0x000000a0a19e723e */ /* 0x000fe200000010ff */
[----:B--2---:R-:W-:Y:S01]  /*c880*/  FADD.FTZ R10, R182, R10 ;  /* 0x0000000ab60a7221 */ /* 0x004fe20000010000 */
[----:B------:R-:W-:Y:S01]  /*c890*/  F2FP.BF16.F32.PACK_AB R160, R165, R164 ;  /* 0x000000a4a5a0723e */ /* 0x000fe200000010ff */
[----:B------:R-:W-:Y:S01]  /*c8a0*/  FADD.FTZ R3, R164, R3 ;  /* 0x00000003a4037221 */ /* 0x000fe20000010000 */
[----:B------:R-:W-:Y:S01]  /*c8b0*/  F2FP.BF16.F32.PACK_AB R164, R173, R172 ;  /* 0x000000acada4723e */ /* 0x000fe200000010ff */
[----:B------:R0:W-:Y:S01]  /*c8c0*/  STSM.16.M88.4 [R195+0x26800], R152 ;  /* 0x02680098c3007844 */ /* 0x0001e20000000200 */
[----:B------:R-:W2:Y:S01]  /*c8d0*/  MUFU.EX2 R161, R167 ;  /* 0x000000a700a17308 */ /* 0x000ea20000000800 */
[C---:B---3--:R-:W-:Y:S01]  /*c8e0*/  FADD.FTZ R10, R14.reuse, R10 ;  /* 0x0000000a0e0a7221 */ /* 0x048fe20000010000 */
[----:B------:R-:W-:Y:S01]  /*c8f0*/  FADD.FTZ R3, R165, R3 ;  /* 0x00000003a5037221 */ /* 0x000fe20000010000 */
[----:B------:R-:W-:Y:S01]  /*c900*/  F2FP.BF16.F32.PACK_AB R159, R14, R182 ;  /* 0x000000b60e9f723e */ /* 0x000fe200000010ff */
[-C--:B------:R-:W-:Y:S01]  /*c910*/  FMUL.FTZ R119, R119, R13.reuse ;  /* 0x0000000d77777220 */ /* 0x080fe20000410000 */
[-C--:B------:R-:W-:Y:S01]  /*c920*/  FMUL.FTZ R122, R122, R13.reuse ;  /* 0x0000000d7a7a7220 */ /* 0x080fe20000410000 */
[----:B------:R-:W-:Y:S01]  /*c930*/  FADD.FTZ R3, R168, R3 ;  /* 0x00000003a8037221 */ /* 0x000fe20000010000 */
[-C--:B------:R-:W-:Y:S01]  /*c940*/  FMUL.FTZ R123, R123, R13.reuse ;  /* 0x0000000d7b7b7220 */ /* 0x080fe20000410000 */
[----:B------:R-:W3:Y:S01]  /*c950*/  MUFU.EX2 R174, R174 ;  /* 0x000000ae00ae7308 */ /* 0x000ee20000000800 */
[----:B------:R0:W-:Y:S01]  /*c960*/  STSM.16.M88.4 [R196], R156 ;  /* 0x0000009cc4007844 */ /* 0x0001e20000000200 */
[----:B------:R-:W-:Y:S01]  /*c970*/  FADD.FTZ R3, R230, R3 ;  /* 0x00000003e6037221 */ /* 0x000fe20000010000 */
[-C--:B------:R-:W-:Y:S01]  /*c980*/  FMUL.FTZ R126, R126, R13.reuse ;  /* 0x0000000d7e7e7220 */ /* 0x080fe20000410000 */
[-C--:B------:R-:W-:Y:S01]  /*c990*/  FMUL.FTZ R127, R127, R13.reuse ;  /* 0x0000000d7f7f7220 */ /* 0x080fe20000410000 */
[-C--:B------:R-:W-:Y:S01]  /*c9a0*/  FMUL.FTZ R130, R130, R13.reuse ;  /* 0x0000000d82827220 */ /* 0x080fe20000410000 */
[----:B------:R-:W-:Y:S01]  /*c9b0*/  FADD.FTZ R3, R172, R3 ;  /* 0x00000003ac037221 */ /* 0x000fe20000010000 */
[----:B------:R-:W-:Y:S01]  /*c9c0*/  FMUL.FTZ R131, R131, R13 ;  /* 0x0000000d83837220 */ /* 0x000fe20000410000 */
[----:B------:R-:W4:Y:S01]  /*c9d0*/  MUFU.EX2 R175, R175 ;  /* 0x000000af00af7308 */ /* 0x000f220000000800 */
[----:B--2---:R-:W-:Y:S01]  /*c9e0*/  FADD.FTZ R10, R161, R10 ;  /* 0x0000000aa10a7221 */ /* 0x004fe20000010000 */
[----:B------:R-:W-:Y:S01]  /*c9f0*/  FADD.FTZ R3, R173, R3 ;  /* 0x00000003ad037221 */ /* 0x000fe20000010000 */
[----:B------:R-:W-:Y:S01]  /*ca00*/  F2FP.BF16.F32.PACK_AB R161, R170, R161 ;  /* 0x000000a1aaa1723e */ /* 0x000fe200000010ff */
[-C--:B------:R-:W-:Y:S01]  /*ca10*/  FMUL.FTZ R134, R134, R13.reuse ;  /* 0x0000000d86867220 */ /* 0x080fe20000410000 */
[----:B------:R-:W-:Y:S01]  /*ca20*/  FADD.FTZ R10, R170, R10 ;  /* 0x0000000aaa0a7221 */ /* 0x000fe20000010000 */
[----:B------:R-:W-:Y:S01]  /*ca30*/  FADD.FTZ R3, R176, R3 ;  /* 0x00000003b0037221 */ /* 0x000fe20000010000 */
[-C--:B------:R-:W-:Y:S01]  /*ca40*/  FMUL.FTZ R135, R135, R13.reuse ;  /* 0x0000000d87877220 */ /* 0x080fe20000410000 */
[----:B------:R-:W2:Y:S01]  /*ca50*/  MUFU.EX2 R165, R178 ;  /* 0x000000b200a57308 */ /* 0x000ea20000000800 */
[----:B---3--:R-:W-:Y:S01]  /*ca60*/  FADD.FTZ R10, R174, R10 ;  /* 0x0000000aae0a7221 */ /* 0x008fe20000010000 */
[C---:B------:R-:W-:Y:S01]  /*ca70*/  FADD.FTZ R3, R166.reuse, R3 ;  /* 0x00000003a6037221 */ /* 0x040fe20000010000 */
[----:B------:R-:W-:Y:S01]  /*ca80*/  F2FP.BF16.F32.PACK_AB R166, R166, R176 ;  /* 0x000000b0a6a6723e */ /* 0x000fe200000010ff */
[-C--:B------:R-:W-:Y:S01]  /*ca90*/  FMUL.FTZ R138, R138, R13.reuse ;  /* 0x0000000d8a8a7220 */ /* 0x080fe20000410000 */
[-C--:B------:R-:W-:Y:S01]  /*caa0*/  FMUL.FTZ R139, R139, R13.reuse ;  /* 0x0000000d8b8b7220 */ /* 0x080fe20000410000 */
[-C--:B------:R-:W-:Y:S01]  /*cab0*/  FMUL.FTZ R142, R142, R13.reuse ;  /* 0x0000000d8e8e7220 */ /* 0x080fe20000410000 */
[-C--:B------:R-:W-:Y:S01]  /*cac0*/  FMUL.FTZ R143, R143, R13.reuse ;  /* 0x0000000d8f8f7220 */ /* 0x080fe20000410000 */
[----:B------:R-:W3:Y:S01]  /*cad0*/  MUFU.EX2 R179, R179 ;  /* 0x000000b300b37308 */ /* 0x000ee20000000800 */
[C---:B----4-:R-:W-:Y:S01]  /*cae0*/  FADD.FTZ R10, R175.reuse, R10 ;  /* 0x0000000aaf0a7221 */ /* 0x050fe20000010000 */
[----:B------:R-:W-:Y:S01]  /*caf0*/  F2FP.BF16.F32.PACK_AB R163, R175, R174 ;  /* 0x000000aeafa3723e */ /* 0x000fe200000010ff */
[-C--:B------:R-:W-:Y:S01]  /*cb00*/  FMUL.FTZ R146, R146, R13.reuse ;  /* 0x0000000d92927220 */ /* 0x080fe20000410000 */
[-C--:B------:R-:W-:Y:S01]  /*cb10*/  FMUL.FTZ R147, R147, R13.reuse ;  /* 0x0000000d93937220 */ /* 0x080fe20000410000 */
[-C--:B------:R-:W-:Y:S01]  /*cb20*/  FMUL.FTZ R150, R150, R13.reuse ;  /* 0x0000000d96967220 */ /* 0x080fe20000410000 */
[----:B------:R-:W-:Y:S01]  /*cb30*/  FMUL.FTZ R151, R151, R13 ;  /* 0x0000000d97977220 */ /* 0x000fe20000410000 */
[----:B------:R0:W-:Y:S01]  /*cb40*/  STSM.16.M88.4 [R198], R160 ;  /* 0x000000a0c6007844 */ /* 0x0001e20000000200 */
[----:B------:R-:W4:Y:S01]  /*cb50*/  MUFU.EX2 R167, R180 ;  /* 0x000000b400a77308 */ /* 0x000f220000000800 */
[----:B--2---:R-:W-:-:S07]  /*cb60*/  FADD.FTZ R10, R165, R10 ;  /* 0x0000000aa50a7221 */ /* 0x004fce0000010000 */
[----:B------:R-:W2:Y:S01]  /*cb70*/  MUFU.EX2 R171, R171 ;  /* 0x000000ab00ab7308 */ /* 0x000ea20000000800 */
[C---:B---3--:R-:W-:Y:S01]  /*cb80*/  FADD.FTZ R10, R179.reuse, R10 ;  /* 0x0000000ab30a7221 */ /* 0x048fe20000010000 */
[----:B------:R-:W-:-:S03]  /*cb90*/  F2FP.BF16.F32.PACK_AB R165, R179, R165 ;  /* 0x000000a5b3a5723e */ /* 0x000fc600000010ff */
[----:B----4-:R-:W-:Y:S01]  /*cba0*/  FADD.FTZ R10, R167, R10 ;  /* 0x0000000aa70a7221 */ /* 0x010fe20000010000 */
[----:B--2---:R-:W-:-:S03]  /*cbb0*/  F2FP.BF16.F32.PACK_AB R167, R171, R167 ;  /* 0x000000a7aba7723e */ /* 0x004fc600000010ff */
[----:B------:R-:W-:Y:S02]  /*cbc0*/  FADD.FTZ R10, R171, R10 ;  /* 0x0000000aab0a7221 */ /* 0x000fe40000010000 */
[----:B------:R0:W-:Y:S01]  /*cbd0*/  STSM.16.M88.4 [R197], R164 ;  /* 0x000000a4c5007844 */ /* 0x0001e20000000200 */
[----:B------:R-:W-:Y:S05]  /*cbe0*/  @!P0 BRA `(.L_x_750) ;  /* 0x0000000000048947 */ /* 0x000fea0003800000 */
[----:B------:R-:W-:Y:S01]  /*cbf0*/  BPT.TRAP 0x1 ;  /* 0x000000040000795c */ /* 0x000fe20000300000 */
.L_x_750:
[----:B------:R2:W3:Y:S01]  /*cc00*/  SYNCS.PHASECHK.TRANS64.TRYWAIT P3, [R218+URZ+0x28c50], R12 ;  /* 0x028c500cda0075a7 */ /* 0x0004e2000806017f */
[----:B------:R-:W-:Y:S05]  /*cc10*/  @!P0 BRA `(.L_x_751) ;  /* 0x0000000000048947 */ /* 0x000fea0003800000 */
[----:B------:R-:W-:Y:S01]  /*cc20*/  BPT.TRAP 0x1 ;  /* 0x000000040000795c */ /* 0x000fe20000300000 */
.L_x_751:
[----:B------:R-:W-:Y:S04]  /*cc30*/  BSSY B1, `(.L_x_752) ;  /* 0x0000004000017945 */ /* 0x000fe80003800000 */
[----:B---3--:R-:W-:Y:S05]  /*cc40*/  @P3 BRA `(.L_x_753) ;  /* 0x0000000000083947 */ /* 0x008fea0003800000 */
[----:B------:R-:W3:Y:S02]  /*cc50*/  SYNCS.PHASECHK.TRANS64.TRYWAIT P3, [R218+URZ+0x28c50], R12 ;  /* 0x028c500cda0075a7 */ /* 0x000ee4000806017f */
[----:B---3--:R-:W-:Y:S05]  /*cc60*/  @!P3 BRA `(.L_x_754) ;  /* 0x000000ec00a8b947 */ /* 0x008fea0003800000 */
.L_x_753:
[----:B------:R-:W-:Y:S05]  /*cc70*/  BSYNC B1 ;  /* 0x0000000000017941 */ /* 0x000fea0003800000 */
.L_x_752:
[----:B-123--:R-:W-:Y:S01]  /*cc80*/  IMAD R12, R18, 0x1000, R11 ;  /* 0x00001000120c7824 */ /* 0x00efe200078e020b */
[----:B------:R-:W-:Y:S01]  /*cc90*/  WARPGROUP.ARRIVE ;  /* 0x00000000000079c5 */ /* 0x000fe20000000000 */
[----:B------:R-:W-:Y:S02]  /*cca0*/  IMAD.MOV.U32 R13, RZ, RZ, 0x40000040 ;  /* 0x40000040ff0d7424 */ /* 0x000fe400078e00ff */
[C---:B------:R-:W-:Y:S01]  /*ccb0*/  VIADD R14, R12.reuse, 0x80 ;  /* 0x000000800c0e7836 */ /* 0x040fe20000000000 */
[----:B------:R-:W-:Y:S01]  /*ccc0*/  R2UR UR6, R12 ;  /* 0x000000000c0672ca */ /* 0x000fe200000e0000 */
[----:B------:R-:W-:Y:S01]  /*ccd0*/  IMAD.MOV.U32 R15, RZ, RZ, 0x40000040 ;  /* 0x40000040ff0f7424 */ /* 0x000fe200078e00ff */
[----:B------:R-:W-:Y:S01]  /*cce0*/  R2UR UR7, R13 ;  /* 0x000000000d0772ca */ /* 0x000fe200000e0000 */
[----:B------:R-:W-:Y:S02]  /*ccf0*/  IMAD.MOV.U32 R13, RZ, RZ, 0x40000040 ;  /* 0x40000040ff0d7424 */ /* 0x000fe400078e00ff */
[----:B------:R-:W-:-:S02]  /*cd00*/  @!P1 VIADD R218, R218, 0x28c60 ;  /* 0x00028c60dada9836 */ /* 0x000fc40000000000 */
[----:B------:R-:W-:Y:S02]  /*cd10*/  IMAD.MOV.U32 R227, RZ, RZ, R21 ;  /* 0x000000ffffe37224 */ /* 0x000fe400078e0015 */
[----:B------:R-:W-:Y:S01]  /*cd20*/  IMAD.MOV.U32 R226, RZ, RZ, R18 ;  /* 0x000000ffffe27224 */ /* 0x000fe200078e0012 */
[----:B------:R-:W-:-:S05]  /*cd30*/  @!P1 PRMT R218, RZ, 0x654, R218 ;  /* 0x00000654ffda9816 */ /* 0x000fca00000000da */
[----:B------:R-:W-:Y:S01]  /*cd40*/  HGMMA.64x256x16.F32.BF16 R24, R152, gdesc[UR4].tnspB, R24, gsb0 ;  /* 0x43e0000498187df0 */ /* 0x000fe20008001818 */
[----:B------:R-:W-:Y:S01]  /*cd50*/  R2UR UR6, R14 ;  /* 0x000000000e0672ca */ /* 0x000fe200000e0000 */
[C---:B------:R-:W-:Y:S01]  /*cd60*/  VIADD R14, R12.reuse, 0x100 ;  /* 0x000001000c0e7836 */ /* 0x040fe20000000000 */
[----:B------:R-:W-:Y:S01]  /*cd70*/  R2UR UR7, R15 ;  /* 0x000000000f0772ca */ /* 0x000fe200000e0000 */
[----:B------:R-:W-:Y:S02]  /*cd80*/  IMAD.MOV.U32 R15, RZ, RZ, 0x40000040 ;  /* 0x40000040ff0f7424 */ /* 0x000fe400078e00ff */
[----:B------:R-:W-:Y:S01]  /*cd90*/  VIADD R12, R12, 0x180 ;  /* 0x000001800c0c7836 */ /* 0x000fe20000000000 */
[----:B------:R-:W-:Y:S02]  /*cda0*/  WARPGROUP.DEPBAR.LE gsb0, 0x0 ;  /* 0x00008000000079c5 */ /* 0x000fe40000010000 */
[----:B------:R-:W-:-:S15]  /*cdb0*/  WARPGROUP.ARRIVE ;  /* 0x00000000000079c5 */ /* 0x000fde0000000000 */
[----:B------:R-:W-:-:S04]  /*cdc0*/  NOP ;  /* 0x0000000000007918 */ /* 0x000fc80000000000 */
[----:B------:R-:W-:Y:S01]  /*cdd0*/  HGMMA.64x256x16.F32.BF16 R24, R156, gdesc[UR4].tnspB, R24, gsb0 ;  /* 0x43e000049c187df0 */ /* 0x000fe20008001818 */
[----:B------:R-:W-:Y:S02]  /*cde0*/  R2UR UR6, R14 ;  /* 0x000000000e0672ca */ /* 0x000fe400000e0000 */
[----:B------:R-:W-:Y:S01]  /*cdf0*/  R2UR UR7, R15 ;  /* 0x000000000f0772ca */ /* 0x000fe200000e0000 */
[----:B------:R-:W-:Y:S02]  /*ce00*/  WARPGROUP.DEPBAR.LE gsb0, 0x0 ;  /* 0x00008000000079c5 */ /* 0x000fe40000010000 */
[----:B------:R-:W-:-:S15]  /*ce10*/  WARPGROUP.ARRIVE ;  /* 0x00000000000079c5 */ /* 0x000fde0000000000 */
[----:B------:R-:W-:-:S07]  /*ce20*/  NOP ;  /* 0x0000000000007918 */ /* 0x000fce0000000000 */
[----:B------:R-:W-:Y:S01]  /*ce30*/  HGMMA.64x256x16.F32.BF16 R24, R160, gdesc[UR4].tnspB, R24, gsb0 ;  /* 0x43e00004a0187df0 */ /* 0x000fe20008001818 */
[----:B------:R-:W-:Y:S02]  /*ce40*/  R2UR UR6, R12 ;  /* 0x000000000c0672ca */ /* 0x000fe400000e0000 */
[----:B------:R-:W-:Y:S01]  /*ce50*/  R2UR UR7, R13 ;  /* 0x000000000d0772ca */ /* 0x000fe200000e0000 */
[----:B------:R-:W-:Y:S01]  /*ce60*/  IMAD.MOV.U32 R13, RZ, RZ, R169 ;  /* 0x000000ffff0d7224 */ /* 0x000fe200078e00a9 */
[----:B------:R-:W-:Y:S02]  /*ce70*/  WARPGROUP.DEPBAR.LE gsb0, 0x0 ;  /* 0x00008000000079c5 */ /* 0x000fe40000010000 */
[----:B------:R-:W-:-:S15]  /*ce80*/  WARPGROUP.ARRIVE ;  /* 0x00000000000079c5 */ /* 0x000fde0000000000 */
[----:B------:R-:W-:-:S06]  /*ce90*/  NOP ;  /* 0x0000000000007918 */ /* 0x000fcc0000000000 */
        /* <DEDUP_REMOVED lines=10> */
[----:B------:R2:W-:Y:S01]  /*cf40*/  @!P1 SYNCS.ARRIVE.TRANS64.RED.A1T0 RZ, [R218+URZ], RZ ;  /* 0x000000ffdaff99a7 */ /* 0x0005e2000810043f */
[----:B------:R-:W-:Y:S05]  /*cf50*/  @P2 BRA `(.L_x_755) ;  /* 0xffffffe000782947 */ /* 0x000fea000383ffff */
.L_x_744:
[----:B------:R-:W-:Y:S05]  /*cf60*/  BSYNC B0 ;  /* 0x0000000000007941 */ /* 0x000fea0003800000 */
.L_x_743:
[----:B------:R-:W3:Y:S01]  /*cf70*/  SHFL.BFLY PT, R0, R3, 0x2, 0x1f ;  /* 0x0c401f0003007f89 */ /* 0x000ee200000e0000 */
[----:B------:R-:W-:Y:S02]  /*cf80*/  IMAD.MOV.U32 R4, RZ, RZ, RZ ;  /* 0x000000ffff047224 */ /* 0x000fe400078e00ff */
[----:B------:R-:W-:Y:S01]  /*cf90*/  VIADD R210, R210, 0x1 ;  /* 0x00000001d2d27836 */ /* 0x000fe20000000000 */
[----:B------:R-:W-:Y:S08]  /*cfa0*/  BAR.ARV 0x8, 0x100 ;  /* 0x0204000000007b1d */ /* 0x000ff00000002000 */
[----:B------:R-:W-:Y:S01]  /*cfb0*/  BAR.SYNC.DEFER_BLOCKING 0xf, 0x100 ;  /* 0x03c4000000007b1d */ /* 0x000fe20000010000 */
[----:B---3--:R-:W-:-:S05]  /*cfc0*/  FADD.FTZ R0, R0, R3 ;  /* 0x0000000300007221 */ /* 0x008fca0000010000 */
[----:B------:R-:W3:Y:S02]  /*cfd0*/  SHFL.BFLY PT, R3, R0, 0x1, 0x1f ;  /* 0x0c201f0000037f89 */ /* 0x000ee400000e0000 */
[----:B---3--:R-:W-:-:S05]  /*cfe0*/  FADD.FTZ R3, R0, R3 ;  /* 0x0000000300037221 */ /* 0x008fca0000010000 */
[----:B------:R-:W-:-:S13]  /*cff0*/  FSETP.NE.FTZ.AND P0, PT, R3, RZ, PT ;  /* 0x000000ff0300720b */ /* 0x000fda0003f15000 */
[----:B------:R-:W3:Y:S01]  /*d000*/  @P0 MUFU.LG2 R0, R3 ;  /* 0x0000000300000308 */ /* 0x000ee20000000c00 */
[----:B------:R-:W-:-:S07]  /*d010*/  @P0 FMUL.FTZ R5, R20, 0.69314718246459960938 ;  /* 0x3f31721814050820 */ /* 0x000fce0000410000 */
[----:B------:R4:W5:Y:S01]  /*d020*/  @P0 MUFU.RCP R4, R3 ;  /* 0x0000000300040308 */ /* 0x0009620000001000 */
[----:B---3--:R-:W-:Y:S01]  /*d030*/  @P0 FMUL.FTZ R0, R0, 0.69314718246459960938 ;  /* 0x3f31721800000820 */ /* 0x008fe20000410000 */
[----:B----4-:R-:W-:-:S03]  /*d040*/  IMAD.MOV.U32 R3, RZ, RZ, -0x800000 ;  /* 0xff800000ff037424 */ /* 0x010fc600078e00ff */
[----:B------:R-:W-:Y:S02]  /*d050*/  @P0 FFMA.FTZ R3, R5, R21, R0 ;  /* 0x0000001505030223 */ /* 0x000fe40000010000 */
[----:B------:R-:W3:Y:S01]  /*d060*/  SHFL.BFLY PT, R0, R10, 0x2, 0x1f ;  /* 0x0c401f000a007f89 */ /* 0x000ee200000e0000 */
[-C--:B-----5:R-:W-:Y:S01]  /*d070*/  FMUL.FTZ R24, R24, R4.reuse ;  /* 0x0000000418187220 */ /* 0x0a0fe20000410000 */
        /* <DEDUP_REMOVED lines=21> */
[----:B---3--:R-:W-:Y:S01]  /*d1d0*/  FADD.FTZ R0, R0, R10 ;  /* 0x0000000a00007221 */ /* 0x008fe20000010000 */
[-C--:B------:R-:W-:Y:S01]  /*d1e0*/  FMUL.FTZ R68, R68, R4.reuse ;  /* 0x0000000444447220 */ /* 0x080fe20000410000 */
[-C--:B------:R-:W-:Y:S01]  /*d1f0*/  FMUL.FTZ R69, R69, R4.reuse ;  /* 0x0000000445457220 */ /* 0x080fe20000410000 */
[-C--:B------:R-:W-:Y:S01]  /*d200*/  FMUL.FTZ R72, R72, R4.reuse ;  /* 0x0000000448487220 */ /* 0x080fe20000410000 */
[-C--:B------:R-:W-:Y:S01]  /*d210*/  FMUL.FTZ R73, R73, R4.reuse ;  /* 0x0000000449497220 */ /* 0x080fe20000410000 */
[----:B------:R-:W3:Y:S01]  /*d220*/  SHFL.BFLY PT, R5, R0, 0x1, 0x1f ;  /* 0x0c201f0000057f89 */ /* 0x000ee200000e0000 */
        /* <DEDUP_REMOVED lines=23> */
[----:B---3--:R-:W-:Y:S01]  /*d3a0*/  FADD.FTZ R5, R0, R5 ;  /* 0x0000000500057221 */ /* 0x008fe20000010000 */
[----:B------:R-:W-:-:S02]  /*d3b0*/  IMAD.MOV.U32 R0, RZ, RZ, RZ ;  /* 0x000000ffff007224 */ /* 0x000fc400078e00ff */
[-C--:B------:R-:W-:Y:S01]  /*d3c0*/  FMUL.FTZ R121, R121, R4.reuse ;  /* 0x0000000479797220 */ /* 0x080fe20000410000 */
[-C--:B------:R-:W-:Y:S01]  /*d3d0*/  FMUL.FTZ R124, R124, R4.reuse ;  /* 0x000000047c7c7220 */ /* 0x080fe20000410000 */
[-C--:B------:R-:W-:Y:S01]  /*d3e0*/  FMUL.FTZ R125, R125, R4.reuse ;  /* 0x000000047d7d7220 */ /* 0x080fe20000410000 */
[----:B------:R-:W-:Y:S01]  /*d3f0*/  FSETP.NE.FTZ.AND P0, PT, R5, RZ, PT ;  /* 0x000000ff0500720b */ /* 0x000fe20003f15000 */
        /* <DEDUP_REMOVED lines=12> */
[----:B------:R-:W3:Y:S08]  /*d4c0*/  @P0 MUFU.LG2 R6, R5 ;  /* 0x0000000500060308 */ /* 0x000ef00000000c00 */
[----:B------:R4:W5:Y:S02]  /*d4d0*/  @P0 MUFU.RCP R0, R5 ;  /* 0x0000000500000308 */ /* 0x0009640000001000 */
[----:B----4-:R-:W-:Y:S01]  /*d4e0*/  @P0 FMUL.FTZ R5, R20, 0.69314718246459960938 ;  /* 0x3f31721814050820 */ /* 0x010fe20000410000 */
[----:B---3--:R-:W-:Y:S01]  /*d4f0*/  @P0 FMUL.FTZ R6, R6, 0.69314718246459960938 ;  /* 0x3f31721806060820 */ /* 0x008fe20000410000 */
[----:B------:R-:W-:-:S03]  /*d500*/  IMAD.MOV.U32 R20, RZ, RZ, -0x800000 ;  /* 0xff800000ff147424 */ /* 0x000fc600078e00ff */
[----:B------:R-:W-:Y:S01]  /*d510*/  @P0 FFMA.FTZ R20, R5, R169, R6 ;  /* 0x000000a905140223 */ /* 0x000fe20000010006 */
[----:B------:R-:W-:Y:S01]  /*d520*/  ISETP.NE.AND P0, PT, R193, RZ, PT ;  /* 0x000000ffc100720c */ /* 0x000fe20003f05270 */
        /* <DEDUP_REMOVED lines=10> */
[----:B------:R-:W-:-:S02]  /*d5d0*/  FMUL.FTZ R46, R46, R0 ;  /* 0x000000002e2e7220 */ /* 0x000fc40000410000 */
[C---:B------:R-:W-:Y:S02]  /*d5e0*/  @!P0 IMAD R5, R18.reuse, 0x40, R191 ;  /* 0x0000004012058824 */ /* 0x040fe400078e02bf */
[-C--:B------:R-:W-:Y:S01]  /*d5f0*/  FMUL.FTZ R47, R47, R0.reuse ;  /* 0x000000002f2f7220 */ /* 0x080fe20000410000 */
[----:B------:R-:W-:Y:S02]  /*d600*/  VIADD R18, R18, 0x1 ;  /* 0x0000000112127836 */ /* 0x000fe40000000000 */
[-C--:B------:R-:W-:Y:S01]  /*d610*/  FMUL.FTZ R50, R50, R0.reuse ;  /* 0x0000000032327220 */ /* 0x080fe20000410000 */
[----:B------:R-:W-:Y:S02]  /*d620*/  @!P0 IMAD R5, R5, 0x4, R2 ;  /* 0x0000000405058824 */ /* 0x000fe400078e0202 */
[-C--:B------:R-:W-:Y:S01]  /*d630*/  FMUL.FTZ R51, R51, R0.reuse ;  /* 0x0000000033337220 */ /* 0x080fe20000410000 */
[-C--:B------:R-:W-:Y:S01]  /*d640*/  FMUL.FTZ R54, R54, R0.reuse ;  /* 0x0000000036367220 */ /* 0x080fe20000410000 */
[----:B------:R-:W-:Y:S01]  /*d650*/  ISETP.NE.AND P1, PT, R18, 0x2, PT ;  /* 0x000000021200780c */ /* 0x000fe20003f25270 */
[-C--:B------:R-:W-:Y:S01]  /*d660*/  FMUL.FTZ R55, R55, R0.reuse ;  /* 0x0000000037377220 */ /* 0x080fe20000410000 */
[----:B------:R-:W-:Y:S01]  /*d670*/  @!P0 STS [R5+0x28800], R4 ;  /* 0x0288000405008388 */ /* 0x000fe20000000800 */
[-C--:B------:R-:W-:Y:S01]  /*d680*/  FMUL.FTZ R58, R58, R0.reuse ;  /* 0x000000003a3a7220 */ /* 0x080fe20000410000 */
[-C--:B------:R-:W-:Y:S01]  /*d690*/  FMUL.FTZ R59, R59, R0.reuse ;  /* 0x000000003b3b7220 */ /* 0x080fe20000410000 */
[-C--:B------:R-:W-:Y:S01]  /*d6a0*/  FMUL.FTZ R62, R62, R0.reuse ;  /* 0x000000003e3e7220 */ /* 0x080fe20000410000 */
[----:B------:R3:W-:Y:S01]  /*d6b0*/  @!P0 STS [R5+0x28820], R0 ;  /* 0x0288200005008388 */ /* 0x0007e20000000800 */
        /* <DEDUP_REMOVED lines=45> */
[----:B---3--:R-:W-:Y:S01]  /*d990*/  SEL R0, RZ, 0x1, P1 ;  /* 0x00000001ff007807 */ /* 0x008fe20000800000 */
[----:B------:R-:W-:Y:S06]  /*d9a0*/  BAR.ARV 0xe, 0x100 ;  /* 0x0384000000007b1d */ /* 0x000fec0000002000 */
[----:B------:R-:W-:-:S02]  /*d9b0*/  PLOP3.LUT P0, PT, PT, PT, PT, 0x8, 0x0 ;  /* 0x000000000000781c */ /* 0x000fc40003f0e170 */
[----:B------:R-:W-:Y:S02]  /*d9c0*/  LOP3.LUT R23, R23, R0, RZ, 0x3c, !PT ;  /* 0x0000000017177212 */ /* 0x000fe400078e3cff */
[----:B------:R-:W-:-:S09]  /*d9d0*/  SEL R18, R18, RZ, P1 ;  /* 0x000000ff12127207 */ /* 0x000fd20000800000 */
.L_x_690:
[----:B------:R-:W-:Y:S05]  /*d9e0*/  BSYNC B7 ;  /* 0x0000000000077941 */ /* 0x000fea0003800000 */
.L_x_686:
[----:B------:R-:W3:Y:S08]  /*d9f0*/  S2UR UR5, SR_CgaCtaId ;  /* 0x00000000000579c3 */ /* 0x000ef00000008800 */
[----:B------:R-:W-:Y:S06]  /*da00*/  BAR.SYNC.DEFER_BLOCKING 0x5, 0x180 ;  /* 0x0146000000007b1d */ /* 0x000fec0000010000 */
[----:B------:R-:W-:Y:S01]  /*da10*/  UMOV UR4, 0x400 ;  /* 0x0000040000047882 */ /* 0x000fe20000000000 */
[----:B------:R-:W-:Y:S01]  /*da20*/  BSSY B0, `(.L_x_756) ;  /* 0x000048f000007945 */ /* 0x000fe20003800000 */
[----:B---3--:R-:W-:-:S06]  /*da30*/  ULEA UR4, UR5, UR4, 0x18 ;  /* 0x0000000405047291 */ /* 0x008fcc000f8ec03f */
[----:B------:R-:W-:-:S05]  /*da40*/  IMAD.U32 R2, RZ, RZ, UR4 ;  /* 0x00000004ff027e24 */ /* 0x000fca000f8e00ff */
[----:B01---5:R0:W1:Y:S01]  /*da50*/  LDS.128 R152, [R2+0x28cd0] ;  /* 0x028cd00002987984 */ /* 0x0230620000000c00 */
[----:B------:R-:W-:Y:S06]  /*da60*/  BAR.ARV 0x4, 0x180 ;  /* 0x0106000000007b1d */ /* 0x000fec0000002000 */
[----:B------:R-:W-:Y:S05]  /*da70*/  @P0 BRA `(.L_x_757) ;  /* 0x0000003800600947 */ /* 0x000fea0003800000 */
[----:B------:R-:W3:Y:S01]  /*da80*/  LDL R4, [R1+0x78] ;  /* 0x0000780001047983 */ /* 0x000ee20000100800 */
[----:B------:R-:W-:Y:S01]  /*da90*/  F2FP.BF16.F32.PACK_AB R6, R29, R28 ;  /* 0x0000001c1d06723e */ /* 0x000fe200000010ff */
[----:B------:R-:W-:Y:S01]  /*daa0*/  ULDC.64 UR6, c[0x0][0xc00] ;  /* 0x0003000000067ab9 */ /* 0x000fe20000000a00 */
[----:B------:R-:W-:Y:S01]  /*dab0*/  F2FP.BF16.F32.PACK_AB R7, R31, R30 ;  /* 0x0000001e1f07723e */ /* 0x000fe200000010ff */
[----:B------:R-:W4:Y:S01]  /*dac0*/  S2R R0, SR_SWINHI ;  /* 0x0000000000007919 */ /* 0x000f220000002f00 */
[----:B------:R-:W-:Y:S01]  /*dad0*/  F2FP.BF16.F32.PACK_AB R8, R33, R32 ;  /* 0x000000202108723e */ /* 0x000fe200000010ff */
[----:B------:R-:W-:Y:S01]  /*dae0*/  ULDC.64 UR4, c[0x0][0xc08] ;  /* 0x0003020000047ab9 */ /* 0x000fe20000000a00 */
[----:B------:R-:W-:Y:S02]  /*daf0*/  F2FP.BF16.F32.PACK_AB R9, R35, R34 ;  /* 0x000000222309723e */ /* 0x000fe400000010ff */
[----:B------:R-:W-:Y:S02]  /*db00*/  F2FP.BF16.F32.PACK_AB R10, R37, R36 ;  /* 0x00000024250a723e */ /* 0x000fe400000010ff */
[----:B------:R-:W-:-:S02]  /*db10*/  F2FP.BF16.F32.PACK_AB R11, R39, R38 ;  /* 0x00000026270b723e */ /* 0x000fc400000010ff */
[----:B------:R-:W-:Y:S02]  /*db20*/  MOV R12, R2 ;  /* 0x00000002000c7202 */ /* 0x000fe40000000f00 */
[----:B----4-:R-:W-:Y:S01]  /*db30*/  MOV R13, R0 ;  /* 0x00000000000d7202 */ /* 0x010fe20000000f00 */
[----:B------:R-:W-:Y:S02]  /*db40*/  BAR.SYNC.DEFER_BLOCKING 0x1, 0x100 ;  /* 0x0044000000007b1d */ /* 0x000fe40000010000 */
[----:B---3--:R-:W-:-:S04]  /*db50*/  IMAD.WIDE R14, R4, 0x2, R12 ;  /* 0x00000002040e7825 */ /* 0x008fc800078e020c */
[----:B------:R-:W-:Y:S01]  /*db60*/  IMAD.MOV.U32 R5, RZ, RZ, R15 ;  /* 0x000000ffff057224 */ /* 0x000fe200078e000f */
[----:B------:R-:W-:-:S04]  /*db70*/  LOP3.LUT R0, R14, 0x380, RZ, 0xc0, !PT ;  /* 0x000003800e007812 */ /* 0x000fc800078ec0ff */
[----:B------:R-:W-:-:S04]  /*db80*/  SHF.R.U64 R0, R0, 0x3, RZ ;  /* 0x0000000300007819 */ /* 0x000fc800000012ff */
[----:B------:R-:W-:-:S04]  /*db90*/  LOP3.LUT R4, R0, R14, RZ, 0x3c, !PT ;  /* 0x0000000e00047212 */ /* 0x000fc800078e3cff */
[----:B------:R-:W-:Y:S02]  /*dba0*/  MOV R0, R4 ;  /* 0x0000000400007202 */ /* 0x000fe40000000f00 */
[----:B------:R-:W-:Y:S02]  /*dbb0*/  F2FP.BF16.F32.PACK_AB R4, R25, R24 ;  /* 0x000000181904723e */ /* 0x000fe400000010ff */
[----:B------:R-:W-:-:S05]  /*dbc0*/  F2FP.BF16.F32.PACK_AB R5, R27, R26 ;  /* 0x0000001a1b05723e */ /* 0x000fca00000010ff */
[----:B------:R3:W-:Y:S02]  /*dbd0*/  STSM.16.M88.4 [R0], R4 ;  /* 0x0000000400007844 */ /* 0x0007e40000000200 */
[----:B---3--:R-:W-:Y:S02]  /*dbe0*/  IADD3 R4, P0, R14, 0x20, RZ ;  /* 0x000000200e047810 */ /* 0x008fe40007f1e0ff */
[----:B------:R-:W-:Y:S02]  /*dbf0*/  F2FP.BF16.F32.PACK_AB R6, R45, R44 ;  /* 0x0000002c2d06723e */ /* 0x000fe400000010ff */
[----:B------:R-:W-:Y:S01]  /*dc00*/  LOP3.LUT R0, R4, 0x380, RZ, 0xc0, !PT ;  /* 0x0000038004007812 */ /* 0x000fe200078ec0ff */
[----:B------:R-:W-:Y:S01]  /*dc10*/  IMAD.X R5, RZ, RZ, R15, P0 ;  /* 0x000000ffff057224 */ /* 0x000fe200000e060f */
[----:B------:R-:W-:Y:S02]  /*dc20*/  F2FP.BF16.F32.PACK_AB R7, R47, R46 ;  /* 0x0000002e2f07723e */ /* 0x000fe400000010ff */
[----:B------:R-:W-:-:S04]  /*dc30*/  SHF.R.U64 R0, R0, 0x3, RZ ;  /* 0x0000000300007819 */ /* 0x000fc800000012ff */
[----:B------:R-:W-:-:S04]  /*dc40*/  LOP3.LUT R4, R0, R4, RZ, 0x3c, !PT ;  /* 0x0000000400047212 */ /* 0x000fc800078e3cff */
[----:B------:R-:W-:-:S05]  /*dc50*/  MOV R4, R4 ;  /* 0x0000000400047202 */ /* 0x000fca0000000f00 */
[----:B------:R3:W-:Y:S02]  /*dc60*/  STSM.16.M88.4 [R4], R8 ;  /* 0x0000000804007844 */ /* 0x0007e40000000200 */
[----:B---3--:R-:W-:Y:S02]  /*dc70*/  IADD3 R4, P0, R14, 0x40, RZ ;  /* 0x000000400e047810 */ /* 0x008fe40007f1e0ff */
[----:B------:R-:W-:Y:S02]  /*dc80*/  F2FP.BF16.F32.PACK_AB R8, R49, R48 ;  /* 0x000000303108723e */ /* 0x000fe400000010ff */
[----:B------:R-:W-:Y:S01]  /*dc90*/  LOP3.LUT R0, R4, 0x380, RZ, 0xc0, !PT ;  /* 0x0000038004007812 */ /* 0x000fe200078ec0ff */
[----:B------:R-:W-:Y:S01]  /*dca0*/  IMAD.X R5, RZ, RZ, R15, P0 ;  /* 0x000000ffff057224 */ /* 0x000fe200000e060f */
[----:B------:R-:W-:Y:S02]  /*dcb0*/  F2FP.BF16.F32.PACK_AB R9, R51, R50 ;  /* 0x000000323309723e */ /* 0x000fe400000010ff */
[----:B------:R-:W-:-:S02]  /*dcc0*/  SHF.R.U64 R0, R0, 0x3, RZ ;  /* 0x0000000300007819 */ /* 0x000fc400000012ff */
[----:B------:R-:W-:Y:S02]  /*dcd0*/  F2FP.BF16.F32.PACK_AB R10, R53, R52 ;  /* 0x00000034350a723e */ /* 0x000fe400000010ff */
[----:B------:R-:W-:Y:S02]  /*dce0*/  LOP3.LUT R4, R0, R4, RZ, 0x3c, !PT ;  /* 0x0000000400047212 */ /* 0x000fe400078e3cff */
[----:B------:R-:W-:Y:S02]  /*dcf0*/  F2FP.BF16.F32.PACK_AB R11, R55, R54 ;  /* 0x00000036370b723e */ /* 0x000fe400000010ff */
        /* <DEDUP_REMOVED lines=131> */
[----:B------:R-:W-:Y:S02]  /*e530*/  IADD3 R0, P0, R14, 0x6060, RZ ;  /* 0x000060600e007810 */ /* 0x000fe40007f1e0ff */
[----:B------:R-:W-:Y:S02]  /*e540*/  MOV R8, R4 ;  /* 0x0000000400087202 */ /* 0x000fe40000000f00 */
[----:B------:R-:W-:Y:S01]  /*e550*/  F2FP.BF16.F32.PACK_AB R4, R137, R136 ;  /* 0x000000888904723e */ /* 0x000fe200000010ff */
[----:B------:R-:W-:Y:S01]  /*e560*/  IMAD.X R15, RZ, RZ, R15, P0 ;  /* 0x000000ffff0f7224 */ /* 0x000fe200000e060f */
[----:B------:R-:W-:-:S02]  /*e570*/  F2FP.BF16.F32.PACK_AB R5, R139, R138 ;  /* 0x0000008a8b05723e */ /* 0x000fc400000010ff */
[----:B------:R-:W-:-:S03]  /*e580*/  ISETP.NE.U32.AND P1, PT, RZ, UR6, PT ;  /* 0x00000006ff007c0c */ /* 0x000fc6000bf25070 */
[----:B------:R3:W-:Y:S01]  /*e590*/  STSM.16.M88.4 [R8], R4 ;  /* 0x0000000408007844 */ /* 0x0007e20000000200 */
[----:B------:R-:W-:Y:S02]  /*e5a0*/  ISETP.NE.AND.EX P1, PT, RZ, UR7, PT, P1 ;  /* 0x00000007ff007c0c */ /* 0x000fe4000bf25310 */
[----:B---3--:R-:W-:Y:S02]  /*e5b0*/  LOP3.LUT R4, R0, 0x380, RZ, 0xc0, !PT ;  /* 0x0000038000047812 */ /* 0x008fe400078ec0ff */
[----:B------:R-:W-:Y:S02]  /*e5c0*/  IADD3 R6, P0, R203, UR6, RZ ;  /* 0x00000006cb067c10 */ /* 0x000fe4000ff1e0ff */
[----:B------:R-:W-:Y:S02]  /*e5d0*/  SHF.R.U64 R4, R4, 0x3, RZ ;  /* 0x0000000304047819 */ /* 0x000fe400000012ff */
[----:B------:R-:W-:Y:S02]  /*e5e0*/  F2FP.BF16.F32.PACK_AB R8, R145, R144 ;  /* 0x000000909108723e */ /* 0x000fe400000010ff */
[----:B------:R-:W-:Y:S01]  /*e5f0*/  LOP3.LUT R14, R4, R0, RZ, 0x3c, !PT ;  /* 0x00000000040e7212 */ /* 0x000fe200078e3cff */
[----:B------:R-:W-:Y:S01]  /*e600*/  IMAD.MOV.U32 R0, RZ, RZ, RZ ;  /* 0x000000ffff007224 */ /* 0x000fe200078e00ff */
[----:B------:R-:W-:-:S02]  /*e610*/  IADD3.X R7, R204, UR7, RZ, P0, !PT ;  /* 0x00000007cc077c10 */ /* 0x000fc400087fe4ff */
[----:B------:R-:W-:Y:S02]  /*e620*/  MOV R14, R14 ;  /* 0x0000000e000e7202 */ /* 0x000fe40000000f00 */
[----:B------:R-:W-:-:S03]  /*e630*/  ISETP.NE.U32.AND P0, PT, RZ, UR4, PT ;  /* 0x00000004ff007c0c */ /* 0x000fc6000bf05070 */
[----:B------:R3:W-:Y:S01]  /*e640*/  STSM.16.M88.4 [R14], R8 ;  /* 0x000000080e007844 */ /* 0x0007e20000000200 */
[----:B------:R-:W-:Y:S01]  /*e650*/  BAR.SYNC.DEFER_BLOCKING 0x1, 0x100 ;  /* 0x0044000000007b1d */ /* 0x000fe20000010000 */
[----:B------:R-:W-:-:S13]  /*e660*/  ISETP.NE.AND.EX P0, PT, RZ, UR5, PT, P0 ;  /* 0x00000005ff007c0c */ /* 0x000fda000bf05300 */
[----:B---3--:R-:W-:Y:S01]  /*e670*/  @P0 IADD3 R8, P2, R203, UR4, RZ ;  /* 0x00000004cb080c10 */ /* 0x008fe2000ff5e0ff */
[----:B------:R-:W-:Y:S02]  /*e680*/  ULDC UR4, c[0x0][0xa88] ;  /* 0x0002a20000047ab9 */ /* 0x000fe40000000800 */
[----:B------:R-:W-:Y:S01]  /*e690*/  IMAD.U32 R4, RZ, RZ, UR4 ;  /* 0x00000004ff047e24 */ /* 0x000fe2000f8e00ff */
[----:B------:R-:W-:Y:S01]  /*e6a0*/  @P0 IADD3.X R9, R204, UR5, RZ, P2, !PT ;  /* 0x00000005cc090c10 */ /* 0x000fe200097fe4ff */
[----:B------:R3:W5:Y:S04]  /*e6b0*/  @P1 LDG.E R0, desc[UR40][R6.64] ;  /* 0x0000002806001981 */ /* 0x000768000c1e1900 */
[----:B------:R3:W5:Y:S01]  /*e6c0*/  @P0 LDG.E R4, desc[UR40][R8.64] ;  /* 0x0000002808040981 */ /* 0x000762000c1e1900 */
[----:B------:R-:W-:Y:S05]  /*e6d0*/  @P0 BRA `(.L_x_758) ;  /* 0x0000000000100947 */ /* 0x000fea0003800000 */
[----:B------:R-:W-:Y:S05]  /*e6e0*/  @!P1 BRA `(.L_x_758) ;  /* 0x00000000000c9947 */ /* 0x000fea0003800000 */
[----:B-----5:R-:W4:Y:S04]  /*e6f0*/  LDG.E R4, desc[UR40][R6.64] ;  /* 0x0000002806047981 */ /* 0x020f28000c1e1900 */
[----:B---3--:R-:W4:Y:S02]  /*e700*/  LDG.E R6, desc[UR40][R6.64+0x4] ;  /* 0x0000042806067981 */ /* 0x008f24000c1e1900 */
[----:B----4-:R-:W-:-:S07]  /*e710*/  IMAD.IADD R4, R6, 0x1, -R4 ;  /* 0x0000000106047824 */ /* 0x010fce00078e0a04 */
.L_x_758:
[----:B------:R-:W4:Y:S01]  /*e720*/  LDL R5, [R1+0x30] ;  /* 0x0000300001057983 */ /* 0x000f220000100800 */
[----:B------:R-:W-:Y:S01]  /*e730*/  ISETP.NE.AND P1, PT, R201, RZ, PT ;  /* 0x000000ffc900720c */ /* 0x000fe20003f25270 */
[----:B------:R-:W-:-:S03]  /*e740*/  ULDC UR4, c[0x0][0xad4] ;  /* 0x0002b50000047ab9 */ /* 0x000fc60000000800 */
[----:B------:R-:W-:Y:S01]  /*e750*/  SEL R201, R201, UR4, P1 ;  /* 0x00000004c9c97c07 */ /* 0x000fe20008800000 */
[----:B----4-:R-:W4:Y:S02]  /*e760*/  SHFL.IDX PT, R5, R5, RZ, 0x1f ;  /* 0x00001fff05057589 */ /* 0x010f2400000e0000 */
[----:B----4-:R-:W-:Y:S02]  /*e770*/  ISETP.NE.AND P0, PT, R5, RZ, PT ;  /* 0x000000ff0500720c */ /* 0x010fe40003f05270 */
[----:B-----5:R-:W-:-:S11]  /*e780*/  SHF.R.S32.HI R5, RZ, 0x1f, R0 ;  /* 0x0000001fff057819 */ /* 0x020fd60000011400 */
[----:B------:R-:W-:Y:S05]  /*e790*/  @P0 BRA `(.L_x_759) ;  /* 0x0000000400000947 */ /* 0x000fea0003800000 */
[----:B------:R-:W4:Y:S01]  /*e7a0*/  LDL.LU R11, [R1+0x2c] ;  /* 0x00002c00010b7983 */ /* 0x000f220000300800 */
[----:B------:R-:W-:Y:S01]  /*e7b0*/  IMAD.MOV.U32 R10, RZ, RZ, 0x9b8 ;  /* 0x000009b8ff0a7424 */ /* 0x000fe200078e00ff */
[----:B------:R-:W-:Y:S01]  /*e7c0*/  ISETP.GT.AND P1, PT, R201, 0x1, PT ;  /* 0x00000001c900780c */ /* 0x000fe20003f24270 */
[----:B------:R-:W5:Y:S01]  /*e7d0*/  LDC R156, c[0x0][0xbe8] ;  /* 0x0002fa00ff9c7b82 */ /* 0x000f620000000800 */
[----:B------:R-:W2:Y:S01]  /*e7e0*/  LDL R21, [R1+0x6c] ;  /* 0x00006c0001157983 */ /* 0x000ea20000100800 */
[----:B------:R-:W-:Y:S02]  /*e7f0*/  ISETP.NE.U32.AND P0, PT, RZ, UR6, PT ;  /* 0x00000006ff007c0c */ /* 0x000fe4000bf05070 */
[----:B------:R-:W-:Y:S01]  /*e800*/  SEL R10, R10, 0x978, P1 ;  /* 0x000009780a0a7807 */ /* 0x000fe20000800000 */
[----:B------:R-:W2:Y:S01]  /*e810*/  LDL R158, [R1+0x74] ;  /* 0x00007400019e7983 */ /* 0x000ea20000100800 */
[----:B------:R-:W-:Y:S02]  /*e820*/  ISETP.NE.AND.EX P0, PT, RZ, UR7, PT, P0 ;  /* 0x00000007ff007c0c */ /* 0x000fe4000bf05300 */
[----:B---3--:R-:W3:Y:S01]  /*e830*/  LDC.64 R8, c[0x0][R10+0x220] ;  /* 0x000088000a087b82 */ /* 0x008ee20000000a00 */
[----:B------:R-:W2:Y:S01]  /*e840*/  LDL R157, [R1+0x34] ;  /* 0x00003400019d7983 */ /* 0x000ea20000100800 */
[----:B------:R-:W-:-:S06]  /*e850*/  SEL R14, R200, RZ, !P0 ;  /* 0x000000ffc80e7207 */ /* 0x000fcc0004000000 */
[----:B------:R-:W0:Y:S01]  /*e860*/  LDC.64 R6, c[0x0][R10+0x218] ;  /* 0x000086000a067b82 */ /* 0x000e220000000a00 */
[----:B---3--:R-:W-:Y:S01]  /*e870*/  IMAD R9, R9, R14, RZ ;  /* 0x0000000e09097224 */ /* 0x008fe200078e02ff */
[----:B-1----:R-:W-:Y:S02]  /*e880*/  SEL R152, R211, RZ, P1 ;  /* 0x000000ffd3987207 */ /* 0x002fe40000800000 */
[----:B----4-:R-:W-:Y:S02]  /*e890*/  SEL R11, R11, RZ, !P0 ;  /* 0x000000ff0b0b7207 */ /* 0x010fe40004000000 */
[----:B-----5:R-:W-:-:S03]  /*e8a0*/  ISETP.NE.AND P0, PT, R156, 0x1, PT ;  /* 0x000000019c00780c */ /* 0x020fc60003f05270 */
[C---:B------:R-:W-:Y:S02]  /*e8b0*/  IMAD R11, R8.reuse, R11, R9 ;  /* 0x0000000b080b7224 */ /* 0x040fe400078e0209 */
[----:B------:R-:W-:-:S04]  /*e8c0*/  IMAD.WIDE.U32 R8, R8, R14, RZ ;  /* 0x0000000e08087225 */ /* 0x000fc800078e00ff */
[-C--:B0-----:R-:W-:Y:S02]  /*e8d0*/  IMAD R14, R7, R199.reuse, RZ ;  /* 0x000000c7070e7224 */ /* 0x081fe400078e02ff */
[----:B------:R-:W-:-:S04]  /*e8e0*/  IMAD.WIDE.U32 R6, R6, R199, RZ ;  /* 0x000000c706067225 */ /* 0x000fc800078e00ff */
[----:B------:R-:W-:Y:S02]  /*e8f0*/  IMAD.IADD R14, R7, 0x1, R14 ;  /* 0x00000001070e7824 */ /* 0x000fe400078e020e */
[----:B------:R-:W0:Y:S01]  /*e900*/  @P0 LDC R7, c[0x0][0xbec] ;  /* 0x0002fb00ff070b82 */ /* 0x000e220000000800 */
[----:B------:R-:W-:-:S07]  /*e910*/  IADD3 R15, P2, P3, R8, R6, R0 ;  /* 0x00000006080f7210 */ /* 0x000fce0007b5e000 */
[----:B------:R-:W1:Y:S01]  /*e920*/  @P0 LDC R6, c[0x0][0xbf0] ;  /* 0x0002fc00ff060b82 */ /* 0x000e620000000800 */
[----:B--2---:R-:W-:Y:S02]  /*e930*/  IMAD R21, R202, 0x40, R21 ;  /* 0x00000040ca157824 */ /* 0x004fe400078e0215 */
[----:B------:R-:W-:-:S05]  /*e940*/  IMAD.IADD R11, R9, 0x1, R11 ;  /* 0x00000001090b7824 */ /* 0x000fca00078e020b */
[----:B------:R-:W-:Y:S01]  /*e950*/  IADD3.X R11, R11, R14, R5, P2, P3 ;  /* 0x0000000e0b0b7210 */ /* 0x000fe200017e6405 */
[----:B------:R-:W-:Y:S02]  /*e960*/  IMAD.MOV.U32 R14, RZ, RZ, R21 ;  /* 0x000000ffff0e7224 */ /* 0x000fe400078e0015 */
[----:B0-----:R-:W-:-:S05]  /*e970*/  @P0 IMAD.HI.U32 R7, R21, R7, RZ ;  /* 0x0000000715070227 */ /* 0x001fca00078e00ff */
[----:B-1----:R-:W-:Y:S02]  /*e980*/  @P0 SHF.R.U32.HI R14, RZ, R6, R7 ;  /* 0x00000006ff0e0219 */ /* 0x002fe40000011607 */
[----:B------:R-:W0:Y:S02]  /*e990*/  LDC.64 R6, c[0x0][R10+0x228] ;  /* 0x00008a000a067b82 */ /* 0x000e240000000a00 */
[----:B0-----:R-:W-:-:S04]  /*e9a0*/  IMAD.WIDE.U32 R8, R6, R152, RZ ;  /* 0x0000009806087225 */ /* 0x001fc800078e00ff */
[----:B------:R-:W-:-:S04]  /*e9b0*/  IMAD R6, R7, R152, RZ ;  /* 0x0000009807067224 */ /* 0x000fc800078e02ff */
[----:B------:R-:W-:Y:S02]  /*e9c0*/  IMAD.IADD R9, R9, 0x1, R6 ;  /* 0x0000000109097824 */ /* 0x000fe400078e0206 */
[----:B------:R0:W1:Y:S01]  /*e9d0*/  LDC.64 R6, c[0x0][R10+0x210] ;  /* 0x000084000a067b82 */ /* 0x0000620000000a00 */
[----:B------:R-:W-:Y:S01]  /*e9e0*/  IADD3 R8, P0, P2, R14, R15, R8 ;  /* 0x0000000f0e087210 */ /* 0x000fe20007a1e008 */
[--C-:B------:R-:W-:Y:S01]  /*e9f0*/  IMAD.MOV R15, RZ, RZ, -R14.reuse ;  /* 0x000000ffff0f7224 */ /* 0x100fe200078e0a0e */
[----:B------:R-:W-:-:S03]  /*ea00*/  SHF.R.S32.HI R14, RZ, 0x1f, R14 ;  /* 0x0000001fff0e7819 */ /* 0x000fc6000001140e */
[----:B------:R-:W-:Y:S01]  /*ea10*/  IMAD R15, R156, R15, R21 ;  /* 0x0000000f9c0f7224 */ /* 0x000fe200078e0215 */
[----:B------:R-:W-:-:S04]  /*ea20*/  IADD3.X R9, R14, R11, R9, P0, P2 ;  /* 0x0000000b0e097210 */ /* 0x000fc800007e4409 */
[----:B0-----:R-:W-:Y:S01]  /*ea30*/  SHF.R.S32.HI R10, RZ, 0x1f, R15 ;  /* 0x0000001fff0a7819 */ /* 0x001fe2000001140f */
[-C--:B-1----:R-:W-:Y:S02]  /*ea40*/  IMAD R7, R7, R15.reuse, RZ ;  /* 0x0000000f07077224 */ /* 0x082fe400078e02ff */
[----:B------:R-:W-:-:S04]  /*ea50*/  IMAD.WIDE.U32 R8, R6, R15, R8 ;  /* 0x0000000f06087225 */ /* 0x000fc800078e0008 */
[----:B------:R-:W-:Y:S02]  /*ea60*/  IMAD R10, R6, R10, R7 ;  /* 0x0000000a060a7224 */ /* 0x000fe400078e0207 */
[----:B------:R-:W0:Y:S08]  /*ea70*/  LDC.64 R6, c[0x0][0xba8] ;  /* 0x0002ea00ff067b82 */ /* 0x000e300000000a00 */
[----:B0-----:R-:W0:Y:S08]  /*ea80*/  @!P1 LDC R6, c[0x0][0xb50] ;  /* 0x0002d400ff069b82 */ /* 0x001e300000000800 */
[----:B------:R-:W1:Y:S01]  /*ea90*/  @!P1 LDC R7, c[0x0][0xb54] ;  /* 0x0002d500ff079b82 */ /* 0x000e620000000800 */
[----:B------:R-:W-:-:S02]  /*eaa0*/  IMAD.IADD R10, R9, 0x1, R10 ;  /* 0x00000001090a7824 */ /* 0x000fc400078e020a */
[----:B------:R-:W-:Y:S01]  /*eab0*/  IMAD R11, R202, 0x40, R191 ;  /* 0x00000040ca0b7824 */ /* 0x000fe200078e02bf */
[----:B0-----:R-:W-:Y:S01]  /*eac0*/  LEA R9, P0, R8, R6, 0x2 ;  /* 0x0000000608097211 */ /* 0x001fe200078010ff */
[----:B------:R-:W-:-:S03]  /*ead0*/  IMAD.MOV R6, RZ, RZ, -R158 ;  /* 0x000000ffff067224 */ /* 0x000fc600078e0a9e */
[----:B-1----:R-:W-:Y:S02]  /*eae0*/  LEA.HI.X R10, R8, R7, R10, 0x2, P0 ;  /* 0x00000007080a7211 */ /* 0x002fe400000f140a */
[----:B------:R-:W-:Y:S01]  /*eaf0*/  ISETP.NE.AND P0, PT, R157, R6, PT ;  /* 0x000000069d00720c */ /* 0x000fe20003f05270 */
[----:B------:R-:W-:Y:S04]  /*eb00*/  SHFL.IDX PT, R8, R9, 0x1, 0x1c1f ;  /* 0x003c1f0009087f89 */ /* 0x000fe800000e0000 */
[----:B------:R-:W-:Y:S04]  /*eb10*/  SHFL.IDX PT, R6, R9, RZ, 0x1c1f ;  /* 0x001c1fff09067589 */ /* 0x000fe800000e0000 */
[----:B------:R-:W0:Y:S04]  /*eb20*/  SHFL.IDX PT, R7, R10, RZ, 0x1c1f ;  /* 0x001c1fff0a077589 */ /* 0x000e2800000e0000 */
[----:B------:R1:W2:Y:S02]  /*eb30*/  SHFL.IDX PT, R9, R10, 0x1, 0x1c1f ;  /* 0x003c1f000a097f89 */ /* 0x0002a400000e0000 */
[----:B-1----:R-:W-:-:S05]  /*eb40*/  IMAD R10, R4, R156, RZ ;  /* 0x0000009c040a7224 */ /* 0x002fca00078e02ff */
[C---:B------:R-:W-:Y:S01]  /*eb50*/  ISETP.GE.OR P1, PT, R11.reuse, R10, P0 ;  /* 0x0000000a0b00720c */ /* 0x040fe20000726670 */
[----:B------:R-:W-:-:S05]  /*eb60*/  VIADD R11, R11, 0x8 ;  /* 0x000000080b0b7836 */ /* 0x000fca0000000000 */
[----:B------:R-:W-:-:S07]  /*eb70*/  ISETP.GE.OR P0, PT, R11, R10, P0 ;  /* 0x0000000a0b00720c */ /* 0x000fce0000706670 */
[----:B0-----:R4:W-:Y:S06]  /*eb80*/  @!P1 ST.E desc[UR40][R6.64], R3 ;  /* 0x0000000306009985 */ /* 0x0019ec000c101928 */
[----:B--2---:R4:W-:Y:S02]  /*eb90*/  @!P0 ST.E desc[UR40][R8.64], R20 ;  /* 0x0000001408008985 */ /* 0x0049e4000c101928 */
.L_x_759:
[----:B------:R-:W-:Y:S02]  /*eba0*/  ISETP.GT.AND P1, PT, R201, 0x1, PT ;  /* 0x00000001c900780c */ /* 0x000fe40003f24270 */
[----:B------:R-:W-:-:S04]  /*ebb0*/  ISETP.NE.U32.AND P0, PT, RZ, UR6, PT ;  /* 0x00000006ff007c0c */ /* 0x000fc8000bf05070 */
[----:B------:R-:W-:-:S04]  /*ebc0*/  ISETP.NE.AND.EX P0, PT, RZ, UR7, PT, P0 ;  /* 0x00000007ff007c0c */ /* 0x000fc8000bf05300 */
[----:B------:R-:W-:-:S03]  /*ebd0*/  SEL R200, R200, RZ, !P0 ;  /* 0x000000ffc8c87207 */ /* 0x000fc60004000000 */
[----:B------:R-:W-:Y:S06]  /*ebe0*/  @P1 BRA `(.L_x_760) ;  /* 0x0000001000381947 */ /* 0x000fec0003800000 */
[----:B----4-:R-:W4:Y:S01]  /*ebf0*/  S2R R20, SR_TID.X ;  /* 0x0000000000147919 */ /* 0x010f220000002100 */
[----:B------:R-:W0:Y:S01]  /*ec00*/  LDC R83, c[0x0][0xbe8] ;  /* 0x0002fa00ff537b82 */ /* 0x000e220000000800 */
[----:B------:R-:W-:Y:S01]  /*ec10*/  ULDC.64 UR4, c[0x0][0xaa0] ;  /* 0x0002a80000047ab9 */ /* 0x000fe20000000a00 */
[----:B----4-:R-:W-:-:S05]  /*ec20*/  VIADD R20, R20, 0xffffff80 ;  /* 0xffffff8014147836 */ /* 0x010fca0000000000 */
[----:B------:R-:W-:-:S04]  /*ec30*/  SHF.R.S32.HI R21, RZ, 0x1f, R20 ;  /* 0x0000001fff157819 */ /* 0x000fc80000011414 */
[----:B------:R-:W-:-:S04]  /*ec40*/  LEA.HI R21, R21, R20, RZ, 0x3 ;  /* 0x0000001415157211 */ /* 0x000fc800078f18ff */
[----:B------:R-:W-:-:S05]  /*ec50*/  SHF.R.S32.HI R3, RZ, 0x3, R21 ;  /* 0x00000003ff037819 */ /* 0x000fca0000011415 */
[----:B---3--:R-:W-:-:S04]  /*ec60*/  IMAD R7, R3, 0x40, R188 ;  /* 0x0000004003077824 */ /* 0x008fc800078e02bc */
[----:B------:R-:W-:-:S03]  /*ec70*/  IMAD.WIDE R6, R7, 0x2, R12 ;  /* 0x0000000207067825 */ /* 0x000fc600078e020c */
[C---:B------:R-:W-:Y:S02]  /*ec80*/  IADD3 R13, P3, R6.reuse, 0x1000, RZ ;  /* 0x00001000060d7810 */ /* 0x040fe40007f7e0ff */
[C---:B------:R-:W-:Y:S02]  /*ec90*/  IADD3 R25, P4, R6.reuse, 0x2000, RZ ;  /* 0x0000200006197810 */ /* 0x040fe40007f9e0ff */
[----:B------:R-:W-:Y:S02]  /*eca0*/  LOP3.LUT R12, R13, 0x380, RZ, 0xc0, !PT ;  /* 0x000003800d0c7812 */ /* 0x000fe400078ec0ff */
[----:B------:R-:W-:Y:S02]  /*ecb0*/  IADD3 R29, P5, R6, 0x3000, RZ ;  /* 0x00003000061d7810 */ /* 0x000fe40007fbe0ff */
[----:B------:R-:W-:Y:S02]  /*ecc0*/  SHF.R.U64 R12, R12, 0x3, RZ ;  /* 0x000000030c0c7819 */ /* 0x000fe400000012ff */
[----:B------:R-:W-:-:S02]  /*ecd0*/  IADD3 R33, P6, R6, 0x4000, RZ ;  /* 0x0000400006217810 */ /* 0x000fc40007fde0ff */
[----:B------:R-:W-:Y:S01]  /*ece0*/  LOP3.LUT R12, R12, R13, RZ, 0x3c, !PT ;  /* 0x0000000d0c0c7212 */ /* 0x000fe200078e3cff */
[----:B------:R-:W-:Y:S01]  /*ecf0*/  IMAD.X R13, RZ, RZ, R7, P3 ;  /* 0x000000ffff0d7224 */ /* 0x000fe200018e0607 */
[C---:B------:R-:W-:Y:S02]  /*ed00*/  IADD3 R37, P0, R6.reuse, 0x5000, RZ ;  /* 0x0000500006257810 */ /* 0x040fe40007f1e0ff */
[C---:B------:R-:W-:Y:S02]  /*ed10*/  IADD3 R41, P1, R6.reuse, 0x6000, RZ ;  /* 0x0000600006297810 */ /* 0x040fe40007f3e0ff */
[C---:B------:R-:W-:Y:S02]  /*ed20*/  IADD3 R45, P2, R6.reuse, 0x7000, RZ ;  /* 0x00007000062d7810 */ /* 0x040fe40007f5e0ff */
[----:B------:R-:W-:Y:S02]  /*ed30*/  IADD3 R49, P3, R6, 0x8000, RZ ;  /* 0x0000800006317810 */ /* 0x000fe40007f7e0ff */
[----:B------:R-:W-:-:S02]  /*ed40*/  LOP3.LUT R24, R25, 0x380, RZ, 0xc0, !PT ;  /* 0x0000038019187812 */ /* 0x000fc400078ec0ff */
[----:B------:R-:W-:Y:S02]  /*ed50*/  LOP3.LUT R28, R29, 0x380, RZ, 0xc0, !PT ;  /* 0x000003801d1c7812 */ /* 0x000fe400078ec0ff */
[----:B------:R-:W-:Y:S02]  /*ed60*/  LOP3.LUT R32, R33, 0x380, RZ, 0xc0, !PT ;  /* 0x0000038021207812 */ /* 0x000fe400078ec0ff */
[----:B------:R-:W-:Y:S02]  /*ed70*/  LOP3.LUT R36, R37, 0x380, RZ, 0xc0, !PT ;  /* 0x0000038025247812 */ /* 0x000fe400078ec0ff */
[----:B------:R-:W-:Y:S02]  /*ed80*/  LOP3.LUT R40, R41, 0x380, RZ, 0xc0, !PT ;  /* 0x0000038029287812 */ /* 0x000fe400078ec0ff */
[----:B------:R-:W-:Y:S02]  /*ed90*/  LOP3.LUT R44, R45, 0x380, RZ, 0xc0, !PT ;  /* 0x000003802d2c7812 */ /* 0x000fe400078ec0ff */
[----:B------:R-:W-:-:S02]  /*eda0*/  LOP3.LUT R48, R49, 0x380, RZ, 0xc0, !PT ;  /* 0x0000038031307812 */ /* 0x000fc400078ec0ff */
[----:B------:R-:W-:Y:S02]  /*edb0*/  SHF.R.U64 R24, R24, 0x3, RZ ;  /* 0x0000000318187819 */ /* 0x000fe400000012ff */
[----:B------:R-:W-:Y:S02]  /*edc0*/  SHF.R.U64 R28, R28, 0x3, RZ ;  /* 0x000000031c1c7819 */ /* 0x000fe400000012ff */
[----:B------:R-:W-:Y:S02]  /*edd0*/  SHF.R.U64 R32, R32, 0x3, RZ ;  /* 0x0000000320207819 */ /* 0x000fe400000012ff */
[----:B------:R-:W-:Y:S02]  /*ede0*/  SHF.R.U64 R36, R36, 0x3, RZ ;  /* 0x0000000324247819 */ /* 0x000fe400000012ff */
[----:B------:R-:W-:Y:S02]  /*edf0*/  SHF.R.U64 R40, R40, 0x3, RZ ;  /* 0x0000000328287819 */ /* 0x000fe400000012ff */
[----:B------:R-:W-:-:S02]  /*ee00*/  SHF.R.U64 R44, R44, 0x3, RZ ;  /* 0x000000032c2c7819 */ /* 0x000fc400000012ff */
[----:B------:R-:W-:Y:S02]  /*ee10*/  SHF.R.U64 R48, R48, 0x3, RZ ;  /* 0x0000000330307819 */ /* 0x000fe400000012ff */
[----:B------:R-:W-:Y:S01]  /*ee20*/  LOP3.LUT R24, R24, R25, RZ, 0x3c, !PT ;  /* 0x0000001918187212 */ /* 0x000fe200078e3cff */
[--C-:B------:R-:W-:Y:S01]  /*ee30*/  IMAD.X R25, RZ, RZ, R7.reuse, P4 ;  /* 0x000000ffff197224 */ /* 0x100fe200020e0607 */
        /* <DEDUP_REMOVED lines=11> */
[----:B------:R-:W-:Y:S01]  /*eef0*/  IMAD.X R49, RZ, RZ, R7, P3 ;  /* 0x000000ffff317224 */ /* 0x000fe200018e0607 */
[C---:B------:R-:W-:Y:S01]  /*ef00*/  IADD3 R53, P4, R6.reuse, 0x9000, RZ ;  /* 0x0000900006357810 */ /* 0x040fe20007f9e0ff */
[----:B------:R-:W-:Y:S01]  /*ef10*/  IMAD R5, R5, UR4, RZ ;  /* 0x0000000405057c24 */ /* 0x000fe2000f8e02ff */
[----:B------:R-:W-:Y:S01]  /*ef20*/  IADD3 R57, P5, R6, 0xa000, RZ ;  /* 0x0000a00006397810 */ /* 0x000fe20007fbe0ff */
[----:B0-----:R-:W-:Y:S01]  /*ef30*/  IMAD R88, R4, R83, RZ ;  /* 0x0000005304587224 */ /* 0x001fe200078e02ff */
[C---:B------:R-:W-:Y:S01]  /*ef40*/  IADD3 R61, P6, R6.reuse, 0xb000, RZ ;  /* 0x0000b000063d7810 */ /* 0x040fe20007fde0ff */
[----:B------:R-:W5:Y:S01]  /*ef50*/  LD.E.128 R24, desc[UR40][R24.64] ;  /* 0x0000002818187980 */ /* 0x000f62000c101d00 */
[----:B------:R-:W-:-:S02]  /*ef60*/  IADD3 R65, P0, R6, 0xc000, RZ ;  /* 0x0000c00006417810 */ /* 0x000fc40007f1e0ff */
[C---:B------:R-:W-:Y:S01]  /*ef70*/  IADD3 R69, P1, R6.reuse, 0xd000, RZ ;  /* 0x0000d00006457810 */ /* 0x040fe20007f3e0ff */
[----:B------:R-:W5:Y:S01]  /*ef80*/  LD.E.128 R28, desc[UR40][R28.64] ;  /* 0x000000281c1c7980 */ /* 0x000f62000c101d00 */
[C---:B------:R-:W-:Y:S02]  /*ef90*/  IADD3 R73, P2, R6.reuse, 0xe000, RZ ;  /* 0x0000e00006497810 */ /* 0x040fe40007f5e0ff */
[C---:B------:R-:W-:Y:S01]  /*efa0*/  LOP3.LUT R15, R6.reuse, 0x380, RZ, 0xc0, !PT ;  /* 0x00000380060f7812 */ /* 0x040fe200078ec0ff */
[----:B------:R-:W5:Y:S01]  /*efb0*/  LD.E.128 R32, desc[UR40][R32.64] ;  /* 0x0000002820207980 */ /* 0x000f62000c101d00 */
[----:B------:R-:W-:Y:S02]  /*efc0*/  IADD3 R11, P3, R6, 0xf000, RZ ;  /* 0x0000f000060b7810 */ /* 0x000fe40007f7e0ff */
[----:B------:R-:W-:Y:S01]  /*efd0*/  LOP3.LUT R52, R53, 0x380, RZ, 0xc0, !PT ;  /* 0x0000038035347812 */ /* 0x000fe200078ec0ff */
[----:B------:R-:W5:Y:S01]  /*efe0*/  LD.E.128 R36, desc[UR40][R36.64] ;  /* 0x0000002824247980 */ /* 0x000f62000c101d00 */
[----:B------:R-:W-:Y:S01]  /*eff0*/  LOP3.LUT R56, R57, 0x380, RZ, 0xc0, !PT ;  /* 0x0000038039387812 */ /* 0x000fe200078ec0ff */
[----:B------:R-:W-:Y:S01]  /*f000*/  IMAD.X R77, RZ, RZ, R7, P3 ;  /* 0x000000ffff4d7224 */ /* 0x000fe200018e0607 */
[----:B------:R-:W-:Y:S01]  /*f010*/  LOP3.LUT R60, R61, 0x380, RZ, 0xc0, !PT ;  /* 0x000003803d3c7812 */ /* 0x000fe200078ec0ff */
[----:B------:R-:W5:Y:S01]  /*f020*/  LD.E.128 R40, desc[UR40][R40.64] ;  /* 0x0000002828287980 */ /* 0x000f62000c101d00 */
[----:B------:R-:W-:-:S02]  /*f030*/  LOP3.LUT R64, R65, 0x380, RZ, 0xc0, !PT ;  /* 0x0000038041407812 */ /* 0x000fc400078ec0ff */
[----:B------:R-:W-:Y:S01]  /*f040*/  LOP3.LUT R68, R69, 0x380, RZ, 0xc0, !PT ;  /* 0x0000038045447812 */ /* 0x000fe200078ec0ff */
[----:B------:R-:W5:Y:S01]  /*f050*/  LD.E.128 R44, desc[UR40][R44.64] ;  /* 0x000000282c2c7980 */ /* 0x000f62000c101d00 */
[----:B------:R-:W-:Y:S02]  /*f060*/  LOP3.LUT R72, R73, 0x380, RZ, 0xc0, !PT ;  /* 0x0000038049487812 */ /* 0x000fe400078ec0ff */
[----:B------:R-:W-:Y:S01]  /*f070*/  SHF.R.U64 R15, R15, 0x3, RZ ;  /* 0x000000030f0f7819 */ /* 0x000fe200000012ff */
[----:B------:R-:W5:Y:S01]  /*f080*/  LD.E.128 R48, desc[UR40][R48.64] ;  /* 0x0000002830307980 */ /* 0x000f62000c101d00 */
[----:B------:R-:W-:Y:S02]  /*f090*/  LOP3.LUT R9, R11, 0x380, RZ, 0xc0, !PT ;  /* 0x000003800b097812 */ /* 0x000fe400078ec0ff */
[----:B------:R-:W-:Y:S02]  /*f0a0*/  SHF.R.U64 R52, R52, 0x3, RZ ;  /* 0x0000000334347819 */ /* 0x000fe400000012ff */
[----:B------:R-:W-:-:S02]  /*f0b0*/  SHF.R.U64 R56, R56, 0x3, RZ ;  /* 0x0000000338387819 */ /* 0x000fc400000012ff */
[----:B------:R-:W-:Y:S02]  /*f0c0*/  SHF.R.U64 R60, R60, 0x3, RZ ;  /* 0x000000033c3c7819 */ /* 0x000fe400000012ff */
[----:B------:R-:W-:Y:S02]  /*f0d0*/  SHF.R.U64 R64, R64, 0x3, RZ ;  /* 0x0000000340407819 */ /* 0x000fe400000012ff */
[----:B------:R-:W-:Y:S02]  /*f0e0*/  SHF.R.U64 R68, R68, 0x3, RZ ;  /* 0x0000000344447819 */ /* 0x000fe400000012ff */
[----:B------:R-:W-:Y:S02]  /*f0f0*/  SHF.R.U64 R72, R72, 0x3, RZ ;  /* 0x0000000348487819 */ /* 0x000fe400000012ff */
[----:B------:R-:W-:Y:S02]  /*f100*/  LOP3.LUT R8, R15, R6, RZ, 0x3c, !PT ;  /* 0x000000060f087212 */ /* 0x000fe400078e3cff */
[----:B------:R-:W-:Y:S01]  /*f110*/  SHF.R.U64 R6, R9, 0x3, RZ ;  /* 0x0000000309067819 */ /* 0x000fe200000012ff */
[--C-:B------:R-:W-:Y:S01]  /*f120*/  IMAD.MOV.U32 R9, RZ, RZ, R7.reuse ;  /* 0x000000ffff097224 */ /* 0x100fe200078e0007 */
        /* <DEDUP_REMOVED lines=12> */
[----:B------:R-:W-:Y:S01]  /*f1f0*/  LOP3.LUT R76, R6, R11, RZ, 0x3c, !PT ;  /* 0x0000000b064c7212 */ /* 0x000fe200078e3cff */
[C---:B------:R-:W-:Y:S01]  /*f200*/  IMAD R5, R0.reuse, UR5, R5 ;  /* 0x0000000500057c24 */ /* 0x040fe2000f8e0205 */
[----:B------:R-:W-:Y:S01]  /*f210*/  ISETP.NE.AND P3, PT, R83, 0x1, PT ;  /* 0x000000015300780c */ /* 0x000fe20003f65270 */
[----:B------:R-:W-:Y:S01]  /*f220*/  IMAD.WIDE.U32 R6, R0, UR4, RZ ;  /* 0x0000000400067c25 */ /* 0x000fe2000f8e00ff */
[----:B------:R-:W-:Y:S01]  /*f230*/  LOP3.LUT R21, R21, 0xfffffff8, RZ, 0xc0, !PT ;  /* 0xfffffff815157812 */ /* 0x000fe200078ec0ff */
[----:B------:R-:W0:Y:S01]  /*f240*/  LDC R0, c[0x0][0xac8] ;  /* 0x0002b200ff007b82 */ /* 0x000e220000000800 */
[----:B------:R-:W-:Y:S01]  /*f250*/  ULDC.64 UR4, c[0x0][0xae8] ;  /* 0x0002ba0000047ab9 */ /* 0x000fe20000000a00 */
[----:B------:R-:W-:Y:S01]  /*f260*/  IMAD.IADD R7, R7, 0x1, R5 ;  /* 0x0000000107077824 */ /* 0x000fe200078e0205 */
[----:B------:R-:W5:Y:S01]  /*f270*/  LD.E.128 R8, desc[UR40][R8.64] ;  /* 0x0000002808087980 */ /* 0x000f62000c101d00 */
[----:B------:R-:W-:-:S02]  /*f280*/  IMAD.IADD R80, R20, 0x1, -R21 ;  /* 0x0000000114507824 */ /* 0x000fc400078e0a15 */
[C---:B------:R-:W-:Y:S01]  /*f290*/  IMAD.WIDE.U32 R6, R199.reuse, UR4, R6 ;  /* 0x00000004c7067c25 */ /* 0x040fe2000f8e0006 */
[----:B------:R-:W5:Y:S03]  /*f2a0*/  LD.E.128 R12, desc[UR40][R12.64] ;  /* 0x000000280c0c7980 */ /* 0x000f66000c101d00 */
[----:B------:R-:W3:Y:S01]  /*f2b0*/  @P3 LDC R85, c[0x0][0xbec] ;  /* 0x0002fb00ff553b82 */ /* 0x000ee20000000800 */
[----:B------:R-:W-:Y:S01]  /*f2c0*/  SHF.R.S32.HI R20, RZ, 0x1f, R200 ;  /* 0x0000001fff147819 */ /* 0x000fe200000114c8 */
[----:B------:R-:W-:Y:S01]  /*f2d0*/  IMAD R5, R80, 0x20, R3 ;  /* 0x0000002050057824 */ /* 0x000fe200078e0203 */
[----:B------:R-:W5:Y:S01]  /*f2e0*/  LD.E.128 R52, desc[UR40][R52.64] ;  /* 0x0000002834347980 */ /* 0x000f62000c101d00 */
[----:B------:R-:W-:Y:S01]  /*f2f0*/  IMAD R7, R199, UR5, R7 ;  /* 0x00000005c7077c24 */ /* 0x000fe2000f8e0207 */
[----:B------:R-:W-:Y:S02]  /*f300*/  ULDC.64 UR4, c[0x0][0xaf0] ;  /* 0x0002bc0000047ab9 */ /* 0x000fe40000000a00 */
[----:B------:R-:W5:Y:S01]  /*f310*/  LD.E.128 R56, desc[UR40][R56.64] ;  /* 0x0000002838387980 */ /* 0x000f62000c101d00 */
[----:B------:R-:W4:Y:S01]  /*f320*/  @P3 LDC R87, c[0x0][0xbf0] ;  /* 0x0002fc00ff573b82 */ /* 0x000f220000000800 */
[----:B------:R-:W-:-:S02]  /*f330*/  IMAD R82, R202, 0x40, R5 ;  /* 0x00000040ca527824 */ /* 0x000fc400078e0205 */
[----:B------:R-:W-:Y:S01]  /*f340*/  IMAD R5, R20, UR4, RZ ;  /* 0x0000000414057c24 */ /* 0x000fe2000f8e02ff */
[----:B------:R-:W5:Y:S01]  /*f350*/  LD.E.128 R60, desc[UR40][R60.64] ;  /* 0x000000283c3c7980 */ /* 0x000f62000c101d00 */
[-C--:B0-----:R-:W-:Y:S02]  /*f360*/  ISETP.GE.AND P1, PT, R209, R0.reuse, PT ;  /* 0x00000000d100720c */ /* 0x081fe40003f26270 */
[----:B------:R-:W-:Y:S01]  /*f370*/  IMAD R81, R200, UR5, R5 ;  /* 0x00000005c8517c24 */ /* 0x000fe2000f8e0205 */
[-C--:B------:R-:W-:Y:S01]  /*f380*/  ISETP.GE.AND P0, PT, R208, R0.reuse, PT ;  /* 0x00000000d000720c */ /* 0x080fe20003f06270 */
[----:B------:R-:W5:Y:S01]  /*f390*/  LD.E.128 R64, desc[UR40][R64.64] ;  /* 0x0000002840407980 */ /* 0x000f62000c101d00 */
[----:B------:R-:W-:Y:S02]  /*f3a0*/  SEL R5, RZ, 0xffffffff, P1 ;  /* 0xffffffffff057807 */ /* 0x000fe40000800000 */
[-C--:B------:R-:W-:Y:S01]  /*f3b0*/  ISETP.GE.AND P2, PT, R188, R0.reuse, PT ;  /* 0x00000000bc00720c */ /* 0x080fe20003f46270 */
[----:B------:R-:W5:Y:S01]  /*f3c0*/  LD.E.128 R68, desc[UR40][R68.64] ;  /* 0x0000002844447980 */ /* 0x000f62000c101d00 */
[----:B------:R-:W-:Y:S01]  /*f3d0*/  SEL R80, RZ, 0xffffffff, P0 ;  /* 0xffffffffff507807 */ /* 0x000fe20000000000 */
[----:B------:R-:W-:Y:S01]  /*f3e0*/  IMAD.SHL.U32 R84, R5, 0x2, RZ ;  /* 0x0000000205547824 */ /* 0x000fe200078e00ff */
[----:B------:R-:W-:Y:S01]  /*f3f0*/  SEL R21, RZ, 0x1, P2 ;  /* 0x00000001ff157807 */ /* 0x000fe20001000000 */
[----:B---3--:R-:W-:Y:S01]  /*f400*/  @P3 IMAD.HI.U32 R20, R82, R85, RZ ;  /* 0x0000005552143227 */ /* 0x008fe200078e00ff */
[----:B------:R-:W-:Y:S01]  /*f410*/  ISETP.GE.AND P0, PT, R207, R0, PT ;  /* 0x00000000cf00720c */ /* 0x000fe20003f06270 */
[----:B------:R-:W5:Y:S01]  /*f420*/  LD.E.128 R72, desc[UR40][R72.64] ;  /* 0x0000002848487980 */ /* 0x000f62000c101d00 */
[----:B------:R-:W-:Y:S01]  /*f430*/  LOP3.LUT R21, R84, 0x2, R21, 0xe2, !PT ;  /* 0x0000000254157812 */ /* 0x000fe200078ee215 */
[----:B------:R-:W-:-:S02]  /*f440*/  IMAD.SHL.U32 R80, R80, 0x4, RZ ;  /* 0x0000000450507824 */ /* 0x000fc400078e00ff */
[----:B------:R-:W-:Y:S01]  /*f450*/  IMAD.MOV.U32 R5, RZ, RZ, R82 ;  /* 0x000000ffff057224 */ /* 0x000fe200078e0052 */
[----:B----4-:R-:W-:Y:S01]  /*f460*/  @P3 SHF.R.U32.HI R5, RZ, R87, R20 ;  /* 0x00000057ff053219 */ /* 0x010fe20000011614 */
[----:B------:R-:W-:Y:S01]  /*f470*/  IMAD.WIDE.U32 R6, R200, UR4, R6 ;  /* 0x00000004c8067c25 */ /* 0x000fe2000f8e0006 */
[----:B------:R-:W-:Y:S01]  /*f480*/  LOP3.LUT R20, R80, 0x4, R21, 0xe2, !PT ;  /* 0x0000000450147812 */ /* 0x000fe200078ee215 */
[----:B------:R-:W-:Y:S01]  /*f490*/  ULDC.64 UR4, c[0x0][0xae0] ;  /* 0x0002b80000047ab9 */ /* 0x000fe20000000a00 */
[----:B------:R-:W-:Y:S01]  /*f4a0*/  SEL R21, RZ, 0xffffffff, P0 ;  /* 0xffffffffff157807 */ /* 0x000fe20000000000 */
[----:B------:R-:W5:Y:S01]  /*f4b0*/  LD.E.128 R76, desc[UR40][R76.64] ;  /* 0x000000284c4c7980 */ /* 0x000f62000c101d00 */
[-C--:B------:R-:W-:Y:S01]  /*f4c0*/  ISETP.GE.AND P0, PT, R206, R0.reuse, PT ;  /* 0x00000000ce00720c */ /* 0x080fe20003f06270 */
[----:B------:R-:W-:Y:S01]  /*f4d0*/  IMAD.IADD R7, R7, 0x1, R81 ;  /* 0x0000000107077824 */ /* 0x000fe200078e0251 */
[--C-:B------:R-:W-:Y:S01]  /*f4e0*/  SHF.R.S32.HI R80, RZ, 0x1f, R5.reuse ;  /* 0x0000001fff507819 */ /* 0x100fe20000011405 */
[----:B------:R-:W-:Y:S01]  /*f4f0*/  IMAD.MOV R81, RZ, RZ, -R5 ;  /* 0x000000ffff517224 */ /* 0x000fe200078e0a05 */
[----:B------:R-:W-:Y:S01]  /*f500*/  SEL R4, RZ, 0xffffffff, P0 ;  /* 0xffffffffff047807 */ /* 0x000fe20000000000 */
[----:B------:R-:W-:Y:S01]  /*f510*/  IMAD.SHL.U32 R85, R21, 0x8, RZ ;  /* 0x0000000815557824 */ /* 0x000fe200078e00ff */
[----:B------:R-:W-:Y:S01]  /*f520*/  ISETP.GE.AND P0, PT, R205, R0, PT ;  /* 0x00000000cd00720c */ /* 0x000fe20003f06270 */
[----:B------:R-:W-:Y:S01]  /*f530*/  IMAD R80, R80, UR4, RZ ;  /* 0x0000000450507c24 */ /* 0x000fe2000f8e02ff */
[----:B------:R-:W-:Y:S01]  /*f540*/  @!PT LDS RZ, [RZ] ;  /* 0x00000000fffff984 */ /* 0x000fe20000000800 */
[----:B------:R-:W-:Y:S01]  /*f550*/  @!PT LDS RZ, [RZ] ;  /* 0x00000000fffff984 */ /* 0x000fe20000000800 */
[----:B------:R-:W-:Y:S01]  /*f560*/  @!PT LDS RZ, [RZ] ;  /* 0x00000000fffff984 */ /* 0x000fe20000000800 */
[----:B------:R-:W-:Y:S01]  /*f570*/  @!PT LDS RZ, [RZ] ;  /* 0x00000000fffff984 */ /* 0x000fe20000000800 */
[----:B------:R0:W-:Y:S06]  /*f580*/  MEMBAR.ALL.CTA ;  /* 0x0000000000007992 */ /* 0x0001ec0000008000 */
[----:B0-----:R-:W0:Y:S01]  /*f590*/  FENCE.VIEW.ASYNC.S ;  /* 0x00000000000073c6 */ /* 0x001e220000000000 */
[----:B------:R-:W-:Y:S01]  /*f5a0*/  IMAD R21, R83, R81, R82 ;  /* 0x0000005153157224 */ /* 0x000fe200078e0252 */
[----:B------:R-:W-:Y:S01]  /*f5b0*/  LOP3.LUT R20, R85, 0x8, R20, 0xe2, !PT ;  /* 0x0000000855147812 */ /* 0x000fe200078ee214 */
[----:B------:R-:W-:Y:S01]  /*f5c0*/  IMAD.SHL.U32 R83, R4, 0x10, RZ ;  /* 0x0000001004537824 */ /* 0x000fe200078e00ff */
[----:B------:R-:W-:Y:S01]  /*f5d0*/  SEL R4, RZ, 0xffffffff, P0 ;  /* 0xffffffffff047807 */ /* 0x000fe20000000000 */
[----:B------:R-:W-:-:S04]  /*f5e0*/  IMAD.WIDE.U32 R6, R5, UR4, R6 ;  /* 0x0000000405067c25 */ /* 0x000fc8000f8e0006 */
[----:B------:R-:W-:Y:S01]  /*f5f0*/  IMAD R81, R5, UR5, R80 ;  /* 0x0000000505517c24 */ /* 0x000fe2000f8e0250 */
[----:B------:R-:W-:Y:S01]  /*f600*/  SHF.R.S32.HI R5, RZ, 0x1f, R21 ;  /* 0x0000001fff057819 */ /* 0x000fe20000011415 */
[----:B------:R-:W-:Y:S01]  /*f610*/  ULDC.64 UR4, c[0x0][0xad8] ;  /* 0x0002b60000047ab9 */ /* 0x000fe20000000a00 */
[----:B------:R-:W-:Y:S01]  /*f620*/  LOP3.LUT R20, R83, 0x10, R20, 0xe2, !PT ;  /* 0x0000001053147812 */ /* 0x000fe200078ee214 */
[----:B------:R-:W-:Y:S02]  /*f630*/  IMAD.IADD R7, R7, 0x1, R81 ;  /* 0x0000000107077824 */ /* 0x000fe400078e0251 */
[----:B------:R-:W-:Y:S02]  /*f640*/  VIADD R83, R188, 0x180 ;  /* 0x00000180bc537836 */ /* 0x000fe40000000000 */
[----:B------:R-:W-:Y:S02]  /*f650*/  IMAD.SHL.U32 R81, R4, 0x20, RZ ;  /* 0x0000002004517824 */ /* 0x000fe400078e00ff */
[----:B------:R-:W-:-:S02]  /*f660*/  IMAD R4, R5, UR4, RZ ;  /* 0x0000000405047c24 */ /* 0x000fc4000f8e02ff */
[----:B------:R-:W-:Y:S01]  /*f670*/  IMAD R3, R202, 0x40, R3 ;  /* 0x00000040ca037824 */ /* 0x000fe200078e0203 */
[----:B------:R-:W-:Y:S01]  /*f680*/  ISETP.GE.AND P0, PT, R83, R0, PT ;  /* 0x000000005300720c */ /* 0x000fe20003f06270 */
[----:B------:R-:W-:Y:S01]  /*f690*/  VIADD R87, R188, 0x1c0 ;  /* 0x000001c0bc577836 */ /* 0x000fe20000000000 */
[----:B------:R-:W-:Y:S01]  /*f6a0*/  LOP3.LUT R20, R81, 0x20, R20, 0xe2, !PT ;  /* 0x0000002051147812 */ /* 0x000fe200078ee214 */
[C---:B------:R-:W-:Y:S02]  /*f6b0*/  IMAD R81, R21.reuse, UR5, R4 ;  /* 0x0000000515517c24 */ /* 0x040fe4000f8e0204 */
[----:B------:R-:W-:Y:S01]  /*f6c0*/  IMAD.WIDE.U32 R6, R21, UR4, R6 ;  /* 0x0000000415067c25 */ /* 0x000fe2000f8e0006 */
[----:B------:R-:W-:Y:S01]  /*f6d0*/  ISETP.GE.AND P1, PT, R3, R88, PT ;  /* 0x000000580300720c */ /* 0x000fe20003f26270 */
[----:B------:R-:W-:Y:S01]  /*f6e0*/  ULDC.64 UR4, c[0x0][0xa80] ;  /* 0x0002a00000047ab9 */ /* 0x000fe20000000a00 */
[----:B------:R-:W-:Y:S01]  /*f6f0*/  SEL R5, RZ, 0x40, P0 ;  /* 0x00000040ff057807 */ /* 0x000fe20000000000 */
[----:B------:R-:W-:Y:S01]  /*f700*/  VIADD R4, R2, 0x28c20 ;  /* 0x00028c2002047836 */ /* 0x000fe20000000000 */
[----:B------:R-:W-:Y:S01]  /*f710*/  ISETP.GE.AND P0, PT, R87, R0, PT ;  /* 0x000000005700720c */ /* 0x000fe20003f06270 */
[----:B------:R-:W-:Y:S01]  /*f720*/  IMAD.IADD R7, R7, 0x1, R81 ;  /* 0x0000000107077824 */ /* 0x000fe200078e0251 */
[----:B------:R-:W-:-:S02]  /*f730*/  LEA R85, P2, R6, UR4, 0x1 ;  /* 0x0000000406557c11 */ /* 0x000fc4000f8408ff */
[----:B------:R-:W-:Y:S02]  /*f740*/  LOP3.LUT R82, R20, R5, RZ, 0xfc, !PT ;  /* 0x0000000514527212 */ /* 0x000fe400078efcff */
[----:B------:R-:W-:Y:S02]  /*f750*/  PRMT R4, RZ, 0x654, R4 ;  /* 0x00000654ff047816 */ /* 0x000fe40000000004 */
[----:B------:R-:W-:Y:S02]  /*f760*/  SEL R5, RZ, 0x80, P0 ;  /* 0x00000080ff057807 */ /* 0x000fe40000000000 */
[----:B------:R-:W-:Y:S01]  /*f770*/  LEA.HI.X R86, R6, UR5, R7, 0x1, P2 ;  /* 0x0000000506567c11 */ /* 0x000fe200090f0c07 */
[----:B0-----:R0:W-:Y:S01]  /*f780*/  SYNCS.ARRIVE.TRANS64.RED.A1T0 RZ, [R4+URZ], RZ ;  /* 0x000000ff04ff79a7 */ /* 0x0011e2000810043f */
[----:B------:R-:W-:Y:S01]  /*f790*/  LOP3.LUT R84, R82, R5, RZ, 0xfc, !PT ;  /* 0x0000000552547212 */ /* 0x000fe200078efcff */
[----:B------:R-:W-:Y:S02]  /*f7a0*/  BSSY B1, `(.L_x_761) ;  /* 0x000002a000017945 */ /* 0x000fe40003800000 */
[----:B------:R3:W4:Y:S01]  /*f7b0*/  SHFL.IDX PT, R5, R86, RZ, 0x181f ;  /* 0x00181fff56057589 */ /* 0x00072200000e0000 */
[----:B-1----:R-:W-:-:S03]  /*f7c0*/  SHF.R.S32.HI R152, RZ, 0x1f, R205 ;  /* 0x0000001fff987819 */ /* 0x002fc600000114cd */
[----:B0-----:R3:W0:Y:S01]  /*f7d0*/  SHFL.IDX PT, R4, R85, RZ, 0x181f ;  /* 0x00181fff55047589 */ /* 0x00162200000e0000 */
[----:B------:R-:W-:Y:S02]  /*f7e0*/  SHF.R.S32.HI R156, RZ, 0x1f, R206 ;  /* 0x0000001fff9c7819 */ /* 0x000fe400000114ce */
[----:B------:R-:W-:Y:S02]  /*f7f0*/  SHF.R.S32.HI R157, RZ, 0x1f, R207 ;  /* 0x0000001fff9d7819 */ /* 0x000fe400000114cf */
[----:B------:R-:W-:Y:S02]  /*f800*/  SHF.R.S32.HI R158, RZ, 0x1f, R208 ;  /* 0x0000001fff9e7819 */ /* 0x000fe400000114d0 */
[----:B------:R-:W-:Y:S01]  /*f810*/  SHF.R.S32.HI R159, RZ, 0x1f, R209 ;  /* 0x0000001fff9f7819 */ /* 0x000fe200000114d1 */
[----:B---3--:R-:W-:Y:S06]  /*f820*/  @P1 BRA `(.L_x_762) ;  /* 0x0000000000841947 */ /* 0x008fec0003800000 */
[-C--:B------:R-:W-:Y:S02]  /*f830*/  ISETP.GE.AND P2, PT, R188, R0.reuse, PT ;  /* 0x00000000bc00720c */ /* 0x080fe40003f46270 */
[-C--:B------:R-:W-:Y:S02]  /*f840*/  ISETP.GE.AND P4, PT, R209, R0.reuse, PT ;  /* 0x00000000d100720c */ /* 0x080fe40003f86270 */
[-C--:B------:R-:W-:Y:S02]  /*f850*/  ISETP.GE.AND P6, PT, R208, R0.reuse, PT ;  /* 0x00000000d000720c */ /* 0x080fe40003fc6270 */
[-C--:B------:R-:W-:Y:S02]  /*f860*/  ISETP.GE.AND P0, PT, R207, R0.reuse, PT ;  /* 0x00000000cf00720c */ /* 0x080fe40003f06270 */
[----:B------:R-:W-:Y:S02]  /*f870*/  ISETP.GE.AND P1, PT, R206, R0, PT ;  /* 0x00000000ce00720c */ /* 0x000fe40003f26270 */
[----:B------:R-:W-:-:S03]  /*f880*/  SHF.R.S32.HI R89, RZ, 0x1f, R83 ;  /* 0x0000001fff597819 */ /* 0x000fc60000011453 */
[----:B0---4-:R-:W-:Y:S02]  /*f890*/  @!P2 IMAD.WIDE R20, R188, 0x2, R4 ;  /* 0x00000002bc14a825 */ /* 0x011fe400078e0204 */
[CC--:B------:R-:W-:Y:S02]  /*f8a0*/  @!P4 LEA R6, P3, R209.reuse, R4.reuse, 0x1 ;  /* 0x00000004d106c211 */ /* 0x0c0fe400078608ff */
[----:B------:R-:W-:Y:S01]  /*f8b0*/  @!P6 LEA R80, P5, R208, R4, 0x1 ;  /* 0x00000004d050e211 */ /* 0x000fe200078a08ff */
[----:B-----5:R0:W-:Y:S01]  /*f8c0*/  @!P2 ST.E.128 desc[UR40][R20.64], R8 ;  /* 0x000000081400a985 */ /* 0x0201e2000c101d28 */
[----:B------:R-:W-:Y:S02]  /*f8d0*/  @!P4 LEA.HI.X R7, R209, R5, R159, 0x1, P3 ;  /* 0x00000005d107c211 */ /* 0x000fe400018f0c9f */
[----:B------:R-:W-:Y:S02]  /*f8e0*/  LOP3.LUT P2, RZ, R82, 0x40, RZ, 0xc0, !PT ;  /* 0x0000004052ff7812 */ /* 0x000fe4000784c0ff */
[----:B------:R-:W-:Y:S01]  /*f8f0*/  LOP3.LUT P3, RZ, R84, 0x80, RZ, 0xc0, !PT ;  /* 0x0000008054ff7812 */ /* 0x000fe2000786c0ff */
[----:B------:R1:W-:Y:S01]  /*f900*/  @!P4 ST.E.128 desc[UR40][R6.64], R24 ;  /* 0x000000180600c985 */ /* 0x0003e2000c101d28 */
[----:B------:R-:W-:-:S02]  /*f910*/  ISETP.GE.AND P4, PT, R205, R0, PT ;  /* 0x00000000cd00720c */ /* 0x000fc40003f86270 */
[----:B------:R-:W-:-:S05]  /*f920*/  @!P6 LEA.HI.X R81, R208, R5, R158, 0x1, P5 ;  /* 0x00000005d051e211 */ /* 0x000fca00028f0c9e */
[----:B------:R3:W-:Y:S01]  /*f930*/  @!P6 ST.E.128 desc[UR40][R80.64], R32 ;  /* 0x000000205000e985 */ /* 0x0007e2000c101d28 */
[CC--:B0-----:R-:W-:Y:S02]  /*f940*/  @!P1 LEA R20, P6, R206.reuse, R4.reuse, 0x1 ;  /* 0x00000004ce149211 */ /* 0x0c1fe400078c08ff */
[----:B------:R-:W-:Y:S02]  /*f950*/  SHF.R.S32.HI R9, RZ, 0x1f, R87 ;  /* 0x0000001fff097819 */ /* 0x000fe40000011457 */
[-C--:B------:R-:W-:Y:S02]  /*f960*/  @!P1 LEA.HI.X R21, R206, R5.reuse, R156, 0x1, P6 ;  /* 0x00000005ce159211 */ /* 0x080fe400030f0c9c */
[-C--:B-1----:R-:W-:Y:S02]  /*f970*/  @!P0 LEA R6, P5, R207, R4.reuse, 0x1 ;  /* 0x00000004cf068211 */ /* 0x082fe400078a08ff */
[----:B------:R-:W-:Y:S02]  /*f980*/  @P3 LEA R8, P6, R87, R4, 0x1 ;  /* 0x0000000457083211 */ /* 0x000fe400078c08ff */
[----:B------:R-:W-:-:S02]  /*f990*/  @!P0 LEA.HI.X R7, R207, R5, R157, 0x1, P5 ;  /* 0x00000005cf078211 */ /* 0x000fc400028f0c9d */
[-C--:B------:R-:W-:Y:S02]  /*f9a0*/  @P2 LEA R10, P5, R83, R4.reuse, 0x1 ;  /* 0x00000004530a2211 */ /* 0x080fe400078a08ff */
[-C--:B------:R-:W-:Y:S01]  /*f9b0*/  @P3 LEA.HI.X R9, R87, R5.reuse, R9, 0x1, P6 ;  /* 0x0000000557093211 */ /* 0x080fe200030f0c09 */
[----:B------:R3:W-:Y:S01]  /*f9c0*/  @!P0 ST.E.128 desc[UR40][R6.64], R40 ;  /* 0x0000002806008985 */ /* 0x0007e2000c101d28 */
[-C--:B------:R-:W-:Y:S02]  /*f9d0*/  @P2 LEA.HI.X R11, R83, R5.reuse, R89, 0x1, P5 ;  /* 0x00000005530b2211 */ /* 0x080fe400028f0c59 */
[C---:B------:R-:W-:Y:S01]  /*f9e0*/  @!P4 LEA R4, P5, R205.reuse, R4, 0x1 ;  /* 0x00000004cd04c211 */ /* 0x040fe200078a08ff */
[----:B------:R3:W-:Y:S03]  /*f9f0*/  @!P1 ST.E.128 desc[UR40][R20.64], R48 ;  /* 0x0000003014009985 */ /* 0x0007e6000c101d28 */
[----:B------:R-:W-:-:S05]  /*fa00*/  @!P4 LEA.HI.X R5, R205, R5, R152, 0x1, P5 ;  /* 0x00000005cd05c211 */ /* 0x000fca00028f0c98 */
[----:B------:R3:W-:Y:S04]  /*fa10*/  @!P4 ST.E.128 desc[UR40][R4.64], R56 ;  /* 0x000000380400c985 */ /* 0x0007e8000c101d28 */
[----:B------:R3:W-:Y:S04]  /*fa20*/  @P2 ST.E.128 desc[UR40][R10.64], R64 ;  /* 0x000000400a002985 */ /* 0x0007e8000c101d28 */
[----:B------:R3:W-:Y:S02]  /*fa30*/  @P3 ST.E.128 desc[UR40][R8.64], R72 ;  /* 0x0000004808003985 */ /* 0x0007e4000c101d28 */
.L_x_762:
[----:B------:R-:W-:Y:S05]  /*fa40*/  BSYNC B1 ;  /* 0x0000000000017941 */ /* 0x000fea0003800000 */
.L_x_761:
[----:B------:R-:W-:Y:S01]  /*fa50*/  VIADD R3, R3, 0x20 ;  /* 0x0000002003037836 */ /* 0x000fe20000000000 */
[----:B---34-:R1:W3:Y:S04]  /*fa60*/  SHFL.IDX PT, R5, R86, 0x1, 0x181f ;  /* 0x00381f0056057f89 */ /* 0x0182e800000e0000 */
[----:B------:R-:W-:Y:S01]  /*fa70*/  ISETP.GE.AND P0, PT, R3, R88, PT ;  /* 0x000000580300720c */ /* 0x000fe20003f06270 */
[----:B0-----:R1:W0:-:S12]  /*fa80*/  SHFL.IDX PT, R4, R85, 0x1, 0x181f ;  /* 0x00381f0055047f89 */ /* 0x00121800000e0000 */
[----:B-1----:R-:W-:Y:S05]  /*fa90*/  @P0 BRA `(.L_x_763) ;  /* 0x00000028001c0947 */ /* 0x002fea0003800000 */
[-C--:B------:R-:W-:Y:S02]  /*faa0*/  ISETP.GE.AND P5, PT, R209, R0.reuse, PT ;  /* 0x00000000d100720c */ /* 0x080fe40003fa6270 */
[-C--:B------:R-:W-:Y:S02]  /*fab0*/  ISETP.GE.AND P6, PT, R188, R0.reuse, PT ;  /* 0x00000000bc00720c */ /* 0x080fe40003fc6270 */
[-C--:B------:R-:W-:Y:S02]  /*fac0*/  ISETP.GE.AND P4, PT, R208, R0.reuse, PT ;  /* 0x00000000d000720c */ /* 0x080fe40003f86270 */
[-C--:B------:R-:W-:Y:S02]  /*fad0*/  ISETP.GE.AND P2, PT, R206, R0.reuse, PT ;  /* 0x00000000ce00720c */ /* 0x080fe40003f46270 */
[----:B------:R-:W-:Y:S02]  /*fae0*/  ISETP.GE.AND P3, PT, R207, R0, PT ;  /* 0x00000000cf00720c */ /* 0x000fe40003f66270 */
[----:B------:R-:W-:-:S03]  /*faf0*/  LOP3.LUT P0, RZ, R82, 0x40, RZ, 0xc0, !PT ;  /* 0x0000004052ff7812 */ /* 0x000fc6000780c0ff */
[C---:B0----5:R-:W-:Y:S02]  /*fb00*/  @!P5 LEA R8, P1, R209.reuse, R4, 0x1 ;  /* 0x00000004d108d211 */ /* 0x061fe400078208ff */
[----:B---3--:R-:W-:Y:S02]  /*fb10*/  @!P6 IMAD.WIDE R6, R188, 0x2, R4 ;  /* 0x00000002bc06e825 */ /* 0x008fe400078e0204 */
[----:B------:R-:W-:Y:S02]  /*fb20*/  @!P5 LEA.HI.X R9, R209, R5, R159, 0x1, P1 ;  /* 0x00000005d109d211 */ /* 0x000fe400008f0c9f */
[----:B------:R-:W-:Y:S01]  /*fb30*/  ISETP.GE.AND P1, PT, R205, R0, PT ;  /* 0x00000000cd00720c */ /* 0x000fe20003f26270 */
[----:B------:R0:W-:Y:S01]  /*fb40*/  @!P6 ST.E.128 desc[UR40][R6.64], R12 ;  /* 0x0000000c0600e985 */ /* 0x0001e2000c101d28 */
[----:B------:R-:W-:-:S03]  /*fb50*/  SHF.R.S32.HI R0, RZ, 0x1f, R83 ;  /* 0x0000001fff007819 */ /* 0x000fc60000011453 */
[----:B------:R1:W-:Y:S01]  /*fb60*/  @!P5 ST.E.128 desc[UR40][R8.64], R28 ;  /* 0x0000001c0800d985 */ /* 0x0003e2000c101d28 */
[----:B0-----:R-:W-:-:S04]  /*fb70*/  @!P4 LEA R6, P6, R208, R4, 0x1 ;  /* 0x00000004d006c211 */ /* 0x001fc800078c08ff */
[-C--:B------:R-:W-:Y:S02]  /*fb80*/  @!P4 LEA.HI.X R7, R208, R5.reuse, R158, 0x1, P6 ;  /* 0x00000005d007c211 */ /* 0x080fe400030f0c9e */
[CC--:B------:R-:W-:Y:S02]  /*fb90*/  @!P2 LEA R10, P6, R206.reuse, R4.reuse, 0x1 ;  /* 0x00000004ce0aa211 */ /* 0x0c0fe400078c08ff */
[CC--:B-1----:R-:W-:Y:S01]  /*fba0*/  @!P3 LEA R8, P5, R207.reuse, R4.reuse, 0x1 ;  /* 0x00000004cf08b211 */ /* 0x0c2fe200078a08ff */
[----:B------:R0:W-:Y:S01]  /*fbb0*/  @!P4 ST.E.128 desc[UR40][R6.64], R36 ;  /* 0x000000240600c985 */ /* 0x0001e2000c101d28 */
[-C--:B------:R-:W-:Y:S02]  /*fbc0*/  @!P2 LEA.HI.X R11, R206, R5.reuse, R156, 0x1, P6 ;  /* 0x00000005ce0ba211 */ /* 0x080fe400030f0c9c */
[----:B------:R-:W-:Y:S02]  /*fbd0*/  @!P3 LEA.HI.X R9, R207, R5, R157, 0x1, P5 ;  /* 0x00000005cf09b211 */ /* 0x000fe400028f0c9d */
[----:B------:R-:W-:-:S02]  /*fbe0*/  @!P1 LEA R14, P6, R205, R4, 0x1 ;  /* 0x00000004cd0e9211 */ /* 0x000fc400078c08ff */
[----:B------:R-:W-:Y:S01]  /*fbf0*/  @P0 LEA R12, P5, R83, R4, 0x1 ;  /* 0x00000004530c0211 */ /* 0x000fe200078a08ff */
[----:B------:R0:W-:Y:S01]  /*fc00*/  @!P3 ST.E.128 desc[UR40][R8.64], R44 ;  /* 0x0000002c0800b985 */ /* 0x0001e2000c101d28 */
[-C--:B------:R-:W-:Y:S02]  /*fc10*/  @!P1 LEA.HI.X R15, R205, R5.reuse, R152, 0x1, P6 ;  /* 0x00000005cd0f9211 */ /* 0x080fe400030f0c98 */
[----:B------:R-:W-:Y:S01]  /*fc20*/  @P0 LEA.HI.X R13, R83, R5, R0, 0x1, P5 ;  /* 0x00000005530d0211 */ /* 0x000fe200028f0c00 */
[----:B------:R0:W-:Y:S04]  /*fc30*/  @!P2 ST.E.128 desc[UR40][R10.64], R52 ;  /* 0x000000340a00a985 */ /* 0x0001e8000c101d28 */
[----:B------:R0:W-:Y:S04]  /*fc40*/  @!P1 ST.E.128 desc[UR40][R14.64], R60 ;  /* 0x0000003c0e009985 */ /* 0x0001e8000c101d28 */
[----:B------:R0:W-:Y:S01]  /*fc50*/  @P0 ST.E.128 desc[UR40][R12.64], R68 ;  /* 0x000000440c000985 */ /* 0x0001e2000c101d28 */
[----:B------:R-:W-:-:S13]  /*fc60*/  LOP3.LUT P0, RZ, R84, 0x80, RZ, 0xc0, !PT ;  /* 0x0000008054ff7812 */ /* 0x000fda000780c0ff */
[----:B------:R-:W-:Y:S05]  /*fc70*/  @!P0 BRA `(.L_x_763) ;  /* 0x0000002400a48947 */ /* 0x000fea0003800000 */
[----:B------:R-:W-:Y:S02]  /*fc80*/  LEA R4, P0, R87, R4, 0x1 ;  /* 0x0000000457047211 */ /* 0x000fe400078008ff */
[----:B------:R-:W-:-:S04]  /*fc90*/  SHF.R.S32.HI R0, RZ, 0x1f, R87 ;  /* 0x0000001fff007819 */ /* 0x000fc80000011457 */
[----:B------:R-:W-:-:S05]  /*fca0*/  LEA.HI.X R5, R87, R5, R0, 0x1, P0 ;  /* 0x0000000557057211 */ /* 0x000fca00000f0c00 */
[----:B------:R1:W-:Y:S01]  /*fcb0*/  ST.E.128 desc[UR40][R4.64], R76 ;  /* 0x0000004c04007985 */ /* 0x0003e2000c101d28 */
[----:B------:R-:W-:Y:S05]  /*fcc0*/  BRA `(.L_x_763) ;  /* 0x0000002400907947 */ /* 0x000fea0003800000 */
.L_x_760:
[----:B------:R-:W5:Y:S01]  /*fcd0*/  LDL R10, [R1+0x6c] ;  /* 0x00006c00010a7983 */ /* 0x000f620000100800 */
[----:B---34-:R-:W3:Y:S01]  /*fce0*/  LDC R9, c[0x0][0xbe8] ;  /* 0x0002fa00ff097b82 */ /* 0x018ee20000000800 */
[----:B------:R-:W-:Y:S01]  /*fcf0*/  ULDC.64 UR4, c[0x0][0xb08] ;  /* 0x0002c20000047ab9 */ /* 0x000fe20000000a00 */
[----:B------:R-:W-:Y:S01]  /*fd00*/  IMAD R11, R202, 0x40, R191 ;  /* 0x00000040ca0b7824 */ /* 0x000fe200078e02bf */
[----:B------:R-:W-:Y:S01]  /*fd10*/  BSSY B1, `(.L_x_764) ;  /* 0x00000e6000017945 */ /* 0x000fe20003800000 */
[----:B------:R-:W-:Y:S01]  /*fd20*/  IMAD R3, R5, UR4, RZ ;  /* 0x0000000405037c24 */ /* 0x000fe2000f8e02ff */
[----:B------:R-:W-:Y:S01]  /*fd30*/  SHF.R.S32.HI R21, RZ, 0x1f, R212 ;  /* 0x0000001fff157819 */ /* 0x000fe200000114d4 */
[C---:B------:R-:W-:Y:S01]  /*fd40*/  IMAD.WIDE.U32 R6, R0.reuse, UR4, RZ ;  /* 0x0000000400067c25 */ /* 0x040fe2000f8e00ff */
[----:B-1----:R-:W-:Y:S02]  /*fd50*/  SHF.R.S32.HI R152, RZ, 0x1f, R213 ;  /* 0x0000001fff987819 */ /* 0x002fe400000114d5 */
[----:B------:R-:W-:Y:S01]  /*fd60*/  SHF.R.S32.HI R156, RZ, 0x1f, R214 ;  /* 0x0000001fff9c7819 */ /* 0x000fe200000114d6 */
[----:B------:R-:W-:Y:S01]  /*fd70*/  IMAD R3, R0, UR5, R3 ;  /* 0x0000000500037c24 */ /* 0x000fe2000f8e0203 */
[----:B------:R-:W-:Y:S01]  /*fd80*/  ULDC.64 UR4, c[0x0][0xb38] ;  /* 0x0002ce0000047ab9 */ /* 0x000fe20000000a00 */
[----:B------:R-:W-:Y:S01]  /*fd90*/  SHF.R.S32.HI R0, RZ, 0x1f, R200 ;  /* 0x0000001fff007819 */ /* 0x000fe200000114c8 */
[----:B------:R-:W-:Y:S01]  /*fda0*/  VIADD R176, R193, 0x50 ;  /* 0x00000050c1b07836 */ /* 0x000fe20000000000 */
[----:B------:R-:W-:Y:S01]  /*fdb0*/  SHF.R.S32.HI R157, RZ, 0x1f, R215 ;  /* 0x0000001fff9d7819 */ /* 0x000fe200000114d7 */
[----:B------:R-:W-:Y:S01]  /*fdc0*/  IMAD.IADD R7, R7, 0x1, R3 ;  /* 0x0000000107077824 */ /* 0x000fe200078e0203 */
[----:B------:R-:W-:Y:S01]  /*fdd0*/  SHF.R.S32.HI R158, RZ, 0x1f, R216 ;  /* 0x0000001fff9e7819 */ /* 0x000fe200000114d8 */
[----:B------:R-:W-:Y:S01]  /*fde0*/  VIADD R178, R193, 0x48 ;  /* 0x00000048c1b27836 */ /* 0x000fe20000000000 */
[----:B------:R-:W-:Y:S01]  /*fdf0*/  SHF.R.S32.HI R159, RZ, 0x1f, R219 ;  /* 0x0000001fff9f7819 */ /* 0x000fe200000114db */
[----:B------:R-:W-:Y:S01]  /*fe00*/  IMAD.WIDE.U32 R6, R199, UR4, R6 ;  /* 0x00000004c7067c25 */ /* 0x000fe2000f8e0006 */
[----:B------:R-:W-:-:S02]  /*fe10*/  SHF.R.S32.HI R160, RZ, 0x1f, R220 ;  /* 0x0000001fffa07819 */ /* 0x000fc400000114dc */
[----:B------:R-:W-:Y:S01]  /*fe20*/  SHF.R.S32.HI R161, RZ, 0x1f, R221 ;  /* 0x0000001fffa17819 */ /* 0x000fe200000114dd */
[----:B------:R-:W-:Y:S01]  /*fe30*/  IMAD R7, R199, UR5, R7 ;  /* 0x00000005c7077c24 */ /* 0x000fe2000f8e0207 */
[----:B---3--:R-:W-:Y:S01]  /*fe40*/  ISETP.NE.AND P0, PT, R9, 0x1, PT ;  /* 0x000000010900780c */ /* 0x008fe20003f05270 */
[----:B------:R-:W-:Y:S01]  /*fe50*/  ULDC.64 UR4, c[0x0][0xb40] ;  /* 0x0002d00000047ab9 */ /* 0x000fe20000000a00 */
[C---:B------:R-:W-:Y:S01]  /*fe60*/  VIADD R180, R193.reuse, 0x40 ;  /* 0x00000040c1b47836 */ /* 0x040fe20000000000 */
[----:B------:R-:W-:Y:S01]  /*fe70*/  SHF.R.S32.HI R162, RZ, 0x1f, R222 ;  /* 0x0000001fffa27819 */ /* 0x000fe200000114de */
[----:B------:R-:W-:Y:S01]  /*fe80*/  IMAD R0, R0, UR4, RZ ;  /* 0x0000000400007c24 */ /* 0x000fe2000f8e02ff */
[----:B------:R-:W-:Y:S01]  /*fe90*/  SHF.R.S32.HI R163, RZ, 0x1f, R223 ;  /* 0x0000001fffa37819 */ /* 0x000fe200000114df */
[C---:B------:R-:W-:Y:S01]  /*fea0*/  IMAD.WIDE.U32 R6, R200.reuse, UR4, R6 ;  /* 0x00000004c8067c25 */ /* 0x040fe2000f8e0006 */
[----:B------:R-:W-:Y:S02]  /*feb0*/  SHF.R.S32.HI R164, RZ, 0x1f, R224 ;  /* 0x0000001fffa47819 */ /* 0x000fe400000114e0 */
[----:B------:R-:W-:Y:S01]  /*fec0*/  SHF.R.S32.HI R165, RZ, 0x1f, R225 ;  /* 0x0000001fffa57819 */ /* 0x000fe200000114e1 */
[----:B------:R-:W-:Y:S01]  /*fed0*/  IMAD R0, R200, UR5, R0 ;  /* 0x00000005c8007c24 */ /* 0x000fe2000f8e0200 */
[----:B------:R-:W-:Y:S01]  /*fee0*/  ULDC.64 UR4, c[0x0][0xb48] ;  /* 0x0002d20000047ab9 */ /* 0x000fe20000000a00 */
[----:B------:R-:W-:Y:S01]  /*fef0*/  VIADD R182, R193, 0x38 ;  /* 0x00000038c1b67836 */ /* 0x000fe20000000000 */
[----:B------:R-:W1:Y:S01]  /*ff00*/  @P0 LDC R8, c[0x0][0xbec] ;  /* 0x0002fb00ff080b82 */ /* 0x000e620000000800 */
[----:B------:R-:W-:Y:S01]  /*ff10*/  IMAD.IADD R7, R7, 0x1, R0 ;  /* 0x0000000107077824 */ /* 0x000fe200078e0200 */
[----:B------:R-:W-:Y:S01]  /*ff20*/  SHF.R.S32.HI R166, RZ, 0x1f, R228 ;  /* 0x0000001fffa67819 */ /* 0x000fe200000114e4 */
[----:B------:R-:W-:Y:S01]  /*ff30*/  VIADD R192, R193, 0x30 ;  /* 0x00000030c1c07836 */ /* 0x000fe20000000000 */
[----:B------:R-:W-:Y:S01]  /*ff40*/  SHF.R.S32.HI R167, RZ, 0x1f, R229 ;  /* 0x0000001fffa77819 */ /* 0x000fe200000114e5 */
[----:B------:R-:W-:Y:S01]  /*ff50*/  IMAD.WIDE.U32 R6, R211, UR4, R6 ;  /* 0x00000004d3067c25 */ /* 0x000fe2000f8e0006 */
[----:B------:R-:W-:-:S02]  /*ff60*/  SHF.R.S32.HI R168, RZ, 0x1f, R231 ;  /* 0x0000001fffa87819 */ /* 0x000fc400000114e7 */
[----:B------:R-:W3:Y:S01]  /*ff70*/  @P0 LDC R0, c[0x0][0xbf0] ;  /* 0x0002fc00ff000b82 */ /* 0x000ee20000000800 */
[----:B------:R-:W-:Y:S01]  /*ff80*/  IMAD R7, R211, UR5, R7 ;  /* 0x00000005d3077c24 */ /* 0x000fe2000f8e0207 */
[----:B------:R-:W-:Y:S01]  /*ff90*/  ULDC.64 UR4, c[0x0][0xb30] ;  /* 0x0002cc0000047ab9 */ /* 0x000fe20000000a00 */
[C---:B------:R-:W-:Y:S01]  /*ffa0*/  VIADD R200, R193.reuse, 0x28 ;  /* 0x00000028c1c87836 */ /* 0x040fe20000000000 */
[----:B------:R-:W-:Y:S01]  /*ffb0*/  SHF.R.S32.HI R169, RZ, 0x1f, R232 ;  /* 0x0000001fffa97819 */ /* 0x000fe200000114e8 */
[C---:B------:R-:W-:Y:S01]  /*ffc0*/  VIADD R203, R193.reuse, 0x20 ;  /* 0x00000020c1cb7836 */ /* 0x040fe20000000000 */
[----:B------:R-:W-:Y:S01]  /*ffd0*/  SHF.R.S32.HI R170, RZ, 0x1f, R233 ;  /* 0x0000001fffaa7819 */ /* 0x000fe200000114e9 */
[C---:B------:R-:W-:Y:S01]  /*ffe0*/  VIADD R211, R193.reuse, 0x18 ;  /* 0x00000018c1d37836 */ /* 0x040fe20000000000 */
[----:B------:R-:W-:Y:S01]  /*fff0*/  SHF.R.S32.HI R171, RZ, 0x1f, R234 ;  /* 0x0000001fffab7819 */ /* 0x000fe200000114ea */
[C---:B--2---:R-:W-:Y:S01]  /*10000*/  VIADD R218, R193.reuse, 0x10 ;  /* 0x00000010c1da7836 */ /* 0x044fe20000000000 */
        /* <DEDUP_REMOVED lines=22> */
[----:B------:R-:W-:-:S02]  /*10170*/  SHF.R.S32.HI R218, RZ, 0x1f, R218 ;  /* 0x0000001fffda7819 */ /* 0x000fc400000114da */
[----:B------:R-:W-:Y:S02]  /*10180*/  SHF.R.S32.HI R227, RZ, 0x1f, R227 ;  /* 0x0000001fffe37819 */ /* 0x000fe400000114e3 */
[----:B------:R-:W-:Y:S01]  /*10190*/  SHF.R.S32.HI R230, RZ, 0x1f, R193 ;  /* 0x0000001fffe67819 */ /* 0x000fe200000114c1 */
[----:B-----5:R-:W-:-:S04]  /*101a0*/  IMAD R3, R202, 0x40, R10 ;  /* 0x00000040ca037824 */ /* 0x020fc800078e020a */
[----:B-1----:R-:W-:-:S04]  /*101b0*/  @P0 IMAD.HI.U32 R8, R3, R8, RZ ;  /* 0x0000000803080227 */ /* 0x002fc800078e00ff */
[----:B------:R-:W-:Y:S01]  /*101c0*/  IMAD.MOV.U32 R5, RZ, RZ, R3 ;  /* 0x000000ffff057224 */ /* 0x000fe200078e0003 */
[----:B---3--:R-:W-:-:S05]  /*101d0*/  @P0 SHF.R.U32.HI R5, RZ, R0, R8 ;  /* 0x00000000ff050219 */ /* 0x008fca0000011608 */
[----:B------:R-:W-:Y:S02]  /*101e0*/  IMAD.MOV R0, RZ, RZ, -R5 ;  /* 0x000000ffff007224 */ /* 0x000fe400078e0a05 */
[----:B------:R-:W-:-:S04]  /*101f0*/  IMAD.WIDE.U32 R6, R5, UR4, R6 ;  /* 0x0000000405067c25 */ /* 0x000fc8000f8e0006 */
[----:B------:R-:W-:Y:S02]  /*10200*/  IMAD R3, R9, R0, R3 ;  /* 0x0000000009037224 */ /* 0x000fe400078e0203 */
[----:B------:R-:W-:Y:S01]  /*10210*/  IMAD R0, R4, R9, RZ ;  /* 0x0000000904007224 */ /* 0x000fe200078e02ff */
[----:B------:R-:W-:-:S05]  /*10220*/  SHF.R.S32.HI R4, RZ, 0x1f, R5 ;  /* 0x0000001fff047819 */ /* 0x000fca0000011405 */
[----:B------:R-:W-:-:S04]  /*10230*/  IMAD R4, R4, UR4, RZ ;  /* 0x0000000404047c24 */ /* 0x000fc8000f8e02ff */
[----:B------:R-:W-:Y:S01]  /*10240*/  IMAD R4, R5, UR5, R4 ;  /* 0x0000000505047c24 */ /* 0x000fe2000f8e0204 */
[----:B------:R-:W-:-:S03]  /*10250*/  ULDC.64 UR4, c[0x0][0xb28] ;  /* 0x0002ca0000047ab9 */ /* 0x000fc60000000a00 */
[----:B------:R-:W-:Y:S01]  /*10260*/  IMAD.IADD R7, R7, 0x1, R4 ;  /* 0x0000000107077824 */ /* 0x000fe200078e0204 */
[----:B------:R-:W-:Y:S01]  /*10270*/  SHF.R.S32.HI R4, RZ, 0x1f, R3 ;  /* 0x0000001fff047819 */ /* 0x000fe20000011403 */
[----:B------:R-:W-:-:S04]  /*10280*/  IMAD.WIDE.U32 R6, R3, UR4, R6 ;  /* 0x0000000403067c25 */ /* 0x000fc8000f8e0006 */
[----:B------:R-:W-:-:S04]  /*10290*/  IMAD R4, R4, UR4, RZ ;  /* 0x0000000404047c24 */ /* 0x000fc8000f8e02ff */
[----:B------:R-:W-:Y:S01]  /*102a0*/  IMAD R4, R3, UR5, R4 ;  /* 0x0000000503047c24 */ /* 0x000fe2000f8e0204 */
[----:B------:R-:W-:Y:S02]  /*102b0*/  ULDC.64 UR4, c[0x0][0xb00] ;  /* 0x0002c00000047ab9 */ /* 0x000fe40000000a00 */
[----:B------:R-:W-:Y:S01]  /*102c0*/  LEA R3, P0, R6, UR4, 0x2 ;  /* 0x0000000406037c11 */ /* 0x000fe2000f8010ff */
[----:B------:R-:W-:-:S04]  /*102d0*/  IMAD.IADD R4, R7, 0x1, R4 ;  /* 0x0000000107047824 */ /* 0x000fc800078e0204 */
[----:B------:R1:W2:Y:S01]  /*102e0*/  SHFL.IDX PT, R13, R3, RZ, 0x1c1f ;  /* 0x001c1fff030d7589 */ /* 0x0002a200000e0000 */
[----:B------:R-:W-:Y:S01]  /*102f0*/  LEA.HI.X R10, R6, UR5, R4, 0x2, P0 ;  /* 0x00000005060a7c11 */ /* 0x000fe200080f1404 */
[----:B------:R-:W-:Y:S01]  /*10300*/  VIADD R4, R2, 0x28c20 ;  /* 0x00028c2002047836 */ /* 0x000fe20000000000 */
[----:B------:R-:W-:-:S03]  /*10310*/  ISETP.GE.AND P0, PT, R11, R0, PT ;  /* 0x000000000b00720c */ /* 0x000fc60003f06270 */
[----:B------:R1:W3:Y:S01]  /*10320*/  SHFL.IDX PT, R12, R10, RZ, 0x1c1f ;  /* 0x001c1fff0a0c7589 */ /* 0x0002e200000e0000 */
[----:B------:R-:W-:-:S04]  /*10330*/  PRMT R4, RZ, 0x654, R4 ;  /* 0x00000654ff047816 */ /* 0x000fc80000000004 */
[----:B------:R1:W-:Y:S05]  /*10340*/  SYNCS.ARRIVE.TRANS64.RED.A1T0 RZ, [R4+URZ], RZ ;  /* 0x000000ff04ff79a7 */ /* 0x0003ea000810043f */
[----:B------:R-:W-:Y:S05]  /*10350*/  @P0 BRA `(.L_x_765) ;  /* 0x0000000800040947 */ /* 0x000fea0003800000 */
[----:B------:R-:W-:Y:S02]  /*10360*/  ULDC UR4, c[0x0][0xac8] ;  /* 0x0002b20000047ab9 */ /* 0x000fe40000000800 */
[----:B------:R-:W-:Y:S02]  /*10370*/  ISETP.GE.AND P0, PT, R193, UR4, PT ;  /* 0x00000004c1007c0c */ /* 0x000fe4000bf06270 */
[----:B------:R-:W-:Y:S02]  /*10380*/  ISETP.GE.AND P5, PT, R237, UR4, PT ;  /* 0x00000004ed007c0c */ /* 0x000fe4000bfa6270 */
[----:B------:R-:W-:Y:S02]  /*10390*/  ISETP.GE.AND P4, PT, R236, UR4, PT ;  /* 0x00000004ec007c0c */ /* 0x000fe4000bf86270 */
[----:B------:R-:W-:-:S07]  /*103a0*/  ISETP.GE.AND P3, PT, R235, UR4, PT ;  /* 0x00000004eb007c0c */ /* 0x000fce000bf66270 */
[----:B-12---:R-:W-:-:S04]  /*103b0*/  @!P0 LEA R4, P1, R193, R13, 0x2 ;  /* 0x0000000dc1048211 */ /* 0x006fc800078210ff */
[----:B---3--:R-:W-:-:S05]  /*103c0*/  @!P0 LEA.HI.X R5, R193, R12, R230, 0x2, P1 ;  /* 0x0000000cc1058211 */ /* 0x008fca00008f14e6 */
[----:B------:R1:W-:Y:S01]  /*103d0*/  @!P0 ST.E.64 desc[UR40][R4.64], R24 ;  /* 0x0000001804008985 */ /* 0x0003e2000c101b28 */
[----:B------:R-:W-:-:S13]  /*103e0*/  ISETP.GE.AND P0, PT, R226, UR4, PT ;  /* 0x00000004e2007c0c */ /* 0x000fda000bf06270 */
[----:B-1----:R-:W-:-:S04]  /*103f0*/  @!P0 LEA R4, P1, R226, R13, 0x2 ;  /* 0x0000000de2048211 */ /* 0x002fc800078210ff */
[----:B------:R-:W-:Y:S02]  /*10400*/  @!P0 LEA.HI.X R5, R226, R12, R227, 0x2, P1 ;  /* 0x0000000ce2058211 */ /* 0x000fe400008f14e3 */
[----:B------:R-:W-:-:S03]  /*10410*/  ISETP.GE.AND P1, PT, R204, UR4, PT ;  /* 0x00000004cc007c0c */ /* 0x000fc6000bf26270 */
[----:B------:R1:W-:Y:S01]  /*10420*/  @!P0 ST.E.64 desc[UR40][R4.64], R28 ;  /* 0x0000001c04008985 */ /* 0x0003e2000c101b28 */
[----:B------:R-:W-:-:S13]  /*10430*/  ISETP.GE.AND P0, PT, R217, UR4, PT ;  /* 0x00000004d9007c0c */ /* 0x000fda000bf06270 */
[----:B-1----:R-:W-:-:S04]  /*10440*/  @!P0 LEA R4, P2, R217, R13, 0x2 ;  /* 0x0000000dd9048211 */ /* 0x002fc800078410ff */
[----:B------:R-:W-:-:S05]  /*10450*/  @!P0 LEA.HI.X R5, R217, R12, R218, 0x2, P2 ;  /* 0x0000000cd9058211 */ /* 0x000fca00010f14da */
[----:B------:R1:W-:Y:S01]  /*10460*/  @!P0 ST.E.64 desc[UR40][R4.64], R32 ;  /* 0x0000002004008985 */ /* 0x0003e2000c101b28 */
[----:B------:R-:W-:Y:S02]  /*10470*/  ISETP.GE.AND P0, PT, R201, UR4, PT ;  /* 0x00000004c9007c0c */ /* 0x000fe4000bf06270 */
        /* <DEDUP_REMOVED lines=25> */
[----:B------:R-:W-:Y:S02]  /*10610*/  @!P1 LEA.HI.X R5, R177, R12, R178, 0x2, P2 ;  /* 0x0000000cb1059211 */ /* 0x000fe400010f14b2 */
[----:B------:R-:W-:-:S03]  /*10620*/  @!P4 LEA R6, P2, R236, R13, 0x2 ;  /* 0x0000000dec06c211 */ /* 0x000fc600078410ff */
[----:B------:R1:W-:Y:S01]  /*10630*/  @!P1 ST.E.64 desc[UR40][R4.64], R60 ;  /* 0x0000003c04009985 */ /* 0x0003e2000c101b28 */
[----:B------:R-:W-:Y:S02]  /*10640*/  @!P4 LEA.HI.X R7, R236, R12, R173, 0x2, P2 ;  /* 0x0000000cec07c211 */ /* 0x000fe400010f14ad */
[----:B------:R-:W-:Y:S02]  /*10650*/  ISETP.GE.AND P2, PT, R232, UR4, PT ;  /* 0x00000004e8007c0c */ /* 0x000fe4000bf46270 */
[----:B-1----:R-:W-:-:S04]  /*10660*/  @!P0 LEA R4, P1, R175, R13, 0x2 ;  /* 0x0000000daf048211 */ /* 0x002fc800078210ff */
[----:B------:R-:W-:Y:S02]  /*10670*/  @!P0 LEA.HI.X R5, R175, R12, R176, 0x2, P1 ;  /* 0x0000000caf058211 */ /* 0x000fe400008f14b0 */
[----:B------:R-:W-:-:S03]  /*10680*/  ISETP.GE.AND P1, PT, R233, UR4, PT ;  /* 0x00000004e9007c0c */ /* 0x000fc6000bf26270 */
[----:B------:R1:W-:Y:S01]  /*10690*/  @!P0 ST.E.64 desc[UR40][R4.64], R64 ;  /* 0x0000004004008985 */ /* 0x0003e2000c101b28 */
[----:B------:R-:W-:Y:S02]  /*106a0*/  ISETP.GE.AND P0, PT, R234, UR4, PT ;  /* 0x00000004ea007c0c */ /* 0x000fe4000bf06270 */
[----:B-1----:R-:W-:-:S04]  /*106b0*/  @!P5 LEA R4, P6, R237, R13, 0x2 ;  /* 0x0000000ded04d211 */ /* 0x002fc800078c10ff */
[----:B------:R-:W-:Y:S02]  /*106c0*/  @!P5 LEA.HI.X R5, R237, R12, R174, 0x2, P6 ;  /* 0x0000000ced05d211 */ /* 0x000fe400030f14ae */
[----:B------:R-:W-:-:S03]  /*106d0*/  @!P3 LEA R8, P6, R235, R13, 0x2 ;  /* 0x0000000deb08b211 */ /* 0x000fc600078c10ff */
[----:B------:R1:W-:Y:S01]  /*106e0*/  @!P5 ST.E.64 desc[UR40][R4.64], R68 ;  /* 0x000000440400d985 */ /* 0x0003e2000c101b28 */
[----:B------:R-:W-:-:S03]  /*106f0*/  @!P3 LEA.HI.X R9, R235, R12, R172, 0x2, P6 ;  /* 0x0000000ceb09b211 */ /* 0x000fc600030f14ac */
[----:B------:R2:W-:Y:S04]  /*10700*/  @!P4 ST.E.64 desc[UR40][R6.64], R72 ;  /* 0x000000480600c985 */ /* 0x0005e8000c101b28 */
        /* <DEDUP_REMOVED lines=19> */
[-C--:B------:R-:W-:Y:S02]  /*10840*/  @!P4 LEA.HI.X R7, R229, R12.reuse, R167, 0x2, P0 ;  /* 0x0000000ce507c211 */ /* 0x080fe400000f14a7 */
[----:B------:R-:W-:Y:S02]  /*10850*/  ISETP.GE.AND P0, PT, R223, UR4, PT ;  /* 0x00000004df007c0c */ /* 0x000fe4000bf06270 */
[CC--:B---3--:R-:W-:Y:S01]  /*10860*/  @!P5 LEA R8, P6, R228.reuse, R13.reuse, 0x2 ;  /* 0x0000000de408d211 */ /* 0x0c8fe200078c10ff */
[----:B------:R2:W-:Y:S01]  /*10870*/  @!P4 ST.E.64 desc[UR40][R6.64], R96 ;  /* 0x000000600600c985 */ /* 0x0005e2000c101b28 */
[----:B------:R-:W-:Y:S02]  /*10880*/  ISETP.GE.AND P4, PT, R221, UR4, PT ;  /* 0x00000004dd007c0c */ /* 0x000fe4000bf86270 */
[----:B------:R-:W-:Y:S02]  /*10890*/  @!P5 LEA.HI.X R9, R228, R12, R166, 0x2, P6 ;  /* 0x0000000ce409d211 */ /* 0x000fe400030f14a6 */
[----:B-1----:R-:W-:-:S03]  /*108a0*/  @!P2 LEA R4, P6, R225, R13, 0x2 ;  /* 0x0000000de104a211 */ /* 0x002fc600078c10ff */
[----:B------:R1:W-:Y:S01]  /*108b0*/  @!P5 ST.E.64 desc[UR40][R8.64], R100 ;  /* 0x000000640800d985 */ /* 0x0003e2000c101b28 */
[----:B------:R-:W-:Y:S02]  /*108c0*/  ISETP.GE.AND P5, PT, R222, UR4, PT ;  /* 0x00000004de007c0c */ /* 0x000fe4000bfa6270 */
        /* <DEDUP_REMOVED lines=42> */
.L_x_765:
[----:B------:R-:W-:Y:S05]  /*10b70*/  BSYNC B1 ;  /* 0x0000000000017941 */ /* 0x000fea0003800000 */
.L_x_764:
[----:B------:R-:W-:Y:S01]  /*10b80*/  VIADD R11, R11, 0x8 ;  /* 0x000000080b0b7836 */ /* 0x000fe20000000000 */
[----:B------:R0:W0:Y:S04]  /*10b90*/  SHFL.IDX PT, R20, R10, 0x1, 0x1c1f ;  /* 0x003c1f000a147f89 */ /* 0x00002800000e0000 */
[----:B------:R-:W-:Y:S01]  /*10ba0*/  ISETP.GE.AND P0, PT, R11, R0, PT ;  /* 0x000000000b00720c */ /* 0x000fe20003f06270 */
[----:B------:R0:W0:-:S12]  /*10bb0*/  SHFL.IDX PT, R24, R3, 0x1, 0x1c1f ;  /* 0x003c1f0003187f89 */ /* 0x00001800000e0000 */
[----:B------:R-:W-:Y:S05]  /*10bc0*/  @P0 BRA `(.L_x_763) ;  /* 0x0000001400d00947 */ /* 0x000fea0003800000 */
[----:B------:R-:W-:Y:S02]  /*10bd0*/  ULDC UR4, c[0x0][0xac8] ;  /* 0x0002b20000047ab9 */ /* 0x000fe40000000800 */
[----:B------:R-:W-:Y:S02]  /*10be0*/  ISETP.GE.AND P4, PT, R193, UR4, PT ;  /* 0x00000004c1007c0c */ /* 0x000fe4000bf86270 */
[----:B------:R-:W-:Y:S02]  /*10bf0*/  ISETP.GE.AND P2, PT, R226, UR4, PT ;  /* 0x00000004e2007c0c */ /* 0x000fe4000bf46270 */
[----:B------:R-:W-:Y:S02]  /*10c00*/  ISETP.GE.AND P1, PT, R217, UR4, PT ;  /* 0x00000004d9007c0c */ /* 0x000fe4000bf26270 */
[----:B------:R-:W-:-:S07]  /*10c10*/  ISETP.GE.AND P0, PT, R204, UR4, PT ;  /* 0x00000004cc007c0c */ /* 0x000fce000bf06270 */
[----:B01--4-:R-:W-:-:S04]  /*10c20*/  @!P4 LEA R4, P3, R193, R24, 0x2 ;  /* 0x00000018c104c211 */ /* 0x013fc800078610ff */
[----:B------:R-:W-:Y:S02]  /*10c30*/  @!P4 LEA.HI.X R5, R193, R20, R230, 0x2, P3 ;  /* 0x00000014c105c211 */ /* 0x000fe400018f14e6 */
[----:B------:R-:W-:Y:S02]  /*10c40*/  ISETP.GE.AND P3, PT, R201, UR4, PT ;  /* 0x00000004c9007c0c */ /* 0x000fe4000bf66270 */
[----:B------:R-:W-:Y:S01]  /*10c50*/  @!P1 LEA R6, P5, R217, R24, 0x2 ;  /* 0x00000018d9069211 */ /* 0x000fe200078a10ff */
[----:B------:R0:W-:Y:S01]  /*10c60*/  @!P4 ST.E.64 desc[UR40][R4.64], R26 ;  /* 0x0000001a0400c985 */ /* 0x0001e2000c101b28 */
[----:B------:R-:W-:Y:S02]  /*10c70*/  ISETP.GE.AND P4, PT, R199, UR4, PT ;  /* 0x00000004c7007c0c */ /* 0x000fe4000bf86270 */
[----:B------:R-:W-:Y:S02]  /*10c80*/  @!P1 LEA.HI.X R7, R217, R20, R218, 0x2, P5 ;  /* 0x00000014d9079211 */ /* 0x000fe400028f14da */
[----:B------:R-:W-:-:S02]  /*10c90*/  ISETP.GE.AND P5, PT, R183, UR4, PT ;  /* 0x00000004b7007c0c */ /* 0x000fc4000bfa6270 */
[----:B0-----:R-:W-:-:S04]  /*10ca0*/  @!P2 LEA R4, P6, R226, R24, 0x2 ;  /* 0x00000018e204a211 */ /* 0x001fc800078c10ff */
[----:B------:R-:W-:Y:S02]  /*10cb0*/  @!P2 LEA.HI.X R5, R226, R20, R227, 0x2, P6 ;  /* 0x00000014e205a211 */ /* 0x000fe400030f14e3 */
[----:B------:R-:W-:-:S03]  /*10cc0*/  @!P0 LEA R8, P6, R204, R24, 0x2 ;  /* 0x00000018cc088211 */ /* 0x000fc600078c10ff */
[----:B------:R0:W-:Y:S01]  /*10cd0*/  @!P2 ST.E.64 desc[UR40][R4.64], R30 ;  /* 0x0000001e0400a985 */ /* 0x0001e2000c101b28 */
[----:B------:R-:W-:-:S03]  /*10ce0*/  @!P0 LEA.HI.X R9, R204, R20, R211, 0x2, P6 ;  /* 0x00000014cc098211 */ /* 0x000fc600030f14d3 */
[----:B------:R1:W-:Y:S04]  /*10cf0*/  @!P1 ST.E.64 desc[UR40][R6.64], R34 ;  /* 0x0000002206009985 */ /* 0x0003e8000c101b28 */
[----:B------:R4:W-:Y:S01]  /*10d00*/  @!P0 ST.E.64 desc[UR40][R8.64], R38 ;  /* 0x0000002608008985 */ /* 0x0009e2000c101b28 */
[----:B------:R-:W-:Y:S02]  /*10d10*/  ISETP.GE.AND P0, PT, R181, UR4, PT ;  /* 0x00000004b5007c0c */ /* 0x000fe4000bf06270 */
[-C--:B0-----:R-:W-:Y:S02]  /*10d20*/  @!P3 LEA R4, P1, R201, R24.reuse, 0x2 ;  /* 0x00000018c904b211 */ /* 0x081fe400078210ff */
[----:B-1----:R-:W-:Y:S02]  /*10d30*/  @!P4 LEA R6, P2, R199, R24, 0x2 ;  /* 0x00000018c706c211 */ /* 0x002fe400078410ff */
[----:B------:R-:W-:-:S02]  /*10d40*/  @!P3 LEA.HI.X R5, R201, R20, R203, 0x2, P1 ;  /* 0x00000014c905b211 */ /* 0x000fc400008f14cb */
[----:B------:R-:W-:Y:S02]  /*10d50*/  ISETP.GE.AND P1, PT, R179, UR4, PT ;  /* 0x00000004b3007c0c */ /* 0x000fe4000bf26270 */
[----:B------:R-:W-:Y:S01]  /*10d60*/  @!P4 LEA.HI.X R7, R199, R20, R200, 0x2, P2 ;  /* 0x00000014c707c211 */ /* 0x000fe200010f14c8 */
[----:B------:R0:W-:Y:S01]  /*10d70*/  @!P3 ST.E.64 desc[UR40][R4.64], R42 ;  /* 0x0000002a0400b985 */ /* 0x0001e2000c101b28 */
[----:B------:R-:W-:Y:S02]  /*10d80*/  ISETP.GE.AND P2, PT, R177, UR4, PT ;  /* 0x00000004b1007c0c */ /* 0x000fe4000bf46270 */
[----:B----4-:R-:W-:Y:S01]  /*10d90*/  @!P5 LEA R8, P6, R183, R24, 0x2 ;  /* 0x00000018b708d211 */ /* 0x010fe200078c10ff */
[----:B------:R1:W-:Y:S01]  /*10da0*/  @!P4 ST.E.64 desc[UR40][R6.64], R46 ;  /* 0x0000002e0600c985 */ /* 0x0003e2000c101b28 */
[----:B------:R-:W-:Y:S02]  /*10db0*/  ISETP.GE.AND P3, PT, R175, UR4, PT ;  /* 0x00000004af007c0c */ /* 0x000fe4000bf66270 */
[----:B------:R-:W-:-:S02]  /*10dc0*/  @!P5 LEA.HI.X R9, R183, R20, R192, 0x2, P6 ;  /* 0x00000014b709d211 */ /* 0x000fc400030f14c0 */
[----:B------:R-:W-:-:S03]  /*10dd0*/  ISETP.GE.AND P4, PT, R237, UR4, PT ;  /* 0x00000004ed007c0c */ /* 0x000fc6000bf86270 */
[----:B------:R4:W-:Y:S01]  /*10de0*/  @!P5 ST.E.64 desc[UR40][R8.64], R50 ;  /* 0x000000320800d985 */ /* 0x0009e2000c101b28 */
[-C--:B0-----:R-:W-:Y:S02]  /*10df0*/  @!P0 LEA R4, P6, R181, R24.reuse, 0x2 ;  /* 0x00000018b5048211 */ /* 0x081fe400078c10ff */
[----:B-1----:R-:W-:Y:S02]  /*10e00*/  @!P1 LEA R6, P5, R179, R24, 0x2 ;  /* 0x00000018b3069211 */ /* 0x002fe400078a10ff */
[-C--:B------:R-:W-:Y:S02]  /*10e10*/  @!P0 LEA.HI.X R5, R181, R20.reuse, R182, 0x2, P6 ;  /* 0x00000014b5058211 */ /* 0x080fe400030f14b6 */
[----:B------:R-:W-:Y:S02]  /*10e20*/  @!P1 LEA.HI.X R7, R179, R20, R180, 0x2, P5 ;  /* 0x00000014b3079211 */ /* 0x000fe400028f14b4 */
[----:B------:R-:W-:Y:S01]  /*10e30*/  ISETP.GE.AND P5, PT, R236, UR4, PT ;  /* 0x00000004ec007c0c */ /* 0x000fe2000bfa6270 */
[----:B------:R0:W-:Y:S01]  /*10e40*/  @!P0 ST.E.64 desc[UR40][R4.64], R54 ;  /* 0x0000003604008985 */ /* 0x0001e2000c101b28 */
[----:B----4-:R-:W-:-:S02]  /*10e50*/  @!P2 LEA R8, P6, R177, R24, 0x2 ;  /* 0x00000018b108a211 */ /* 0x010fc400078c10ff */
[----:B------:R-:W-:Y:S01]  /*10e60*/  ISETP.GE.AND P0, PT, R235, UR4, PT ;  /* 0x00000004eb007c0c */ /* 0x000fe2000bf06270 */
[----:B------:R1:W-:Y:S01]  /*10e70*/  @!P1 ST.E.64 desc[UR40][R6.64], R58 ;  /* 0x0000003a06009985 */ /* 0x0003e2000c101b28 */
[----:B------:R-:W-:Y:S02]  /*10e80*/  @!P2 LEA.HI.X R9, R177, R20, R178, 0x2, P6 ;  /* 0x00000014b109a211 */ /* 0x000fe400030f14b2 */
        /* <DEDUP_REMOVED lines=8> */
[----:B----4-:R-:W-:-:S03]  /*10f10*/  @!P5 LEA R8, P6, R236, R24, 0x2 ;  /* 0x00000018ec08d211 */ /* 0x010fc600078c10ff */
[----:B------:R1:W-:Y:S01]  /*10f20*/  @!P4 ST.E.64 desc[UR40][R6.64], R70 ;  /* 0x000000460600c985 */ /* 0x0003e2000c101b28 */
[----:B------:R-:W-:-:S05]  /*10f30*/  @!P5 LEA.HI.X R9, R236, R20, R173, 0x2, P6 ;  /* 0x00000014ec09d211 */ /* 0x000fca00030f14ad */
[----:B------:R4:W-:Y:S01]  /*10f40*/  @!P5 ST.E.64 desc[UR40][R8.64], R74 ;  /* 0x0000004a0800d985 */ /* 0x0009e2000c101b28 */
[----:B------:R-:W-:Y:S02]  /*10f50*/  ISETP.GE.AND P5, PT, R232, UR4, PT ;  /* 0x00000004e8007c0c */ /* 0x000fe4000bfa6270 */
[----:B0-----:R-:W-:-:S04]  /*10f60*/  @!P0 LEA R4, P4, R235, R24, 0x2 ;  /* 0x00000018eb048211 */ /* 0x001fc800078810ff */
[----:B------:R-:W-:Y:S02]  /*10f70*/  @!P0 LEA.HI.X R5, R235, R20, R172, 0x2, P4 ;  /* 0x00000014eb058211 */ /* 0x000fe400020f14ac */
[----:B------:R-:W-:Y:S02]  /*10f80*/  ISETP.GE.AND P4, PT, R231, UR4, PT ;  /* 0x00000004e7007c0c */ /* 0x000fe4000bf86270 */
[CC--:B-1----:R-:W-:Y:S01]  /*10f90*/  @!P1 LEA R6, P3, R234.reuse, R24.reuse, 0x2 ;  /* 0x00000018ea069211 */ /* 0x0c2fe200078610ff */
[----:B------:R0:W-:Y:S01]  /*10fa0*/  @!P0 ST.E.64 desc[UR40][R4.64], R78 ;  /* 0x0000004e04008985 */ /* 0x0001e2000c101b28 */
[----:B----4-:R-:W-:Y:S02]  /*10fb0*/  @!P2 LEA R8, P6, R233, R24, 0x2 ;  /* 0x00000018e908a211 */ /* 0x010fe400078c10ff */
[----:B------:R-:W-:Y:S02]  /*10fc0*/  @!P1 LEA.HI.X R7, R234, R20, R171, 0x2, P3 ;  /* 0x00000014ea079211 */ /* 0x000fe400018f14ab */
[----:B------:R-:W-:-:S02]  /*10fd0*/  ISETP.GE.AND P3, PT, R229, UR4, PT ;  /* 0x00000004e5007c0c */ /* 0x000fc4000bf66270 */
[----:B------:R-:W-:Y:S01]  /*10fe0*/  @!P2 LEA.HI.X R9, R233, R20, R170, 0x2, P6 ;  /* 0x00000014e909a211 */ /* 0x000fe200030f14aa */
[----:B------:R1:W-:Y:S01]  /*10ff0*/  @!P1 ST.E.64 desc[UR40][R6.64], R82 ;  /* 0x0000005206009985 */ /* 0x0003e2000c101b28 */
[----:B------:R-:W-:-:S03]  /*11000*/  ISETP.GE.AND P1, PT, R225, UR4, PT ;  /* 0x00000004e1007c0c */ /* 0x000fc6000bf26270 */
[----:B------:R4:W-:Y:S01]  /*11010*/  @!P2 ST.E.64 desc[UR40][R8.64], R86 ;  /* 0x000000560800a985 */ /* 0x0009e2000c101b28 */
[----:B------:R-:W-:Y:S02]  /*11020*/  ISETP.GE.AND P2, PT, R228, UR4, PT ;  /* 0x00000004e4007c0c */ /* 0x000fe4000bf46270 */
[----:B0-----:R-:W-:-:S04]  /*11030*/  @!P5 LEA R4, P6, R232, R24, 0x2 ;  /* 0x00000018e804d211 */ /* 0x001fc800078c10ff */
[----:B------:R-:W-:Y:S02]  /*11040*/  @!P5 LEA.HI.X R5, R232, R20, R169, 0x2, P6 ;  /* 0x00000014e805d211 */ /* 0x000fe400030f14a9 */
[----:B-1----:R-:W-:-:S03]  /*11050*/  @!P4 LEA R6, P0, R231, R24, 0x2 ;  /* 0x00000018e706c211 */ /* 0x002fc600078010ff */
[----:B------:R0:W-:Y:S01]  /*11060*/  @!P5 ST.E.64 desc[UR40][R4.64], R90 ;  /* 0x0000005a0400d985 */ /* 0x0001e2000c101b28 */
[----:B------:R-:W-:Y:S02]  /*11070*/  ISETP.GE.AND P5, PT, R223, UR4, PT ;  /* 0x00000004df007c0c */ /* 0x000fe4000bfa6270 */
[----:B------:R-:W-:Y:S02]  /*11080*/  @!P4 LEA.HI.X R7, R231, R20, R168, 0x2, P0 ;  /* 0x00000014e707c211 */ /* 0x000fe400000f14a8 */
[----:B------:R-:W-:Y:S02]  /*11090*/  ISETP.GE.AND P0, PT, R224, UR4, PT ;  /* 0x00000004e0007c0c */ /* 0x000fe4000bf06270 */
[C---:B----4-:R-:W-:Y:S01]  /*110a0*/  @!P3 LEA R8, P6, R229.reuse, R24, 0x2 ;  /* 0x00000018e508b211 */ /* 0x050fe200078c10ff */
[----:B------:R1:W-:Y:S01]  /*110b0*/  @!P4 ST.E.64 desc[UR40][R6.64], R94 ;  /* 0x0000005e0600c985 */ /* 0x0003e2000c101b28 */
[----:B------:R-:W-:Y:S02]  /*110c0*/  ISETP.GE.AND P4, PT, R222, UR4, PT ;  /* 0x00000004de007c0c */ /* 0x000fe4000bf86270 */
[----:B------:R-:W-:-:S02]  /*110d0*/  @!P3 LEA.HI.X R9, R229, R20, R167, 0x2, P6 ;  /* 0x00000014e509b211 */ /* 0x000fc400030f14a7 */
[----:B0-----:R-:W-:-:S03]  /*110e0*/  @!P2 LEA R4, P6, R228, R24, 0x2 ;  /* 0x00000018e404a211 */ /* 0x001fc600078c10ff */
[----:B------:R0:W-:Y:S01]  /*110f0*/  @!P3 ST.E.64 desc[UR40][R8.64], R98 ;  /* 0x000000620800b985 */ /* 0x0001e2000c101b28 */
[----:B------:R-:W-:Y:S02]  /*11100*/  @!P2 LEA.HI.X R5, R228, R20, R166, 0x2, P6 ;  /* 0x00000014e405a211 */ /* 0x000fe400030f14a6 */
[----:B-1----:R-:W-:-:S03]  /*11110*/  @!P1 LEA R6, P3, R225, R24, 0x2 ;  /* 0x00000018e1069211 */ /* 0x002fc600078610ff */
[----:B------:R-:W-:Y:S01]  /*11120*/  @!P2 ST.E.64 desc[UR40][R4.64], R102 ;  /* 0x000000660400a985 */ /* 0x000fe2000c101b28 */
[----:B---3--:R-:W-:Y:S02]  /*11130*/  @!P4 LEA R12, P2, R222, R24, 0x2 ;  /* 0x00000018de0cc211 */ /* 0x008fe400078410ff */
[----:B------:R-:W-:Y:S02]  /*11140*/  @!P1 LEA.HI.X R7, R225, R20, R165, 0x2, P3 ;  /* 0x00000014e1079211 */ /* 0x000fe400018f14a5 */
[----:B------:R-:W-:Y:S02]  /*11150*/  ISETP.GE.AND P3, PT, R221, UR4, PT ;  /* 0x00000004dd007c0c */ /* 0x000fe4000bf66270 */
[CC--:B0-----:R-:W-:Y:S01]  /*11160*/  @!P0 LEA R8, P6, R224.reuse, R24.reuse, 0x2 ;  /* 0x00000018e0088211 */ /* 0x0c1fe200078c10ff */
[----:B------:R0:W-:Y:S01]  /*11170*/  @!P1 ST.E.64 desc[UR40][R6.64], R106 ;  /* 0x0000006a06009985 */ /* 0x0001e2000c101b28 */
[----:B------:R-:W-:Y:S02]  /*11180*/  @!P5 LEA R10, P1, R223, R24, 0x2 ;  /* 0x00000018df0ad211 */ /* 0x000fe400078210ff */
[----:B------:R-:W-:-:S02]  /*11190*/  @!P0 LEA.HI.X R9, R224, R20, R164, 0x2, P6 ;  /* 0x00000014e0098211 */ /* 0x000fc400030f14a4 */
[----:B------:R-:W-:Y:S02]  /*111a0*/  @!P5 LEA.HI.X R11, R223, R20, R163, 0x2, P1 ;  /* 0x00000014df0bd211 */ /* 0x000fe400008f14a3 */
[----:B------:R-:W-:Y:S01]  /*111b0*/  ISETP.GE.AND P1, PT, R219, UR4, PT ;  /* 0x00000004db007c0c */ /* 0x000fe2000bf26270 */
[----:B------:R1:W-:Y:S01]  /*111c0*/  @!P0 ST.E.64 desc[UR40][R8.64], R110 ;  /* 0x0000006e08008985 */ /* 0x0003e2000c101b28 */
[----:B------:R-:W-:Y:S02]  /*111d0*/  ISETP.GE.AND P0, PT, R220, UR4, PT ;  /* 0x00000004dc007c0c */ /* 0x000fe4000bf06270 */
[C---:B------:R-:W-:Y:S01]  /*111e0*/  @!P3 LEA R14, P6, R221.reuse, R24, 0x2 ;  /* 0x00000018dd0eb211 */ /* 0x040fe200078c10ff */
[----:B------:R-:W-:Y:S01]  /*111f0*/  @!P5 ST.E.64 desc[UR40][R10.64], R114 ;  /* 0x000000720a00d985 */ /* 0x000fe2000c101b28 */
[-C--:B--2---:R-:W-:Y:S02]  /*11200*/  @!P4 LEA.HI.X R13, R222, R20.reuse, R162, 0x2, P2 ;  /* 0x00000014de0dc211 */ /* 0x084fe400010f14a2 */
[----:B------:R-:W-:-:S02]  /*11210*/  @!P3 LEA.HI.X R15, R221, R20, R161, 0x2, P6 ;  /* 0x00000014dd0fb211 */ /* 0x000fc400030f14a1 */
[----:B------:R-:W-:Y:S01]  /*11220*/  ISETP.GE.AND P2, PT, R214, UR4, PT ;  /* 0x00000004d6007c0c */ /* 0x000fe2000bf46270 */
[----:B------:R2:W-:Y:S01]  /*11230*/  @!P4 ST.E.64 desc[UR40][R12.64], R118 ;  /* 0x000000760c00c985 */ /* 0x0005e2000c101b28 */
[----:B------:R-:W-:Y:S02]  /*11240*/  ISETP.GE.AND P4, PT, R216, UR4, PT ;  /* 0x00000004d8007c0c */ /* 0x000fe4000bf86270 */
[-C--:B0-----:R-:W-:Y:S01]  /*11250*/  @!P1 LEA R6, P6, R219, R24.reuse, 0x2 ;  /* 0x00000018db069211 */ /* 0x081fe200078c10ff */
[----:B------:R0:W-:Y:S01]  /*11260*/  @!P3 ST.E.64 desc[UR40][R14.64], R122 ;  /* 0x0000007a0e00b985 */ /* 0x0001e2000c101b28 */
[C---:B------:R-:W-:Y:S02]  /*11270*/  @!P0 LEA R4, P5, R220.reuse, R24, 0x2 ;  /* 0x00000018dc048211 */ /* 0x040fe400078a10ff */
[----:B------:R-:W-:Y:S02]  /*11280*/  ISETP.GE.AND P3, PT, R215, UR4, PT ;  /* 0x00000004d7007c0c */ /* 0x000fe4000bf66270 */
[----:B------:R-:W-:-:S02]  /*11290*/  @!P0 LEA.HI.X R5, R220, R20, R160, 0x2, P5 ;  /* 0x00000014dc058211 */ /* 0x000fc400028f14a0 */
[----:B------:R-:W-:Y:S02]  /*112a0*/  ISETP.GE.AND P5, PT, R213, UR4, PT ;  /* 0x00000004d5007c0c */ /* 0x000fe4000bfa6270 */
[----:B------:R-:W-:Y:S01]  /*112b0*/  @!P1 LEA.HI.X R7, R219, R20, R159, 0x2, P6 ;  /* 0x00000014db079211 */ /* 0x000fe200030f149f */
[----:B------:R3:W-:Y:S01]  /*112c0*/  @!P0 ST.E.64 desc[UR40][R4.64], R126 ;  /* 0x0000007e04008985 */ /* 0x0007e2000c101b28 */
[----:B-1----:R-:W-:-:S03]  /*112d0*/  @!P4 LEA R8, P0, R216, R24, 0x2 ;  /* 0x00000018d808c211 */ /* 0x002fc600078010ff */
[----:B------:R3:W-:Y:S01]  /*112e0*/  @!P1 ST.E.64 desc[UR40][R6.64], R130 ;  /* 0x0000008206009985 */ /* 0x0007e2000c101b28 */
[-C--:B--2---:R-:W-:Y:S02]  /*112f0*/  @!P2 LEA R12, P1, R214, R24.reuse, 0x2 ;  /* 0x00000018d60ca211 */ /* 0x084fe400078210ff */
[----:B------:R-:W-:Y:S02]  /*11300*/  @!P3 LEA R10, P6, R215, R24, 0x2 ;  /* 0x00000018d70ab211 */ /* 0x000fe400078c10ff */
[----:B------:R-:W-:Y:S02]  /*11310*/  @!P4 LEA.HI.X R9, R216, R20, R158, 0x2, P0 ;  /* 0x00000014d809c211 */ /* 0x000fe400000f149e */
[----:B0-----:R-:W-:Y:S02]  /*11320*/  @!P5 LEA R14, P0, R213, R24, 0x2 ;  /* 0x00000018d50ed211 */ /* 0x001fe400078010ff */
[-C--:B------:R-:W-:Y:S01]  /*11330*/  @!P3 LEA.HI.X R11, R215, R20.reuse, R157, 0x2, P6 ;  /* 0x00000014d70bb211 */ /* 0x080fe200030f149d */
[----:B------:R3:W-:Y:S01]  /*11340*/  @!P4 ST.E.64 desc[UR40][R8.64], R134 ;  /* 0x000000860800c985 */ /* 0x0007e2000c101b28 */
[----:B------:R-:W-:-:S02]  /*11350*/  @!P2 LEA.HI.X R13, R214, R20, R156, 0x2, P1 ;  /* 0x00000014d60da211 */ /* 0x000fc400008f149c */
[----:B------:R-:W-:Y:S01]  /*11360*/  @!P5 LEA.HI.X R15, R213, R20, R152, 0x2, P0 ;  /* 0x00000014d50fd211 */ /* 0x000fe200000f1498 */
[----:B------:R3:W-:Y:S01]  /*11370*/  @!P3 ST.E.64 desc[UR40][R10.64], R138 ;  /* 0x0000008a0a00b985 */ /* 0x0007e2000c101b28 */
[----:B------:R-:W-:-:S03]  /*11380*/  ISETP.GE.AND P0, PT, R212, UR4, PT ;  /* 0x00000004d4007c0c */ /* 0x000fc6000bf06270 */
[----:B------:R3:W-:Y:S04]  /*11390*/  @!P2 ST.E.64 desc[UR40][R12.64], R142 ;  /* 0x0000008e0c00a985 */ /* 0x0007e8000c101b28 */
[----:B------:R3:W-:Y:S06]  /*113a0*/  @!P5 ST.E.64 desc[UR40][R14.64], R146 ;  /* 0x000000920e00d985 */ /* 0x0007ec000c101b28 */
[----:B------:R-:W-:Y:S05]  /*113b0*/  @P0 BRA `(.L_x_763) ;  /* 0x0000000c00d40947 */ /* 0x000fea0003800000 */
[----:B------:R-:W-:-:S04]  /*113c0*/  LEA R24, P0, R212, R24, 0x2 ;  /* 0x00000018d4187211 */ /* 0x000fc800078010ff */
[----:B------:R-:W-:-:S05]  /*113d0*/  LEA.HI.X R25, R212, R20, R21, 0x2, P0 ;  /* 0x00000014d4197211 */ /* 0x000fca00000f1415 */
[----:B------:R0:W-:Y:S01]  /*113e0*/  ST.E.64 desc[UR40][R24.64], R150 ;  /* 0x0000009618007985 */ /* 0x0001e2000c101b28 */
[----:B------:R-:W-:Y:S05]  /*113f0*/  BRA `(.L_x_763) ;  /* 0x0000000c00c47947 */ /* 0x000fea0003800000 */
.L_x_757:
[----:B------:R-:W-:Y:S01]  /*11400*/  ULDC.64 UR6, c[0x0][0xc08] ;  /* 0x0003020000067ab9 */ /* 0x000fe20000000a00 */
[----:B------:R-:W-:Y:S01]  /*11410*/  ULDC.64 UR4, c[0x0][0xc00] ;  /* 0x0003000000047ab9 */ /* 0x000fe20000000a00 */
[----:B------:R-:W-:Y:S01]  /*11420*/  ISETP.NE.U32.AND P1, PT, RZ, UR6, PT ;  /* 0x00000006ff007c0c */ /* 0x000fe2000bf25070 */
[----:B------:R-:W-:Y:S01]  /*11430*/  IMAD.MOV.U32 R3, RZ, RZ, RZ ;  /* 0x000000ffff037224 */ /* 0x000fe200078e00ff */
[----:B------:R-:W-:Y:S02]  /*11440*/  ISETP.NE.U32.AND P0, PT, RZ, UR4, PT ;  /* 0x00000004ff007c0c */ /* 0x000fe4000bf05070 */
[----:B------:R-:W-:Y:S02]  /*11450*/  ISETP.NE.AND.EX P1, PT, RZ, UR7, PT, P1 ;  /* 0x00000007ff007c0c */ /* 0x000fe4000bf25310 */
[----:B------:R-:W-:Y:S02]  /*11460*/  IADD3 R4, P2, R203, UR4, RZ ;  /* 0x00000004cb047c10 */ /* 0x000fe4000ff5e0ff */
[----:B------:R-:W-:-:S02]  /*11470*/  ISETP.NE.AND.EX P0, PT, RZ, UR5, PT, P0 ;  /* 0x00000005ff007c0c */ /* 0x000fc4000bf05300 */
[----:B------:R-:W-:Y:S01]  /*11480*/  IADD3.X R5, R204, UR5, RZ, P2, !PT ;  /* 0x00000005cc057c10 */ /* 0x000fe200097fe4ff */
[----:B------:R-:W-:Y:S02]  /*11490*/  ULDC UR4, c[0x0][0xa88] ;  /* 0x0002a20000047ab9 */ /* 0x000fe40000000800 */
[----:B------:R-:W-:-:S04]  /*114a0*/  IMAD.U32 R0, RZ, RZ, UR4 ;  /* 0x00000004ff007e24 */ /* 0x000fc8000f8e00ff */
[----:B------:R-:W-:-:S04]  /*114b0*/  @P1 IADD3 R6, P2, R203, UR6, RZ ;  /* 0x00000006cb061c10 */ /* 0x000fc8000ff5e0ff */
[----:B------:R-:W-:Y:S01]  /*114c0*/  @P1 IADD3.X R7, R204, UR7, RZ, P2, !PT ;  /* 0x00000007cc071c10 */ /* 0x000fe200097fe4ff */
[----:B------:R3:W5:Y:S04]  /*114d0*/  @P0 LDG.E R3, desc[UR40][R4.64] ;  /* 0x0000002804030981 */ /* 0x000768000c1e1900 */
[----:B------:R3:W5:Y:S01]  /*114e0*/  @P1 LDG.E R0, desc[UR40][R6.64] ;  /* 0x0000002806001981 */ /* 0x000762000c1e1900 */
[----:B------:R-:W-:Y:S01]  /*114f0*/  ISETP.NE.AND P2, PT, R201, RZ, PT ;  /* 0x000000ffc900720c */ /* 0x000fe20003f45270 */
[----:B------:R-:W4:-:S12]  /*11500*/  S2R R8, SR_TID.X ;  /* 0x0000000000087919 */ /* 0x000f180000002100 */
[----:B------:R-:W2:Y:S01]  /*11510*/  @!P2 LDC R201, c[0x0][0xad4] ;  /* 0x0002b500ffc9ab82 */ /* 0x000ea20000000800 */
[----:B----4-:R-:W-:Y:S01]  /*11520*/  VIADD R30, R8, 0xffffff80 ;  /* 0xffffff80081e7836 */ /* 0x010fe20000000000 */
[----:B--2---:R-:W-:-:S04]  /*11530*/  ISETP.GT.AND P2, PT, R201, 0x1, PT ;  /* 0x00000001c900780c */ /* 0x004fc80003f44270 */
[----:B------:R-:W-:Y:S01]  /*11540*/  ISETP.GT.AND P3, PT, R30, 0x3f, PT ;  /* 0x0000003f1e00780c */ /* 0x000fe20003f64270 */
[----:B---3--:R-:W-:-:S12]  /*11550*/  @P1 BRA `(.L_x_766) ;  /* 0x0000000000101947 */ /* 0x008fd80003800000 */
[----:B------:R-:W-:Y:S05]  /*11560*/  @!P0 BRA `(.L_x_766) ;  /* 0x00000000000c8947 */ /* 0x000fea0003800000 */
[----:B------:R-:W2:Y:S04]  /*11570*/  LDG.E R7, desc[UR40][R4.64] ;  /* 0x0000002804077981 */ /* 0x000ea8000c1e1900 */
[----:B-----5:R-:W2:Y:S02]  /*11580*/  LDG.E R0, desc[UR40][R4.64+0x4] ;  /* 0x0000042804007981 */ /* 0x020ea4000c1e1900 */
[----:B--2---:R-:W-:-:S07]  /*11590*/  IMAD.IADD R0, R0, 0x1, -R7 ;  /* 0x0000000100007824 */ /* 0x004fce00078e0a07 */
.L_x_766:
[----:B------:R-:W2:Y:S01]  /*115a0*/  LDL.LU R4, [R1+0x2c] ;  /* 0x00002c0001047983 */ /* 0x000ea20000300800 */
[----:B------:R-:W-:Y:S01]  /*115b0*/  BSSY B1, `(.L_x_767) ;  /* 0x0000037000017945 */ /* 0x000fe20003800000 */
[----:B------:R-:W-:Y:S02]  /*115c0*/  SEL R27, R200, RZ, !P0 ;  /* 0x000000ffc81b7207 */ /* 0x000fe40004000000 */
[----:B-----5:R-:W-:Y:S02]  /*115d0*/  SHF.R.S32.HI R26, RZ, 0x1f, R3 ;  /* 0x0000001fff1a7819 */ /* 0x020fe40000011403 */
[----:B--2---:R-:W-:Y:S01]  /*115e0*/  SEL R28, R4, RZ, !P0 ;  /* 0x000000ff041c7207 */ /* 0x004fe20004000000 */
[----:B------:R-:W-:Y:S06]  /*115f0*/  @P3 BRA `(.L_x_768) ;  /* 0x0000000000c83947 */ /* 0x000fec0003800000 */
[----:B------:R-:W2:Y:S01]  /*11600*/  S2R R5, SR_TID.X ;  /* 0x0000000000057919 */ /* 0x000ea20000002100 */
[----:B------:R-:W3:Y:S01]  /*11610*/  LDC R31, c[0x0][0xbe8] ;  /* 0x0002fa00ff1f7b82 */ /* 0x000ee20000000800 */
[----:B--2---:R-:W-:Y:S02]  /*11620*/  IMAD R4, R202, 0x40, R5 ;  /* 0x00000040ca047824 */ /* 0x004fe400078e0205 */
[----:B---3--:R-:W-:Y:S02]  /*11630*/  IMAD R5, R0, R31, RZ ;  /* 0x0000001f00057224 */ /* 0x008fe400078e02ff */
[----:B------:R-:W-:-:S05]  /*11640*/  VIADD R29, R4, 0xffffff80 ;  /* 0xffffff80041d7836 */ /* 0x000fca0000000000 */
[----:B------:R-:W-:-:S13]  /*11650*/  ISETP.GE.AND P0, PT, R29, R5, PT ;  /* 0x000000051d00720c */ /* 0x000fda0003f06270 */
[----:B------:R-:W-:Y:S05]  /*11660*/  @P0 BRA `(.L_x_768) ;  /* 0x0000000000ac0947 */ /* 0x000fea0003800000 */
[----:B------:R-:W-:Y:S01]  /*11670*/  IMAD.MOV.U32 R24, RZ, RZ, 0x9b8 ;  /* 0x000009b8ff187424 */ /* 0x000fe200078e00ff */
[----:B------:R-:W-:Y:S01]  /*11680*/  ISETP.GT.AND P0, PT, R201, 0x1, PT ;  /* 0x00000001c900780c */ /* 0x000fe20003f04270 */
[----:B------:R-:W2:Y:S01]  /*11690*/  LDC.64 R4, c[0x0][0xba8] ;  /* 0x0002ea00ff047b82 */ /* 0x000ea20000000a00 */
[----:B------:R-:W-:Y:S01]  /*116a0*/  ISETP.NE.AND P1, PT, R31, 0x1, PT ;  /* 0x000000011f00780c */ /* 0x000fe20003f25270 */
[----:B------:R-:W-:Y:S01]  /*116b0*/  IMAD.MOV.U32 R21, RZ, RZ, R29 ;  /* 0x000000ffff157224 */ /* 0x000fe200078e001d */
[----:B------:R-:W-:Y:S02]  /*116c0*/  SEL R24, R24, 0x978, P0 ;  /* 0x0000097818187807 */ /* 0x000fe40000000000 */
[----:B------:R-:W-:-:S03]  /*116d0*/  SEL R211, R211, RZ, P0 ;  /* 0x000000ffd3d37207 */ /* 0x000fc60000000000 */
[----:B------:R-:W3:Y:S08]  /*116e0*/  LDC.64 R12, c[0x0][R24+0x220] ;  /* 0x00008800180c7b82 */ /* 0x000ef00000000a00 */
[----:B------:R-:W4:Y:S08]  /*116f0*/  LDC.64 R14, c[0x0][R24+0x218] ;  /* 0x00008600180e7b82 */ /* 0x000f300000000a00 */
[----:B------:R-:W5:Y:S08]  /*11700*/  LDC.64 R8, c[0x0][R24+0x228] ;  /* 0x00008a0018087b82 */ /* 0x000f700000000a00 */
[----:B------:R-:W0:Y:S08]  /*11710*/  LDC.64 R6, c[0x0][R24+0x210] ;  /* 0x0000840018067b82 */ /* 0x000e300000000a00 */
[----:B------:R-:W1:Y:S08]  /*11720*/  @P1 LDC R20, c[0x0][0xbec] ;  /* 0x0002fb00ff141b82 */ /* 0x000e700000000800 */
[----:B------:R-:W5:Y:S01]  /*11730*/  @P1 LDC R33, c[0x0][0xbf0] ;  /* 0x0002fc00ff211b82 */ /* 0x000f620000000800 */
[----:B---3--:R-:W-:-:S07]  /*11740*/  IMAD R13, R13, R27, RZ ;  /* 0x0000001b0d0d7224 */ /* 0x008fce00078e02ff */
[----:B--2---:R-:W2:Y:S01]  /*11750*/  @!P0 LDC R4, c[0x0][0xb50] ;  /* 0x0002d400ff048b82 */ /* 0x004ea20000000800 */
[----:B------:R-:W-:-:S04]  /*11760*/  IMAD.WIDE.U32 R10, R12, R27, RZ ;  /* 0x0000001b0c0a7225 */ /* 0x000fc800078e00ff */
[----:B------:R-:W-:Y:S02]  /*11770*/  IMAD R13, R12, R28, R13 ;  /* 0x0000001c0c0d7224 */ /* 0x000fe400078e020d */
[----:B-1----:R-:W-:Y:S01]  /*11780*/  @P1 IMAD.HI.U32 R20, R29, R20, RZ ;  /* 0x000000141d141227 */ /* 0x002fe200078e00ff */
[----:B------:R-:W1:Y:S03]  /*11790*/  @!P0 LDC R5, c[0x0][0xb54] ;  /* 0x0002d500ff058b82 */ /* 0x000e660000000800 */
[-C--:B----4-:R-:W-:Y:S02]  /*117a0*/  IMAD R25, R15, R199.reuse, RZ ;  /* 0x000000c70f197224 */ /* 0x090fe400078e02ff */
[----:B------:R-:W-:Y:S01]  /*117b0*/  IMAD.WIDE.U32 R14, R14, R199, RZ ;  /* 0x000000c70e0e7225 */ /* 0x000fe200078e00ff */
[----:B-----5:R-:W-:-:S03]  /*117c0*/  @P1 SHF.R.U32.HI R21, RZ, R33, R20 ;  /* 0x00000021ff151219 */ /* 0x020fc60000011614 */
[----:B------:R-:W-:Y:S01]  /*117d0*/  IMAD.IADD R12, R11, 0x1, R13 ;  /* 0x000000010b0c7824 */ /* 0x000fe200078e020d */
[----:B------:R-:W-:Y:S01]  /*117e0*/  IADD3 R14, P1, P3, R10, R14, R3 ;  /* 0x0000000e0a0e7210 */ /* 0x000fe20007b3e003 */
[----:B------:R-:W-:Y:S02]  /*117f0*/  IMAD.IADD R25, R15, 0x1, R25 ;  /* 0x000000010f197824 */ /* 0x000fe400078e0219 */
[----:B------:R-:W-:Y:S02]  /*11800*/  IMAD.MOV R10, RZ, RZ, -R21 ;  /* 0x000000ffff0a7224 */ /* 0x000fe400078e0a15 */
[-C--:B------:R-:W-:Y:S02]  /*11810*/  IMAD R13, R9, R211.reuse, RZ ;  /* 0x000000d3090d7224 */ /* 0x080fe400078e02ff */
[----:B------:R-:W-:-:S04]  /*11820*/  IMAD.WIDE.U32 R8, R8, R211, RZ ;  /* 0x000000d308087225 */ /* 0x000fc800078e00ff */
[----:B------:R-:W-:Y:S01]  /*11830*/  IMAD R11, R31, R10, R29 ;  /* 0x0000000a1f0b7224 */ /* 0x000fe200078e021d */
[----:B------:R-:W-:Y:S01]  /*11840*/  IADD3.X R10, R12, R25, R26, P1, P3 ;  /* 0x000000190c0a7210 */ /* 0x000fe20000fe641a */
[----:B------:R-:W-:Y:S01]  /*11850*/  IMAD.IADD R13, R9, 0x1, R13 ;  /* 0x00000001090d7824 */ /* 0x000fe200078e020d */
[----:B------:R-:W-:Y:S01]  /*11860*/  IADD3 R8, P0, P1, R21, R14, R8 ;  /* 0x0000000e15087210 */ /* 0x000fe2000791e008 */
[----:B0-----:R-:W-:Y:S01]  /*11870*/  IMAD R7, R7, R11, RZ ;  /* 0x0000000b07077224 */ /* 0x001fe200078e02ff */
[----:B------:R-:W-:-:S04]  /*11880*/  SHF.R.S32.HI R21, RZ, 0x1f, R21 ;  /* 0x0000001fff157819 */ /* 0x000fc80000011415 */
[----:B------:R-:W-:Y:S02]  /*11890*/  IADD3.X R9, R21, R10, R13, P0, P1 ;  /* 0x0000000a15097210 */ /* 0x000fe400007e240d */
[----:B------:R-:W-:Y:S01]  /*118a0*/  SHF.R.S32.HI R13, RZ, 0x1f, R11 ;  /* 0x0000001fff0d7819 */ /* 0x000fe2000001140b */
[----:B------:R-:W-:-:S04]  /*118b0*/  IMAD.WIDE.U32 R8, R6, R11, R8 ;  /* 0x0000000b06087225 */ /* 0x000fc800078e0008 */
[----:B------:R-:W-:Y:S01]  /*118c0*/  IMAD R7, R6, R13, R7 ;  /* 0x0000000d06077224 */ /* 0x000fe200078e0207 */
[----:B--2---:R-:W-:-:S03]  /*118d0*/  LEA R4, P0, R8, R4, 0x2 ;  /* 0x0000000408047211 */ /* 0x004fc600078010ff */
[----:B------:R-:W-:Y:S02]  /*118e0*/  IMAD.IADD R6, R9, 0x1, R7 ;  /* 0x0000000109067824 */ /* 0x000fe400078e0207 */
[----:B------:R-:W-:-:S03]  /*118f0*/  IMAD.MOV.U32 R7, RZ, RZ, -0x800000 ;  /* 0xff800000ff077424 */ /* 0x000fc600078e00ff */
[----:B-1----:R-:W-:-:S05]  /*11900*/  LEA.HI.X R5, R8, R5, R6, 0x2, P0 ;  /* 0x0000000508057211 */ /* 0x002fca00000f1406 */
[----:B------:R2:W-:Y:S02]  /*11910*/  STG.E desc[UR40][R4.64], R7 ;  /* 0x0000000704007986 */ /* 0x0005e4000c101928 */
.L_x_768:
[----:B------:R-:W-:Y:S05]  /*11920*/  BSYNC B1 ;  /* 0x0000000000017941 */ /* 0x000fea0003800000 */
.L_x_767:
[----:B------:R-:W-:Y:S05]  /*11930*/  @P2 BRA `(.L_x_763) ;  /* 0x0000000800742947 */ /* 0x000fea0003800000 */
[----:B------:R-:W3:Y:S01]  /*11940*/  LDC R9, c[0x0][0xbe8] ;  /* 0x0002fa00ff097b82 */ /* 0x000ee20000000800 */
[----:B------:R-:W-:Y:S01]  /*11950*/  ULDC.64 UR4, c[0x0][0xaa0] ;  /* 0x0002a80000047ab9 */ /* 0x000fe20000000a00 */
[----:B--2---:R-:W-:Y:S01]  /*11960*/  SHF.R.S32.HI R7, RZ, 0x1f, R30 ;  /* 0x0000001fff077819 */ /* 0x004fe2000001141e */
[----:B------:R-:W-:Y:S01]  /*11970*/  IMAD R6, R26, UR4, RZ ;  /* 0x000000041a067c24 */ /* 0x000fe2000f8e02ff */
[----:B------:R-:W-:Y:S01]  /*11980*/  BSSY B1, `(.L_x_769) ;  /* 0x0000074000017945 */ /* 0x000fe20003800000 */
[----:B------:R-:W-:Y:S01]  /*11990*/  IMAD.WIDE.U32 R4, R3, UR4, RZ ;  /* 0x0000000403047c25 */ /* 0x000fe2000f8e00ff */
[----:B------:R-:W-:Y:S02]  /*119a0*/  LEA.HI R7, R7, R30, RZ, 0x3 ;  /* 0x0000001e07077211 */ /* 0x000fe400078f18ff */
[----:B------:R-:W2:Y:S01]  /*119b0*/  LDC R21, c[0x0][0xac8] ;  /* 0x0002b200ff157b82 */ /* 0x000ea20000000800 */
[----:B------:R-:W-:Y:S01]  /*119c0*/  IMAD R3, R3, UR5, R6 ;  /* 0x0000000503037c24 */ /* 0x000fe2000f8e0206 */
[----:B------:R-:W-:Y:S01]  /*119d0*/  SHF.R.S32.HI R15, RZ, 0x3, R7 ;  /* 0x00000003ff0f7819 */ /* 0x000fe20000011407 */
[----:B------:R-:W-:Y:S01]  /*119e0*/  ULDC.64 UR4, c[0x0][0xae8] ;  /* 0x0002ba0000047ab9 */ /* 0x000fe20000000a00 */
[----:B------:R-:W-:Y:S01]  /*119f0*/  VIADD R31, R188, 0x180 ;  /* 0x00000180bc1f7836 */ /* 0x000fe20000000000 */
[----:B------:R-:W-:Y:S01]  /*11a00*/  SHF.R.S32.HI R32, RZ, 0x1f, R205 ;  /* 0x0000001fff207819 */ /* 0x000fe200000114cd */
[----:B------:R-:W-:Y:S01]  /*11a10*/  IMAD.IADD R5, R5, 0x1, R3 ;  /* 0x0000000105057824 */ /* 0x000fe200078e0203 */
[----:B------:R-:W-:Y:S01]  /*11a20*/  LOP3.LUT R3, R7, 0xfffffff8, RZ, 0xc0, !PT ;  /* 0xfffffff807037812 */ /* 0x000fe200078ec0ff */
[----:B------:R-:W-:Y:S01]  /*11a30*/  IMAD R26, R202, 0x40, R15 ;  /* 0x00000040ca1a7824 */ /* 0x000fe200078e020f */
[----:B------:R-:W-:Y:S01]  /*11a40*/  SHF.R.S32.HI R33, RZ, 0x1f, R206 ;  /* 0x0000001fff217819 */ /* 0x000fe200000114ce */
[----:B------:R-:W-:Y:S01]  /*11a50*/  IMAD.WIDE.U32 R4, R199, UR4, R4 ;  /* 0x00000004c7047c25 */ /* 0x000fe2000f8e0004 */
[----:B------:R-:W-:-:S02]  /*11a60*/  SHF.R.S32.HI R34, RZ, 0x1f, R207 ;  /* 0x0000001fff227819 */ /* 0x000fc400000114cf */
[----:B------:R-:W-:Y:S01]  /*11a70*/  SHF.R.S32.HI R35, RZ, 0x1f, R208 ;  /* 0x0000001fff237819 */ /* 0x000fe200000114d0 */
[----:B------:R-:W-:Y:S01]  /*11a80*/  IMAD.IADD R30, R30, 0x1, -R3 ;  /* 0x000000011e1e7824 */ /* 0x000fe200078e0a03 */
[----:B------:R-:W-:Y:S01]  /*11a90*/  SHF.R.S32.HI R36, RZ, 0x1f, R209 ;  /* 0x0000001fff247819 */ /* 0x000fe200000114d1 */
[----:B------:R-:W-:Y:S01]  /*11aa0*/  IMAD R5, R199, UR5, R5 ;  /* 0x00000005c7057c24 */ /* 0x000fe2000f8e0205 */
[----:B---3--:R-:W-:Y:S01]  /*11ab0*/  ISETP.NE.AND P0, PT, R9, 0x1, PT ;  /* 0x000000010900780c */ /* 0x008fe20003f05270 */
[----:B------:R-:W-:Y:S01]  /*11ac0*/  IMAD R7, R30, 0x20, R15 ;  /* 0x000000201e077824 */ /* 0x000fe200078e020f */
[----:B------:R-:W-:Y:S01]  /*11ad0*/  ULDC.64 UR4, c[0x0][0xaf0] ;  /* 0x0002bc0000047ab9 */ /* 0x000fe20000000a00 */
[----:B------:R-:W-:Y:S01]  /*11ae0*/  VIADD R29, R188, 0x1c0 ;  /* 0x000001c0bc1d7836 */ /* 0x000fe20000000000 */
[----:B------:R-:W-:Y:S01]  /*11af0*/  SHF.R.S32.HI R30, RZ, 0x1f, R31 ;  /* 0x0000001fff1e7819 */ /* 0x000fe2000001141f */
[----:B------:R-:W-:Y:S02]  /*11b00*/  IMAD R8, R202, 0x40, R7 ;  /* 0x00000040ca087824 */ /* 0x000fe400078e0207 */
[----:B------:R-:W-:Y:S01]  /*11b10*/  IMAD R3, R28, UR4, RZ ;  /* 0x000000041c037c24 */ /* 0x000fe2000f8e02ff */
[-C--:B--2---:R-:W-:Y:S01]  /*11b20*/  ISETP.GE.AND P1, PT, R209, R21.reuse, PT ;  /* 0x00000015d100720c */ /* 0x084fe20003f26270 */
[----:B------:R-:W-:Y:S01]  /*11b30*/  IMAD.WIDE.U32 R4, R27, UR4, R4 ;  /* 0x000000041b047c25 */ /* 0x000fe2000f8e0004 */
[----:B------:R-:W-:-:S02]  /*11b40*/  ISETP.GE.AND P2, PT, R188, R21, PT ;  /* 0x00000015bc00720c */ /* 0x000fc40003f46270 */
[----:B------:R-:W-:Y:S01]  /*11b50*/  SHF.R.S32.HI R28, RZ, 0x1f, R29 ;  /* 0x0000001fff1c7819 */ /* 0x000fe2000001141d */
[----:B------:R-:W2:Y:S01]  /*11b60*/  @P0 LDC R11, c[0x0][0xbec] ;  /* 0x0002fb00ff0b0b82 */ /* 0x000ea20000000800 */
[----:B------:R-:W-:Y:S01]  /*11b70*/  IMAD R7, R27, UR5, R3 ;  /* 0x000000051b077c24 */ /* 0x000fe2000f8e0203 */
[----:B------:R-:W-:Y:S01]  /*11b80*/  ULDC.64 UR4, c[0x0][0xae0] ;  /* 0x0002b80000047ab9 */ /* 0x000fe20000000a00 */
[----:B------:R-:W-:Y:S02]  /*11b90*/  IMAD.MOV.U32 R3, RZ, RZ, R8 ;  /* 0x000000ffff037224 */ /* 0x000fe400078e0008 */
[----:B------:R-:W-:Y:S02]  /*11ba0*/  IMAD.IADD R5, R5, 0x1, R7 ;  /* 0x0000000105057824 */ /* 0x000fe400078e0207 */
[----:B------:R-:W-:Y:S01]  /*11bb0*/  IMAD R27, R0, R9, RZ ;  /* 0x00000009001b7224 */ /* 0x000fe200078e02ff */
[----:B------:R-:W3:Y:S01]  /*11bc0*/  @P0 LDC R13, c[0x0][0xbf0] ;  /* 0x0002fc00ff0d0b82 */ /* 0x000ee20000000800 */
[----:B------:R-:W-:-:S02]  /*11bd0*/  SEL R0, RZ, 0x1, P2 ;  /* 0x00000001ff007807 */ /* 0x000fc40001000000 */
[----:B------:R-:W-:Y:S01]  /*11be0*/  ISETP.GE.AND P2, PT, R29, R21, PT ;  /* 0x000000151d00720c */ /* 0x000fe20003f46270 */
[----:B--2---:R-:W-:-:S05]  /*11bf0*/  @P0 IMAD.HI.U32 R6, R8, R11, RZ ;  /* 0x0000000b08060227 */ /* 0x004fca00078e00ff */
[----:B---3--:R-:W-:Y:S02]  /*11c00*/  @P0 SHF.R.U32.HI R3, RZ, R13, R6 ;  /* 0x0000000dff030219 */ /* 0x008fe40000011606 */
[----:B------:R-:W-:Y:S02]  /*11c10*/  ISETP.GE.AND P0, PT, R208, R21, PT ;  /* 0x00000015d000720c */ /* 0x000fe40003f06270 */
[--C-:B------:R-:W-:Y:S01]  /*11c20*/  SHF.R.S32.HI R6, RZ, 0x1f, R3.reuse ;  /* 0x0000001fff067819 */ /* 0x100fe20000011403 */
[----:B------:R-:W-:Y:S02]  /*11c30*/  IMAD.MOV R7, RZ, RZ, -R3 ;  /* 0x000000ffff077224 */ /* 0x000fe400078e0a03 */
[----:B------:R-:W-:-:S04]  /*11c40*/  IMAD.WIDE.U32 R4, R3, UR4, R4 ;  /* 0x0000000403047c25 */ /* 0x000fc8000f8e0004 */
[----:B------:R-:W-:Y:S02]  /*11c50*/  IMAD R6, R6, UR4, RZ ;  /* 0x0000000406067c24 */ /* 0x000fe4000f8e02ff */
[----:B------:R-:W-:Y:S01]  /*11c60*/  IMAD R7, R9, R7, R8 ;  /* 0x0000000709077224 */ /* 0x000fe200078e0208 */
[----:B------:R-:W-:Y:S01]  /*11c70*/  SEL R8, RZ, 0xffffffff, P1 ;  /* 0xffffffffff087807 */ /* 0x000fe20000800000 */
[----:B------:R-:W-:Y:S01]  /*11c80*/  IMAD R9, R3, UR5, R6 ;  /* 0x0000000503097c24 */ /* 0x000fe2000f8e0206 */
[----:B------:R-:W-:Y:S01]  /*11c90*/  SEL R3, RZ, 0xffffffff, P0 ;  /* 0xffffffffff037807 */ /* 0x000fe20000000000 */
[----:B------:R-:W-:Y:S01]  /*11ca0*/  ULDC.64 UR4, c[0x0][0xad8] ;  /* 0x0002b60000047ab9 */ /* 0x000fe20000000a00 */
[-C--:B------:R-:W-:Y:S01]  /*11cb0*/  ISETP.GE.AND P0, PT, R207, R21.reuse, PT ;  /* 0x00000015cf00720c */ /* 0x080fe20003f06270 */
[----:B------:R-:W-:Y:S02]  /*11cc0*/  IMAD.SHL.U32 R11, R8, 0x2, RZ ;  /* 0x00000002080b7824 */ /* 0x000fe400078e00ff */
[----:B------:R-:W-:Y:S01]  /*11cd0*/  IMAD.SHL.U32 R3, R3, 0x4, RZ ;  /* 0x0000000403037824 */ /* 0x000fe200078e00ff */
[----:B------:R-:W-:Y:S01]  /*11ce0*/  SEL R6, RZ, 0xffffffff, P0 ;  /* 0xffffffffff067807 */ /* 0x000fe20000000000 */
[----:B------:R-:W-:Y:S01]  /*11cf0*/  IMAD.IADD R5, R5, 0x1, R9 ;  /* 0x0000000105057824 */ /* 0x000fe200078e0209 */
[----:B------:R-:W-:-:S02]  /*11d00*/  ISETP.GE.AND P0, PT, R206, R21, PT ;  /* 0x00000015ce00720c */ /* 0x000fc40003f06270 */
[----:B------:R-:W-:Y:S01]  /*11d10*/  LOP3.LUT R0, R11, 0x2, R0, 0xe2, !PT ;  /* 0x000000020b007812 */ /* 0x000fe200078ee200 */
[----:B------:R-:W-:Y:S01]  /*11d20*/  IMAD.SHL.U32 R8, R6, 0x8, RZ ;  /* 0x0000000806087824 */ /* 0x000fe200078e00ff */
[----:B------:R-:W-:Y:S01]  /*11d30*/  SEL R6, RZ, 0xffffffff, P0 ;  /* 0xffffffffff067807 */ /* 0x000fe20000000000 */
[----:B------:R-:W-:Y:S01]  /*11d40*/  IMAD.WIDE.U32 R4, R7, UR4, R4 ;  /* 0x0000000407047c25 */ /* 0x000fe2000f8e0004 */
[----:B------:R-:W-:Y:S02]  /*11d50*/  LOP3.LUT R3, R3, 0x4, R0, 0xe2, !PT ;  /* 0x0000000403037812 */ /* 0x000fe400078ee200 */
[----:B------:R-:W-:Y:S01]  /*11d60*/  ISETP.GE.AND P0, PT, R205, R21, PT ;  /* 0x00000015cd00720c */ /* 0x000fe20003f06270 */
[----:B------:R-:W-:Y:S01]  /*11d70*/  IMAD.SHL.U32 R6, R6, 0x10, RZ ;  /* 0x0000001006067824 */ /* 0x000fe200078e00ff */
[----:B------:R-:W-:Y:S02]  /*11d80*/  SHF.R.S32.HI R0, RZ, 0x1f, R7 ;  /* 0x0000001fff007819 */ /* 0x000fe40000011407 */
[----:B------:R-:W-:-:S02]  /*11d90*/  LOP3.LUT R3, R8, 0x8, R3, 0xe2, !PT ;  /* 0x0000000808037812 */ /* 0x000fc400078ee203 */
[----:B------:R-:W-:Y:S01]  /*11da0*/  SEL R8, RZ, 0xffffffff, P0 ;  /* 0xffffffffff087807 */ /* 0x000fe20000000000 */
[----:B------:R-:W-:Y:S01]  /*11db0*/  IMAD R0, R0, UR4, RZ ;  /* 0x0000000400007c24 */ /* 0x000fe2000f8e02ff */
[----:B------:R-:W-:Y:S02]  /*11dc0*/  ISETP.GE.AND P0, PT, R31, R21, PT ;  /* 0x000000151f00720c */ /* 0x000fe40003f06270 */
[----:B------:R-:W-:Y:S01]  /*11dd0*/  LOP3.LUT R6, R6, 0x10, R3, 0xe2, !PT ;  /* 0x0000001006067812 */ /* 0x000fe200078ee203 */
[----:B------:R-:W-:Y:S02]  /*11de0*/  IMAD.SHL.U32 R9, R8, 0x20, RZ ;  /* 0x0000002008097824 */ /* 0x000fe400078e00ff */
[----:B------:R-:W-:Y:S01]  /*11df0*/  IMAD R3, R7, UR5, R0 ;  /* 0x0000000507037c24 */ /* 0x000fe2000f8e0200 */
[----:B------:R-:W-:Y:S01]  /*11e00*/  SEL R7, RZ, 0x40, P0 ;  /* 0x00000040ff077807 */ /* 0x000fe20000000000 */
[----:B------:R-:W-:Y:S01]  /*11e10*/  ULDC.64 UR4, c[0x0][0xa80] ;  /* 0x0002a00000047ab9 */ /* 0x000fe20000000a00 */
[----:B------:R-:W-:Y:S01]  /*11e20*/  ISETP.GE.AND P0, PT, R26, R27, PT ;  /* 0x0000001b1a00720c */ /* 0x000fe20003f06270 */
[----:B------:R-:W-:Y:S01]  /*11e30*/  IMAD.IADD R3, R5, 0x1, R3 ;  /* 0x0000000105037824 */ /* 0x000fe200078e0203 */
[----:B------:R-:W-:-:S02]  /*11e40*/  LOP3.LUT R6, R9, 0x20, R6, 0xe2, !PT ;  /* 0x0000002009067812 */ /* 0x000fc400078ee206 */
[----:B------:R-:W-:Y:S02]  /*11e50*/  LEA R20, P1, R4, UR4, 0x1 ;  /* 0x0000000404147c11 */ /* 0x000fe4000f8208ff */
[----:B------:R-:W-:Y:S02]  /*11e60*/  SEL R5, RZ, 0x80, P2 ;  /* 0x00000080ff057807 */ /* 0x000fe40001000000 */
[----:B------:R-:W-:Y:S02]  /*11e70*/  LOP3.LUT R24, R6, R7, RZ, 0xfc, !PT ;  /* 0x0000000706187212 */ /* 0x000fe400078efcff */
[----:B------:R-:W-:Y:S02]  /*11e80*/  LEA.HI.X R3, R4, UR5, R3, 0x1, P1 ;  /* 0x0000000504037c11 */ /* 0x000fe400088f0c03 */
[----:B------:R-:W-:Y:S01]  /*11e90*/  LOP3.LUT R25, R24, R5, RZ, 0xfc, !PT ;  /* 0x0000000518197212 */ /* 0x000fe200078efcff */
[----:B------:R2:W3:Y:S04]  /*11ea0*/  SHFL.IDX PT, R4, R20, RZ, 0x181f ;  /* 0x00181fff14047589 */ /* 0x0004e800000e0000 */
[----:B------:R2:W4:Y:S01]  /*11eb0*/  SHFL.IDX PT, R5, R3, RZ, 0x181f ;  /* 0x00181fff03057589 */ /* 0x00052200000e0000 */
[----:B------:R-:W-:Y:S05]  /*11ec0*/  @P0 BRA `(.L_x_770) ;  /* 0x00000000007c0947 */ /* 0x000fea0003800000 */
[-C--:B------:R-:W-:Y:S02]  /*11ed0*/  ISETP.GE.AND P2, PT, R209, R21.reuse, PT ;  /* 0x00000015d100720c */ /* 0x080fe40003f46270 */
[-C--:B------:R-:W-:Y:S02]  /*11ee0*/  ISETP.GE.AND P1, PT, R188, R21.reuse, PT ;  /* 0x00000015bc00720c */ /* 0x080fe40003f26270 */
[-C--:B------:R-:W-:Y:S02]  /*11ef0*/  ISETP.GE.AND P5, PT, R208, R21.reuse, PT ;  /* 0x00000015d000720c */ /* 0x080fe40003fa6270 */
[----:B------:R-:W-:-:S07]  /*11f00*/  ISETP.GE.AND P3, PT, R207, R21, PT ;  /* 0x00000015cf00720c */ /* 0x000fce0003f66270 */
[CC--:B---3--:R-:W-:Y:S02]  /*11f10*/  @!P2 LEA R8, P0, R209.reuse, R4.reuse, 0x1 ;  /* 0x00000004d108a211 */ /* 0x0c8fe400078008ff */
[----:B----4-:R-:W-:Y:S02]  /*11f20*/  @!P1 IMAD.WIDE R6, R188, 0x2, R4 ;  /* 0x00000002bc069825 */ /* 0x010fe400078e0204 */
[----:B------:R-:W-:Y:S02]  /*11f30*/  @!P2 LEA.HI.X R9, R209, R5, R36, 0x1, P0 ;  /* 0x00000005d109a211 */ /* 0x000fe400000f0c24 */
[----:B------:R-:W-:Y:S01]  /*11f40*/  @!P5 LEA R14, P4, R208, R4, 0x1 ;  /* 0x00000004d00ed211 */ /* 0x000fe200078808ff */
[----:B------:R-:W-:Y:S01]  /*11f50*/  @!P1 ST.E.128 desc[UR40][R6.64], RZ ;  /* 0x000000ff06009985 */ /* 0x000fe2000c101d28 */
[-C--:B------:R-:W-:Y:S02]  /*11f60*/  ISETP.GE.AND P1, PT, R205, R21.reuse, PT ;  /* 0x00000015cd00720c */ /* 0x080fe40003f26270 */
[----:B------:R-:W-:Y:S01]  /*11f70*/  LOP3.LUT P0, RZ, R24, 0x40, RZ, 0xc0, !PT ;  /* 0x0000004018ff7812 */ /* 0x000fe2000780c0ff */
[----:B------:R3:W-:Y:S01]  /*11f80*/  @!P2 ST.E.128 desc[UR40][R8.64], RZ ;  /* 0x000000ff0800a985 */ /* 0x0007e2000c101d28 */
[----:B------:R-:W-:-:S02]  /*11f90*/  ISETP.GE.AND P2, PT, R206, R21, PT ;  /* 0x00000015ce00720c */ /* 0x000fc40003f46270 */
[-C--:B------:R-:W-:Y:S02]  /*11fa0*/  @!P5 LEA.HI.X R15, R208, R5.reuse, R35, 0x1, P4 ;  /* 0x00000005d00fd211 */ /* 0x080fe400020f0c23 */
[----:B------:R-:W-:Y:S02]  /*11fb0*/  LOP3.LUT P4, RZ, R25, 0x80, RZ, 0xc0, !PT ;  /* 0x0000008019ff7812 */ /* 0x000fe4000788c0ff */
[CC--:B------:R-:W-:Y:S01]  /*11fc0*/  @!P3 LEA R12, P6, R207.reuse, R4.reuse, 0x1 ;  /* 0x00000004cf0cb211 */ /* 0x0c0fe200078c08ff */
[----:B------:R4:W-:Y:S03]  /*11fd0*/  @!P5 ST.E.128 desc[UR40][R14.64], RZ ;  /* 0x000000ff0e00d985 */ /* 0x0009e6000c101d28 */
[----:B------:R-:W-:Y:S02]  /*11fe0*/  @!P3 LEA.HI.X R13, R207, R5, R34, 0x1, P6 ;  /* 0x00000005cf0db211 */ /* 0x000fe400030f0c22 */
[----:B---3--:R-:W-:-:S02]  /*11ff0*/  @!P1 LEA R8, P6, R205, R4, 0x1 ;  /* 0x00000004cd089211 */ /* 0x008fc400078c08ff */
        /* <DEDUP_REMOVED lines=12> */
.L_x_770:
[----:B------:R-:W-:Y:S05]  /*120c0*/  BSYNC B1 ;  /* 0x0000000000017941 */ /* 0x000fea0003800000 */
.L_x_769:
[----:B------:R-:W-:Y:S01]  /*120d0*/  VIADD R0, R26, 0x20 ;  /* 0x000000201a007836 */ /* 0x000fe20000000000 */
[----:B----4-:R4:W0:Y:S04]  /*120e0*/  SHFL.IDX PT, R5, R3, 0x1, 0x181f ;  /* 0x00381f0003057f89 */ /* 0x01082800000e0000 */
[----:B------:R-:W-:Y:S01]  /*120f0*/  ISETP.GE.AND P0, PT, R0, R27, PT ;  /* 0x0000001b0000720c */ /* 0x000fe20003f06270 */
[----:B---3--:R4:W3:-:S12]  /*12100*/  SHFL.IDX PT, R4, R20, 0x1, 0x181f ;  /* 0x00381f0014047f89 */ /* 0x0088d800000e0000 */
[----:B----4-:R-:W-:Y:S05]  /*12110*/  @P0 BRA `(.L_x_763) ;  /* 0x00000000007c0947 */ /* 0x010fea0003800000 */
[-C--:B------:R-:W-:Y:S02]  /*12120*/  ISETP.GE.AND P5, PT, R209, R21.reuse, PT ;  /* 0x00000015d100720c */ /* 0x080fe40003fa6270 */
[-C--:B------:R-:W-:Y:S02]  /*12130*/  ISETP.GE.AND P4, PT, R188, R21.reuse, PT ;  /* 0x00000015bc00720c */ /* 0x080fe40003f86270 */
[-C--:B------:R-:W-:Y:S02]  /*12140*/  ISETP.GE.AND P0, PT, R208, R21.reuse, PT ;  /* 0x00000015d000720c */ /* 0x080fe40003f06270 */
[----:B------:R-:W-:Y:S02]  /*12150*/  ISETP.GE.AND P1, PT, R207, R21, PT ;  /* 0x00000015cf00720c */ /* 0x000fe40003f26270 */
[----:B------:R-:W-:-:S05]  /*12160*/  LOP3.LUT P2, RZ, R24, 0x40, RZ, 0xc0, !PT ;  /* 0x0000004018ff7812 */ /* 0x000fca000784c0ff */
[CC--:B---3--:R-:W-:Y:S02]  /*12170*/  @!P5 LEA R8, P3, R209.reuse, R4.reuse, 0x1 ;  /* 0x00000004d108d211 */ /* 0x0c8fe400078608ff */
[----:B0-----:R-:W-:Y:S02]  /*12180*/  @!P4 IMAD.WIDE R6, R188, 0x2, R4 ;  /* 0x00000002bc06c825 */ /* 0x001fe400078e0204 */
[----:B------:R-:W-:Y:S02]  /*12190*/  @!P5 LEA.HI.X R9, R209, R5, R36, 0x1, P3 ;  /* 0x00000005d109d211 */ /* 0x000fe400018f0c24 */
[-C--:B------:R-:W-:Y:S01]  /*121a0*/  ISETP.GE.AND P3, PT, R206, R21.reuse, PT ;  /* 0x00000015ce00720c */ /* 0x080fe20003f66270 */
[----:B------:R0:W-:Y:S01]  /*121b0*/  @!P4 ST.E.128 desc[UR40][R6.64], RZ ;  /* 0x000000ff0600c985 */ /* 0x0001e2000c101d28 */
[----:B------:R-:W-:Y:S02]  /*121c0*/  @!P0 LEA R10, P6, R208, R4, 0x1 ;  /* 0x00000004d00a8211 */ /* 0x000fe400078c08ff */
[----:B------:R-:W-:Y:S01]  /*121d0*/  LOP3.LUT P4, RZ, R25, 0x80, RZ, 0xc0, !PT ;  /* 0x0000008019ff7812 */ /* 0x000fe2000788c0ff */
[----:B------:R4:W-:Y:S01]  /*121e0*/  @!P5 ST.E.128 desc[UR40][R8.64], RZ ;  /* 0x000000ff0800d985 */ /* 0x0009e2000c101d28 */
[----:B------:R-:W-:-:S02]  /*121f0*/  ISETP.GE.AND P5, PT, R205, R21, PT ;  /* 0x00000015cd00720c */ /* 0x000fc40003fa6270 */
[----:B------:R-:W-:Y:S02]  /*12200*/  @!P0 LEA.HI.X R11, R208, R5, R35, 0x1, P6 ;  /* 0x00000005d00b8211 */ /* 0x000fe400030f0c23 */
[----:B------:R-:W-:-:S03]  /*12210*/  @!P1 LEA R12, P6, R207, R4, 0x1 ;  /* 0x00000004cf0c9211 */ /* 0x000fc600078c08ff */
[----:B------:R4:W-:Y:S01]  /*12220*/  @!P0 ST.E.128 desc[UR40][R10.64], RZ ;  /* 0x000000ff0a008985 */ /* 0x0009e2000c101d28 */
[-C--:B------:R-:W-:Y:S02]  /*12230*/  @!P1 LEA.HI.X R13, R207, R5.reuse, R34, 0x1, P6 ;  /* 0x00000005cf0d9211 */ /* 0x080fe400030f0c22 */
[CC--:B0-----:R-:W-:Y:S02]  /*12240*/  @!P3 LEA R6, P6, R206.reuse, R4.reuse, 0x1 ;  /* 0x00000004ce06b211 */ /* 0x0c1fe400078c08ff */
[CC--:B------:R-:W-:Y:S01]  /*12250*/  @P2 LEA R14, P0, R31.reuse, R4.reuse, 0x1 ;  /* 0x000000041f0e2211 */ /* 0x0c0fe200078008ff */
[----:B------:R4:W-:Y:S01]  /*12260*/  @!P1 ST.E.128 desc[UR40][R12.64], RZ ;  /* 0x000000ff0c009985 */ /* 0x0009e2000c101d28 */
[-C--:B------:R-:W-:Y:S02]  /*12270*/  @!P3 LEA.HI.X R7, R206, R5.reuse, R33, 0x1, P6 ;  /* 0x00000005ce07b211 */ /* 0x080fe400030f0c21 */
[----:B------:R-:W-:Y:S02]  /*12280*/  @P2 LEA.HI.X R15, R31, R5, R30, 0x1, P0 ;  /* 0x000000051f0f2211 */ /* 0x000fe400000f0c1e */
[-C--:B--2---:R-:W-:Y:S01]  /*12290*/  @P4 LEA R20, P6, R29, R4.reuse, 0x1 ;  /* 0x000000041d144211 */ /* 0x084fe200078c08ff */
[----:B------:R4:W-:Y:S01]  /*122a0*/  @!P3 ST.E.128 desc[UR40][R6.64], RZ ;  /* 0x000000ff0600b985 */ /* 0x0009e2000c101d28 */
[----:B------:R-:W-:-:S02]  /*122b0*/  @!P5 LEA R4, P0, R205, R4, 0x1 ;  /* 0x00000004cd04d211 */ /* 0x000fc400078008ff */
[-C--:B------:R-:W-:Y:S02]  /*122c0*/  @P4 LEA.HI.X R21, R29, R5.reuse, R28, 0x1, P6 ;  /* 0x000000051d154211 */ /* 0x080fe400030f0c1c */
[----:B------:R-:W-:-:S05]  /*122d0*/  @!P5 LEA.HI.X R5, R205, R5, R32, 0x1, P0 ;  /* 0x00000005cd05d211 */ /* 0x000fca00000f0c20 */
[----:B------:R4:W-:Y:S04]  /*122e0*/  @!P5 ST.E.128 desc[UR40][R4.64], RZ ;  /* 0x000000ff0400d985 */ /* 0x0009e8000c101d28 */
[----:B------:R4:W-:Y:S04]  /*122f0*/  @P2 ST.E.128 desc[UR40][R14.64], RZ ;  /* 0x000000ff0e002985 */ /* 0x0009e8000c101d28 */
[----:B------:R4:W-:Y:S02]  /*12300*/  @P4 ST.E.128 desc[UR40][R20.64], RZ ;  /* 0x000000ff14004985 */ /* 0x0009e4000c101d28 */
.L_x_763:
[----:B------:R-:W-:Y:S05]  /*12310*/  BSYNC B0 ;  /* 0x0000000000007941 */ /* 0x000fea0003800000 */
.L_x_756:
[----:B------:R-:W-:Y:S02]  /*12320*/  ULDC UR4, c[0x0][0xc3c] ;  /* 0x00030f0000047ab9 */ /* 0x000fe40000000800 */
[----:B-1----:R-:W-:-:S13]  /*12330*/  ISETP.GE.AND P0, PT, R155, UR4, PT ;  /* 0x000000049b007c0c */ /* 0x002fda000bf06270 */
[----:B------:R-:W-:Y:S05]  /*12340*/  @!P0 BRA `(.L_x_771) ;  /* 0xfffffef000a48947 */ /* 0x000fea000383ffff */
[----:B------:R-:W-:Y:S05]  /*12350*/  BRA `(.L_x_643) ;  /* 0x00000090001c7947 */ /* 0x000fea0003800000 */
.L_x_641:
[----:B------:R-:W-:-:S08]  /*12360*/  NOP ;  /* 0x0000000000007918 */ /* 0x000fd00000000000 */
[----:B---3--:R-:W0:-:S00]  /*12370*/  USETMAXREG.DEALLOC.CTAPOOL 0x18 ;  /* 0x00000018000079c8 */ /* 0x008e0000080e0500 */
[----:B0-----:R-:W2:Y:S01]  /*12380*/  LDL.LU R2, [R1+0x28] ;  /* 0x0000280001027983 */ /* 0x001ea20000300800 */
[----:B------:R-:W-:Y:S01]  /*12390*/  LOP3.LUT R0, R0, 0x3, RZ, 0xc0, !PT ;  /* 0x0000000300007812 */ /* 0x000fe200078ec0ff */
[----:B------:R-:W-:-:S05]  /*123a0*/  IMAD.MOV.U32 R7, RZ, RZ, RZ ;  /* 0x000000ffff077224 */ /* 0x000fca00078e00ff */
[----:B------:R-:W0:Y:S02]  /*123b0*/  SHFL.IDX PT, R0, R0, RZ, 0x1f ;  /* 0x00001fff00007589 */ /* 0x000e2400000e0000 */
[----:B0-----:R-:W-:Y:S02]  /*123c0*/  ISETP.NE.AND P0, PT, R0, RZ, PT ;  /* 0x000000ff0000720c */ /* 0x001fe40003f05270 */
[----:B--2---:R-:W-:-:S11]  /*123d0*/  LOP3.LUT R2, R2, 0xfffffffd, RZ, 0xc0, !PT ;  /* 0xfffffffd02027812 */ /* 0x004fd600078ec0ff */
[----:B------:R-:W-:-:S05]  /*123e0*/  @P0 LOP3.LUT R2, R2, 0x2, RZ, 0xfc, !PT ;  /* 0x0000000202020812 */ /* 0x000fca00078efcff */
[----:B------:R0:W-:Y:S01]  /*123f0*/  STL [R1+0x28], R2 ;  /* 0x0000280201007387 */ /* 0x0001e20000100800 */
        /* <DEDUP_REMOVED lines=10> */
.L_x_772:
[----:B------:R-:W-:Y:S01]  /*124a0*/  LOP3.LUT R0, R6, 0x1f, RZ, 0xc0, !PT ;  /* 0x0000001f06007812 */ /* 0x000fe200078ec0ff */
[----:B------:R-:W-:Y:S01]  /*124b0*/  ULDC UR4, c[0x0][0xc3c] ;  /* 0x00030f0000047ab9 */ /* 0x000fe20000000800 */
[----:B------:R-:W-:Y:S01]  /*124c0*/  IMAD.MOV.U32 R10, RZ, RZ, RZ ;  /* 0x000000ffff0a7224 */ /* 0x000fe200078e00ff */
[----:B------:R-:W1:Y:S01]  /*124d0*/  S2UR UR6, SR_CTAID.X ;  /* 0x00000000000679c3 */ /* 0x000e620000002500 */
[----:B------:R-:W-:Y:S01]  /*124e0*/  ISETP.NE.AND P0, PT, R0, 0x1f, PT ;  /* 0x0000001f0000780c */ /* 0x000fe20003f05270 */
[----:B------:R-:W-:-:S03]  /*124f0*/  ULDC UR5, c[0x0][0xc38] ;  /* 0x00030e0000057ab9 */ /* 0x000fc60000000800 */
[----:B------:R-:W-:-:S13]  /*12500*/  ISETP.GE.OR P1, PT, R0, UR4, !P0 ;  /* 0x0000000400007c0c */ /* 0x000fda000c726670 */
[----:B0-----:R-:W0:Y:S08]  /*12510*/  @!P1 LDC.64 R2, c[0x0][0xc80] ;  /* 0x00032000ff029b82 */ /* 0x001e300000000a00 */
[----:B------:R-:W2:Y:S01]  /*12520*/  @!P1 LDC.64 R4, c[0x0][0xc78] ;  /* 0x00031e00ff049b82 */ /* 0x000ea20000000a00 */
[----:B0-----:R-:W-:-:S05]  /*12530*/  @!P1 IMAD.WIDE.U32 R2, R0, 0x4, R2 ;  /* 0x0000000400029825 */ /* 0x001fca00078e0002 */
        /* <DEDUP_REMOVED lines=27> */
[----:B------:R-:W-:Y:S01]  /*126f0*/  IMAD.MOV.U32 R11, RZ, RZ, R8 ;  /* 0x000000ffff0b7224 */ /* 0x000fe200078e0008 */
[----:B-1----:R-:W-:-:S13]  /*12700*/  ISETP.GT.AND P6, PT, R8, UR6, PT ;  /* 0x0000000608007c0c */ /* 0x002fda000bfc4270 */
[----:B------:R-:W-:Y:S05]  /*12710*/  @P6 BRA `(.L_x_774) ;  /* 0x0000000000a46947 */ /* 0x000fea0003800000 */
[----:B------:R-:W-:Y:S01]  /*12720*/  IMAD.MOV.U32 R8, RZ, RZ, R11 ;  /* 0x000000ffff087224 */ /* 0x000fe200078e000b */
[----:B------:R-:W-:Y:S01]  /*12730*/  UMOV UR4, URZ ;  /* 0x0000003f00047c82 */ /* 0x000fe20008000000 */
[----:B------:R-:W-:-:S05]  /*12740*/  ULDC UR5, c[0x0][0xc38] ;  /* 0x00030e0000057ab9 */ /* 0x000fca0000000800 */
.L_x_776:
        /* <DEDUP_REMOVED lines=38> */
.L_x_774:
        /* <DEDUP_REMOVED lines=20> */
.L_x_777:
        /* <DEDUP_REMOVED lines=54> */
.L_x_775:
[----:B------:R-:W-:Y:S01]  /*12e50*/  IMAD.U32 R2, RZ, RZ, UR6 ;  /* 0x00000006ff027e24 */ /* 0x000fe2000f8e00ff */
[----:B------:R1:W-:Y:S04]  /*12e60*/  STL [R1+0x4], RZ ;  /* 0x000004ff01007387 */ /* 0x0003e80000100800 */
[----:B------:R1:W-:Y:S04]  /*12e70*/  STL [R1+0x8], RZ ;  /* 0x000008ff01007387 */ /* 0x0003e80000100800 */
[----:B------:R1:W-:Y:S02]  /*12e80*/  STL [R1], R2 ;  /* 0x0000000201007387 */ /* 0x0003e40000100800 */
.L_x_778:
        /* <DEDUP_REMOVED lines=10> */
.L_x_773:
[----:B--2---:R-:W2:Y:S01]  /*12f30*/  LDL R0, [R1+0xc] ;  /* 0x00000c0001007983 */ /* 0x004ea20000100800 */
[----:B------:R-:W-:Y:S01]  /*12f40*/  ULDC UR4, c[0x0][0xc3c] ;  /* 0x00030f0000047ab9 */ /* 0x000fe20000000800 */
[----:B------:R-:W-:Y:S01]  /*12f50*/  IMAD.MOV.U32 R19, RZ, RZ, RZ ;  /* 0x000000ffff137224 */ /* 0x000fe200078e00ff */
[----:B--2---:R-:W-:Y:S01]  /*12f60*/  ISETP.GE.AND P0, PT, R0, UR4, PT ;  /* 0x0000000400007c0c */ /* 0x004fe2000bf06270 */
[----:B------:R-:W-:-:S05]  /*12f70*/  IMAD.MOV.U32 R0, RZ, RZ, 0x1 ;  /* 0x00000001ff007424 */ /* 0x000fca00078e00ff */
[----:B------:R2:W-:Y:S04]  /*12f80*/  STL [R1+0x14], R0 ;  /* 0x0000140001007387 */ /* 0x0005e80000100800 */
[----:B------:R2:W-:Y:S03]  /*12f90*/  STL [R1+0x54], RZ ;  /* 0x000054ff01007387 */ /* 0x0005e60000100800 */
[----:B------:R-:W-:Y:S05]  /*12fa0*/  @P0 BRA `(.L_x_779) ;  /* 0x0000008000280947 */ /* 0x000fea0003800000 */
[----:B------:R-:W3:Y:S01]  /*12fb0*/  S2UR UR5, SR_CgaCtaId ;  /* 0x00000000000579c3 */ /* 0x000ee20000008800 */
[C---:B--2---:R-:W-:Y:S01]  /*12fc0*/  IMAD.SHL.U32 R0, R6.reuse, 0x8, RZ ;  /* 0x0000000806007824 */ /* 0x044fe200078e00ff */
[----:B------:R-:W-:Y:S01]  /*12fd0*/  LOP3.LUT R4, R6, 0x7f, RZ, 0xc0, !PT ;  /* 0x0000007f06047812 */ /* 0x000fe200078ec0ff */
[----:B------:R-:W-:Y:S01]  /*12fe0*/  UMOV UR4, 0x400 ;  /* 0x0000040000047882 */ /* 0x000fe20000000000 */
[----:B------:R-:W-:Y:S01]  /*12ff0*/  BSSY B8, `(.L_x_779) ;  /* 0x0000805000087945 */ /* 0x000fe20003800000 */
[----:B------:R-:W-:Y:S01]  /*13000*/  IMAD.MOV.U32 R19, RZ, RZ, RZ ;  /* 0x000000ffff137224 */ /* 0x000fe200078e00ff */
[----:B------:R-:W-:Y:S01]  /*13010*/  LOP3.LUT R3, R0, 0x1f8, RZ, 0xc0, !PT ;  /* 0x000001f800037812 */ /* 0x000fe200078ec0ff */
[----:B01----:R-:W-:Y:S01]  /*13020*/  IMAD.SHL.U32 R2, R4, 0x8, RZ ;  /* 0x0000000804027824 */ /* 0x003fe200078e00ff */
[----:B------:R-:W-:Y:S01]  /*13030*/  ULDC.64 UR38, c[0x0][0x198] ;  /* 0x0000660000267ab9 */ /* 0x000fe20000000a00 */
[----:B------:R-:W-:Y:S01]  /*13040*/  IMAD.MOV.U32 R0, RZ, RZ, 0x1 ;  /* 0x00000001ff007424 */ /* 0x000fe200078e00ff */
[----:B------:R-:W-:Y:S01]  /*13050*/  LOP3.LUT R3, R3, 0x38, R6, 0x78, !PT ;  /* 0x0000003803037812 */ /* 0x000fe200078e7806 */
[----:B------:R-:W-:Y:S01]  /*13060*/  IMAD.SHL.U32 R6, R6, 0x10, RZ ;  /* 0x0000001006067824 */ /* 0x000fe200078e00ff */
[----:B------:R-:W-:-:S02]  /*13070*/  ULDC UR36, c[0x0][0xc] ;  /* 0x0000030000247ab9 */ /* 0x000fc40000000800 */
[----:B------:R-:W-:Y:S02]  /*13080*/  LOP3.LUT R3, R3, 0x200, R2, 0xf8, !PT ;  /* 0x0000020003037812 */ /* 0x000fe400078ef802 */
[----:B------:R-:W-:-:S04]  /*13090*/  SHF.R.U32.HI R2, RZ, 0x3, R4 ;  /* 0x00000003ff027819 */ /* 0x000fc80000011604 */
[----:B------:R-:W-:Y:S01]  /*130a0*/  LOP3.LUT R4, R2, 0x70, R6, 0xf8, !PT ;  /* 0x0000007002047812 */ /* 0x000fe200078ef806 */
[----:B---3--:R-:W-:-:S06]  /*130b0*/  ULEA UR4, UR5, UR4, 0x18 ;  /* 0x0000000405047291 */ /* 0x008fcc000f8ec03f */
[----:B------:R-:W-:-:S04]  /*130c0*/  IMAD.U32 R18, RZ, RZ, UR4 ;  /* 0x00000004ff127e24 */ /* 0x000fc8000f8e00ff */
[----:B------:R-:W-:-:S05]  /*130d0*/  IMAD R2, R3, 0x2, R18 ;  /* 0x0000000203027824 */ /* 0x000fca00078e0212 */
[----:B------:R0:W-:Y:S04]  /*130e0*/  STL [R1+0x60], R2 ;  /* 0x0000600201007387 */ /* 0x0001e80000100800 */
[----:B------:R0:W-:Y:S04]  /*130f0*/  STL [R1+0x54], RZ ;  /* 0x000054ff01007387 */ /* 0x0001e80000100800 */
[----:B------:R0:W-:Y:S04]  /*13100*/  STL [R1+0x18], R0 ;  /* 0x0000180001007387 */ /* 0x0001e80000100800 */
[----:B------:R0:W-:Y:S04]  /*13110*/  STL [R1+0x10], RZ ;  /* 0x000010ff01007387 */ /* 0x0001e80000100800 */
[----:B------:R0:W-:Y:S02]  /*13120*/  STL [R1+0x14], R0 ;  /* 0x0000140001007387 */ /* 0x0001e40000100800 */
.L_x_945:
[----:B0-----:R-:W2:Y:S01]  /*13130*/  LDL R0, [R1+0xc] ;  /* 0x00000c0001007983 */ /* 0x001ea20000100800 */
[----:B------:R-:W2:Y:S01]  /*13140*/  LDC.64 R2, c[0x0][0xc88] ;  /* 0x00032200ff027b82 */ /* 0x000ea20000000a00 */
[----:B------:R-:W-:Y:S05]  /*13150*/  YIELD ;  /* 0x0000000000007946 */ /* 0x000fea0003800000 */
[----:B------:R-:W-:Y:S01]  /*13160*/  ULDC.64 UR4, c[0x0][0xa28] ;  /* 0x00028a0000047ab9 */ /* 0x000fe20000000a00 */
[----:B------:R-:W-:Y:S02]  /*13170*/  CS2R R8, SRZ ;  /* 0x0000000000087805 */ /* 0x000fe4000001ff00 */
[----:B------:R-:W-:Y:S01]  /*13180*/  ISETP.NE.U32.AND P0, PT, RZ, UR4, PT ;  /* 0x00000004ff007c0c */ /* 0x000fe2000bf05070 */
[----:B------:R-:W-:Y:S01]  /*13190*/  ULDC.64 UR10, c[0x0][0xa18] ;  /* 0x00028600000a7ab9 */ /* 0x000fe20000000a00 */
[----:B------:R-:W-:Y:S01]  /*131a0*/  ULDC.64 UR8, c[0x0][0xa10] ;  /* 0x0002840000087ab9 */ /* 0x000fe20000000a00 */
[----:B------:R-:W-:Y:S01]  /*131b0*/  ULDC.64 UR6, c[0x0][0xa08] ;  /* 0x0002820000067ab9 */ /* 0x000fe20000000a00 */
[----:B--2---:R-:W-:-:S05]  /*131c0*/  IMAD.WIDE R2, R0, 0x4, R2 ;  /* 0x0000000400027825 */ /* 0x004fca00078e0202 */
[----:B------:R-:W2:Y:S01]  /*131d0*/  LDG.E R13, desc[UR40][R2.64] ;  /* 0x00000028020d7981 */ /* 0x000ea2000c1e1900 */
[----:B------:R-:W-:Y:S02]  /*131e0*/  ISETP.NE.AND.EX P0, PT, RZ, UR5, PT, P0 ;  /* 0x00000005ff007c0c */ /* 0x000fe4000bf05300 */
        /* <DEDUP_REMOVED lines=9> */
[----:B-1----:R1:W5:Y:S01]  /*13280*/  @P0 LDG.E R8, desc[UR40][R2.64] ;  /* 0x0000002802080981 */ /* 0x002362000c1e1900 */
[----:B------:R-:W-:Y:S01]  /*13290*/  ISETP.NE.AND.EX P1, PT, RZ, UR5, PT, P1 ;  /* 0x00000005ff007c0c */ /* 0x000fe2000bf25310 */
[----:B---3--:R-:W-:Y:S01]  /*132a0*/  IMAD.MOV.U32 R12, RZ, RZ, RZ ;  /* 0x000000ffff0c7224 */ /* 0x008fe200078e00ff */
[----:B------:R-:W-:Y:S01]  /*132b0*/  ISETP.NE.U32.AND P3, PT, RZ, UR10, PT ;  /* 0x0000000aff007c0c */ /* 0x000fe2000bf65070 */
[----:B------:R-:W-:Y:S01]  /*132c0*/  STL [R1+0x1c], R14 ;  /* 0x00001c0e01007387 */ /* 0x000fe20000100800 */
[----:B------:R-:W-:Y:S01]  /*132d0*/  ISETP.NE.U32.AND P0, PT, RZ, UR6, PT ;  /* 0x00000006ff007c0c */ /* 0x000fe2000bf05070 */
[----:B0-----:R-:W-:Y:S01]  /*132e0*/  IMAD.MOV.U32 R0, RZ, RZ, RZ ;  /* 0x000000ffff007224 */ /* 0x001fe200078e00ff */
[----:B------:R-:W-:Y:S02]  /*132f0*/  ISETP.NE.U32.AND P2, PT, RZ, UR8, PT ;  /* 0x00000008ff007c0c */ /* 0x000fe4000bf45070 */
[C---:B------:R-:W-:Y:S02]  /*13300*/  IADD3 R6, P5, R17.reuse, UR6, RZ ;  /* 0x0000000611067c10 */ /* 0x040fe4000ffbe0ff */
[----:B-1----:R-:W-:-:S02]  /*13310*/  IADD3 R2, P4, R17, UR4, RZ ;  /* 0x0000000411027c10 */ /* 0x002fc4000ff9e0ff */
[----:B------:R-:W-:Y:S02]  /*13320*/  ISETP.NE.AND.EX P3, PT, RZ, UR11, PT, P3 ;  /* 0x0000000bff007c0c */ /* 0x000fe4000bf65330 */
[C---:B------:R-:W-:Y:S02]  /*13330*/  IADD3.X R3, R14.reuse, UR5, RZ, P4, !PT ;  /* 0x000000050e037c10 */ /* 0x040fe4000a7fe4ff */
[----:B------:R-:W-:Y:S02]  /*13340*/  IADD3 R4, P4, R17, UR8, RZ ;  /* 0x0000000811047c10 */ /* 0x000fe4000ff9e0ff */
[----:B------:R-:W-:Y:S01]  /*13350*/  ISETP.NE.AND.EX P0, PT, RZ, UR7, PT, P0 ;  /* 0x00000007ff007c0c */ /* 0x000fe2000bf05300 */
[----:B------:R-:W2:Y:S01]  /*13360*/  @P1 LDG.E R9, desc[UR40][R2.64] ;  /* 0x0000002802091981 */ /* 0x000ea2000c1e1900 */
[----:B------:R-:W-:Y:S01]  /*13370*/  IADD3.X R5, R14, UR9, RZ, P4, !PT ;  /* 0x000000090e057c10 */ /* 0x000fe2000a7fe4ff */
[----:B------:R-:W-:Y:S01]  /*13380*/  ULDC UR4, c[0x0][0x288] ;  /* 0x0000a20000047ab9 */ /* 0x000fe20000000800 */
[----:B------:R-:W-:-:S02]  /*13390*/  ISETP.NE.AND.EX P2, PT, RZ, UR9, PT, P2 ;  /* 0x00000009ff007c0c */ /* 0x000fc4000bf45320 */
[----:B------:R-:W-:Y:S02]  /*133a0*/  IADD3.X R7, R14, UR7, RZ, P5, !PT ;  /* 0x000000070e077c10 */ /* 0x000fe4000affe4ff */
[----:B------:R-:W-:-:S04]  /*133b0*/  @P3 IADD3 R10, P4, R17, UR10, RZ ;  /* 0x0000000a110a3c10 */ /* 0x000fc8000ff9e0ff */
[----:B------:R-:W-:Y:S01]  /*133c0*/  @P3 IADD3.X R11, R14, UR11, RZ, P4, !PT ;  /* 0x0000000b0e0b3c10 */ /* 0x000fe2000a7fe4ff */
[----:B------:R-:W5:Y:S04]  /*133d0*/  @P0 LDG.E R12, desc[UR40][R6.64] ;  /* 0x00000028060c0981 */ /* 0x000f68000c1e1900 */
[----:B------:R-:W5:Y:S04]  /*133e0*/  @P2 LDG.E R0, desc[UR40][R4.64] ;  /* 0x0000002804002981 */ /* 0x000f68000c1e1900 */
[----:B--2---:R0:W-:Y:S02]  /*133f0*/  STL [R1+0x44], R9 ;  /* 0x0000440901007387 */ /* 0x0041e40000100800 */
[----:B0-----:R-:W-:Y:S01]  /*13400*/  IMAD.U32 R9, RZ, RZ, UR4 ;  /* 0x00000004ff097e24 */ /* 0x001fe2000f8e00ff */
[----:B------:R-:W-:-:S05]  /*13410*/  ULDC.64 UR4, c[0x0][0x418] ;  /* 0x0001060000047ab9 */ /* 0x000fca0000000a00 */
[----:B------:R0:W2:Y:S01]  /*13420*/  @P3 LDG.E R9, desc[UR40][R10.64] ;  /* 0x000000280a093981 */ /* 0x0000a2000c1e1900 */
[----:B------:R-:W-:-:S03]  /*13430*/  UISETP.NE.U32.AND UP0, UPT, UR4, URZ, UPT ;  /* 0x0000003f0400728c */ /* 0x000fc6000bf05070 */
[----:B------:R-:W-:Y:S01]  /*13440*/  ULDC UR4, c[0x0][0x424] ;  /* 0x0001090000047ab9 */ /* 0x000fe20000000800 */
[----:B------:R-:W-:-:S03]  /*13450*/  UISETP.NE.AND.EX UP0, UPT, UR5, URZ, UPT, UP0 ;  /* 0x0000003f0500728c */ /* 0x000fc6000bf05300 */
[----:B------:R-:W-:Y:S01]  /*13460*/  ULDC UR5, c[0x0][0x2f0] ;  /* 0x0000bc0000057ab9 */ /* 0x000fe20000000800 */
[----:B------:R-:W-:-:S04]  /*13470*/  USEL UR4, UR4, 0x1, UP0 ;  /* 0x0000000104047887 */ /* 0x000fc80008000000 */
[----:B------:R-:W-:-:S03]  /*13480*/  UIMAD UR4, UR4, UR5, URZ ;  /* 0x00000005040472a4 */ /* 0x000fc6000f8e023f */
[----:B------:R-:W-:Y:S02]  /*13490*/  ULDC UR5, c[0x0][0x348] ;  /* 0x0000d20000057ab9 */ /* 0x000fe40000000800 */
[----:B0-----:R-:W-:Y:S01]  /*134a0*/  IMAD.U32 R11, RZ, RZ, UR5 ;  /* 0x00000005ff0b7e24 */ /* 0x001fe2000f8e00ff */
[----:B--2---:R0:W-:Y:S02]  /*134b0*/  STL [R1+0x58], R9 ;  /* 0x0000580901007387 */ /* 0x0041e40000100800 */
[----:B0-----:R-:W-:Y:S01]  /*134c0*/  IMAD.U32 R9, RZ, RZ, UR4 ;  /* 0x00000004ff097e24 */ /* 0x001fe2000f8e00ff */
[----:B------:R-:W-:Y:S06]  /*134d0*/  @P3 BRA `(.L_x_780) ;  /* 0x0000000000143947 */ /* 0x000fec0003800000 */
[----:B------:R-:W-:Y:S05]  /*134e0*/  @!P1 BRA `(.L_x_780) ;  /* 0x0000000000109947 */ /* 0x000fea0003800000 */
[----:B------:R-:W2:Y:S04]  /*134f0*/  LDG.E R10, desc[UR40][R2.64] ;  /* 0x00000028020a7981 */ /* 0x000ea8000c1e1900 */
[----:B------:R-:W2:Y:S02]  /*13500*/  LDG.E R2, desc[UR40][R2.64+0x4] ;  /* 0x0000042802027981 */ /* 0x000ea4000c1e1900 */
[----:B--2---:R-:W-:-:S05]  /*13510*/  IMAD.IADD R2, R2, 0x1, -R10 ;  /* 0x0000000102027824 */ /* 0x004fca00078e0a0a */
[----:B------:R0:W-:Y:S02]  /*13520*/  STL [R1+0x58], R2 ;  /* 0x0000580201007387 */ /* 0x0001e40000100800 */
.L_x_780:
[----:B------:R-:W2:Y:S01]  /*13530*/  LDL.LU R3, [R1+0x8] ;  /* 0x0000080001037983 */ /* 0x000ea20000300800 */
[----:B------:R-:W-:Y:S02]  /*13540*/  ULDC.64 UR4, c[0x0][0xa20] ;  /* 0x0002880000047ab9 */ /* 0x000fe40000000a00 */
[----:B------:R-:W-:Y:S01]  /*13550*/  ISETP.NE.U32.AND P1, PT, RZ, UR4, PT ;  /* 0x00000004ff007c0c */ /* 0x000fe2000bf25070 */
[----:B------:R1:W-:Y:S03]  /*13560*/  STL [R1+0x8], R13 ;  /* 0x0000080d01007387 */ /* 0x0003e60000100800 */
[----:B------:R-:W-:Y:S02]  /*13570*/  ISETP.NE.AND.EX P1, PT, RZ, UR5, PT, P1 ;  /* 0x00000005ff007c0c */ /* 0x000fe4000bf25310 */
[C---:B--2---:R-:W-:Y:S02]  /*13580*/  LOP3.LUT R10, R3.reuse, 0xff000000, RZ, 0xc0, !PT ;  /* 0xff000000030a7812 */ /* 0x044fe400078ec0ff */
[----:B0-----:R-:W-:-:S02]  /*13590*/  LOP3.LUT R2, R3, 0xff0000, RZ, 0xc0, !PT ;  /* 0x00ff000003027812 */ /* 0x001fc400078ec0ff */
[----:B------:R-:W-:Y:S02]  /*135a0*/  SHF.R.U32.HI R10, RZ, 0x8, R10 ;  /* 0x00000008ff0a7819 */ /* 0x000fe4000001160a */
[----:B------:R-:W-:Y:S02]  /*135b0*/  LOP3.LUT R16, R3, 0xffff, RZ, 0xc0, !PT ;  /* 0x0000ffff03107812 */ /* 0x000fe400078ec0ff */
[----:B------:R-:W-:Y:S01]  /*135c0*/  LEA.HI R10, R2, R10, RZ, 0x10 ;  /* 0x0000000a020a7211 */ /* 0x000fe200078f80ff */
[----:B-----5:R-:W-:-:S05]  /*135d0*/  IMAD.IADD R2, R12, 0x1, R8 ;  /* 0x000000010c027824 */ /* 0x020fca00078e0208 */
[----:B------:R1:W-:Y:S01]  /*135e0*/  STL [R1+0x20], R2 ;  /* 0x0000200201007387 */ /* 0x0003e20000100800 */
[----:B------:R-:W-:Y:S05]  /*135f0*/  @!P1 BRA `(.L_x_781) ;  /* 0x0000000000109947 */ /* 0x000fea0003800000 */
[----:B-1----:R-:W-:-:S04]  /*13600*/  IADD3 R2, P0, R17, UR4, RZ ;  /* 0x0000000411027c10 */ /* 0x002fc8000ff1e0ff */
[----:B------:R-:W-:-:S05]  /*13610*/  IADD3.X R3, R14, UR5, RZ, P0, !PT ;  /* 0x000000050e037c10 */ /* 0x000fca00087fe4ff */
[----:B------:R0:W5:Y:S01]  /*13620*/  LDG.E R9, desc[UR40][R2.64] ;  /* 0x0000002802097981 */ /* 0x000162000c1e1900 */
[----:B------:R-:W-:Y:S05]  /*13630*/  BRA `(.L_x_782) ;  /* 0x0000000000107947 */ /* 0x000fea0003800000 */
.L_x_781:
[----:B------:R-:W-:Y:S05]  /*13640*/  @!P0 BRA `(.L_x_782) ;  /* 0x00000000000c8947 */ /* 0x000fea0003800000 */
[----:B------:R-:W2:Y:S04]  /*13650*/  LDG.E R9, desc[UR40][R6.64] ;  /* 0x0000002806097981 */ /* 0x000ea8000c1e1900 */
[----:B------:R-:W2:Y:S02]  /*13660*/  LDG.E R6, desc[UR40][R6.64+0x4] ;  /* 0x0000042806067981 */ /* 0x000ea4000c1e1900 */
[----:B--2---:R-:W-:-:S07]  /*13670*/  IMAD.IADD R9, R6, 0x1, -R9 ;  /* 0x0000000106097824 */ /* 0x004fce00078e0a09 */
.L_x_782:
[----:B01----:R-:W2:Y:S01]  /*13680*/  @P2 LDG.E R2, desc[UR40][R4.64] ;  /* 0x0000002804022981 */ /* 0x003ea2000c1e1900 */
[----:B-----5:R-:W-:-:S03]  /*13690*/  IMAD.IADD R6, R9, 0x1, -R8 ;  /* 0x0000000109067824 */ /* 0x020fc600078e0a08 */
[----:B------:R-:W2:Y:S01]  /*136a0*/  @P2 LDG.E R4, desc[UR40][R4.64+0x4] ;  /* 0x0000042804042981 */ /* 0x000ea2000c1e1900 */
[----:B------:R-:W-:-:S05]  /*136b0*/  LOP3.LUT R14, R10, 0xff, RZ, 0xc0, !PT ;  /* 0x000000ff0a0e7812 */ /* 0x000fca00078ec0ff */
[----:B------:R0:W-:Y:S01]  /*136c0*/  STL [R1+0x5c], R14 ;  /* 0x00005c0e01007387 */ /* 0x0001e20000100800 */
[----:B------:R-:W-:Y:S01]  /*136d0*/  BSSY B0, `(.L_x_783) ;  /* 0x0000029000007945 */ /* 0x000fe20003800000 */
[----:B------:R-:W-:Y:S01]  /*136e0*/  SHF.R.U32.HI R10, RZ, 0x10, R10 ;  /* 0x00000010ff0a7819 */ /* 0x000fe2000001160a */
[----:B--2---:R-:W-:-:S04]  /*136f0*/  @P2 IMAD.IADD R11, R4, 0x1, -R2 ;  /* 0x00000001040b2824 */ /* 0x004fc800078e0a02 */
[----:B------:R-:W-:-:S04]  /*13700*/  IMAD.IADD R3, R6, 0x1, R11 ;  /* 0x0000000106037824 */ /* 0x000fc800078e020b */
[C---:B------:R-:W-:Y:S01]  /*13710*/  VIADD R2, R3.reuse, 0x3f ;  /* 0x0000003f03027836 */ /* 0x040fe20000000000 */
[----:B------:R-:W-:-:S04]  /*13720*/  ISETP.GE.AND P1, PT, R3, 0x1, PT ;  /* 0x000000010300780c */ /* 0x000fc80003f26270 */
[----:B------:R-:W-:-:S04]  /*13730*/  SHF.R.S32.HI R3, RZ, 0x1f, R2 ;  /* 0x0000001fff037819 */ /* 0x000fc80000011402 */
[----:B------:R-:W-:-:S04]  /*13740*/  LEA.HI R3, R3, R2, RZ, 0x6 ;  /* 0x0000000203037211 */ /* 0x000fc800078f30ff */
[----:B------:R-:W-:-:S05]  /*13750*/  SHF.R.S32.HI R12, RZ, 0x6, R3 ;  /* 0x00000006ff0c7819 */ /* 0x000fca0000011403 */
[----:B------:R0:W-:Y:S01]  /*13760*/  STL [R1+0x38], R12 ;  /* 0x0000380c01007387 */ /* 0x0001e20000100800 */
[----:B------:R-:W-:Y:S01]  /*13770*/  IMAD.MOV.U32 R4, RZ, RZ, RZ ;  /* 0x000000ffff047224 */ /* 0x000fe200078e00ff */
[----:B------:R-:W-:Y:S06]  /*13780*/  @!P1 BRA `(.L_x_784) ;  /* 0x0000000000749947 */ /* 0x000fec0003800000 */
[----:B------:R-:W-:Y:S01]  /*13790*/  ISETP.NE.AND P0, PT, R10, RZ, PT ;  /* 0x000000ff0a00720c */ /* 0x000fe20003f05270 */
[----:B------:R-:W-:-:S03]  /*137a0*/  ULDC UR4, c[0x0][0x9f0] ;  /* 0x00027c0000047ab9 */ /* 0x000fc60000000800 */
[----:B------:R-:W-:-:S04]  /*137b0*/  SEL R2, R10, UR4, P0 ;  /* 0x000000040a027c07 */ /* 0x000fc80008000000 */
[----:B------:R-:W-:Y:S02]  /*137c0*/  IABS R3, R2 ;  /* 0x0000000200037213 */ /* 0x000fe40000000000 */
[----:B------:R-:W-:Y:S02]  /*137d0*/  IADD3 R7, R2, -0x1, R12 ;  /* 0xffffffff02077810 */ /* 0x000fe40007ffe00c */
[----:B------:R-:W1:Y:S08]  /*137e0*/  I2F.RP R4, R3 ;  /* 0x0000000300047306 */ /* 0x000e700000209400 */
[----:B-1----:R-:W1:Y:S02]  /*137f0*/  MUFU.RCP R4, R4 ;  /* 0x0000000400047308 */ /* 0x002e640000001000 */
[----:B-1----:R-:W-:-:S06]  /*13800*/  VIADD R4, R4, 0xffffffe ;  /* 0x0ffffffe04047836 */ /* 0x002fcc0000000000 */
[----:B------:R1:W2:Y:S02]  /*13810*/  F2I.FTZ.U32.TRUNC.NTZ R5, R4 ;  /* 0x0000000400057305 */ /* 0x0002a4000021f000 */
[----:B-1----:R-:W-:-:S04]  /*13820*/  LOP3.LUT R4, R7, R2, RZ, 0x3c, !PT ;  /* 0x0000000207047212 */ /* 0x002fc800078e3cff */
[----:B------:R-:W-:Y:S01]  /*13830*/  ISETP.GE.AND P4, PT, R4, RZ, PT ;  /* 0x000000ff0400720c */ /* 0x000fe20003f86270 */
[----:B--2---:R-:W-:-:S04]  /*13840*/  IMAD.MOV R4, RZ, RZ, -R5 ;  /* 0x000000ffff047224 */ /* 0x004fc800078e0a05 */
[----:B------:R-:W-:Y:S02]  /*13850*/  IMAD R8, R4, R3, RZ ;  /* 0x0000000304087224 */ /* 0x000fe400078e02ff */
[----:B------:R-:W-:-:S04]  /*13860*/  IMAD.MOV.U32 R4, RZ, RZ, RZ ;  /* 0x000000ffff047224 */ /* 0x000fc800078e00ff */
[----:B------:R-:W-:Y:S01]  /*13870*/  IMAD.HI.U32 R8, R5, R8, R4 ;  /* 0x0000000805087227 */ /* 0x000fe200078e0004 */
[----:B------:R-:W-:Y:S02]  /*13880*/  IABS R4, R2 ;  /* 0x0000000200047213 */ /* 0x000fe40000000000 */
[----:B------:R-:W-:-:S03]  /*13890*/  IABS R5, R7 ;  /* 0x0000000700057213 */ /* 0x000fc60000000000 */
[----:B------:R-:W-:-:S04]  /*138a0*/  IMAD.MOV R4, RZ, RZ, -R4 ;  /* 0x000000ffff047224 */ /* 0x000fc800078e0a04 */
        /* <DEDUP_REMOVED lines=10> */
[----:B------:R-:W-:-:S07]  /*13950*/  @!P3 LOP3.LUT R4, RZ, R2, RZ, 0x33, !PT ;  /* 0x00000002ff04b212 */ /* 0x000fce00078e33ff */
.L_x_784:
[----:B------:R-:W-:Y:S05]  /*13960*/  BSYNC B0 ;  /* 0x0000000000007941 */ /* 0x000fea0003800000 */
.L_x_783:
[-C--:B------:R-:W-:Y:S01]  /*13970*/  IMAD R2, R14, R4.reuse, RZ ;  /* 0x000000040e027224 */ /* 0x080fe200078e02ff */
[----:B------:R-:W-:Y:S03]  /*13980*/  BSSY B0, `(.L_x_785) ;  /* 0x00001b8000007945 */ /* 0x000fe60003800000 */
[C---:B------:R-:W-:Y:S01]  /*13990*/  IMAD R3, R2.reuse, 0x40, -R6 ;  /* 0x0000004002037824 */ /* 0x040fe200078e0a06 */
[----:B------:R-:W-:-:S04]  /*139a0*/  VIADDMNMX R4, R2, R4, R12, PT ;  /* 0x0000000402047246 */ /* 0x000fc8000380010c */
[----:B------:R-:W-:Y:S01]  /*139b0*/  VIMNMX R3, RZ, R3, !PT ;  /* 0x00000003ff037248 */ /* 0x000fe20007fe0100 */
[----:B------:R-:W-:-:S05]  /*139c0*/  IMAD R2, R4, 0x40, -R6 ;  /* 0x0000004004027824 */ /* 0x000fca00078e0a06 */
[----:B------:R-:W-:-:S04]  /*139d0*/  VIMNMX R2, R2, R11, PT ;  /* 0x0000000b02027248 */ /* 0x000fc80003fe0100 */
[----:B------:R-:W-:Y:S02]  /*139e0*/  ISETP.GT.AND P0, PT, R2, R3, PT ;  /* 0x000000030200720c */ /* 0x000fe40003f04270 */
[----:B------:R-:W-:-:S05]  /*139f0*/  SHF.R.U32.HI R3, RZ, 0x6, R3 ;  /* 0x00000006ff037819 */ /* 0x000fca0000011603 */
[----:B------:R-:W-:-:S06]  /*13a00*/  IMAD.MOV.U32 R8, RZ, RZ, R3 ;  /* 0x000000ffff087224 */ /* 0x000fcc00078e0003 */
[----:B------:R-:W-:-:S05]  /*13a10*/  @P0 VIADD R2, R2, 0x3f ;  /* 0x0000003f02020836 */ /* 0x000fca0000000000 */
[----:B------:R-:W-:-:S04]  /*13a20*/  @P0 SHF.R.S32.HI R4, RZ, 0x1f, R2 ;  /* 0x0000001fff040819 */ /* 0x000fc80000011402 */
[----:B------:R-:W-:-:S04]  /*13a30*/  @P0 LEA.HI R2, R4, R2, RZ, 0x6 ;  /* 0x0000000204020211 */ /* 0x000fc800078f30ff */
[----:B------:R-:W-:Y:S02]  /*13a40*/  @P0 SHF.R.S32.HI R8, RZ, 0x6, R2 ;  /* 0x00000006ff080819 */ /* 0x000fe40000011402 */
[----:B------:R-:W-:Y:S02]  /*13a50*/  PLOP3.LUT P0, PT, PT, PT, PT, 0x80, 0x0 ;  /* 0x000000000000781c */ /* 0x000fe40003f0f070 */
[----:B------:R-:W-:-:S13]  /*13a60*/  ISETP.GT.AND P3, PT, R8, R3, PT ;  /* 0x000000030800720c */ /* 0x000fda0003f64270 */
[----:B------:R-:W-:Y:S05]  /*13a70*/  @!P3 BRA `(.L_x_786) ;  /* 0x0000001800a0b947 */ /* 0x000fea0003800000 */
[----:B------:R-:W-:Y:S01]  /*13a80*/  UMOV UR4, 0xffffffff ;  /* 0xffffffff00047882 */ /* 0x000fe20000000000 */
[----:B------:R-:W-:Y:S02]  /*13a90*/  SEL R2, R13, RZ, !P2 ;  /* 0x000000ff0d027207 */ /* 0x000fe40005000000 */
[----:B------:R-:W-:Y:S05]  /*13aa0*/  BRA.DIV UR4, `(.L_x_787) ;  /* 0x00000082042c7947 */ /* 0x000fea000b800000 */
[----:B------:R-:W1:Y:S02]  /*13ab0*/  S2R R4, SR_TID.X ;  /* 0x0000000000047919 */ /* 0x000e640000002100 */
[----:B-1----:R-:W-:-:S04]  /*13ac0*/  SHF.R.U32.HI R4, RZ, 0x5, R4 ;  /* 0x00000005ff047819 */ /* 0x002fc80000011604 */
[----:B------:R-:W-:-:S05]  /*13ad0*/  LOP3.LUT R4, R4, 0x3, RZ, 0xc0, !PT ;  /* 0x0000000304047812 */ /* 0x000fca00078ec0ff */
[----:B0-----:R0:W1:Y:S02]  /*13ae0*/  SHFL.IDX PT, R14, R4, RZ, 0x1f ;  /* 0x00001fff040e7589 */ /* 0x00106400000e0000 */
.L_x_977:
[----:B-1----:R-:W-:Y:S02]  /*13af0*/  ISETP.NE.AND P0, PT, R14, RZ, PT ;  /* 0x000000ff0e00720c */ /* 0x002fe40003f05270 */
[----:B------:R-:W-:-:S11]  /*13b00*/  PLOP3.LUT P6, PT, PT, PT, PT, 0x8, 0x0 ;  /* 0x000000000000781c */ /* 0x000fd60003fce170 */
[----:B------:R-:W-:Y:S05]  /*13b10*/  @P0 BRA `(.L_x_788) ;  /* 0x00000000000c0947 */ /* 0x000fea0003800000 */
[----:B------:R-:W-:-:S03]  /*13b20*/  UMOV UR4, 0xffffffff ;  /* 0xffffffff00047882 */ /* 0x000fc60000000000 */
[----:B------:R-:W-:Y:S05]  /*13b30*/  BRA.DIV UR4, `(.L_x_789) ;  /* 0x00000082043c7947 */ /* 0x000fea000b800000 */
[----:B------:R-:W-:-:S13]  /*13b40*/  ELECT P6, URZ, PT ;  /* 0x00000000003f782f */ /* 0x000fda00038c0000 */
.L_x_788:
[----:B0-----:R-:W2:Y:S01]  /*13b50*/  LDL R4, [R1+0x54] ;  /* 0x0000540001047983 */ /* 0x001ea20000100800 */
[----:B------:R-:W-:Y:S01]  /*13b60*/  BSSY B1, `(.L_x_790) ;  /* 0x0000008000017945 */ /* 0x000fe20003800000 */
[----:B--2---:R-:W-:-:S05]  /*13b70*/  VIADD R4, R4, 0x1 ;  /* 0x0000000104047836 */ /* 0x004fca0000000000 */
[----:B------:R-:W-:-:S04]  /*13b80*/  LEA.HI R5, R4, R4, RZ, 0x1 ;  /* 0x0000000404057211 */ /* 0x000fc800078f08ff */
[----:B------:R-:W-:-:S05]  /*13b90*/  LOP3.LUT R5, R5, 0xfffffffe, RZ, 0xc0, !PT ;  /* 0xfffffffe05057812 */ /* 0x000fca00078ec0ff */
[----:B------:R-:W-:-:S05]  /*13ba0*/  IMAD.IADD R4, R4, 0x1, -R5 ;  /* 0x0000000104047824 */ /* 0x000fca00078e0a05 */
[----:B------:R-:W-:-:S04]  /*13bb0*/  SHF.L.U32 R4, R4, 0x1f, RZ ;  /* 0x0000001f04047819 */ /* 0x000fc800000006ff */
[----:B------:R-:W0:Y:S02]  /*13bc0*/  SYNCS.PHASECHK.TRANS64.TRYWAIT P0, [R18+URZ+0x28c20], R4 ;  /* 0x028c2004120075a7 */ /* 0x000e24000800017f */
[----:B0-----:R-:W-:Y:S05]  /*13bd0*/  @!P0 BRA `(.L_x_791) ;  /* 0x0000008000348947 */ /* 0x001fea0003800000 */
.L_x_980:
[----:B------:R-:W-:Y:S05]  /*13be0*/  BSYNC B1 ;  /* 0x0000000000017941 */ /* 0x000fea0003800000 */
.L_x_790:
[----:B------:R-:W-:Y:S04]  /*13bf0*/  BSSY B1, `(.L_x_792) ;  /* 0x00000bb000017945 */ /* 0x000fe80003800000 */
[----:B------:R-:W-:Y:S05]  /*13c00*/  @!P6 BRA `(.L_x_793) ;  /* 0x0000000800e4e947 */ /* 0x000fea0003800000 */
[----:B------:R-:W2:Y:S04]  /*13c10*/  LDL R5, [R1+0x10] ;  /* 0x0000100001057983 */ /* 0x000ea80000100800 */
[----:B------:R-:W3:Y:S01]  /*13c20*/  LDL R7, [R1+0x18] ;  /* 0x0000180001077983 */ /* 0x000ee20000100800 */
[----:B------:R-:W-:Y:S01]  /*13c30*/  BSSY B2, `(.L_x_794) ;  /* 0x0000008000027945 */ /* 0x000fe20003800000 */
[----:B------:R-:W1:Y:S02]  /*13c40*/  S2R R6, SR_TID.X ;  /* 0x0000000000067919 */ /* 0x000e640000002100 */
[----:B-1----:R-:W-:-:S04]  /*13c50*/  LOP3.LUT R6, R6, 0x7f, RZ, 0xc0, !PT ;  /* 0x0000007f06067812 */ /* 0x002fc800078ec0ff */
[----:B------:R-:W-:Y:S01]  /*13c60*/  ISETP.NE.AND P2, PT, R6, RZ, PT ;  /* 0x000000ff0600720c */ /* 0x000fe20003f45270 */
[----:B--2---:R-:W-:Y:S01]  /*13c70*/  IMAD R5, R5, 0x8, R18 ;  /* 0x0000000805057824 */ /* 0x004fe200078e0212 */
[----:B---3--:R-:W-:-:S04]  /*13c80*/  SHF.L.U32 R9, R7, 0x1f, RZ ;  /* 0x0000001f07097819 */ /* 0x008fc800000006ff */
[----:B------:R-:W1:Y:S02]  /*13c90*/  SYNCS.PHASECHK.TRANS64.TRYWAIT P0, [R5+URZ+0x28ca0], R9 ;  /* 0x028ca009050075a7 */ /* 0x000e64000800017f */
[----:B-1----:R-:W-:Y:S05]  /*13ca0*/  @!P0 BRA `(.L_x_795) ;  /* 0x0000008000148947 */ /* 0x002fea0003800000 */
.L_x_981:
[----:B------:R-:W-:Y:S05]  /*13cb0*/  BSYNC B2 ;  /* 0x0000000000027941 */ /* 0x000fea0003800000 */
.L_x_794:
[----:B------:R-:W-:Y:S04]  /*13cc0*/  BSSY B2, `(.L_x_796) ;  /* 0x0000009000027945 */ /* 0x000fe80003800000 */
[----:B------:R-:W-:Y:S05]  /*13cd0*/  @P2 BRA `(.L_x_797) ;  /* 0x00000000001c2947 */ /* 0x000fea0003800000 */
[----:B------:R-:W2:Y:S01]  /*13ce0*/  S2R R6, SR_TID.X ;  /* 0x0000000000067919 */ /* 0x000ea20000002100 */
[----:B0-----:R-:W-:-:S04]  /*13cf0*/  IMAD.MOV.U32 R4, RZ, RZ, 0x2000 ;  /* 0x00002000ff047424 */ /* 0x001fc800078e00ff */
[----:B------:R3:W-:Y:S01]  /*13d00*/  SYNCS.ARRIVE.TRANS64 RZ, [R5+URZ+0x28c90], R4 ;  /* 0x028c900405ff79a7 */ /* 0x0007e2000800003f */
[----:B--2---:R-:W-:-:S04]  /*13d10*/  LOP3.LUT R6, R6, 0x1f, RZ, 0xc0, !PT ;  /* 0x0000001f06067812 */ /* 0x004fc800078ec0ff */
[----:B------:R-:W-:-:S13]  /*13d20*/  ISETP.NE.AND P0, PT, R6, RZ, PT ;  /* 0x000000ff0600720c */ /* 0x000fda0003f05270 */
[----:B---3--:R-:W-:Y:S05]  /*13d30*/  @!P0 BRA `(.L_x_797) ;  /* 0x0000000000048947 */ /* 0x008fea0003800000 */
[----:B------:R-:W-:Y:S01]  /*13d40*/  BPT.TRAP 0x1 ;  /* 0x000000040000795c */ /* 0x000fe20000300000 */
.L_x_797:
[----:B------:R-:W-:Y:S05]  /*13d50*/  BSYNC B2 ;  /* 0x0000000000027941 */ /* 0x000fea0003800000 */
.L_x_796:
[----:B------:R-:W2:Y:S01]  /*13d60*/  LDL R6, [R1+0x10] ;  /* 0x0000100001067983 */ /* 0x000ea20000100800 */
[----:B------:R-:W-:Y:S01]  /*13d70*/  IMAD.MOV.U32 R11, RZ, RZ, RZ ;  /* 0x000000ffff0b7224 */ /* 0x000fe200078e00ff */
[----:B------:R-:W-:Y:S01]  /*13d80*/  UIADD3 UR4, UP0, UR38, 0x570, URZ ;  /* 0x0000057026047890 */ /* 0x000fe2000ff1e03f */
[----:B0-----:R-:W-:Y:S01]  /*13d90*/  IMAD R4, R8, 0x40, R0 ;  /* 0x0000004008047824 */ /* 0x001fe200078e0200 */
[----:B------:R-:W-:Y:S01]  /*13da0*/  PLOP3.LUT P0, PT, PT, PT, PT, 0x80, 0x0 ;  /* 0x000000000000781c */ /* 0x000fe20003f0f070 */
[----:B------:R-:W-:Y:S01]  /*13db0*/  VIADD R7, R5, 0x28c90 ;  /* 0x00028c9005077836 */ /* 0x000fe20000000000 */
[----:B------:R-:W-:Y:S01]  /*13dc0*/  R2UR UR10, R11 ;  /* 0x000000000b0a72ca */ /* 0x000fe200000e0000 */
[----:B------:R-:W-:Y:S01]  /*13dd0*/  VIADD R4, R4, 0xffffffc0 ;  /* 0xffffffc004047836 */ /* 0x000fe20000000000 */
[----:B------:R-:W-:Y:S01]  /*13de0*/  UIADD3.X UR5, URZ, UR39, URZ, UP0, !UPT ;  /* 0x000000273f057290 */ /* 0x000fe200087fe43f */
[----:B------:R-:W-:Y:S01]  /*13df0*/  UMOV UR6, 0x0 ;  /* 0x0000000000067882 */ /* 0x000fe20000000000 */
[----:B------:R-:W-:Y:S01]  /*13e00*/  UMOV UR7, 0x12f00000 ;  /* 0x12f0000000077882 */ /* 0x000fe20000000000 */
[----:B--2---:R-:W-:-:S04]  /*13e10*/  IMAD R6, R6, 0x2000, R18 ;  /* 0x0000200006067824 */ /* 0x004fc800078e0212 */
[----:B------:R-:W-:-:S07]  /*13e20*/  VIADD R6, R6, 0x22400 ;  /* 0x0002240006067836 */ /* 0x000fce0000000000 */
.L_x_798:
        /* <DEDUP_REMOVED lines=13> */
.L_x_982:
[----:B------:R-:W-:Y:S05]  /*13f00*/  BSYNC B2 ;  /* 0x0000000000027941 */ /* 0x000fea0003800000 */
.L_x_799:
[----:B------:R-:W-:Y:S01]  /*13f10*/  BSSY B2, `(.L_x_801) ;  /* 0x000000b000027945 */ /* 0x000fe20003800000 */
[----:B------:R-:W-:Y:S02]  /*13f20*/  IMAD.MOV.U32 R12, RZ, RZ, 0x0 ;  /* 0x00000000ff0c7424 */ /* 0x000fe400078e00ff */
[----:B------:R-:W-:Y:S01]  /*13f30*/  IMAD.MOV.U32 R13, RZ, RZ, 0x12f00000 ;  /* 0x12f00000ff0d7424 */ /* 0x000fe200078e00ff */
[----:B------:R-:W-:Y:S06]  /*13f40*/  @P2 BRA `(.L_x_802) ;  /* 0x00000000001c2947 */ /* 0x000fec0003800000 */
[----:B------:R-:W2:Y:S01]  /*13f50*/  S2R R7, SR_TID.X ;  /* 0x0000000000077919 */ /* 0x000ea20000002100 */
[----:B------:R-:W-:-:S04]  /*13f60*/  IMAD.MOV.U32 R6, RZ, RZ, 0x10000 ;  /* 0x00010000ff067424 */ /* 0x000fc800078e00ff */
[----:B------:R3:W-:Y:S01]  /*13f70*/  SYNCS.ARRIVE.TRANS64 RZ, [R5+URZ+0x28cb0], R6 ;  /* 0x028cb00605ff79a7 */ /* 0x0007e2000800003f */
[----:B--2---:R-:W-:-:S04]  /*13f80*/  LOP3.LUT R7, R7, 0x1f, RZ, 0xc0, !PT ;  /* 0x0000001f07077812 */ /* 0x004fc800078ec0ff */
[----:B------:R-:W-:-:S13]  /*13f90*/  ISETP.NE.AND P0, PT, R7, RZ, PT ;  /* 0x000000ff0700720c */ /* 0x000fda0003f05270 */
[----:B---3--:R-:W-:Y:S05]  /*13fa0*/  @!P0 BRA `(.L_x_802) ;  /* 0x0000000000048947 */ /* 0x008fea0003800000 */
[----:B------:R-:W-:Y:S01]  /*13fb0*/  BPT.TRAP 0x1 ;  /* 0x000000040000795c */ /* 0x000fe20000300000 */
.L_x_802:
[----:B------:R-:W-:Y:S05]  /*13fc0*/  BSYNC B2 ;  /* 0x0000000000027941 */ /* 0x000fea0003800000 */
.L_x_801:
[----:B------:R-:W2:Y:S01]  /*13fd0*/  LDL R6, [R1+0x10] ;  /* 0x0000100001067983 */ /* 0x000ea20000100800 */
[----:B------:R-:W-:Y:S01]  /*13fe0*/  R2UR UR10, R11 ;  /* 0x000000000b0a72ca */ /* 0x000fe200000e0000 */
[----:B------:R-:W-:Y:S01]  /*13ff0*/  UIADD3 UR4, UP0, UR38, 0x670, URZ ;  /* 0x0000067026047890 */ /* 0x000fe2000ff1e03f */
[----:B------:R-:W-:Y:S01]  /*14000*/  R2UR UR6, R12 ;  /* 0x000000000c0672ca */ /* 0x000fe200000e0000 */
[----:B01----:R-:W-:Y:S01]  /*14010*/  VIADD R5, R5, 0x28cb0 ;  /* 0x00028cb005057836 */ /* 0x003fe20000000000 */
[----:B------:R-:W-:Y:S01]  /*14020*/  R2UR UR7, R13 ;  /* 0x000000000d0772ca */ /* 0x000fe200000e0000 */
[----:B------:R-:W-:Y:S01]  /*14030*/  UIADD3.X UR5, URZ, UR39, URZ, UP0, !UPT ;  /* 0x000000273f057290 */ /* 0x000fe200087fe43f */
[----:B------:R-:W-:Y:S01]  /*14040*/  PLOP3.LUT P0, PT, PT, PT, PT, 0x80, 0x0 ;  /* 0x000000000000781c */ /* 0x000fe20003f0f070 */
[----:B--2---:R-:W-:-:S04]  /*14050*/  IMAD R6, R6, 0x10000, R18 ;  /* 0x0001000006067824 */ /* 0x004fc800078e0212 */
[----:B------:R-:W-:-:S08]  /*14060*/  VIADD R7, R6, 0x400 ;  /* 0x0000040006077836 */ /* 0x000fd00000000000 */
.L_x_803:
        /* <DEDUP_REMOVED lines=15> */
.L_x_804:
        /* <DEDUP_REMOVED lines=15> */
.L_x_805:
        /* <DEDUP_REMOVED lines=15> */
.L_x_806:
        /* <DEDUP_REMOVED lines=15> */
.L_x_807:
        /* <DEDUP_REMOVED lines=15> */
.L_x_808:
        /* <DEDUP_REMOVED lines=15> */
.L_x_809:
        /* <DEDUP_REMOVED lines=15> */
.L_x_810:
        /* <DEDUP_REMOVED lines=10> */
.L_x_793:
[----:B------:R-:W-:Y:S05]  /*147a0*/  BSYNC B1 ;  /* 0x0000000000017941 */ /* 0x000fea0003800000 */
.L_x_792:
[----:B------:R-:W2:Y:S04]  /*147b0*/  LDL.LU R9, [R1+0x10] ;  /* 0x0000100001097983 */ /* 0x000ea80000300800 */
[----:B------:R-:W3:Y:S01]  /*147c0*/  LDL.LU R7, [R1+0x18] ;  /* 0x0000180001077983 */ /* 0x000ee20000300800 */
[----:B0-----:R-:W-:Y:S01]  /*147d0*/  VIADD R4, R8, 0xfffffffe ;  /* 0xfffffffe08047836 */ /* 0x001fe20000000000 */
[----:B------:R-:W-:-:S04]  /*147e0*/  PLOP3.LUT P0, PT, PT, PT, PT, 0x8, 0x0 ;  /* 0x000000000000781c */ /* 0x000fc80003f0e170 */
[----:B------:R-:W-:Y:S01]  /*147f0*/  ISETP.GE.AND P3, PT, R4, R3, PT ;  /* 0x000000030400720c */ /* 0x000fe20003f66270 */
[----:B--2---:R-:W-:-:S05]  /*14800*/  VIADD R5, R9, 0x1 ;  /* 0x0000000109057836 */ /* 0x004fca0000000000 */
[----:B------:R-:W-:-:S04]  /*14810*/  ISETP.NE.AND P2, PT, R5, 0x2, PT ;  /* 0x000000020500780c */ /* 0x000fc80003f45270 */
[----:B------:R-:W-:Y:S02]  /*14820*/  SEL R6, RZ, 0x1, P2 ;  /* 0x00000001ff067807 */ /* 0x000fe40001000000 */
[----:B------:R-:W-:Y:S02]  /*14830*/  SEL R5, R5, RZ, P2 ;  /* 0x000000ff05057207 */ /* 0x000fe40001000000 */
[----:B---3--:R-:W-:-:S03]  /*14840*/  LOP3.LUT R7, R7, R6, RZ, 0x3c, !PT ;  /* 0x0000000607077212 */ /* 0x008fc600078e3cff */
[----:B------:R1:W-:Y:S04]  /*14850*/  STL [R1+0x10], R5 ;  /* 0x0000100501007387 */ /* 0x0003e80000100800 */
[----:B------:R1:W-:Y:S01]  /*14860*/  STL [R1+0x18], R7 ;  /* 0x0000180701007387 */ /* 0x0003e20000100800 */
[----:B------:R-:W-:Y:S05]  /*14870*/  @!P3 BRA `(.L_x_786) ;  /* 0x0000000c0020b947 */ /* 0x000fea0003800000 */
.L_x_830:
[----:B------:R-:W-:Y:S05]  /*14880*/  YIELD ;  /* 0x0000000000007946 */ /* 0x000fea0003800000 */
[----:B------:R-:W-:Y:S04]  /*14890*/  BSSY B1, `(.L_x_811) ;  /* 0x00000ba000017945 */ /* 0x000fe80003800000 */
[----:B--2---:R-:W-:Y:S05]  /*148a0*/  @!P6 BRA `(.L_x_812) ;  /* 0x0000000800e0e947 */ /* 0x004fea0003800000 */
[----:B-1----:R-:W2:Y:S04]  /*148b0*/  LDL R5, [R1+0x10] ;  /* 0x0000100001057983 */ /* 0x002ea80000100800 */
[----:B------:R-:W3:Y:S01]  /*148c0*/  LDL R6, [R1+0x18] ;  /* 0x0000180001067983 */ /* 0x000ee20000100800 */
[----:B------:R-:W-:Y:S01]  /*148d0*/  BSSY B2, `(.L_x_813) ;  /* 0x0000008000027945 */ /* 0x000fe20003800000 */
[----:B------:R-:W0:Y:S02]  /*148e0*/  S2R R7, SR_TID.X ;  /* 0x0000000000077919 */ /* 0x000e240000002100 */
[----:B0-----:R-:W-:-:S04]  /*148f0*/  LOP3.LUT R7, R7, 0x7f, RZ, 0xc0, !PT ;  /* 0x0000007f07077812 */ /* 0x001fc800078ec0ff */
[----:B------:R-:W-:Y:S01]  /*14900*/  ISETP.NE.AND P3, PT, R7, RZ, PT ;  /* 0x000000ff0700720c */ /* 0x000fe20003f65270 */
[----:B--2---:R-:W-:Y:S01]  /*14910*/  IMAD R5, R5, 0x8, R18 ;  /* 0x0000000805057824 */ /* 0x004fe200078e0212 */
[----:B---3--:R-:W-:-:S04]  /*14920*/  SHF.L.U32 R6, R6, 0x1f, RZ ;  /* 0x0000001f06067819 */ /* 0x008fc800000006ff */
[----:B------:R-:W0:Y:S02]  /*14930*/  SYNCS.PHASECHK.TRANS64.TRYWAIT P2, [R5+URZ+0x28ca0], R6 ;  /* 0x028ca006050075a7 */ /* 0x000e24000804017f */
[----:B0-----:R-:W-:Y:S05]  /*14940*/  @!P2 BRA `(.L_x_814) ;  /* 0x000000740014a947 */ /* 0x001fea0003800000 */
.L_x_983:
[----:B------:R-:W-:Y:S05]  /*14950*/  BSYNC B2 ;  /* 0x0000000000027941 */ /* 0x000fea0003800000 */
.L_x_813:
        /* <DEDUP_REMOVED lines=9> */
.L_x_816:
[----:B------:R-:W-:Y:S05]  /*149f0*/  BSYNC B2 ;  /* 0x0000000000027941 */ /* 0x000fea0003800000 */
.L_x_815:
[----:B------:R-:W2:Y:S01]  /*14a00*/  LDL R7, [R1+0x10] ;  /* 0x0000100001077983 */ /* 0x000ea20000100800 */
[----:B------:R-:W-:Y:S01]  /*14a10*/  IMAD.MOV.U32 R11, RZ, RZ, RZ ;  /* 0x000000ffff0b7224 */ /* 0x000fe200078e00ff */
[----:B------:R-:W-:Y:S01]  /*14a20*/  UIADD3 UR4, UP0, UR38, 0x570, URZ ;  /* 0x0000057026047890 */ /* 0x000fe2000ff1e03f */
[----:B------:R-:W-:Y:S01]  /*14a30*/  PLOP3.LUT P2, PT, PT, PT, PT, 0x80, 0x0 ;  /* 0x000000000000781c */ /* 0x000fe20003f4f070 */
[----:B------:R-:W-:Y:S01]  /*14a40*/  IMAD R8, R4, 0x40, R0 ;  /* 0x0000004004087824 */ /* 0x000fe200078e0200 */
[----:B------:R-:W-:Y:S01]  /*14a50*/  UMOV UR6, 0x0 ;  /* 0x0000000000067882 */ /* 0x000fe20000000000 */
[----:B------:R-:W-:Y:S01]  /*14a60*/  R2UR UR10, R11 ;  /* 0x000000000b0a72ca */ /* 0x000fe200000e0000 */
[----:B------:R-:W-:Y:S01]  /*14a70*/  VIADD R9, R5, 0x28c90 ;  /* 0x00028c9005097836 */ /* 0x000fe20000000000 */
[----:B------:R-:W-:Y:S01]  /*14a80*/  UIADD3.X UR5, URZ, UR39, URZ, UP0, !UPT ;  /* 0x000000273f057290 */ /* 0x000fe200087fe43f */
[----:B------:R-:W-:Y:S01]  /*14a90*/  UMOV UR7, 0x12f00000 ;  /* 0x12f0000000077882 */ /* 0x000fe20000000000 */
[----:B--2---:R-:W-:-:S04]  /*14aa0*/  IMAD R7, R7, 0x2000, R18 ;  /* 0x0000200007077824 */ /* 0x004fc800078e0212 */
[----:B------:R-:W-:-:S07]  /*14ab0*/  VIADD R7, R7, 0x22400 ;  /* 0x0002240007077836 */ /* 0x000fce0000000000 */
.L_x_817:
        /* <DEDUP_REMOVED lines=13> */
.L_x_984:
[----:B------:R-:W-:Y:S05]  /*14b90*/  BSYNC B2 ;  /* 0x0000000000027941 */ /* 0x000fea0003800000 */
.L_x_818:
[----:B------:R-:W-:Y:S01]  /*14ba0*/  BSSY B2, `(.L_x_820) ;  /* 0x000000b000027945 */ /* 0x000fe20003800000 */
[----:B------:R-:W-:Y:S02]  /*14bb0*/  IMAD.MOV.U32 R12, RZ, RZ, 0x0 ;  /* 0x00000000ff0c7424 */ /* 0x000fe400078e00ff */
[----:B------:R-:W-:Y:S01]  /*14bc0*/  IMAD.MOV.U32 R13, RZ, RZ, 0x12f00000 ;  /* 0x12f00000ff0d7424 */ /* 0x000fe200078e00ff */
[----:B------:R-:W-:Y:S06]  /*14bd0*/  @P3 BRA `(.L_x_821) ;  /* 0x00000000001c3947 */ /* 0x000fec0003800000 */
[----:B------:R-:W2:Y:S01]  /*14be0*/  S2R R7, SR_TID.X ;  /* 0x0000000000077919 */ /* 0x000ea20000002100 */
[----:B01----:R-:W-:-:S04]  /*14bf0*/  IMAD.MOV.U32 R6, RZ, RZ, 0x10000 ;  /* 0x00010000ff067424 */ /* 0x003fc800078e00ff */
[----:B------:R3:W-:Y:S01]  /*14c00*/  SYNCS.ARRIVE.TRANS64 RZ, [R5+URZ+0x28cb0], R6 ;  /* 0x028cb00605ff79a7 */ /* 0x0007e2000800003f */
[----:B--2---:R-:W-:-:S04]  /*14c10*/  LOP3.LUT R7, R7, 0x1f, RZ, 0xc0, !PT ;  /* 0x0000001f07077812 */ /* 0x004fc800078ec0ff */
[----:B------:R-:W-:-:S13]  /*14c20*/  ISETP.NE.AND P2, PT, R7, RZ, PT ;  /* 0x000000ff0700720c */ /* 0x000fda0003f45270 */
[----:B---3--:R-:W-:Y:S05]  /*14c30*/  @!P2 BRA `(.L_x_821) ;  /* 0x000000000004a947 */ /* 0x008fea0003800000 */
[----:B------:R-:W-:Y:S01]  /*14c40*/  BPT.TRAP 0x1 ;  /* 0x000000040000795c */ /* 0x000fe20000300000 */
.L_x_821:
[----:B------:R-:W-:Y:S05]  /*14c50*/  BSYNC B2 ;  /* 0x0000000000027941 */ /* 0x000fea0003800000 */
.L_x_820:
[----:B01----:R-:W2:Y:S01]  /*14c60*/  LDL R6, [R1+0x10] ;  /* 0x0000100001067983 */ /* 0x003ea20000100800 */
[----:B------:R-:W-:Y:S01]  /*14c70*/  R2UR UR10, R11 ;  /* 0x000000000b0a72ca */ /* 0x000fe200000e0000 */
[----:B------:R-:W-:Y:S01]  /*14c80*/  UIADD3 UR4, UP0, UR38, 0x670, URZ ;  /* 0x0000067026047890 */ /* 0x000fe2000ff1e03f */
[----:B------:R-:W-:Y:S01]  /*14c90*/  R2UR UR6, R12 ;  /* 0x000000000c0672ca */ /* 0x000fe200000e0000 */
[----:B------:R-:W-:Y:S01]  /*14ca0*/  VIADD R5, R5, 0x28cb0 ;  /* 0x00028cb005057836 */ /* 0x000fe20000000000 */
[----:B------:R-:W-:Y:S01]  /*14cb0*/  R2UR UR7, R13 ;  /* 0x000000000d0772ca */ /* 0x000fe200000e0000 */
[----:B------:R-:W-:Y:S01]  /*14cc0*/  UIADD3.X UR5, URZ, UR39, URZ, UP0, !UPT ;  /* 0x000000273f057290 */ /* 0x000fe200087fe43f */
[----:B------:R-:W-:Y:S01]  /*14cd0*/  PLOP3.LUT P2, PT, PT, PT, PT, 0x80, 0x0 ;  /* 0x000000000000781c */ /* 0x000fe20003f4f070 */
[----:B--2---:R-:W-:-:S04]  /*14ce0*/  IMAD R6, R6, 0x10000, R18 ;  /* 0x0001000006067824 */ /* 0x004fc800078e0212 */
[----:B------:R-:W-:-:S08]  /*14cf0*/  VIADD R7, R6, 0x400 ;  /* 0x0000040006077836 */ /* 0x000fd00000000000 */
.L_x_822:
        /* <DEDUP_REMOVED lines=15> */
.L_x_823:
        /* <DEDUP_REMOVED lines=15> */
.L_x_824:
        /* <DEDUP_REMOVED lines=15> */
.L_x_825:
        /* <DEDUP_REMOVED lines=15> */
.L_x_826:
        /* <DEDUP_REMOVED lines=15> */
.L_x_827:
        /* <DEDUP_REMOVED lines=15> */
.L_x_828:
        /* <DEDUP_REMOVED lines=15> */
.L_x_829:
        /* <DEDUP_REMOVED lines=10> */
.L_x_812:
[----:B------:R-:W-:Y:S05]  /*15430*/  BSYNC B1 ;  /* 0x0000000000017941 */ /* 0x000fea0003800000 */
.L_x_811:
[----:B------:R-:W2:Y:S04]  /*15440*/  LDL.LU R9, [R1+0x10] ;  /* 0x0000100001097983 */ /* 0x000ea80000300800 */
[----:B-1----:R-:W3:Y:S01]  /*15450*/  LDL.LU R7, [R1+0x18] ;  /* 0x0000180001077983 */ /* 0x002ee20000300800 */
[C---:B------:R-:W-:Y:S01]  /*15460*/  ISETP.GT.AND P3, PT, R4.reuse, R3, PT ;  /* 0x000000030400720c */ /* 0x040fe20003f64270 */
[----:B------:R-:W-:Y:S02]  /*15470*/  VIADD R4, R4, 0xffffffff ;  /* 0xffffffff04047836 */ /* 0x000fe40000000000 */
[----:B--2---:R-:W-:-:S05]  /*15480*/  VIADD R5, R9, 0x1 ;  /* 0x0000000109057836 */ /* 0x004fca0000000000 */
[----:B------:R-:W-:-:S04]  /*15490*/  ISETP.NE.AND P2, PT, R5, 0x2, PT ;  /* 0x000000020500780c */ /* 0x000fc80003f45270 */
[----:B------:R-:W-:Y:S02]  /*154a0*/  SEL R6, RZ, 0x1, P2 ;  /* 0x00000001ff067807 */ /* 0x000fe40001000000 */
[----:B------:R-:W-:Y:S02]  /*154b0*/  SEL R5, R5, RZ, P2 ;  /* 0x000000ff05057207 */ /* 0x000fe40001000000 */
[----:B---3--:R-:W-:-:S05]  /*154c0*/  LOP3.LUT R7, R7, R6, RZ, 0x3c, !PT ;  /* 0x0000000607077212 */ /* 0x008fca00078e3cff */
[----:B------:R2:W-:Y:S04]  /*154d0*/  STL [R1+0x18], R7 ;  /* 0x0000180701007387 */ /* 0x0005e80000100800 */
[----:B------:R2:W-:Y:S01]  /*154e0*/  STL [R1+0x10], R5 ;  /* 0x0000100501007387 */ /* 0x0005e20000100800 */
[----:B------:R-:W-:Y:S05]  /*154f0*/  @P3 BRA `(.L_x_830) ;  /* 0xfffffff000e03947 */ /* 0x000fea000383ffff */
.L_x_786:
[----:B------:R-:W-:Y:S05]  /*15500*/  BSYNC B0 ;  /* 0x0000000000007941 */ /* 0x000fea0003800000 */
.L_x_785:
[----:B-12---:R1:W5:Y:S01]  /*15510*/  LDL R7, [R1+0x38] ;  /* 0x0000380001077983 */ /* 0x0063620000100800 */
[----:B------:R-:W-:Y:S05]  /*15520*/  @!P0 WARPSYNC.ALL ;  /* 0x0000000000008948 */ /* 0x000fea0003800000 */
[----:B------:R1:W-:Y:S01]  /*15530*/  STL [R1+0x40], RZ ;  /* 0x000040ff01007387 */ /* 0x0003e20000100800 */
[----:B------:R-:W-:Y:S01]  /*15540*/  BSSY B0, `(.L_x_831) ;  /* 0x0000020000007945 */ /* 0x000fe20003800000 */
[----:B------:R-:W-:Y:S06]  /*15550*/  @!P0 BAR.SYNC.DEFER_BLOCKING 0xc, 0x180 ;  /* 0x0306000000008b1d */ /* 0x000fec0000010000 */
[----:B-1----:R-:W-:Y:S05]  /*15560*/  @!P1 BRA `(.L_x_832) ;  /* 0x0000000000749947 */ /* 0x002fea0003800000 */
        /* <DEDUP_REMOVED lines=10> */
[----:B------:R-:W-:Y:S01]  /*15610*/  IMAD.HI.U32 R6, R3, R4, R2 ;  /* 0x0000000403067227 */ /* 0x000fe200078e0002 */
[----:B------:R-:W-:Y:S02]  /*15620*/  IABS R2, R10 ;  /* 0x0000000a00027213 */ /* 0x000fe40000000000 */
[----:B-----5:R-:W-:-:S03]  /*15630*/  IADD3 R4, R7, -0x1, R10 ;  /* 0xffffffff07047810 */ /* 0x020fc60007ffe00a */
        /* <DEDUP_REMOVED lines=15> */
[----:B------:R1:W-:Y:S02]  /*15730*/  STL [R1+0x40], R2 ;  /* 0x0000400201007387 */ /* 0x0003e40000100800 */
.L_x_832:
[----:B------:R-:W-:Y:S05]  /*15740*/  BSYNC B0 ;  /* 0x0000000000007941 */ /* 0x000fea0003800000 */
.L_x_831:
[----:B------:R-:W2:Y:S04]  /*15750*/  LDL R0, [R1+0x40] ;  /* 0x0000400001007983 */ /* 0x000ea80000100800 */
[----:B-1----:R-:W2:Y:S01]  /*15760*/  LDL R2, [R1+0x5c] ;  /* 0x00005c0001027983 */ /* 0x002ea20000100800 */
[----:B------:R-:W-:Y:S01]  /*15770*/  BSSY B7, `(.L_x_833) ;  /* 0x00004b1000077945 */ /* 0x000fe20003800000 */
[----:B--2---:R-:W-:-:S05]  /*15780*/  IMAD R2, R2, R0, RZ ;  /* 0x0000000002027224 */ /* 0x004fca00078e02ff */
[----:B-----5:R-:W-:Y:S01]  /*15790*/  VIADDMNMX R0, R2, R0, R7, PT ;  /* 0x0000000002007246 */ /* 0x020fe20003800107 */
[----:B------:R1:W-:Y:S03]  /*157a0*/  STL [R1+0x24], R2 ;  /* 0x0000240201007387 */ /* 0x0003e60000100800 */
[----:B------:R-:W-:Y:S01]  /*157b0*/  ISETP.GT.AND P0, PT, R0, R2, PT ;  /* 0x000000020000720c */ /* 0x000fe20003f04270 */
[----:B------:R1:W-:-:S12]  /*157c0*/  STL [R1+0x3c], R0 ;  /* 0x00003c0001007387 */ /* 0x0003d80000100800 */
[----:B-1----:R-:W-:Y:S05]  /*157d0*/  @P0 BRA `(.L_x_834) ;  /* 0x0000000000480947 */ /* 0x002fea0003800000 */
[----:B------:R-:W1:Y:S02]  /*157e0*/  S2R R0, SR_TID.X ;  /* 0x0000000000007919 */ /* 0x000e640000002100 */
[----:B-1----:R-:W-:-:S04]  /*157f0*/  LOP3.LUT R0, R0, 0x7f, RZ, 0xc0, !PT ;  /* 0x0000007f00007812 */ /* 0x002fc800078ec0ff */
[----:B------:R-:W-:-:S13]  /*15800*/  ISETP.NE.AND P0, PT, R0, RZ, PT ;  /* 0x000000ff0000720c */ /* 0x000fda0003f05270 */
[----:B------:R-:W-:Y:S05]  /*15810*/  @P0 BRA `(.L_x_835) ;  /* 0x0000004800980947 */ /* 0x000fea0003800000 */
[----:B------:R-:W1:Y:S01]  /*15820*/  S2R R3, SR_LANEID ;  /* 0x0000000000037919 */ /* 0x000e620000000000 */
[----:B------:R-:W-:Y:S02]  /*15830*/  VOTEU.ANY UR4, UPT, PT ;  /* 0x0000000000047886 */ /* 0x000fe400038e0100 */
[----:B------:R-:W1:Y:S08]  /*15840*/  FLO.U32 R0, UR4 ;  /* 0x0000000400007d00 */ /* 0x000e7000080e0000 */
[----:B------:R-:W2:Y:S01]  /*15850*/  POPC R5, UR4 ;  /* 0x0000000400057d09 */ /* 0x000ea20008000000 */
[----:B-1----:R-:W-:-:S02]  /*15860*/  ISETP.EQ.U32.AND P0, PT, R0, R3, PT ;  /* 0x000000030000720c */ /* 0x002fc40003f02070 */
[----:B------:R-:W2:Y:S11]  /*15870*/  LDC.64 R2, c[0x0][0xc60] ;  /* 0x00031800ff027b82 */ /* 0x000eb60000000a00 */
[----:B--2---:R-:W2:Y:S01]  /*15880*/  @P0 ATOMG.E.ADD.STRONG.GPU PT, R3, desc[UR40][R2.64], R5 ;  /* 0x00000005020309a8 */ /* 0x004ea200081ee1e8 */
[----:B------:R-:W1:Y:S02]  /*15890*/  S2R R4, SR_LTMASK ;  /* 0x0000000000047919 */ /* 0x000e640000003900 */
[----:B-1----:R-:W-:-:S04]  /*158a0*/  LOP3.LUT R4, R4, UR4, RZ, 0xc0, !PT ;  /* 0x0000000404047c12 */ /* 0x002fc8000f8ec0ff */
[----:B------:R-:W1:Y:S01]  /*158b0*/  POPC R7, R4 ;  /* 0x0000000400077309 */ /* 0x000e620000000000 */
[----:B--2---:R-:W1:Y:S02]  /*158c0*/  SHFL.IDX PT, R0, R3, R0, 0x1f ;  /* 0x00001f0003007589 */ /* 0x004e6400000e0000 */
[----:B-1----:R-:W-:-:S05]  /*158d0*/  IADD3 R0, R0, UR36, R7 ;  /* 0x0000002400007c10 */ /* 0x002fca000fffe007 */
[----:B------:R1:W-:Y:S01]  /*158e0*/  STL [R1], R0 ;  /* 0x0000000001007387 */ /* 0x0003e20000100800 */
[----:B------:R-:W-:Y:S05]  /*158f0*/  BRA `(.L_x_835) ;  /* 0x0000004800607947 */ /* 0x000fea0003800000 */
.L_x_834:
        /* <DEDUP_REMOVED lines=13> */
[----:B------:R-:W-:Y:S02]  /*159d0*/  IMAD.U32 R10, RZ, RZ, UR4 ;  /* 0x00000004ff0a7e24 */ /* 0x000fe4000f8e00ff */
[----:B------:R-:W-:Y:S02]  /*159e0*/  IMAD.U32 R11, RZ, RZ, UR5 ;  /* 0x00000005ff0b7e24 */ /* 0x000fe4000f8e00ff */
[----:B------:R-:W-:Y:S02]  /*159f0*/  IMAD.MOV.U32 R8, RZ, RZ, 0x70 ;  /* 0x00000070ff087424 */ /* 0x000fe400078e00ff */
[----:B0-----:R-:W-:Y:S02]  /*15a00*/  IMAD.MOV.U32 R12, RZ, RZ, 0x1 ;  /* 0x00000001ff0c7424 */ /* 0x001fe400078e00ff */
[----:B------:R-:W-:-:S07]  /*15a10*/  IMAD.MOV.U32 R13, RZ, RZ, RZ ;  /* 0x000000ffff0d7224 */ /* 0x000fce00078e00ff */
[----:B------:R-:W-:-:S07]  /*15a20*/  LEPC R20, `(.L_x_837) ;  /* 0x000000001014794e */ /* 0x000fce0000000000 */
[----:B-1----:R-:W-:Y:S05]  /*15a30*/  CALL.ABS.NOINC R2 ;  /* 0x0000000002007343 */ /* 0x002fea0003c00000 */
.L_x_837:
[----:B------:R-:W-:Y:S05]  /*15a40*/  BSYNC B6 ;  /* 0x0000000000067941 */ /* 0x000fea0003800000 */
.L_x_836:
        /* <DEDUP_REMOVED lines=8> */
[----:B------:R1:W2:Y:S01]  /*15ad0*/  LDC.64 R2, c[0x4][R0] ;  /* 0x0100000000027b82 */ /* 0x0002a20000000a00 */
[----:B------:R-:W-:Y:S02]  /*15ae0*/  IMAD.U32 R4, RZ, RZ, UR6 ;  /* 0x00000006ff047e24 */ /* 0x000fe4000f8e00ff */
[----:B------:R-:W-:Y:S02]  /*15af0*/  IMAD.U32 R5, RZ, RZ, UR7 ;  /* 0x00000007ff057e24 */ /* 0x000fe4000f8e00ff */
[----:B------:R-:W-:Y:S02]  /*15b00*/  IMAD.U32 R6, RZ, RZ, UR8 ;  /* 0x00000008ff067e24 */ /* 0x000fe4000f8e00ff */
[----:B------:R-:W-:-:S02]  /*15b10*/  IMAD.U32 R7, RZ, RZ, UR9 ;  /* 0x00000009ff077e24 */ /* 0x000fc4000f8e00ff */
[----:B------:R-:W-:Y:S02]  /*15b20*/  IMAD.U32 R10, RZ, RZ, UR4 ;  /* 0x00000004ff0a7e24 */ /* 0x000fe4000f8e00ff */
[----:B------:R-:W-:Y:S02]  /*15b30*/  IMAD.U32 R11, RZ, RZ, UR5 ;  /* 0x00000005ff0b7e24 */ /* 0x000fe4000f8e00ff */
[----:B------:R-:W-:Y:S02]  /*15b40*/  IMAD.MOV.U32 R8, RZ, RZ, 0x70 ;  /* 0x00000070ff087424 */ /* 0x000fe400078e00ff */
[----:B0-----:R-:W-:Y:S02]  /*15b50*/  IMAD.MOV.U32 R12, RZ, RZ, 0x1 ;  /* 0x00000001ff0c7424 */ /* 0x001fe400078e00ff */
[----:B-1----:R-:W-:-:S07]  /*15b60*/  IMAD.MOV.U32 R13, RZ, RZ, RZ ;  /* 0x000000ffff0d7224 */ /* 0x002fce00078e00ff */
[----:B------:R-:W-:-:S07]  /*15b70*/  LEPC R20, `(.L_x_840) ;  /* 0x000000001014794e */ /* 0x000fce0000000000 */
[----:B--2---:R-:W-:Y:S05]  /*15b80*/  CALL.ABS.NOINC R2 ;  /* 0x0000000002007343 */ /* 0x004fea0003c00000 */
.L_x_840:
        /* <DEDUP_REMOVED lines=16> */
.L_x_839:
[----:B------:R-:W-:Y:S05]  /*15c90*/  BSYNC B6 ;  /* 0x0000000000067941 */ /* 0x000fea0003800000 */
.L_x_838:
[----:B------:R-:W2:Y:S01]  /*15ca0*/  LDL.LU R4, [R1+0x1c] ;  /* 0x00001c0001047983 */ /* 0x000ea20000300800 */
[----:B------:R-:W-:-:S03]  /*15cb0*/  ULDC.64 UR4, c[0x0][0x9f8] ;  /* 0x00027e0000047ab9 */ /* 0x000fc60000000a00 */
[----:B------:R-:W3:Y:S01]  /*15cc0*/  LDL R7, [R1+0x8] ;  /* 0x0000080001077983 */ /* 0x000ee20000100800 */
[----:B------:R-:W-:-:S03]  /*15cd0*/  ISETP.NE.U32.AND P0, PT, RZ, UR4, PT ;  /* 0x00000004ff007c0c */ /* 0x000fc6000bf05070 */
[----:B------:R-:W4:Y:S01]  /*15ce0*/  LDL R0, [R1+0x3c] ;  /* 0x00003c0001007983 */ /* 0x000f220000100800 */
[----:B------:R-:W-:-:S13]  /*15cf0*/  ISETP.NE.AND.EX P0, PT, RZ, UR5, PT, P0 ;  /* 0x00000005ff007c0c */ /* 0x000fda000bf05300 */
[----:B------:R-:W-:-:S04]  /*15d00*/  @P0 IADD3 R2, P1, R17, UR4, RZ ;  /* 0x0000000411020c10 */ /* 0x000fc8000ff3e0ff */
[----:B--2---:R-:W-:Y:S01]  /*15d10*/  @P0 IADD3.X R3, R4, UR5, RZ, P1, !PT ;  /* 0x0000000504030c10 */ /* 0x004fe20008ffe4ff */
[----:B------:R-:W-:-:S04]  /*15d20*/  ULDC.64 UR4, c[0x0][0xa08] ;  /* 0x0002820000047ab9 */ /* 0x000fc80000000a00 */
[----:B---3--:R1:W2:Y:S02]  /*15d30*/  @P0 LDG.E R7, desc[UR40][R2.64] ;  /* 0x0000002802070981 */ /* 0x0082a4000c1e1900 */
[----:B-1----:R-:W1:Y:S01]  /*15d40*/  LDC.64 R2, c[0x0][0x418] ;  /* 0x00010600ff027b82 */ /* 0x002e620000000a00 */
[----:B----4-:R-:W-:Y:S01]  /*15d50*/  VIADD R0, R0, 0xffffffff ;  /* 0xffffffff00007836 */ /* 0x010fe20000000000 */
        /* <DEDUP_REMOVED lines=11> */
[----:B0-----:R0:W1:Y:S02]  /*15e10*/  SHFL.IDX PT, R14, R4, RZ, 0x1f ;  /* 0x00001fff040e7589 */ /* 0x00106400000e0000 */
.L_x_987:
[----:B0-----:R-:W2:Y:S01]  /*15e20*/  LDL.LU R4, [R1+0x28] ;  /* 0x0000280001047983 */ /* 0x001ea20000300800 */
[----:B------:R-:W-:Y:S02]  /*15e30*/  PLOP3.LUT P1, PT, PT, PT, PT, 0x8, 0x0 ;  /* 0x000000000000781c */ /* 0x000fe40003f2e170 */
[----:B-1----:R-:W-:Y:S01]  /*15e40*/  ISETP.NE.AND P0, PT, R14, RZ, PT ;  /* 0x000000ff0e00720c */ /* 0x002fe20003f05270 */
[----:B------:R0:W-:Y:S01]  /*15e50*/  STL [R1+0x30], R0 ;  /* 0x0000300001007387 */ /* 0x0001e20000100800 */
[----:B--2---:R-:W-:-:S09]  /*15e60*/  LOP3.LUT R4, R4, 0xfffffffe, RZ, 0xc0, !PT ;  /* 0xfffffffe04047812 */ /* 0x004fd200078ec0ff */
[----:B------:R-:W-:-:S05]  /*15e70*/  @P1 LOP3.LUT R4, R4, 0x1, RZ, 0xfc, !PT ;  /* 0x0000000104041812 */ /* 0x000fca00078efcff */
[----:B------:R0:W-:Y:S01]  /*15e80*/  STL [R1+0x28], R4 ;  /* 0x0000280401007387 */ /* 0x0001e20000100800 */
[----:B------:R-:W-:Y:S05]  /*15e90*/  @P0 BRA `(.L_x_842) ;  /* 0x00000004000c0947 */ /* 0x000fea0003800000 */
[----:B------:R-:W-:-:S03]  /*15ea0*/  UMOV UR4, 0xffffffff ;  /* 0xffffffff00047882 */ /* 0x000fc60000000000 */
[----:B------:R-:W-:Y:S05]  /*15eb0*/  BRA.DIV UR4, `(.L_x_843) ;  /* 0x0000006204147947 */ /* 0x000fea000b800000 */
[----:B------:R-:W-:-:S13]  /*15ec0*/  ELECT P6, URZ, PT ;  /* 0x00000000003f782f */ /* 0x000fda00038c0000 */
.L_x_990:
[----:B------:R-:W-:Y:S05]  /*15ed0*/  @!P6 BRA `(.L_x_842) ;  /* 0x0000000000fce947 */ /* 0x000fea0003800000 */
[----:B------:R-:W-:-:S04]  /*15ee0*/  ISETP.NE.U32.AND P0, PT, R2, RZ, PT ;  /* 0x000000ff0200720c */ /* 0x000fc80003f05070 */
[----:B------:R-:W-:-:S13]  /*15ef0*/  ISETP.NE.AND.EX P0, PT, R3, RZ, PT, P0 ;  /* 0x000000ff0300720c */ /* 0x000fda0003f05300 */
[----:B------:R-:W-:Y:S05]  /*15f00*/  @!P0 BRA `(.L_x_844) ;  /* 0x0000000000508947 */ /* 0x000fea0003800000 */
[----:B------:R-:W1:Y:S01]  /*15f10*/  LDC R6, c[0x0][0x43c] ;  /* 0x00010f00ff067b82 */ /* 0x000e620000000800 */
[----:B------:R-:W-:Y:S01]  /*15f20*/  IMAD.MOV.U32 R9, RZ, RZ, R0 ;  /* 0x000000ffff097224 */ /* 0x000fe200078e0000 */
[----:B------:R-:W-:-:S03]  /*15f30*/  ULDC.64 UR4, c[0x0][0x428] ;  /* 0x00010a0000047ab9 */ /* 0x000fc60000000a00 */
[----:B0-----:R-:W-:Y:S01]  /*15f40*/  IMAD.MOV.U32 R0, RZ, RZ, R9 ;  /* 0x000000ffff007224 */ /* 0x001fe200078e0009 */
[----:B-1----:R-:W-:-:S13]  /*15f50*/  ISETP.NE.AND P0, PT, R6, 0x1, PT ;  /* 0x000000010600780c */ /* 0x002fda0003f05270 */
[----:B------:R-:W0:Y:S02]  /*15f60*/  @P0 LDC.64 R4, c[0x0][0x440] ;  /* 0x00011000ff040b82 */ /* 0x000e240000000a00 */
[----:B0-----:R-:W-:-:S05]  /*15f70*/  @P0 IMAD.HI.U32 R4, R9, R4, RZ ;  /* 0x0000000409040227 */ /* 0x001fca00078e00ff */
        /* <DEDUP_REMOVED lines=13> */
.L_x_844:
[----:B-1----:R-:W2:Y:S01]  /*16050*/  LDL R2, [R1+0x14] ;  /* 0x0000140001027983 */ /* 0x002ea20000100800 */
[----:B0-----:R-:W-:Y:S01]  /*16060*/  IMAD R0, R19, 0x8, R18 ;  /* 0x0000000813007824 */ /* 0x001fe200078e0212 */
[----:B--2---:R-:W-:-:S04]  /*16070*/  SHF.L.U32 R2, R2, 0x1f, RZ ;  /* 0x0000001f02027819 */ /* 0x004fc800000006ff */
[----:B------:R-:W0:Y:S02]  /*16080*/  SYNCS.PHASECHK.TRANS64.TRYWAIT P0, [R0+URZ+0x28c40], R2 ;  /* 0x028c4002000075a7 */ /* 0x000e24000800017f */
[----:B0-----:R-:W-:Y:S05]  /*16090*/  @!P0 BRA `(.L_x_845) ;  /* 0x0000005c00bc8947 */ /* 0x001fea0003800000 */
.L_x_991:
[----:B------:R-:W1:Y:S02]  /*160a0*/  S2R R3, SR_TID.X ;  /* 0x0000000000037919 */ /* 0x000e640000002100 */
[----:B-1----:R-:W-:-:S04]  /*160b0*/  LOP3.LUT R3, R3, 0x7f, RZ, 0xc0, !PT ;  /* 0x0000007f03037812 */ /* 0x002fc800078ec0ff */
[----:B------:R-:W-:-:S13]  /*160c0*/  ISETP.NE.AND P0, PT, R3, RZ, PT ;  /* 0x000000ff0300720c */ /* 0x000fda0003f05270 */
        /* <DEDUP_REMOVED lines=8> */
.L_x_846:
[----:B------:R-:W2:Y:S04]  /*16150*/  LDL R4, [R1+0x30] ;  /* 0x0000300001047983 */ /* 0x000ea80000100800 */
[----:B------:R-:W3:Y:S04]  /*16160*/  LDL R3, [R1+0x20] ;  /* 0x0000200001037983 */ /* 0x000ee80000100800 */
[----:B0-----:R-:W4:Y:S01]  /*16170*/  LDL.LU R2, [R1+0x28] ;  /* 0x0000280001027983 */ /* 0x001f220000300800 */
[----:B------:R-:W-:Y:S01]  /*16180*/  R2UR UR9, R0 ;  /* 0x00000000000972ca */ /* 0x000fe200000e0000 */
[----:B------:R-:W-:Y:S01]  /*16190*/  IMAD R0, R19, 0x2000, R18 ;  /* 0x0000200013007824 */ /* 0x000fe200078e0212 */
[----:B------:R-:W-:Y:S01]  /*161a0*/  PLOP3.LUT P0, PT, PT, PT, PT, 0x80, 0x0 ;  /* 0x000000000000781c */ /* 0x000fe20003f0f070 */
[----:B------:R-:W-:Y:S01]  /*161b0*/  UIADD3 UR6, UP0, UR38, 0x370, URZ ;  /* 0x0000037026067890 */ /* 0x000fe2000ff1e03f */
[----:B------:R-:W-:Y:S01]  /*161c0*/  R2UR UR12, R16 ;  /* 0x00000000100c72ca */ /* 0x000fe200000e0000 */
[----:B------:R-:W-:Y:S01]  /*161d0*/  UMOV UR5, 0x14f00000 ;  /* 0x14f0000000057882 */ /* 0x000fe20000000000 */
[----:B------:R-:W-:Y:S01]  /*161e0*/  R2UR UR8, R0 ;  /* 0x00000000000872ca */ /* 0x000fe200000e0000 */
[----:B------:R-:W-:Y:S01]  /*161f0*/  UIADD3.X UR7, URZ, UR39, URZ, UP0, !UPT ;  /* 0x000000273f077290 */ /* 0x000fe200087fe43f */
[----:B-----5:R-:W-:Y:S01]  /*16200*/  R2UR UR13, R17 ;  /* 0x00000000110d72ca */ /* 0x020fe200000e0000 */
[----:B------:R-:W-:-:S04]  /*16210*/  UMOV UR10, URZ ;  /* 0x0000003f000a7c82 */ /* 0x000fc80008000000 */
[----:B------:R-:W-:-:S06]  /*16220*/  UIADD3 UR9, UR9, 0x28c30, URZ ;  /* 0x00028c3009097890 */ /* 0x000fcc000fffe03f */
[----:B------:R-:W-:Y:S01]  /*16230*/  UIADD3 UR8, UR8, 0x22400, URZ ;  /* 0x0002240008087890 */ /* 0x000fe2000fffe03f */
[----:B--2---:R-:W-:Y:S02]  /*16240*/  R2UR UR11, R4 ;  /* 0x00000000040b72ca */ /* 0x004fe400000e0000 */
[----:B---3--:R-:W-:Y:S02]  /*16250*/  R2UR UR4, R3 ;  /* 0x00000000030472ca */ /* 0x008fe400000e0000 */
[----:B----4-:R-:W-:-:S04]  /*16260*/  LOP3.LUT R2, R2, 0xfffffffe, RZ, 0xc0, !PT ;  /* 0xfffffffe02027812 */ /* 0x010fc800078ec0ff */
[----:B------:R-:W-:-:S07]  /*16270*/  @P0 LOP3.LUT R2, R2, 0x1, RZ, 0xfc, !PT ;  /* 0x0000000102020812 */ /* 0x000fce00078efcff */
[----:B------:R-:W-:Y:S01]  /*16280*/  ULEA UR11, UR11, UR4, 0x6 ;  /* 0x000000040b0b7291 */ /* 0x000fe2000f8e303f */
[----:B------:R1:W-:Y:S02]  /*16290*/  STL [R1+0x28], R2 ;  /* 0x0000280201007387 */ /* 0x0003e40000100800 */
[----:B------:R-:W-:-:S06]  /*162a0*/  UMOV UR4, 0x0 ;  /* 0x0000000000047882 */ /* 0x000fcc0000000000 */
[----:B------:R1:W-:Y:S01]  /*162b0*/  UTMALDG.4D [UR8], [UR6], desc[UR4] ;  /* 0x00000408060075b4 */ /* 0x0003e20008019000 */
[----:B------:R-:W-:Y:S02]  /*162c0*/  NOP ;  /* 0x0000000000007918 */ /* 0x000fe40000000000 */
.L_x_842:
[----:B------:R-:W2:Y:S04]  /*162d0*/  LDL.LU R3, [R1+0x44] ;  /* 0x0000440001037983 */ /* 0x000ea80000300800 */
[----:B------:R-:W3:Y:S04]  /*162e0*/  LDL.LU R5, [R1+0x2c] ;  /* 0x00002c0001057983 */ /* 0x000ee80000300800 */
[----:B0-----:R-:W4:Y:S01]  /*162f0*/  LDL.LU R4, [R1+0x50] ;  /* 0x0000500001047983 */ /* 0x001f220000300800 */
[----:B------:R-:W-:Y:S05]  /*16300*/  WARPSYNC.ALL ;  /* 0x0000000000007948 */ /* 0x000fea0003800000 */
[----:B-1----:R-:W-:Y:S01]  /*16310*/  ULDC.64 UR6, c[0x0][0xa00] ;  /* 0x0002800000067ab9 */ /* 0x002fe20000000a00 */
        /* <DEDUP_REMOVED lines=8> */
[----:B---3--:R-:W-:-:S03]  /*163a0*/  SEL R5, R5, RZ, !P0 ;  /* 0x000000ff05057207 */ /* 0x008fc60004000000 */
        /* <DEDUP_REMOVED lines=10> */
[----:B0-----:R-:W-:Y:S01]  /*16450*/  MOV R2, 0x0 ;  /* 0x0000000000027802 */ /* 0x001fe20000000f00 */
        /* <DEDUP_REMOVED lines=15> */
.L_x_848:
[----:B------:R-:W-:Y:S05]  /*16550*/  BSYNC B6 ;  /* 0x0000000000067941 */ /* 0x000fea0003800000 */
.L_x_847:
[----:B0-----:R-:W2:Y:S01]  /*16560*/  LDL.LU R0, [R1+0x50] ;  /* 0x0000500001007983 */ /* 0x001ea20000300800 */
[----:B------:R-:W-:Y:S01]  /*16570*/  ULDC.64 UR4, c[0x0][0x2d8] ;  /* 0x0000b60000047ab9 */ /* 0x000fe20000000a00 */
[----:B------:R-:W0:Y:S01]  /*16580*/  LDC R7, c[0x0][0x448] ;  /* 0x00011200ff077b82 */ /* 0x000e220000000800 */
[----:B------:R-:W-:Y:S01]  /*16590*/  ULDC UR6, c[0x0][0x2b8] ;  /* 0x0000ae0000067ab9 */ /* 0x000fe20000000800 */
[----:B------:R-:W3:Y:S04]  /*165a0*/  LDL.LU R4, [R1+0x44] ;  /* 0x0000440001047983 */ /* 0x000ee80000300800 */
[----:B------:R-:W3:Y:S04]  /*165b0*/  LDL.LU.64 R2, [R1+0x48] ;  /* 0x0000480001027983 */ /* 0x000ee80000300a00 */
[----:B------:R-:W4:Y:S04]  /*165c0*/  LDL.LU R5, [R1+0x2c] ;  /* 0x00002c0001057983 */ /* 0x000f280000300800 */
[----:B------:R-:W4:Y:S04]  /*165d0*/  LDL R10, [R1+0x4] ;  /* 0x00000400010a7983 */ /* 0x000f280000100800 */
[----:B------:R1:W5:Y:S01]  /*165e0*/  LDL R8, [R1+0x60] ;  /* 0x0000600001087983 */ /* 0x0003620000100800 */
[----:B0-----:R-:W-:-:S13]  /*165f0*/  ISETP.NE.AND P0, PT, R7, 0x1, PT ;  /* 0x000000010700780c */ /* 0x001fda0003f05270 */
[----:B------:R-:W0:Y:S01]  /*16600*/  @P0 LDC R6, c[0x0][0x450] ;  /* 0x00011400ff060b82 */ /* 0x000e220000000800 */
[----:B------:R-:W1:Y:S02]  /*16610*/  S2R R9, SR_TID.X ;  /* 0x0000000000097919 */ /* 0x000e640000002100 */
[----:B-1----:R-:W-:-:S05]  /*16620*/  IMAD.SHL.U32 R9, R9, 0x8, RZ ;  /* 0x0000000809097824 */ /* 0x002fca00078e00ff */
[----:B------:R-:W-:Y:S01]  /*16630*/  LOP3.LUT R9, R9, 0x38, RZ, 0xc0, !PT ;  /* 0x0000003809097812 */ /* 0x000fe200078ec0ff */
[----:B---3--:R-:W-:Y:S02]  /*16640*/  IMAD.MOV.U32 R3, RZ, RZ, R4 ;  /* 0x000000ffff037224 */ /* 0x008fe400078e0004 */
[----:B------:R-:W1:Y:S01]  /*16650*/  S2R R4, SR_TID.X ;  /* 0x0000000000047919 */ /* 0x000e620000002100 */
[----:B------:R-:W-:-:S04]  /*16660*/  IMAD.WIDE.U32 R2, R16, UR4, R2 ;  /* 0x0000000410027c25 */ /* 0x000fc8000f8e0002 */
[----:B------:R-:W-:Y:S01]  /*16670*/  IMAD R3, R16, UR5, R3 ;  /* 0x0000000510037c24 */ /* 0x000fe2000f8e0203 */
[----:B------:R-:W-:Y:S02]  /*16680*/  ULDC.64 UR4, c[0x0][0x2e0] ;  /* 0x0000b80000047ab9 */ /* 0x000fe40000000a00 */
[----:B--2---:R-:W-:Y:S02]  /*16690*/  IMAD R0, R0, UR4, RZ ;  /* 0x0000000400007c24 */ /* 0x004fe4000f8e02ff */
[----:B----4-:R-:W-:-:S04]  /*166a0*/  IMAD.WIDE.U32 R2, R5, UR4, R2 ;  /* 0x0000000405027c25 */ /* 0x010fc8000f8e0002 */
[----:B------:R-:W-:Y:S01]  /*166b0*/  IMAD R0, R5, UR5, R0 ;  /* 0x0000000505007c24 */ /* 0x000fe2000f8e0200 */
[----:B------:R-:W-:-:S03]  /*166c0*/  ULDC.64 UR4, c[0x0][0x2d0] ;  /* 0x0000b40000047ab9 */ /* 0x000fc60000000a00 */
[----:B------:R-:W-:Y:S01]  /*166d0*/  IMAD.IADD R3, R3, 0x1, R0 ;  /* 0x0000000103037824 */ /* 0x000fe200078e0200 */
[----:B-1----:R-:W-:-:S04]  /*166e0*/  LOP3.LUT R4, R4, 0x7f, RZ, 0xc0, !PT ;  /* 0x0000007f04047812 */ /* 0x002fc800078ec0ff */
[----:B------:R-:W-:Y:S02]  /*166f0*/  SHF.R.U32.HI R5, RZ, 0x3, R4 ;  /* 0x00000003ff057819 */ /* 0x000fe40000011604 */
[----:B------:R-:W1:Y:S02]  /*16700*/  S2R R4, SR_TID.X ;  /* 0x0000000000047919 */ /* 0x000e640000002100 */
[----:B-1----:R-:W-:-:S05]  /*16710*/  IMAD.SHL.U32 R4, R4, 0x10, RZ ;  /* 0x0000001004047824 */ /* 0x002fca00078e00ff */
[----:B------:R-:W-:Y:S02]  /*16720*/  LOP3.LUT R4, R5, 0x70, R4, 0xf8, !PT ;  /* 0x0000007005047812 */ /* 0x000fe400078ef804 */
[----:B------:R-:W1:Y:S03]  /*16730*/  @P0 LDC R5, c[0x0][0x44c] ;  /* 0x00011300ff050b82 */ /* 0x000e660000000800 */
[----:B------:R-:W-:-:S04]  /*16740*/  IMAD R4, R10, 0x40, R4 ;  /* 0x000000400a047824 */ /* 0x000fc800078e0204 */
[----:B------:R-:W-:Y:S02]  /*16750*/  IMAD.MOV.U32 R0, RZ, RZ, R4 ;  /* 0x000000ffff007224 */ /* 0x000fe400078e0004 */
[----:B-1----:R-:W-:-:S05]  /*16760*/  @P0 IMAD.HI.U32 R5, R4, R5, RZ ;  /* 0x0000000504050227 */ /* 0x002fca00078e00ff */
[----:B0-----:R-:W-:-:S05]  /*16770*/  @P0 SHF.R.U32.HI R0, RZ, R6, R5 ;  /* 0x00000006ff000219 */ /* 0x001fca0000011605 */
        /* <DEDUP_REMOVED lines=55> */
.L_x_1000:
        /* <DEDUP_REMOVED lines=10> */
.L_x_850:
        /* <DEDUP_REMOVED lines=18> */
.L_x_1001:
[----:B------:R-:W-:Y:S05]  /*16cb0*/  BSYNC B0 ;  /* 0x0000000000007941 */ /* 0x000fea0003800000 */
.L_x_851:
[----:B------:R-:W2:Y:S01]  /*16cc0*/  LDL R2, [R1+0x28] ;  /* 0x0000280001027983 */ /* 0x000ea20000100800 */
[----:B------:R-:W-:Y:S01]  /*16cd0*/  BSSY B0, `(.L_x_853) ;  /* 0x0000096000007945 */ /* 0x000fe20003800000 */
[----:B--2---:R-:W-:-:S13]  /*16ce0*/  LOP3.LUT P0, RZ, R2, 0x1, RZ, 0xc0, !PT ;  /* 0x0000000102ff7812 */ /* 0x004fda000780c0ff */
        /* <DEDUP_REMOVED lines=10> */
.L_x_1002:
[----:B------:R-:W-:Y:S05]  /*16d90*/  BSYNC B1 ;  /* 0x0000000000017941 */ /* 0x000fea0003800000 */
.L_x_855:
        /* <DEDUP_REMOVED lines=9> */
.L_x_858:
[----:B------:R-:W-:Y:S05]  /*16e30*/  BSYNC B1 ;  /* 0x0000000000017941 */ /* 0x000fea0003800000 */
.L_x_857:
        /* <DEDUP_REMOVED lines=12> */
.L_x_859:
        /* <DEDUP_REMOVED lines=15> */
.L_x_860:
        /* <DEDUP_REMOVED lines=15> */
.L_x_861:
        /* <DEDUP_REMOVED lines=15> */
.L_x_862:
        /* <DEDUP_REMOVED lines=15> */
.L_x_863:
        /* <DEDUP_REMOVED lines=15> */
.L_x_864:
        /* <DEDUP_REMOVED lines=15> */
.L_x_865:
        /* <DEDUP_REMOVED lines=15> */
.L_x_866:
        /* <DEDUP_REMOVED lines=10> */
.L_x_854:
[----:B------:R-:W-:Y:S05]  /*17630*/  BSYNC B0 ;  /* 0x0000000000007941 */ /* 0x000fea0003800000 */
.L_x_853:
        /* <DEDUP_REMOVED lines=27> */
[----:B--2---:R-:W-:Y:S02]  /*177f0*/  LOP3.LUT P2, RZ, R5, 0x1, RZ, 0xc0, !PT ;  /* 0x0000000105ff7812 */ /* 0x004fe4000784c0ff */
        /* <DEDUP_REMOVED lines=26> */
.L_x_873:
[----:B------:R-:W-:Y:S01]  /*179a0*/  IMAD R2, R19, 0x8, R18 ;  /* 0x0000000813027824 */ /* 0x000fe200078e0212 */
[----:B-1----:R-:W-:Y:S01]  /*179b0*/  SHF.L.U32 R6, R9, 0x1f, RZ ;  /* 0x0000001f09067819 */ /* 0x002fe200000006ff */
[----:B------:R-:W1:Y:S01]  /*179c0*/  S2R R3, SR_TID.X ;  /* 0x0000000000037919 */ /* 0x000e620000002100 */
[----:B------:R-:W-:Y:S02]  /*179d0*/  BSSY B3, `(.L_x_874) ;  /* 0x0000005000037945 */ /* 0x000fe40003800000 */
[----:B------:R-:W2:Y:S01]  /*179e0*/  SYNCS.PHASECHK.TRANS64.TRYWAIT P0, [R2+URZ+0x28c40], R6 ;  /* 0x028c4006020075a7 */ /* 0x000ea2000800017f */
[----:B-1----:R-:W-:-:S04]  /*179f0*/  LOP3.LUT R3, R3, 0x7f, RZ, 0xc0, !PT ;  /* 0x0000007f03037812 */ /* 0x002fc800078ec0ff */
[----:B------:R-:W-:Y:S01]  /*17a00*/  ISETP.NE.AND P1, PT, R3, RZ, PT ;  /* 0x000000ff0300720c */ /* 0x000fe20003f25270 */
[----:B--2---:R-:W-:-:S12]  /*17a10*/  @!P0 BRA `(.L_x_875) ;  /* 0x0000004800e48947 */ /* 0x004fd80003800000 */
.L_x_1003:
[----:B------:R-:W-:Y:S05]  /*17a20*/  BSYNC B3 ;  /* 0x0000000000037941 */ /* 0x000fea0003800000 */
.L_x_874:
        /* <DEDUP_REMOVED lines=9> */
.L_x_877:
[----:B------:R-:W-:Y:S05]  /*17ac0*/  BSYNC B3 ;  /* 0x0000000000037941 */ /* 0x000fea0003800000 */
.L_x_876:
        /* <DEDUP_REMOVED lines=12> */
.L_x_878:
        /* <DEDUP_REMOVED lines=13> */
.L_x_1004:
[----:B------:R-:W-:Y:S05]  /*17c60*/  BSYNC B3 ;  /* 0x0000000000037941 */ /* 0x000fea0003800000 */
.L_x_879:
        /* <DEDUP_REMOVED lines=11> */
.L_x_882:
[----:B------:R-:W-:Y:S05]  /*17d20*/  BSYNC B3 ;  /* 0x0000000000037941 */ /* 0x000fea0003800000 */
.L_x_881:
        /* <DEDUP_REMOVED lines=9> */
.L_x_883:
        /* <DEDUP_REMOVED lines=15> */
.L_x_884:
        /* <DEDUP_REMOVED lines=15> */
.L_x_885:
        /* <DEDUP_REMOVED lines=15> */
.L_x_886:
        /* <DEDUP_REMOVED lines=15> */
.L_x_887:
        /* <DEDUP_REMOVED lines=15> */
.L_x_888:
        /* <DEDUP_REMOVED lines=15> */
.L_x_889:
        /* <DEDUP_REMOVED lines=15> */
.L_x_890:
        /* <DEDUP_REMOVED lines=10> */
.L_x_872:
[----:B------:R-:W-:Y:S05]  /*184f0*/  BSYNC B1 ;  /* 0x0000000000017941 */ /* 0x000fea0003800000 */
.L_x_871:
[----:B------:R-:W2:Y:S02]  /*18500*/  LDL.LU R5, [R1+0x3c] ;  /* 0x00003c0001057983 */ /* 0x000ea40000300800 */
[----:B--2---:R-:W-:-:S07]  /*18510*/  VIADD R0, R5, 0xfffffffd ;  /* 0xfffffffd05007836 */ /* 0x004fce0000000000 */
.L_x_870:
[----:B------:R-:W-:Y:S05]  /*18520*/  BSYNC B2 ;  /* 0x0000000000027941 */ /* 0x000fea0003800000 */
.L_x_869:
[----:B------:R-:W-:Y:S01]  /*18530*/  VIADD R8, R8, 0xfffffffe ;  /* 0xfffffffe08087836 */ /* 0x000fe20000000000 */
[----:B------:R-:W-:-:S04]  /*18540*/  LOP3.LUT R4, RZ, R4, RZ, 0x33, !PT ;  /* 0x00000004ff047212 */ /* 0x000fc800078e33ff */
[----:B------:R-:W-:-:S13]  /*18550*/  ISETP.NE.AND P0, PT, R8, R4, PT ;  /* 0x000000040800720c */ /* 0x000fda0003f05270 */
[----:B------:R-:W-:Y:S05]  /*18560*/  @!P0 BRA `(.L_x_868) ;  /* 0x0000001800d88947 */ /* 0x000fea0003800000 */
.L_x_931:
        /* <DEDUP_REMOVED lines=8> */
[----:B--2---:R-:W-:Y:S02]  /*185f0*/  LOP3.LUT P1, RZ, R3, 0x1, RZ, 0xc0, !PT ;  /* 0x0000000103ff7812 */ /* 0x004fe4000782c0ff */
[----:B---3--:R-:W-:-:S11]  /*18600*/  LOP3.LUT R6, R2, R6, RZ, 0x3c, !PT ;  /* 0x0000000602067212 */ /* 0x008fd600078e3cff */
[----:B------:R-:W-:Y:S05]  /*18610*/  @!P1 BRA `(.L_x_892) ;  /* 0x0000000c00349947 */ /* 0x000fea0003800000 */
[----:B------:R-:W-:Y:S01]  /*18620*/  ULDC.64 UR4, c[0x0][0x418] ;  /* 0x0001060000047ab9 */ /* 0x000fe20000000a00 */
[----:B------:R-:W-:Y:S01]  /*18630*/  IMAD.MOV.U32 R8, RZ, RZ, R0 ;  /* 0x000000ffff087224 */ /* 0x000fe200078e0000 */
[----:B------:R-:W-:-:S04]  /*18640*/  ISETP.NE.U32.AND P0, PT, RZ, UR4, PT ;  /* 0x00000004ff007c0c */ /* 0x000fc8000bf05070 */
[----:B------:R-:W-:-:S13]  /*18650*/  ISETP.NE.AND.EX P0, PT, RZ, UR5, PT, P0 ;  /* 0x00000005ff007c0c */ /* 0x000fda000bf05300 */
[----:B------:R-:W-:Y:S05]  /*18660*/  @!P0 BRA `(.L_x_893) ;  /* 0x00000000004c8947 */ /* 0x000fea0003800000 */
[----:B0-----:R-:W2:Y:S01]  /*18670*/  LDL R9, [R1+0x1c] ;  /* 0x00001c0001097983 */ /* 0x001ea20000100800 */
        /* <DEDUP_REMOVED lines=18> */
.L_x_893:
        /* <DEDUP_REMOVED lines=8> */
.L_x_1005:
[----:B------:R-:W-:Y:S05]  /*18820*/  BSYNC B2 ;  /* 0x0000000000027941 */ /* 0x000fea0003800000 */
.L_x_894:
        /* <DEDUP_REMOVED lines=9> */
.L_x_897:
[----:B------:R-:W-:Y:S05]  /*188c0*/  BSYNC B2 ;  /* 0x0000000000027941 */ /* 0x000fea0003800000 */
.L_x_896:
        /* <DEDUP_REMOVED lines=12> */
.L_x_898:
        /* <DEDUP_REMOVED lines=13> */
.L_x_1006:
[----:B------:R-:W-:Y:S05]  /*18a60*/  BSYNC B2 ;  /* 0x0000000000027941 */ /* 0x000fea0003800000 */
.L_x_899:
[----:B------:R-:W-:Y:S01]  /*18a70*/  BSSY B2, `(.L_x_901) ;  /* 0x000000b000027945 */ /* 0x000fe20003800000 */
[----:B------:R-:W-:Y:S02]  /*18a80*/  IMAD.MOV.U32 R8, RZ, RZ, 0x0 ;  /* 0x00000000ff087424 */ /* 0x000fe400078e00ff */
[----:B0-----:R-:W-:Y:S01]  /*18a90*/  IMAD.MOV.U32 R9, RZ, RZ, 0x14f00000 ;  /* 0x14f00000ff097424 */ /* 0x001fe200078e00ff */
        /* <DEDUP_REMOVED lines=8> */
.L_x_902:
[----:B------:R-:W-:Y:S05]  /*18b20*/  BSYNC B2 ;  /* 0x0000000000027941 */ /* 0x000fea0003800000 */
.L_x_901:
        /* <DEDUP_REMOVED lines=9> */
.L_x_903:
        /* <DEDUP_REMOVED lines=15> */
.L_x_904:
        /* <DEDUP_REMOVED lines=15> */
.L_x_905:
        /* <DEDUP_REMOVED lines=15> */
.L_x_906:
        /* <DEDUP_REMOVED lines=15> */
.L_x_907:
        /* <DEDUP_REMOVED lines=15> */
.L_x_908:
        /* <DEDUP_REMOVED lines=15> */
.L_x_909:
        /* <DEDUP_REMOVED lines=15> */
.L_x_910:
        /* <DEDUP_REMOVED lines=10> */
.L_x_892:
[----:B------:R-:W-:Y:S05]  /*192f0*/  BSYNC B1 ;  /* 0x0000000000017941 */ /* 0x000fea0003800000 */
.L_x_891:
[----:B------:R-:W2:Y:S01]  /*19300*/  LDL R5, [R1+0x28] ;  /* 0x0000280001057983 */ /* 0x000ea20000100800 */
[----:B------:R-:W-:Y:S01]  /*19310*/  VIADD R7, R7, 0x1 ;  /* 0x0000000107077836 */ /* 0x000fe20000000000 */
[----:B------:R-:W-:Y:S04]  /*19320*/  BSSY B1, `(.L_x_911) ;  /* 0x00000d6000017945 */ /* 0x000fe80003800000 */
[----:B------:R-:W-:-:S04]  /*19330*/  ISETP.NE.AND P0, PT, R7, 0x2, PT ;  /* 0x000000020700780c */ /* 0x000fc80003f05270 */
[----:B------:R-:W-:Y:S02]  /*19340*/  SEL R2, RZ, 0x1, P0 ;  /* 0x00000001ff027807 */ /* 0x000fe40000000000 */
[----:B------:R-:W-:Y:S02]  /*19350*/  SEL R19, R7, RZ, P0 ;  /* 0x000000ff07137207 */ /* 0x000fe40000000000 */
[----:B------:R-:W-:Y:S01]  /*19360*/  LOP3.LUT R8, R6, R2, RZ, 0x3c, !PT ;  /* 0x0000000206087212 */ /* 0x000fe200078e3cff */
[----:B------:R-:W-:-:S04]  /*19370*/  VIADD R6, R0, 0xffffffff ;  /* 0xffffffff00067836 */ /* 0x000fc80000000000 */
[----:B------:R1:W-:Y:S01]  /*19380*/  STL [R1+0x14], R8 ;  /* 0x0000140801007387 */ /* 0x0003e20000100800 */
[----:B--2---:R-:W-:-:S13]  /*19390*/  LOP3.LUT P2, RZ, R5, 0x1, RZ, 0xc0, !PT ;  /* 0x0000000105ff7812 */ /* 0x004fda000784c0ff */
[----:B-1----:R-:W-:Y:S05]  /*193a0*/  @!P2 BRA `(.L_x_912) ;  /* 0x0000000c0034a947 */ /* 0x002fea0003800000 */
        /* <DEDUP_REMOVED lines=24> */
.L_x_913:
        /* <DEDUP_REMOVED lines=8> */
.L_x_1007:
[----:B------:R-:W-:Y:S05]  /*195b0*/  BSYNC B2 ;  /* 0x0000000000027941 */ /* 0x000fea0003800000 */
.L_x_914:
        /* <DEDUP_REMOVED lines=9> */
.L_x_917:
[----:B------:R-:W-:Y:S05]  /*19650*/  BSYNC B2 ;  /* 0x0000000000027941 */ /* 0x000fea0003800000 */
.L_x_916:
        /* <DEDUP_REMOVED lines=12> */
.L_x_918:
        /* <DEDUP_REMOVED lines=13> */
.L_x_1008:
[----:B------:R-:W-:Y:S05]  /*197f0*/  BSYNC B2 ;  /* 0x0000000000027941 */ /* 0x000fea0003800000 */
.L_x_919:
        /* <DEDUP_REMOVED lines=11> */
.L_x_922:
[----:B------:R-:W-:Y:S05]  /*198b0*/  BSYNC B2 ;  /* 0x0000000000027941 */ /* 0x000fea0003800000 */
.L_x_921:
        /* <DEDUP_REMOVED lines=9> */
.L_x_923:
        /* <DEDUP_REMOVED lines=15> */
.L_x_924:
        /* <DEDUP_REMOVED lines=15> */
.L_x_925:
        /* <DEDUP_REMOVED lines=15> */
.L_x_926:
        /* <DEDUP_REMOVED lines=15> */
.L_x_927:
        /* <DEDUP_REMOVED lines=15> */
.L_x_928:
        /* <DEDUP_REMOVED lines=15> */
.L_x_929:
        /* <DEDUP_REMOVED lines=15> */
.L_x_930:
        /* <DEDUP_REMOVED lines=10> */
.L_x_912:
[----:B------:R-:W-:Y:S05]  /*1a080*/  BSYNC B1 ;  /* 0x0000000000017941 */ /* 0x000fea0003800000 */
.L_x_911:
[----:B------:R-:W2:Y:S01]  /*1a090*/  LDL R5, [R1+0x24] ;  /* 0x0000240001057983 */ /* 0x000ea20000100800 */
[----:B------:R-:W-:Y:S01]  /*1a0a0*/  VIADD R0, R0, 0xfffffffe ;  /* 0xfffffffe00007836 */ /* 0x000fe20000000000 */
[----:B--2---:R-:W-:-:S13]  /*1a0b0*/  ISETP.GT.AND P0, PT, R6, R5, PT ;  /* 0x000000050600720c */ /* 0x004fda0003f04270 */
[----:B------:R-:W-:Y:S05]  /*1a0c0*/  @P0 BRA `(.L_x_931) ;  /* 0xffffffe400280947 */ /* 0x000fea000383ffff */
.L_x_868:
[----:B------:R-:W-:Y:S05]  /*1a0d0*/  BSYNC B0 ;  /* 0x0000000000007941 */ /* 0x000fea0003800000 */
.L_x_867:
        /* <DEDUP_REMOVED lines=12> */
[----:B------:R-:W-:Y:S02]  /*1a1a0*/  VOTEU.ANY UR4, UPT, PT ;  /* 0x0000000000047886 */ /* 0x000fe400038e0100 */
[----:B------:R-:W2:Y:S08]  /*1a1b0*/  FLO.U32 R0, UR4 ;  /* 0x0000000400007d00 */ /* 0x000eb000080e0000 */
[----:B------:R-:W3:Y:S01]  /*1a1c0*/  POPC R5, UR4 ;  /* 0x0000000400057d09 */ /* 0x000ee20008000000 */
[----:B--2---:R-:W-:-:S02]  /*1a1d0*/  ISETP.EQ.U32.AND P1, PT, R0, R3, PT ;  /* 0x000000030000720c */ /* 0x004fc40003f22070 */
[----:B-1----:R-:W3:Y:S11]  /*1a1e0*/  LDC.64 R2, c[0x0][0xc60] ;  /* 0x00031800ff027b82 */ /* 0x002ef60000000a00 */
[----:B---3--:R-:W2:Y:S01]  /*1a1f0*/  @P1 ATOMG.E.ADD.STRONG.GPU PT, R3, desc[UR40][R2.64], R5 ;  /* 0x00000005020319a8 */ /* 0x008ea200081ee1e8 */
[----:B------:R-:W1:Y:S02]  /*1a200*/  S2R R4, SR_LTMASK ;  /* 0x0000000000047919 */ /* 0x000e640000003900 */
[----:B-1----:R-:W-:-:S04]  /*1a210*/  LOP3.LUT R4, R4, UR4, RZ, 0xc0, !PT ;  /* 0x0000000404047c12 */ /* 0x002fc8000f8ec0ff */
[----:B------:R-:W1:Y:S01]  /*1a220*/  POPC R7, R4 ;  /* 0x0000000400077309 */ /* 0x000e620000000000 */
[----:B--2---:R-:W1:Y:S02]  /*1a230*/  SHFL.IDX PT, R0, R3, R0, 0x1f ;  /* 0x00001f0003007589 */ /* 0x004e6400000e0000 */
[----:B-1----:R-:W-:-:S05]  /*1a240*/  IADD3 R0, R0, UR36, R7 ;  /* 0x0000002400007c10 */ /* 0x002fca000fffe007 */
[----:B------:R2:W-:Y:S02]  /*1a250*/  STL [R1], R0 ;  /* 0x0000000001007387 */ /* 0x0005e40000100800 */
.L_x_933:
[----:B------:R-:W-:Y:S05]  /*1a260*/  BSYNC B0 ;  /* 0x0000000000007941 */ /* 0x000fea0003800000 */
.L_x_932:
[----:B------:R-:W-:-:S07]  /*1a270*/  SEL R19, R19, RZ, P0 ;  /* 0x000000ff13137207 */ /* 0x000fce0000000000 */
.L_x_835:
[----:B------:R-:W-:Y:S05]  /*1a280*/  BSYNC B7 ;  /* 0x0000000000077941 */ /* 0x000fea0003800000 */
.L_x_833:
[----:B-12---:R-:W2:Y:S02]  /*1a290*/  LDL R0, [R1+0x28] ;  /* 0x0000280001007983 */ /* 0x006ea40000100800 */
[----:B--2---:R-:W-:-:S13]  /*1a2a0*/  LOP3.LUT P0, RZ, R0, 0x2, RZ, 0xc0, !PT ;  /* 0x0000000200ff7812 */ /* 0x004fda000780c0ff */
[----:B------:R-:W-:Y:S05]  /*1a2b0*/  @!P0 BRA `(.L_x_934) ;  /* 0x00000000002c8947 */ /* 0x000fea0003800000 */
[----:B------:R-:W-:Y:S05]  /*1a2c0*/  WARPSYNC.ALL ;  /* 0x0000000000007948 */ /* 0x000fea0003800000 */
[----:B------:R-:W1:Y:S08]  /*1a2d0*/  S2UR UR5, SR_CgaCtaId ;  /* 0x00000000000579c3 */ /* 0x000e700000008800 */
[----:B------:R-:W-:Y:S06]  /*1a2e0*/  BAR.SYNC.DEFER_BLOCKING 0x5, 0x180 ;  /* 0x0146000000007b1d */ /* 0x000fec0000010000 */
[----:B------:R-:W-:-:S02]  /*1a2f0*/  UMOV UR4, 0x400 ;  /* 0x0000040000047882 */ /* 0x000fc40000000000 */
[----:B-1----:R-:W-:-:S06]  /*1a300*/  ULEA UR4, UR5, UR4, 0x18 ;  /* 0x0000000405047291 */ /* 0x002fcc000f8ec03f */
[----:B------:R-:W-:-:S05]  /*1a310*/  IMAD.U32 R18, RZ, RZ, UR4 ;  /* 0x00000004ff127e24 */ /* 0x000fca000f8e00ff */
[----:B------:R-:W1:Y:S04]  /*1a320*/  LDS.128 R4, [R18+0x28cd0] ;  /* 0x028cd00012047984 */ /* 0x000e680000000c00 */
[----:B-1----:R1:W-:Y:S04]  /*1a330*/  STL.64 [R1], R4 ;  /* 0x0000000401007387 */ /* 0x0023e80000100a00 */
[----:B------:R1:W-:Y:S01]  /*1a340*/  STL.64 [R1+0x8], R6 ;  /* 0x0000080601007387 */ /* 0x0003e20000100a00 */
[----:B------:R-:W-:Y:S06]  /*1a350*/  BAR.ARV 0x4, 0x180 ;  /* 0x0106000000007b1d */ /* 0x000fec0000002000 */
[----:B------:R-:W-:Y:S05]  /*1a360*/  BRA `(.L_x_935) ;  /* 0x0000000c00247947 */ /* 0x000fea0003800000 */
.L_x_934:
[----:B------:R-:W1:Y:S01]  /*1a370*/  S2R R16, SR_TID.X ;  /* 0x0000000000107919 */ /* 0x000e620000002100 */
[----:B------:R-:W-:Y:S01]  /*1a380*/  UMOV UR4, 0xffffffff ;  /* 0xffffffff00047882 */ /* 0x000fe20000000000 */
[----:B-1----:R-:W-:-:S04]  /*1a390*/  LOP3.LUT R16, R16, 0x1f, RZ, 0xc0, !PT ;  /* 0x0000001f10107812 */ /* 0x002fc800078ec0ff */
[----:B------:R-:W-:Y:S01]  /*1a3a0*/  ISETP.NE.AND P0, PT, R16, 0x1f, PT ;  /* 0x0000001f1000780c */ /* 0x000fe20003f05270 */
[----:B------:R-:W-:-:S12]  /*1a3b0*/  BRA.DIV UR4, `(.L_x_936) ;  /* 0x0000002204f47947 */ /* 0x000fd8000b800000 */
[----:B------:R-:W2:Y:S01]  /*1a3c0*/  LDL.LU R2, [R1] ;  /* 0x0000000001027983 */ /* 0x000ea20000300800 */
[----:B------:R-:W-:-:S03]  /*1a3d0*/  ULDC UR4, c[0x0][0xc3c] ;  /* 0x00030f0000047ab9 */ /* 0x000fc60000000800 */
[----:B------:R-:W3:Y:S01]  /*1a3e0*/  LDL R4, [R1+0xc] ;  /* 0x00000c0001047983 */ /* 0x000ee20000100800 */
[----:B--2---:R-:W-:Y:S02]  /*1a3f0*/  IMAD.MOV.U32 R10, RZ, RZ, R2 ;  /* 0x000000ffff0a7224 */ /* 0x004fe400078e0002 */
[----:B---3--:R-:W-:-:S05]  /*1a400*/  IMAD.IADD R0, R4, 0x1, R16 ;  /* 0x0000000104007824 */ /* 0x008fca00078e0210 */
[----:B------:R-:W-:-:S13]  /*1a410*/  ISETP.GE.OR P1, PT, R0, UR4, !P0 ;  /* 0x0000000400007c0c */ /* 0x000fda000c726670 */
[----:B------:R-:W1:Y:S08]  /*1a420*/  @!P1 LDC.64 R2, c[0x0][0xc80] ;  /* 0x00032000ff029b82 */ /* 0x000e700000000a00 */
[----:B------:R-:W2:Y:S01]  /*1a430*/  @!P1 LDC.64 R4, c[0x0][0xc78] ;  /* 0x00031e00ff049b82 */ /* 0x000ea20000000a00 */
[----:B-1----:R-:W-:-:S05]  /*1a440*/  @!P1 IMAD.WIDE R2, R0, 0x4, R2 ;  /* 0x0000000400029825 */ /* 0x002fca00078e0202 */
[----:B------:R2:W3:Y:S02]  /*1a450*/  @!P1 LDG.E R6, desc[UR40][R2.64] ;  /* 0x0000002802069981 */ /* 0x0004e4000c1e1900 */
[----:B--2---:R-:W-:-:S06]  /*1a460*/  @!P1 IMAD.WIDE R2, R0, 0x4, R4 ;  /* 0x0000000400029825 */ /* 0x004fcc00078e0204 */
[----:B------:R-:W2:Y:S01]  /*1a470*/  @!P1 LDG.E R2, desc[UR40][R2.64] ;  /* 0x0000002802029981 */ /* 0x000ea2000c1e1900 */
[----:B------:R-:W-:Y:S01]  /*1a480*/  IMAD.MOV.U32 R5, RZ, RZ, RZ ;  /* 0x000000ffff057224 */ /* 0x000fe200078e00ff */
[C---:B------:R-:W-:Y:S01]  /*1a490*/  ISETP.GE.U32.AND P2, PT, R16.reuse, 0x2, PT ;  /* 0x000000021000780c */ /* 0x040fe20003f46070 */
[----:B------:R-:W-:Y:S01]  /*1a4a0*/  IMAD.MOV.U32 R8, RZ, RZ, RZ ;  /* 0x000000ffff087224 */ /* 0x000fe200078e00ff */
[C---:B------:R-:W-:Y:S01]  /*1a4b0*/  ISETP.GE.U32.AND P3, PT, R16.reuse, 0x4, PT ;  /* 0x000000041000780c */ /* 0x040fe20003f66070 */
[----:B------:R-:W-:Y:S01]  /*1a4c0*/  SHFL.IDX PT, R0, R10, RZ, 0x1f ;  /* 0x00001fff0a007589 */ /* 0x000fe200000e0000 */
[C---:B------:R-:W-:Y:S02]  /*1a4d0*/  ISETP.GE.U32.AND P4, PT, R16.reuse, 0x8, PT ;  /* 0x000000081000780c */ /* 0x040fe40003f86070 */
[----:B------:R-:W-:Y:S01]  /*1a4e0*/  ISETP.GE.U32.AND P5, PT, R16, 0x10, PT ;  /* 0x000000101000780c */ /* 0x000fe20003fa6070 */
[----:B---3--:R-:W-:Y:S02]  /*1a4f0*/  @!P1 IMAD.MOV.U32 R5, RZ, RZ, R6 ;  /* 0x000000ffff059224 */ /* 0x008fe400078e0006 */
[----:B------:R-:W-:-:S02]  /*1a500*/  IMAD.MOV.U32 R6, RZ, RZ, RZ ;  /* 0x000000ffff067224 */ /* 0x000fc400078e00ff */
[----:B--2---:R-:W-:Y:S01]  /*1a510*/  @!P1 IMAD.MOV.U32 R6, RZ, RZ, R2 ;  /* 0x000000ffff069224 */ /* 0x004fe200078e0002 */
[----:B------:R-:W-:-:S03]  /*1a520*/  ISETP.NE.AND P1, PT, R16, RZ, PT ;  /* 0x000000ff1000720c */ /* 0x000fc60003f25270 */
[----:B------:R-:W-:-:S05]  /*1a530*/  IMAD R2, R6, R5, RZ ;  /* 0x0000000506027224 */ /* 0x000fca00078e02ff */
[----:B------:R-:W1:Y:S02]  /*1a540*/  SHFL.UP PT, R3, R2, 0x1, RZ ;  /* 0x0420000002037989 */ /* 0x000e6400000e00ff */
[----:B-1----:R-:W-:-:S05]  /*1a550*/  SEL R7, R3, RZ, P1 ;  /* 0x000000ff03077207 */ /* 0x002fca0000800000 */
[----:B------:R-:W-:Y:S02]  /*1a560*/  IMAD.IADD R2, R2, 0x1, R7 ;  /* 0x0000000102027824 */ /* 0x000fe400078e0207 */
[----:B------:R-:W-:Y:S04]  /*1a570*/  SHFL.IDX PT, R7, R10, 0x1, 0x1f ;  /* 0x00201f000a077f89 */ /* 0x000fe800000e0000 */
        /* <DEDUP_REMOVED lines=12> */
[----:B0-----:R0:W1:Y:S02]  /*1a640*/  SHFL.IDX PT, R9, R3, 0x1f, 0x1f ;  /* 0x03e01f0003097f89 */ /* 0x00106400000e0000 */
.L_x_1018:
[----:B------:R-:W-:Y:S02]  /*1a650*/  ULDC UR4, c[0x0][0xc38] ;  /* 0x00030e0000047ab9 */ /* 0x000fe40000000800 */
[----:B------:R-:W-:-:S04]  /*1a660*/  IMAD.U32 R2, RZ, RZ, UR4 ;  /* 0x00000004ff027e24 */ /* 0x000fc8000f8e00ff */
[----:B-1----:R-:W-:-:S04]  /*1a670*/  IMAD R9, R9, R2, RZ ;  /* 0x0000000209097224 */ /* 0x002fc800078e02ff */
[----:B------:R-:W-:Y:S02]  /*1a680*/  IMAD.IADD R4, R7, 0x1, R9 ;  /* 0x0000000107047824 */ /* 0x000fe400078e0209 */
[----:B------:R-:W-:-:S03]  /*1a690*/  IMAD.MOV.U32 R7, RZ, RZ, R3 ;  /* 0x000000ffff077224 */ /* 0x000fc600078e0003 */
[----:B------:R-:W-:-:S13]  /*1a6a0*/  ISETP.GT.AND P6, PT, R4, R0, PT ;  /* 0x000000000400720c */ /* 0x000fda0003fc4270 */
[----:B------:R-:W-:Y:S05]  /*1a6b0*/  @P6 BRA `(.L_x_937) ;  /* 0x0000000000ac6947 */ /* 0x000fea0003800000 */
.L_x_940:
[----:B------:R-:W2:Y:S01]  /*1a6c0*/  LDL.LU R2, [R1+0xc] ;  /* 0x00000c0001027983 */ /* 0x000ea20000300800 */
[----:B0-----:R-:W0:Y:S01]  /*1a6d0*/  LDC R3, c[0x0][0xc3c] ;  /* 0x00030f00ff037b82 */ /* 0x001e220000000800 */
        /* <DEDUP_REMOVED lines=11> */
[----:B------:R0:W2:Y:S02]  /*1a790*/  @!P6 LDG.E R5, desc[UR40][R2.64] ;  /* 0x000000280205e981 */ /* 0x0000a4000c1e1900 */
[----:B0-----:R-:W0:Y:S02]  /*1a7a0*/  @!P6 LDC.64 R2, c[0x0][0xc78] ;  /* 0x00031e00ff02eb82 */ /* 0x001e240000000a00 */
[----:B0-----:R-:W-:-:S04]  /*1a7b0*/  @!P6 IMAD.WIDE R2, R6, 0x4, R2 ;  /* 0x000000040602e825 */ /* 0x001fc800078e0202 */
[----:B------:R-:W-:-:S06]  /*1a7c0*/  IMAD.MOV.U32 R6, RZ, RZ, RZ ;  /* 0x000000ffff067224 */ /* 0x000fcc00078e00ff */
        /* <DEDUP_REMOVED lines=20> */
.L_x_1026:
[----:B------:R-:W-:Y:S02]  /*1a910*/  ULDC UR4, c[0x0][0xc38] ;  /* 0x00030e0000047ab9 */ /* 0x000fe40000000800 */
[----:B------:R-:W-:-:S04]  /*1a920*/  IMAD.U32 R2, RZ, RZ, UR4 ;  /* 0x00000004ff027e24 */ /* 0x000fc8000f8e00ff */
[----:B-1----:R-:W-:-:S04]  /*1a930*/  IMAD R9, R9, R2, RZ ;  /* 0x0000000209097224 */ /* 0x002fc800078e02ff */
[----:B------:R-:W-:-:S05]  /*1a940*/  IMAD.IADD R4, R9, 0x1, R4 ;  /* 0x0000000109047824 */ /* 0x000fca00078e0204 */
[----:B------:R-:W-:-:S13]  /*1a950*/  ISETP.GT.AND P6, PT, R4, R0, PT ;  /* 0x000000000400720c */ /* 0x000fda0003fc4270 */
[----:B------:R-:W-:Y:S05]  /*1a960*/  @!P6 BRA `(.L_x_940) ;  /* 0xfffffffc0054e947 */ /* 0x000fea000383ffff */
.L_x_937:
[----:B------:R-:W-:Y:S01]  /*1a970*/  IMAD.IADD R9, R4, 0x1, -R9 ;  /* 0x0000000104097824 */ /* 0x000fe200078e0a09 */
[----:B------:R-:W-:-:S03]  /*1a980*/  UMOV UR4, 0xffffffff ;  /* 0xffffffff00047882 */ /* 0x000fc60000000000 */
[----:B0-----:R-:W-:-:S05]  /*1a990*/  IMAD R3, R7, R2, R9 ;  /* 0x0000000207037224 */ /* 0x001fca00078e0209 */
[----:B------:R-:W-:Y:S01]  /*1a9a0*/  ISETP.GT.AND P6, PT, R3, R0, PT ;  /* 0x000000000300720c */ /* 0x000fe20003fc4270 */
[----:B------:R-:W-:-:S12]  /*1a9b0*/  BRA.DIV UR4, `(.L_x_941) ;  /* 0x0000002604ac7947 */ /* 0x000fd8000b800000 */
[----:B------:R-:W-:-:S04]  /*1a9c0*/  VOTE.ANY R3, PT, !P6 ;  /* 0x0000000000037806 */ /* 0x000fc800070e0100 */
[----:B------:R-:W0:Y:S02]  /*1a9d0*/  POPC R4, R3 ;  /* 0x0000000300047309 */ /* 0x000e240000000000 */
[----:B0-----:R0:W1:Y:S04]  /*1a9e0*/  SHFL.IDX PT, R5, R5, R4, 0x1f ;  /* 0x00001f0405057589 */ /* 0x00106800000e0000 */
[----:B------:R0:W2:Y:S02]  /*1a9f0*/  SHFL.IDX PT, R6, R6, R4, 0x1f ;  /* 0x00001f0406067589 */ /* 0x0000a400000e0000 */
.L_x_1031:
[----:B------:R-:W-:-:S13]  /*1aa00*/  ISETP.NE.AND P0, PT, R3, RZ, PT ;  /* 0x000000ff0300720c */ /* 0x000fda0003f05270 */
[----:B------:R-:W-:Y:S05]  /*1aa10*/  @!P0 BRA `(.L_x_942) ;  /* 0x0000000000148947 */ /* 0x000fea0003800000 */
[----:B------:R-:W-:Y:S01]  /*1aa20*/  UMOV UR4, 0xffffffff ;  /* 0xffffffff00047882 */ /* 0x000fe20000000000 */
[----:B------:R-:W-:Y:S02]  /*1aa30*/  VIADD R12, R4, 0xffffffff ;  /* 0xffffffff040c7836 */ /* 0x000fe40000000000 */
[----:B------:R-:W-:Y:S05]  /*1aa40*/  BRA.DIV UR4, `(.L_x_943) ;  /* 0x0000002604e47947 */ /* 0x000fea000b800000 */
[----:B------:R3:W4:Y:S02]  /*1aa50*/  SHFL.IDX PT, R7, R7, R12, 0x1f ;  /* 0x00001f0c07077589 */ /* 0x00072400000e0000 */
.L_x_1034:
[----:B----4-:R-:W-:-:S07]  /*1aa60*/  IMAD.MOV.U32 R8, RZ, RZ, R7 ;  /* 0x000000ffff087224 */ /* 0x010fce00078e0007 */
.L_x_942:
[----:B------:R-:W4:Y:S01]  /*1aa70*/  LDL.LU R10, [R1+0xc] ;  /* 0x00000c00010a7983 */ /* 0x000f220000300800 */
[----:B-1----:R-:W-:Y:S01]  /*1aa80*/  IABS R7, R5 ;  /* 0x0000000500077213 */ /* 0x002fe20000000000 */
[----:B------:R-:W-:-:S03]  /*1aa90*/  IMAD R9, R8, R2, R9 ;  /* 0x0000000208097224 */ /* 0x000fc600078e0209 */
[----:B------:R-:W1:Y:S01]  /*1aaa0*/  I2F.RP R2, R7 ;  /* 0x0000000700027306 */ /* 0x000e620000209400 */
[----:B------:R-:W-:Y:S01]  /*1aab0*/  IMAD.IADD R0, R0, 0x1, -R9 ;  /* 0x0000000100007824 */ /* 0x000fe200078e0a09 */
[----:B------:R5:W-:Y:S02]  /*1aac0*/  STL [R1], R9 ;  /* 0x0000000901007387 */ /* 0x000be40000100800 */
[----:B-----5:R-:W-:-:S04]  /*1aad0*/  IABS R9, R5 ;  /* 0x0000000500097213 */ /* 0x020fc80000000000 */
[----:B-1----:R-:W1:Y:S01]  /*1aae0*/  MUFU.RCP R2, R2 ;  /* 0x0000000200027308 */ /* 0x002e620000001000 */
[----:B------:R-:W-:Y:S02]  /*1aaf0*/  IMAD.MOV R9, RZ, RZ, -R9 ;  /* 0x000000ffff097224 */ /* 0x000fe400078e0a09 */
[----:B-1----:R-:W-:-:S05]  /*1ab00*/  VIADD R2, R2, 0xffffffe ;  /* 0x0ffffffe02027836 */ /* 0x002fca0000000000 */
[----:B------:R-:W1:Y:S02]  /*1ab10*/  F2I.FTZ.U32.TRUNC.NTZ R3, R2 ;  /* 0x0000000200037305 */ /* 0x000e64000021f000 */
[----:B-1----:R-:W-:-:S04]  /*1ab20*/  IMAD.MOV R2, RZ, RZ, -R3 ;  /* 0x000000ffff027224 */ /* 0x002fc800078e0a03 */
        /* <DEDUP_REMOVED lines=11> */
[----:B--2---:R-:W-:-:S04]  /*1abe0*/  IABS R7, R6 ;  /* 0x0000000600077213 */ /* 0x004fc80000000000 */
[----:B------:R-:W1:Y:S07]  /*1abf0*/  I2F.RP R2, R7 ;  /* 0x0000000700027306 */ /* 0x000e6e0000209400 */
[----:B------:R-:W-:Y:S01]  /*1ac00*/  @P0 VIADD R8, R8, 0x1 ;  /* 0x0000000108080836 */ /* 0x000fe20000000000 */
[----:B-1----:R-:W1:Y:S02]  /*1ac10*/  MUFU.RCP R2, R2 ;  /* 0x0000000200027308 */ /* 0x002e640000001000 */
[----:B-1----:R-:W-:-:S06]  /*1ac20*/  VIADD R2, R2, 0xffffffe ;  /* 0x0ffffffe02027836 */ /* 0x002fcc0000000000 */
[----:B------:R-:W1:Y:S02]  /*1ac30*/  F2I.FTZ.U32.TRUNC.NTZ R3, R2 ;  /* 0x0000000200037305 */ /* 0x000e64000021f000 */
[----:B-1----:R-:W-:-:S04]  /*1ac40*/  IMAD.MOV R2, RZ, RZ, -R3 ;  /* 0x000000ffff027224 */ /* 0x002fc800078e0a03 */
        /* <DEDUP_REMOVED lines=9> */
[-C--:B------:R-:W-:Y:S01]  /*1ace0*/  IABS R3, R8.reuse ;  /* 0x0000000800037213 */ /* 0x080fe20000000000 */
[----:B------:R-:W-:-:S04]  /*1acf0*/  IMAD R5, R5, R8, RZ ;  /* 0x0000000805057224 */ /* 0x000fc800078e02ff */
[----:B------:R-:W-:-:S04]  /*1ad00*/  IMAD.HI.U32 R2, R2, R3, RZ ;  /* 0x0000000302027227 */ /* 0x000fc800078e00ff */
[----:B------:R-:W-:-:S05]  /*1ad10*/  IMAD R3, R2, R9, R3 ;  /* 0x0000000902037224 */ /* 0x000fca00078e0203 */
[----:B------:R-:W-:-:S13]  /*1ad20*/  ISETP.GT.U32.AND P1, PT, R7, R3, PT ;  /* 0x000000030700720c */ /* 0x000fda0003f24070 */
[----:B------:R-:W-:Y:S02]  /*1ad30*/  @!P1 IMAD.IADD R3, R3, 0x1, -R7 ;  /* 0x0000000103039824 */ /* 0x000fe400078e0a07 */
[----:B------:R-:W-:Y:S01]  /*1ad40*/  @!P1 VIADD R2, R2, 0x1 ;  /* 0x0000000102029836 */ /* 0x000fe20000000000 */
[----:B------:R-:W-:Y:S02]  /*1ad50*/  ISETP.NE.AND P1, PT, R6, RZ, PT ;  /* 0x000000ff0600720c */ /* 0x000fe40003f25270 */
[----:B------:R-:W-:Y:S02]  /*1ad60*/  ISETP.GE.U32.AND P0, PT, R3, R7, PT ;  /* 0x000000070300720c */ /* 0x000fe40003f06070 */
[----:B------:R-:W-:-:S04]  /*1ad70*/  LOP3.LUT R3, R8, R6, RZ, 0x3c, !PT ;  /* 0x0000000608037212 */ /* 0x000fc800078e3cff */
[----:B------:R-:W-:-:S07]  /*1ad80*/  ISETP.GE.AND P2, PT, R3, RZ, PT ;  /* 0x000000ff0300720c */ /* 0x000fce0003f46270 */
[----:B------:R-:W-:-:S06]  /*1ad90*/  @P0 VIADD R2, R2, 0x1 ;  /* 0x0000000102020836 */ /* 0x000fcc0000000000 */
[----:B------:R-:W-:Y:S01]  /*1ada0*/  @!P2 IMAD.MOV R2, RZ, RZ, -R2 ;  /* 0x000000ffff02a224 */ /* 0x000fe200078e0a02 */
[----:B------:R-:W-:-:S05]  /*1adb0*/  @!P1 LOP3.LUT R2, RZ, R6, RZ, 0x33, !PT ;  /* 0x00000006ff029212 */ /* 0x000fca00078e33ff */
[--C-:B------:R-:W-:Y:S02]  /*1adc0*/  IMAD.MOV R3, RZ, RZ, -R2.reuse ;  /* 0x000000ffff037224 */ /* 0x100fe400078e0a02 */
[C---:B------:R-:W-:Y:S02]  /*1add0*/  IMAD R2, R6.reuse, 0x1000000, R2 ;  /* 0x0100000006027824 */ /* 0x040fe400078e0202 */
[----:B------:R-:W-:Y:S02]  /*1ade0*/  IMAD R3, R6, R3, R8 ;  /* 0x0000000306037224 */ /* 0x000fe400078e0208 */
[----:B----4-:R-:W-:Y:S02]  /*1adf0*/  IMAD.IADD R10, R4, 0x1, R10 ;  /* 0x00000001040a7824 */ /* 0x010fe400078e020a */
[----:B0-----:R-:W-:Y:S02]  /*1ae00*/  IMAD.IADD R4, R0, 0x1, -R5 ;  /* 0x0000000100047824 */ /* 0x001fe400078e0a05 */
[----:B------:R-:W-:-:S05]  /*1ae10*/  IMAD R0, R3, 0x10000, R2 ;  /* 0x0001000003007824 */ /* 0x000fca00078e0202 */
[----:B------:R0:W-:Y:S04]  /*1ae20*/  STL [R1+0x8], R0 ;  /* 0x0000080001007387 */ /* 0x0001e80000100800 */
[----:B------:R0:W-:Y:S04]  /*1ae30*/  STL [R1+0xc], R10 ;  /* 0x00000c0a01007387 */ /* 0x0001e80000100800 */
[----:B------:R0:W-:Y:S01]  /*1ae40*/  STL [R1+0x4], R4 ;  /* 0x0000040401007387 */ /* 0x0001e20000100800 */
[----:B------:R-:W-:Y:S05]  /*1ae50*/  BRA `(.L_x_944) ;  /* 0x0000000000287947 */ /* 0x000fea0003800000 */
.L_x_938:
        /* <DEDUP_REMOVED lines=10> */
.L_x_944:
[----:B-1----:R-:W2:Y:S04]  /*1af00*/  LDL R3, [R1+0x8] ;  /* 0x0000080001037983 */ /* 0x002ea80000100800 */
[----:B------:R-:W4:Y:S04]  /*1af10*/  LDL R2, [R1+0xc] ;  /* 0x00000c0001027983 */ /* 0x000f280000100800 */
[----:B------:R-:W5:Y:S04]  /*1af20*/  LDL R5, [R1+0x4] ;  /* 0x0000040001057983 */ /* 0x000f680000100800 */
[----:B0-----:R-:W5:Y:S01]  /*1af30*/  LDL R4, [R1] ;  /* 0x0000000001047983 */ /* 0x001f620000100800 */
        /* <DEDUP_REMOVED lines=8> */
[----:B----4-:R-:W-:Y:S01]  /*1afc0*/  IMAD.MOV.U32 R7, RZ, RZ, R2 ;  /* 0x000000ffff077224 */ /* 0x010fe200078e0002 */
[----:B0-----:R-:W-:-:S05]  /*1afd0*/  @!P0 LEA R18, R3, R0, 0x18 ;  /* 0x0000000003128211 */ /* 0x001fca00078ec0ff */
[----:B-----5:R0:W-:Y:S01]  /*1afe0*/  @!P0 STS.128 [R18+0x28cd0], R4 ;  /* 0x028cd00412008388 */ /* 0x0201e20000000c00 */
[----:B------:R-:W-:Y:S06]  /*1aff0*/  BAR.ARV 0x5, 0x180 ;  /* 0x0146000000007b1d */ /* 0x000fec0000002000 */
.L_x_935:
[----:B------:R-:W2:Y:S01]  /*1b000*/  LDL R0, [R1+0xc] ;  /* 0x00000c0001007983 */ /* 0x000ea20000100800 */
[----:B------:R-:W-:Y:S02]  /*1b010*/  ULDC UR4, c[0x0][0xc3c] ;  /* 0x00030f0000047ab9 */ /* 0x000fe40000000800 */
[----:B--2---:R-:W-:-:S13]  /*1b020*/  ISETP.GE.AND P0, PT, R0, UR4, PT ;  /* 0x0000000400007c0c */ /* 0x004fda000bf06270 */
[----:B------:R-:W-:Y:S05]  /*1b030*/  @!P0 BRA `(.L_x_945) ;  /* 0xffffff80003c8947 */ /* 0x000fea000383ffff */
[----:B------:R-:W-:Y:S05]  /*1b040*/  BSYNC B8 ;  /* 0x0000000000087941 */ /* 0x000fea0003800000 */
.L_x_779:
[----:B--2---:R-:W2:Y:S01]  /*1b050*/  LDL.LU R0, [R1+0x54] ;  /* 0x0000540001007983 */ /* 0x004ea20000300800 */
[----:B------:R-:W-:Y:S01]  /*1b060*/  BSSY B0, `(.L_x_946) ;  /* 0x000000b000007945 */ /* 0x000fe20003800000 */
[----:B01----:R-:W0:Y:S01]  /*1b070*/  S2R R5, SR_CgaCtaId ;  /* 0x0000000000057919 */ /* 0x003e220000008800 */
[----:B--2---:R-:W-:-:S05]  /*1b080*/  VIADD R0, R0, 0x1 ;  /* 0x0000000100007836 */ /* 0x004fca0000000000 */
        /* <DEDUP_REMOVED lines=8> */
.L_x_1035:
[----:B------:R-:W-:Y:S05]  /*1b110*/  BSYNC B0 ;  /* 0x0000000000007941 */ /* 0x000fea0003800000 */
.L_x_946:
[----:B------:R-:W-:-:S03]  /*1b120*/  UMOV UR4, 0xffffffff ;  /* 0xffffffff00047882 */ /* 0x000fc60000000000 */
[----:B------:R-:W-:Y:S05]  /*1b130*/  BRA.DIV UR4, `(.L_x_948) ;  /* 0x0000002204647947 */ /* 0x000fea000b800000 */
[----:B------:R-:W1:Y:S02]  /*1b140*/  S2R R2, SR_TID.X ;  /* 0x0000000000027919 */ /* 0x000e640000002100 */
[----:B-1----:R-:W-:-:S04]  /*1b150*/  SHF.R.U32.HI R2, RZ, 0x5, R2 ;  /* 0x00000005ff027819 */ /* 0x002fc80000011602 */
[----:B------:R-:W-:-:S05]  /*1b160*/  LOP3.LUT R2, R2, 0x3, RZ, 0xc0, !PT ;  /* 0x0000000302027812 */ /* 0x000fca00078ec0ff */
[----:B------:R1:W2:Y:S02]  /*1b170*/  SHFL.IDX PT, R14, R2, RZ, 0x1f ;  /* 0x00001fff020e7589 */ /* 0x0002a400000e0000 */
.L_x_1038:
[----:B--2---:R-:W-:-:S13]  /*1b180*/  ISETP.NE.AND P0, PT, R14, RZ, PT ;  /* 0x000000ff0e00720c */ /* 0x004fda0003f05270 */
[----:B------:R-:W-:Y:S05]  /*1b190*/  @P0 BRA `(.L_x_643) ;  /* 0x00000000008c0947 */ /* 0x000fea0003800000 */
[----:B------:R-:W-:-:S03]  /*1b1a0*/  UMOV UR4, 0xffffffff ;  /* 0xffffffff00047882 */ /* 0x000fc60000000000 */
[----:B------:R-:W-:Y:S05]  /*1b1b0*/  BRA.DIV UR4, `(.L_x_949) ;  /* 0x0000002204787947 */ /* 0x000fea000b800000 */
[----:B------:R-:W-:-:S13]  /*1b1c0*/  ELECT P6, URZ, PT ;  /* 0x00000000003f782f */ /* 0x000fda00038c0000 */
.L_x_1041:
[----:B------:R-:W-:Y:S05]  /*1b1d0*/  @!P6 BRA `(.L_x_643) ;  /* 0x00000000007ce947 */ /* 0x000fea0003800000 */
[----:B-1----:R-:W2:Y:S02]  /*1b1e0*/  LDL.LU R2, [R1+0x64] ;  /* 0x0000640001027983 */ /* 0x002ea40000300800 */
[----:B--2---:R-:W-:-:S04]  /*1b1f0*/  LOP3.LUT R2, R2, 0x2, RZ, 0xfc, !PT ;  /* 0x0000000202027812 */ /* 0x004fc800078efcff */
[----:B------:R-:W-:-:S13]  /*1b200*/  ISETP.NE.AND P2, PT, R2, 0x3, PT ;  /* 0x000000030200780c */ /* 0x000fda0003f45270 */
[----:B------:R-:W-:Y:S05]  /*1b210*/  @!P2 BRA `(.L_x_950) ;  /* 0x000000000004a947 */ /* 0x000fea0003800000 */
[----:B------:R-:W-:Y:S01]  /*1b220*/  BPT.TRAP 0x1 ;  /* 0x000000040000795c */ /* 0x000fe20000300000 */
.L_x_950:
[----:B------:R-:W2:Y:S01]  /*1b230*/  LDL.LU R7, [R1+0x14] ;  /* 0x0000140001077983 */ /* 0x000ea20000300800 */
[----:B------:R-:W-:Y:S02]  /*1b240*/  VIADD R2, R0, 0x28c40 ;  /* 0x00028c4000027836 */ /* 0x000fe40000000000 */
[C---:B0-----:R-:W-:Y:S02]  /*1b250*/  VIADD R3, R19.reuse, 0x1 ;  /* 0x0000000113037836 */ /* 0x041fe40000000000 */
[----:B------:R-:W-:-:S03]  /*1b260*/  IMAD R6, R19, 0x8, R2 ;  /* 0x0000000813067824 */ /* 0x000fc600078e0202 */
[----:B------:R-:W-:-:S04]  /*1b270*/  ISETP.NE.AND P1, PT, R3, 0x2, PT ;  /* 0x000000020300780c */ /* 0x000fc80003f25270 */
[----:B------:R-:W-:Y:S02]  /*1b280*/  SEL R4, RZ, 0x1, P1 ;  /* 0x00000001ff047807 */ /* 0x000fe40000800000 */
[----:B------:R-:W-:Y:S02]  /*1b290*/  SEL R3, R3, RZ, P1 ;  /* 0x000000ff03037207 */ /* 0x000fe40000800000 */
[C---:B--2---:R-:W-:Y:S02]  /*1b2a0*/  SHF.L.U32 R5, R7.reuse, 0x1f, RZ ;  /* 0x0000001f07057819 */ /* 0x044fe400000006ff */
[----:B------:R-:W-:Y:S01]  /*1b2b0*/  LOP3.LUT R4, R7, R4, RZ, 0x3c, !PT ;  /* 0x0000000407047212 */ /* 0x000fe200078e3cff */
[----:B------:R-:W-:Y:S01]  /*1b2c0*/  IMAD R7, R3, 0x8, R2 ;  /* 0x0000000803077824 */ /* 0x000fe200078e0202 */
[----:B------:R-:W0:Y:S02]  /*1b2d0*/  SYNCS.PHASECHK.TRANS64.TRYWAIT P0, [R6+URZ], R5 ;  /* 0x00000005060075a7 */ /* 0x000e24000800017f */
[----:B------:R-:W-:Y:S01]  /*1b2e0*/  SHF.L.U32 R2, R4, 0x1f, RZ ;  /* 0x0000001f04027819 */ /* 0x000fe200000006ff */
[----:B0-----:R-:W-:Y:S06]  /*1b2f0*/  @!P0 BRA `(.L_x_951) ;  /* 0x0000002000488947 */ /* 0x001fec0003800000 */
.L_x_1042:
[----:B------:R-:W1:Y:S02]  /*1b300*/  SYNCS.PHASECHK.TRANS64.TRYWAIT P0, [R7+URZ], R2 ;  /* 0x00000002070075a7 */ /* 0x000e64000800017f */
[----:B-1----:R-:W-:Y:S05]  /*1b310*/  @!P0 BRA `(.L_x_952) ;  /* 0x0000002000548947 */ /* 0x002fea0003800000 */
.L_x_1043:
[----:B------:R-:W-:Y:S05]  /*1b320*/  @!P2 BRA `(.L_x_953) ;  /* 0x000000000004a947 */ /* 0x000fea0003800000 */
[----:B------:R-:W-:Y:S01]  /*1b330*/  BPT.TRAP 0x1 ;  /* 0x000000040000795c */ /* 0x000fe20000300000 */
.L_x_953:
[----:B------:R-:W-:-:S04]  /*1b340*/  VIADD R0, R0, 0x28c60 ;  /* 0x00028c6000007836 */ /* 0x000fc80000000000 */
[----:B------:R-:W-:-:S04]  /*1b350*/  IMAD R4, R19, 0x8, R0 ;  /* 0x0000000813047824 */ /* 0x000fc800078e0200 */
[----:B------:R-:W2:Y:S02]  /*1b360*/  SYNCS.PHASECHK.TRANS64.TRYWAIT P0, [R4+URZ], R5 ;  /* 0x00000005040075a7 */ /* 0x000ea4000800017f */
[----:B--2---:R-:W-:Y:S05]  /*1b370*/  @!P0 BRA `(.L_x_954) ;  /* 0x0000002000508947 */ /* 0x004fea0003800000 */
.L_x_1044:
[----:B------:R-:W-:-:S07]  /*1b380*/  IMAD R3, R3, 0x8, R0 ;  /* 0x0000000803037824 */ /* 0x000fce00078e0200 */
.L_x_955:
[----:B----4-:R4:W0:Y:S02]  /*1b390*/  SYNCS.PHASECHK.TRANS64.TRYWAIT P0, [R3+URZ], R2 ;  /* 0x00000002030075a7 */ /* 0x010824000800017f */
[----:B0-----:R-:W-:Y:S05]  /*1b3a0*/  @!P0 NANOSLEEP.SYNCS 0x989680 ;  /* 0x009896800000895d */ /* 0x001fea0003900000 */
[----:B------:R-:W0:Y:S02]  /*1b3b0*/  @!P0 SYNCS.PHASECHK.TRANS64 P0, [R3+URZ], R2 ;  /* 0x00000002030085a7 */ /* 0x000e24000800007f */
[----:B0-----:R-:W-:Y:S05]  /*1b3c0*/  @!P0 BRA `(.L_x_955) ;  /* 0xfffffffc00f08947 */ /* 0x001fea000383ffff */
.L_x_643:
[----:B------:R-:W-:Y:S05]  /*1b3d0*/  BSYNC B9 ;  /* 0x0000000000097941 */ /* 0x000fea0003800000 */
.L_x_640:
[----:B------:R-:W-:Y:S05]  /*1b3e0*/  EXIT ;  /* 0x000000000000794d */ /* 0x000fea0003800000 */
.L_x_661:
[----:B0-----:R0:W1:Y:S02]  /*1b3f0*/  SYNCS.PHASECHK.TRANS64.TRYWAIT P5, [R73+URZ+0x28c90], R76 ;  /* 0x028c904c490075a7 */ /* 0x00106400080a017f */
[----:B-1----:R-:W-:Y:S05]  /*1b400*/  @!P5 NANOSLEEP.SYNCS 0x989680 ;  /* 0x009896800000d95d */ /* 0x002fea0003900000 */
[----:B------:R-:W1:Y:S02]  /*1b410*/  @!P5 SYNCS.PHASECHK.TRANS64 P5, [R73+URZ+0x28c90], R76 ;  /* 0x028c904c4900d5a7 */ /* 0x000e6400080a007f */
[----:B-1----:R-:W-:Y:S05]  /*1b420*/  @!P5 BRA `(.L_x_661) ;  /* 0xfffffffc00f0d947 */ /* 0x002fea000383ffff */
[----:B------:R-:W-:Y:S05]  /*1b430*/  BRA `(.L_x_956) ;  /* 0xfffffe78003c7947 */ /* 0x000fea000383ffff */
.L_x_671:
[----:B0-----:R0:W1:Y:S02]  /*1b440*/  SYNCS.PHASECHK.TRANS64.TRYWAIT P5, [R73+URZ+0x28c90], R76 ;  /* 0x028c904c490075a7 */ /* 0x00106400080a017f */
[----:B-1----:R-:W-:Y:S05]  /*1b450*/  @!P5 NANOSLEEP.SYNCS 0x989680 ;  /* 0x009896800000d95d */ /* 0x002fea0003900000 */
[----:B------:R-:W1:Y:S02]  /*1b460*/  @!P5 SYNCS.PHASECHK.TRANS64 P5, [R73+URZ+0x28c90], R76 ;  /* 0x028c904c4900d5a7 */ /* 0x000e6400080a007f */
[----:B-1----:R-:W-:Y:S05]  /*1b470*/  @!P5 BRA `(.L_x_671) ;  /* 0xfffffffc00f0d947 */ /* 0x002fea000383ffff */
[----:B------:R-:W-:Y:S05]  /*1b480*/  BRA `(.L_x_957) ;  /* 0xfffffe8000b87947 */ /* 0x000fea000383ffff */
.L_x_676:
[----:B0-----:R0:W1:Y:S02]  /*1b490*/  SYNCS.PHASECHK.TRANS64.TRYWAIT P4, [R73+URZ+0x28c90], R76 ;  /* 0x028c904c490075a7 */ /* 0x001064000808017f */
[----:B-1----:R-:W-:Y:S05]  /*1b4a0*/  @!P4 NANOSLEEP.SYNCS 0x989680 ;  /* 0x009896800000c95d */ /* 0x002fea0003900000 */
[----:B------:R-:W1:Y:S02]  /*1b4b0*/  @!P4 SYNCS.PHASECHK.TRANS64 P4, [R73+URZ+0x28c90], R76 ;  /* 0x028c904c4900c5a7 */ /* 0x000e64000808007f */
[----:B-1----:R-:W-:Y:S05]  /*1b4c0*/  @!P4 BRA `(.L_x_676) ;  /* 0xfffffffc00f0c947 */ /* 0x002fea000383ffff */
[----:B------:R-:W-:Y:S05]  /*1b4d0*/  BRA `(.L_x_958) ;  /* 0xfffffe8800ec7947 */ /* 0x000fea000383ffff */
.L_x_680:
[----:B--2---:R2:W0:Y:S02]  /*1b4e0*/  SYNCS.PHASECHK.TRANS64.TRYWAIT P3, [R73+URZ+0x28cb0], R76 ;  /* 0x028cb04c490075a7 */ /* 0x004424000806017f */
[----:B0-----:R-:W-:Y:S05]  /*1b4f0*/  @!P3 NANOSLEEP.SYNCS 0x989680 ;  /* 0x009896800000b95d */ /* 0x001fea0003900000 */
[----:B------:R-:W0:Y:S02]  /*1b500*/  @!P3 SYNCS.PHASECHK.TRANS64 P3, [R73+URZ+0x28cb0], R76 ;  /* 0x028cb04c4900b5a7 */ /* 0x000e24000806007f */
[----:B0-----:R-:W-:Y:S05]  /*1b510*/  @!P3 BRA `(.L_x_680) ;  /* 0xfffffffc00f0b947 */ /* 0x001fea000383ffff */
[----:B------:R-:W-:Y:S05]  /*1b520*/  BRA `(.L_x_959) ;  /* 0xfffffe8c00687947 */ /* 0x000fea000383ffff */
.L_x_693:
[----:B0-----:R0:W1:Y:S02]  /*1b530*/  SYNCS.PHASECHK.TRANS64.TRYWAIT P0, [R5+URZ+0x28c50], R8 ;  /* 0x028c5008050075a7 */ /* 0x001064000800017f */
[----:B-1----:R-:W-:Y:S05]  /*1b540*/  @!P0 NANOSLEEP.SYNCS 0x989680 ;  /* 0x009896800000895d */ /* 0x002fea0003900000 */
[----:B------:R-:W1:Y:S02]  /*1b550*/  @!P0 SYNCS.PHASECHK.TRANS64 P0, [R5+URZ+0x28c50], R8 ;  /* 0x028c5008050085a7 */ /* 0x000e64000800007f */
[----:B-1----:R-:W-:Y:S05]  /*1b560*/  @!P0 BRA `(.L_x_693) ;  /* 0xfffffffc00f08947 */ /* 0x002fea000383ffff */
[----:B------:R-:W-:Y:S05]  /*1b570*/  BRA `(.L_x_960) ;  /* 0xfffffe9c00187947 */ /* 0x000fea000383ffff */
.L_x_700:
[----:B-1----:R1:W2:Y:S02]  /*1b580*/  SYNCS.PHASECHK.TRANS64.TRYWAIT P0, [R4+URZ+0x28c50], R5 ;  /* 0x028c5005040075a7 */ /* 0x0022a4000800017f */
[----:B--2---:R-:W-:Y:S05]  /*1b590*/  @!P0 NANOSLEEP.SYNCS 0x989680 ;  /* 0x009896800000895d */ /* 0x004fea0003900000 */
[----:B------:R-:W2:Y:S02]  /*1b5a0*/  @!P0 SYNCS.PHASECHK.TRANS64 P0, [R4+URZ+0x28c50], R5 ;  /* 0x028c5005040085a7 */ /* 0x000ea4000800007f */
[----:B--2---:R-:W-:Y:S05]  /*1b5b0*/  @!P0 BRA `(.L_x_700) ;  /* 0xfffffffc00f08947 */ /* 0x004fea000383ffff */
[----:B------:R-:W-:Y:S05]  /*1b5c0*/  BRA `(.L_x_699) ;  /* 0xfffffea800507947 */ /* 0x000fea000383ffff */
.L_x_715:
        /* <DEDUP_REMOVED lines=8> */
.L_x_962:
[----:B------:R-:W-:Y:S05]  /*1b650*/  BSYNC B1 ;  /* 0x0000000000017941 */ /* 0x000fea0003800000 */
.L_x_961:
[----:B------:R-:W-:Y:S02]  /*1b660*/  IMAD.MOV.U32 R13, RZ, RZ, R24 ;  /* 0x000000ffff0d7224 */ /* 0x000fe400078e0018 */
[----:B------:R-:W-:Y:S02]  /*1b670*/  IMAD.MOV.U32 R12, RZ, RZ, RZ ;  /* 0x000000ffff0c7224 */ /* 0x000fe400078e00ff */
[----:B------:R-:W-:Y:S02]  /*1b680*/  IMAD.MOV.U32 R11, RZ, RZ, 0x1c1f ;  /* 0x00001c1fff0b7424 */ /* 0x000fe400078e00ff */
[----:B------:R-:W-:Y:S02]  /*1b690*/  IMAD.MOV.U32 R15, RZ, RZ, -0x1 ;  /* 0xffffffffff0f7424 */ /* 0x000fe400078e00ff */
[----:B------:R-:W-:-:S07]  /*1b6a0*/  IMAD.MOV.U32 R3, RZ, RZ, R14 ;  /* 0x000000ffff037224 */ /* 0x000fce00078e000e */
[----:B------:R-:W-:Y:S05]  /*1b6b0*/  WARPSYNC.COLLECTIVE R15, `(.L_x_963) ;  /* 0x000000000f087348 */ /* 0x000fea0003c00000 */
[----:B------:R0:W1:Y:S02]  /*1b6c0*/  SHFL.IDX P6, R14, R13, R12, R11 ;  /* 0x0000000c0d0e7389 */ /* 0x00006400000c000b */
[----:B01----:R-:W-:Y:S01]  /*1b6d0*/  ENDCOLLECTIVE ;  /* 0x000000000000791b */ /* 0x003fe20003800000 */
.L_x_963:
[----:B------:R-:W-:Y:S02]  /*1b6e0*/  IMAD.MOV.U32 R13, RZ, RZ, R26 ;  /* 0x000000ffff0d7224 */ /* 0x000fe400078e001a */
[----:B------:R-:W-:-:S07]  /*1b6f0*/  IMAD.MOV.U32 R0, RZ, RZ, R14 ;  /* 0x000000ffff007224 */ /* 0x000fce00078e000e */
[----:B------:R-:W-:Y:S05]  /*1b700*/  WARPSYNC.COLLECTIVE R15, `(.L_x_964) ;  /* 0x000000000f087348 */ /* 0x000fea0003c00000 */
[----:B------:R0:W1:Y:S02]  /*1b710*/  SHFL.IDX P6, R14, R13, R12, R11 ;  /* 0x0000000c0d0e7389 */ /* 0x00006400000c000b */
[----:B01----:R-:W-:Y:S01]  /*1b720*/  ENDCOLLECTIVE ;  /* 0x000000000000791b */ /* 0x003fe20003800000 */
.L_x_964:
[----:B------:R-:W-:Y:S02]  /*1b730*/  IMAD.MOV.U32 R13, RZ, RZ, R27 ;  /* 0x000000ffff0d7224 */ /* 0x000fe400078e001b */
[----:B------:R-:W-:-:S07]  /*1b740*/  IMAD.MOV.U32 R26, RZ, RZ, R14 ;  /* 0x000000ffff1a7224 */ /* 0x000fce00078e000e */
[----:B------:R-:W-:Y:S05]  /*1b750*/  WARPSYNC.COLLECTIVE R15, `(.L_x_965) ;  /* 0x000000000f087348 */ /* 0x000fea0003c00000 */
[----:B------:R0:W1:Y:S02]  /*1b760*/  SHFL.IDX P6, R14, R13, R12, R11 ;  /* 0x0000000c0d0e7389 */ /* 0x00006400000c000b */
[----:B01----:R-:W-:Y:S01]  /*1b770*/  ENDCOLLECTIVE ;  /* 0x000000000000791b */ /* 0x003fe20003800000 */
.L_x_965:
[----:B------:R-:W-:Y:S01]  /*1b780*/  IMAD.MOV.U32 R21, RZ, RZ, R14 ;  /* 0x000000ffff157224 */ /* 0x000fe200078e000e */
[----:B------:R-:W-:Y:S06]  /*1b790*/  BRA `(.L_x_966) ;  /* 0xfffffec000187947 */ /* 0x000fec000383ffff */
.L_x_719:
[----:B0-----:R0:W1:Y:S02]  /*1b7a0*/  SYNCS.PHASECHK.TRANS64.TRYWAIT P0, [R2+URZ+0x28c00], R27 ;  /* 0x028c001b020075a7 */ /* 0x001064000800017f */
[----:B-1----:R-:W-:Y:S05]  /*1b7b0*/  @!P0 NANOSLEEP.SYNCS 0x989680 ;  /* 0x009896800000895d */ /* 0x002fea0003900000 */
[----:B------:R-:W1:Y:S02]  /*1b7c0*/  @!P0 SYNCS.PHASECHK.TRANS64 P0, [R2+URZ+0x28c00], R27 ;  /* 0x028c001b020085a7 */ /* 0x000e64000800007f */
[----:B-1----:R-:W-:Y:S05]  /*1b7d0*/  @!P0 BRA `(.L_x_719) ;  /* 0xfffffffc00f08947 */ /* 0x002fea000383ffff */
[----:B------:R-:W-:Y:S05]  /*1b7e0*/  BRA `(.L_x_967) ;  /* 0xfffffec400307947 */ /* 0x000fea000383ffff */
.L_x_727:
        /* <DEDUP_REMOVED lines=8> */
.L_x_969:
[----:B------:R-:W-:Y:S05]  /*1b870*/  BSYNC B1 ;  /* 0x0000000000017941 */ /* 0x000fea0003800000 */
.L_x_968:
        /* <DEDUP_REMOVED lines=8> */
.L_x_970:
[----:B------:R-:W-:Y:S02]  /*1b900*/  IMAD.MOV.U32 R13, RZ, RZ, R26 ;  /* 0x000000ffff0d7224 */ /* 0x000fe400078e001a */
[----:B------:R-:W-:-:S07]  /*1b910*/  IMAD.MOV.U32 R3, RZ, RZ, R14 ;  /* 0x000000ffff037224 */ /* 0x000fce00078e000e */
[----:B------:R-:W-:Y:S05]  /*1b920*/  WARPSYNC.COLLECTIVE R15, `(.L_x_971) ;  /* 0x000000000f087348 */ /* 0x000fea0003c00000 */
[----:B------:R0:W1:Y:S02]  /*1b930*/  SHFL.IDX P6, R14, R13, R12, R11 ;  /* 0x0000000c0d0e7389 */ /* 0x00006400000c000b */
[----:B01----:R-:W-:Y:S01]  /*1b940*/  ENDCOLLECTIVE ;  /* 0x000000000000791b */ /* 0x003fe20003800000 */
.L_x_971:
[----:B------:R-:W-:Y:S02]  /*1b950*/  IMAD.MOV.U32 R13, RZ, RZ, R27 ;  /* 0x000000ffff0d7224 */ /* 0x000fe400078e001b */
[----:B------:R-:W-:-:S07]  /*1b960*/  IMAD.MOV.U32 R4, RZ, RZ, R14 ;  /* 0x000000ffff047224 */ /* 0x000fce00078e000e */
[----:B------:R-:W-:Y:S05]  /*1b970*/  WARPSYNC.COLLECTIVE R15, `(.L_x_972) ;  /* 0x000000000f087348 */ /* 0x000fea0003c00000 */
[----:B------:R0:W1:Y:S02]  /*1b980*/  SHFL.IDX P6, R14, R13, R12, R11 ;  /* 0x0000000c0d0e7389 */ /* 0x00006400000c000b */
[----:B01----:R-:W-:Y:S01]  /*1b990*/  ENDCOLLECTIVE ;  /* 0x000000000000791b */ /* 0x003fe20003800000 */
.L_x_972:
[----:B------:R-:W-:Y:S02]  /*1b9a0*/  IMAD.MOV.U32 R12, RZ, RZ, R3 ;  /* 0x000000ffff0c7224 */ /* 0x000fe400078e0003 */
[----:B------:R-:W-:Y:S01]  /*1b9b0*/  IMAD.MOV.U32 R13, RZ, RZ, R0 ;  /* 0x000000ffff0d7224 */ /* 0x000fe200078e0000 */
[----:B------:R-:W-:Y:S06]  /*1b9c0*/  BRA `(.L_x_973) ;  /* 0xfffffecc009c7947 */ /* 0x000fec000383ffff */
.L_x_731:
[----:B0-----:R0:W1:Y:S02]  /*1b9d0*/  SYNCS.PHASECHK.TRANS64.TRYWAIT P1, [R2+URZ+0x28c00], R27 ;  /* 0x028c001b020075a7 */ /* 0x001064000802017f */
[----:B-1----:R-:W-:Y:S05]  /*1b9e0*/  @!P1 NANOSLEEP.SYNCS 0x989680 ;  /* 0x009896800000995d */ /* 0x002fea0003900000 */
[----:B------:R-:W1:Y:S02]  /*1b9f0*/  @!P1 SYNCS.PHASECHK.TRANS64 P1, [R2+URZ+0x28c00], R27 ;  /* 0x028c001b020095a7 */ /* 0x000e64000802007f */
[----:B-1----:R-:W-:Y:S05]  /*1ba00*/  @!P1 BRA `(.L_x_731) ;  /* 0xfffffffc00f09947 */ /* 0x002fea000383ffff */
[----:B------:R-:W-:Y:S05]  /*1ba10*/  BRA `(.L_x_974) ;  /* 0xfffffed000687947 */ /* 0x000fea000383ffff */
.L_x_737:
[----:B0-----:R0:W1:Y:S02]  /*1ba20*/  SYNCS.PHASECHK.TRANS64.TRYWAIT P1, [R12+URZ+0x28c30], R13 ;  /* 0x028c300d0c0075a7 */ /* 0x001064000802017f */
[----:B-1----:R-:W-:Y:S05]  /*1ba30*/  @!P1 NANOSLEEP.SYNCS 0x989680 ;  /* 0x009896800000995d */ /* 0x002fea0003900000 */
[----:B------:R-:W1:Y:S02]  /*1ba40*/  @!P1 SYNCS.PHASECHK.TRANS64 P1, [R12+URZ+0x28c30], R13 ;  /* 0x028c300d0c0095a7 */ /* 0x000e64000802007f */
[----:B-1----:R-:W-:Y:S05]  /*1ba50*/  @!P1 BRA `(.L_x_737) ;  /* 0xfffffffc00f09947 */ /* 0x002fea000383ffff */
[----:B------:R-:W-:Y:S05]  /*1ba60*/  BRA `(.L_x_736) ;  /* 0xfffffedc00987947 */ /* 0x000fea000383ffff */
.L_x_742:
[----:B--2---:R2:W3:Y:S02]  /*1ba70*/  SYNCS.PHASECHK.TRANS64.TRYWAIT P2, [R12+URZ+0x28c50], R13 ;  /* 0x028c500d0c0075a7 */ /* 0x0044e4000804017f */
[----:B---3--:R-:W-:Y:S05]  /*1ba80*/  @!P2 NANOSLEEP.SYNCS 0x989680 ;  /* 0x009896800000a95d */ /* 0x008fea0003900000 */
[----:B------:R-:W3:Y:S02]  /*1ba90*/  @!P2 SYNCS.PHASECHK.TRANS64 P2, [R12+URZ+0x28c50], R13 ;  /* 0x028c500d0c00a5a7 */ /* 0x000ee4000804007f */
[----:B---3--:R-:W-:Y:S05]  /*1baa0*/  @!P2 BRA `(.L_x_742) ;  /* 0xfffffffc00f0a947 */ /* 0x008fea000383ffff */
[----:B------:R-:W-:Y:S05]  /*1bab0*/  BRA `(.L_x_741) ;  /* 0xfffffef000dc7947 */ /* 0x000fea000383ffff */
.L_x_749:
[----:B-1----:R1:W2:Y:S02]  /*1bac0*/  SYNCS.PHASECHK.TRANS64.TRYWAIT P3, [R218+URZ+0x28c30], R12 ;  /* 0x028c300cda0075a7 */ /* 0x0022a4000806017f */
[----:B--2---:R-:W-:Y:S05]  /*1bad0*/  @!P3 NANOSLEEP.SYNCS 0x989680 ;  /* 0x009896800000b95d */ /* 0x004fea0003900000 */
[----:B------:R-:W2:Y:S02]  /*1bae0*/  @!P3 SYNCS.PHASECHK.TRANS64 P3, [R218+URZ+0x28c30], R12 ;  /* 0x028c300cda00b5a7 */ /* 0x000ea4000806007f */
[----:B--2---:R-:W-:Y:S05]  /*1baf0*/  @!P3 BRA `(.L_x_749) ;  /* 0xfffffffc00f0b947 */ /* 0x004fea000383ffff */
[----:B------:R-:W-:Y:S05]  /*1bb00*/  BRA `(.L_x_748) ;  /* 0xfffffef400f07947 */ /* 0x000fea000383ffff */
.L_x_754:
[----:B---3--:R3:W4:Y:S02]  /*1bb10*/  SYNCS.PHASECHK.TRANS64.TRYWAIT P3, [R218+URZ+0x28c50], R12 ;  /* 0x028c500cda0075a7 */ /* 0x008724000806017f */
[----:B----4-:R-:W-:Y:S05]  /*1bb20*/  @!P3 NANOSLEEP.SYNCS 0x989680 ;  /* 0x009896800000b95d */ /* 0x010fea0003900000 */
[----:B------:R-:W4:Y:S02]  /*1bb30*/  @!P3 SYNCS.PHASECHK.TRANS64 P3, [R218+URZ+0x28c50], R12 ;  /* 0x028c500cda00b5a7 */ /* 0x000f24000806007f */
[----:B----4-:R-:W-:Y:S05]  /*1bb40*/  @!P3 BRA `(.L_x_754) ;  /* 0xfffffffc00f0b947 */ /* 0x010fea000383ffff */
[----:B------:R-:W-:Y:S05]  /*1bb50*/  BRA `(.L_x_753) ;  /* 0xffffff1000447947 */ /* 0x000fea000383ffff */
.L_x_787:
[----:B------:R-:W1:Y:S01]  /*1bb60*/  S2R R5, SR_TID.X ;  /* 0x0000000000057919 */ /* 0x000e620000002100 */
[----:B------:R-:W-:Y:S01]  /*1bb70*/  BSSY B1, `(.L_x_975) ;  /* 0x000000a000017945 */ /* 0x000fe20003800000 */
[----:B0-----:R-:W-:Y:S02]  /*1bb80*/  IMAD.MOV.U32 R12, RZ, RZ, RZ ;  /* 0x000000ffff0c7224 */ /* 0x001fe400078e00ff */
[----:B------:R-:W-:Y:S02]  /*1bb90*/  IMAD.MOV.U32 R11, RZ, RZ, 0x1f ;  /* 0x0000001fff0b7424 */ /* 0x000fe400078e00ff */
[----:B------:R-:W-:Y:S01]  /*1bba0*/  IMAD.MOV.U32 R15, RZ, RZ, -0x1 ;  /* 0xffffffffff0f7424 */ /* 0x000fe200078e00ff */
[----:B-1----:R-:W-:-:S04]  /*1bbb0*/  SHF.R.U32.HI R5, RZ, 0x5, R5 ;  /* 0x00000005ff057819 */ /* 0x002fc80000011605 */
[----:B------:R-:W-:-:S05]  /*1bbc0*/  LOP3.LUT R5, R5, 0x3, RZ, 0xc0, !PT ;  /* 0x0000000305057812 */ /* 0x000fca00078ec0ff */
[----:B------:R-:W-:-:S07]  /*1bbd0*/  IMAD.MOV.U32 R13, RZ, RZ, R5 ;  /* 0x000000ffff0d7224 */ /* 0x000fce00078e0005 */
[----:B------:R-:W-:Y:S05]  /*1bbe0*/  WARPSYNC.COLLECTIVE R15, `(.L_x_976) ;  /* 0x000000000f087348 */ /* 0x000fea0003c00000 */
[----:B------:R0:W1:Y:S02]  /*1bbf0*/  SHFL.IDX P6, R14, R13, R12, R11 ;  /* 0x0000000c0d0e7389 */ /* 0x00006400000c000b */
[----:B01----:R-:W-:Y:S01]  /*1bc00*/  ENDCOLLECTIVE ;  /* 0x000000000000791b */ /* 0x003fe20003800000 */
.L_x_976:
[----:B------:R-:W-:Y:S05]  /*1bc10*/  BSYNC B1 ;  /* 0x0000000000017941 */ /* 0x000fea0003800000 */
.L_x_975:
[----:B------:R-:W-:Y:S05]  /*1bc20*/  BRA `(.L_x_977) ;  /* 0xffffff7c00b07947 */ /* 0x000fea000383ffff */
.L_x_789:
[----:B------:R-:W-:Y:S01]  /*1bc30*/  BSSY B1, `(.L_x_978) ;  /* 0x0000006000017945 */ /* 0x000fe20003800000 */
[----:B------:R-:W-:-:S07]  /*1bc40*/  IMAD.MOV.U32 R15, RZ, RZ, -0x1 ;  /* 0xffffffffff0f7424 */ /* 0x000fce00078e00ff */
[----:B0-----:R-:W-:Y:S05]  /*1bc50*/  WARPSYNC.COLLECTIVE R15, `(.L_x_979) ;  /* 0x000000000f0c7348 */ /* 0x001fea0003c00000 */
[----:B------:R-:W-:Y:S02]  /*1bc60*/  ELECT P6, UR62, PT ;  /* 0x00000000003e782f */ /* 0x000fe400038c0000 */
[----:B------:R-:W-:Y:S01]  /*1bc70*/  MOV R14, UR62 ;  /* 0x0000003e000e7c02 */ /* 0x000fe20008000f00 */
[----:B0-----:R-:W-:Y:S10]  /*1bc80*/  ENDCOLLECTIVE ;  /* 0x000000000000791b */ /* 0x001ff40003800000 */
.L_x_979:
[----:B------:R-:W-:Y:S05]  /*1bc90*/  BSYNC B1 ;  /* 0x0000000000017941 */ /* 0x000fea0003800000 */
.L_x_978:
[----:B------:R-:W-:Y:S05]  /*1bca0*/  BRA `(.L_x_788) ;  /* 0xffffff7c00a87947 */ /* 0x000fea000383ffff */
.L_x_791:
[----:B0-----:R0:W1:Y:S02]  /*1bcb0*/  SYNCS.PHASECHK.TRANS64.TRYWAIT P0, [R18+URZ+0x28c20], R4 ;  /* 0x028c2004120075a7 */ /* 0x001064000800017f */
[----:B-1----:R-:W-:Y:S05]  /*1bcc0*/  @!P0 NANOSLEEP.SYNCS 0x989680 ;  /* 0x009896800000895d */ /* 0x002fea0003900000 */
[----:B------:R-:W1:Y:S02]  /*1bcd0*/  @!P0 SYNCS.PHASECHK.TRANS64 P0, [R18+URZ+0x28c20], R4 ;  /* 0x028c2004120085a7 */ /* 0x000e64000800007f */
[----:B-1----:R-:W-:Y:S05]  /*1bce0*/  @!P0 BRA `(.L_x_791) ;  /* 0xfffffffc00f08947 */ /* 0x002fea000383ffff */
[----:B------:R-:W-:Y:S05]  /*1bcf0*/  BRA `(.L_x_980) ;  /* 0xffffff7c00b87947 */ /* 0x000fea000383ffff */
.L_x_795:
[----:B-1----:R1:W2:Y:S02]  /*1bd00*/  SYNCS.PHASECHK.TRANS64.TRYWAIT P0, [R5+URZ+0x28ca0], R9 ;  /* 0x028ca009050075a7 */ /* 0x0022a4000800017f */
[----:B--2---:R-:W-:Y:S05]  /*1bd10*/  @!P0 NANOSLEEP.SYNCS 0x989680 ;  /* 0x009896800000895d */ /* 0x004fea0003900000 */
[----:B------:R-:W2:Y:S02]  /*1bd20*/  @!P0 SYNCS.PHASECHK.TRANS64 P0, [R5+URZ+0x28ca0], R9 ;  /* 0x028ca009050085a7 */ /* 0x000ea4000800007f */
[----:B--2---:R-:W-:Y:S05]  /*1bd30*/  @!P0 BRA `(.L_x_795) ;  /* 0xfffffffc00f08947 */ /* 0x004fea000383ffff */
[----:B------:R-:W-:Y:S05]  /*1bd40*/  BRA `(.L_x_981) ;  /* 0xffffff7c00d87947 */ /* 0x000fea000383ffff */
.L_x_800:
[----:B0-----:R0:W2:Y:S02]  /*1bd50*/  SYNCS.PHASECHK.TRANS64.TRYWAIT P0, [R5+URZ+0x28cc0], R9 ;  /* 0x028cc009050075a7 */ /* 0x0010a4000800017f */
[----:B--2---:R-:W-:Y:S05]  /*1bd60*/  @!P0 NANOSLEEP.SYNCS 0x989680 ;  /* 0x009896800000895d */ /* 0x004fea0003900000 */
[----:B------:R-:W2:Y:S02]  /*1bd70*/  @!P0 SYNCS.PHASECHK.TRANS64 P0, [R5+URZ+0x28cc0], R9 ;  /* 0x028cc009050085a7 */ /* 0x000ea4000800007f */
[----:B--2---:R-:W-:Y:S05]  /*1bd80*/  @!P0 BRA `(.L_x_800) ;  /* 0xfffffffc00f08947 */ /* 0x004fea000383ffff */
[----:B------:R-:W-:Y:S05]  /*1bd90*/  BRA `(.L_x_982) ;  /* 0xffffff8000587947 */ /* 0x000fea000383ffff */
.L_x_814:
[----:B0-----:R0:W1:Y:S02]  /*1bda0*/  SYNCS.PHASECHK.TRANS64.TRYWAIT P2, [R5+URZ+0x28ca0], R6 ;  /* 0x028ca006050075a7 */ /* 0x001064000804017f */
[----:B-1----:R-:W-:Y:S05]  /*1bdb0*/  @!P2 NANOSLEEP.SYNCS 0x989680 ;  /* 0x009896800000a95d */ /* 0x002fea0003900000 */
[----:B------:R-:W1:Y:S02]  /*1bdc0*/  @!P2 SYNCS.PHASECHK.TRANS64 P2, [R5+URZ+0x28ca0], R6 ;  /* 0x028ca0060500a5a7 */ /* 0x000e64000804007f */
[----:B-1----:R-:W-:Y:S05]  /*1bdd0*/  @!P2 BRA `(.L_x_814) ;  /* 0xfffffffc00f0a947 */ /* 0x002fea000383ffff */
[----:B------:R-:W-:Y:S05]  /*1bde0*/  BRA `(.L_x_983) ;  /* 0xffffff8800d87947 */ /* 0x000fea000383ffff */
.L_x_819:
[----:B-1----:R1:W2:Y:S02]  /*1bdf0*/  SYNCS.PHASECHK.TRANS64.TRYWAIT P2, [R5+URZ+0x28cc0], R6 ;  /* 0x028cc006050075a7 */ /* 0x0022a4000804017f */
[----:B--2---:R-:W-:Y:S05]  /*1be00*/  @!P2 NANOSLEEP.SYNCS 0x989680 ;  /* 0x009896800000a95d */ /* 0x004fea0003900000 */
[----:B------:R-:W2:Y:S02]  /*1be10*/  @!P2 SYNCS.PHASECHK.TRANS64 P2, [R5+URZ+0x28cc0], R6 ;  /* 0x028cc0060500a5a7 */ /* 0x000ea4000804007f */
[----:B--2---:R-:W-:Y:S05]  /*1be20*/  @!P2 BRA `(.L_x_819) ;  /* 0xfffffffc00f0a947 */ /* 0x004fea000383ffff */
[----:B------:R-:W-:Y:S05]  /*1be30*/  BRA `(.L_x_984) ;  /* 0xffffff8c00547947 */ /* 0x000fea000383ffff */
.L_x_841:
        /* <DEDUP_REMOVED lines=11> */
.L_x_986:
[----:B------:R-:W-:Y:S05]  /*1bef0*/  BSYNC B0 ;  /* 0x0000000000007941 */ /* 0x000fea0003800000 */
.L_x_985:
[----:B------:R-:W-:Y:S05]  /*1bf00*/  BRA `(.L_x_987) ;  /* 0xffffff9c00c47947 */ /* 0x000fea000383ffff */
.L_x_843:
[----:B------:R-:W-:Y:S01]  /*1bf10*/  BSSY B0, `(.L_x_988) ;  /* 0x0000006000007945 */ /* 0x000fe20003800000 */
[----:B------:R-:W-:-:S07]  /*1bf20*/  IMAD.MOV.U32 R15, RZ, RZ, -0x1 ;  /* 0xffffffffff0f7424 */ /* 0x000fce00078e00ff */
[----:B0-----:R-:W-:Y:S05]  /*1bf30*/  WARPSYNC.COLLECTIVE R15, `(.L_x_989) ;  /* 0x000000000f0c7348 */ /* 0x001fea0003c00000 */
[----:B------:R-:W-:Y:S02]  /*1bf40*/  ELECT P6, UR62, PT ;  /* 0x00000000003e782f */ /* 0x000fe400038c0000 */
[----:B------:R-:W-:Y:S01]  /*1bf50*/  MOV R14, UR62 ;  /* 0x0000003e000e7c02 */ /* 0x000fe20008000f00 */
[----:B0-----:R-:W-:Y:S10]  /*1bf60*/  ENDCOLLECTIVE ;  /* 0x000000000000791b */ /* 0x001ff40003800000 */
.L_x_989:
[----:B------:R-:W-:Y:S05]  /*1bf70*/  BSYNC B0 ;  /* 0x0000000000007941 */ /* 0x000fea0003800000 */
.L_x_988:
[----:B------:R-:W-:Y:S05]  /*1bf80*/  BRA `(.L_x_990) ;  /* 0xffffff9c00d07947 */ /* 0x000fea000383ffff */
.L_x_845:
[----:B0-----:R0:W1:Y:S02]  /*1bf90*/  SYNCS.PHASECHK.TRANS64.TRYWAIT P0, [R0+URZ+0x28c40], R2 ;  /* 0x028c4002000075a7 */ /* 0x001064000800017f */
[----:B-1----:R-:W-:Y:S05]  /*1bfa0*/  @!P0 NANOSLEEP.SYNCS 0x989680 ;  /* 0x009896800000895d */ /* 0x002fea0003900000 */
[----:B------:R-:W1:Y:S02]  /*1bfb0*/  @!P0 SYNCS.PHASECHK.TRANS64 P0, [R0+URZ+0x28c40], R2 ;  /* 0x028c4002000085a7 */ /* 0x000e64000800007f */
[----:B-1----:R-:W-:Y:S05]  /*1bfc0*/  @!P0 BRA `(.L_x_845) ;  /* 0xfffffffc00f08947 */ /* 0x002fea000383ffff */
[----:B------:R-:W-:Y:S05]  /*1bfd0*/  BRA `(.L_x_991) ;  /* 0xffffffa000307947 */ /* 0x000fea000383ffff */
.L_x_849:
        /* <DEDUP_REMOVED lines=15> */
.L_x_992:
[----:B------:R-:W-:Y:S02]  /*1c0d0*/  IMAD.MOV.U32 R13, RZ, RZ, R4 ;  /* 0x000000ffff0d7224 */ /* 0x000fe400078e0004 */
[----:B------:R-:W-:-:S07]  /*1c0e0*/  IMAD.MOV.U32 R6, RZ, RZ, R14 ;  /* 0x000000ffff067224 */ /* 0x000fce00078e000e */
[----:B------:R-:W-:Y:S05]  /*1c0f0*/  WARPSYNC.COLLECTIVE R15, `(.L_x_993) ;  /* 0x000000000f087348 */ /* 0x000fea0003c00000 */
[----:B------:R0:W1:Y:S02]  /*1c100*/  SHFL.IDX P6, R14, R13, R12, R11 ;  /* 0x0000000c0d0e7389 */ /* 0x00006400000c000b */
[----:B01----:R-:W-:Y:S01]  /*1c110*/  ENDCOLLECTIVE ;  /* 0x000000000000791b */ /* 0x003fe20003800000 */
.L_x_993:
[----:B------:R-:W-:Y:S02]  /*1c120*/  IMAD.MOV.U32 R13, RZ, RZ, R3 ;  /* 0x000000ffff0d7224 */ /* 0x000fe400078e0003 */
[----:B------:R-:W-:Y:S02]  /*1c130*/  IMAD.MOV.U32 R12, RZ, RZ, 0x1 ;  /* 0x00000001ff0c7424 */ /* 0x000fe400078e00ff */
[----:B------:R-:W-:-:S07]  /*1c140*/  IMAD.MOV.U32 R7, RZ, RZ, R14 ;  /* 0x000000ffff077224 */ /* 0x000fce00078e000e */
[----:B------:R-:W-:Y:S05]  /*1c150*/  WARPSYNC.COLLECTIVE R15, `(.L_x_994) ;  /* 0x000000000f087348 */ /* 0x000fea0003c00000 */
[----:B------:R0:W1:Y:S02]  /*1c160*/  SHFL.IDX P6, R14, R13, R12, R11 ;  /* 0x0000000c0d0e7389 */ /* 0x00006400000c000b */
[----:B01----:R-:W-:Y:S01]  /*1c170*/  ENDCOLLECTIVE ;  /* 0x000000000000791b */ /* 0x003fe20003800000 */
.L_x_994:
        /* <DEDUP_REMOVED lines=15> */
.L_x_995:
[----:B------:R-:W-:Y:S02]  /*1c270*/  IMAD.MOV.U32 R13, RZ, RZ, R3 ;  /* 0x000000ffff0d7224 */ /* 0x000fe400078e0003 */
[----:B------:R-:W-:Y:S02]  /*1c280*/  IMAD.MOV.U32 R12, RZ, RZ, 0x2 ;  /* 0x00000002ff0c7424 */ /* 0x000fe400078e00ff */
[----:B------:R-:W-:-:S07]  /*1c290*/  IMAD.MOV.U32 R5, RZ, RZ, R14 ;  /* 0x000000ffff057224 */ /* 0x000fce00078e000e */
[----:B------:R-:W-:Y:S05]  /*1c2a0*/  WARPSYNC.COLLECTIVE R15, `(.L_x_996) ;  /* 0x000000000f087348 */ /* 0x000fea0003c00000 */
[----:B------:R0:W1:Y:S02]  /*1c2b0*/  SHFL.IDX P6, R14, R13, R12, R11 ;  /* 0x0000000c0d0e7389 */ /* 0x00006400000c000b */
[----:B01----:R-:W-:Y:S01]  /*1c2c0*/  ENDCOLLECTIVE ;  /* 0x000000000000791b */ /* 0x003fe20003800000 */
.L_x_996:
        /* <DEDUP_REMOVED lines=15> */
.L_x_997:
[----:B------:R-:W-:Y:S02]  /*1c3c0*/  IMAD.MOV.U32 R13, RZ, RZ, R3 ;  /* 0x000000ffff0d7224 */ /* 0x000fe400078e0003 */
[----:B------:R-:W-:Y:S02]  /*1c3d0*/  IMAD.MOV.U32 R12, RZ, RZ, 0x3 ;  /* 0x00000003ff0c7424 */ /* 0x000fe400078e00ff */
[----:B------:R-:W-:-:S07]  /*1c3e0*/  IMAD.MOV.U32 R5, RZ, RZ, R14 ;  /* 0x000000ffff057224 */ /* 0x000fce00078e000e */
[----:B------:R-:W-:Y:S05]  /*1c3f0*/  WARPSYNC.COLLECTIVE R15, `(.L_x_998) ;  /* 0x000000000f087348 */ /* 0x000fea0003c00000 */
[----:B------:R0:W1:Y:S02]  /*1c400*/  SHFL.IDX P6, R14, R13, R12, R11 ;  /* 0x0000000c0d0e7389 */ /* 0x00006400000c000b */
[----:B01----:R-:W-:Y:S01]  /*1c410*/  ENDCOLLECTIVE ;  /* 0x000000000000791b */ /* 0x003fe20003800000 */
.L_x_998:
        /* <DEDUP_REMOVED lines=13> */
.L_x_999:
[----:B------:R-:W-:Y:S01]  /*1c4f0*/  IMAD.MOV.U32 R3, RZ, RZ, R14 ;  /* 0x000000ffff037224 */ /* 0x000fe200078e000e */
[----:B------:R-:W-:Y:S06]  /*1c500*/  BRA `(.L_x_1000) ;  /* 0xffffffa400787947 */ /* 0x000fec000383ffff */
.L_x_852:
[----:B0-----:R0:W1:Y:S02]  /*1c510*/  SYNCS.PHASECHK.TRANS64.TRYWAIT P0, [R18+URZ+0x28c20], R0 ;  /* 0x028c2000120075a7 */ /* 0x001064000800017f */
[----:B-1----:R-:W-:Y:S05]  /*1c520*/  @!P0 NANOSLEEP.SYNCS 0x989680 ;  /* 0x009896800000895d */ /* 0x002fea0003900000 */
[----:B------:R-:W1:Y:S02]  /*1c530*/  @!P0 SYNCS.PHASECHK.TRANS64 P0, [R18+URZ+0x28c20], R0 ;  /* 0x028c2000120085a7 */ /* 0x000e64000800007f */
[----:B-1----:R-:W-:Y:S05]  /*1c540*/  @!P0 BRA `(.L_x_852) ;  /* 0xfffffffc00f08947 */ /* 0x002fea000383ffff */
[----:B------:R-:W-:Y:S05]  /*1c550*/  BRA `(.L_x_1001) ;  /* 0xffffffa400d47947 */ /* 0x000fea000383ffff */
.L_x_856:
[----:B0-----:R0:W1:Y:S02]  /*1c560*/  SYNCS.PHASECHK.TRANS64.TRYWAIT P0, [R0+URZ+0x28c60], R2 ;  /* 0x028c6002000075a7 */ /* 0x001064000800017f */
[----:B-1----:R-:W-:Y:S05]  /*1c570*/  @!P0 NANOSLEEP.SYNCS 0x989680 ;  /* 0x009896800000895d */ /* 0x002fea0003900000 */
[----:B------:R-:W1:Y:S02]  /*1c580*/  @!P0 SYNCS.PHASECHK.TRANS64 P0, [R0+URZ+0x28c60], R2 ;  /* 0x028c6002000085a7 */ /* 0x000e64000800007f */
[----:B-1----:R-:W-:Y:S05]  /*1c590*/  @!P0 BRA `(.L_x_856) ;  /* 0xfffffffc00f08947 */ /* 0x002fea000383ffff */
[----:B------:R-:W-:Y:S05]  /*1c5a0*/  BRA `(.L_x_1002) ;  /* 0xffffffa400f87947 */ /* 0x000fea000383ffff */
.L_x_875:
[----:B-1----:R1:W2:Y:S02]  /*1c5b0*/  SYNCS.PHASECHK.TRANS64.TRYWAIT P0, [R2+URZ+0x28c40], R6 ;  /* 0x028c4006020075a7 */ /* 0x0022a4000800017f */
[----:B--2---:R-:W-:Y:S05]  /*1c5c0*/  @!P0 NANOSLEEP.SYNCS 0x989680 ;  /* 0x009896800000895d */ /* 0x004fea0003900000 */
[----:B------:R-:W2:Y:S02]  /*1c5d0*/  @!P0 SYNCS.PHASECHK.TRANS64 P0, [R2+URZ+0x28c40], R6 ;  /* 0x028c4006020085a7 */ /* 0x000ea4000800007f */
[----:B--2---:R-:W-:Y:S05]  /*1c5e0*/  @!P0 BRA `(.L_x_875) ;  /* 0xfffffffc00f08947 */ /* 0x004fea000383ffff */
[----:B------:R-:W-:Y:S05]  /*1c5f0*/  BRA `(.L_x_1003) ;  /* 0xffffffb400087947 */ /* 0x000fea000383ffff */
.L_x_880:
[----:B0-----:R0:W2:Y:S02]  /*1c600*/  SYNCS.PHASECHK.TRANS64.TRYWAIT P0, [R2+URZ+0x28c60], R6 ;  /* 0x028c6006020075a7 */ /* 0x0010a4000800017f */
[----:B--2---:R-:W-:Y:S05]  /*1c610*/  @!P0 NANOSLEEP.SYNCS 0x989680 ;  /* 0x009896800000895d */ /* 0x004fea0003900000 */
[----:B------:R-:W2:Y:S02]  /*1c620*/  @!P0 SYNCS.PHASECHK.TRANS64 P0, [R2+URZ+0x28c60], R6 ;  /* 0x028c6006020085a7 */ /* 0x000ea4000800007f */
[----:B--2---:R-:W-:Y:S05]  /*1c630*/  @!P0 BRA `(.L_x_880) ;  /* 0xfffffffc00f08947 */ /* 0x004fea000383ffff */
[----:B------:R-:W-:Y:S05]  /*1c640*/  BRA `(.L_x_1004) ;  /* 0xffffffb400847947 */ /* 0x000fea000383ffff */
.L_x_895:
[----:B-1----:R1:W2:Y:S02]  /*1c650*/  SYNCS.PHASECHK.TRANS64.TRYWAIT P0, [R2+URZ+0x28c40], R3 ;  /* 0x028c4003020075a7 */ /* 0x0022a4000800017f */
[----:B--2---:R-:W-:Y:S05]  /*1c660*/  @!P0 NANOSLEEP.SYNCS 0x989680 ;  /* 0x009896800000895d */ /* 0x004fea0003900000 */
[----:B------:R-:W2:Y:S02]  /*1c670*/  @!P0 SYNCS.PHASECHK.TRANS64 P0, [R2+URZ+0x28c40], R3 ;  /* 0x028c4003020085a7 */ /* 0x000ea4000800007f */
[----:B--2---:R-:W-:Y:S05]  /*1c680*/  @!P0 BRA `(.L_x_895) ;  /* 0xfffffffc00f08947 */ /* 0x004fea000383ffff */
[----:B------:R-:W-:Y:S05]  /*1c690*/  BRA `(.L_x_1005) ;  /* 0xffffffc000607947 */ /* 0x000fea000383ffff */
.L_x_900:
[----:B--2---:R2:W3:Y:S02]  /*1c6a0*/  SYNCS.PHASECHK.TRANS64.TRYWAIT P0, [R2+URZ+0x28c60], R3 ;  /* 0x028c6003020075a7 */ /* 0x0044e4000800017f */
[----:B---3--:R-:W-:Y:S05]  /*1c6b0*/  @!P0 NANOSLEEP.SYNCS 0x989680 ;  /* 0x009896800000895d */ /* 0x008fea0003900000 */
[----:B------:R-:W3:Y:S02]  /*1c6c0*/  @!P0 SYNCS.PHASECHK.TRANS64 P0, [R2+URZ+0x28c60], R3 ;  /* 0x028c6003020085a7 */ /* 0x000ee4000800007f */
[----:B---3--:R-:W-:Y:S05]  /*1c6d0*/  @!P0 BRA `(.L_x_900) ;  /* 0xfffffffc00f08947 */ /* 0x008fea000383ffff */
[----:B------:R-:W-:Y:S05]  /*1c6e0*/  BRA `(.L_x_1006) ;  /* 0xffffffc000dc7947 */ /* 0x000fea000383ffff */
.L_x_915:
[----:B-1----:R1:W2:Y:S02]  /*1c6f0*/  SYNCS.PHASECHK.TRANS64.TRYWAIT P0, [R3+URZ+0x28c40], R2 ;  /* 0x028c4002030075a7 */ /* 0x0022a4000800017f */
[----:B--2---:R-:W-:Y:S05]  /*1c700*/  @!P0 NANOSLEEP.SYNCS 0x989680 ;  /* 0x009896800000895d */ /* 0x004fea0003900000 */
[----:B------:R-:W2:Y:S02]  /*1c710*/  @!P0 SYNCS.PHASECHK.TRANS64 P0, [R3+URZ+0x28c40], R2 ;  /* 0x028c4002030085a7 */ /* 0x000ea4000800007f */
[----:B--2---:R-:W-:Y:S05]  /*1c720*/  @!P0 BRA `(.L_x_915) ;  /* 0xfffffffc00f08947 */ /* 0x004fea000383ffff */
[----:B------:R-:W-:Y:S05]  /*1c730*/  BRA `(.L_x_1007) ;  /* 0xffffffcc009c7947 */ /* 0x000fea000383ffff */
.L_x_920:
[----:B--2---:R2:W3:Y:S02]  /*1c740*/  SYNCS.PHASECHK.TRANS64.TRYWAIT P0, [R3+URZ+0x28c60], R2 ;  /* 0x028c6002030075a7 */ /* 0x0044e4000800017f */
[----:B---3--:R-:W-:Y:S05]  /*1c750*/  @!P0 NANOSLEEP.SYNCS 0x989680 ;  /* 0x009896800000895d */ /* 0x008fea0003900000 */
[----:B------:R-:W3:Y:S02]  /*1c760*/  @!P0 SYNCS.PHASECHK.TRANS64 P0, [R3+URZ+0x28c60], R2 ;  /* 0x028c6002030085a7 */ /* 0x000ee4000800007f */
[----:B---3--:R-:W-:Y:S05]  /*1c770*/  @!P0 BRA `(.L_x_920) ;  /* 0xfffffffc00f08947 */ /* 0x008fea000383ffff */
[----:B------:R-:W-:Y:S05]  /*1c780*/  BRA `(.L_x_1008) ;  /* 0xffffffd000187947 */ /* 0x000fea000383ffff */
.L_x_936:
[----:B------:R-:W2:Y:S01]  /*1c790*/  LDL R3, [R1] ;  /* 0x0000000001037983 */ /* 0x000ea20000100800 */
[----:B------:R-:W-:Y:S01]  /*1c7a0*/  BSSY B0, `(.L_x_1009) ;  /* 0x0000008000007945 */ /* 0x000fe20003800000 */
[----:B0-----:R-:W-:Y:S02]  /*1c7b0*/  IMAD.MOV.U32 R12, RZ, RZ, RZ ;  /* 0x000000ffff0c7224 */ /* 0x001fe400078e00ff */
[----:B------:R-:W-:Y:S02]  /*1c7c0*/  IMAD.MOV.U32 R11, RZ, RZ, 0x1f ;  /* 0x0000001fff0b7424 */ /* 0x000fe400078e00ff */
[----:B------:R-:W-:Y:S02]  /*1c7d0*/  IMAD.MOV.U32 R15, RZ, RZ, -0x1 ;  /* 0xffffffffff0f7424 */ /* 0x000fe400078e00ff */
[----:B--2---:R-:W-:-:S07]  /*1c7e0*/  IMAD.MOV.U32 R13, RZ, RZ, R3 ;  /* 0x000000ffff0d7224 */ /* 0x004fce00078e0003 */
[----:B------:R-:W-:Y:S05]  /*1c7f0*/  WARPSYNC.COLLECTIVE R15, `(.L_x_1010) ;  /* 0x000000000f087348 */ /* 0x000fea0003c00000 */
[----:B------:R0:W1:Y:S02]  /*1c800*/  SHFL.IDX P6, R14, R13, R12, R11 ;  /* 0x0000000c0d0e7389 */ /* 0x00006400000c000b */
[----:B01----:R-:W-:Y:S01]  /*1c810*/  ENDCOLLECTIVE ;  /* 0x000000000000791b */ /* 0x003fe20003800000 */
.L_x_1010:
[----:B------:R-:W-:Y:S05]  /*1c820*/  BSYNC B0 ;  /* 0x0000000000007941 */ /* 0x000fea0003800000 */
.L_x_1009:
        /* <DEDUP_REMOVED lines=9> */
.L_x_1011:
        /* <DEDUP_REMOVED lines=9> */
[----:B-1----:R-:W-:-:S06]  /*1c950*/  @!P1 IMAD.WIDE R2, R8, 0x4, R4 ;  /* 0x0000000408029825 */ /* 0x002fcc00078e0204 */
[----:B------:R-:W3:Y:S01]  /*1c960*/  @!P1 LDG.E R2, desc[UR40][R2.64] ;  /* 0x0000002802029981 */ /* 0x000ee2000c1e1900 */
[----:B------:R-:W-:Y:S01]  /*1c970*/  IMAD.MOV.U32 R5, RZ, RZ, RZ ;  /* 0x000000ffff057224 */ /* 0x000fe200078e00ff */
[C---:B------:R-:W-:Y:S01]  /*1c980*/  ISETP.GE.U32.AND P2, PT, R16.reuse, 0x2, PT ;  /* 0x000000021000780c */ /* 0x040fe20003f46070 */
[----:B------:R-:W-:Y:S01]  /*1c990*/  IMAD.MOV.U32 R8, RZ, RZ, RZ ;  /* 0x000000ffff087224 */ /* 0x000fe200078e00ff */
[C---:B------:R-:W-:Y:S02]  /*1c9a0*/  ISETP.GE.U32.AND P3, PT, R16.reuse, 0x4, PT ;  /* 0x000000041000780c */ /* 0x040fe40003f66070 */
[C---:B------:R-:W-:Y:S02]  /*1c9b0*/  ISETP.GE.U32.AND P4, PT, R16.reuse, 0x8, PT ;  /* 0x000000081000780c */ /* 0x040fe40003f86070 */
[----:B------:R-:W-:Y:S01]  /*1c9c0*/  ISETP.GE.U32.AND P5, PT, R16, 0x10, PT ;  /* 0x000000101000780c */ /* 0x000fe20003fa6070 */
[----:B--2---:R-:W-:Y:S02]  /*1c9d0*/  @!P1 IMAD.MOV.U32 R5, RZ, RZ, R6 ;  /* 0x000000ffff059224 */ /* 0x004fe400078e0006 */
[----:B------:R-:W-:-:S02]  /*1c9e0*/  IMAD.MOV.U32 R6, RZ, RZ, RZ ;  /* 0x000000ffff067224 */ /* 0x000fc400078e00ff */
[----:B---3--:R-:W-:Y:S01]  /*1c9f0*/  @!P1 IMAD.MOV.U32 R6, RZ, RZ, R2 ;  /* 0x000000ffff069224 */ /* 0x008fe200078e0002 */
[----:B------:R-:W-:-:S03]  /*1ca00*/  ISETP.NE.AND P1, PT, R16, RZ, PT ;  /* 0x000000ff1000720c */ /* 0x000fc60003f25270 */
[----:B------:R-:W-:-:S04]  /*1ca10*/  IMAD R2, R6, R5, RZ ;  /* 0x0000000506027224 */ /* 0x000fc800078e02ff */
[----:B------:R-:W-:-:S07]  /*1ca20*/  IMAD.MOV.U32 R13, RZ, RZ, R2 ;  /* 0x000000ffff0d7224 */ /* 0x000fce00078e0002 */
[----:B------:R-:W-:Y:S05]  /*1ca30*/  WARPSYNC.COLLECTIVE R15, `(.L_x_1012) ;  /* 0x000000000f087348 */ /* 0x000fea0003c00000 */
[----:B------:R0:W1:Y:S02]  /*1ca40*/  SHFL.UP P6, R14, R13, R12, R11 ;  /* 0x0400000c0d0e7389 */ /* 0x00006400000c000b */
[----:B01----:R-:W-:Y:S01]  /*1ca50*/  ENDCOLLECTIVE ;  /* 0x000000000000791b */ /* 0x003fe20003800000 */
.L_x_1012:
[----:B------:R-:W-:Y:S02]  /*1ca60*/  IMAD.MOV.U32 R12, RZ, RZ, 0x2 ;  /* 0x00000002ff0c7424 */ /* 0x000fe400078e00ff */
[----:B------:R-:W-:-:S05]  /*1ca70*/  IMAD.MOV.U32 R3, RZ, RZ, R14 ;  /* 0x000000ffff037224 */ /* 0x000fca00078e000e */
[----:B------:R-:W-:-:S05]  /*1ca80*/  SEL R3, R3, RZ, P1 ;  /* 0x000000ff03037207 */ /* 0x000fca0000800000 */
[----:B------:R-:W-:-:S04]  /*1ca90*/  IMAD.IADD R2, R2, 0x1, R3 ;  /* 0x0000000102027824 */ /* 0x000fc800078e0203 */
[----:B------:R-:W-:-:S07]  /*1caa0*/  IMAD.MOV.U32 R13, RZ, RZ, R2 ;  /* 0x000000ffff0d7224 */ /* 0x000fce00078e0002 */
[----:B------:R-:W-:Y:S05]  /*1cab0*/  WARPSYNC.COLLECTIVE R15, `(.L_x_1013) ;  /* 0x000000000f087348 */ /* 0x000fea0003c00000 */
[----:B------:R0:W1:Y:S02]  /*1cac0*/  SHFL.UP P6, R14, R13, R12, R11 ;  /* 0x0400000c0d0e7389 */ /* 0x00006400000c000b */
[----:B01----:R-:W-:Y:S01]  /*1cad0*/  ENDCOLLECTIVE ;  /* 0x000000000000791b */ /* 0x003fe20003800000 */
.L_x_1013:
        /* <DEDUP_REMOVED lines=8> */
.L_x_1014:
        /* <DEDUP_REMOVED lines=8> */
.L_x_1015:
        /* <DEDUP_REMOVED lines=8> */
.L_x_1016:
[----:B------:R-:W-:Y:S02]  /*1cc60*/  IMAD.MOV.U32 R12, RZ, RZ, 0x1f ;  /* 0x0000001fff0c7424 */ /* 0x000fe400078e00ff */
[----:B------:R-:W-:Y:S02]  /*1cc70*/  IMAD.MOV.U32 R11, RZ, RZ, 0x1f ;  /* 0x0000001fff0b7424 */ /* 0x000fe400078e00ff */
[----:B------:R-:W-:-:S05]  /*1cc80*/  IMAD.MOV.U32 R3, RZ, RZ, R14 ;  /* 0x000000ffff037224 */ /* 0x000fca00078e000e */
[----:B------:R-:W-:-:S05]  /*1cc90*/  SEL R3, R3, RZ, P5 ;  /* 0x000000ff03037207 */ /* 0x000fca0002800000 */
[----:B------:R-:W-:-:S04]  /*1cca0*/  IMAD.IADD R3, R2, 0x1, R3 ;  /* 0x0000000102037824 */ /* 0x000fc800078e0203 */
[----:B------:R-:W-:-:S07]  /*1ccb0*/  IMAD.MOV.U32 R13, RZ, RZ, R3 ;  /* 0x000000ffff0d7224 */ /* 0x000fce00078e0003 */
[----:B------:R-:W-:Y:S05]  /*1ccc0*/  WARPSYNC.COLLECTIVE R15, `(.L_x_1017) ;  /* 0x000000000f087348 */ /* 0x000fea0003c00000 */
[----:B------:R0:W1:Y:S02]  /*1ccd0*/  SHFL.IDX P6, R14, R13, R12, R11 ;  /* 0x0000000c0d0e7389 */ /* 0x00006400000c000b */
[----:B01----:R-:W-:Y:S01]  /*1cce0*/  ENDCOLLECTIVE ;  /* 0x000000000000791b */ /* 0x003fe20003800000 */
.L_x_1017:
[----:B------:R-:W-:Y:S01]  /*1ccf0*/  IMAD.MOV.U32 R9, RZ, RZ, R14 ;  /* 0x000000ffff097224 */ /* 0x000fe200078e000e */
[----:B------:R-:W-:Y:S06]  /*1cd00*/  BRA `(.L_x_1018) ;  /* 0xffffffd800507947 */ /* 0x000fec000383ffff */
.L_x_939:
        /* <DEDUP_REMOVED lines=8> */
.L_x_1020:
[----:B------:R-:W-:Y:S05]  /*1cd90*/  BSYNC B0 ;  /* 0x0000000000007941 */ /* 0x000fea0003800000 */
.L_x_1019:
[----:B------:R-:W-:Y:S02]  /*1cda0*/  IMAD.MOV.U32 R3, RZ, RZ, R14 ;  /* 0x000000ffff037224 */ /* 0x000fe400078e000e */
[----:B------:R-:W-:Y:S02]  /*1cdb0*/  IMAD.MOV.U32 R12, RZ, RZ, 0x2 ;  /* 0x00000002ff0c7424 */ /* 0x000fe400078e00ff */
[----:B------:R-:W-:Y:S01]  /*1cdc0*/  IMAD.MOV.U32 R11, RZ, RZ, RZ ;  /* 0x000000ffff0b7224 */ /* 0x000fe200078e00ff */
[----:B------:R-:W-:Y:S01]  /*1cdd0*/  SEL R3, R3, RZ, P1 ;  /* 0x000000ff03037207 */ /* 0x000fe20000800000 */
[----:B------:R-:W-:-:S04]  /*1cde0*/  IMAD.MOV.U32 R15, RZ, RZ, -0x1 ;  /* 0xffffffffff0f7424 */ /* 0x000fc800078e00ff */
[----:B------:R-:W-:-:S04]  /*1cdf0*/  IMAD.IADD R2, R2, 0x1, R3 ;  /* 0x0000000102027824 */ /* 0x000fc800078e0203 */
[----:B------:R-:W-:-:S07]  /*1ce00*/  IMAD.MOV.U32 R13, RZ, RZ, R2 ;  /* 0x000000ffff0d7224 */ /* 0x000fce00078e0002 */
[----:B------:R-:W-:Y:S05]  /*1ce10*/  WARPSYNC.COLLECTIVE R15, `(.L_x_1021) ;  /* 0x000000000f087348 */ /* 0x000fea0003c00000 */
[----:B------:R0:W1:Y:S02]  /*1ce20*/  SHFL.UP P6, R14, R13, R12, R11 ;  /* 0x0400000c0d0e7389 */ /* 0x00006400000c000b */
[----:B01----:R-:W-:Y:S01]  /*1ce30*/  ENDCOLLECTIVE ;  /* 0x000000000000791b */ /* 0x003fe20003800000 */
.L_x_1021:
        /* <DEDUP_REMOVED lines=8> */
.L_x_1022:
        /* <DEDUP_REMOVED lines=8> */
.L_x_1023:
        /* <DEDUP_REMOVED lines=8> */
.L_x_1024:
        /* <DEDUP_REMOVED lines=9> */
.L_x_1025:
[----:B------:R-:W-:Y:S01]  /*1d050*/  IMAD.MOV.U32 R9, RZ, RZ, R14 ;  /* 0x000000ffff097224 */ /* 0x000fe200078e000e */
[----:B------:R-:W-:Y:S06]  /*1d060*/  BRA `(.L_x_1026) ;  /* 0xffffffd800287947 */ /* 0x000fec000383ffff */
.L_x_941:
[----:B------:R-:W-:Y:S01]  /*1d070*/  BSSY B0, `(.L_x_1027) ;  /* 0x0000006000007945 */ /* 0x000fe20003800000 */
[----:B------:R-:W-:Y:S01]  /*1d080*/  PLOP3.LUT P6, PT, P6, PT, PT, 0x8, 0x0 ;  /* 0x000000000000781c */ /* 0x000fe200037ce170 */
[----:B------:R-:W-:-:S12]  /*1d090*/  IMAD.MOV.U32 R15, RZ, RZ, -0x1 ;  /* 0xffffffffff0f7424 */ /* 0x000fd800078e00ff */
[----:B------:R-:W-:Y:S05]  /*1d0a0*/  WARPSYNC.COLLECTIVE R15, `(.L_x_1028) ;  /* 0x000000000f087348 */ /* 0x000fea0003c00000 */
[----:B------:R-:W-:Y:S01]  /*1d0b0*/  VOTE.ANY R14, PT, P6 ;  /* 0x00000000000e7806 */ /* 0x000fe200030e0100 */
[----:B------:R-:W-:Y:S06]  /*1d0c0*/  ENDCOLLECTIVE ;  /* 0x000000000000791b */ /* 0x000fec0003800000 */
.L_x_1028:
[----:B------:R-:W-:Y:S05]  /*1d0d0*/  BSYNC B0 ;  /* 0x0000000000007941 */ /* 0x000fea0003800000 */
.L_x_1027:
        /* <DEDUP_REMOVED lines=9> */
.L_x_1029:
[----:B------:R-:W-:Y:S02]  /*1d170*/  IMAD.MOV.U32 R13, RZ, RZ, R6 ;  /* 0x000000ffff0d7224 */ /* 0x000fe400078e0006 */
[----:B------:R-:W-:-:S07]  /*1d180*/  IMAD.MOV.U32 R5, RZ, RZ, R14 ;  /* 0x000000ffff057224 */ /* 0x000fce00078e000e */
[----:B------:R-:W-:Y:S05]  /*1d190*/  WARPSYNC.COLLECTIVE R15, `(.L_x_1030) ;  /* 0x000000000f087348 */ /* 0x000fea0003c00000 */
[----:B------:R0:W1:Y:S02]  /*1d1a0*/  SHFL.IDX P6, R14, R13, R12, R11 ;  /* 0x0000000c0d0e7389 */ /* 0x00006400000c000b */
[----:B01----:R-:W-:Y:S01]  /*1d1b0*/  ENDCOLLECTIVE ;  /* 0x000000000000791b */ /* 0x003fe20003800000 */
.L_x_1030:
[----:B------:R-:W-:Y:S01]  /*1d1c0*/  IMAD.MOV.U32 R6, RZ, RZ, R14 ;  /* 0x000000ffff067224 */ /* 0x000fe200078e000e */
[----:B------:R-:W-:Y:S06]  /*1d1d0*/  BRA `(.L_x_1031) ;  /* 0xffffffd800087947 */ /* 0x000fec000383ffff */
.L_x_943:
[----:B------:R-:W-:Y:S01]  /*1d1e0*/  BSSY B0, `(.L_x_1032) ;  /* 0x0000007000007945 */ /* 0x000fe20003800000 */
[----:B------:R-:W-:Y:S02]  /*1d1f0*/  IMAD.MOV.U32 R13, RZ, RZ, R7 ;  /* 0x000000ffff0d7224 */ /* 0x000fe400078e0007 */
[----:B------:R-:W-:Y:S02]  /*1d200*/  IMAD.MOV.U32 R11, RZ, RZ, 0x1f ;  /* 0x0000001fff0b7424 */ /* 0x000fe400078e00ff */
[----:B------:R-:W-:-:S07]  /*1d210*/  IMAD.MOV.U32 R15, RZ, RZ, -0x1 ;  /* 0xffffffffff0f7424 */ /* 0x000fce00078e00ff */
[----:B012---:R-:W-:Y:S05]  /*1d220*/  WARPSYNC.COLLECTIVE R15, `(.L_x_1033) ;  /* 0x000000000f087348 */ /* 0x007fea0003c00000 */
[----:B------:R3:W4:Y:S02]  /*1d230*/  SHFL.IDX P6, R14, R13, R12, R11 ;  /* 0x0000000c0d0e7389 */ /* 0x00072400000c000b */
[----:B01234-:R-:W-:Y:S01]  /*1d240*/  ENDCOLLECTIVE ;  /* 0x000000000000791b */ /* 0x01ffe20003800000 */
.L_x_1033:
[----:B------:R-:W-:Y:S05]  /*1d250*/  BSYNC B0 ;  /* 0x0000000000007941 */ /* 0x000fea0003800000 */
.L_x_1032:
[----:B------:R-:W-:Y:S01]  /*1d260*/  IMAD.MOV.U32 R7, RZ, RZ, R14 ;  /* 0x000000ffff077224 */ /* 0x000fe200078e000e */
[----:B------:R-:W-:Y:S06]  /*1d270*/  BRA `(.L_x_1034) ;  /* 0xffffffd400f87947 */ /* 0x000fec000383ffff */
.L_x_947:
[----:B0-----:R0:W1:Y:S02]  /*1d280*/  SYNCS.PHASECHK.TRANS64.TRYWAIT P0, [R0+URZ+0x28c20], R3 ;  /* 0x028c2003000075a7 */ /* 0x001064000800017f */
[----:B-1----:R-:W-:Y:S05]  /*1d290*/  @!P0 NANOSLEEP.SYNCS 0x989680 ;  /* 0x009896800000895d */ /* 0x002fea0003900000 */
[----:B------:R-:W1:Y:S02]  /*1d2a0*/  @!P0 SYNCS.PHASECHK.TRANS64 P0, [R0+URZ+0x28c20], R3 ;  /* 0x028c2003000085a7 */ /* 0x000e64000800007f */
[----:B-1----:R-:W-:Y:S05]  /*1d2b0*/  @!P0 BRA `(.L_x_947) ;  /* 0xfffffffc00f08947 */ /* 0x002fea000383ffff */
[----:B------:R-:W-:Y:S05]  /*1d2c0*/  BRA `(.L_x_1035) ;  /* 0xffffffdc00907947 */ /* 0x000fea000383ffff */
.L_x_948:
[----:B------:R-:W1:Y:S01]  /*1d2d0*/  S2R R2, SR_TID.X ;  /* 0x0000000000027919 */ /* 0x000e620000002100 */
[----:B------:R-:W-:Y:S01]  /*1d2e0*/  BSSY B0, `(.L_x_1036) ;  /* 0x000000a000007945 */ /* 0x000fe20003800000 */
[----:B---3--:R-:W-:Y:S02]  /*1d2f0*/  IMAD.MOV.U32 R12, RZ, RZ, RZ ;  /* 0x000000ffff0c7224 */ /* 0x008fe400078e00ff */
[----:B------:R-:W-:Y:S02]  /*1d300*/  IMAD.MOV.U32 R11, RZ, RZ, 0x1f ;  /* 0x0000001fff0b7424 */ /* 0x000fe400078e00ff */
[----:B------:R-:W-:Y:S01]  /*1d310*/  IMAD.MOV.U32 R15, RZ, RZ, -0x1 ;  /* 0xffffffffff0f7424 */ /* 0x000fe200078e00ff */
[----:B-1----:R-:W-:-:S04]  /*1d320*/  SHF.R.U32.HI R2, RZ, 0x5, R2 ;  /* 0x00000005ff027819 */ /* 0x002fc80000011602 */
[----:B------:R-:W-:-:S05]  /*1d330*/  LOP3.LUT R2, R2, 0x3, RZ, 0xc0, !PT ;  /* 0x0000000302027812 */ /* 0x000fca00078ec0ff */
[----:B------:R-:W-:-:S07]  /*1d340*/  IMAD.MOV.U32 R13, RZ, RZ, R2 ;  /* 0x000000ffff0d7224 */ /* 0x000fce00078e0002 */
[----:B0-----:R-:W-:Y:S05]  /*1d350*/  WARPSYNC.COLLECTIVE R15, `(.L_x_1037) ;  /* 0x000000000f087348 */ /* 0x001fea0003c00000 */
[----:B------:R1:W2:Y:S02]  /*1d360*/  SHFL.IDX P6, R14, R13, R12, R11 ;  /* 0x0000000c0d0e7389 */ /* 0x0002a400000c000b */
[----:B012---:R-:W-:Y:S01]  /*1d370*/  ENDCOLLECTIVE ;  /* 0x000000000000791b */ /* 0x007fe20003800000 */
.L_x_1037:
[----:B------:R-:W-:Y:S05]  /*1d380*/  BSYNC B0 ;  /* 0x0000000000007941 */ /* 0x000fea0003800000 */
.L_x_1036:
[----:B------:R-:W-:Y:S05]  /*1d390*/  BRA `(.L_x_1038) ;  /* 0xffffffdc00787947 */ /* 0x000fea000383ffff */
.L_x_949:
[----:B------:R-:W-:Y:S01]  /*1d3a0*/  BSSY B0, `(.L_x_1039) ;  /* 0x0000006000007945 */ /* 0x000fe20003800000 */
[----:B------:R-:W-:-:S07]  /*1d3b0*/  IMAD.MOV.U32 R15, RZ, RZ, -0x1 ;  /* 0xffffffffff0f7424 */ /* 0x000fce00078e00ff */
[----:B01-3--:R-:W-:Y:S05]  /*1d3c0*/  WARPSYNC.COLLECTIVE R15, `(.L_x_1040) ;  /* 0x000000000f0c7348 */ /* 0x00bfea0003c00000 */
[----:B------:R-:W-:Y:S02]  /*1d3d0*/  ELECT P6, UR62, PT ;  /* 0x00000000003e782f */ /* 0x000fe400038c0000 */
[----:B------:R-:W-:Y:S01]  /*1d3e0*/  MOV R14, UR62 ;  /* 0x0000003e000e7c02 */ /* 0x000fe20008000f00 */
[----:B01-3--:R-:W-:Y:S10]  /*1d3f0*/  ENDCOLLECTIVE ;  /* 0x000000000000791b */ /* 0x00bff40003800000 */
.L_x_1040:
[----:B------:R-:W-:Y:S05]  /*1d400*/  BSYNC B0 ;  /* 0x0000000000007941 */ /* 0x000fea0003800000 */
.L_x_1039:
[----:B------:R-:W-:Y:S05]  /*1d410*/  BRA `(.L_x_1041) ;  /* 0xffffffdc006c7947 */ /* 0x000fea000383ffff */
.L_x_951:
[----:B0-----:R0:W1:Y:S02]  /*1d420*/  SYNCS.PHASECHK.TRANS64.TRYWAIT P0, [R6+URZ], R5 ;  /* 0x00000005060075a7 */ /* 0x001064000800017f */
[----:B-1----:R-:W-:Y:S05]  /*1d430*/  @!P0 NANOSLEEP.SYNCS 0x989680 ;  /* 0x009896800000895d */ /* 0x002fea0003900000 */
[----:B------:R-:W1:Y:S02]  /*1d440*/  @!P0 SYNCS.PHASECHK.TRANS64 P0, [R6+URZ], R5 ;  /* 0x00000005060085a7 */ /* 0x000e64000800007f */
[----:B-1----:R-:W-:Y:S05]  /*1d450*/  @!P0 BRA `(.L_x_951) ;  /* 0xfffffffc00f08947 */ /* 0x002fea000383ffff */
[----:B------:R-:W-:Y:S05]  /*1d460*/  BRA `(.L_x_1042) ;  /* 0xffffffdc00a47947 */ /* 0x000fea000383ffff */
.L_x_952:
[----:B-1----:R1:W2:Y:S02]  /*1d470*/  SYNCS.PHASECHK.TRANS64.TRYWAIT P0, [R7+URZ], R2 ;  /* 0x00000002070075a7 */ /* 0x0022a4000800017f */
[----:B--2---:R-:W-:Y:S05]  /*1d480*/  @!P0 NANOSLEEP.SYNCS 0x989680 ;  /* 0x009896800000895d */ /* 0x004fea0003900000 */
[----:B------:R-:W2:Y:S02]  /*1d490*/  @!P0 SYNCS.PHASECHK.TRANS64 P0, [R7+URZ], R2 ;  /* 0x00000002070085a7 */ /* 0x000ea4000800007f */
[----:B--2---:R-:W-:Y:S05]  /*1d4a0*/  @!P0 BRA `(.L_x_952) ;  /* 0xfffffffc00f08947 */ /* 0x004fea000383ffff */
[----:B------:R-:W-:Y:S05]  /*1d4b0*/  BRA `(.L_x_1043) ;  /* 0xffffffdc00987947 */ /* 0x000fea000383ffff */
.L_x_954:
[----:B--2---:R2:W4:Y:S02]  /*1d4c0*/  SYNCS.PHASECHK.TRANS64.TRYWAIT P0, [R4+URZ], R5 ;  /* 0x00000005040075a7 */ /* 0x004524000800017f */
[----:B----4-:R-:W-:Y:S05]  /*1d4d0*/  @!P0 NANOSLEEP.SYNCS 0x989680 ;  /* 0x009896800000895d */ /* 0x010fea0003900000 */
[----:B------:R-:W4:Y:S02]  /*1d4e0*/  @!P0 SYNCS.PHASECHK.TRANS64 P0, [R4+URZ], R5 ;  /* 0x00000005040085a7 */ /* 0x000f24000800007f */
[----:B----4-:R-:W-:Y:S05]  /*1d4f0*/  @!P0 BRA `(.L_x_954) ;  /* 0xfffffffc00f08947 */ /* 0x010fea000383ffff */
[----:B------:R-:W-:Y:S05]  /*1d500*/  BRA `(.L_x_1044) ;  /* 0xffffffdc009c7947 */ /* 0x000fea000383ffff */
.L_x_1045:
        /* <DEDUP_REMOVED lines=15> */
.L_x_6041:


//--------------------- .text._ZN7cutlass13device_kernelIN5flash11enable_sm90INS1_16FlashAttnFwdSm90INS1_25CollectiveMainloopFwdSm90ILi2EN4cute5tupleIJNS5_1CILi1EEES8_S8_EEENS6_IJNS7_ILi64EEESA_SA_EEELi512ENS_10bfloat16_tEfNS_4arch4Sm90ELb0ELb0ELb1ELb1ELb0ELb0ELb1ELb0ELb0ELb1ELb1ELb0EEENS1_21CollectiveEpilogueFwdINS6_IJSA_NS7_ILi512EEESA_EEES9_SC_SE_Li256ELb1ELb1ELb1ELb0EEENS1_36VarlenDynamicPersistentTileSchedulerILi64ELi64ELi256ELi128ELb1ELb1ELb1ELb0ELb1ELb1EEEEEEEEEvNT_6ParamsE --------------------------
	.section	.text._ZN7cutlass13device_kernelIN5flash11enable_sm90INS1_16FlashAttnFwdSm90INS1_25CollectiveMainloopFwdSm90ILi2EN4cute5tupleIJNS5_1CILi1EEES8_S8_EEENS6_IJNS7_ILi64EEESA_SA_EEELi512ENS_10bfloat16_tEfNS_4arch4Sm90ELb0ELb0ELb1ELb1ELb0ELb0ELb1ELb0ELb0ELb1ELb1ELb0EEENS1_21CollectiveEpilogueFwdINS6_IJSA_NS7_ILi512EEESA_EEES9_SC_SE_Li256ELb1ELb1ELb1ELb0EEENS1_36VarlenDynamicPersistentTileSchedulerILi64ELi64ELi256ELi128ELb1ELb1ELb1ELb0ELb1ELb1EEEEEEEEEvNT_6ParamsE,"ax",@progbits
	.align	128
.text._ZN7cutlass13device_kernelIN5flash11enable_sm90INS1_16FlashAttnFwdSm90INS1_25CollectiveMainloopFwdSm90ILi2EN4cute5tupleIJNS5_1CILi1EEES8_S8_EEENS6_IJNS7_ILi64EEESA_SA_EEELi512ENS_10bfloat16_tEfNS_4arch4Sm90ELb0ELb0ELb1ELb1ELb0ELb0ELb1ELb0ELb0ELb1ELb1ELb0EEENS1_21CollectiveEpilogueFwdINS6_IJSA_NS7_ILi512EEESA_EEES9_SC_SE_Li256ELb1ELb1ELb1ELb0EEENS1_36VarlenDynamicPersistentTileSchedulerILi64ELi64ELi256ELi128ELb1ELb1ELb1ELb0ELb1ELb1EEEEEEEEEvNT_6ParamsE:
        .type           _ZN7cutlass13device_kernelIN5flash11enable_sm90INS1_16FlashAttnFwdSm90INS1_25CollectiveMainloopFwdSm90ILi2EN4cute5tupleIJNS5_1CILi1EEES8_S8_EEENS6_IJNS7_ILi64EEESA_SA_EEELi512ENS_10bfloat16_tEfNS_4arch4Sm90ELb0ELb0ELb1ELb1ELb0ELb0ELb1ELb0ELb0ELb1ELb1ELb0EEENS1_21CollectiveEpilogueFwdINS6_IJSA_NS7_ILi512EEESA_EEES9_SC_SE_Li256ELb1ELb1ELb1ELb0EEENS1_36VarlenDynamicPersistentTileSchedulerILi64ELi64ELi256ELi128ELb1ELb1ELb1ELb0ELb1ELb1EEEEEEEEEvNT_6ParamsE,@function
        .size           _ZN7cutlass13device_kernelIN5flash11enable_sm90INS1_16FlashAttnFwdSm90INS1_25CollectiveMainloopFwdSm90ILi2EN4cute5tupleIJNS5_1CILi1EEES8_S8_EEENS6_IJNS7_ILi64EEESA_SA_EEELi512ENS_10bfloat16_tEfNS_4arch4Sm90ELb0ELb0ELb1ELb1ELb0ELb0ELb1ELb0ELb0ELb1ELb1ELb0EEENS1_21CollectiveEpilogueFwdINS6_IJSA_NS7_ILi512EEESA_EEES9_SC_SE_Li256ELb1ELb1ELb1ELb0EEENS1_36VarlenDynamicPersistentTileSchedulerILi64ELi64ELi256ELi128ELb1ELb1ELb1ELb0ELb1ELb1EEEEEEEEEvNT_6ParamsE,(.L_x_6042 - _ZN7cutlass13device_kernelIN5flash11enable_sm90INS1_16FlashAttnFwdSm90INS1_25CollectiveMainloopFwdSm90ILi2EN4cute5tupleIJNS5_1CILi1EEES8_S8_EEENS6_IJNS7_ILi64EEESA_SA_EEELi512ENS_10bfloat16_tEfNS_4arch4Sm90ELb0ELb0ELb1ELb1ELb0ELb0ELb1ELb0ELb0ELb1ELb1ELb0EEENS1_21CollectiveEpilogueFwdINS6_IJSA_NS7_ILi512EEESA_EEES9_SC_SE_Li256ELb1ELb1ELb1ELb0EEENS1_36VarlenDynamicPersistentTileSchedulerILi64ELi64ELi256ELi128ELb1ELb1ELb1ELb0ELb1ELb1EEEEEEEEEvNT_6ParamsE)
        .other          _ZN7cutlass13device_kernelIN5flash11enable_sm90INS1_16FlashAttnFwdSm90INS1_25CollectiveMainloopFwdSm90ILi2EN4cute5tupleIJNS5_1CILi1EEES8_S8_EEENS6_IJNS7_ILi64EEESA_SA_EEELi512ENS_10bfloat16_tEfNS_4arch4Sm90ELb0ELb0ELb1ELb1ELb0ELb0ELb1ELb0ELb0ELb1ELb1ELb0EEENS1_21CollectiveEpilogueFwdINS6_IJSA_NS7_ILi512EEESA_EEES9_SC_SE_Li256ELb1ELb1ELb1ELb0EEENS1_36VarlenDynamicPersistentTileSchedulerILi64ELi64ELi256ELi128ELb1ELb1ELb1ELb0ELb1ELb1EEEEEEEEEvNT_6ParamsE,@"STO_CUDA_ENTRY STV_DEFAULT"
_ZN7cutlass13device_kernelIN5flash11enable_sm90INS1_16FlashAttnFwdSm90INS1_25CollectiveMainloopFwdSm90ILi2EN4cute5tupleIJNS5_1CILi1EEES8_S8_EEENS6_IJNS7_ILi64EEESA_SA_EEELi512ENS_10bfloat16_tEfNS_4arch4Sm90ELb0ELb0ELb1ELb1ELb0ELb0ELb1ELb0ELb0ELb1ELb1ELb0EEENS1_21CollectiveEpilogueFwdINS6_IJSA_NS7_ILi512EEESA_EEES9_SC_SE_Li256ELb1ELb1ELb1ELb0EEENS1_36VarlenDynamicPersistentTileSchedulerILi64ELi64ELi256ELi128ELb1ELb1ELb1ELb0ELb1ELb1EEEEEEEEEvNT_6ParamsE:
        /* <DEDUP_REMOVED lines=17> */
.L_x_1047:
[----:B------:R-:W-:Y:S05]  /*0110*/  BSYNC B0 ;  /* 0x0000000000007941 */ /* 0x000fea0003800000 */
.L_x_1046:
[----:B------:R-:W-:Y:S01]  /*0120*/  SHF.R.U32.HI R3, RZ, 0x7, R6 ;  /* 0x00000007ff037819 */ /* 0x000fe20000011606 */
[----:B------:R-:W-:Y:S01]  /*0130*/  VOTEU.ANY UP0, P0 ;  /* 0x00000000003f7886 */ /* 0x000fe20000000100 */
[----:B------:R-:W0:Y:S01]  /*0140*/  SHFL.IDX PT, R2, R0, RZ, 0x1f ;  /* 0x00001fff00027589 */ /* 0x000e2200000e0000 */
[----:B------:R-:W-:Y:S01]  /*0150*/  UMOV UR4, 0x80 ;  /* 0x0000008000047882 */ /* 0x000fe20000000000 */
[----:B------:R-:W-:Y:S01]  /*0160*/  UMOV UR7, 0x100 ;  /* 0x0000010000077882 */ /* 0x000fe20000000000 */
[----:B------:R-:W-:Y:S01]  /*0170*/  VOTEU.ANY UP1, P0 ;  /* 0x00000000003f7886 */ /* 0x000fe20000020100 */
[----:B------:R-:W1:Y:S01]  /*0180*/  SHFL.IDX PT, R3, R3, RZ, 0x1f ;  /* 0x00001fff03037589 */ /* 0x000e6200000e0000 */
[----:B------:R-:W2:Y:S01]  /*0190*/  @UP0 S2UR UR8, SR_CgaCtaId ;  /* 0x00000000000809c3 */ /* 0x000ea20000008800 */
[----:B------:R-:W-:Y:S01]  /*01a0*/  @UP0 UMOV UR6, 0x400 ;  /* 0x0000040000060882 */ /* 0x000fe20000000000 */
[----:B------:R-:W-:-:S04]  /*01b0*/  @UP0 UIADD3 UR4, -UR4, 0x100000, URZ ;  /* 0x0010000004040890 */ /* 0x000fc8000fffe13f */
[----:B------:R-:W-:Y:S02]  /*01c0*/  @UP0 USHF.L.U32 UR5, UR4, 0xb, URZ ;  /* 0x0000000b04050899 */ /* 0x000fe4000800063f */
[----:B------:R-:W-:Y:S01]  /*01d0*/  @UP0 USHF.L.U32 UR4, UR4, 0x1, URZ ;  /* 0x0000000104040899 */ /* 0x000fe2000800063f */
[----:B------:R-:W-:Y:S01]  /*01e0*/  VOTEU.ANY UP2, P0 ;  /* 0x00000000003f7886 */ /* 0x000fe20000040100 */
[----:B0-----:R-:W-:Y:S01]  /*01f0*/  ISETP.NE.AND P1, PT, R2, RZ, PT ;  /* 0x000000ff0200720c */ /* 0x001fe20003f25270 */
[----:B-1----:R0:W-:Y:S01]  /*0200*/  STL [R1], R3 ;  /* 0x0000000301007387 */ /* 0x0021e20000100800 */
[----:B--2---:R-:W-:Y:S02]  /*0210*/  @UP0 ULEA UR8, UR8, UR6, 0x18 ;  /* 0x0000000608080291 */ /* 0x004fe4000f8ec03f */
[----:B------:R-:W-:-:S04]  /*0220*/  @UP0 UIADD3 UR6, -UR7, 0x100000, URZ ;  /* 0x0010000007060890 */ /* 0x000fc8000fffe13f */
[----:B------:R-:W-:Y:S02]  /*0230*/  @UP0 USHF.L.U32 UR7, UR6, 0xb, URZ ;  /* 0x0000000b06070899 */ /* 0x000fe4000800063f */
[----:B------:R-:W-:Y:S01]  /*0240*/  @UP0 USHF.L.U32 UR6, UR6, 0x1, URZ ;  /* 0x0000000106060899 */ /* 0x000fe2000800063f */
[----:B------:R-:W-:Y:S01]  /*0250*/  VOTEU.ANY UP0, P0 ;  /* 0x00000000003f7886 */ /* 0x000fe20000000100 */
[----:B------:R-:W1:Y:S04]  /*0260*/  FENCE.VIEW.ASYNC.S ;  /* 0x00000000000073c6 */ /* 0x000e680000000000 */
[----:B-1----:R0:W1:Y:S01]  /*0270*/  @UP0 SYNCS.EXCH.64 URZ, [UR8+0x38800], UR4 ;  /* 0x03880004083f05b2 */ /* 0x0020620008000100 */
[----:B------:R0:W2:Y:S05]  /*0280*/  @UP1 SYNCS.EXCH.64 URZ, [UR8+0x38810], UR4 ;  /* 0x03881004083f15b2 */ /* 0x0000aa0008000100 */
        /* <DEDUP_REMOVED lines=16> */
.L_x_1048:
        /* <DEDUP_REMOVED lines=22> */
.L_x_1049:
        /* <DEDUP_REMOVED lines=18> */
.L_x_1050:
        /* <DEDUP_REMOVED lines=22> */
.L_x_1051:
        /* <DEDUP_REMOVED lines=22> */
.L_x_1052:
[----:B------:R-:W-:Y:S01]  /*08d0*/  ISETP.NE.AND P0, PT, R3, RZ, PT ;  /* 0x000000ff0300720c */ /* 0x000fe20003f05270 */
[----:B------:R-:W-:Y:S01]  /*08e0*/  NOP ;  /* 0x0000000000007918 */ /* 0x000fe20000000000 */
[----:B------:R-:W-:Y:S01]  /*08f0*/  ULDC.64 UR38, c[0x0][0x208] ;  /* 0x0000820000267ab9 */ /* 0x000fe20000000a00 */
[----:B01234-:R-:W-:Y:S10]  /*0900*/  BAR.SYNC.DEFER_BLOCKING 0x0 ;  /* 0x0000000000007b1d */ /* 0x01fff40000010000 */
[----:B------:R-:W-:Y:S05]  /*0910*/  @!P0 BRA `(.L_x_1053) ;  /* 0x000000dc00dc8947 */ /* 0x000fea0003800000 */
.L_x_1054:
        /* <DEDUP_REMOVED lines=22> */
[----:B------:R-:W-:Y:S01]  /*0a80*/  UMOV UR36, URZ ;  /* 0x0000003f00247c82 */ /* 0x000fe20008000000 */
[----:B------:R-:W-:Y:S01]  /*0a90*/  SHF.R.S32.HI R3, RZ, 0x1f, R6 ;  /* 0x0000001fff037819 */ /* 0x000fe20000011406 */
[----:B------:R-:W-:Y:S01]  /*0aa0*/  UMOV UR37, URZ ;  /* 0x0000003f00257c82 */ /* 0x000fe20008000000 */
[----:B------:R-:W-:Y:S02]  /*0ab0*/  UMOV UR40, URZ ;  /* 0x0000003f00287c82 */ /* 0x000fe40008000000 */
[CC--:B------:R-:W-:Y:S02]  /*0ac0*/  LEA.HI R2, R3.reuse, R6.reuse, RZ, 0x4 ;  /* 0x0000000603027211 */ /* 0x0c0fe400078f20ff */
[----:B------:R-:W-:-:S02]  /*0ad0*/  LEA.HI R5, R3, R6, RZ, 0x3 ;  /* 0x0000000603057211 */ /* 0x000fc400078f18ff */
[CC--:B------:R-:W-:Y:S02]  /*0ae0*/  LEA.HI R4, R3.reuse, R6.reuse, RZ, 0x5 ;  /* 0x0000000603047211 */ /* 0x0c0fe400078f28ff */
[CC--:B------:R-:W-:Y:S02]  /*0af0*/  LEA.HI R0, R3.reuse, R6.reuse, RZ, 0x7 ;  /* 0x0000000603007211 */ /* 0x0c0fe400078f38ff */
[----:B------:R-:W-:Y:S02]  /*0b00*/  LEA.HI R3, R3, R6, RZ, 0x2 ;  /* 0x0000000603037211 */ /* 0x000fe400078f10ff */
[----:B------:R-:W-:Y:S02]  /*0b10*/  SHF.R.S32.HI R7, RZ, 0x4, R2 ;  /* 0x00000004ff077819 */ /* 0x000fe40000011402 */
[----:B------:R-:W-:Y:S02]  /*0b20*/  LOP3.LUT R11, R5, 0xfffffff8, RZ, 0xc0, !PT ;  /* 0xfffffff8050b7812 */ /* 0x000fe400078ec0ff */
[----:B------:R-:W-:-:S02]  /*0b30*/  LOP3.LUT R5, R2, 0xfffffff0, RZ, 0xc0, !PT ;  /* 0xfffffff002057812 */ /* 0x000fc400078ec0ff */
[--C-:B------:R-:W-:Y:S01]  /*0b40*/  SHF.R.S32.HI R9, RZ, 0x5, R4.reuse ;  /* 0x00000005ff097819 */ /* 0x100fe20000011404 */
[C---:B------:R-:W-:Y:S01]  /*0b50*/  IMAD.IADD R11, R6.reuse, 0x1, -R11 ;  /* 0x00000001060b7824 */ /* 0x040fe200078e0a0b */
[----:B------:R-:W-:Y:S01]  /*0b60*/  LOP3.LUT R13, R3, 0xfffffffc, RZ, 0xc0, !PT ;  /* 0xfffffffc030d7812 */ /* 0x000fe200078ec0ff */
[----:B------:R-:W-:Y:S01]  /*0b70*/  IMAD.IADD R8, R6, 0x1, -R5 ;  /* 0x0000000106087824 */ /* 0x000fe200078e0a05 */
[----:B------:R-:W-:Y:S02]  /*0b80*/  SHF.R.S32.HI R4, RZ, 0x1f, R4 ;  /* 0x0000001fff047819 */ /* 0x000fe40000011404 */
[----:B------:R-:W-:Y:S01]  /*0b90*/  LOP3.LUT R3, R0, 0xffffff80, RZ, 0xc0, !PT ;  /* 0xffffff8000037812 */ /* 0x000fe200078ec0ff */
[----:B------:R-:W-:Y:S01]  /*0ba0*/  IMAD.IADD R13, R6, 0x1, -R13 ;  /* 0x00000001060d7824 */ /* 0x000fe200078e0a0d */
[----:B------:R-:W-:Y:S02]  /*0bb0*/  LEA.HI R2, R2, R7, RZ, 0x1 ;  /* 0x0000000702027211 */ /* 0x000fe400078f08ff */
[----:B------:R-:W-:Y:S01]  /*0bc0*/  LEA.HI R4, R4, R9, RZ, 0x2 ;  /* 0x0000000904047211 */ /* 0x000fe200078f10ff */
[----:B------:R-:W-:Y:S01]  /*0bd0*/  IMAD.IADD R3, R6, 0x1, -R3 ;  /* 0x0000000106037824 */ /* 0x000fe200078e0a03 */
[----:B------:R-:W-:-:S02]  /*0be0*/  LOP3.LUT R2, R2, 0x1ffffffe, RZ, 0xc0, !PT ;  /* 0x1ffffffe02027812 */ /* 0x000fc400078ec0ff */
[----:B------:R-:W-:Y:S02]  /*0bf0*/  SHF.R.S32.HI R227, RZ, 0x7, R0 ;  /* 0x00000007ffe37819 */ /* 0x000fe40000011400 */
[----:B------:R-:W-:Y:S01]  /*0c00*/  LOP3.LUT R4, R4, 0x3ffffc, RZ, 0xc0, !PT ;  /* 0x003ffffc04047812 */ /* 0x000fe200078ec0ff */
[----:B------:R-:W-:Y:S01]  /*0c10*/  IMAD.IADD R7, R7, 0x1, -R2 ;  /* 0x0000000107077824 */ /* 0x000fe200078e0a02 */
[--C-:B------:R-:W-:Y:S01]  /*0c20*/  SHF.R.S32.HI R5, RZ, 0x1f, R8.reuse ;  /* 0x0000001fff057819 */ /* 0x100fe20000011408 */
[----:B------:R-:W-:Y:S01]  /*0c30*/  IMAD R15, R227, 0x100, R8 ;  /* 0x00000100e30f7824 */ /* 0x000fe200078e0208 */
[----:B------:R-:W-:Y:S01]  /*0c40*/  SHF.R.S32.HI R2, RZ, 0x1f, R3 ;  /* 0x0000001fff027819 */ /* 0x000fe20000011403 */
[----:B------:R-:W-:Y:S01]  /*0c50*/  IMAD.IADD R10, R9, 0x1, -R4 ;  /* 0x00000001090a7824 */ /* 0x000fe200078e0a04 */
        /* <DEDUP_REMOVED lines=19> */
[----:B------:R-:W-:Y:S01]  /*0d90*/  LOP3.LUT R0, R0, 0xfffffe, RZ, 0xc0, !PT ;  /* 0x00fffffe00007812 */ /* 0x000fe200078ec0ff */
[--C-:B------:R-:W-:Y:S01]  /*0da0*/  IMAD.U32 R12, R16, 0x40, R7.reuse ;  /* 0x00000040100c7824 */ /* 0x100fe200078e0007 */
[----:B------:R-:W-:Y:S02]  /*0db0*/  LEA.HI R3, R3, R2, RZ, 0x3 ;  /* 0x0000000203037211 */ /* 0x000fe400078f18ff */
[----:B------:R-:W-:Y:S01]  /*0dc0*/  LOP3.LUT R7, R4, 0x8, R7, 0xf8, !PT ;  /* 0x0000000804077812 */ /* 0x000fe200078ef807 */
[----:B------:R-:W-:Y:S01]  /*0dd0*/  IMAD.IADD R0, R227, 0x1, -R0 ;  /* 0x00000001e3007824 */ /* 0x000fe200078e0a00 */
[----:B------:R-:W-:Y:S01]  /*0de0*/  LOP3.LUT R6, R6, 0x7ffffe00, RZ, 0xc0, !PT ;  /* 0x7ffffe0006067812 */ /* 0x000fe200078ec0ff */
[----:B------:R0:W-:Y:S01]  /*0df0*/  STL [R1+0x70], R12 ;  /* 0x0000700c01007387 */ /* 0x0001e20000100800 */
[----:B------:R-:W-:-:S02]  /*0e00*/  SHF.R.U32.HI R4, RZ, 0x3, R4 ;  /* 0x00000003ff047819 */ /* 0x000fc40000011604 */
[----:B------:R-:W-:Y:S01]  /*0e10*/  LOP3.LUT R3, R3, 0xfffffff8, RZ, 0xc0, !PT ;  /* 0xfffffff803037812 */ /* 0x000fe200078ec0ff */
[----:B------:R-:W-:Y:S01]  /*0e20*/  IMAD R6, R9, 0x400, R6 ;  /* 0x0000040009067824 */ /* 0x000fe200078e0206 */
[----:B------:R-:W-:Y:S02]  /*0e30*/  LOP3.LUT R7, R7, R4, RZ, 0x3c, !PT ;  /* 0x0000000407077212 */ /* 0x000fe400078e3cff */
[----:B------:R-:W-:Y:S01]  /*0e40*/  SHF.R.S32.HI R5, RZ, 0x5, R5 ;  /* 0x00000005ff057819 */ /* 0x000fe20000011405 */
[----:B------:R-:W-:Y:S01]  /*0e50*/  IMAD.IADD R16, R2, 0x1, -R3 ;  /* 0x0000000102107824 */ /* 0x000fe200078e0a03 */
[----:B------:R-:W-:Y:S01]  /*0e60*/  R2P PR, R8, 0x6 ;  /* 0x0000000608007804 */ /* 0x000fe20000000000 */
[----:B0-----:R-:W-:Y:S02]  /*0e70*/  IMAD.SHL.U32 R12, R0, 0x100, RZ ;  /* 0x00000100000c7824 */ /* 0x001fe400078e00ff */
[----:B------:R-:W-:Y:S02]  /*0e80*/  IMAD.IADD R7, R6, 0x1, R7 ;  /* 0x0000000106077824 */ /* 0x000fe400078e0207 */
[----:B------:R-:W-:Y:S01]  /*0e90*/  IMAD.SHL.U32 R2, R11, 0x8, RZ ;  /* 0x000000080b027824 */ /* 0x000fe200078e00ff */
[----:B------:R-:W-:Y:S01]  /*0ea0*/  STL [R1+0x6c], R12 ;  /* 0x00006c0c01007387 */ /* 0x000fe20000100800 */
[----:B------:R-:W-:Y:S01]  /*0eb0*/  IMAD.IADD R17, R230, 0x1, R12 ;  /* 0x00000001e6117824 */ /* 0x000fe200078e020c */
[----:B------:R-:W-:Y:S01]  /*0ec0*/  LEA R19, R7, UR41, 0x1 ;  /* 0x0000002907137c11 */ /* 0x000fe2000f8e08ff */
[----:B------:R-:W-:Y:S01]  /*0ed0*/  IMAD R16, R5, 0x10, R16 ;  /* 0x0000001005107824 */ /* 0x000fe200078e0210 */
[----:B------:R-:W-:Y:S01]  /*0ee0*/  SEL R185, R185, 0xffffffc0, !P2 ;  /* 0xffffffc0b9b97807 */ /* 0x000fe20005000000 */
[----:B------:R-:W-:Y:S01]  /*0ef0*/  VIADD R193, R2, 0x40 ;  /* 0x0000004002c17836 */ /* 0x000fe20000000000 */
[----:B------:R-:W-:Y:S01]  /*0f00*/  SHF.R.S32.HI R0, RZ, 0x1f, R17 ;  /* 0x0000001fff007819 */ /* 0x000fe20000011411 */
        /* <DEDUP_REMOVED lines=69> */
[----:B------:R-:W-:-:S02]  /*1360*/  IMAD.MOV.U32 R6, RZ, RZ, R14 ;  /* 0x000000ffff067224 */ /* 0x000fc400078e000e */
[C---:B------:R-:W-:Y:S02]  /*1370*/  VIADD R192, R2.reuse, 0x80 ;  /* 0x0000008002c07836 */ /* 0x040fe40000000000 */
[C---:B------:R-:W-:Y:S02]  /*1380*/  VIADD R191, R2.reuse, 0xc0 ;  /* 0x000000c002bf7836 */ /* 0x040fe40000000000 */
[C---:B------:R-:W-:Y:S02]  /*1390*/  VIADD R190, R2.reuse, 0x100 ;  /* 0x0000010002be7836 */ /* 0x040fe40000000000 */
[C---:B------:R-:W-:Y:S02]  /*13a0*/  VIADD R189, R2.reuse, 0x140 ;  /* 0x0000014002bd7836 */ /* 0x040fe40000000000 */
[C---:B------:R-:W-:Y:S02]  /*13b0*/  VIADD R229, R2.reuse, 0x180 ;  /* 0x0000018002e57836 */ /* 0x040fe40000000000 */
[----:B------:R-:W-:-:S02]  /*13c0*/  VIADD R228, R2, 0x1c0 ;  /* 0x000001c002e47836 */ /* 0x000fc40000000000 */
[----:B------:R-:W-:-:S07]  /*13d0*/  IMAD.IADD R185, R185, 0x1, R184 ;  /* 0x00000001b9b97824 */ /* 0x000fce00078e02b8 */
.L_x_1098:
[----:B------:R-:W-:Y:S01]  /*13e0*/  ULDC.64 UR6, c[0x0][0xd88] ;  /* 0x0003620000067ab9 */ /* 0x000fe20000000a00 */
[----:B0123-5:R-:W0:Y:S01]  /*13f0*/  LDC.64 R12, c[0x0][0x418] ;  /* 0x00010600ff0c7b82 */ /* 0x02fe220000000a00 */
[----:B------:R-:W-:-:S06]  /*1400*/  UIMAD.WIDE UR6, UR5, 0x4, UR6 ;  /* 0x00000004050678a5 */ /* 0x000fcc000f8e0206 */
[----:B------:R-:W-:Y:S01]  /*1410*/  IMAD.U32 R8, RZ, RZ, UR6 ;  /* 0x00000006ff087e24 */ /* 0x000fe2000f8e00ff */
[----:B------:R-:W1:Y:S01]  /*1420*/  LDC R0, c[0x0][0x424] ;  /* 0x00010900ff007b82 */ /* 0x000e620000000800 */
[----:B------:R-:W-:Y:S01]  /*1430*/  IMAD.U32 R9, RZ, RZ, UR7 ;  /* 0x00000007ff097e24 */ /* 0x000fe2000f8e00ff */
[----:B------:R-:W-:-:S04]  /*1440*/  ULDC.64 UR6, c[0x0][0xb20] ;  /* 0x0002c80000067ab9 */ /* 0x000fc80000000a00 */
[----:B------:R-:W2:Y:S01]  /*1450*/  LDG.E R187, desc[UR38][R8.64] ;  /* 0x0000002608bb7981 */ /* 0x000ea2000c1e1900 */
[----:B------:R-:W-:Y:S01]  /*1460*/  ISETP.NE.U32.AND P0, PT, RZ, UR6, PT ;  /* 0x00000006ff007c0c */ /* 0x000fe2000bf05070 */
[----:B------:R-:W3:Y:S01]  /*1470*/  LDC R153, c[0x0][0x2f0] ;  /* 0x0000bc00ff997b82 */ /* 0x000ee20000000800 */
[----:B------:R-:W-:Y:S02]  /*1480*/  IMAD.MOV.U32 R10, RZ, RZ, RZ ;  /* 0x000000ffff0a7224 */ /* 0x000fe400078e00ff */
[----:B------:R-:W-:-:S05]  /*1490*/  ISETP.NE.AND.EX P0, PT, RZ, UR7, PT, P0 ;  /* 0x00000007ff007c0c */ /* 0x000fca000bf05300 */
[----:B----4-:R-:W4:Y:S01]  /*14a0*/  LDC R7, c[0x0][0xae8] ;  /* 0x0002ba00ff077b82 */ /* 0x010f220000000800 */
[----:B--2---:R-:W-:-:S07]  /*14b0*/  SHF.R.S32.HI R220, RZ, 0x1f, R187 ;  /* 0x0000001fffdc7819 */ /* 0x004fce00000114bb */
[----:B------:R-:W-:-:S04]  /*14c0*/  @P0 LEA R4, P1, R187, UR6, 0x2 ;  /* 0x00000006bb040c11 */ /* 0x000fc8000f8210ff */
[----:B------:R-:W-:Y:S01]  /*14d0*/  @P0 LEA.HI.X R5, R187, UR7, R220, 0x2, P1 ;  /* 0x00000007bb050c11 */ /* 0x000fe200088f14dc */
[----:B------:R-:W-:Y:S02]  /*14e0*/  ULDC.64 UR6, c[0x0][0xb18] ;  /* 0x0002c60000067ab9 */ /* 0x000fe40000000a00 */
[----:B------:R-:W-:Y:S02]  /*14f0*/  ISETP.NE.U32.AND P1, PT, RZ, UR6, PT ;  /* 0x00000006ff007c0c */ /* 0x000fe4000bf25070 */
[----:B------:R2:W5:Y:S01]  /*1500*/  @P0 LDG.E R10, desc[UR38][R4.64] ;  /* 0x00000026040a0981 */ /* 0x000562000c1e1900 */
[----:B0-----:R-:W-:Y:S02]  /*1510*/  ISETP.NE.U32.AND P0, PT, R12, RZ, PT ;  /* 0x000000ff0c00720c */ /* 0x001fe40003f05070 */
[----:B------:R-:W-:Y:S02]  /*1520*/  ISETP.NE.AND.EX P1, PT, RZ, UR7, PT, P1 ;  /* 0x00000007ff007c0c */ /* 0x000fe4000bf25310 */
[----:B------:R-:W-:-:S04]  /*1530*/  ISETP.NE.AND.EX P0, PT, R13, RZ, PT, P0 ;  /* 0x000000ff0d00720c */ /* 0x000fc80003f05300 */
[----:B-1----:R-:W-:-:S05]  /*1540*/  SEL R0, R0, 0x1, P0 ;  /* 0x0000000100007807 */ /* 0x002fca0000000000 */
[----:B---3--:R-:W-:Y:S02]  /*1550*/  IMAD R153, R0, R153, RZ ;  /* 0x0000009900997224 */ /* 0x008fe400078e02ff */
[----:B------:R-:W-:-:S04]  /*1560*/  @P1 LEA R8, P0, R187, UR6, 0x2 ;  /* 0x00000006bb081c11 */ /* 0x000fc8000f8010ff */
[----:B------:R-:W-:-:S05]  /*1570*/  @P1 LEA.HI.X R9, R187, UR7, R220, 0x2, P0 ;  /* 0x00000007bb091c11 */ /* 0x000fca00080f14dc */
[----:B------:R2:W5:Y:S01]  /*1580*/  @P1 LDG.E R153, desc[UR38][R8.64] ;  /* 0x0000002608991981 */ /* 0x000562000c1e1900 */
[C---:B------:R-:W-:Y:S01]  /*1590*/  LOP3.LUT R3, R6.reuse, 0xff000000, RZ, 0xc0, !PT ;  /* 0xff00000006037812 */ /* 0x040fe200078ec0ff */
[----:B------:R-:W-:Y:S01]  /*15a0*/  UMOV UR42, UR4 ;  /* 0x00000004002a7c82 */ /* 0x000fe20008000000 */
[----:B------:R-:W-:Y:S02]  /*15b0*/  LOP3.LUT R0, R6, 0xff0000, RZ, 0xc0, !PT ;  /* 0x00ff000006007812 */ /* 0x000fe400078ec0ff */
[----:B------:R-:W-:Y:S01]  /*15c0*/  SHF.R.U32.HI R3, RZ, 0x8, R3 ;  /* 0x00000008ff037819 */ /* 0x000fe20000011603 */
[----:B----4-:R-:W-:Y:S06]  /*15d0*/  @P1 BRA `(.L_x_1055) ;  /* 0x0000000000241947 */ /* 0x010fec0003800000 */
[----:B------:R-:W-:Y:S02]  /*15e0*/  ULDC.64 UR4, c[0x0][0xb00] ;  /* 0x0002c00000047ab9 */ /* 0x000fe40000000a00 */
[----:B------:R-:W-:-:S04]  /*15f0*/  ISETP.NE.U32.AND P0, PT, RZ, UR4, PT ;  /* 0x00000004ff007c0c */ /* 0x000fc8000bf05070 */
[----:B------:R-:W-:-:S13]  /*1600*/  ISETP.NE.AND.EX P0, PT, RZ, UR5, PT, P0 ;  /* 0x00000005ff007c0c */ /* 0x000fda000bf05300 */
[----:B------:R-:W-:Y:S05]  /*1610*/  @!P0 BRA `(.L_x_1055) ;  /* 0x0000000000148947 */ /* 0x000fea0003800000 */
[----:B--2---:R-:W0:Y:S02]  /*1620*/  LDC.64 R4, c[0x0][0xb00] ;  /* 0x0002c000ff047b82 */ /* 0x004e240000000a00 */
[----:B0-----:R-:W-:-:S05]  /*1630*/  IMAD.WIDE R4, R187, 0x4, R4 ;  /* 0x00000004bb047825 */ /* 0x001fca00078e0204 */
[----:B-----5:R-:W2:Y:S04]  /*1640*/  LDG.E R153, desc[UR38][R4.64] ;  /* 0x0000002604997981 */ /* 0x020ea8000c1e1900 */
[----:B------:R-:W2:Y:S02]  /*1650*/  LDG.E R8, desc[UR38][R4.64+0x4] ;  /* 0x0000042604087981 */ /* 0x000ea4000c1e1900 */
[----:B--2---:R-:W-:-:S07]  /*1660*/  IMAD.IADD R153, R8, 0x1, -R153 ;  /* 0x0000000108997824 */ /* 0x004fce00078e0a99 */
.L_x_1055:
[----:B--2---:R-:W2:Y:S01]  /*1670*/  LDL R4, [R1] ;  /* 0x0000000001047983 */ /* 0x004ea20000100800 */
[----:B-----5:R-:W-:Y:S01]  /*1680*/  IMAD.IADD R153, R153, 0x1, -R10 ;  /* 0x0000000199997824 */ /* 0x020fe200078e0a0a */
[----:B------:R-:W-:Y:S02]  /*1690*/  LEA.HI R194, R0, R3, RZ, 0x10 ;  /* 0x0000000300c27211 */ /* 0x000fe400078f80ff */
[----:B------:R-:W-:Y:S01]  /*16a0*/  LOP3.LUT R188, R6, 0xffff, RZ, 0xc0, !PT ;  /* 0x0000ffff06bc7812 */ /* 0x000fe200078ec0ff */
[----:B------:R-:W-:Y:S01]  /*16b0*/  VIADD R0, R153, 0x3f ;  /* 0x0000003f99007836 */ /* 0x000fe20000000000 */
[----:B------:R-:W-:Y:S02]  /*16c0*/  SHF.R.U32.HI R22, RZ, 0x10, R194 ;  /* 0x00000010ff167819 */ /* 0x000fe400000116c2 */
[----:B------:R-:W-:Y:S02]  /*16d0*/  LOP3.LUT R194, R194, 0xff, RZ, 0xc0, !PT ;  /* 0x000000ffc2c27812 */ /* 0x000fe400078ec0ff */
[----:B------:R-:W-:-:S02]  /*16e0*/  SHF.R.S32.HI R3, RZ, 0x1f, R0 ;  /* 0x0000001fff037819 */ /* 0x000fc40000011400 */
[C---:B------:R-:W-:Y:S02]  /*16f0*/  ISETP.NE.AND P0, PT, R22.reuse, RZ, PT ;  /* 0x000000ff1600720c */ /* 0x040fe40003f05270 */
[----:B------:R-:W-:Y:S02]  /*1700*/  LEA.HI R3, R3, R0, RZ, 0x6 ;  /* 0x0000000003037211 */ /* 0x000fe400078f30ff */
[----:B------:R-:W-:Y:S02]  /*1710*/  SEL R10, R22, R7, P0 ;  /* 0x00000007160a7207 */ /* 0x000fe40000000000 */
[----:B------:R-:W-:Y:S02]  /*1720*/  SHF.R.S32.HI R9, RZ, 0x6, R3 ;  /* 0x00000006ff097819 */ /* 0x000fe40000011403 */
[----:B--2---:R-:W-:-:S13]  /*1730*/  ISETP.NE.AND P1, PT, R4, 0x1, PT ;  /* 0x000000010400780c */ /* 0x004fda0003f25270 */
[----:B------:R-:W-:Y:S05]  /*1740*/  @!P1 BRA `(.L_x_1056) ;  /* 0x0000001c006c9947 */ /* 0x000fea0003800000 */
[----:B------:R-:W-:Y:S01]  /*1750*/  ISETP.GE.AND P0, PT, R153, 0x1, PT ;  /* 0x000000019900780c */ /* 0x000fe20003f06270 */
[----:B------:R-:W-:-:S12]  /*1760*/  IMAD.MOV.U32 R3, RZ, RZ, RZ ;  /* 0x000000ffff037224 */ /* 0x000fd800078e00ff */
[----:B------:R-:W-:Y:S05]  /*1770*/  @!P0 BRA `(.L_x_1057) ;  /* 0x0000000000688947 */ /* 0x000fea0003800000 */
[-C--:B------:R-:W-:Y:S02]  /*1780*/  IABS R6, R10.reuse ;  /* 0x0000000a00067213 */ /* 0x080fe40000000000 */
[----:B------:R-:W-:Y:S02]  /*1790*/  IADD3 R0, R9, -0x1, R10 ;  /* 0xffffffff09007810 */ /* 0x000fe40007ffe00a */
[----:B------:R-:W0:Y:S01]  /*17a0*/  I2F.RP R3, R6 ;  /* 0x0000000600037306 */ /* 0x000e220000209400 */
[----:B------:R-:W-:Y:S02]  /*17b0*/  IABS R11, R10 ;  /* 0x0000000a000b7213 */ /* 0x000fe40000000000 */
        /* <DEDUP_REMOVED lines=22> */
.L_x_1057:
[-C--:B------:R-:W-:Y:S01]  /*1920*/  IMAD R0, R194, R3.reuse, RZ ;  /* 0x00000003c2007224 */ /* 0x080fe200078e02ff */
[----:B------:R-:W-:Y:S01]  /*1930*/  PLOP3.LUT P0, PT, PT, PT, PT, 0x80, 0x0 ;  /* 0x000000000000781c */ /* 0x000fe20003f0f070 */
[----:B------:R-:W-:Y:S01]  /*1940*/  IMAD.MOV.U32 R152, RZ, RZ, RZ ;  /* 0x000000ffff987224 */ /* 0x000fe200078e00ff */
[----:B------:R-:W-:Y:S02]  /*1950*/  CS2R R150, SRZ ;  /* 0x0000000000967805 */ /* 0x000fe4000001ff00 */
[----:B------:R-:W-:Y:S02]  /*1960*/  CS2R R148, SRZ ;  /* 0x0000000000947805 */ /* 0x000fe4000001ff00 */
[----:B------:R-:W-:Y:S02]  /*1970*/  VIADDMNMX R3, R0, R3, R9, PT ;  /* 0x0000000300037246 */ /* 0x000fe40003800109 */
[----:B------:R-:W-:Y:S02]  /*1980*/  CS2R R146, SRZ ;  /* 0x0000000000927805 */ /* 0x000fe4000001ff00 */
[----:B------:R-:W-:-:S02]  /*1990*/  CS2R R144, SRZ ;  /* 0x0000000000907805 */ /* 0x000fc4000001ff00 */
[----:B------:R-:W-:Y:S02]  /*19a0*/  CS2R R142, SRZ ;  /* 0x00000000008e7805 */ /* 0x000fe4000001ff00 */
[----:B------:R-:W-:Y:S01]  /*19b0*/  R2UR UR16, R3 ;  /* 0x00000000031072ca */ /* 0x000fe200000e0000 */
[----:B------:R-:W-:Y:S01]  /*19c0*/  IMAD.MOV.U32 R3, RZ, RZ, RZ ;  /* 0x000000ffff037224 */ /* 0x000fe200078e00ff */
        /* <DEDUP_REMOVED lines=11> */
[----:B------:R-:W-:Y:S02]  /*1a80*/  ISETP.LT.AND P1, PT, R0, UR16, PT ;  /* 0x0000001000007c0c */ /* 0x000fe4000bf21270 */
        /* <DEDUP_REMOVED lines=49> */
[----:B------:R-:W0:Y:S01]  /*1da0*/  SHFL.IDX PT, R3, R227, RZ, 0x1f ;  /* 0x00001fffe3037589 */ /* 0x000e2200000e0000 */
[----:B------:R-:W-:Y:S01]  /*1db0*/  UMOV UR7, 0x40000040 ;  /* 0x4000004000077882 */ /* 0x000fe20000000000 */
[----:B------:R-:W-:Y:S01]  /*1dc0*/  UMOV UR9, 0x40000040 ;  /* 0x4000004000097882 */ /* 0x000fe20000000000 */
[----:B------:R-:W-:Y:S01]  /*1dd0*/  UMOV UR11, 0x40000040 ;  /* 0x40000040000b7882 */ /* 0x000fe20000000000 */
[----:B------:R-:W-:Y:S06]  /*1de0*/  BAR.SYNC.DEFER_BLOCKING 0xe, 0x100 ;  /* 0x0384000000007b1d */ /* 0x000fec0000010000 */
[----:B------:R-:W-:Y:S01]  /*1df0*/  UMOV UR13, 0x40000040 ;  /* 0x40000040000d7882 */ /* 0x000fe20000000000 */
[----:B------:R-:W-:Y:S01]  /*1e00*/  UMOV UR15, 0x40000040 ;  /* 0x40000040000f7882 */ /* 0x000fe20000000000 */
[----:B------:R-:W-:Y:S01]  /*1e10*/  UMOV UR17, 0x40000040 ;  /* 0x4000004000117882 */ /* 0x000fe20000000000 */
[----:B------:R-:W-:Y:S01]  /*1e20*/  UMOV UR19, 0x40000040 ;  /* 0x4000004000137882 */ /* 0x000fe20000000000 */
[----:B------:R-:W1:Y:S01]  /*1e30*/  S2R R4, SR_TID.X ;  /* 0x0000000000047919 */ /* 0x000e620000002100 */
[----:B0-----:R-:W-:Y:S01]  /*1e40*/  R2UR UR4, R3 ;  /* 0x00000000030472ca */ /* 0x001fe200000e0000 */
[----:B------:R-:W-:Y:S01]  /*1e50*/  IMAD.U32 R3, RZ, RZ, UR37 ;  /* 0x00000025ff037e24 */ /* 0x000fe2000f8e00ff */
[----:B------:R-:W-:-:S11]  /*1e60*/  WARPGROUP.ARRIVE ;  /* 0x00000000000079c5 */ /* 0x000fd60000000000 */
[----:B------:R-:W-:-:S04]  /*1e70*/  ULEA.HI UR5, UR4, UR4, URZ, 0x1 ;  /* 0x0000000404057291 */ /* 0x000fc8000f8f083f */
[----:B------:R-:W-:-:S04]  /*1e80*/  ULOP3.LUT UR5, UR5, 0x1fffe, URZ, 0xc0, !UPT ;  /* 0x0001fffe05057892 */ /* 0x000fc8000f8ec03f */
[----:B------:R-:W-:Y:S01]  /*1e90*/  UIADD3 UR5, UR4, -UR5, URZ ;  /* 0x8000000504057290 */ /* 0x000fe2000fffe03f */
[----:B-1----:R-:W-:Y:S01]  /*1ea0*/  LOP3.LUT R4, R4, 0x7f, RZ, 0xc0, !PT ;  /* 0x0000007f04047812 */ /* 0x002fe200078ec0ff */
[----:B------:R-:W-:Y:S02]  /*1eb0*/  UIADD3 UR4, UR41, 0x36400, URZ ;  /* 0x0003640029047890 */ /* 0x000fe4000fffe03f */
[----:B------:R-:W-:Y:S01]  /*1ec0*/  ULEA UR5, UR5, UR41, 0xf ;  /* 0x0000002905057291 */ /* 0x000fe2000f8e783f */
[----:B------:R-:W-:Y:S01]  /*1ed0*/  ISETP.NE.AND P1, PT, R4, RZ, PT ;  /* 0x000000ff0400720c */ /* 0x000fe20003f25270 */
[----:B------:R-:W-:Y:S02]  /*1ee0*/  USHF.R.U32.HI UR4, URZ, 0x4, UR4 ;  /* 0x000000043f047899 */ /* 0x000fe40008011604 */
[----:B------:R-:W-:Y:S02]  /*1ef0*/  UIADD3 UR5, UR5, 0x400, URZ ;  /* 0x0000040005057890 */ /* 0x000fe4000fffe03f */
[----:B------:R-:W-:-:S02]  /*1f00*/  ULOP3.LUT UR4, UR4, 0x3fff, URZ, 0xc0, !UPT ;  /* 0x00003fff04047892 */ /* 0x000fc4000f8ec03f */
[----:B------:R-:W-:Y:S02]  /*1f10*/  USHF.R.U32.HI UR5, URZ, 0x4, UR5 ;  /* 0x000000043f057899 */ /* 0x000fe40008011605 */
[----:B------:R-:W-:Y:S02]  /*1f20*/  ULOP3.LUT UR4, UR4, 0x10000, URZ, 0xfc, !UPT ;  /* 0x0001000004047892 */ /* 0x000fe4000f8efc3f */
[----:B------:R-:W-:Y:S02]  /*1f30*/  ULOP3.LUT UR5, UR5, 0x3fff, URZ, 0xc0, !UPT ;  /* 0x00003fff05057892 */ /* 0x000fe4000f8ec03f */
[----:B------:R-:W-:Y:S01]  /*1f40*/  UIADD3 UR8, UR4, 0x2, URZ ;  /* 0x0000000204087890 */ /* 0x000fe2000fffe03f */
[----:B------:R-:W-:Y:S01]  /*1f50*/  @!P1 LEA R3, R3, UR41, 0x3 ;  /* 0x0000002903039c11 */ /* 0x000fe2000f8e18ff */
[----:B------:R-:W-:Y:S02]  /*1f60*/  ULOP3.LUT UR20, UR5, 0x2000000, URZ, 0xfc, !UPT ;  /* 0x0200000005147892 */ /* 0x000fe4000f8efc3f */
[----:B------:R-:W-:-:S02]  /*1f70*/  UIADD3 UR12, UR4, 0x4, URZ ;  /* 0x00000004040c7890 */ /* 0x000fc4000fffe03f */
[----:B------:R-:W-:Y:S01]  /*1f80*/  ULEA UR6, UR37, UR20, 0xc ;  /* 0x0000001425067291 */ /* 0x000fe2000f8e603f */
[----:B------:R-:W-:Y:S01]  /*1f90*/  @!P1 VIADD R3, R3, 0x38860 ;  /* 0x0003886003039836 */ /* 0x000fe20000000000 */
[----:B------:R-:W-:Y:S02]  /*1fa0*/  UMOV UR5, 0x40000040 ;  /* 0x4000004000057882 */ /* 0x000fe40000000000 */
[----:B------:R-:W-:Y:S02]  /*1fb0*/  UIADD3 UR10, UR6, 0x80, URZ ;  /* 0x00000080060a7890 */ /* 0x000fe4000fffe03f */
[----:B------:R-:W-:Y:S01]  /*1fc0*/  UIADD3 UR14, UR6, 0x100, URZ ;  /* 0x00000100060e7890 */ /* 0x000fe2000fffe03f */
[----:B------:R-:W-:Y:S01]  /*1fd0*/  @!P1 PRMT R3, RZ, 0x654, R3 ;  /* 0x00000654ff039816 */ /* 0x000fe20000000003 */
[----:B------:R-:W-:Y:S02]  /*1fe0*/  UIADD3 UR18, UR6, 0x180, URZ ;  /* 0x0000018006127890 */ /* 0x000fe4000fffe03f */
[----:B------:R-:W-:Y:S01]  /*1ff0*/  HGMMA.64x256x16.F32.BF16 R24, gdesc[UR4].tnspB, RZ, !UPT, gsb0 ;  /* 0x43e00000041879f0 */ /* 0x000fe2000c0018ff */
[----:B------:R-:W-:-:S02]  /*2000*/  UIADD3 UR7, UR16, -0x2, URZ ;  /* 0xfffffffe10077890 */ /* 0x000fc4000fffe03f */
[----:B------:R-:W-:-:S04]  /*2010*/  UIADD3 UR16, UR4, 0x6, URZ ;  /* 0x0000000604107890 */ /* 0x000fc8000fffe03f */
[----:B------:R-:W-:Y:S01]  /*2020*/  ISETP.LE.AND P0, PT, R0, UR7, PT ;  /* 0x0000000700007c0c */ /* 0x000fe2000bf03270 */
        /* <DEDUP_REMOVED lines=16> */
[----:B------:R-:W-:-:S05]  /*2130*/  UMOV UR21, UR7 ;  /* 0x0000000700157c82 */ /* 0x000fca0008000000 */
.L_x_1060:
[----:B------:R-:W-:Y:S01]  /*2140*/  BAR.SYNC.DEFER_BLOCKING 0xe, 0x100 ;  /* 0x0384000000007b1d */ /* 0x000fe20000010000 */
[----:B01----:R-:W-:Y:S01]  /*2150*/  IMAD.U32 R3, RZ, RZ, UR37 ;  /* 0x00000025ff037e24 */ /* 0x003fe2000f8e00ff */
[----:B------:R-:W-:-:S03]  /*2160*/  UIADD3 UR37, UR37, 0x1, URZ ;  /* 0x0000000125257890 */ /* 0x000fc6000fffe03f */
[----:B------:R-:W-:Y:S01]  /*2170*/  IMAD R3, R3, 0x40, R16 ;  /* 0x0000004003037824 */ /* 0x000fe200078e0210 */
[----:B------:R-:W-:Y:S01]  /*2180*/  UISETP.NE.AND UP0, UPT, UR37, 0x2, UPT ;  /* 0x000000022500788c */ /* 0x000fe2000bf05270 */
[----:B------:R-:W-:Y:S01]  /*2190*/  UMOV UR7, 0x40000040 ;  /* 0x4000004000077882 */ /* 0x000fe20000000000 */
[----:B------:R-:W-:Y:S02]  /*21a0*/  UMOV UR11, 0x40000040 ;  /* 0x40000040000b7882 */ /* 0x000fe40000000000 */
[----:B------:R-:W-:Y:S01]  /*21b0*/  LEA R3, R3, UR41, 0x2 ;  /* 0x0000002903037c11 */ /* 0x000fe2000f8e10ff */
[----:B------:R-:W-:Y:S01]  /*21c0*/  USEL UR37, UR37, URZ, UP0 ;  /* 0x0000003f25257287 */ /* 0x000fe20008000000 */
[----:B------:R-:W-:Y:S01]  /*21d0*/  UMOV UR15, 0x40000040 ;  /* 0x40000040000f7882 */ /* 0x000fe20000000000 */
[----:B------:R-:W-:Y:S02]  /*21e0*/  UMOV UR19, 0x40000040 ;  /* 0x4000004000137882 */ /* 0x000fe40000000000 */
[----:B------:R-:W-:-:S04]  /*21f0*/  ULEA UR6, UR37, UR20, 0xc ;  /* 0x0000001425067291 */ /* 0x000fc8000f8e603f */
[----:B------:R-:W-:Y:S02]  /*2200*/  UIADD3 UR10, UR6, 0x80, URZ ;  /* 0x00000080060a7890 */ /* 0x000fe4000fffe03f */
[----:B------:R-:W-:Y:S02]  /*2210*/  UIADD3 UR14, UR6, 0x100, URZ ;  /* 0x00000100060e7890 */ /* 0x000fe4000fffe03f */
[----:B------:R-:W-:Y:S01]  /*2220*/  UIADD3 UR18, UR6, 0x180, URZ ;  /* 0x0000018006127890 */ /* 0x000fe2000fffe03f */
[----:B------:R-:W0:Y:S04]  /*2230*/  LDS R4, [R3+0x38400] ;  /* 0x0384000003047984 */ /* 0x000e280000000800 */
[----:B------:R1:W2:Y:S02]  /*2240*/  LDS R5, [R3+0x38420] ;  /* 0x0384200003057984 */ /* 0x0002a40000000800 */
[----:B-1----:R-:W-:-:S05]  /*2250*/  IMAD.U32 R3, RZ, RZ, UR37 ;  /* 0x00000025ff037e24 */ /* 0x002fca000f8e00ff */
[----:B------:R-:W-:-:S05]  /*2260*/  @!P1 LEA R3, R3, UR41, 0x3 ;  /* 0x0000002903039c11 */ /* 0x000fca000f8e18ff */
[----:B------:R-:W-:-:S05]  /*2270*/  @!P1 VIADD R3, R3, 0x38860 ;  /* 0x0003886003039836 */ /* 0x000fca0000000000 */
[----:B------:R-:W-:Y:S01]  /*2280*/  @!P1 PRMT R3, RZ, 0x654, R3 ;  /* 0x00000654ff039816 */ /* 0x000fe20000000003 */
        /* <DEDUP_REMOVED lines=129> */
[----:B------:R-:W-:Y:S01]  /*2aa0*/  HGMMA.64x256x16.F32.BF16 R24, gdesc[UR4].tnspB, R24, gsb0 ;  /* 0x43e00000041879f0 */ /* 0x000fe20008001818 */
[----:B------:R-:W-:Y:S01]  /*2ab0*/  UMOV UR6, UR21 ;  /* 0x0000001500067c82 */ /* 0x000fe20008000000 */
[----:B------:R-:W-:Y:S01]  /*2ac0*/  USEL UR7, URZ, 0x1, UP0 ;  /* 0x000000013f077887 */ /* 0x000fe20008000000 */
[----:B------:R-:W-:Y:S01]  /*2ad0*/  ISETP.LT.AND P0, PT, R0, UR6, PT ;  /* 0x0000000600007c0c */ /* 0x000fe2000bf01270 */
[----:B------:R-:W-:Y:S02]  /*2ae0*/  UIADD3 UR21, UR21, -0x1, URZ ;  /* 0xffffffff15157890 */ /* 0x000fe4000fffe03f */
[----:B------:R-:W-:Y:S01]  /*2af0*/  ULOP3.LUT UR36, UR36, UR7, URZ, 0x3c, !UPT ;  /* 0x0000000724247292 */ /* 0x000fe2000f8e3c3f */
[----:B------:R-:W-:Y:S02]  /*2b00*/  WARPGROUP.DEPBAR.LE gsb0, 0x0 ;  /* 0x00008000000079c5 */ /* 0x000fe40000010000 */
[----:B------:R-:W-:-:S15]  /*2b10*/  WARPGROUP.ARRIVE ;  /* 0x00000000000079c5 */ /* 0x000fde0000000000 */
[----:B------:R-:W-:-:S04]  /*2b20*/  NOP ;  /* 0x0000000000007918 */ /* 0x000fc80000000000 */
        /* <DEDUP_REMOVED lines=13> */
.L_x_1059:
[----:B------:R-:W-:Y:S01]  /*2c00*/  BAR.SYNC.DEFER_BLOCKING 0xe, 0x100 ;  /* 0x0384000000007b1d */ /* 0x000fe20000010000 */
[----:B01----:R-:W-:Y:S01]  /*2c10*/  IMAD.U32 R3, RZ, RZ, UR37 ;  /* 0x00000025ff037e24 */ /* 0x003fe2000f8e00ff */
[----:B------:R-:W-:Y:S01]  /*2c20*/  UIADD3 UR37, UR37, 0x1, URZ ;  /* 0x0000000125257890 */ /* 0x000fe2000fffe03f */
[----:B------:R-:W-:Y:S01]  /*2c30*/  PLOP3.LUT P0, PT, PT, PT, PT, 0x8, 0x0 ;  /* 0x000000000000781c */ /* 0x000fe20003f0e170 */
[----:B------:R-:W-:Y:S02]  /*2c40*/  IMAD.MOV.U32 R152, RZ, RZ, RZ ;  /* 0x000000ffff987224 */ /* 0x000fe400078e00ff */
        /* <DEDUP_REMOVED lines=136> */
[----:B------:R-:W-:Y:S01]  /*34d0*/  IMAD.MOV.U32 R3, RZ, RZ, RZ ;  /* 0x000000ffff037224 */ /* 0x000fe200078e00ff */
[----:B------:R-:W-:Y:S06]  /*34e0*/  BAR.ARV 0xf, 0x100 ;  /* 0x03c4000000007b1d */ /* 0x000fec0000002000 */
[----:B------:R-:W-:Y:S05]  /*34f0*/  BRA `(.L_x_1058) ;  /* 0x0000006800c07947 */ /* 0x000fea0003800000 */
.L_x_1056:
[----:B------:R-:W-:Y:S01]  /*3500*/  ISETP.GE.AND P0, PT, R153, 0x1, PT ;  /* 0x000000019900780c */ /* 0x000fe20003f06270 */
[----:B------:R-:W-:-:S12]  /*3510*/  IMAD.MOV.U32 R23, RZ, RZ, RZ ;  /* 0x000000ffff177224 */ /* 0x000fd800078e00ff */
        /* <DEDUP_REMOVED lines=27> */
.L_x_1061:
[-C--:B------:R-:W-:Y:S01]  /*36d0*/  IMAD R18, R194, R23.reuse, RZ ;  /* 0x00000017c2127224 */ /* 0x080fe200078e02ff */
[----:B------:R-:W-:Y:S01]  /*36e0*/  PLOP3.LUT P0, PT, PT, PT, PT, 0x80, 0x0 ;  /* 0x000000000000781c */ /* 0x000fe20003f0f070 */
[----:B------:R-:W-:Y:S01]  /*36f0*/  IMAD.MOV.U32 R152, RZ, RZ, RZ ;  /* 0x000000ffff987224 */ /* 0x000fe200078e00ff */
[----:B------:R-:W-:Y:S01]  /*3700*/  CS2R R150, SRZ ;  /* 0x0000000000967805 */ /* 0x000fe2000001ff00 */
[----:B------:R-:W-:Y:S01]  /*3710*/  IMAD.MOV.U32 R3, RZ, RZ, RZ ;  /* 0x000000ffff037224 */ /* 0x000fe200078e00ff */
[----:B------:R-:W-:Y:S02]  /*3720*/  VIADDMNMX R23, R18, R23, R9, PT ;  /* 0x0000001712177246 */ /* 0x000fe40003800109 */
[----:B------:R-:W-:Y:S02]  /*3730*/  CS2R R148, SRZ ;  /* 0x0000000000947805 */ /* 0x000fe4000001ff00 */
        /* <DEDUP_REMOVED lines=93> */
.L_x_1062:
[----:B------:R-:W2:Y:S01]  /*3d10*/  LDL R20, [R1] ;  /* 0x0000000001147983 */ /* 0x000ea20000100800 */
[----:B------:R-:W-:-:S04]  /*3d20*/  ULEA.HI UR4, UR40, UR40, URZ, 0x1 ;  /* 0x0000002828047291 */ /* 0x000fc8000f8f083f */
[----:B------:R-:W-:-:S04]  /*3d30*/  ULOP3.LUT UR4, UR4, 0xfffffffe, URZ, 0xc0, !UPT ;  /* 0xfffffffe04047892 */ /* 0x000fc8000f8ec03f */
[----:B------:R-:W-:-:S06]  /*3d40*/  UIADD3 UR4, UR40, -UR4, URZ ;  /* 0x8000000428047290 */ /* 0x000fcc000fffe03f */
[----:B------:R-:W-:-:S05]  /*3d50*/  IMAD.U32 R3, RZ, RZ, UR4 ;  /* 0x00000004ff037e24 */ /* 0x000fca000f8e00ff */
[----:B------:R-:W-:-:S04]  /*3d60*/  SHF.L.U32 R3, R3, 0x1f, RZ ;  /* 0x0000001f03037819 */ /* 0x000fc800000006ff */
[----:B------:R-:W0:Y:S01]  /*3d70*/  SYNCS.PHASECHK.TRANS64.TRYWAIT P1, [UR41+0x38800], R3 ;  /* 0x03880003ff0075a7 */ /* 0x000e220008020169 */
[----:B--2---:R-:W-:Y:S01]  /*3d80*/  ISETP.NE.AND P0, PT, R20, RZ, PT ;  /* 0x000000ff1400720c */ /* 0x004fe20003f05270 */
[----:B0-----:R-:W-:-:S12]  /*3d90*/  @!P1 BRA `(.L_x_1063) ;  /* 0x0000012c005c9947 */ /* 0x001fd80003800000 */
.L_x_1241:
[----:B------:R-:W-:Y:S05]  /*3da0*/  @P0 BRA `(.L_x_1064) ;  /* 0x0000000000040947 */ /* 0x000fea0003800000 */
[----:B------:R-:W-:Y:S01]  /*3db0*/  BPT.TRAP 0x1 ;  /* 0x000000040000795c */ /* 0x000fe20000300000 */
.L_x_1064:
[----:B------:R-:W-:Y:S02]  /*3dc0*/  IMAD.U32 R4, RZ, RZ, UR37 ;  /* 0x00000025ff047e24 */ /* 0x000fe4000f8e00ff */
[----:B------:R-:W-:-:S03]  /*3dd0*/  IMAD.U32 R5, RZ, RZ, UR36 ;  /* 0x00000024ff057e24 */ /* 0x000fc6000f8e00ff */
[----:B------:R-:W-:Y:S02]  /*3de0*/  LEA R4, R4, UR41, 0x3 ;  /* 0x0000002904047c11 */ /* 0x000fe4000f8e18ff */
[----:B------:R-:W-:-:S04]  /*3df0*/  SHF.L.U32 R5, R5, 0x1f, RZ ;  /* 0x0000001f05057819 */ /* 0x000fc800000006ff */
[----:B------:R1:W2:Y:S01]  /*3e00*/  SYNCS.PHASECHK.TRANS64.TRYWAIT P1, [R4+URZ+0x38830], R5 ;  /* 0x03883005040075a7 */ /* 0x0002a2000802017f */
[----:B------:R-:W-:Y:S05]  /*3e10*/  @P0 BRA `(.L_x_1065) ;  /* 0x0000000000040947 */ /* 0x000fea0003800000 */
[----:B------:R-:W-:Y:S01]  /*3e20*/  BPT.TRAP 0x1 ;  /* 0x000000040000795c */ /* 0x000fe20000300000 */
.L_x_1065:
[----:B--2---:R-:W-:Y:S05]  /*3e30*/  @P1 BRA `(.L_x_1066) ;  /* 0x0000000000081947 */ /* 0x004fea0003800000 */
[----:B------:R-:W2:Y:S02]  /*3e40*/  SYNCS.PHASECHK.TRANS64.TRYWAIT P1, [R4+URZ+0x38830], R5 ;  /* 0x03883005040075a7 */ /* 0x000ea4000802017f */
[----:B--2---:R-:W-:Y:S05]  /*3e50*/  @!P1 BRA `(.L_x_1067) ;  /* 0x0000012c00449947 */ /* 0x004fea0003800000 */
.L_x_1066:
[----:B------:R-:W-:-:S04]  /*3e60*/  UIADD3 UR4, UR41, 0x22400, URZ ;  /* 0x0002240029047890 */ /* 0x000fc8000fffe03f */
[----:B------:R-:W-:-:S04]  /*3e70*/  USHF.R.U32.HI UR4, URZ, 0x4, UR4 ;  /* 0x000000043f047899 */ /* 0x000fc80008011604 */
[----:B------:R-:W-:-:S06]  /*3e80*/  ULOP3.LUT UR4, UR4, 0x3fff, URZ, 0xc0, !UPT ;  /* 0x00003fff04047892 */ /* 0x000fcc000f8ec03f */
[----:B0-----:R-:W-:Y:S01]  /*3e90*/  IMAD.U32 R0, RZ, RZ, UR4 ;  /* 0x00000004ff007e24 */ /* 0x001fe2000f8e00ff */
[----:B------:R-:W-:Y:S05]  /*3ea0*/  WARPSYNC.ALL ;  /* 0x0000000000007948 */ /* 0x000fea0003800000 */
[----:B------:R-:W-:-:S04]  /*3eb0*/  LOP3.LUT R0, R0, 0x10000, RZ, 0xfc, !PT ;  /* 0x0001000000007812 */ /* 0x000fc800078efcff */
        /* <DEDUP_REMOVED lines=10> */
[----:B------:R-:W-:-:S02]  /*3f60*/  UMOV UR13, 0x40000040 ;  /* 0x40000040000d7882 */ /* 0x000fc40000000000 */
[----:B------:R-:W-:Y:S02]  /*3f70*/  ULEA UR6, UR37, UR6, 0x9 ;  /* 0x0000000625067291 */ /* 0x000fe4000f8e483f */
[----:B------:R-:W-:Y:S02]  /*3f80*/  ULOP3.LUT UR4, UR4, 0x10000, URZ, 0xfc, !UPT ;  /* 0x0001000004047892 */ /* 0x000fe4000f8efc3f */
[----:B------:R-:W-:Y:S02]  /*3f90*/  UIADD3 UR10, UR6, 0x2, URZ ;  /* 0x00000002060a7890 */ /* 0x000fe4000fffe03f */
[----:B------:R-:W-:Y:S02]  /*3fa0*/  UIADD3 UR8, UR4, 0x2, URZ ;  /* 0x0000000204087890 */ /* 0x000fe4000fffe03f */
[----:B------:R-:W-:Y:S02]  /*3fb0*/  UIADD3 UR14, UR6, 0x4, URZ ;  /* 0x00000004060e7890 */ /* 0x000fe4000fffe03f */
[----:B------:R-:W-:-:S02]  /*3fc0*/  UIADD3 UR12, UR4, 0x4, URZ ;  /* 0x00000004040c7890 */ /* 0x000fc4000fffe03f */
[----:B------:R-:W-:Y:S01]  /*3fd0*/  HGMMA.64x64x16.F32.BF16 R24, gdesc[UR4], RZ, !UPT, gsb0 ;  /* 0x00e00000041879f0 */ /* 0x000fe2000c0018ff */
[----:B------:R-:W-:Y:S02]  /*3fe0*/  UIADD3 UR18, UR6, 0x6, URZ ;  /* 0x0000000606127890 */ /* 0x000fe4000fffe03f */
[----:B------:R-:W-:Y:S01]  /*3ff0*/  UIADD3 UR16, UR4, 0x6, URZ ;  /* 0x0000000604107890 */ /* 0x000fe2000fffe03f */
[----:B------:R-:W-:Y:S01]  /*4000*/  UMOV UR19, 0x40000040 ;  /* 0x4000004000137882 */ /* 0x000fe20000000000 */
        /* <DEDUP_REMOVED lines=11> */
[----:B------:R-:W0:Y:S02]  /*40c0*/  SYNCS.PHASECHK.TRANS64.TRYWAIT P1, [UR41+0x38810], R3 ;  /* 0x03881003ff0075a7 */ /* 0x000e240008020169 */
[----:B0-----:R-:W-:Y:S05]  /*40d0*/  @!P1 BRA `(.L_x_1068) ;  /* 0x0000012800b89947 */ /* 0x001fea0003800000 */
.L_x_1242:
[----:B------:R-:W-:Y:S05]  /*40e0*/  @P0 BRA `(.L_x_1069) ;  /* 0x0000000000040947 */ /* 0x000fea0003800000 */
[----:B------:R-:W-:Y:S01]  /*40f0*/  BPT.TRAP 0x1 ;  /* 0x000000040000795c */ /* 0x000fe20000300000 */
.L_x_1069:
[----:B------:R3:W4:Y:S01]  /*4100*/  SYNCS.PHASECHK.TRANS64.TRYWAIT P1, [R4+URZ+0x38850], R5 ;  /* 0x03885005040075a7 */ /* 0x000722000802017f */
[----:B------:R-:W-:Y:S05]  /*4110*/  @P0 BRA `(.L_x_1070) ;  /* 0x0000000000040947 */ /* 0x000fea0003800000 */
[----:B------:R-:W-:Y:S01]  /*4120*/  BPT.TRAP 0x1 ;  /* 0x000000040000795c */ /* 0x000fe20000300000 */
.L_x_1070:
[----:B----4-:R-:W-:Y:S05]  /*4130*/  @P1 BRA `(.L_x_1071) ;  /* 0x0000000000081947 */ /* 0x010fea0003800000 */
[----:B------:R-:W4:Y:S02]  /*4140*/  SYNCS.PHASECHK.TRANS64.TRYWAIT P1, [R4+URZ+0x38850], R5 ;  /* 0x03885005040075a7 */ /* 0x000f24000802017f */
[----:B----4-:R-:W-:Y:S05]  /*4150*/  @!P1 BRA `(.L_x_1072) ;  /* 0x0000012800b09947 */ /* 0x010fea0003800000 */
.L_x_1071:
[----:B------:R-:W-:Y:S01]  /*4160*/  UIADD3 UR4, UR41, 0x400, URZ ;  /* 0x0000040029047890 */ /* 0x000fe2000fffe03f */
[----:B------:R-:W-:Y:S01]  /*4170*/  WARPGROUP.ARRIVE ;  /* 0x00000000000079c5 */ /* 0x000fe20000000000 */
[----:B------:R-:W-:-:S05]  /*4180*/  UIADD3 UR5, UR41, 0x26400, URZ ;  /* 0x0002640029057890 */ /* 0x000fca000fffe03f */
[----:B0-----:R-:W0:Y:S01]  /*4190*/  S2R R3, SR_TID.X ;  /* 0x0000000000037919 */ /* 0x001e220000002100 */
[----:B------:R-:W-:Y:S01]  /*41a0*/  USHF.R.U32.HI UR4, URZ, 0x4, UR4 ;  /* 0x000000043f047899 */ /* 0x000fe20008011604 */
[C---:B------:R-:W-:Y:S01]  /*41b0*/  IMAD R153, R23.reuse, -0x40, R153 ;  /* 0xffffffc017997824 */ /* 0x040fe200078e0299 */
[----:B------:R-:W-:Y:S01]  /*41c0*/  USHF.R.U32.HI UR5, URZ, 0x4, UR5 ;  /* 0x000000043f057899 */ /* 0x000fe20008011605 */
[----:B------:R-:W5:Y:S01]  /*41d0*/  S2R R15, SR_TID.X ;  /* 0x00000000000f7919 */ /* 0x000f620000002100 */
[----:B------:R-:W-:Y:S01]  /*41e0*/  ULOP3.LUT UR4, UR4, 0x3fff, URZ, 0xc0, !UPT ;  /* 0x00003fff04047892 */ /* 0x000fe2000f8ec03f */
[----:B------:R-:W-:Y:S01]  /*41f0*/  VIADD R23, R23, 0xfffffffe ;  /* 0xfffffffe17177836 */ /* 0x000fe20000000000 */
[----:B------:R-:W-:Y:S01]  /*4200*/  ULOP3.LUT UR5, UR5, 0x3fff, URZ, 0xc0, !UPT ;  /* 0x00003fff05057892 */ /* 0x000fe2000f8ec03f */
[----:B------:R-:W-:Y:S01]  /*4210*/  IADD3 R153, -R230, 0x40, R153 ;  /* 0x00000040e6997810 */ /* 0x000fe20007ffe199 */
[----:B------:R-:W-:Y:S02]  /*4220*/  ULOP3.LUT UR4, UR4, 0x10000, URZ, 0xfc, !UPT ;  /* 0x0001000004047892 */ /* 0x000fe4000f8efc3f */
[----:B------:R-:W-:Y:S01]  /*4230*/  ULOP3.LUT UR6, UR5, 0x10000, URZ, 0xfc, !UPT ;  /* 0x0001000005067892 */ /* 0x000fe2000f8efc3f */
[C---:B------:R-:W-:Y:S01]  /*4240*/  ISETP.GT.AND P1, PT, R153.reuse, RZ, PT ;  /* 0x000000ff9900720c */ /* 0x040fe20003f24270 */
[----:B------:R-:W-:Y:S01]  /*4250*/  ULEA UR10, UR37, UR4, 0xc ;  /* 0x00000004250a7291 */ /* 0x000fe2000f8e603f */
[C---:B------:R-:W-:Y:S01]  /*4260*/  ISETP.GT.AND P2, PT, R153.reuse, 0x1, PT ;  /* 0x000000019900780c */ /* 0x040fe20003f44270 */
[----:B------:R-:W-:Y:S01]  /*4270*/  UMOV UR21, 0x40000040 ;  /* 0x4000004000157882 */ /* 0x000fe20000000000 */
[----:B------:R-:W-:Y:S01]  /*4280*/  UMOV UR23, 0x40000040 ;  /* 0x4000004000177882 */ /* 0x000fe20000000000 */
[----:B------:R-:W-:Y:S01]  /*4290*/  UIADD3 UR14, UR6, 0x800, URZ ;  /* 0x00000800060e7890 */ /* 0x000fe2000fffe03f */
[C---:B------:R-:W-:Y:S01]  /*42a0*/  ISETP.GT.AND P3, PT, R153.reuse, 0x8, PT ;  /* 0x000000089900780c */ /* 0x040fe20003f64270 */
[----:B------:R-:W-:Y:S01]  /*42b0*/  UMOV UR20, UR6 ;  /* 0x0000000600147c82 */ /* 0x000fe20008000000 */
[----:B------:R-:W-:Y:S01]  /*42c0*/  UMOV UR22, UR10 ;  /* 0x0000000a00167c82 */ /* 0x000fe20008000000 */
[----:B------:R-:W-:Y:S01]  /*42d0*/  UIADD3 UR15, UR10, 0x800, URZ ;  /* 0x000008000a0f7890 */ /* 0x000fe2000fffe03f */
[----:B------:R-:W-:Y:S01]  /*42e0*/  HGMMA.64x64x16.F32.BF16 R24, gdesc[UR20], R24, gsb0 ;  /* 0x00e00000141879f0 */ /* 0x000fe20008001818 */
[----:B------:R-:W-:Y:S01]  /*42f0*/  UIADD3 UR20, UR6, 0x2, URZ ;  /* 0x0000000206147890 */ /* 0x000fe2000fffe03f */
[C---:B------:R-:W-:Y:S01]  /*4300*/  ISETP.GT.AND P4, PT, R153.reuse, 0x9, PT ;  /* 0x000000099900780c */ /* 0x040fe20003f84270 */
[----:B------:R-:W-:Y:S01]  /*4310*/  UIADD3 UR22, UR10, 0x2, URZ ;  /* 0x000000020a167890 */ /* 0x000fe2000fffe03f */
[C---:B------:R-:W-:Y:S01]  /*4320*/  ISETP.GT.AND P5, PT, R153.reuse, 0x10, PT ;  /* 0x000000109900780c */ /* 0x040fe20003fa4270 */
[----:B------:R-:W-:Y:S01]  /*4330*/  UMOV UR21, 0x40000040 ;  /* 0x4000004000157882 */ /* 0x000fe20000000000 */
[----:B------:R-:W-:Y:S01]  /*4340*/  UMOV UR23, 0x40000040 ;  /* 0x4000004000177882 */ /* 0x000fe20000000000 */
[----:B------:R-:W-:Y:S01]  /*4350*/  ISETP.GT.AND P6, PT, R153, 0x11, PT ;  /* 0x000000119900780c */ /* 0x000fe20003fc4270 */
[----:B------:R-:W-:Y:S01]  /*4360*/  UMOV UR19, 0x40000040 ;  /* 0x4000004000137882 */ /* 0x000fe20000000000 */
[----:B0-----:R-:W-:-:S02]  /*4370*/  SHF.R.U32.HI R3, RZ, 0x7, R3 ;  /* 0x00000007ff037819 */ /* 0x001fc40000011603 */
[----:B-----5:R-:W-:-:S04]  /*4380*/  LOP3.LUT R15, R15, 0x7f, RZ, 0xc0, !PT ;  /* 0x0000007f0f0f7812 */ /* 0x020fc800078ec0ff */
[----:B------:R-:W0:Y:S02]  /*4390*/  SHFL.IDX PT, R3, R3, RZ, 0x1f ;  /* 0x00001fff03037589 */ /* 0x000e2400000e0000 */
[----:B0-----:R-:W-:-:S13]  /*43a0*/  R2UR UR5, R3 ;  /* 0x00000000030572ca */ /* 0x001fda00000e0000 */
[----:B------:R-:W-:-:S03]  /*43b0*/  UISETP.GT.AND UP0, UPT, UR5, 0x7f, UPT ;  /* 0x0000007f0500788c */ /* 0x000fc6000bf04270 */
[----:B------:R-:W-:Y:S01]  /*43c0*/  UMOV UR5, 0x4 ;  /* 0x0000000400057882 */ /* 0x000fe20000000000 */
[----:B------:R-:W-:Y:S02]  /*43d0*/  USEL UR11, URZ, 0x2, !UP0 ;  /* 0x000000023f0b7887 */ /* 0x000fe4000c000000 */
[----:B------:R-:W-:Y:S02]  /*43e0*/  USEL UR7, UR5, 0x2, UP0 ;  /* 0x0000000205077887 */ /* 0x000fe40008000000 */
[----:B------:R-:W-:Y:S01]  /*43f0*/  USEL UR5, UR5, 0x6, !UP0 ;  /* 0x0000000605057887 */ /* 0x000fe2000c000000 */
[----:B------:R-:W-:Y:S02]  /*4400*/  WARPGROUP.DEPBAR.LE gsb0, 0x0 ;  /* 0x00008000000079c5 */ /* 0x000fe40000010000 */
[----:B------:R-:W-:-:S06]  /*4410*/  WARPGROUP.ARRIVE ;  /* 0x00000000000079c5 */ /* 0x000fcc0000000000 */
[----:B------:R-:W-:Y:S01]  /*4420*/  HGMMA.64x64x16.F32.BF16 R24, gdesc[UR20], R24, gsb0 ;  /* 0x00e00000141879f0 */ /* 0x000fe20008001818 */
[----:B------:R-:W-:Y:S02]  /*4430*/  UIADD3 UR20, UR6, 0x4, URZ ;  /* 0x0000000406147890 */ /* 0x000fe4000fffe03f */
[----:B------:R-:W-:Y:S01]  /*4440*/  UIADD3 UR22, UR10, 0x4, URZ ;  /* 0x000000040a167890 */ /* 0x000fe2000fffe03f */
[----:B------:R-:W-:Y:S01]  /*4450*/  UMOV UR21, 0x40000040 ;  /* 0x4000004000157882 */ /* 0x000fe20000000000 */
[----:B------:R-:W-:Y:S01]  /*4460*/  UMOV UR23, 0x40000040 ;  /* 0x4000004000177882 */ /* 0x000fe20000000000 */
        /* <DEDUP_REMOVED lines=94> */
[----:B------:R-:W-:Y:S02]  /*4a50*/  UIADD3 UR20, UR11, UR14, URZ ;  /* 0x0000000e0b147290 */ /* 0x000fe4000fffe03f */
[----:B------:R-:W-:Y:S01]  /*4a60*/  UIADD3 UR22, UR11, UR15, URZ ;  /* 0x0000000f0b167290 */ /* 0x000fe2000fffe03f */
        /* <DEDUP_REMOVED lines=16> */
[----:B------:R-:W-:Y:S01]  /*4b70*/  UMOV UR14, 0x28 ;  /* 0x00000028000e7882 */ /* 0x000fe20000000000 */
[----:B------:R-:W-:Y:S01]  /*4b80*/  UMOV UR15, 0xa00 ;  /* 0x00000a00000f7882 */ /* 0x000fe20000000000 */
[----:B------:R-:W-:Y:S02]  /*4b90*/  USEL UR14, UR14, 0x26, UP0 ;  /* 0x000000260e0e7887 */ /* 0x000fe40008000000 */
[----:B------:R-:W-:-:S02]  /*4ba0*/  USEL UR15, UR15, 0x980, UP0 ;  /* 0x000009800f0f7887 */ /* 0x000fc40008000000 */
[----:B------:R-:W-:Y:S02]  /*4bb0*/  ULOP3.LUT UR14, UR14, 0x6, URZ, 0xc0, !UPT ;  /* 0x000000060e0e7892 */ /* 0x000fe4000f8ec03f */
[----:B------:R-:W-:Y:S01]  /*4bc0*/  ULOP3.LUT UR15, UR15, 0xa00, URZ, 0xc0, !UPT ;  /* 0x00000a000f0f7892 */ /* 0x000fe2000f8ec03f */
[----:B------:R-:W-:Y:S02]  /*4bd0*/  WARPGROUP.DEPBAR.LE gsb0, 0x0 ;  /* 0x00008000000079c5 */ /* 0x000fe40000010000 */
[----:B------:R-:W-:-:S06]  /*4be0*/  WARPGROUP.ARRIVE ;  /* 0x00000000000079c5 */ /* 0x000fcc0000000000 */
[----:B------:R-:W-:Y:S01]  /*4bf0*/  HGMMA.64x64x16.F32.BF16 R24, gdesc[UR20], R24, gsb0 ;  /* 0x00e00000141879f0 */ /* 0x000fe20008001818 */
[----:B------:R-:W-:Y:S02]  /*4c00*/  UIADD3 UR20, UR14, UR15, UR6 ;  /* 0x0000000f0e147290 */ /* 0x000fe4000fffe006 */
[----:B------:R-:W-:Y:S01]  /*4c10*/  UIADD3 UR22, UR14, UR15, UR10 ;  /* 0x0000000f0e167290 */ /* 0x000fe2000fffe00a */
[----:B------:R-:W-:Y:S01]  /*4c20*/  UMOV UR21, 0x40000040 ;  /* 0x4000004000157882 */ /* 0x000fe20000000000 */
[----:B------:R-:W-:Y:S01]  /*4c30*/  UMOV UR23, 0x40000040 ;  /* 0x4000004000177882 */ /* 0x000fe20000000000 */
[----:B------:R-:W-:Y:S02]  /*4c40*/  UIADD3 UR14, UR6, 0xa00, URZ ;  /* 0x00000a00060e7890 */ /* 0x000fe4000fffe03f */
[----:B------:R-:W-:Y:S01]  /*4c50*/  UIADD3 UR15, UR10, 0xa00, URZ ;  /* 0x00000a000a0f7890 */ /* 0x000fe2000fffe03f */
        /* <DEDUP_REMOVED lines=87> */
[----:B------:R-:W-:Y:S02]  /*51d0*/  UMOV UR7, 0x1000 ;  /* 0x0000100000077882 */ /* 0x000fe40000000000 */
[----:B------:R-:W-:-:S04]  /*51e0*/  USEL UR7, UR7, 0xf80, UP0 ;  /* 0x00000f8007077887 */ /* 0x000fc80008000000 */
[----:B------:R-:W-:Y:S01]  /*51f0*/  ULOP3.LUT UR7, UR7, 0x1e00, URZ, 0xc0, !UPT ;  /* 0x00001e0007077892 */ /* 0x000fe2000f8ec03f */
        /* <DEDUP_REMOVED lines=8> */
[----:B------:R-:W-:Y:S01]  /*5280*/  ULDC UR15, c[0x0][0xa80] ;  /* 0x0002a000000f7ab9 */ /* 0x000fe20000000800 */
[----:B------:R-:W-:-:S04]  /*5290*/  USEL UR5, UR5, 0x3e, UP0 ;  /* 0x0000003e05057887 */ /* 0x000fc80008000000 */
        /* <DEDUP_REMOVED lines=8> */
[----:B------:R-:W-:Y:S01]  /*5320*/  ULDC UR5, c[0x0][0xad0] ;  /* 0x0002b40000057ab9 */ /* 0x000fe20000000800 */
[----:B------:R-:W-:-:S04]  /*5330*/  ULOP3.LUT UR7, UR43, 0x2000000, URZ, 0xfc, !UPT ;  /* 0x020000002b077892 */ /* 0x000fc8000f8efc3f */
[----:B------:R-:W-:-:S04]  /*5340*/  ULEA UR10, UR37, UR7, 0xc ;  /* 0x00000007250a7291 */ /* 0x000fc8000f8e603f */
[----:B------:R-:W-:-:S07]  /*5350*/  UIADD3 UR14, UR10, 0x80, URZ ;  /* 0x000000800a0e7890 */ /* 0x000fce000fffe03f */
[----:B------:R-:W-:Y:S01]  /*5360*/  UMOV UR18, UR14 ;  /* 0x0000000e00127c82 */ /* 0x000fe20008000000 */
[----:B------:R-:W-:Y:S01]  /*5370*/  UIADD3 UR14, UR10, 0x100, URZ ;  /* 0x000001000a0e7890 */ /* 0x000fe2000fffe03f */
        /* <DEDUP_REMOVED lines=18> */
[----:B------:R-:W5:Y:S01]  /*54a0*/  MUFU.TANH R25, R25 ;  /* 0x0000001900197308 */ /* 0x000f620000002400 */
        /* <DEDUP_REMOVED lines=16> */
[----:B-----5:R-:W-:Y:S01]  /*55b0*/  FSEL R25, R25, -INF , P2 ;  /* 0xff80000019197808 */ /* 0x020fe20001000000 */
[----:B------:R-:W-:Y:S01]  /*55c0*/  FMUL.FTZ R46, R46, UR5 ;  /* 0x000000052e2e7c20 */ /* 0x000fe20008410000 */
[----:B------:R-:W-:Y:S01]  /*55d0*/  FMUL.FTZ R47, R47, UR5 ;  /* 0x000000052f2f7c20 */ /* 0x000fe20008410000 */
[----:B------:R-:W-:Y:S01]  /*55e0*/  FMUL.FTZ R50, R50, UR5 ;  /* 0x0000000532327c20 */ /* 0x000fe20008410000 */
[----:B------:R-:W-:Y:S01]  /*55f0*/  FMNMX.FTZ R7, R24, R25, !PT ;  /* 0x0000001918077209 */ /* 0x000fe20007810000 */
[----:B------:R-:W-:Y:S01]  /*5600*/  FMUL.FTZ R51, R51, UR5 ;  /* 0x0000000533337c20 */ /* 0x000fe20008410000 */
[----:B------:R-:W-:Y:S01]  /*5610*/  FMUL.FTZ R54, R54, UR5 ;  /* 0x0000000536367c20 */ /* 0x000fe20008410000 */
[----:B------:R-:W5:Y:S01]  /*5620*/  MUFU.TANH R32, R32 ;  /* 0x0000002000207308 */ /* 0x000f620000002400 */
[----:B-1----:R-:W-:Y:S01]  /*5630*/  FSEL R28, R28, -INF , P3 ;  /* 0xff8000001c1c7808 */ /* 0x002fe20001800000 */
[----:B------:R-:W-:-:S03]  /*5640*/  FMUL.FTZ R55, R55, UR5 ;  /* 0x0000000537377c20 */ /* 0x000fc60008410000 */
[----:B------:R-:W-:-:S03]  /*5650*/  FMNMX.FTZ R6, R28, R7, !PT ;  /* 0x000000071c067209 */ /* 0x000fc60007810000 */
[----:B------:R-:W1:Y:S01]  /*5660*/  MUFU.TANH R3, R26 ;  /* 0x0000001a00037308 */ /* 0x000e620000002400 */
[----:B0-----:R-:W-:-:S04]  /*5670*/  FSEL R29, R29, -INF , P4 ;  /* 0xff8000001d1d7808 */ /* 0x001fc80002000000 */
[----:B------:R-:W-:-:S03]  /*5680*/  FMNMX.FTZ R7, R29, R6, !PT ;  /* 0x000000061d077209 */ /* 0x000fc60007810000 */
[----:B------:R-:W0:Y:S01]  /*5690*/  MUFU.TANH R33, R33 ;  /* 0x0000002100217308 */ /* 0x000e220000002400 */
[----:B-----5:R-:W-:-:S04]  /*56a0*/  FSEL R32, R32, -INF , P5 ;  /* 0xff80000020207808 */ /* 0x020fc80002800000 */
[----:B------:R-:W-:-:S03]  /*56b0*/  FMNMX.FTZ R6, R32, R7, !PT ;  /* 0x0000000720067209 */ /* 0x000fc60007810000 */
[----:B------:R-:W5:Y:S01]  /*56c0*/  MUFU.TANH R8, R27 ;  /* 0x0000001b00087308 */ /* 0x000f620000002400 */
[----:B-1----:R-:W-:Y:S02]  /*56d0*/  FSEL R3, R3, -INF , P1 ;  /* 0xff80000003037808 */ /* 0x002fe40000800000 */
[----:B------:R-:W-:-:S05]  /*56e0*/  ISETP.GT.AND P1, PT, R153, 0x18, PT ;  /* 0x000000189900780c */ /* 0x000fca0003f24270 */
[----:B------:R-:W1:Y:S01]  /*56f0*/  MUFU.TANH R36, R36 ;  /* 0x0000002400247308 */ /* 0x000e620000002400 */
[----:B0-----:R-:W-:-:S04]  /*5700*/  FSEL R33, R33, -INF , P6 ;  /* 0xff80000021217808 */ /* 0x001fc80003000000 */
[----:B------:R-:W-:-:S03]  /*5710*/  FMNMX.FTZ R7, R33, R6, !PT ;  /* 0x0000000621077209 */ /* 0x000fc60007810000 */
[----:B--234-:R-:W0:Y:S01]  /*5720*/  MUFU.TANH R5, R30 ;  /* 0x0000001e00057308 */ /* 0x01ce220000002400 */
[----:B-----5:R-:W-:Y:S02]  /*5730*/  FSEL R8, R8, -INF , P2 ;  /* 0xff80000008087808 */ /* 0x020fe40001000000 */
[----:B------:R-:W-:-:S05]  /*5740*/  ISETP.GT.AND P2, PT, R153, 0x19, PT ;  /* 0x000000199900780c */ /* 0x000fca0003f44270 */
[----:B------:R-:W2:Y:S01]  /*5750*/  MUFU.TANH R37, R37 ;  /* 0x0000002500257308 */ /* 0x000ea20000002400 */
[----:B-1----:R-:W-:-:S04]  /*5760*/  FSEL R36, R36, -INF , P1 ;  /* 0xff80000024247808 */ /* 0x002fc80000800000 */
[----:B------:R-:W-:-:S03]  /*5770*/  FMNMX.FTZ R6, R36, R7, !PT ;  /* 0x0000000724067209 */ /* 0x000fc60007810000 */
[----:B------:R-:W1:Y:S01]  /*5780*/  MUFU.TANH R9, R31 ;  /* 0x0000001f00097308 */ /* 0x000e620000002400 */
[----:B0-----:R-:W-:Y:S02]  /*5790*/  FSEL R5, R5, -INF , P3 ;  /* 0xff80000005057808 */ /* 0x001fe40001800000 */
[----:B------:R-:W-:-:S05]  /*57a0*/  ISETP.GT.AND P3, PT, R153, 0x20, PT ;  /* 0x000000209900780c */ /* 0x000fca0003f64270 */
[----:B------:R-:W0:Y:S01]  /*57b0*/  MUFU.TANH R40, R40 ;  /* 0x0000002800287308 */ /* 0x000e220000002400 */
[----:B--2---:R-:W-:-:S04]  /*57c0*/  FSEL R37, R37, -INF , P2 ;  /* 0xff80000025257808 */ /* 0x004fc80001000000 */
[----:B------:R-:W-:-:S03]  /*57d0*/  FMNMX.FTZ R7, R37, R6, !PT ;  /* 0x0000000625077209 */ /* 0x000fc60007810000 */
[----:B------:R-:W2:Y:S01]  /*57e0*/  MUFU.TANH R10, R34 ;  /* 0x00000022000a7308 */ /* 0x000ea20000002400 */
[----:B-1----:R-:W-:Y:S02]  /*57f0*/  FSEL R9, R9, -INF , P4 ;  /* 0xff80000009097808 */ /* 0x002fe40002000000 */
[----:B------:R-:W-:-:S05]  /*5800*/  ISETP.GT.AND P4, PT, R153, 0x21, PT ;  /* 0x000000219900780c */ /* 0x000fca0003f84270 */
[----:B------:R-:W1:Y:S01]  /*5810*/  MUFU.TANH R41, R41 ;  /* 0x0000002900297308 */ /* 0x000e620000002400 */
[----:B0-----:R-:W-:-:S04]  /*5820*/  FSEL R40, R40, -INF , P3 ;  /* 0xff80000028287808 */ /* 0x001fc80001800000 */
[----:B------:R-:W-:-:S03]  /*5830*/  FMNMX.FTZ R6, R40, R7, !PT ;  /* 0x0000000728067209 */ /* 0x000fc60007810000 */
[----:B------:R-:W0:Y:S01]  /*5840*/  MUFU.TANH R11, R35 ;  /* 0x00000023000b7308 */ /* 0x000e220000002400 */
[----:B--2---:R-:W-:Y:S02]  /*5850*/  FSEL R10, R10, -INF , P5 ;  /* 0xff8000000a0a7808 */ /* 0x004fe40002800000 */
        /* <DEDUP_REMOVED lines=35> */
[----:B--2---:R-:W-:-:S04]  /*5a90*/  FSEL R53, R53, -INF , P4 ;  /* 0xff80000035357808 */ /* 0x004fc80002000000 */
[----:B------:R-:W-:Y:S02]  /*5aa0*/  FMNMX.FTZ R12, R53, R6, !PT ;  /* 0x00000006350c7209 */ /* 0x000fe40007810000 */
[----:B------:R-:W-:Y:S01]  /*5ab0*/  FMNMX.FTZ R6, R3, R8, !PT ;  /* 0x0000000803067209 */ /* 0x000fe20007810000 */
[----:B------:R-:W2:Y:S01]  /*5ac0*/  MUFU.TANH R50, R50 ;  /* 0x0000003200327308 */ /* 0x000ea20000002400 */
[----:B-1----:R-:W-:Y:S01]  /*5ad0*/  FSEL R46, R46, -INF , P5 ;  /* 0xff8000002e2e7808 */ /* 0x002fe20002800000 */
[----:B------:R-:W1:Y:S01]  /*5ae0*/  SHFL.BFLY PT, R7, R12, 0x2, 0x1f ;  /* 0x0c401f000c077f89 */ /* 0x000e6200000e0000 */
[----:B------:R-:W-:-:S05]  /*5af0*/  FMNMX.FTZ R6, R5, R6, !PT ;  /* 0x0000000605067209 */ /* 0x000fca0007810000 */
[----:B------:R-:W3:Y:S01]  /*5b00*/  MUFU.TANH R51, R51 ;  /* 0x0000003300337308 */ /* 0x000ee20000002400 */
[----:B0-----:R-:W-:-:S07]  /*5b10*/  FSEL R47, R47, -INF , P6 ;  /* 0xff8000002f2f7808 */ /* 0x001fce0003000000 */
[----:B------:R-:W0:Y:S01]  /*5b20*/  MUFU.TANH R54, R54 ;  /* 0x0000003600367308 */ /* 0x000e220000002400 */
[----:B--2---:R-:W-:-:S07]  /*5b30*/  FSEL R50, R50, -INF , P1 ;  /* 0xff80000032327808 */ /* 0x004fce0000800000 */
[----:B------:R-:W2:Y:S01]  /*5b40*/  MUFU.TANH R55, R55 ;  /* 0x0000003700377308 */ /* 0x000ea20000002400 */
[----:B---3--:R-:W-:Y:S02]  /*5b50*/  FSEL R51, R51, -INF , P2 ;  /* 0xff80000033337808 */ /* 0x008fe40001000000 */
[----:B-1----:R-:W-:Y:S02]  /*5b60*/  FMNMX.FTZ R13, R12, R7, !PT ;  /* 0x000000070c0d7209 */ /* 0x002fe40007810000 */
[----:B------:R-:W-:Y:S02]  /*5b70*/  FMNMX.FTZ R7, R9, R6, !PT ;  /* 0x0000000609077209 */ /* 0x000fe40007810000 */
[----:B------:R-:W-:Y:S01]  /*5b80*/  ISETP.GE.AND P2, PT, R23, R18, PT ;  /* 0x000000121700720c */ /* 0x000fe20003f46270 */
[----:B------:R-:W1:Y:S01]  /*5b90*/  SHFL.BFLY PT, R14, R13, 0x1, 0x1f ;  /* 0x0c201f000d0e7f89 */ /* 0x000e6200000e0000 */
[----:B------:R-:W-:Y:S02]  /*5ba0*/  FMNMX.FTZ R6, R10, R7, !PT ;  /* 0x000000070a067209 */ /* 0x000fe40007810000 */
[----:B0-----:R-:W-:-:S02]  /*5bb0*/  FSEL R54, R54, -INF , P3 ;  /* 0xff80000036367808 */ /* 0x001fc40001800000 */
[----:B------:R-:W-:-:S04]  /*5bc0*/  FMNMX.FTZ R7, R11, R6, !PT ;  /* 0x000000060b077209 */ /* 0x000fc80007810000 */
[----:B------:R-:W-:Y:S02]  /*5bd0*/  FMNMX.FTZ R12, R38, R7, !PT ;  /* 0x00000007260c7209 */ /* 0x000fe40007810000 */
[----:B--2---:R-:W-:Y:S02]  /*5be0*/  FSEL R55, R55, -INF , P4 ;  /* 0xff80000037377808 */ /* 0x004fe40002000000 */
[----:B------:R-:W-:-:S04]  /*5bf0*/  FMNMX.FTZ R7, R39, R12, !PT ;  /* 0x0000000c27077209 */ /* 0x000fc80007810000 */
[----:B------:R-:W-:-:S04]  /*5c00*/  FMNMX.FTZ R12, R42, R7, !PT ;  /* 0x000000072a0c7209 */ /* 0x000fc80007810000 */
[----:B------:R-:W-:Y:S02]  /*5c10*/  FMNMX.FTZ R7, R43, R12, !PT ;  /* 0x0000000c2b077209 */ /* 0x000fe40007810000 */
[----:B-1----:R-:W-:Y:S02]  /*5c20*/  FMNMX.FTZ R6, R13, R14, !PT ;  /* 0x0000000e0d067209 */ /* 0x002fe40007810000 */
        /* <DEDUP_REMOVED lines=16> */
[--C-:B------:R-:W-:Y:S01]  /*5d30*/  FFMA.FTZ R36, R36, UR15, -R14.reuse ;  /* 0x0000000f24247c23 */ /* 0x100fe2000801080e */
[----:B------:R-:W0:Y:S01]  /*5d40*/  SHFL.BFLY PT, R7, R12, 0x2, 0x1f ;  /* 0x0c401f000c077f89 */ /* 0x000e2200000e0000 */
        /* <DEDUP_REMOVED lines=9> */
[----:B------:R-:W-:-:S02]  /*5de0*/  FFMA.FTZ R14, R53, UR15, -R14 ;  /* 0x0000000f350e7c23 */ /* 0x000fc4000801080e */
[----:B------:R-:W-:Y:S08]  /*5df0*/  MUFU.EX2 R28, R28 ;  /* 0x0000001c001c7308 */ /* 0x000ff00000000800 */
[----:B------:R-:W2:Y:S01]  /*5e00*/  MUFU.EX2 R29, R29 ;  /* 0x0000001d001d7308 */ /* 0x000ea20000000800 */
[----:B-1----:R-:W-:Y:S02]  /*5e10*/  F2FP.BF16.F32.PACK_AB R152, R25, R24 ;  /* 0x000000181998723e */ /* 0x002fe400000010ff */
[----:B0-----:R-:W-:-:S05]  /*5e20*/  FMNMX.FTZ R13, R12, R7, !PT ;  /* 0x000000070c0d7209 */ /* 0x001fca0007810000 */
[----:B------:R-:W-:Y:S01]  /*5e30*/  MUFU.EX2 R32, R32 ;  /* 0x0000002000207308 */ /* 0x000fe20000000800 */
[----:B------:R-:W0:Y:S07]  /*5e40*/  SHFL.BFLY PT, R12, R13, 0x1, 0x1f ;  /* 0x0c201f000d0c7f89 */ /* 0x000e2e00000e0000 */
[----:B------:R-:W1:Y:S01]  /*5e50*/  MUFU.EX2 R33, R33 ;  /* 0x0000002100217308 */ /* 0x000e620000000800 */
[----:B--2---:R-:W-:-:S07]  /*5e60*/  F2FP.BF16.F32.PACK_AB R154, R29, R28 ;  /* 0x0000001c1d9a723e */ /* 0x004fce00000010ff */
[----:B------:R-:W-:Y:S08]  /*5e70*/  MUFU.EX2 R36, R36 ;  /* 0x0000002400247308 */ /* 0x000ff00000000800 */
[----:B------:R-:W2:Y:S01]  /*5e80*/  MUFU.EX2 R37, R37 ;  /* 0x0000002500257308 */ /* 0x000ea20000000800 */
[----:B0-----:R-:W-:Y:S02]  /*5e90*/  FMNMX.FTZ R7, R13, R12, !PT ;  /* 0x0000000c0d077209 */ /* 0x001fe40007810000 */
[----:B-1----:R-:W-:-:S02]  /*5ea0*/  F2FP.BF16.F32.PACK_AB R156, R33, R32 ;  /* 0x00000020219c723e */ /* 0x002fc400000010ff */
[C---:B------:R-:W-:Y:S01]  /*5eb0*/  FSETP.NEU.FTZ.AND P1, PT, R7.reuse, -INF , PT ;  /* 0xff8000000700780b */ /* 0x040fe20003f3d000 */
[----:B------:R-:W-:Y:S02]  /*5ec0*/  FMUL.FTZ R12, R7, UR15 ;  /* 0x0000000f070c7c20 */ /* 0x000fe40008410000 */
[----:B------:R-:W-:Y:S03]  /*5ed0*/  MUFU.EX2 R13, R14 ;  /* 0x0000000e000d7308 */ /* 0x000fe60000000800 */
[----:B------:R-:W-:Y:S02]  /*5ee0*/  FSEL R12, R12, RZ, P1 ;  /* 0x000000ff0c0c7208 */ /* 0x000fe40000800000 */
[----:B------:R-:W-:-:S03]  /*5ef0*/  ISETP.NE.AND P1, PT, R15, RZ, PT ;  /* 0x000000ff0f00720c */ /* 0x000fc60003f25270 */
        /* <DEDUP_REMOVED lines=13> */
[----:B------:R-:W1:Y:S01]  /*5fd0*/  MUFU.EX2 R8, R8 ;  /* 0x0000000800087308 */ /* 0x000e620000000800 */
[----:B0-----:R-:W-:-:S02]  /*5fe0*/  @!P1 VIADD R3, R4, 0x38840 ;  /* 0x0003884004039836 */ /* 0x001fc40000000000 */
[--C-:B------:R-:W-:Y:S01]  /*5ff0*/  FFMA.FTZ R50, R50, UR15, -R12.reuse ;  /* 0x0000000f32327c23 */ /* 0x100fe2000801080c */
[--C-:B------:R-:W-:Y:S01]  /*6000*/  FFMA.FTZ R51, R51, UR15, -R12.reuse ;  /* 0x0000000f33337c23 */ /* 0x100fe2000801080c */
[--C-:B------:R-:W-:Y:S01]  /*6010*/  FFMA.FTZ R54, R54, UR15, -R12.reuse ;  /* 0x0000000f36367c23 */ /* 0x100fe2000801080c */
[----:B------:R-:W-:Y:S01]  /*6020*/  FFMA.FTZ R12, R55, UR15, -R12 ;  /* 0x0000000f370c7c23 */ /* 0x000fe2000801080c */
[----:B------:R-:W-:Y:S01]  /*6030*/  @!P1 PRMT R3, RZ, 0x654, R3 ;  /* 0x00000654ff039816 */ /* 0x000fe20000000003 */
[----:B------:R-:W-:Y:S01]  /*6040*/  @!P1 VIADD R4, R4, 0x38860 ;  /* 0x0003886004049836 */ /* 0x000fe20000000000 */
[----:B------:R-:W0:Y:S01]  /*6050*/  MUFU.EX2 R5, R5 ;  /* 0x0000000500057308 */ /* 0x000e220000000800 */
[----:B--2---:R-:W-:Y:S01]  /*6060*/  F2FP.BF16.F32.PACK_AB R158, R37, R36 ;  /* 0x00000024259e723e */ /* 0x004fe200000010ff */
[----:B------:R0:W-:Y:S02]  /*6070*/  @!P1 SYNCS.ARRIVE.TRANS64.RED.A1T0 RZ, [R3+URZ], RZ ;  /* 0x000000ff03ff99a7 */ /* 0x0001e4000810043f */
[----:B------:R-:W-:-:S04]  /*6080*/  @!P1 PRMT R4, RZ, 0x654, R4 ;  /* 0x00000654ff049816 */ /* 0x000fc80000000004 */
[----:B------:R2:W3:Y:S01]  /*6090*/  MUFU.EX2 R20, R9 ;  /* 0x0000000900147308 */ /* 0x0004e20000000800 */
[----:B-1----:R-:W-:Y:S01]  /*60a0*/  FADD.FTZ R14, R153, R8 ;  /* 0x00000008990e7221 */ /* 0x002fe20000010000 */
[----:B------:R-:W-:-:S06]  /*60b0*/  F2FP.BF16.F32.PACK_AB R153, R8, R153 ;  /* 0x000000990899723e */ /* 0x000fcc00000010ff */
[----:B------:R-:W1:Y:S01]  /*60c0*/  MUFU.EX2 R10, R10 ;  /* 0x0000000a000a7308 */ /* 0x000e620000000800 */
[----:B--2---:R-:W-:Y:S01]  /*60d0*/  FADD.FTZ R9, R24, R25 ;  /* 0x0000001918097221 */ /* 0x004fe20000010000 */
[----:B0-----:R-:W-:-:S03]  /*60e0*/  FADD.FTZ R3, R5, R14 ;  /* 0x0000000e05037221 */ /* 0x001fc60000010000 */
[----:B------:R-:W-:-:S03]  /*60f0*/  FADD.FTZ R26, R28, R9 ;  /* 0x000000091c1a7221 */ /* 0x000fc60000010000 */
[----:B------:R-:W0:Y:S01]  /*6100*/  MUFU.EX2 R11, R11 ;  /* 0x0000000b000b7308 */ /* 0x000e220000000800 */
[C---:B---3--:R-:W-:Y:S01]  /*6110*/  FADD.FTZ R3, R20.reuse, R3 ;  /* 0x0000000314037221 */ /* 0x048fe20000010000 */
[----:B------:R-:W-:Y:S01]  /*6120*/  FADD.FTZ R9, R29, R26 ;  /* 0x0000001a1d097221 */ /* 0x000fe20000010000 */
[----:B------:R-:W-:Y:S01]  /*6130*/  F2FP.BF16.F32.PACK_AB R155, R20, R5 ;  /* 0x00000005149b723e */ /* 0x000fe200000010ff */
[----:B------:R-:W-:Y:S02]  /*6140*/  BAR.SYNC.DEFER_BLOCKING 0xf, 0x100 ;  /* 0x03c4000000007b1d */ /* 0x000fe40000010000 */
[----:B------:R-:W-:Y:S01]  /*6150*/  FADD.FTZ R14, R32, R9 ;  /* 0x00000009200e7221 */ /* 0x000fe20000010000 */
[----:B-1----:R-:W-:-:S03]  /*6160*/  FADD.FTZ R26, R10, R3 ;  /* 0x000000030a1a7221 */ /* 0x002fc60000010000 */
[----:B------:R-:W1:Y:S01]  /*6170*/  MUFU.EX2 R38, R38 ;  /* 0x0000002600267308 */ /* 0x000e620000000800 */
[----:B------:R-:W-:-:S04]  /*6180*/  FADD.FTZ R3, R33, R14 ;  /* 0x0000000e21037221 */ /* 0x000fc80000010000 */
[----:B------:R-:W-:Y:S01]  /*6190*/  FADD.FTZ R14, R36, R3 ;  /* 0x00000003240e7221 */ /* 0x000fe20000010000 */
[----:B0-----:R-:W-:Y:S02]  /*61a0*/  FADD.FTZ R9, R11, R26 ;  /* 0x0000001a0b097221 */ /* 0x001fe40000010000 */
[----:B------:R-:W0:Y:S01]  /*61b0*/  MUFU.EX2 R39, R39 ;  /* 0x0000002700277308 */ /* 0x000e220000000800 */
[----:B------:R-:W-:Y:S01]  /*61c0*/  FADD.FTZ R3, R37, R14 ;  /* 0x0000000e25037221 */ /* 0x000fe20000010000 */
[----:B------:R-:W-:-:S06]  /*61d0*/  F2FP.BF16.F32.PACK_AB R157, R11, R10 ;  /* 0x0000000a0b9d723e */ /* 0x000fcc00000010ff */
        /* <DEDUP_REMOVED lines=13> */
[----:B0-----:R-:W-:-:S07]  /*62b0*/  FADD.FTZ R10, R46, R5 ;  /* 0x000000052e0a7221 */ /* 0x001fce0000010000 */
        /* <DEDUP_REMOVED lines=12> */
[----:B------:R-:W3:Y:S01]  /*6380*/  MUFU.EX2 R54, R54 ;  /* 0x0000003600367308 */ /* 0x000ee20000000800 */
[C---:B0-----:R-:W-:Y:S01]  /*6390*/  FADD.FTZ R5, R51.reuse, R10 ;  /* 0x0000000a33057221 */ /* 0x041fe20000010000 */
[----:B------:R-:W-:-:S06]  /*63a0*/  F2FP.BF16.F32.PACK_AB R165, R51, R50 ;  /* 0x0000003233a5723e */ /* 0x000fcc00000010ff */
[----:B------:R-:W0:Y:S01]  /*63b0*/  MUFU.EX2 R48, R48 ;  /* 0x0000003000307308 */ /* 0x000e220000000800 */
[C---:B--2---:R-:W-:Y:S01]  /*63c0*/  FADD.FTZ R3, R45.reuse, R8 ;  /* 0x000000082d037221 */ /* 0x044fe20000010000 */
[----:B------:R-:W-:-:S05]  /*63d0*/  F2FP.BF16.F32.PACK_AB R162, R45, R44 ;  /* 0x0000002c2da2723e */ /* 0x000fca00000010ff */
[----:B------:R1:W-:Y:S01]  /*63e0*/  STSM.16.M88.4 [R186], R160 ;  /* 0x000000a0ba007844 */ /* 0x0003e20000000200 */
[----:B------:R-:W2:Y:S01]  /*63f0*/  MUFU.EX2 R167, R12 ;  /* 0x0000000c00a77308 */ /* 0x000ea20000000800 */
[----:B---3--:R-:W-:-:S07]  /*6400*/  FADD.FTZ R10, R54, R5 ;  /* 0x00000005360a7221 */ /* 0x008fce0000010000 */
[----:B------:R-:W3:Y:S01]  /*6410*/  MUFU.EX2 R49, R49 ;  /* 0x0000003100317308 */ /* 0x000ee20000000800 */
[----:B0-----:R-:W-:-:S07]  /*6420*/  FADD.FTZ R8, R48, R3 ;  /* 0x0000000330087221 */ /* 0x001fce0000010000 */
[----:B------:R-:W0:Y:S01]  /*6430*/  MUFU.EX2 R52, R52 ;  /* 0x0000003400347308 */ /* 0x000e220000000800 */
[C---:B--2---:R-:W-:Y:S01]  /*6440*/  FADD.FTZ R5, R167.reuse, R10 ;  /* 0x0000000aa7057221 */ /* 0x044fe20000010000 */
[----:B------:R-:W-:Y:S02]  /*6450*/  F2FP.BF16.F32.PACK_AB R167, R167, R54 ;  /* 0x00000036a7a7723e */ /* 0x000fe400000010ff */
[C---:B---3--:R-:W-:Y:S01]  /*6460*/  F2FP.BF16.F32.PACK_AB R164, R49.reuse, R48 ;  /* 0x0000003031a4723e */ /* 0x048fe200000010ff */
[----:B------:R-:W-:Y:S01]  /*6470*/  FADD.FTZ R3, R49, R8 ;  /* 0x0000000831037221 */ /* 0x000fe20000010000 */
[----:B0-----:R-:W-:-:S03]  /*6480*/  F2FP.BF16.F32.PACK_AB R166, R13, R52 ;  /* 0x000000340da6723e */ /* 0x001fc600000010ff */
[----:B------:R-:W-:Y:S02]  /*6490*/  FADD.FTZ R8, R52, R3 ;  /* 0x0000000334087221 */ /* 0x000fe40000010000 */
[----:B------:R1:W-:Y:S01]  /*64a0*/  STSM.16.M88.4 [R185], R164 ;  /* 0x000000a4b9007844 */ /* 0x0003e20000000200 */
[----:B------:R-:W-:Y:S01]  /*64b0*/  WARPGROUP.ARRIVE ;  /* 0x00000000000079c5 */ /* 0x000fe20000000000 */
[----:B------:R-:W-:-:S05]  /*64c0*/  FADD.FTZ R3, R13, R8 ;  /* 0x000000080d037221 */ /* 0x000fca0000010000 */
[----:B------:R-:W-:Y:S01]  /*64d0*/  HGMMA.64x256x16.F32.BF16 R24, R152, gdesc[UR8].tnspB, RZ, !UPT, gsb0 ;  /* 0x43e0000898187df0 */ /* 0x000fe2000c0018ff */
[----:B------:R-:W-:Y:S01]  /*64e0*/  UIADD3 UR10, UR10, 0x180, URZ ;  /* 0x000001800a0a7890 */ /* 0x000fe2000fffe03f */
[----:B------:R-:W-:Y:S01]  /*64f0*/  UMOV UR11, 0x40000040 ;  /* 0x40000040000b7882 */ /* 0x000fe20000000000 */
[----:B------:R-:W-:Y:S02]  /*6500*/  WARPGROUP.DEPBAR.LE gsb0, 0x0 ;  /* 0x00008000000079c5 */ /* 0x000fe40000010000 */
[----:B------:R-:W-:-:S15]  /*6510*/  WARPGROUP.ARRIVE ;  /* 0x00000000000079c5 */ /* 0x000fde0000000000 */
[----:B------:R-:W-:-:S08]  /*6520*/  NOP ;  /* 0x0000000000007918 */ /* 0x000fd00000000000 */
[----:B------:R-:W-:Y:S01]  /*6530*/  HGMMA.64x256x16.F32.BF16 R24, R156, gdesc[UR16].tnspB, R24, gsb0 ;  /* 0x43e000109c187df0 */ /* 0x000fe20008001818 */
[----:B------:R-:W-:Y:S01]  /*6540*/  UMOV UR18, UR14 ;  /* 0x0000000e00127c82 */ /* 0x000fe20008000000 */
[----:B------:R-:W-:Y:S01]  /*6550*/  UMOV UR19, 0x40000040 ;  /* 0x4000004000137882 */ /* 0x000fe20000000000 */
        /* <DEDUP_REMOVED lines=19> */
[----:B------:R-:W-:Y:S01]  /*6690*/  R2UR UR11, R23 ;  /* 0x00000000170b72ca */ /* 0x000fe200000e0000 */
[----:B-1----:R-:W-:Y:S01]  /*66a0*/  IMAD.MOV.U32 R4, RZ, RZ, R7 ;  /* 0x000000ffff047224 */ /* 0x002fe200078e0007 */
[----:B------:R-:W-:Y:S01]  /*66b0*/  UMOV UR10, UR37 ;  /* 0x00000025000a7c82 */ /* 0x000fe20008000000 */
[----:B------:R-:W-:-:S12]  /*66c0*/  IMAD.MOV.U32 R8, RZ, RZ, R6 ;  /* 0x000000ffff087224 */ /* 0x000fd800078e0006 */
.L_x_1082:
[----:B------:R-:W-:Y:S01]  /*66d0*/  UIADD3 UR37, UR10, 0x1, URZ ;  /* 0x000000010a257890 */ /* 0x000fe2000fffe03f */
[----:B------:R-:W-:Y:S01]  /*66e0*/  UMOV UR5, UR11 ;  /* 0x0000000b00057c82 */ /* 0x000fe20008000000 */
[----:B------:R-:W-:Y:S01]  /*66f0*/  UIADD3 UR11, UR11, -0x1, URZ ;  /* 0xffffffff0b0b7890 */ /* 0x000fe2000fffe03f */
[----:B------:R-:W-:Y:S01]  /*6700*/  ISETP.LT.AND P2, PT, R18, UR5, PT ;  /* 0x0000000512007c0c */ /* 0x000fe2000bf41270 */
[----:B------:R-:W-:-:S04]  /*6710*/  UISETP.NE.AND UP0, UPT, UR37, 0x2, UPT ;  /* 0x000000022500788c */ /* 0x000fc8000bf05270 */
[----:B------:R-:W-:Y:S02]  /*6720*/  USEL UR14, URZ, 0x1, UP0 ;  /* 0x000000013f0e7887 */ /* 0x000fe40008000000 */
[----:B------:R-:W-:Y:S02]  /*6730*/  USEL UR37, UR37, URZ, UP0 ;  /* 0x0000003f25257287 */ /* 0x000fe40008000000 */
[----:B------:R-:W-:Y:S01]  /*6740*/  ULOP3.LUT UR36, UR36, UR14, URZ, 0x3c, !UPT ;  /* 0x0000000e24247292 */ /* 0x000fe2000f8e3c3f */
[----:B0-----:R-:W-:Y:S11]  /*6750*/  @P0 BRA `(.L_x_1074) ;  /* 0x0000000000040947 */ /* 0x001ff60003800000 */
[----:B------:R-:W-:Y:S01]  /*6760*/  BPT.TRAP 0x1 ;  /* 0x000000040000795c */ /* 0x000fe20000300000 */
.L_x_1074:
[----:B------:R-:W-:Y:S01]  /*6770*/  ULEA UR5, UR37, UR41, 0x3 ;  /* 0x0000002925057291 */ /* 0x000fe2000f8e183f */
[----:B------:R-:W-:-:S05]  /*6780*/  IMAD.U32 R6, RZ, RZ, UR36 ;  /* 0x00000024ff067e24 */ /* 0x000fca000f8e00ff */
[----:B------:R-:W-:-:S04]  /*6790*/  SHF.L.U32 R6, R6, 0x1f, RZ ;  /* 0x0000001f06067819 */ /* 0x000fc800000006ff */
[----:B------:R0:W1:Y:S01]  /*67a0*/  SYNCS.PHASECHK.TRANS64.TRYWAIT P3, [UR5+0x38830], R6 ;  /* 0x03883006ff0075a7 */ /* 0x0000620008060145 */
[----:B------:R-:W-:Y:S05]  /*67b0*/  @P0 BRA `(.L_x_1075) ;  /* 0x0000000000040947 */ /* 0x000fea0003800000 */
[----:B------:R-:W-:Y:S01]  /*67c0*/  BPT.TRAP 0x1 ;  /* 0x000000040000795c */ /* 0x000fe20000300000 */
.L_x_1075:
[----:B-1----:R-:W-:Y:S05]  /*67d0*/  @P3 BRA `(.L_x_1076) ;  /* 0x0000000000083947 */ /* 0x002fea0003800000 */
[----:B------:R-:W1:Y:S02]  /*67e0*/  SYNCS.PHASECHK.TRANS64.TRYWAIT P3, [UR5+0x38830], R6 ;  /* 0x03883006ff0075a7 */ /* 0x000e640008060145 */
[----:B-1----:R-:W-:Y:S05]  /*67f0*/  @!P3 BRA `(.L_x_1077) ;  /* 0x00000104001cb947 */ /* 0x002fea0003800000 */
.L_x_1076:
        /* <DEDUP_REMOVED lines=8> */
[----:B------:R-:W-:-:S04]  /*6880*/  ULOP3.LUT UR14, UR14, 0x3fff, URZ, 0xc0, !UPT ;  /* 0x00003fff0e0e7892 */ /* 0x000fc8000f8ec03f */
[----:B------:R-:W-:Y:S02]  /*6890*/  ULEA UR18, UR37, UR18, 0x9 ;  /* 0x0000001225127291 */ /* 0x000fe4000f8e483f */
[----:B------:R-:W-:Y:S02]  /*68a0*/  ULOP3.LUT UR20, UR14, 0x10000, URZ, 0xfc, !UPT ;  /* 0x000100000e147892 */ /* 0x000fe4000f8efc3f */
[----:B------:R-:W-:-:S03]  /*68b0*/  UIADD3 UR14, UR18, 0x4, URZ ;  /* 0x00000004120e7890 */ /* 0x000fc6000fffe03f */
[----:B------:R-:W-:-:S04]  /*68c0*/  UMOV UR22, UR18 ;  /* 0x0000001200167c82 */ /* 0x000fc80008000000 */
[----:B------:R-:W-:Y:S01]  /*68d0*/  HGMMA.64x64x16.F32.BF16 R152, gdesc[UR20], RZ, !UPT, gsb0 ;  /* 0x00e00000149879f0 */ /* 0x000fe2000c0018ff */
[----:B------:R-:W-:Y:S01]  /*68e0*/  UIADD3 UR22, UR18, 0x2, URZ ;  /* 0x0000000212167890 */ /* 0x000fe2000fffe03f */
[----:B------:R-:W-:Y:S01]  /*68f0*/  UMOV UR20, UR8 ;  /* 0x0000000800147c82 */ /* 0x000fe20008000000 */
[----:B------:R-:W-:Y:S01]  /*6900*/  UMOV UR21, UR9 ;  /* 0x0000000900157c82 */ /* 0x000fe20008000000 */
[----:B------:R-:W-:Y:S01]  /*6910*/  UMOV UR23, 0x40000040 ;  /* 0x4000004000177882 */ /* 0x000fe20000000000 */
[----:B------:R-:W-:Y:S01]  /*6920*/  UIADD3 UR18, UR18, 0x6, URZ ;  /* 0x0000000612127890 */ /* 0x000fe2000fffe03f */
        /* <DEDUP_REMOVED lines=10> */
[----:B------:R-:W-:Y:S05]  /*69d0*/  @P0 BRA `(.L_x_1078) ;  /* 0x0000000000040947 */ /* 0x000fea0003800000 */
[----:B------:R-:W-:Y:S01]  /*69e0*/  BPT.TRAP 0x1 ;  /* 0x000000040000795c */ /* 0x000fe20000300000 */
.L_x_1078:
[----:B------:R2:W3:Y:S01]  /*69f0*/  SYNCS.PHASECHK.TRANS64.TRYWAIT P3, [UR5+0x38850], R6 ;  /* 0x03885006ff0075a7 */ /* 0x0004e20008060145 */
[----:B------:R-:W-:Y:S05]  /*6a00*/  @P0 BRA `(.L_x_1079) ;  /* 0x0000000000040947 */ /* 0x000fea0003800000 */
[----:B------:R-:W-:Y:S01]  /*6a10*/  BPT.TRAP 0x1 ;  /* 0x000000040000795c */ /* 0x000fe20000300000 */
.L_x_1079:
[----:B---3--:R-:W-:Y:S05]  /*6a20*/  @P3 BRA `(.L_x_1080) ;  /* 0x0000000000083947 */ /* 0x008fea0003800000 */
[----:B------:R-:W3:Y:S02]  /*6a30*/  SYNCS.PHASECHK.TRANS64.TRYWAIT P3, [UR5+0x38850], R6 ;  /* 0x03885006ff0075a7 */ /* 0x000ee40008060145 */
[----:B---3--:R-:W-:Y:S05]  /*6a40*/  @!P3 BRA `(.L_x_1081) ;  /* 0x0000010000a0b947 */ /* 0x008fea0003800000 */
.L_x_1080:
[----:B------:R-:W-:Y:S01]  /*6a50*/  UIADD3 UR14, UR41, 0x26400, URZ ;  /* 0x00026400290e7890 */ /* 0x000fe2000fffe03f */
[----:B------:R-:W-:Y:S01]  /*6a60*/  WARPGROUP.ARRIVE ;  /* 0x00000000000079c5 */ /* 0x000fe20000000000 */
[----:B------:R-:W-:-:S05]  /*6a70*/  UIADD3 UR18, UR6, 0x2, URZ ;  /* 0x0000000206127890 */ /* 0x000fca000fffe03f */
[----:B-1----:R-:W1:Y:S01]  /*6a80*/  S2R R7, SR_TID.X ;  /* 0x0000000000077919 */ /* 0x002e620000002100 */
[----:B------:R-:W-:Y:S01]  /*6a90*/  USHF.R.U32.HI UR14, URZ, 0x4, UR14 ;  /* 0x000000043f0e7899 */ /* 0x000fe2000801160e */
[----:B------:R-:W-:Y:S01]  /*6aa0*/  ISETP.NE.AND P3, PT, R17, RZ, PT ;  /* 0x000000ff1100720c */ /* 0x000fe20003f65270 */
[----:B------:R-:W-:Y:S02]  /*6ab0*/  UIADD3 UR15, UR6, 0x4, URZ ;  /* 0x00000004060f7890 */ /* 0x000fe4000fffe03f */
[----:B------:R-:W-:Y:S02]  /*6ac0*/  ULOP3.LUT UR19, UR14, 0x3fff, URZ, 0xc0, !UPT ;  /* 0x00003fff0e137892 */ /* 0x000fe4000f8ec03f */
[----:B------:R-:W-:Y:S02]  /*6ad0*/  ULEA UR14, UR37, UR4, 0xc ;  /* 0x00000004250e7291 */ /* 0x000fe4000f8e603f */
[----:B------:R-:W-:Y:S01]  /*6ae0*/  ULOP3.LUT UR6, UR19, 0x10000, URZ, 0xfc, !UPT ;  /* 0x0001000013067892 */ /* 0x000fe2000f8efc3f */
[----:B------:R-:W-:Y:S01]  /*6af0*/  UMOV UR23, 0x40000040 ;  /* 0x4000004000177882 */ /* 0x000fe20000000000 */
[----:B------:R-:W-:Y:S01]  /*6b00*/  UMOV UR21, 0x40000040 ;  /* 0x4000004000157882 */ /* 0x000fe20000000000 */
[----:B------:R-:W-:-:S02]  /*6b10*/  UIADD3 UR24, UR14, 0x800, URZ ;  /* 0x000008000e187890 */ /* 0x000fc4000fffe03f */
[----:B------:R-:W-:Y:S02]  /*6b20*/  UMOV UR22, UR14 ;  /* 0x0000000e00167c82 */ /* 0x000fe40008000000 */
[----:B------:R-:W-:Y:S01]  /*6b30*/  UMOV UR20, UR6 ;  /* 0x0000000600147c82 */ /* 0x000fe20008000000 */
[----:B------:R-:W-:Y:S01]  /*6b40*/  UIADD3 UR25, UR6, 0x800, URZ ;  /* 0x0000080006197890 */ /* 0x000fe2000fffe03f */
[----:B------:R-:W-:Y:S01]  /*6b50*/  HGMMA.64x64x16.F32.BF16 R152, gdesc[UR20], R152, gsb0 ;  /* 0x00e00000149879f0 */ /* 0x000fe20008001898 */
[----:B------:R-:W-:Y:S01]  /*6b60*/  UIADD3 UR22, UR14, 0x2, URZ ;  /* 0x000000020e167890 */ /* 0x000fe2000fffe03f */
[----:B------:R-:W-:Y:S01]  /*6b70*/  UMOV UR20, UR18 ;  /* 0x0000001200147c82 */ /* 0x000fe20008000000 */
[----:B------:R-:W-:Y:S01]  /*6b80*/  UMOV UR21, 0x40000040 ;  /* 0x4000004000157882 */ /* 0x000fe20000000000 */
[----:B------:R-:W-:Y:S01]  /*6b90*/  UMOV UR23, 0x40000040 ;  /* 0x4000004000177882 */ /* 0x000fe20000000000 */
[----:B-1----:R-:W-:-:S05]  /*6ba0*/  SHF.R.U32.HI R7, RZ, 0x7, R7 ;  /* 0x00000007ff077819 */ /* 0x002fca0000011607 */
[----:B0-2---:R-:W0:Y:S01]  /*6bb0*/  SHFL.IDX PT, R6, R7, RZ, 0x1f ;  /* 0x00001fff07067589 */ /* 0x005e2200000e0000 */
[----:B------:R-:W-:Y:S02]  /*6bc0*/  WARPGROUP.DEPBAR.LE gsb0, 0x0 ;  /* 0x00008000000079c5 */ /* 0x000fe40000010000 */
[----:B------:R-:W-:-:S06]  /*6bd0*/  WARPGROUP.ARRIVE ;  /* 0x00000000000079c5 */ /* 0x000fcc0000000000 */
[----:B------:R-:W-:Y:S01]  /*6be0*/  HGMMA.64x64x16.F32.BF16 R152, gdesc[UR20], R152, gsb0 ;  /* 0x00e00000149879f0 */ /* 0x000fe20008001898 */
[----:B------:R-:W-:Y:S01]  /*6bf0*/  UIADD3 UR22, UR14, 0x4, URZ ;  /* 0x000000040e167890 */ /* 0x000fe2000fffe03f */
[----:B------:R-:W-:Y:S01]  /*6c00*/  UMOV UR20, UR15 ;  /* 0x0000000f00147c82 */ /* 0x000fe20008000000 */
[----:B------:R-:W-:Y:S01]  /*6c10*/  UMOV UR21, 0x40000040 ;  /* 0x4000004000157882 */ /* 0x000fe20000000000 */
[----:B------:R-:W-:Y:S01]  /*6c20*/  UMOV UR23, 0x40000040 ;  /* 0x4000004000177882 */ /* 0x000fe20000000000 */
        /* <DEDUP_REMOVED lines=118> */
[----:B------:R-:W-:Y:S01]  /*7390*/  UIADD3 UR25, UR6, 0xa00, URZ ;  /* 0x00000a0006197890 */ /* 0x000fe2000fffe03f */
[----:B------:R-:W-:Y:S02]  /*73a0*/  WARPGROUP.DEPBAR.LE gsb0, 0x0 ;  /* 0x00008000000079c5 */ /* 0x000fe40000010000 */
[----:B------:R-:W-:-:S06]  /*73b0*/  WARPGROUP.ARRIVE ;  /* 0x00000000000079c5 */ /* 0x000fcc0000000000 */
[----:B------:R-:W-:Y:S01]  /*73c0*/  HGMMA.64x64x16.F32.BF16 R152, gdesc[UR20], R152, gsb0 ;  /* 0x00e00000149879f0 */ /* 0x000fe20008001898 */
[----:B------:R-:W-:Y:S01]  /*73d0*/  UMOV UR20, 0x28 ;  /* 0x0000002800147882 */ /* 0x000fe20000000000 */
[----:B------:R-:W-:Y:S01]  /*73e0*/  UMOV UR21, 0xa00 ;  /* 0x00000a0000157882 */ /* 0x000fe20000000000 */
[----:B------:R-:W-:Y:S02]  /*73f0*/  USEL UR20, UR20, 0x26, UP0 ;  /* 0x0000002614147887 */ /* 0x000fe40008000000 */
[----:B------:R-:W-:Y:S02]  /*7400*/  USEL UR21, UR21, 0x980, UP0 ;  /* 0x0000098015157887 */ /* 0x000fe40008000000 */
[----:B------:R-:W-:Y:S02]  /*7410*/  ULOP3.LUT UR20, UR20, 0x6, URZ, 0xc0, !UPT ;  /* 0x0000000614147892 */ /* 0x000fe4000f8ec03f */
[----:B------:R-:W-:Y:S01]  /*7420*/  ULOP3.LUT UR21, UR21, 0xa00, URZ, 0xc0, !UPT ;  /* 0x00000a0015157892 */ /* 0x000fe2000f8ec03f */
[----:B------:R-:W-:-:S03]  /*7430*/  UMOV UR23, 0x40000040 ;  /* 0x4000004000177882 */ /* 0x000fc60000000000 */
[----:B------:R-:W-:Y:S02]  /*7440*/  UIADD3 UR22, UR20, UR21, UR6 ;  /* 0x0000001514167290 */ /* 0x000fe4000fffe006 */
[----:B------:R-:W-:-:S03]  /*7450*/  UIADD3 UR24, UR20, UR21, UR14 ;  /* 0x0000001514187290 */ /* 0x000fc6000fffe00e */
[----:B------:R-:W-:Y:S02]  /*7460*/  UMOV UR21, 0x40000040 ;  /* 0x4000004000157882 */ /* 0x000fe40000000000 */
[----:B------:R-:W-:Y:S02]  /*7470*/  UMOV UR20, UR22 ;  /* 0x0000001600147c82 */ /* 0x000fe40008000000 */
[----:B------:R-:W-:Y:S01]  /*7480*/  UMOV UR22, UR24 ;  /* 0x0000001800167c82 */ /* 0x000fe20008000000 */
        /* <DEDUP_REMOVED lines=113> */
[----:B------:R-:W-:Y:S01]  /*7ba0*/  ULDC UR15, c[0x0][0xa80] ;  /* 0x0002a000000f7ab9 */ /* 0x000fe20000000800 */
        /* <DEDUP_REMOVED lines=29> */
[----:B------:R-:W-:Y:S01]  /*7d80*/  FMUL.FTZ R167, R167, UR14 ;  /* 0x0000000ea7a77c20 */ /* 0x000fe20008410000 */
[----:B------:R-:W-:Y:S01]  /*7d90*/  FMUL.FTZ R168, R174, UR14 ;  /* 0x0000000eaea87c20 */ /* 0x000fe20008410000 */
[----:B------:R-:W-:Y:S01]  /*7da0*/  FMUL.FTZ R169, R175, UR14 ;  /* 0x0000000eafa97c20 */ /* 0x000fe20008410000 */
[----:B------:R-:W-:Y:S01]  /*7db0*/  FMUL.FTZ R172, R182, UR14 ;  /* 0x0000000eb6ac7c20 */ /* 0x000fe20008410000 */
[----:B------:R-:W-:Y:S01]  /*7dc0*/  FMUL.FTZ R173, R183, UR14 ;  /* 0x0000000eb7ad7c20 */ /* 0x000fe20008410000 */
[----:B------:R-:W0:Y:S01]  /*7dd0*/  MUFU.TANH R11, R11 ;  /* 0x0000000b000b7308 */ /* 0x000e220000002400 */
[----:B-1----:R-:W-:Y:S01]  /*7de0*/  FMNMX.FTZ R6, R9, R6, !PT ;  /* 0x0000000609067209 */ /* 0x002fe20007810000 */
[----:B------:R-:W-:Y:S01]  /*7df0*/  IMAD.U32 R175, RZ, RZ, UR10 ;  /* 0x0000000affaf7e24 */ /* 0x000fe2000f8e00ff */
[----:B------:R-:W-:-:S03]  /*7e00*/  ULEA UR10, UR37, UR7, 0xc ;  /* 0x00000007250a7291 */ /* 0x000fc6000f8e603f */
[----:B------:R-:W-:Y:S02]  /*7e10*/  @!P3 IMAD R175, R175, 0x40, R16 ;  /* 0x00000040afafb824 */ /* 0x000fe400078e0210 */
[----:B------:R-:W1:Y:S01]  /*7e20*/  MUFU.TANH R12, R12 ;  /* 0x0000000c000c7308 */ /* 0x000e620000002400 */
[----:B--2---:R-:W-:Y:S01]  /*7e30*/  FMNMX.FTZ R6, R10, R6, !PT ;  /* 0x000000060a067209 */ /* 0x004fe20007810000 */
[----:B------:R-:W-:Y:S01]  /*7e40*/  UMOV UR18, UR10 ;  /* 0x0000000a00127c82 */ /* 0x000fe20008000000 */
[----:B------:R-:W-:-:S05]  /*7e50*/  @!P3 LEA R175, R175, UR41, 0x2 ;  /* 0x00000029afafbc11 */ /* 0x000fca000f8e10ff */
        /* <DEDUP_REMOVED lines=22> */
[----:B------:R-:W-:Y:S01]  /*7fc0*/  MUFU.TANH R154, R154 ;  /* 0x0000009a009a7308 */ /* 0x000fe20000002400 */
[----:B--2---:R-:W-:-:S07]  /*7fd0*/  FMNMX.FTZ R6, R157, R6, !PT ;  /* 0x000000069d067209 */ /* 0x004fce0007810000 */
[----:B------:R-:W-:Y:S01]  /*7fe0*/  MUFU.TANH R155, R155 ;  /* 0x0000009b009b7308 */ /* 0x000fe20000002400 */
[----:B0-----:R-:W-:-:S05]  /*7ff0*/  FMNMX.FTZ R6, R160, R6, !PT ;  /* 0x00000006a0067209 */ /* 0x001fca0007810000 */
[----:B------:R-:W0:Y:S02]  /*8000*/  SHFL.BFLY PT, R161, R6, 0x2, 0x1f ;  /* 0x0c401f0006a17f89 */ /* 0x000e2400000e0000 */
[----:B------:R-:W-:Y:S08]  /*8010*/  MUFU.TANH R158, R158 ;  /* 0x0000009e009e7308 */ /* 0x000ff00000002400 */
[----:B------:R-:W-:Y:S08]  /*8020*/  MUFU.TANH R159, R159 ;  /* 0x0000009f009f7308 */ /* 0x000ff00000002400 */
[----:B------:R-:W-:Y:S01]  /*8030*/  MUFU.TANH R168, R168 ;  /* 0x000000a800a87308 */ /* 0x000fe20000002400 */
[----:B0-----:R-:W-:-:S07]  /*8040*/  FMNMX.FTZ R6, R6, R161, !PT ;  /* 0x000000a106067209 */ /* 0x001fce0007810000 */
[----:B------:R-:W-:Y:S01]  /*8050*/  MUFU.TANH R169, R169 ;  /* 0x000000a900a97308 */ /* 0x000fe20000002400 */
[----:B------:R-:W0:Y:S07]  /*8060*/  SHFL.BFLY PT, R161, R6, 0x1, 0x1f ;  /* 0x0c201f0006a17f89 */ /* 0x000e2e00000e0000 */
[----:B------:R-:W-:Y:S08]  /*8070*/  MUFU.TANH R172, R172 ;  /* 0x000000ac00ac7308 */ /* 0x000ff00000002400 */
[----:B------:R-:W-:Y:S01]  /*8080*/  MUFU.TANH R173, R173 ;  /* 0x000000ad00ad7308 */ /* 0x000fe20000002400 */
[----:B0-----:R-:W-:-:S05]  /*8090*/  FMNMX.FTZ R6, R6, R161, !PT ;  /* 0x000000a106067209 */ /* 0x001fca0007810000 */
[C---:B------:R-:W-:Y:S01]  /*80a0*/  FMUL.FTZ R161, R6.reuse, UR15 ;  /* 0x0000000f06a17c20 */ /* 0x040fe20008410000 */
[----:B------:R-:W-:Y:S02]  /*80b0*/  FADD.FTZ R165, -R6, R8 ;  /* 0x0000000806a57221 */ /* 0x000fe40000010100 */
[----:B------:R0:W-:Y:S01]  /*80c0*/  MUFU.TANH R8, R162 ;  /* 0x000000a200087308 */ /* 0x0001e20000002400 */
[--C-:B------:R-:W-:Y:S01]  /*80d0*/  FFMA.FTZ R7, R7, UR15, -R161.reuse ;  /* 0x0000000f07077c23 */ /* 0x100fe200080108a1 */
[----:B------:R-:W-:Y:S01]  /*80e0*/  FMUL.FTZ R165, R165, UR15 ;  /* 0x0000000fa5a57c20 */ /* 0x000fe20008410000 */
[--C-:B------:R-:W-:Y:S01]  /*80f0*/  FFMA.FTZ R10, R10, UR15, -R161.reuse ;  /* 0x0000000f0a0a7c23 */ /* 0x100fe200080108a1 */
[--C-:B------:R-:W-:Y:S01]  /*8100*/  FFMA.FTZ R11, R11, UR15, -R161.reuse ;  /* 0x0000000f0b0b7c23 */ /* 0x100fe200080108a1 */
[--C-:B------:R-:W-:Y:S01]  /*8110*/  FFMA.FTZ R12, R12, UR15, -R161.reuse ;  /* 0x0000000f0c0c7c23 */ /* 0x100fe200080108a1 */
[--C-:B------:R-:W-:Y:S01]  /*8120*/  FFMA.FTZ R13, R13, UR15, -R161.reuse ;  /* 0x0000000f0d0d7c23 */ /* 0x100fe200080108a1 */
[--C-:B------:R-:W-:Y:S01]  /*8130*/  FFMA.FTZ R14, R14, UR15, -R161.reuse ;  /* 0x0000000f0e0e7c23 */ /* 0x100fe200080108a1 */
[----:B------:R-:W-:Y:S01]  /*8140*/  MUFU.EX2 R7, R7 ;  /* 0x0000000700077308 */ /* 0x000fe20000000800 */
[--C-:B0-----:R-:W-:Y:S01]  /*8150*/  FFMA.FTZ R162, R9, UR15, -R161.reuse ;  /* 0x0000000f09a27c23 */ /* 0x101fe200080108a1 */
[--C-:B------:R-:W-:Y:S01]  /*8160*/  FFMA.FTZ R164, R15, UR15, -R161.reuse ;  /* 0x0000000f0fa47c23 */ /* 0x100fe200080108a1 */
[--C-:B------:R-:W-:Y:S01]  /*8170*/  FFMA.FTZ R20, R20, UR15, -R161.reuse ;  /* 0x0000000f14147c23 */ /* 0x100fe200080108a1 */
[--C-:B------:R-:W-:Y:S01]  /*8180*/  FFMA.FTZ R21, R21, UR15, -R161.reuse ;  /* 0x0000000f15157c23 */ /* 0x100fe200080108a1 */
[--C-:B------:R-:W-:Y:S01]  /*8190*/  FFMA.FTZ R23, R23, UR15, -R161.reuse ;  /* 0x0000000f17177c23 */ /* 0x100fe200080108a1 */
[--C-:B------:R-:W-:Y:S01]  /*81a0*/  FFMA.FTZ R153, R153, UR15, -R161.reuse ;  /* 0x0000000f99997c23 */ /* 0x100fe200080108a1 */
[--C-:B------:R-:W-:Y:S01]  /*81b0*/  FFMA.FTZ R156, R156, UR15, -R161.reuse ;  /* 0x0000000f9c9c7c23 */ /* 0x100fe200080108a1 */
[----:B------:R0:W1:Y:S01]  /*81c0*/  MUFU.EX2 R9, R165 ;  /* 0x000000a500097308 */ /* 0x0000620000000800 */
[--C-:B------:R-:W-:Y:S01]  /*81d0*/  FFMA.FTZ R157, R157, UR15, -R161.reuse ;  /* 0x0000000f9d9d7c23 */ /* 0x100fe200080108a1 */
[----:B------:R-:W-:Y:S01]  /*81e0*/  FFMA.FTZ R160, R160, UR15, -R161 ;  /* 0x0000000fa0a07c23 */ /* 0x000fe200080108a1 */
[----:B------:R-:W-:-:S05]  /*81f0*/  IMAD.U32 R15, RZ, RZ, UR5 ;  /* 0x00000005ff0f7e24 */ /* 0x000fca000f8e00ff */
[----:B------:R-:W-:Y:S01]  /*8200*/  MUFU.EX2 R10, R10 ;  /* 0x0000000a000a7308 */ /* 0x000fe20000000800 */
[----:B0-----:R-:W-:Y:S01]  /*8210*/  FFMA.FTZ R165, R152, UR15, -R161 ;  /* 0x0000000f98a57c23 */ /* 0x001fe200080108a1 */
[----:B------:R-:W-:-:S06]  /*8220*/  FMUL.FTZ R161, R163, UR14 ;  /* 0x0000000ea3a17c20 */ /* 0x000fcc0008410000 */
[----:B------:R0:W2:Y:S01]  /*8230*/  MUFU.EX2 R152, R162 ;  /* 0x000000a200987308 */ /* 0x0000a20000000800 */
[----:B-1----:R-:W-:Y:S01]  /*8240*/  FFMA.FTZ R163, R9, R3, R7 ;  /* 0x0000000309a37223 */ /* 0x002fe20000010007 */
[-C--:B------:R-:W-:Y:S01]  /*8250*/  FMUL.FTZ R24, R24, R9.reuse ;  /* 0x0000000918187220 */ /* 0x080fe20000410000 */
[-C--:B------:R-:W-:Y:S01]  /*8260*/  FMUL.FTZ R25, R25, R9.reuse ;  /* 0x0000000919197220 */ /* 0x080fe20000410000 */
[-C--:B------:R-:W-:Y:S01]  /*8270*/  FMUL.FTZ R28, R28, R9.reuse ;  /* 0x000000091c1c7220 */ /* 0x080fe20000410000 */
[-C--:B------:R-:W-:Y:S01]  /*8280*/  FMUL.FTZ R29, R29, R9.reuse ;  /* 0x000000091d1d7220 */ /* 0x080fe20000410000 */
[-C--:B------:R-:W-:Y:S01]  /*8290*/  FMUL.FTZ R32, R32, R9.reuse ;  /* 0x0000000920207220 */ /* 0x080fe20000410000 */
[-C--:B------:R-:W-:Y:S01]  /*82a0*/  FMUL.FTZ R33, R33, R9.reuse ;  /* 0x0000000921217220 */ /* 0x080fe20000410000 */
[----:B------:R-:W1:Y:S01]  /*82b0*/  MUFU.TANH R161, R161 ;  /* 0x000000a100a17308 */ /* 0x000e620000002400 */
[----:B0-----:R-:W-:Y:S01]  /*82c0*/  FMUL.FTZ R162, R166, UR14 ;  /* 0x0000000ea6a27c20 */ /* 0x001fe20008410000 */
[----:B------:R-:W-:Y:S01]  /*82d0*/  FMUL.FTZ R166, R170, UR14 ;  /* 0x0000000eaaa67c20 */ /* 0x000fe20008410000 */
[----:B------:R-:W-:Y:S01]  /*82e0*/  FMUL.FTZ R170, R178, UR14 ;  /* 0x0000000eb2aa7c20 */ /* 0x000fe20008410000 */
[-C--:B------:R-:W-:Y:S01]  /*82f0*/  FMUL.FTZ R36, R36, R9.reuse ;  /* 0x0000000924247220 */ /* 0x080fe20000410000 */
[-C--:B------:R-:W-:Y:S01]  /*8300*/  FMUL.FTZ R37, R37, R9.reuse ;  /* 0x0000000925257220 */ /* 0x080fe20000410000 */
[-C--:B------:R-:W-:Y:S01]  /*8310*/  FMUL.FTZ R40, R40, R9.reuse ;  /* 0x0000000928287220 */ /* 0x080fe20000410000 */
[----:B------:R-:W-:Y:S01]  /*8320*/  FMUL.FTZ R41, R41, R9 ;  /* 0x0000000929297220 */ /* 0x000fe20000410000 */
[----:B------:R-:W0:Y:S01]  /*8330*/  MUFU.TANH R162, R162 ;  /* 0x000000a200a27308 */ /* 0x000e220000002400 */
[C---:B--2---:R-:W-:Y:S01]  /*8340*/  FADD.FTZ R163, R152.reuse, R163 ;  /* 0x000000a398a37221 */ /* 0x044fe20000010000 */
[----:B------:R-:W-:Y:S01]  /*8350*/  F2FP.BF16.F32.PACK_AB R152, R152, R7 ;  /* 0x000000079898723e */ /* 0x000fe200000010ff */
[----:B------:R-:W-:-:S02]  /*8360*/  @!P1 VIADD R7, R15, 0x38840 ;  /* 0x000388400f079836 */ /* 0x000fc40000000000 */
[-C--:B------:R-:W-:Y:S01]  /*8370*/  FMUL.FTZ R44, R44, R9.reuse ;  /* 0x000000092c2c7220 */ /* 0x080fe20000410000 */
[----:B------:R-:W-:Y:S01]  /*8380*/  FADD.FTZ R163, R10, R163 ;  /* 0x000000a30aa37221 */ /* 0x000fe20000010000 */
[-C--:B------:R-:W-:Y:S01]  /*8390*/  FMUL.FTZ R45, R45, R9.reuse ;  /* 0x000000092d2d7220 */ /* 0x080fe20000410000 */
[-C--:B------:R-:W-:Y:S01]  /*83a0*/  FMUL.FTZ R48, R48, R9.reuse ;  /* 0x0000000930307220 */ /* 0x080fe20000410000 */
[----:B------:R-:W-:Y:S01]  /*83b0*/  @!P1 PRMT R7, RZ, 0x654, R7 ;  /* 0x00000654ff079816 */ /* 0x000fe20000000007 */
[----:B------:R2:W3:Y:S01]  /*83c0*/  MUFU.TANH R3, R167 ;  /* 0x000000a700037308 */ /* 0x0004e20000002400 */
[-C--:B------:R-:W-:Y:S01]  /*83d0*/  FMUL.FTZ R49, R49, R9.reuse ;  /* 0x0000000931317220 */ /* 0x080fe20000410000 */
[-C--:B------:R-:W-:Y:S01]  /*83e0*/  FMUL.FTZ R52, R52, R9.reuse ;  /* 0x0000000934347220 */ /* 0x080fe20000410000 */
[----:B------:R4:W-:Y:S01]  /*83f0*/  @!P1 SYNCS.ARRIVE.TRANS64.RED.A1T0 RZ, [R7+URZ], RZ ;  /* 0x000000ff07ff99a7 */ /* 0x0009e2000810043f */
[----:B------:R-:W-:Y:S01]  /*8400*/  @!P3 STS [R175+0x38400], R9 ;  /* 0x03840009af00b388 */ /* 0x000fe20000000800 */
[-C--:B------:R-:W-:Y:S01]  /*8410*/  FMUL.FTZ R53, R53, R9.reuse ;  /* 0x0000000935357220 */ /* 0x080fe20000410000 */
[-C--:B------:R-:W-:Y:S01]  /*8420*/  FMUL.FTZ R56, R56, R9.reuse ;  /* 0x0000000938387220 */ /* 0x080fe20000410000 */
[-C--:B------:R-:W-:Y:S01]  /*8430*/  FMUL.FTZ R57, R57, R9.reuse ;  /* 0x0000000939397220 */ /* 0x080fe20000410000 */
[----:B------:R-:W5:Y:S01]  /*8440*/  MUFU.TANH R166, R166 ;  /* 0x000000a600a67308 */ /* 0x000f620000002400 */
[----:B--2---:R-:W-:Y:S01]  /*8450*/  FMUL.FTZ R167, R171, UR14 ;  /* 0x0000000eaba77c20 */ /* 0x004fe20008410000 */
[----:B------:R-:W-:Y:S01]  /*8460*/  FMUL.FTZ R171, R179, UR14 ;  /* 0x0000000eb3ab7c20 */ /* 0x000fe20008410000 */
[----:B----4-:R-:W-:Y:S01]  /*8470*/  FMNMX.FTZ R7, R154, R4, !PT ;  /* 0x000000049a077209 */ /* 0x010fe20007810000 */
[-C--:B------:R-:W-:Y:S01]  /*8480*/  FMUL.FTZ R60, R60, R9.reuse ;  /* 0x000000093c3c7220 */ /* 0x080fe20000410000 */
[-C--:B------:R-:W-:Y:S01]  /*8490*/  FMUL.FTZ R61, R61, R9.reuse ;  /* 0x000000093d3d7220 */ /* 0x080fe20000410000 */
[----:B------:R-:W-:Y:S01]  /*84a0*/  FMUL.FTZ R64, R64, R9 ;  /* 0x0000000940407220 */ /* 0x000fe20000410000 */
        /* <DEDUP_REMOVED lines=9> */
[----:B------:R-:W-:Y:S01]  /*8540*/  MUFU.TANH R170, R170 ;  /* 0x000000aa00aa7308 */ /* 0x000fe20000002400 */
[-C--:B------:R-:W-:Y:S01]  /*8550*/  FMUL.FTZ R76, R76, R9.reuse ;  /* 0x000000094c4c7220 */ /* 0x080fe20000410000 */
[----:B------:R-:W-:Y:S01]  /*8560*/  FMUL.FTZ R77, R77, R9 ;  /* 0x000000094d4d7220 */ /* 0x000fe20000410000 */
[----:B------:R-:W-:Y:S01]  /*8570*/  FMNMX.FTZ R7, R8, R7, !PT ;  /* 0x0000000708077209 */ /* 0x000fe20007810000 */
[-C--:B------:R-:W-:Y:S01]  /*8580*/  FMUL.FTZ R80, R80, R9.reuse ;  /* 0x0000000950507220 */ /* 0x080fe20000410000 */
[-C--:B------:R-:W-:Y:S01]  /*8590*/  FMUL.FTZ R81, R81, R9.reuse ;  /* 0x0000000951517220 */ /* 0x080fe20000410000 */
[----:B------:R-:W-:Y:S01]  /*85a0*/  FMUL.FTZ R84, R84, R9 ;  /* 0x0000000954547220 */ /* 0x000fe20000410000 */
[----:B-1----:R-:W-:Y:S01]  /*85b0*/  FMNMX.FTZ R7, R161, R7, !PT ;  /* 0x00000007a1077209 */ /* 0x002fe20007810000 */
[----:B------:R-:W-:Y:S01]  /*85c0*/  MUFU.TANH R171, R171 ;  /* 0x000000ab00ab7308 */ /* 0x000fe20000002400 */
[-C--:B------:R-:W-:Y:S01]  /*85d0*/  FMUL.FTZ R85, R85, R9.reuse ;  /* 0x0000000955557220 */ /* 0x080fe20000410000 */
[----:B------:R-:W-:Y:S01]  /*85e0*/  FMUL.FTZ R88, R88, R9 ;  /* 0x0000000958587220 */ /* 0x000fe20000410000 */
[----:B0-----:R-:W-:Y:S01]  /*85f0*/  FMNMX.FTZ R7, R162, R7, !PT ;  /* 0x00000007a2077209 */ /* 0x001fe20007810000 */
[-C--:B------:R-:W-:Y:S01]  /*8600*/  FMUL.FTZ R89, R89, R9.reuse ;  /* 0x0000000959597220 */ /* 0x080fe20000410000 */
[-C--:B------:R-:W-:Y:S01]  /*8610*/  FMUL.FTZ R92, R92, R9.reuse ;  /* 0x000000095c5c7220 */ /* 0x080fe20000410000 */
[----:B------:R-:W-:Y:S01]  /*8620*/  FMUL.FTZ R93, R93, R9 ;  /* 0x000000095d5d7220 */ /* 0x000fe20000410000 */
[----:B---3--:R-:W-:Y:S01]  /*8630*/  FMNMX.FTZ R7, R3, R7, !PT ;  /* 0x0000000703077209 */ /* 0x008fe20007810000 */
[----:B------:R-:W0:Y:S01]  /*8640*/  MUFU.EX2 R11, R11 ;  /* 0x0000000b000b7308 */ /* 0x000e220000000800 */
[-C--:B------:R-:W-:Y:S01]  /*8650*/  FMUL.FTZ R96, R96, R9.reuse ;  /* 0x0000000960607220 */ /* 0x080fe20000410000 */
[----:B------:R-:W-:Y:S01]  /*8660*/  FMUL.FTZ R97, R97, R9 ;  /* 0x0000000961617220 */ /* 0x000fe20000410000 */
[----:B-----5:R-:W-:Y:S01]  /*8670*/  FMNMX.FTZ R7, R166, R7, !PT ;  /* 0x00000007a6077209 */ /* 0x020fe20007810000 */
[-C--:B------:R-:W-:Y:S01]  /*8680*/  FMUL.FTZ R100, R100, R9.reuse ;  /* 0x0000000964647220 */ /* 0x080fe20000410000 */
[-C--:B------:R-:W-:Y:S01]  /*8690*/  FMUL.FTZ R101, R101, R9.reuse ;  /* 0x0000000965657220 */ /* 0x080fe20000410000 */
[----:B------:R-:W-:Y:S01]  /*86a0*/  FMUL.FTZ R104, R104, R9 ;  /* 0x0000000968687220 */ /* 0x000fe20000410000 */
[----:B--2---:R-:W-:Y:S01]  /*86b0*/  FMNMX.FTZ R7, R167, R7, !PT ;  /* 0x00000007a7077209 */ /* 0x004fe20007810000 */
[----:B------:R-:W1:Y:S01]  /*86c0*/  MUFU.EX2 R12, R12 ;  /* 0x0000000c000c7308 */ /* 0x000e620000000800 */
[-C--:B------:R-:W-:Y:S01]  /*86d0*/  FMUL.FTZ R105, R105, R9.reuse ;  /* 0x0000000969697220 */ /* 0x080fe20000410000 */
[----:B------:R-:W-:Y:S01]  /*86e0*/  FMUL.FTZ R108, R108, R9 ;  /* 0x000000096c6c7220 */ /* 0x000fe20000410000 */
[----:B------:R-:W-:Y:S01]  /*86f0*/  FMNMX.FTZ R7, R168, R7, !PT ;  /* 0x00000007a8077209 */ /* 0x000fe20007810000 */
[-C--:B------:R-:W-:Y:S01]  /*8700*/  FMUL.FTZ R109, R109, R9.reuse ;  /* 0x000000096d6d7220 */ /* 0x080fe20000410000 */
[-C--:B------:R-:W-:Y:S01]  /*8710*/  FMUL.FTZ R112, R112, R9.reuse ;  /* 0x0000000970707220 */ /* 0x080fe20000410000 */
[----:B------:R-:W-:Y:S01]  /*8720*/  FMUL.FTZ R113, R113, R9 ;  /* 0x0000000971717220 */ /* 0x000fe20000410000 */
[----:B------:R-:W-:Y:S01]  /*8730*/  FMNMX.FTZ R7, R169, R7, !PT ;  /* 0x00000007a9077209 */ /* 0x000fe20007810000 */
[----:B------:R-:W2:Y:S01]  /*8740*/  MUFU.EX2 R13, R13 ;  /* 0x0000000d000d7308 */ /* 0x000ea20000000800 */
[----:B0-----:R-:W-:Y:S01]  /*8750*/  FADD.FTZ R163, R11, R163 ;  /* 0x000000a30ba37221 */ /* 0x001fe20000010000 */
[----:B------:R-:W-:Y:S01]  /*8760*/  FMUL.FTZ R116, R116, R9 ;  /* 0x0000000974747220 */ /* 0x000fe20000410000 */
[----:B------:R-:W-:Y:S01]  /*8770*/  FMNMX.FTZ R7, R170, R7, !PT ;  /* 0x00000007aa077209 */ /* 0x000fe20007810000 */
[-C--:B------:R-:W-:Y:S01]  /*8780*/  FMUL.FTZ R117, R117, R9.reuse ;  /* 0x0000000975757220 */ /* 0x080fe20000410000 */
[-C--:B------:R-:W-:Y:S01]  /*8790*/  FMUL.FTZ R120, R120, R9.reuse ;  /* 0x0000000978787220 */ /* 0x080fe20000410000 */
[----:B------:R-:W-:Y:S01]  /*87a0*/  FMUL.FTZ R121, R121, R9 ;  /* 0x0000000979797220 */ /* 0x000fe20000410000 */
[----:B------:R-:W-:Y:S01]  /*87b0*/  FMNMX.FTZ R7, R171, R7, !PT ;  /* 0x00000007ab077209 */ /* 0x000fe20007810000 */
[----:B------:R-:W0:Y:S01]  /*87c0*/  MUFU.EX2 R14, R14 ;  /* 0x0000000e000e7308 */ /* 0x000e220000000800 */
[----:B-1----:R-:W-:Y:S01]  /*87d0*/  FADD.FTZ R163, R12, R163 ;  /* 0x000000a30ca37221 */ /* 0x002fe20000010000 */
[----:B------:R-:W-:Y:S01]  /*87e0*/  FMUL.FTZ R124, R124, R9 ;  /* 0x000000097c7c7220 */ /* 0x000fe20000410000 */
[----:B------:R-:W-:Y:S01]  /*87f0*/  FMNMX.FTZ R7, R172, R7, !PT ;  /* 0x00000007ac077209 */ /* 0x000fe20007810000 */
[-C--:B------:R-:W-:Y:S01]  /*8800*/  FMUL.FTZ R125, R125, R9.reuse ;  /* 0x000000097d7d7220 */ /* 0x080fe20000410000 */
[-C--:B------:R-:W-:Y:S01]  /*8810*/  FMUL.FTZ R128, R128, R9.reuse ;  /* 0x0000000980807220 */ /* 0x080fe20000410000 */
[----:B------:R-:W-:Y:S01]  /*8820*/  FMUL.FTZ R129, R129, R9 ;  /* 0x0000000981817220 */ /* 0x000fe20000410000 */
[----:B------:R-:W-:Y:S01]  /*8830*/  FMNMX.FTZ R7, R173, R7, !PT ;  /* 0x00000007ad077209 */ /* 0x000fe20007810000 */
[----:B------:R-:W1:Y:S01]  /*8840*/  MUFU.EX2 R164, R164 ;  /* 0x000000a400a47308 */ /* 0x000e620000000800 */
[----:B--2---:R-:W-:Y:S01]  /*8850*/  FADD.FTZ R163, R13, R163 ;  /* 0x000000a30da37221 */ /* 0x004fe20000010000 */
[-C--:B------:R-:W-:Y:S01]  /*8860*/  FMUL.FTZ R132, R132, R9.reuse ;  /* 0x0000000984847220 */ /* 0x080fe20000410000 */
[-C--:B------:R-:W-:Y:S01]  /*8870*/  FMUL.FTZ R133, R133, R9.reuse ;  /* 0x0000000985857220 */ /* 0x080fe20000410000 */
[----:B------:R-:W2:Y:S01]  /*8880*/  SHFL.BFLY PT, R174, R7, 0x2, 0x1f ;  /* 0x0c401f0007ae7f89 */ /* 0x000ea200000e0000 */
        /* <DEDUP_REMOVED lines=9> */
[----:B------:R-:W-:Y:S01]  /*8920*/  FMUL.FTZ R149, R149, R9 ;  /* 0x0000000995957220 */ /* 0x000fe20000410000 */
[----:B------:R-:W-:Y:S01]  /*8930*/  UIADD3 UR14, UR10, 0x80, URZ ;  /* 0x000000800a0e7890 */ /* 0x000fe2000fffe03f */
[----:B------:R-:W0:Y:S01]  /*8940*/  MUFU.EX2 R21, R21 ;  /* 0x0000001500157308 */ /* 0x000e220000000800 */
[----:B-1----:R-:W-:Y:S01]  /*8950*/  FADD.FTZ R163, R164, R163 ;  /* 0x000000a3a4a37221 */ /* 0x002fe20000010000 */
[----:B------:R-:W-:-:S05]  /*8960*/  @!P1 VIADD R15, R15, 0x38860 ;  /* 0x000388600f0f9836 */ /* 0x000fca0000000000 */
[----:B------:R-:W-:Y:S01]  /*8970*/  @!P1 PRMT R15, RZ, 0x654, R15 ;  /* 0x00000654ff0f9816 */ /* 0x000fe2000000000f */
[----:B------:R-:W1:Y:S01]  /*8980*/  MUFU.EX2 R23, R23 ;  /* 0x0000001700177308 */ /* 0x000e620000000800 */
[----:B---3--:R-:W-:Y:S01]  /*8990*/  FADD.FTZ R163, R20, R163 ;  /* 0x000000a314a37221 */ /* 0x008fe20000010000 */
[----:B--2---:R-:W-:-:S06]  /*89a0*/  FMNMX.FTZ R7, R7, R174, !PT ;  /* 0x000000ae07077209 */ /* 0x004fcc0007810000 */
[----:B------:R-:W2:Y:S01]  /*89b0*/  MUFU.EX2 R165, R165 ;  /* 0x000000a500a57308 */ /* 0x000ea20000000800 */
[----:B------:R-:W3:Y:S01]  /*89c0*/  SHFL.BFLY PT, R174, R7, 0x1, 0x1f ;  /* 0x0c201f0007ae7f89 */ /* 0x000ee200000e0000 */
[----:B0-----:R-:W-:-:S06]  /*89d0*/  FADD.FTZ R163, R21, R163 ;  /* 0x000000a315a37221 */ /* 0x001fcc0000010000 */
[----:B------:R-:W-:Y:S01]  /*89e0*/  MUFU.EX2 R157, R157 ;  /* 0x0000009d009d7308 */ /* 0x000fe20000000800 */
[----:B-1----:R-:W-:-:S04]  /*89f0*/  FADD.FTZ R163, R23, R163 ;  /* 0x000000a317a37221 */ /* 0x002fc80000010000 */
[----:B--2---:R-:W-:Y:S01]  /*8a00*/  FADD.FTZ R163, R165, R163 ;  /* 0x000000a3a5a37221 */ /* 0x004fe20000010000 */
[----:B---3--:R-:W-:Y:S02]  /*8a10*/  FMNMX.FTZ R7, R7, R174, !PT ;  /* 0x000000ae07077209 */ /* 0x008fe40007810000 */
[----:B------:R0:W-:Y:S03]  /*8a20*/  MUFU.EX2 R174, R153 ;  /* 0x0000009900ae7308 */ /* 0x0001e60000000800 */
[----:B------:R-:W-:-:S04]  /*8a30*/  FADD.FTZ R4, -R7, R4 ;  /* 0x0000000407047221 */ /* 0x000fc80000010100 */
[----:B------:R-:W-:Y:S01]  /*8a40*/  FMUL.FTZ R4, R4, UR15 ;  /* 0x0000000f04047c20 */ /* 0x000fe20008410000 */
[----:B0-----:R-:W-:-:S05]  /*8a50*/  FMUL.FTZ R153, R7, UR15 ;  /* 0x0000000f07997c20 */ /* 0x001fca0008410000 */
[----:B------:R-:W0:Y:S01]  /*8a60*/  MUFU.EX2 R4, R4 ;  /* 0x0000000400047308 */ /* 0x000e220000000800 */
        /* <DEDUP_REMOVED lines=14> */
[--C-:B------:R-:W-:Y:S01]  /*8b50*/  FFMA.FTZ R173, R173, UR15, -R153.reuse ;  /* 0x0000000fadad7c23 */ /* 0x100fe20008010899 */
[----:B------:R-:W-:Y:S01]  /*8b60*/  MUFU.EX2 R155, R155 ;  /* 0x0000009b009b7308 */ /* 0x000fe20000000800 */
[----:B0-----:R0:W-:Y:S01]  /*8b70*/  @!P3 STS [R175+0x38420], R4 ;  /* 0x03842004af00b388 */ /* 0x0011e20000000800 */
[----:B-1----:R-:W-:Y:S01]  /*8b80*/  FFMA.FTZ R160, R168, UR15, -R153 ;  /* 0x0000000fa8a07c23 */ /* 0x002fe20008010899 */
[----:B------:R-:W-:Y:S01]  /*8b90*/  FADD.FTZ R163, R174, R163 ;  /* 0x000000a3aea37221 */ /* 0x000fe20000010000 */
        /* <DEDUP_REMOVED lines=12> */
[----:B0-----:R0:W1:Y:S01]  /*8c60*/  MUFU.EX2 R175, R156 ;  /* 0x0000009c00af7308 */ /* 0x0010620000000800 */
        /* <DEDUP_REMOVED lines=8> */
[----:B0-----:R-:W-:Y:S01]  /*8cf0*/  FFMA.FTZ R156, R8, UR15, -R153 ;  /* 0x0000000f089c7c23 */ /* 0x001fe20008010899 */
[-C--:B------:R-:W-:Y:S01]  /*8d00*/  FMUL.FTZ R62, R62, R4.reuse ;  /* 0x000000043e3e7220 */ /* 0x080fe20000410000 */
[-C--:B------:R-:W-:Y:S01]  /*8d10*/  FMUL.FTZ R63, R63, R4.reuse ;  /* 0x000000043f3f7220 */ /* 0x080fe20000410000 */
[-C--:B------:R-:W-:Y:S01]  /*8d20*/  FMUL.FTZ R66, R66, R4.reuse ;  /* 0x0000000442427220 */ /* 0x080fe20000410000 */
[-C--:B------:R-:W-:Y:S01]  /*8d30*/  FMUL.FTZ R67, R67, R4.reuse ;  /* 0x0000000443437220 */ /* 0x080fe20000410000 */
[-C--:B------:R-:W-:Y:S01]  /*8d40*/  FMUL.FTZ R70, R70, R4.reuse ;  /* 0x0000000446467220 */ /* 0x080fe20000410000 */
[-C--:B------:R-:W-:Y:S01]  /*8d50*/  FMUL.FTZ R71, R71, R4.reuse ;  /* 0x0000000447477220 */ /* 0x080fe20000410000 */
[----:B------:R0:W2:Y:S01]  /*8d60*/  MUFU.EX2 R153, R154 ;  /* 0x0000009a00997308 */ /* 0x0000a20000000800 */
[----:B-1----:R-:W-:Y:S01]  /*8d70*/  FADD.FTZ R163, R175, R163 ;  /* 0x000000a3afa37221 */ /* 0x002fe20000010000 */
[-C--:B------:R-:W-:Y:S01]  /*8d80*/  FMUL.FTZ R74, R74, R4.reuse ;  /* 0x000000044a4a7220 */ /* 0x080fe20000410000 */
[-C--:B------:R-:W-:Y:S01]  /*8d90*/  FMUL.FTZ R75, R75, R4.reuse ;  /* 0x000000044b4b7220 */ /* 0x080fe20000410000 */
[-C--:B------:R-:W-:Y:S01]  /*8da0*/  FMUL.FTZ R78, R78, R4.reuse ;  /* 0x000000044e4e7220 */ /* 0x080fe20000410000 */
[----:B------:R-:W-:Y:S01]  /*8db0*/  FADD.FTZ R163, R157, R163 ;  /* 0x000000a39da37221 */ /* 0x000fe20000010000 */
[-C--:B------:R-:W-:Y:S01]  /*8dc0*/  FMUL.FTZ R79, R79, R4.reuse ;  /* 0x000000044f4f7220 */ /* 0x080fe20000410000 */
[----:B------:R-:W-:Y:S01]  /*8dd0*/  FMUL.FTZ R82, R82, R4 ;  /* 0x0000000452527220 */ /* 0x000fe20000410000 */
[----:B------:R1:W3:Y:S01]  /*8de0*/  MUFU.EX2 R8, R158 ;  /* 0x0000009e00087308 */ /* 0x0002e20000000800 */
[----:B0-----:R-:W-:Y:S01]  /*8df0*/  F2FP.BF16.F32.PACK_AB R154, R11, R10 ;  /* 0x0000000a0b9a723e */ /* 0x001fe200000010ff */
        /* <DEDUP_REMOVED lines=8> */
[----:B------:R-:W-:Y:S01]  /*8e80*/  F2FP.BF16.F32.PACK_AB R153, R155, R153 ;  /* 0x000000999b99723e */ /* 0x000fe200000010ff */
[----:B------:R-:W-:Y:S01]  /*8e90*/  FMUL.FTZ R95, R95, R4 ;  /* 0x000000045f5f7220 */ /* 0x000fe20000410000 */
[----:B-1----:R-:W-:Y:S01]  /*8ea0*/  F2FP.BF16.F32.PACK_AB R158, R164, R14 ;  /* 0x0000000ea49e723e */ /* 0x002fe200000010ff */
[----:B------:R-:W-:Y:S01]  /*8eb0*/  FADD.FTZ R5, R155, R5 ;  /* 0x000000059b057221 */ /* 0x000fe20000010000 */
[----:B------:R-:W-:Y:S01]  /*8ec0*/  F2FP.BF16.F32.PACK_AB R164, R175, R174 ;  /* 0x000000aeafa4723e */ /* 0x000fe200000010ff */
[----:B------:R-:W-:Y:S01]  /*8ed0*/  FMUL.FTZ R98, R98, R4 ;  /* 0x0000000462627220 */ /* 0x000fe20000410000 */
[----:B------:R1:W-:Y:S01]  /*8ee0*/  MUFU.EX2 R179, R162 ;  /* 0x000000a200b37308 */ /* 0x0003e20000000800 */
[----:B---3--:R-:W-:Y:S01]  /*8ef0*/  F2FP.BF16.F32.PACK_AB R155, R168, R8 ;  /* 0x00000008a89b723e */ /* 0x008fe200000010ff */
[----:B------:R-:W-:Y:S01]  /*8f00*/  BAR.SYNC.DEFER_BLOCKING 0xf, 0x100 ;  /* 0x03c4000000007b1d */ /* 0x000fe20000010000 */
[----:B0-----:R-:W-:Y:S01]  /*8f10*/  F2FP.BF16.F32.PACK_AB R156, R13, R12 ;  /* 0x0000000c0d9c723e */ /* 0x001fe200000010ff */
[-C--:B------:R-:W-:Y:S01]  /*8f20*/  FMUL.FTZ R99, R99, R4.reuse ;  /* 0x0000000463637220 */ /* 0x080fe20000410000 */
[-C--:B------:R-:W-:Y:S01]  /*8f30*/  FMUL.FTZ R102, R102, R4.reuse ;  /* 0x0000000466667220 */ /* 0x080fe20000410000 */
[-C--:B------:R-:W-:Y:S01]  /*8f40*/  FMUL.FTZ R103, R103, R4.reuse ;  /* 0x0000000467677220 */ /* 0x080fe20000410000 */
        /* <DEDUP_REMOVED lines=9> */
[----:B------:R1:W-:Y:S01]  /*8fe0*/  MUFU.EX2 R180, R3 ;  /* 0x0000000300b47308 */ /* 0x0003e20000000800 */
        /* <DEDUP_REMOVED lines=8> */
[C---:B-1----:R-:W-:Y:S01]  /*9070*/  FADD.FTZ R3, R166.reuse, R163 ;  /* 0x000000a3a6037221 */ /* 0x042fe20000010000 */
[----:B------:R-:W-:Y:S01]  /*9080*/  F2FP.BF16.F32.PACK_AB R166, R166, R157 ;  /* 0x0000009da6a6723e */ /* 0x000fe200000010ff */
[-C--:B------:R-:W-:Y:S01]  /*9090*/  FMUL.FTZ R134, R134, R4.reuse ;  /* 0x0000000486867220 */ /* 0x080fe20000410000 */
[----:B----4-:R-:W-:Y:S01]  /*90a0*/  F2FP.BF16.F32.PACK_AB R157, R170, R169 ;  /* 0x000000a9aa9d723e */ /* 0x010fe200000010ff */
[-C--:B------:R-:W-:Y:S01]  /*90b0*/  FMUL.FTZ R135, R135, R4.reuse ;  /* 0x0000000487877220 */ /* 0x080fe20000410000 */
[----:B0-----:R-:W-:Y:S01]  /*90c0*/  F2FP.BF16.F32.PACK_AB R159, R176, R179 ;  /* 0x000000b3b09f723e */ /* 0x001fe200000010ff */
        /* <DEDUP_REMOVED lines=11> */
[----:B------:R0:W-:Y:S01]  /*9180*/  STSM.16.M88.4 [R19+0x36400], R152 ;  /* 0x0364009813007844 */ /* 0x0001e20000000200 */
[----:B--2---:R-:W-:Y:S01]  /*9190*/  F2FP.BF16.F32.PACK_AB R161, R10, R180 ;  /* 0x000000b40aa1723e */ /* 0x004fe200000010ff */
[----:B------:R-:W-:Y:S01]  /*91a0*/  FADD.FTZ R5, R8, R5 ;  /* 0x0000000508057221 */ /* 0x000fe20000010000 */
[----:B------:R-:W-:Y:S01]  /*91b0*/  IMAD.MOV.U32 R4, RZ, RZ, R7 ;  /* 0x000000ffff047224 */ /* 0x000fe200078e0007 */
[----:B------:R0:W-:Y:S01]  /*91c0*/  STSM.16.M88.4 [R184], R156 ;  /* 0x0000009cb8007844 */ /* 0x0001e20000000200 */
[----:B------:R-:W-:Y:S01]  /*91d0*/  IMAD.MOV.U32 R8, RZ, RZ, R6 ;  /* 0x000000ffff087224 */ /* 0x000fe200078e0006 */
[----:B------:R-:W-:Y:S01]  /*91e0*/  MUFU.EX2 R178, R178 ;  /* 0x000000b200b27308 */ /* 0x000fe20000000800 */
[----:B------:R-:W-:-:S04]  /*91f0*/  FADD.FTZ R5, R168, R5 ;  /* 0x00000005a8057221 */ /* 0x000fc80000010000 */
[----:B------:R-:W-:-:S03]  /*9200*/  FADD.FTZ R5, R169, R5 ;  /* 0x00000005a9057221 */ /* 0x000fc60000010000 */
[----:B------:R-:W2:Y:S01]  /*9210*/  MUFU.EX2 R171, R171 ;  /* 0x000000ab00ab7308 */ /* 0x000ea20000000800 */
[----:B-1----:R-:W-:Y:S01]  /*9220*/  F2FP.BF16.F32.PACK_AB R163, R177, R11 ;  /* 0x0000000bb1a3723e */ /* 0x002fe200000010ff */
[----:B------:R-:W-:-:S04]  /*9230*/  FADD.FTZ R170, R170, R5 ;  /* 0x00000005aaaa7221 */ /* 0x000fc80000010000 */
[----:B------:R0:W-:Y:S01]  /*9240*/  STSM.16.M88.4 [R186], R160 ;  /* 0x000000a0ba007844 */ /* 0x0001e20000000200 */
[----:B------:R-:W-:Y:S01]  /*9250*/  FADD.FTZ R179, R179, R170 ;  /* 0x000000aab3b37221 */ /* 0x000fe20000010000 */
[----:B------:R-:W-:Y:S03]  /*9260*/  MUFU.EX2 R172, R172 ;  /* 0x000000ac00ac7308 */ /* 0x000fe60000000800 */
[----:B------:R-:W-:-:S04]  /*9270*/  FADD.FTZ R179, R176, R179 ;  /* 0x000000b3b0b37221 */ /* 0x000fc80000010000 */
[----:B------:R-:W-:Y:S01]  /*9280*/  FADD.FTZ R179, R180, R179 ;  /* 0x000000b3b4b37221 */ /* 0x000fe20000010000 */
[----:B------:R-:W1:Y:S01]  /*9290*/  MUFU.EX2 R173, R173 ;  /* 0x000000ad00ad7308 */ /* 0x000e620000000800 */
[----:B--2---:R-:W-:Y:S02]  /*92a0*/  F2FP.BF16.F32.PACK_AB R165, R171, R178 ;  /* 0x000000b2aba5723e */ /* 0x004fe400000010ff */
[----:B------:R-:W-:-:S04]  /*92b0*/  FADD.FTZ R10, R10, R179 ;  /* 0x000000b30a0a7221 */ /* 0x000fc80000010000 */
[----:B------:R-:W-:-:S04]  /*92c0*/  FADD.FTZ R10, R11, R10 ;  /* 0x0000000a0b0a7221 */ /* 0x000fc80000010000 */
[----:B------:R-:W-:-:S04]  /*92d0*/  FADD.FTZ R177, R177, R10 ;  /* 0x0000000ab1b17221 */ /* 0x000fc80000010000 */
[----:B------:R-:W-:Y:S01]  /*92e0*/  FADD.FTZ R178, R178, R177 ;  /* 0x000000b1b2b27221 */ /* 0x000fe20000010000 */
[----:B-1----:R-:W-:-:S03]  /*92f0*/  F2FP.BF16.F32.PACK_AB R167, R173, R172 ;  /* 0x000000acada7723e */ /* 0x002fc600000010ff */
[----:B------:R-:W-:Y:S02]  /*9300*/  FADD.FTZ R171, R171, R178 ;  /* 0x000000b2abab7221 */ /* 0x000fe40000010000 */
[----:B------:R0:W-:Y:S01]  /*9310*/  STSM.16.M88.4 [R185], R164 ;  /* 0x000000a4b9007844 */ /* 0x0001e20000000200 */
[----:B------:R-:W-:Y:S01]  /*9320*/  WARPGROUP.ARRIVE ;  /* 0x00000000000079c5 */ /* 0x000fe20000000000 */
[----:B------:R-:W-:-:S04]  /*9330*/  FADD.FTZ R172, R172, R171 ;  /* 0x000000abacac7221 */ /* 0x000fc80000010000 */
[----:B------:R-:W-:Y:S01]  /*9340*/  FADD.FTZ R5, R173, R172 ;  /* 0x000000acad057221 */ /* 0x000fe20000010000 */
[----:B------:R-:W-:Y:S01]  /*9350*/  HGMMA.64x256x16.F32.BF16 R24, R152, gdesc[UR16].tnspB, R24, gsb0 ;  /* 0x43e0001098187df0 */ /* 0x000fe20008001818 */
[----:B------:R-:W-:Y:S01]  /*9360*/  UMOV UR18, UR14 ;  /* 0x0000000e00127c82 */ /* 0x000fe20008000000 */
[----:B------:R-:W-:Y:S01]  /*9370*/  UMOV UR19, 0x40000040 ;  /* 0x4000004000137882 */ /* 0x000fe20000000000 */
[----:B------:R-:W-:Y:S02]  /*9380*/  UIADD3 UR14, UR10, 0x100, URZ ;  /* 0x000001000a0e7890 */ /* 0x000fe4000fffe03f */
[----:B------:R-:W-:Y:S01]  /*9390*/  UIADD3 UR10, UR10, 0x180, URZ ;  /* 0x000001800a0a7890 */ /* 0x000fe2000fffe03f */
[----:B------:R-:W-:Y:S02]  /*93a0*/  WARPGROUP.DEPBAR.LE gsb0, 0x0 ;  /* 0x00008000000079c5 */ /* 0x000fe40000010000 */
[----:B------:R-:W-:-:S15]  /*93b0*/  WARPGROUP.ARRIVE ;  /* 0x00000000000079c5 */ /* 0x000fde0000000000 */
[----:B------:R-:W-:-:S05]  /*93c0*/  NOP ;  /* 0x0000000000007918 */ /* 0x000fca0000000000 */
[----:B------:R-:W-:Y:S01]  /*93d0*/  HGMMA.64x256x16.F32.BF16 R24, R156, gdesc[UR16].tnspB, R24, gsb0 ;  /* 0x43e000109c187df0 */ /* 0x000fe20008001818 */
[----:B------:R-:W-:Y:S01]  /*93e0*/  UMOV UR18, UR14 ;  /* 0x0000000e00127c82 */ /* 0x000fe20008000000 */
[----:B------:R-:W-:Y:S01]  /*93f0*/  UMOV UR19, 0x40000040 ;  /* 0x4000004000137882 */ /* 0x000fe20000000000 */
[----:B------:R-:W-:Y:S02]  /*9400*/  WARPGROUP.DEPBAR.LE gsb0, 0x0 ;  /* 0x00008000000079c5 */ /* 0x000fe40000010000 */
[----:B------:R-:W-:-:S15]  /*9410*/  WARPGROUP.ARRIVE ;  /* 0x00000000000079c5 */ /* 0x000fde0000000000 */
[----:B------:R-:W-:-:S08]  /*9420*/  NOP ;  /* 0x0000000000007918 */ /* 0x000fd00000000000 */
        /* <DEDUP_REMOVED lines=19> */
.L_x_1073:
[----:B------:R-:W2:Y:S01]  /*9560*/  SHFL.BFLY PT, R0, R3, 0x2, 0x1f ;  /* 0x0c401f0003007f89 */ /* 0x000ea200000e0000 */
[----:B01----:R-:W-:Y:S01]  /*9570*/  IMAD.MOV.U32 R152, RZ, RZ, -0x800000 ;  /* 0xff800000ff987424 */ /* 0x003fe200078e00ff */
[----:B------:R-:W-:Y:S02]  /*9580*/  UIADD3 UR40, UR40, 0x1, URZ ;  /* 0x0000000128287890 */ /* 0x000fe4000fffe03f */
[----:B------:R-:W0:Y:S01]  /*9590*/  SHFL.BFLY PT, R4, R5, 0x2, 0x1f ;  /* 0x0c401f0005047f89 */ /* 0x000e2200000e0000 */
[----:B------:R-:W-:Y:S08]  /*95a0*/  BAR.ARV 0x8, 0x100 ;  /* 0x0204000000007b1d */ /* 0x000ff00000002000 */
[----:B------:R-:W-:Y:S01]  /*95b0*/  BAR.SYNC.DEFER_BLOCKING 0xf, 0x100 ;  /* 0x03c4000000007b1d */ /* 0x000fe20000010000 */
[----:B--2---:R-:W-:Y:S01]  /*95c0*/  FADD.FTZ R0, R0, R3 ;  /* 0x0000000300007221 */ /* 0x004fe20000010000 */
[----:B------:R-:W-:-:S02]  /*95d0*/  IMAD.U32 R3, RZ, RZ, UR15 ;  /* 0x0000000fff037e24 */ /* 0x000fc4000f8e00ff */
[----:B0-----:R-:W-:Y:S02]  /*95e0*/  FADD.FTZ R4, R4, R5 ;  /* 0x0000000504047221 */ /* 0x001fe40000010000 */
[----:B------:R-:W0:Y:S04]  /*95f0*/  SHFL.BFLY PT, R9, R0, 0x1, 0x1f ;  /* 0x0c201f0000097f89 */ /* 0x000e2800000e0000 */
[----:B------:R-:W1:Y:S01]  /*9600*/  SHFL.BFLY PT, R11, R4, 0x1, 0x1f ;  /* 0x0c201f00040b7f89 */ /* 0x000e6200000e0000 */
[----:B0-----:R-:W-:Y:S01]  /*9610*/  FADD.FTZ R10, R0, R9 ;  /* 0x00000009000a7221 */ /* 0x001fe20000010000 */
[----:B-1----:R-:W-:-:S04]  /*9620*/  FADD.FTZ R11, R4, R11 ;  /* 0x0000000b040b7221 */ /* 0x002fc80000010000 */
[----:B------:R-:W-:Y:S01]  /*9630*/  FSETP.NE.FTZ.AND P0, PT, R10, RZ, PT ;  /* 0x000000ff0a00720b */ /* 0x000fe20003f15000 */
[----:B------:R-:W-:Y:S01]  /*9640*/  IMAD.MOV.U32 R4, RZ, RZ, RZ ;  /* 0x000000ffff047224 */ /* 0x000fe200078e00ff */
[----:B------:R-:W-:-:S11]  /*9650*/  FSETP.NE.FTZ.AND P1, PT, R11, RZ, PT ;  /* 0x000000ff0b00720b */ /* 0x000fd60003f35000 */
[----:B------:R-:W0:Y:S01]  /*9660*/  @P0 MUFU.LG2 R8, R10 ;  /* 0x0000000a00080308 */ /* 0x000e220000000c00 */
[----:B------:R-:W-:Y:S01]  /*9670*/  @P0 FMUL.FTZ R5, R3, 0.69314718246459960938 ;  /* 0x3f31721803050820 */ /* 0x000fe20000410000 */
[----:B------:R-:W-:-:S06]  /*9680*/  IMAD.MOV.U32 R3, RZ, RZ, -0x800000 ;  /* 0xff800000ff037424 */ /* 0x000fcc00078e00ff */
[----:B------:R-:W1:Y:S08]  /*9690*/  @P1 MUFU.LG2 R9, R11 ;  /* 0x0000000b00091308 */ /* 0x000e700000000c00 */
[----:B------:R-:W2:Y:S01]  /*96a0*/  @P0 MUFU.RCP R4, R10 ;  /* 0x0000000a00040308 */ /* 0x000ea20000001000 */
[----:B0-----:R-:W-:-:S04]  /*96b0*/  @P0 FMUL.FTZ R8, R8, 0.69314718246459960938 ;  /* 0x3f31721808080820 */ /* 0x001fc80000410000 */
[----:B------:R-:W-:Y:S01]  /*96c0*/  @P0 FFMA.FTZ R3, R5, R6, R8 ;  /* 0x0000000605030223 */ /* 0x000fe20000010008 */
[----:B------:R-:W-:Y:S01]  /*96d0*/  IMAD.U32 R5, RZ, RZ, UR15 ;  /* 0x0000000fff057e24 */ /* 0x000fe2000f8e00ff */
[----:B------:R-:W-:Y:S01]  /*96e0*/  ISETP.NE.AND P0, PT, R17, RZ, PT ;  /* 0x000000ff1100720c */ /* 0x000fe20003f05270 */
[----:B-1----:R-:W-:Y:S02]  /*96f0*/  @P1 FMUL.FTZ R0, R9, 0.69314718246459960938 ;  /* 0x3f31721809001820 */ /* 0x002fe40000410000 */
[----:B------:R-:W-:-:S04]  /*9700*/  @P1 FMUL.FTZ R5, R5, 0.69314718246459960938 ;  /* 0x3f31721805051820 */ /* 0x000fc80000410000 */
[----:B------:R-:W-:Y:S01]  /*9710*/  @P1 FFMA.FTZ R152, R5, R7, R0 ;  /* 0x0000000705981223 */ /* 0x000fe20000010000 */
[----:B------:R-:W-:Y:S02]  /*9720*/  IMAD.MOV.U32 R0, RZ, RZ, RZ ;  /* 0x000000ffff007224 */ /* 0x000fe400078e00ff */
[----:B------:R-:W-:Y:S01]  /*9730*/  IMAD.U32 R5, RZ, RZ, UR37 ;  /* 0x00000025ff057e24 */ /* 0x000fe2000f8e00ff */
[----:B------:R-:W-:Y:S01]  /*9740*/  UIADD3 UR37, UR37, 0x1, URZ ;  /* 0x0000000125257890 */ /* 0x000fe2000fffe03f */
[-C--:B--2---:R-:W-:Y:S01]  /*9750*/  FMUL.FTZ R24, R24, R4.reuse ;  /* 0x0000000418187220 */ /* 0x084fe20000410000 */
[-C--:B------:R-:W-:Y:S01]  /*9760*/  FMUL.FTZ R25, R25, R4.reuse ;  /* 0x0000000419197220 */ /* 0x080fe20000410000 */
[----:B------:R-:W0:Y:S01]  /*9770*/  @P1 MUFU.RCP R0, R11 ;  /* 0x0000000b00001308 */ /* 0x000e220000001000 */
[----:B------:R-:W-:Y:S01]  /*9780*/  @!P0 IMAD R5, R5, 0x40, R16 ;  /* 0x0000004005058824 */ /* 0x000fe200078e0210 */
[----:B------:R-:W-:Y:S01]  /*9790*/  UISETP.NE.AND UP0, UPT, UR37, 0x2, UPT ;  /* 0x000000022500788c */ /* 0x000fe2000bf05270 */
[-C--:B------:R-:W-:Y:S01]  /*97a0*/  FMUL.FTZ R28, R28, R4.reuse ;  /* 0x000000041c1c7220 */ /* 0x080fe20000410000 */
[-C--:B------:R-:W-:Y:S01]  /*97b0*/  FMUL.FTZ R29, R29, R4.reuse ;  /* 0x000000041d1d7220 */ /* 0x080fe20000410000 */
[-C--:B------:R-:W-:Y:S01]  /*97c0*/  FMUL.FTZ R32, R32, R4.reuse ;  /* 0x0000000420207220 */ /* 0x080fe20000410000 */
[----:B------:R-:W-:Y:S01]  /*97d0*/  @!P0 LEA R5, R5, UR41, 0x2 ;  /* 0x0000002905058c11 */ /* 0x000fe2000f8e10ff */
[----:B------:R-:W-:Y:S01]  /*97e0*/  USEL UR4, URZ, 0x1, UP0 ;  /* 0x000000013f047887 */ /* 0x000fe20008000000 */
        /* <DEDUP_REMOVED lines=126> */
[----:B------:R-:W-:-:S02]  /*9fd0*/  USEL UR37, UR37, URZ, UP0 ;  /* 0x0000003f25257287 */ /* 0x000fc40008000000 */
[----:B------:R-:W-:Y:S01]  /*9fe0*/  ULOP3.LUT UR36, UR36, UR4, URZ, 0x3c, !UPT ;  /* 0x0000000424247292 */ /* 0x000fe2000f8e3c3f */
[----:B-1----:R-:W-:Y:S11]  /*9ff0*/  BAR.ARV 0xe, 0x100 ;  /* 0x0384000000007b1d */ /* 0x002ff60000002000 */
.L_x_1058:
[----:B------:R-:W0:Y:S08]  /*a000*/  S2UR UR4, SR_CgaCtaId ;  /* 0x00000000000479c3 */ /* 0x000e300000008800 */
[----:B------:R-:W-:Y:S06]  /*a010*/  BAR.SYNC.DEFER_BLOCKING 0x5, 0x180 ;  /* 0x0146000000007b1d */ /* 0x000fec0000010000 */
[----:B------:R-:W-:Y:S01]  /*a020*/  UMOV UR41, 0x400 ;  /* 0x0000040000297882 */ /* 0x000fe20000000000 */
[----:B------:R-:W-:Y:S01]  /*a030*/  BSSY B0, `(.L_x_1083) ;  /* 0x0000480000007945 */ /* 0x000fe20003800000 */
[----:B0-----:R-:W-:-:S09]  /*a040*/  ULEA UR41, UR4, UR41, 0x18 ;  /* 0x0000002904297291 */ /* 0x001fd2000f8ec03f */
[----:B------:R-:W0:Y:S02]  /*a050*/  LDS.128 R4, [UR41+0x388d0] ;  /* 0x0388d029ff047984 */ /* 0x000e240008000c00 */
[----:B0-----:R-:W-:Y:S02]  /*a060*/  R2UR UR4, R5 ;  /* 0x00000000050472ca */ /* 0x001fe400000e0000 */
[----:B------:R-:W-:Y:S01]  /*a070*/  R2UR UR5, R7 ;  /* 0x00000000070572ca */ /* 0x000fe200000e0000 */
[----:B------:R-:W-:Y:S06]  /*a080*/  BAR.ARV 0x4, 0x180 ;  /* 0x0106000000007b1d */ /* 0x000fec0000002000 */
[----:B------:R-:W-:Y:S08]  /*a090*/  @P0 BRA `(.L_x_1084) ;  /* 0x0000003800200947 */ /* 0x000ff00003800000 */
[----:B------:R-:W2:Y:S01]  /*a0a0*/  LDL R0, [R1+0x70] ;  /* 0x0000700001007983 */ /* 0x000ea20000100800 */
[----:B------:R-:W0:Y:S01]  /*a0b0*/  S2UR UR8, SR_SWINHI ;  /* 0x00000000000879c3 */ /* 0x000e220000002f00 */
[----:B------:R-:W-:Y:S01]  /*a0c0*/  F2FP.BF16.F32.PACK_AB R23, R71, R70 ;  /* 0x000000464717723e */ /* 0x000fe200000010ff */
[----:B------:R-:W-:Y:S01]  /*a0d0*/  UMOV UR6, UR41 ;  /* 0x0000002900067c82 */ /* 0x000fe20008000000 */
[----:B0-----:R-:W-:Y:S01]  /*a0e0*/  UMOV UR7, UR8 ;  /* 0x0000000800077c82 */ /* 0x001fe20008000000 */
[----:B------:R-:W-:Y:S02]  /*a0f0*/  IMAD.U32 R4, RZ, RZ, UR6 ;  /* 0x00000006ff047e24 */ /* 0x000fe4000f8e00ff */
[----:B------:R-:W-:Y:S01]  /*a100*/  IMAD.U32 R5, RZ, RZ, UR7 ;  /* 0x00000007ff057e24 */ /* 0x000fe2000f8e00ff */
[----:B------:R-:W-:Y:S01]  /*a110*/  ULDC.64 UR6, c[0x0][0xd08] ;  /* 0x0003420000067ab9 */ /* 0x000fe20000000a00 */
[----:B------:R-:W-:Y:S01]  /*a120*/  BAR.SYNC.DEFER_BLOCKING 0x1, 0x100 ;  /* 0x0044000000007b1d */ /* 0x000fe20000010000 */
[----:B--2---:R-:W-:-:S03]  /*a130*/  IMAD.WIDE R20, R0, 0x2, R4 ;  /* 0x0000000200147825 */ /* 0x004fc600078e0204 */
[C---:B------:R-:W-:Y:S02]  /*a140*/  IADD3 R9, P6, R20.reuse, 0x6060, RZ ;  /* 0x0000606014097810 */ /* 0x040fe40007fde0ff */
[C---:B------:R-:W-:Y:S02]  /*a150*/  IADD3 R13, P1, R20.reuse, 0x6020, RZ ;  /* 0x00006020140d7810 */ /* 0x040fe40007f3e0ff */
[----:B------:R-:W-:Y:S02]  /*a160*/  LOP3.LUT R8, R9, 0x380, RZ, 0xc0, !PT ;  /* 0x0000038009087812 */ /* 0x000fe400078ec0ff */
[----:B------:R-:W-:Y:S02]  /*a170*/  IADD3 R11, P0, R20, 0x6040, RZ ;  /* 0x00006040140b7810 */ /* 0x000fe40007f1e0ff */
[----:B------:R-:W-:Y:S02]  /*a180*/  SHF.R.U64 R8, R8, 0x3, RZ ;  /* 0x0000000308087819 */ /* 0x000fe400000012ff */
[----:B------:R-:W-:-:S02]  /*a190*/  LOP3.LUT R12, R13, 0x380, RZ, 0xc0, !PT ;  /* 0x000003800d0c7812 */ /* 0x000fc400078ec0ff */
[----:B------:R-:W-:Y:S01]  /*a1a0*/  LOP3.LUT R8, R8, R9, RZ, 0x3c, !PT ;  /* 0x0000000908087212 */ /* 0x000fe200078e3cff */
[----:B------:R-:W-:Y:S01]  /*a1b0*/  IMAD.X R9, RZ, RZ, R21, P6 ;  /* 0x000000ffff097224 */ /* 0x000fe200030e0615 */
[----:B------:R-:W-:Y:S02]  /*a1c0*/  LOP3.LUT R10, R11, 0x380, RZ, 0xc0, !PT ;  /* 0x000003800b0a7812 */ /* 0x000fe400078ec0ff */
[----:B------:R-:W-:Y:S02]  /*a1d0*/  LOP3.LUT R0, R20, 0x380, RZ, 0xc0, !PT ;  /* 0x0000038014007812 */ /* 0x000fe400078ec0ff */
[----:B------:R-:W-:Y:S02]  /*a1e0*/  SHF.R.U64 R12, R12, 0x3, RZ ;  /* 0x000000030c0c7819 */ /* 0x000fe400000012ff */
[----:B------:R-:W-:Y:S02]  /*a1f0*/  SHF.R.U64 R10, R10, 0x3, RZ ;  /* 0x000000030a0a7819 */ /* 0x000fe400000012ff */
[----:B------:R-:W-:-:S02]  /*a200*/  SHF.R.U64 R0, R0, 0x3, RZ ;  /* 0x0000000300007819 */ /* 0x000fc400000012ff */
[----:B------:R-:W-:Y:S01]  /*a210*/  LOP3.LUT R12, R12, R13, RZ, 0x3c, !PT ;  /* 0x0000000d0c0c7212 */ /* 0x000fe200078e3cff */
[--C-:B------:R-:W-:Y:S01]  /*a220*/  IMAD.X R13, RZ, RZ, R21.reuse, P1 ;  /* 0x000000ffff0d7224 */ /* 0x100fe200008e0615 */
[----:B------:R-:W-:Y:S01]  /*a230*/  MOV R164, R8 ;  /* 0x0000000800a47202 */ /* 0x000fe20000000f00 */
[--C-:B------:R-:W-:Y:S01]  /*a240*/  IMAD.MOV.U32 R9, RZ, RZ, R21.reuse ;  /* 0x000000ffff097224 */ /* 0x100fe200078e0015 */
[----:B------:R-:W-:Y:S01]  /*a250*/  LOP3.LUT R10, R10, R11, RZ, 0x3c, !PT ;  /* 0x0000000b0a0a7212 */ /* 0x000fe200078e3cff */
[----:B------:R-:W-:Y:S01]  /*a260*/  IMAD.X R11, RZ, RZ, R21, P0 ;  /* 0x000000ffff0b7224 */ /* 0x000fe200000e0615 */
[----:B------:R-:W-:Y:S02]  /*a270*/  LOP3.LUT R8, R0, R20, RZ, 0x3c, !PT ;  /* 0x0000001400087212 */ /* 0x000fe400078e3cff */
[----:B------:R-:W-:Y:S02]  /*a280*/  IADD3 R162, P0, R20, 0x2060, RZ ;  /* 0x0000206014a27810 */ /* 0x000fe40007f1e0ff */
[----:B------:R-:W-:-:S02]  /*a290*/  MOV R18, R12 ;  /* 0x0000000c00127202 */ /* 0x000fc40000000f00 */
[----:B------:R-:W-:Y:S02]  /*a2a0*/  MOV R12, R8 ;  /* 0x00000008000c7202 */ /* 0x000fe40000000f00 */
[----:B------:R-:W0:Y:S01]  /*a2b0*/  LDC R9, c[0x0][0xbd4] ;  /* 0x0002f500ff097b82 */ /* 0x000e220000000800 */
[----:B------:R-:W-:Y:S02]  /*a2c0*/  LOP3.LUT R163, R162, 0x380, RZ, 0xc0, !PT ;  /* 0x00000380a2a37812 */ /* 0x000fe400078ec0ff */
[----:B------:R-:W-:Y:S02]  /*a2d0*/  IADD3 R154, P3, R20, 0x4060, RZ ;  /* 0x00004060149a7810 */ /* 0x000fe40007f7e0ff */
[----:B------:R-:W-:Y:S02]  /*a2e0*/  SHF.R.U64 R163, R163, 0x3, RZ ;  /* 0x00000003a3a37819 */ /* 0x000fe400000012ff */
[----:B------:R-:W-:Y:S02]  /*a2f0*/  LOP3.LUT R155, R154, 0x380, RZ, 0xc0, !PT ;  /* 0x000003809a9b7812 */ /* 0x000fe400078ec0ff */
[----:B------:R-:W-:Y:S01]  /*a300*/  LOP3.LUT R162, R163, R162, RZ, 0x3c, !PT ;  /* 0x000000a2a3a27212 */ /* 0x000fe200078e3cff */
[----:B------:R-:W-:Y:S01]  /*a310*/  IMAD.X R163, RZ, RZ, R21, P0 ;  /* 0x000000ffffa37224 */ /* 0x000fe200000e0615 */
[----:B------:R-:W-:-:S02]  /*a320*/  IADD3 R8, P0, R20, 0x2040, RZ ;  /* 0x0000204014087810 */ /* 0x000fc40007f1e0ff */
[----:B------:R-:W-:Y:S02]  /*a330*/  SHF.R.U64 R155, R155, 0x3, RZ ;  /* 0x000000039b9b7819 */ /* 0x000fe400000012ff */
[----:B------:R-:W-:Y:S02]  /*a340*/  LOP3.LUT R0, R8, 0x380, RZ, 0xc0, !PT ;  /* 0x0000038008007812 */ /* 0x000fe400078ec0ff */
[----:B------:R-:W-:Y:S02]  /*a350*/  ISETP.NE.AND P1, PT, R22, RZ, PT ;  /* 0x000000ff1600720c */ /* 0x000fe40003f25270 */
[----:B------:R-:W-:Y:S02]  /*a360*/  SHF.R.U64 R0, R0, 0x3, RZ ;  /* 0x0000000300007819 */ /* 0x000fe400000012ff */
[----:B------:R-:W-:Y:S01]  /*a370*/  LOP3.LUT R154, R155, R154, RZ, 0x3c, !PT ;  /* 0x0000009a9b9a7212 */ /* 0x000fe200078e3cff */
[----:B------:R-:W-:Y:S01]  /*a380*/  IMAD.X R155, RZ, RZ, R21, P3 ;  /* 0x000000ffff9b7224 */ /* 0x000fe200018e0615 */
[----:B------:R-:W-:-:S02]  /*a390*/  LOP3.LUT R8, R0, R8, RZ, 0x3c, !PT ;  /* 0x0000000800087212 */ /* 0x000fc400078e3cff */
[----:B0-----:R-:W-:Y:S01]  /*a3a0*/  SEL R0, R22, R9, P1 ;  /* 0x0000000916007207 */ /* 0x001fe20000800000 */
[----:B------:R-:W-:Y:S01]  /*a3b0*/  IMAD.X R9, RZ, RZ, R21, P0 ;  /* 0x000000ffff097224 */ /* 0x000fe200000e0615 */
[----:B------:R-:W-:Y:S02]  /*a3c0*/  MOV R154, R154 ;  /* 0x0000009a009a7202 */ /* 0x000fe40000000f00 */
[C---:B------:R-:W-:Y:S02]  /*a3d0*/  IADD3 R156, P4, R20.reuse, 0x4040, RZ ;  /* 0x00004040149c7810 */ /* 0x040fe40007f9e0ff */
[----:B------:R-:W-:Y:S02]  /*a3e0*/  MOV R155, R8 ;  /* 0x00000008009b7202 */ /* 0x000fe40000000f00 */
[----:B------:R-:W-:Y:S02]  /*a3f0*/  IADD3 R8, P0, R20, 0x2020, RZ ;  /* 0x0000202014087810 */ /* 0x000fe40007f1e0ff */
[----:B------:R-:W-:-:S02]  /*a400*/  LOP3.LUT R157, R156, 0x380, RZ, 0xc0, !PT ;  /* 0x000003809c9d7812 */ /* 0x000fc400078ec0ff */
[----:B------:R-:W-:Y:S02]  /*a410*/  LOP3.LUT R9, R8, 0x380, RZ, 0xc0, !PT ;  /* 0x0000038008097812 */ /* 0x000fe400078ec0ff */
[----:B------:R-:W-:Y:S02]  /*a420*/  SHF.R.U64 R157, R157, 0x3, RZ ;  /* 0x000000039d9d7819 */ /* 0x000fe400000012ff */
[----:B------:R-:W-:Y:S02]  /*a430*/  SHF.R.U64 R9, R9, 0x3, RZ ;  /* 0x0000000309097819 */ /* 0x000fe400000012ff */
[----:B------:R-:W-:Y:S01]  /*a440*/  LOP3.LUT R156, R157, R156, RZ, 0x3c, !PT ;  /* 0x0000009c9d9c7212 */ /* 0x000fe200078e3cff */
[--C-:B------:R-:W-:Y:S01]  /*a450*/  IMAD.X R157, RZ, RZ, R21.reuse, P4 ;  /* 0x000000ffff9d7224 */ /* 0x100fe200020e0615 */
[----:B------:R-:W-:Y:S01]  /*a460*/  LOP3.LUT R8, R9, R8, RZ, 0x3c, !PT ;  /* 0x0000000809087212 */ /* 0x000fe200078e3cff */
[----:B------:R-:W-:Y:S01]  /*a470*/  IMAD.X R9, RZ, RZ, R21, P0 ;  /* 0x000000ffff097224 */ /* 0x000fe200000e0615 */
[----:B------:R-:W-:-:S02]  /*a480*/  MOV R153, R10 ;  /* 0x0000000a00997202 */ /* 0x000fc40000000f00 */
[----:B------:R-:W-:Y:S02]  /*a490*/  MOV R156, R156 ;  /* 0x0000009c009c7202 */ /* 0x000fe40000000f00 */
[----:B------:R-:W-:Y:S02]  /*a4a0*/  MOV R157, R8 ;  /* 0x00000008009d7202 */ /* 0x000fe40000000f00 */
[----:B------:R-:W-:Y:S02]  /*a4b0*/  F2FP.BF16.F32.PACK_AB R8, R25, R24 ;  /* 0x000000181908723e */ /* 0x000fe400000010ff */
[----:B------:R-:W-:Y:S02]  /*a4c0*/  F2FP.BF16.F32.PACK_AB R9, R27, R26 ;  /* 0x0000001a1b09723e */ /* 0x000fe400000010ff */
[----:B------:R-:W-:Y:S02]  /*a4d0*/  F2FP.BF16.F32.PACK_AB R10, R29, R28 ;  /* 0x0000001c1d0a723e */ /* 0x000fe400000010ff */
[----:B------:R-:W-:-:S02]  /*a4e0*/  F2FP.BF16.F32.PACK_AB R11, R31, R30 ;  /* 0x0000001e1f0b723e */ /* 0x000fc400000010ff */
[----:B------:R-:W-:Y:S02]  /*a4f0*/  IADD3 R14, P2, R20, 0x6000, RZ ;  /* 0x00006000140e7810 */ /* 0x000fe40007f5e0ff */
[----:B------:R-:W-:Y:S01]  /*a500*/  F2FP.BF16.F32.PACK_AB R13, R35, R34 ;  /* 0x00000022230d723e */ /* 0x000fe200000010ff */
[----:B------:R0:W-:Y:S01]  /*a510*/  STSM.16.M88.4 [R12], R8 ;  /* 0x000000080c007844 */ /* 0x0001e20000000200 */
[----:B------:R-:W-:Y:S02]  /*a520*/  LOP3.LUT R15, R14, 0x380, RZ, 0xc0, !PT ;  /* 0x000003800e0f7812 */ /* 0x000fe400078ec0ff */
[C---:B------:R-:W-:Y:S02]  /*a530*/  IADD3 R158, P5, R20.reuse, 0x4020, RZ ;  /* 0x00004020149e7810 */ /* 0x040fe40007fbe0ff */
[----:B------:R-:W-:Y:S02]  /*a540*/  SHF.R.U64 R15, R15, 0x3, RZ ;  /* 0x000000030f0f7819 */ /* 0x000fe400000012ff */
[----:B------:R-:W-:-:S02]  /*a550*/  IADD3 R160, P6, R20, 0x4000, RZ ;  /* 0x0000400014a07810 */ /* 0x000fc40007fde0ff */
[----:B------:R-:W-:Y:S01]  /*a560*/  LOP3.LUT R14, R15, R14, RZ, 0x3c, !PT ;  /* 0x0000000e0f0e7212 */ /* 0x000fe200078e3cff */
[----:B------:R-:W-:Y:S01]  /*a570*/  IMAD.X R15, RZ, RZ, R21, P2 ;  /* 0x000000ffff0f7224 */ /* 0x000fe200010e0615 */
[----:B------:R-:W-:Y:S02]  /*a580*/  LOP3.LUT R159, R158, 0x380, RZ, 0xc0, !PT ;  /* 0x000003809e9f7812 */ /* 0x000fe400078ec0ff */
[----:B------:R-:W-:Y:S02]  /*a590*/  LOP3.LUT R161, R160, 0x380, RZ, 0xc0, !PT ;  /* 0x00000380a0a17812 */ /* 0x000fe400078ec0ff */
[----:B------:R-:W-:Y:S02]  /*a5a0*/  MOV R7, R14 ;  /* 0x0000000e00077202 */ /* 0x000fe40000000f00 */
[----:B0-----:R-:W-:Y:S02]  /*a5b0*/  IADD3 R8, P0, R20, 0x20, RZ ;  /* 0x0000002014087810 */ /* 0x001fe40007f1e0ff */
[----:B------:R-:W-:-:S02]  /*a5c0*/  F2FP.BF16.F32.PACK_AB R12, R33, R32 ;  /* 0x00000020210c723e */ /* 0x000fc400000010ff */
[----:B------:R-:W-:Y:S02]  /*a5d0*/  LOP3.LUT R9, R8, 0x380, RZ, 0xc0, !PT ;  /* 0x0000038008097812 */ /* 0x000fe400078ec0ff */
[----:B------:R-:W-:Y:S02]  /*a5e0*/  F2FP.BF16.F32.PACK_AB R14, R37, R36 ;  /* 0x00000024250e723e */ /* 0x000fe400000010ff */
[----:B------:R-:W-:Y:S02]  /*a5f0*/  SHF.R.U64 R9, R9, 0x3, RZ ;  /* 0x0000000309097819 */ /* 0x000fe400000012ff */
[----:B------:R-:W-:Y:S02]  /*a600*/  F2FP.BF16.F32.PACK_AB R15, R39, R38 ;  /* 0x00000026270f723e */ /* 0x000fe400000010ff */
[----:B------:R-:W-:Y:S01]  /*a610*/  LOP3.LUT R8, R9, R8, RZ, 0x3c, !PT ;  /* 0x0000000809087212 */ /* 0x000fe200078e3cff */
[----:B------:R-:W-:Y:S01]  /*a620*/  IMAD.X R9, RZ, RZ, R21, P0 ;  /* 0x000000ffff097224 */ /* 0x000fe200000e0615 */
[----:B------:R-:W-:-:S02]  /*a630*/  F2FP.BF16.F32.PACK_AB R10, R45, R44 ;  /* 0x0000002c2d0a723e */ /* 0x000fc400000010ff */
[----:B------:R-:W-:Y:S02]  /*a640*/  F2FP.BF16.F32.PACK_AB R11, R47, R46 ;  /* 0x0000002e2f0b723e */ /* 0x000fe400000010ff */
[----:B------:R-:W-:Y:S02]  /*a650*/  MOV R8, R8 ;  /* 0x0000000800087202 */ /* 0x000fe40000000f00 */
[----:B------:R-:W-:Y:S02]  /*a660*/  SHF.R.U64 R159, R159, 0x3, RZ ;  /* 0x000000039f9f7819 */ /* 0x000fe400000012ff */
[----:B------:R-:W-:Y:S01]  /*a670*/  SHF.R.U64 R161, R161, 0x3, RZ ;  /* 0x00000003a1a17819 */ /* 0x000fe200000012ff */
[----:B------:R0:W-:Y:S01]  /*a680*/  STSM.16.M88.4 [R8], R12 ;  /* 0x0000000c08007844 */ /* 0x0001e20000000200 */
[----:B------:R-:W-:Y:S01]  /*a690*/  LOP3.LUT R158, R159, R158, RZ, 0x3c, !PT ;  /* 0x0000009e9f9e7212 */ /* 0x000fe200078e3cff */
[--C-:B------:R-:W-:Y:S01]  /*a6a0*/  IMAD.X R159, RZ, RZ, R21.reuse, P5 ;  /* 0x000000ffff9f7224 */ /* 0x100fe200028e0615 */
[----:B------:R-:W-:Y:S01]  /*a6b0*/  LOP3.LUT R160, R161, R160, RZ, 0x3c, !PT ;  /* 0x000000a0a1a07212 */ /* 0x000fe200078e3cff */
[----:B------:R-:W-:Y:S01]  /*a6c0*/  IMAD.X R161, RZ, RZ, R21, P6 ;  /* 0x000000ffffa17224 */ /* 0x000fe200030e0615 */
[----:B------:R-:W-:-:S02]  /*a6d0*/  MOV R162, R162 ;  /* 0x000000a200a27202 */ /* 0x000fc40000000f00 */
[----:B------:R-:W-:Y:S02]  /*a6e0*/  MOV R158, R158 ;  /* 0x0000009e009e7202 */ /* 0x000fe40000000f00 */
[----:B------:R-:W-:Y:S02]  /*a6f0*/  MOV R160, R160 ;  /* 0x000000a000a07202 */ /* 0x000fe40000000f00 */
[----:B0-----:R-:W-:Y:S02]  /*a700*/  IADD3 R8, P0, R20, 0x40, RZ ;  /* 0x0000004014087810 */ /* 0x001fe40007f1e0ff */
[----:B------:R-:W-:Y:S02]  /*a710*/  F2FP.BF16.F32.PACK_AB R13, R59, R58 ;  /* 0x0000003a3b0d723e */ /* 0x000fe400000010ff */
[----:B------:R-:W-:Y:S02]  /*a720*/  LOP3.LUT R9, R8, 0x380, RZ, 0xc0, !PT ;  /* 0x0000038008097812 */ /* 0x000fe400078ec0ff */
[----:B------:R-:W-:-:S02]  /*a730*/  F2FP.BF16.F32.PACK_AB R14, R61, R60 ;  /* 0x0000003c3d0e723e */ /* 0x000fc400000010ff */
[----:B------:R-:W-:Y:S02]  /*a740*/  SHF.R.U64 R9, R9, 0x3, RZ ;  /* 0x0000000309097819 */ /* 0x000fe400000012ff */
[----:B------:R-:W-:Y:S02]  /*a750*/  F2FP.BF16.F32.PACK_AB R15, R63, R62 ;  /* 0x0000003e3f0f723e */ /* 0x000fe400000010ff */
[----:B------:R-:W-:Y:S01]  /*a760*/  LOP3.LUT R8, R9, R8, RZ, 0x3c, !PT ;  /* 0x0000000809087212 */ /* 0x000fe200078e3cff */
[----:B------:R-:W-:-:S05]  /*a770*/  IMAD.X R9, RZ, RZ, R21, P0 ;  /* 0x000000ffff097224 */ /* 0x000fca00000e0615 */
[----:B------:R-:W-:Y:S02]  /*a780*/  MOV R12, R8 ;  /* 0x00000008000c7202 */ /* 0x000fe40000000f00 */
[----:B------:R-:W-:Y:S02]  /*a790*/  F2FP.BF16.F32.PACK_AB R8, R41, R40 ;  /* 0x000000282908723e */ /* 0x000fe400000010ff */
[----:B------:R-:W-:-:S05]  /*a7a0*/  F2FP.BF16.F32.PACK_AB R9, R43, R42 ;  /* 0x0000002a2b09723e */ /* 0x000fca00000010ff */
[----:B------:R0:W-:Y:S02]  /*a7b0*/  STSM.16.M88.4 [R12], R8 ;  /* 0x000000080c007844 */ /* 0x0001e40000000200 */
[C---:B0-----:R-:W-:Y:S02]  /*a7c0*/  IADD3 R8, P0, R20.reuse, 0x2000, RZ ;  /* 0x0000200014087810 */ /* 0x041fe40007f1e0ff */
[----:B------:R-:W-:Y:S02]  /*a7d0*/  IADD3 R10, P1, R20, 0x60, RZ ;  /* 0x00000060140a7810 */ /* 0x000fe40007f3e0ff */
[----:B------:R-:W-:Y:S02]  /*a7e0*/  LOP3.LUT R9, R8, 0x380, RZ, 0xc0, !PT ;  /* 0x0000038008097812 */ /* 0x000fe400078ec0ff */
[----:B------:R-:W-:Y:S02]  /*a7f0*/  F2FP.BF16.F32.PACK_AB R11, R55, R54 ;  /* 0x00000036370b723e */ /* 0x000fe400000010ff */
[----:B------:R-:W-:-:S02]  /*a800*/  SHF.R.U64 R9, R9, 0x3, RZ ;  /* 0x0000000309097819 */ /* 0x000fc400000012ff */
[----:B------:R-:W-:Y:S02]  /*a810*/  F2FP.BF16.F32.PACK_AB R12, R57, R56 ;  /* 0x00000038390c723e */ /* 0x000fe400000010ff */
[----:B------:R-:W-:Y:S01]  /*a820*/  LOP3.LUT R8, R9, R8, RZ, 0x3c, !PT ;  /* 0x0000000809087212 */ /* 0x000fe200078e3cff */
[--C-:B------:R-:W-:Y:S01]  /*a830*/  IMAD.X R9, RZ, RZ, R21.reuse, P0 ;  /* 0x000000ffff097224 */ /* 0x100fe200000e0615 */
[----:B------:R-:W-:Y:S01]  /*a840*/  ISETP.NE.U32.AND P0, PT, RZ, UR6, PT ;  /* 0x00000006ff007c0c */ /* 0x000fe2000bf05070 */
[----:B------:R-:W-:-:S03]  /*a850*/  IMAD.X R21, RZ, RZ, R21, P1 ;  /* 0x000000ffff157224 */ /* 0x000fc600008e0615 */
[----:B------:R-:W-:Y:S02]  /*a860*/  MOV R22, R8 ;  /* 0x0000000800167202 */ /* 0x000fe40000000f00 */
[----:B------:R-:W-:Y:S02]  /*a870*/  LOP3.LUT R8, R10, 0x380, RZ, 0xc0, !PT ;  /* 0x000003800a087812 */ /* 0x000fe400078ec0ff */
[----:B------:R-:W-:Y:S02]  /*a880*/  F2FP.BF16.F32.PACK_AB R9, R51, R50 ;  /* 0x000000323309723e */ /* 0x000fe400000010ff */
[----:B------:R-:W-:Y:S02]  /*a890*/  SHF.R.U64 R8, R8, 0x3, RZ ;  /* 0x0000000308087819 */ /* 0x000fe400000012ff */
[----:B------:R-:W-:Y:S02]  /*a8a0*/  ISETP.NE.AND.EX P0, PT, RZ, UR7, PT, P0 ;  /* 0x00000007ff007c0c */ /* 0x000fe4000bf05300 */
[----:B------:R-:W-:-:S02]  /*a8b0*/  LOP3.LUT R20, R8, R10, RZ, 0x3c, !PT ;  /* 0x0000000a08147212 */ /* 0x000fc400078e3cff */
[----:B------:R-:W-:Y:S02]  /*a8c0*/  F2FP.BF16.F32.PACK_AB R8, R49, R48 ;  /* 0x000000303108723e */ /* 0x000fe400000010ff */
[----:B------:R-:W-:Y:S02]  /*a8d0*/  MOV R20, R20 ;  /* 0x0000001400147202 */ /* 0x000fe40000000f00 */
[----:B------:R-:W-:Y:S02]  /*a8e0*/  F2FP.BF16.F32.PACK_AB R10, R53, R52 ;  /* 0x00000034350a723e */ /* 0x000fe400000010ff */
[----:B------:R-:W-:-:S03]  /*a8f0*/  F2FP.BF16.F32.PACK_AB R21, R67, R66 ;  /* 0x000000424315723e */ /* 0x000fc600000010ff */
[----:B------:R0:W-:Y:S04]  /*a900*/  STSM.16.M88.4 [R20], R8 ;  /* 0x0000000814007844 */ /* 0x0001e80000000200 */
[----:B------:R1:W-:Y:S01]  /*a910*/  STSM.16.M88.4 [R22], R12 ;  /* 0x0000000c16007844 */ /* 0x0003e20000000200 */
[----:B0-----:R-:W-:Y:S02]  /*a920*/  F2FP.BF16.F32.PACK_AB R20, R65, R64 ;  /* 0x000000404114723e */ /* 0x001fe400000010ff */
[----:B------:R-:W-:Y:S02]  /*a930*/  F2FP.BF16.F32.PACK_AB R8, R73, R72 ;  /* 0x000000484908723e */ /* 0x000fe400000010ff */
[----:B-1----:R-:W-:Y:S02]  /*a940*/  F2FP.BF16.F32.PACK_AB R22, R69, R68 ;  /* 0x000000444516723e */ /* 0x002fe400000010ff */
[----:B------:R-:W-:-:S02]  /*a950*/  F2FP.BF16.F32.PACK_AB R9, R75, R74 ;  /* 0x0000004a4b09723e */ /* 0x000fc400000010ff */
[----:B------:R-:W-:Y:S01]  /*a960*/  F2FP.BF16.F32.PACK_AB R10, R77, R76 ;  /* 0x0000004c4d0a723e */ /* 0x000fe200000010ff */
[----:B------:R0:W-:Y:S01]  /*a970*/  STSM.16.M88.4 [R157], R20 ;  /* 0x000000149d007844 */ /* 0x0001e20000000200 */
[----:B------:R-:W-:Y:S02]  /*a980*/  F2FP.BF16.F32.PACK_AB R11, R79, R78 ;  /* 0x0000004e4f0b723e */ /* 0x000fe400000010ff */
[----:B------:R-:W-:Y:S02]  /*a990*/  F2FP.BF16.F32.PACK_AB R12, R81, R80 ;  /* 0x00000050510c723e */ /* 0x000fe400000010ff */
[----:B------:R-:W-:Y:S01]  /*a9a0*/  F2FP.BF16.F32.PACK_AB R13, R83, R82 ;  /* 0x00000052530d723e */ /* 0x000fe200000010ff */
[----:B------:R1:W-:Y:S01]  /*a9b0*/  STSM.16.M88.4 [R155], R8 ;  /* 0x000000089b007844 */ /* 0x0003e20000000200 */
[----:B------:R-:W-:Y:S02]  /*a9c0*/  F2FP.BF16.F32.PACK_AB R14, R85, R84 ;  /* 0x00000054550e723e */ /* 0x000fe400000010ff */
[----:B------:R-:W-:-:S05]  /*a9d0*/  F2FP.BF16.F32.PACK_AB R15, R87, R86 ;  /* 0x00000056570f723e */ /* 0x000fca00000010ff */
[----:B------:R2:W-:Y:S01]  /*a9e0*/  STSM.16.M88.4 [R162], R12 ;  /* 0x0000000ca2007844 */ /* 0x0005e20000000200 */
[----:B0-----:R-:W-:Y:S02]  /*a9f0*/  F2FP.BF16.F32.PACK_AB R20, R89, R88 ;  /* 0x000000585914723e */ /* 0x001fe400000010ff */
[----:B------:R-:W-:Y:S02]  /*aa00*/  F2FP.BF16.F32.PACK_AB R21, R91, R90 ;  /* 0x0000005a5b15723e */ /* 0x000fe400000010ff */
[----:B------:R-:W-:Y:S02]  /*aa10*/  F2FP.BF16.F32.PACK_AB R22, R93, R92 ;  /* 0x0000005c5d16723e */ /* 0x000fe400000010ff */
[----:B------:R-:W-:Y:S02]  /*aa20*/  F2FP.BF16.F32.PACK_AB R23, R95, R94 ;  /* 0x0000005e5f17723e */ /* 0x000fe400000010ff */
[----:B-1----:R-:W-:Y:S02]  /*aa30*/  F2FP.BF16.F32.PACK_AB R8, R97, R96 ;  /* 0x000000606108723e */ /* 0x002fe400000010ff */
[----:B------:R-:W-:Y:S01]  /*aa40*/  F2FP.BF16.F32.PACK_AB R9, R99, R98 ;  /* 0x000000626309723e */ /* 0x000fe200000010ff */
[----:B------:R0:W-:Y:S01]  /*aa50*/  STSM.16.M88.4 [R160], R20 ;  /* 0x00000014a0007844 */ /* 0x0001e20000000200 */
[----:B------:R-:W-:-:S02]  /*aa60*/  F2FP.BF16.F32.PACK_AB R10, R101, R100 ;  /* 0x00000064650a723e */ /* 0x000fc400000010ff */
[----:B------:R-:W-:Y:S02]  /*aa70*/  F2FP.BF16.F32.PACK_AB R11, R103, R102 ;  /* 0x00000066670b723e */ /* 0x000fe400000010ff */
[----:B--2---:R-:W-:Y:S02]  /*aa80*/  F2FP.BF16.F32.PACK_AB R12, R105, R104 ;  /* 0x00000068690c723e */ /* 0x004fe400000010ff */
[----:B------:R-:W-:Y:S01]  /*aa90*/  F2FP.BF16.F32.PACK_AB R13, R107, R106 ;  /* 0x0000006a6b0d723e */ /* 0x000fe200000010ff */
[----:B------:R1:W-:Y:S01]  /*aaa0*/  STSM.16.M88.4 [R158], R8 ;  /* 0x000000089e007844 */ /* 0x0003e20000000200 */
[----:B------:R-:W-:Y:S02]  /*aab0*/  F2FP.BF16.F32.PACK_AB R14, R109, R108 ;  /* 0x0000006c6d0e723e */ /* 0x000fe400000010ff */
[----:B------:R-:W-:Y:S02]  /*aac0*/  F2FP.BF16.F32.PACK_AB R15, R111, R110 ;  /* 0x0000006e6f0f723e */ /* 0x000fe400000010ff */
[----:B0-----:R-:W-:-:S03]  /*aad0*/  F2FP.BF16.F32.PACK_AB R20, R113, R112 ;  /* 0x000000707114723e */ /* 0x001fc600000010ff */
[----:B------:R0:W-:Y:S01]  /*aae0*/  STSM.16.M88.4 [R156], R12 ;  /* 0x0000000c9c007844 */ /* 0x0001e20000000200 */
        /* <DEDUP_REMOVED lines=8> */
[----:B0-----:R-:W-:Y:S02]  /*ab70*/  F2FP.BF16.F32.PACK_AB R12, R129, R128 ;  /* 0x00000080810c723e */ /* 0x001fe400000010ff */
[----:B------:R-:W-:Y:S01]  /*ab80*/  F2FP.BF16.F32.PACK_AB R13, R131, R130 ;  /* 0x00000082830d723e */ /* 0x000fe200000010ff */
[----:B------:R0:W-:Y:S01]  /*ab90*/  STSM.16.M88.4 [R7], R8 ;  /* 0x0000000807007844 */ /* 0x0001e20000000200 */
[----:B------:R-:W-:Y:S02]  /*aba0*/  F2FP.BF16.F32.PACK_AB R14, R133, R132 ;  /* 0x00000084850e723e */ /* 0x000fe400000010ff */
[----:B------:R-:W-:Y:S02]  /*abb0*/  F2FP.BF16.F32.PACK_AB R15, R135, R134 ;  /* 0x00000086870f723e */ /* 0x000fe400000010ff */
[----:B-1----:R-:W-:-:S03]  /*abc0*/  F2FP.BF16.F32.PACK_AB R20, R137, R136 ;  /* 0x000000888914723e */ /* 0x002fc600000010ff */
[----:B------:R1:W-:Y:S01]  /*abd0*/  STSM.16.M88.4 [R18], R12 ;  /* 0x0000000c12007844 */ /* 0x0003e20000000200 */
[----:B------:R-:W-:Y:S02]  /*abe0*/  F2FP.BF16.F32.PACK_AB R21, R139, R138 ;  /* 0x0000008a8b15723e */ /* 0x000fe400000010ff */
[----:B------:R-:W-:Y:S02]  /*abf0*/  F2FP.BF16.F32.PACK_AB R22, R141, R140 ;  /* 0x0000008c8d16723e */ /* 0x000fe400000010ff */
[----:B------:R-:W-:Y:S02]  /*ac00*/  F2FP.BF16.F32.PACK_AB R23, R143, R142 ;  /* 0x0000008e8f17723e */ /* 0x000fe400000010ff */
[----:B0-----:R-:W-:Y:S02]  /*ac10*/  F2FP.BF16.F32.PACK_AB R8, R145, R144 ;  /* 0x000000909108723e */ /* 0x001fe400000010ff */
[----:B------:R-:W-:Y:S01]  /*ac20*/  F2FP.BF16.F32.PACK_AB R9, R147, R146 ;  /* 0x000000929309723e */ /* 0x000fe200000010ff */
[----:B------:R-:W-:Y:S01]  /*ac30*/  STSM.16.M88.4 [R153], R20 ;  /* 0x0000001499007844 */ /* 0x000fe20000000200 */
[----:B------:R-:W-:-:S02]  /*ac40*/  F2FP.BF16.F32.PACK_AB R10, R149, R148 ;  /* 0x00000094950a723e */ /* 0x000fc400000010ff */
[----:B------:R-:W-:Y:S01]  /*ac50*/  F2FP.BF16.F32.PACK_AB R11, R151, R150 ;  /* 0x00000096970b723e */ /* 0x000fe200000010ff */
[C---:B-1----:R-:W-:Y:S01]  /*ac60*/  IMAD.SHL.U32 R13, R187.reuse, 0x4, RZ ;  /* 0x00000004bb0d7824 */ /* 0x042fe200078e00ff */
[----:B------:R-:W-:-:S03]  /*ac70*/  SHF.L.U64.HI R14, R187, 0x2, R220 ;  /* 0x00000002bb0e7819 */ /* 0x000fc600000102dc */
[----:B------:R0:W-:Y:S02]  /*ac80*/  STSM.16.M88.4 [R164], R8 ;  /* 0x00000008a4007844 */ /* 0x0001e40000000200 */
[----:B0-----:R-:W0:Y:S08]  /*ac90*/  LDC.64 R10, c[0x0][0xd00] ;  /* 0x00034000ff0a7b82 */ /* 0x001e300000000a00 */
[----:B------:R-:W-:Y:S01]  /*aca0*/  BAR.SYNC.DEFER_BLOCKING 0x1, 0x100 ;  /* 0x0044000000007b1d */ /* 0x000fe20000010000 */
[----:B------:R-:W-:-:S04]  /*acb0*/  @P0 IADD3 R8, P2, R13, UR6, RZ ;  /* 0x000000060d080c10 */ /* 0x000fc8000ff5e0ff */
[----:B------:R-:W-:Y:S02]  /*acc0*/  @P0 IADD3.X R9, R14, UR7, RZ, P2, !PT ;  /* 0x000000070e090c10 */ /* 0x000fe400097fe4ff */
[----:B0-----:R-:W-:-:S04]  /*acd0*/  ISETP.NE.U32.AND P1, PT, R10, RZ, PT ;  /* 0x000000ff0a00720c */ /* 0x001fc80003f25070 */
[----:B------:R0:W2:Y:S01]  /*ace0*/  @P0 LDG.E R9, desc[UR38][R8.64] ;  /* 0x0000002608090981 */ /* 0x0000a2000c1e1900 */
[----:B------:R-:W-:Y:S02]  /*acf0*/  IADD3 R12, P2, R13, R10, RZ ;  /* 0x0000000a0d0c7210 */ /* 0x000fe40007f5e0ff */
[----:B------:R-:W-:-:S03]  /*ad00*/  ISETP.NE.AND.EX P1, PT, R11, RZ, PT, P1 ;  /* 0x000000ff0b00720c */ /* 0x000fc60003f25310 */
[----:B------:R-:W-:Y:S02]  /*ad10*/  IMAD.X R13, R14, 0x1, R11, P2 ;  /* 0x000000010e0d7824 */ /* 0x000fe400010e060b */
[----:B0-----:R-:W-:-:S08]  /*ad20*/  IMAD.MOV.U32 R8, RZ, RZ, RZ ;  /* 0x000000ffff087224 */ /* 0x001fd000078e00ff */
[----:B------:R0:W5:Y:S01]  /*ad30*/  @P1 LDG.E R8, desc[UR38][R12.64] ;  /* 0x000000260c081981 */ /* 0x000162000c1e1900 */
[----:B------:R-:W-:Y:S01]  /*ad40*/  ULDC UR6, c[0x0][0xb88] ;  /* 0x0002e20000067ab9 */ /* 0x000fe20000000800 */
[----:B--2---:R-:W-:Y:S01]  /*ad50*/  @P0 R2UR UR6, R9 ;  /* 0x00000000090602ca */ /* 0x004fe200000e0000 */
[----:B0-----:R-:W-:-:S14]  /*ad60*/  @P0 BRA `(.L_x_1085) ;  /* 0x0000000000180947 */ /* 0x001fdc0003800000 */
[----:B------:R-:W-:Y:S05]  /*ad70*/  @!P1 BRA `(.L_x_1085) ;  /* 0x0000000000149947 */ /* 0x000fea0003800000 */
[----:B------:R-:W2:Y:S04]  /*ad80*/  LDG.E R9, desc[UR38][R12.64] ;  /* 0x000000260c097981 */ /* 0x000ea8000c1e1900 */
[----:B------:R-:W3:Y:S01]  /*ad90*/  LDG.E R7, desc[UR38][R12.64+0x4] ;  /* 0x000004260c077981 */ /* 0x000ee2000c1e1900 */
[----:B--2---:R-:W-:Y:S02]  /*ada0*/  R2UR UR7, R9 ;  /* 0x00000000090772ca */ /* 0x004fe400000e0000 */
[----:B---3--:R-:W-:-:S13]  /*adb0*/  R2UR UR6, R7 ;  /* 0x00000000070672ca */ /* 0x008fda00000e0000 */
[----:B------:R-:W-:-:S12]  /*adc0*/  UIADD3 UR6, -UR7, UR6, URZ ;  /* 0x0000000607067290 */ /* 0x000fd8000fffe13f */
.L_x_1085:
[----:B------:R-:W0:Y:S02]  /*add0*/  SHFL.IDX PT, R7, R227, RZ, 0x1f ;  /* 0x00001fffe3077589 */ /* 0x000e2400000e0000 */
[----:B0-----:R-:W-:Y:S02]  /*ade0*/  ISETP.NE.AND P0, PT, R7, RZ, PT ;  /* 0x000000ff0700720c */ /* 0x001fe40003f05270 */
[----:B-----5:R-:W-:-:S11]  /*adf0*/  SHF.R.S32.HI R7, RZ, 0x1f, R8 ;  /* 0x0000001fff077819 */ /* 0x020fd60000011408 */
[----:B------:R-:W-:Y:S05]  /*ae00*/  @P0 BRA `(.L_x_1086) ;  /* 0x0000000400000947 */ /* 0x000fea0003800000 */
[----:B------:R-:W2:Y:S04]  /*ae10*/  LDL R153, [R1+0x68] ;  /* 0x0000680001997983 */ /* 0x000ea80000100800 */
[----:B------:R-:W3:Y:S01]  /*ae20*/  LDL R154, [R1+0x6c] ;  /* 0x00006c00019a7983 */ /* 0x000ee20000100800 */
[----:B------:R-:W-:Y:S01]  /*ae30*/  IMAD.MOV.U32 R9, RZ, RZ, 0xab8 ;  /* 0x00000ab8ff097424 */ /* 0x000fe200078e00ff */
[----:B------:R-:W-:Y:S01]  /*ae40*/  ISETP.GT.AND P1, PT, R0, 0x1, PT ;  /* 0x000000010000780c */ /* 0x000fe20003f24270 */
[----:B------:R-:W0:Y:S01]  /*ae50*/  LDC R23, c[0x0][0xce8] ;  /* 0x00033a00ff177b82 */ /* 0x000e220000000800 */
[----:B------:R-:W-:Y:S01]  /*ae60*/  ISETP.NE.U32.AND P0, PT, R10, RZ, PT ;  /* 0x000000ff0a00720c */ /* 0x000fe20003f05070 */
[----:B------:R-:W-:Y:S01]  /*ae70*/  IMAD.U32 R22, RZ, RZ, UR42 ;  /* 0x0000002aff167e24 */ /* 0x000fe2000f8e00ff */
[----:B------:R-:W-:-:S02]  /*ae80*/  SEL R9, R9, 0xa78, P1 ;  /* 0x00000a7809097807 */ /* 0x000fc40000800000 */
[----:B------:R-:W-:-:S03]  /*ae90*/  ISETP.NE.AND.EX P0, PT, R11, RZ, PT, P0 ;  /* 0x000000ff0b00720c */ /* 0x000fc60003f05300 */
[----:B------:R-:W1:Y:S01]  /*aea0*/  LDC.64 R12, c[0x0][R9+0x220] ;  /* 0x00008800090c7b82 */ /* 0x000e620000000a00 */
[----:B------:R-:W-:Y:S02]  /*aeb0*/  SEL R21, R187, RZ, !P0 ;  /* 0x000000ffbb157207 */ /* 0x000fe40004000000 */
[----:B------:R-:W-:Y:S02]  /*aec0*/  SEL R15, R220, RZ, !P0 ;  /* 0x000000ffdc0f7207 */ /* 0x000fe40004000000 */
[----:B0-----:R-:W-:Y:S01]  /*aed0*/  ISETP.NE.AND P0, PT, R23, 0x1, PT ;  /* 0x000000011700780c */ /* 0x001fe20003f05270 */
[----:B-1----:R-:W-:-:S04]  /*aee0*/  IMAD R18, R13, R21, RZ ;  /* 0x000000150d127224 */ /* 0x002fc800078e02ff */
[C---:B------:R-:W-:Y:S02]  /*aef0*/  IMAD R18, R12.reuse, R15, R18 ;  /* 0x0000000f0c127224 */ /* 0x040fe400078e0212 */
[----:B------:R-:W0:Y:S01]  /*af00*/  LDC.64 R14, c[0x0][R9+0x218] ;  /* 0x00008600090e7b82 */ /* 0x000e220000000a00 */
[----:B------:R-:W-:-:S04]  /*af10*/  IMAD.WIDE.U32 R12, R12, R21, RZ ;  /* 0x000000150c0c7225 */ /* 0x000fc800078e00ff */
[----:B------:R-:W-:-:S03]  /*af20*/  IMAD.IADD R18, R13, 0x1, R18 ;  /* 0x000000010d127824 */ /* 0x000fc600078e0212 */
[----:B------:R-:W1:Y:S01]  /*af30*/  @P0 LDC R13, c[0x0][0xcec] ;  /* 0x00033b00ff0d0b82 */ /* 0x000e620000000800 */
[-C--:B0-----:R-:W-:Y:S02]  /*af40*/  IMAD R20, R15, R188.reuse, RZ ;  /* 0x000000bc0f147224 */ /* 0x081fe400078e02ff */
[----:B------:R-:W-:-:S04]  /*af50*/  IMAD.WIDE.U32 R14, R14, R188, RZ ;  /* 0x000000bc0e0e7225 */ /* 0x000fc800078e00ff */
[----:B------:R-:W-:Y:S01]  /*af60*/  IMAD.IADD R20, R15, 0x1, R20 ;  /* 0x000000010f147824 */ /* 0x000fe200078e0214 */
[----:B------:R-:W-:Y:S02]  /*af70*/  IADD3 R21, P2, P3, R12, R14, R8 ;  /* 0x0000000e0c157210 */ /* 0x000fe40007b5e008 */
[----:B------:R-:W0:Y:S02]  /*af80*/  @P0 LDC R12, c[0x0][0xcf0] ;  /* 0x00033c00ff0c0b82 */ /* 0x000e240000000800 */
[----:B------:R-:W-:Y:S01]  /*af90*/  IADD3.X R18, R18, R20, R7, P2, P3 ;  /* 0x0000001412127210 */ /* 0x000fe200017e6407 */
[----:B--2---:R-:W-:Y:S01]  /*afa0*/  IMAD R22, R22, 0x40, R153 ;  /* 0x0000004016167824 */ /* 0x004fe200078e0299 */
[----:B------:R-:W-:-:S03]  /*afb0*/  SEL R153, R194, RZ, P1 ;  /* 0x000000ffc2997207 */ /* 0x000fc60000800000 */
[----:B-1----:R-:W-:-:S04]  /*afc0*/  @P0 IMAD.HI.U32 R13, R22, R13, RZ ;  /* 0x0000000d160d0227 */ /* 0x002fc800078e00ff */
[----:B------:R-:W-:Y:S01]  /*afd0*/  IMAD.MOV.U32 R20, RZ, RZ, R22 ;  /* 0x000000ffff147224 */ /* 0x000fe200078e0016 */
[----:B0-----:R-:W-:Y:S02]  /*afe0*/  @P0 SHF.R.U32.HI R20, RZ, R12, R13 ;  /* 0x0000000cff140219 */ /* 0x001fe4000001160d */
[----:B------:R-:W0:Y:S02]  /*aff0*/  LDC.64 R12, c[0x0][R9+0x228] ;  /* 0x00008a00090c7b82 */ /* 0x000e240000000a00 */
[-C--:B0-----:R-:W-:Y:S02]  /*b000*/  IMAD R13, R13, R153.reuse, RZ ;  /* 0x000000990d0d7224 */ /* 0x081fe400078e02ff */
[----:B------:R-:W-:-:S04]  /*b010*/  IMAD.WIDE.U32 R14, R12, R153, RZ ;  /* 0x000000990c0e7225 */ /* 0x000fc800078e00ff */
[----:B------:R-:W-:Y:S01]  /*b020*/  IMAD.IADD R15, R15, 0x1, R13 ;  /* 0x000000010f0f7824 */ /* 0x000fe200078e020d */
[----:B------:R-:W-:Y:S01]  /*b030*/  IADD3 R14, P0, P2, R20, R21, R14 ;  /* 0x00000015140e7210 */ /* 0x000fe20007a1e00e */
[----:B------:R-:W0:Y:S01]  /*b040*/  LDC.64 R12, c[0x0][R9+0x210] ;  /* 0x00008400090c7b82 */ /* 0x000e220000000a00 */
[--C-:B------:R-:W-:Y:S01]  /*b050*/  IMAD.MOV R21, RZ, RZ, -R20.reuse ;  /* 0x000000ffff157224 */ /* 0x100fe200078e0a14 */
[----:B------:R-:W-:-:S03]  /*b060*/  SHF.R.S32.HI R20, RZ, 0x1f, R20 ;  /* 0x0000001fff147819 */ /* 0x000fc60000011414 */
[C---:B------:R-:W-:Y:S01]  /*b070*/  IMAD R21, R23.reuse, R21, R22 ;  /* 0x0000001517157224 */ /* 0x040fe200078e0216 */
[----:B------:R-:W-:Y:S01]  /*b080*/  IADD3.X R15, R20, R18, R15, P0, P2 ;  /* 0x00000012140f7210 */ /* 0x000fe200007e440f */
[----:B------:R-:W-:-:S03]  /*b090*/  IMAD R22, R23, UR6, RZ ;  /* 0x0000000617167c24 */ /* 0x000fc6000f8e02ff */
[----:B------:R-:W-:Y:S01]  /*b0a0*/  SHF.R.S32.HI R153, RZ, 0x1f, R21 ;  /* 0x0000001fff997819 */ /* 0x000fe20000011415 */
[-C--:B0-----:R-:W-:Y:S02]  /*b0b0*/  IMAD R13, R13, R21.reuse, RZ ;  /* 0x000000150d0d7224 */ /* 0x081fe400078e02ff */
[----:B------:R-:W-:-:S04]  /*b0c0*/  IMAD.WIDE.U32 R14, R12, R21, R14 ;  /* 0x000000150c0e7225 */ /* 0x000fc800078e000e */
[----:B------:R-:W-:Y:S02]  /*b0d0*/  IMAD R9, R12, R153, R13 ;  /* 0x000000990c097224 */ /* 0x000fe400078e020d */
[----:B------:R-:W0:Y:S02]  /*b0e0*/  LDC.64 R12, c[0x0][0xca8] ;  /* 0x00032a00ff0c7b82 */ /* 0x000e240000000a00 */
[----:B------:R-:W-:Y:S02]  /*b0f0*/  IMAD.IADD R15, R15, 0x1, R9 ;  /* 0x000000010f0f7824 */ /* 0x000fe400078e0209 */
[----:B---3--:R-:W-:-:S04]  /*b100*/  IMAD.MOV R9, RZ, RZ, -R154 ;  /* 0x000000ffff097224 */ /* 0x008fc800078e0a9a */
[----:B0-----:R-:W0:Y:S08]  /*b110*/  @!P1 LDC R12, c[0x0][0xc50] ;  /* 0x00031400ff0c9b82 */ /* 0x001e300000000800 */
[----:B------:R-:W1:Y:S01]  /*b120*/  @!P1 LDC R13, c[0x0][0xc54] ;  /* 0x00031500ff0d9b82 */ /* 0x000e620000000800 */
[----:B0-----:R-:W-:-:S05]  /*b130*/  LEA R18, P0, R14, R12, 0x2 ;  /* 0x0000000c0e127211 */ /* 0x001fca00078010ff */
[----:B------:R-:W-:Y:S01]  /*b140*/  SHFL.IDX PT, R12, R18, RZ, 0x1c1f ;  /* 0x001c1fff120c7589 */ /* 0x000fe200000e0000 */
[----:B-1----:R-:W-:Y:S02]  /*b150*/  LEA.HI.X R20, R14, R13, R15, 0x2, P0 ;  /* 0x0000000d0e147211 */ /* 0x002fe400000f140f */
[----:B------:R-:W-:Y:S01]  /*b160*/  ISETP.NE.AND P0, PT, R230, R9, PT ;  /* 0x00000009e600720c */ /* 0x000fe20003f05270 */
[----:B------:R-:W-:Y:S01]  /*b170*/  IMAD.U32 R9, RZ, RZ, UR42 ;  /* 0x0000002aff097e24 */ /* 0x000fe2000f8e00ff */
[----:B------:R-:W-:Y:S03]  /*b180*/  SHFL.IDX PT, R14, R18, 0x1, 0x1c1f ;  /* 0x003c1f00120e7f89 */ /* 0x000fe600000e0000 */
[----:B------:R-:W-:Y:S01]  /*b190*/  IMAD R9, R9, 0x40, R16 ;  /* 0x0000004009097824 */ /* 0x000fe200078e0210 */
[----:B------:R-:W0:Y:S04]  /*b1a0*/  SHFL.IDX PT, R13, R20, RZ, 0x1c1f ;  /* 0x001c1fff140d7589 */ /* 0x000e2800000e0000 */
[----:B------:R-:W1:Y:S01]  /*b1b0*/  SHFL.IDX PT, R15, R20, 0x1, 0x1c1f ;  /* 0x003c1f00140f7f89 */ /* 0x000e6200000e0000 */
[C---:B------:R-:W-:Y:S01]  /*b1c0*/  ISETP.GE.OR P1, PT, R9.reuse, R22, P0 ;  /* 0x000000160900720c */ /* 0x040fe20000726670 */
[----:B------:R-:W-:-:S05]  /*b1d0*/  VIADD R9, R9, 0x8 ;  /* 0x0000000809097836 */ /* 0x000fca0000000000 */
[----:B------:R-:W-:-:S07]  /*b1e0*/  ISETP.GE.OR P0, PT, R9, R22, P0 ;  /* 0x000000160900720c */ /* 0x000fce0000706670 */
[----:B0-----:R0:W-:Y:S06]  /*b1f0*/  @!P1 ST.E desc[UR38][R12.64], R3 ;  /* 0x000000030c009985 */ /* 0x0011ec000c101926 */
[----:B-1----:R0:W-:Y:S02]  /*b200*/  @!P0 ST.E desc[UR38][R14.64], R152 ;  /* 0x000000980e008985 */ /* 0x0021e4000c101926 */
.L_x_1086:
[----:B------:R-:W-:Y:S02]  /*b210*/  ISETP.GT.AND P1, PT, R0, 0x1, PT ;  /* 0x000000010000780c */ /* 0x000fe40003f24270 */
[----:B------:R-:W-:-:S04]  /*b220*/  ISETP.NE.U32.AND P0, PT, R10, RZ, PT ;  /* 0x000000ff0a00720c */ /* 0x000fc80003f05070 */
[----:B------:R-:W-:-:S04]  /*b230*/  ISETP.NE.AND.EX P0, PT, R11, RZ, PT, P0 ;  /* 0x000000ff0b00720c */ /* 0x000fc80003f05300 */
[----:B------:R-:W-:-:S03]  /*b240*/  SEL R187, R187, RZ, !P0 ;  /* 0x000000ffbbbb7207 */ /* 0x000fc60004000000 */
[----:B------:R-:W-:Y:S06]  /*b250*/  @P1 BRA `(.L_x_1087) ;  /* 0x0000001000441947 */ /* 0x000fec0003800000 */
[----:B------:R-:W1:Y:S01]  /*b260*/  S2R R0, SR_TID.X ;  /* 0x0000000000007919 */ /* 0x000e620000002100 */
[----:B------:R-:W2:Y:S01]  /*b270*/  LDC R18, c[0x0][0xce8] ;  /* 0x00033a00ff127b82 */ /* 0x000ea20000000800 */
[----:B------:R-:W-:Y:S01]  /*b280*/  ULDC.64 UR8, c[0x0][0xba0] ;  /* 0x0002e80000087ab9 */ /* 0x000fe20000000a00 */
[----:B------:R-:W-:Y:S01]  /*b290*/  ULDC UR10, c[0x0][0xbc8] ;  /* 0x0002f200000a7ab9 */ /* 0x000fe20000000800 */
[----:B-1----:R-:W-:-:S05]  /*b2a0*/  VIADD R0, R0, 0xffffff80 ;  /* 0xffffff8000007836 */ /* 0x002fca0000000000 */
[----:B0-----:R-:W-:-:S04]  /*b2b0*/  SHF.R.S32.HI R3, RZ, 0x1f, R0 ;  /* 0x0000001fff037819 */ /* 0x001fc80000011400 */
[----:B------:R-:W-:-:S04]  /*b2c0*/  LEA.HI R10, R3, R0, RZ, 0x3 ;  /* 0x00000000030a7211 */ /* 0x000fc800078f18ff */
[----:B------:R-:W-:-:S05]  /*b2d0*/  SHF.R.S32.HI R3, RZ, 0x3, R10 ;  /* 0x00000003ff037819 */ /* 0x000fca000001140a */
[----:B------:R-:W-:-:S04]  /*b2e0*/  IMAD R9, R3, 0x40, R2 ;  /* 0x0000004003097824 */ /* 0x000fc800078e0202 */
[----:B------:R-:W-:-:S03]  /*b2f0*/  IMAD.WIDE R4, R9, 0x2, R4 ;  /* 0x0000000209047825 */ /* 0x000fc600078e0204 */
[C---:B------:R-:W-:Y:S02]  /*b300*/  IADD3 R21, P3, R4.reuse, 0x1000, RZ ;  /* 0x0000100004157810 */ /* 0x040fe40007f7e0ff */
[----:B------:R-:W-:Y:S02]  /*b310*/  IADD3 R45, P2, R4, 0x7000, RZ ;  /* 0x00007000042d7810 */ /* 0x000fe40007f5e0ff */
[----:B------:R-:W-:Y:S02]  /*b320*/  LOP3.LUT R20, R21, 0x380, RZ, 0xc0, !PT ;  /* 0x0000038015147812 */ /* 0x000fe400078ec0ff */
[----:B------:R-:W-:Y:S02]  /*b330*/  LOP3.LUT R44, R45, 0x380, RZ, 0xc0, !PT ;  /* 0x000003802d2c7812 */ /* 0x000fe400078ec0ff */
[----:B------:R-:W-:Y:S02]  /*b340*/  SHF.R.U64 R20, R20, 0x3, RZ ;  /* 0x0000000314147819 */ /* 0x000fe400000012ff */
[----:B------:R-:W-:-:S02]  /*b350*/  IADD3 R37, P0, R4, 0x5000, RZ ;  /* 0x0000500004257810 */ /* 0x000fc40007f1e0ff */
[----:B------:R-:W-:Y:S01]  /*b360*/  LOP3.LUT R20, R20, R21, RZ, 0x3c, !PT ;  /* 0x0000001514147212 */ /* 0x000fe200078e3cff */
[----:B------:R-:W-:Y:S01]  /*b370*/  IMAD.X R21, RZ, RZ, R5, P3 ;  /* 0x000000ffff157224 */ /* 0x000fe200018e0605 */
[----:B------:R-:W-:Y:S02]  /*b380*/  SHF.R.U64 R44, R44, 0x3, RZ ;  /* 0x000000032c2c7819 */ /* 0x000fe400000012ff */
[C---:B------:R-:W-:Y:S02]  /*b390*/  IADD3 R25, P4, R4.reuse, 0x2000, RZ ;  /* 0x0000200004197810 */ /* 0x040fe40007f9e0ff */
[C---:B------:R-:W-:Y:S01]  /*b3a0*/  IADD3 R29, P5, R4.reuse, 0x3000, RZ ;  /* 0x00003000041d7810 */ /* 0x040fe20007fbe0ff */
[----:B------:R-:W-:Y:S01]  /*b3b0*/  IMAD R7, R7, UR8, RZ ;  /* 0x0000000807077c24 */ /* 0x000fe2000f8e02ff */
[C---:B------:R-:W-:Y:S01]  /*b3c0*/  IADD3 R33, P6, R4.reuse, 0x4000, RZ ;  /* 0x0000400004217810 */ /* 0x040fe20007fde0ff */
[----:B------:R-:W5:Y:S01]  /*b3d0*/  LD.E.128 R20, desc[UR38][R20.64] ;  /* 0x0000002614147980 */ /* 0x000f62000c101d00 */
[----:B------:R-:W-:-:S02]  /*b3e0*/  IADD3 R41, P1, R4, 0x6000, RZ ;  /* 0x0000600004297810 */ /* 0x000fc40007f3e0ff */
[----:B------:R-:W-:Y:S02]  /*b3f0*/  LOP3.LUT R36, R37, 0x380, RZ, 0xc0, !PT ;  /* 0x0000038025247812 */ /* 0x000fe400078ec0ff */
[----:B------:R-:W-:Y:S02]  /*b400*/  IADD3 R49, P3, R4, 0x8000, RZ ;  /* 0x0000800004317810 */ /* 0x000fe40007f7e0ff */
[----:B------:R-:W-:Y:S01]  /*b410*/  LOP3.LUT R44, R44, R45, RZ, 0x3c, !PT ;  /* 0x0000002d2c2c7212 */ /* 0x000fe200078e3cff */
[----:B------:R-:W-:Y:S01]  /*b420*/  IMAD.X R45, RZ, RZ, R5, P2 ;  /* 0x000000ffff2d7224 */ /* 0x000fe200010e0605 */
[----:B------:R-:W-:Y:S02]  /*b430*/  LOP3.LUT R24, R25, 0x380, RZ, 0xc0, !PT ;  /* 0x0000038019187812 */ /* 0x000fe400078ec0ff */
[----:B------:R-:W-:Y:S02]  /*b440*/  LOP3.LUT R28, R29, 0x380, RZ, 0xc0, !PT ;  /* 0x000003801d1c7812 */ /* 0x000fe400078ec0ff */
[----:B------:R-:W-:-:S02]  /*b450*/  LOP3.LUT R32, R33, 0x380, RZ, 0xc0, !PT ;  /* 0x0000038021207812 */ /* 0x000fc400078ec0ff */
[----:B------:R-:W-:Y:S01]  /*b460*/  LOP3.LUT R11, R4, 0x380, RZ, 0xc0, !PT ;  /* 0x00000380040b7812 */ /* 0x000fe200078ec0ff */
[----:B------:R-:W-:Y:S01]  /*b470*/  IMAD R7, R8, UR9, R7 ;  /* 0x0000000908077c24 */ /* 0x000fe2000f8e0207 */
[----:B------:R-:W-:Y:S01]  /*b480*/  LOP3.LUT R40, R41, 0x380, RZ, 0xc0, !PT ;  /* 0x0000038029287812 */ /* 0x000fe200078ec0ff */
[----:B------:R-:W5:Y:S01]  /*b490*/  LD.E.128 R44, desc[UR38][R44.64] ;  /* 0x000000262c2c7980 */ /* 0x000f62000c101d00 */
[----:B------:R-:W-:Y:S02]  /*b4a0*/  SHF.R.U64 R36, R36, 0x3, RZ ;  /* 0x0000000324247819 */ /* 0x000fe400000012ff */
[----:B------:R-:W-:Y:S02]  /*b4b0*/  LOP3.LUT R48, R49, 0x380, RZ, 0xc0, !PT ;  /* 0x0000038031307812 */ /* 0x000fe400078ec0ff */
[----:B------:R-:W-:Y:S02]  /*b4c0*/  IADD3 R73, P2, R4, 0xe000, RZ ;  /* 0x0000e00004497810 */ /* 0x000fe40007f5e0ff */
[----:B------:R-:W-:-:S02]  /*b4d0*/  SHF.R.U64 R24, R24, 0x3, RZ ;  /* 0x0000000318187819 */ /* 0x000fc400000012ff */
[----:B------:R-:W-:Y:S02]  /*b4e0*/  SHF.R.U64 R28, R28, 0x3, RZ ;  /* 0x000000031c1c7819 */ /* 0x000fe400000012ff */
[----:B------:R-:W-:Y:S02]  /*b4f0*/  SHF.R.U64 R32, R32, 0x3, RZ ;  /* 0x0000000320207819 */ /* 0x000fe400000012ff */
[----:B------:R-:W-:Y:S02]  /*b500*/  SHF.R.U64 R40, R40, 0x3, RZ ;  /* 0x0000000328287819 */ /* 0x000fe400000012ff */
[----:B------:R-:W-:Y:S01]  /*b510*/  LOP3.LUT R36, R36, R37, RZ, 0x3c, !PT ;  /* 0x0000002524247212 */ /* 0x000fe200078e3cff */
[----:B------:R-:W-:Y:S01]  /*b520*/  IMAD.X R37, RZ, RZ, R5, P0 ;  /* 0x000000ffff257224 */ /* 0x000fe200000e0605 */
[----:B------:R-:W-:Y:S02]  /*b530*/  SHF.R.U64 R48, R48, 0x3, RZ ;  /* 0x0000000330307819 */ /* 0x000fe400000012ff */
[----:B------:R-:W-:-:S02]  /*b540*/  LOP3.LUT R72, R73, 0x380, RZ, 0xc0, !PT ;  /* 0x0000038049487812 */ /* 0x000fc400078ec0ff */
[----:B------:R-:W-:Y:S01]  /*b550*/  IADD3 R65, P0, R4, 0xc000, RZ ;  /* 0x0000c00004417810 */ /* 0x000fe20007f1e0ff */
[----:B------:R-:W5:Y:S01]  /*b560*/  LD.E.128 R36, desc[UR38][R36.64] ;  /* 0x0000002624247980 */ /* 0x000f62000c101d00 */
        /* <DEDUP_REMOVED lines=10> */
[----:B------:R-:W-:Y:S01]  /*b610*/  SHF.R.U64 R72, R72, 0x3, RZ ;  /* 0x0000000348487819 */ /* 0x000fe200000012ff */
[----:B------:R-:W5:Y:S01]  /*b620*/  LD.E.128 R24, desc[UR38][R24.64] ;  /* 0x0000002618187980 */ /* 0x000f62000c101d00 */
[----:B------:R-:W-:-:S02]  /*b630*/  IADD3 R53, P4, R4, 0x9000, RZ ;  /* 0x0000900004357810 */ /* 0x000fc40007f9e0ff */
[C---:B------:R-:W-:Y:S01]  /*b640*/  IADD3 R57, P5, R4.reuse, 0xa000, RZ ;  /* 0x0000a00004397810 */ /* 0x040fe20007fbe0ff */
[----:B------:R-:W5:Y:S01]  /*b650*/  LD.E.128 R28, desc[UR38][R28.64] ;  /* 0x000000261c1c7980 */ /* 0x000f62000c101d00 */
[C---:B------:R-:W-:Y:S02]  /*b660*/  IADD3 R61, P6, R4.reuse, 0xb000, RZ ;  /* 0x0000b000043d7810 */ /* 0x040fe40007fde0ff */
[C---:B------:R-:W-:Y:S01]  /*b670*/  IADD3 R69, P1, R4.reuse, 0xd000, RZ ;  /* 0x0000d00004457810 */ /* 0x040fe20007f3e0ff */
[----:B------:R-:W5:Y:S01]  /*b680*/  LD.E.128 R32, desc[UR38][R32.64] ;  /* 0x0000002620207980 */ /* 0x000f62000c101d00 */
[----:B------:R-:W-:Y:S02]  /*b690*/  LOP3.LUT R64, R65, 0x380, RZ, 0xc0, !PT ;  /* 0x0000038041407812 */ /* 0x000fe400078ec0ff */
[----:B------:R-:W-:Y:S01]  /*b6a0*/  IADD3 R12, P3, R4, 0xf000, RZ ;  /* 0x0000f000040c7810 */ /* 0x000fe20007f7e0ff */
[----:B------:R-:W5:Y:S01]  /*b6b0*/  LD.E.128 R40, desc[UR38][R40.64] ;  /* 0x0000002628287980 */ /* 0x000f62000c101d00 */
[----:B------:R-:W-:Y:S01]  /*b6c0*/  LOP3.LUT R72, R72, R73, RZ, 0x3c, !PT ;  /* 0x0000004948487212 */ /* 0x000fe200078e3cff */
[--C-:B------:R-:W-:Y:S01]  /*b6d0*/  IMAD.X R73, RZ, RZ, R5.reuse, P2 ;  /* 0x000000ffff497224 */ /* 0x100fe200010e0605 */
[----:B------:R-:W-:Y:S01]  /*b6e0*/  LOP3.LUT R52, R53, 0x380, RZ, 0xc0, !PT ;  /* 0x0000038035347812 */ /* 0x000fe200078ec0ff */
[----:B------:R-:W-:Y:S01]  /*b6f0*/  IMAD.X R77, RZ, RZ, R5, P3 ;  /* 0x000000ffff4d7224 */ /* 0x000fe200018e0605 */
[----:B------:R-:W-:Y:S01]  /*b700*/  LOP3.LUT R56, R57, 0x380, RZ, 0xc0, !PT ;  /* 0x0000038039387812 */ /* 0x000fe200078ec0ff */
[----:B------:R-:W5:Y:S01]  /*b710*/  LD.E.128 R48, desc[UR38][R48.64] ;  /* 0x0000002630307980 */ /* 0x000f62000c101d00 */
[----:B------:R-:W-:-:S02]  /*b720*/  LOP3.LUT R60, R61, 0x380, RZ, 0xc0, !PT ;  /* 0x000003803d3c7812 */ /* 0x000fc400078ec0ff */
[----:B------:R-:W-:Y:S01]  /*b730*/  LOP3.LUT R68, R69, 0x380, RZ, 0xc0, !PT ;  /* 0x0000038045447812 */ /* 0x000fe200078ec0ff */
[----:B------:R-:W5:Y:S01]  /*b740*/  LD.E.128 R72, desc[UR38][R72.64] ;  /* 0x0000002648487980 */ /* 0x000f62000c101d00 */
[----:B------:R-:W-:Y:S02]  /*b750*/  SHF.R.U64 R64, R64, 0x3, RZ ;  /* 0x0000000340407819 */ /* 0x000fe400000012ff */
[----:B------:R-:W-:Y:S02]  /*b760*/  SHF.R.U64 R11, R11, 0x3, RZ ;  /* 0x000000030b0b7819 */ /* 0x000fe400000012ff */
[----:B------:R-:W-:Y:S02]  /*b770*/  LOP3.LUT R9, R12, 0x380, RZ, 0xc0, !PT ;  /* 0x000003800c097812 */ /* 0x000fe400078ec0ff */
[----:B--2---:R-:W-:Y:S02]  /*b780*/  ISETP.NE.AND P2, PT, R18, 0x1, PT ;  /* 0x000000011200780c */ /* 0x004fe40003f45270 */
[----:B------:R-:W-:-:S02]  /*b790*/  SHF.R.U64 R52, R52, 0x3, RZ ;  /* 0x0000000334347819 */ /* 0x000fc400000012ff */
[----:B------:R-:W-:Y:S02]  /*b7a0*/  SHF.R.U64 R56, R56, 0x3, RZ ;  /* 0x0000000338387819 */ /* 0x000fe400000012ff */
[----:B------:R-:W-:Y:S02]  /*b7b0*/  SHF.R.U64 R60, R60, 0x3, RZ ;  /* 0x000000033c3c7819 */ /* 0x000fe400000012ff */
[----:B------:R-:W-:Y:S02]  /*b7c0*/  SHF.R.U64 R68, R68, 0x3, RZ ;  /* 0x0000000344447819 */ /* 0x000fe400000012ff */
[----:B------:R-:W-:Y:S01]  /*b7d0*/  LOP3.LUT R64, R64, R65, RZ, 0x3c, !PT ;  /* 0x0000004140407212 */ /* 0x000fe200078e3cff */
[----:B------:R-:W-:Y:S01]  /*b7e0*/  IMAD.X R65, RZ, RZ, R5, P0 ;  /* 0x000000ffff417224 */ /* 0x000fe200000e0605 */
[----:B------:R-:W-:Y:S01]  /*b7f0*/  LOP3.LUT R4, R11, R4, RZ, 0x3c, !PT ;  /* 0x000000040b047212 */ /* 0x000fe200078e3cff */
[----:B------:R-:W0:Y:S01]  /*b800*/  @P2 LDC R81, c[0x0][0xcec] ;  /* 0x00033b00ff512b82 */ /* 0x000e220000000800 */
[----:B------:R-:W-:-:S02]  /*b810*/  SHF.R.U64 R9, R9, 0x3, RZ ;  /* 0x0000000309097819 */ /* 0x000fc400000012ff */
[----:B------:R-:W-:Y:S01]  /*b820*/  ISETP.GE.AND P0, PT, R193, UR10, PT ;  /* 0x0000000ac1007c0c */ /* 0x000fe2000bf06270 */
        /* <DEDUP_REMOVED lines=10> */
[----:B------:R-:W-:Y:S01]  /*b8d0*/  IMAD.WIDE.U32 R8, R8, UR8, RZ ;  /* 0x0000000808087c25 */ /* 0x000fe2000f8e00ff */
[----:B------:R1:W5:Y:S01]  /*b8e0*/  LD.E.128 R12, desc[UR38][R4.64] ;  /* 0x00000026040c7980 */ /* 0x000362000c101d00 */
[----:B------:R-:W-:Y:S01]  /*b8f0*/  ISETP.GE.AND P1, PT, R2, UR10, PT ;  /* 0x0000000a02007c0c */ /* 0x000fe2000bf26270 */
[----:B------:R-:W2:Y:S01]  /*b900*/  @P2 LDC R83, c[0x0][0xcf0] ;  /* 0x00033c00ff532b82 */ /* 0x000ea20000000800 */
[----:B------:R-:W-:Y:S01]  /*b910*/  IMAD.IADD R9, R9, 0x1, R7 ;  /* 0x0000000109097824 */ /* 0x000fe200078e0207 */
[----:B------:R-:W-:Y:S01]  /*b920*/  LOP3.LUT R7, R10, 0xfffffff8, RZ, 0xc0, !PT ;  /* 0xfffffff80a077812 */ /* 0x000fe200078ec0ff */
[----:B------:R-:W-:Y:S01]  /*b930*/  ULDC.64 UR8, c[0x0][0xbe8] ;  /* 0x0002fa0000087ab9 */ /* 0x000fe20000000a00 */
[----:B------:R-:W5:Y:S01]  /*b940*/  LD.E.128 R52, desc[UR38][R52.64] ;  /* 0x0000002634347980 */ /* 0x000f62000c101d00 */
[----:B-1----:R-:W-:-:S03]  /*b950*/  SEL R5, RZ, 0xffffffff, P0 ;  /* 0xffffffffff057807 */ /* 0x002fc60000000000 */
[----:B------:R-:W5:Y:S01]  /*b960*/  LD.E.128 R56, desc[UR38][R56.64] ;  /* 0x0000002638387980 */ /* 0x000f62000c101d00 */
[----:B------:R-:W-:Y:S01]  /*b970*/  ISETP.GE.AND P0, PT, R192, UR10, PT ;  /* 0x0000000ac0007c0c */ /* 0x000fe2000bf06270 */
[----:B------:R-:W-:-:S03]  /*b980*/  IMAD.SHL.U32 R11, R5, 0x2, RZ ;  /* 0x00000002050b7824 */ /* 0x000fc600078e00ff */
[----:B------:R-:W-:Y:S01]  /*b990*/  SEL R5, RZ, 0xffffffff, P0 ;  /* 0xffffffffff057807 */ /* 0x000fe20000000000 */
[----:B------:R-:W5:Y:S01]  /*b9a0*/  LD.E.128 R60, desc[UR38][R60.64] ;  /* 0x000000263c3c7980 */ /* 0x000f62000c101d00 */
[----:B------:R-:W-:Y:S02]  /*b9b0*/  ISETP.GE.AND P0, PT, R191, UR10, PT ;  /* 0x0000000abf007c0c */ /* 0x000fe4000bf06270 */
[----:B------:R-:W-:Y:S01]  /*b9c0*/  SEL R4, RZ, 0x1, P1 ;  /* 0x00000001ff047807 */ /* 0x000fe20000800000 */
[----:B------:R-:W-:Y:S01]  /*b9d0*/  IMAD.IADD R10, R0, 0x1, -R7 ;  /* 0x00000001000a7824 */ /* 0x000fe200078e0a07 */
[----:B------:R-:W-:Y:S01]  /*b9e0*/  SEL R0, RZ, 0xffffffff, P0 ;  /* 0xffffffffff007807 */ /* 0x000fe20000000000 */
[----:B------:R-:W-:Y:S01]  /*b9f0*/  IMAD.SHL.U32 R5, R5, 0x4, RZ ;  /* 0x0000000405057824 */ /* 0x000fe200078e00ff */
[----:B------:R-:W-:Y:S01]  /*ba00*/  LOP3.LUT R4, R11, 0x2, R4, 0xe2, !PT ;  /* 0x000000020b047812 */ /* 0x000fe200078ee204 */
[----:B------:R-:W-:Y:S01]  /*ba10*/  IMAD.WIDE.U32 R8, R188, UR8, R8 ;  /* 0x00000008bc087c25 */ /* 0x000fe2000f8e0008 */
[----:B------:R-:W5:Y:S02]  /*ba20*/  LD.E.128 R68, desc[UR38][R68.64] ;  /* 0x0000002644447980 */ /* 0x000f64000c101d00 */
[----:B------:R-:W-:Y:S01]  /*ba30*/  LOP3.LUT R4, R5, 0x4, R4, 0xe2, !PT ;  /* 0x0000000405047812 */ /* 0x000fe200078ee204 */
[----:B------:R-:W-:Y:S01]  /*ba40*/  IMAD.SHL.U32 R7, R0, 0x8, RZ ;  /* 0x0000000800077824 */ /* 0x000fe200078e00ff */
[----:B------:R-:W-:Y:S01]  /*ba50*/  SHF.R.S32.HI R5, RZ, 0x1f, R187 ;  /* 0x0000001fff057819 */ /* 0x000fe200000114bb */
[----:B------:R-:W-:Y:S01]  /*ba60*/  IMAD.U32 R11, RZ, RZ, UR42 ;  /* 0x0000002aff0b7e24 */ /* 0x000fe2000f8e00ff */
[----:B------:R-:W5:Y:S01]  /*ba70*/  LD.E.128 R76, desc[UR38][R76.64] ;  /* 0x000000264c4c7980 */ /* 0x000f62000c101d00 */
[----:B------:R-:W-:-:S02]  /*ba80*/  IMAD R0, R10, 0x20, R3 ;  /* 0x000000200a007824 */ /* 0x000fc400078e0203 */
[----:B------:R-:W-:Y:S01]  /*ba90*/  IMAD R9, R188, UR9, R9 ;  /* 0x00000009bc097c24 */ /* 0x000fe2000f8e0209 */
[----:B------:R-:W-:Y:S01]  /*baa0*/  ULDC.64 UR8, c[0x0][0xbf0] ;  /* 0x0002fc0000087ab9 */ /* 0x000fe20000000a00 */
[----:B------:R-:W-:Y:S01]  /*bab0*/  IMAD R10, R11, 0x40, R0 ;  /* 0x000000400b0a7824 */ /* 0x000fe200078e0200 */
[----:B------:R-:W-:Y:S01]  /*bac0*/  ISETP.GE.AND P1, PT, R190, UR10, PT ;  /* 0x0000000abe007c0c */ /* 0x000fe2000bf26270 */
[----:B------:R-:W-:Y:S01]  /*bad0*/  IMAD R0, R5, UR8, RZ ;  /* 0x0000000805007c24 */ /* 0x000fe2000f8e02ff */
[----:B------:R-:W-:Y:S01]  /*bae0*/  LOP3.LUT R4, R7, 0x8, R4, 0xe2, !PT ;  /* 0x0000000807047812 */ /* 0x000fe200078ee204 */
[----:B------:R-:W-:Y:S01]  /*baf0*/  @!PT LDS RZ, [RZ] ;  /* 0x00000000fffff984 */ /* 0x000fe20000000800 */
[----:B------:R-:W-:Y:S01]  /*bb00*/  @!PT LDS RZ, [RZ] ;  /* 0x00000000fffff984 */ /* 0x000fe20000000800 */
[----:B------:R-:W-:Y:S01]  /*bb10*/  @!PT LDS RZ, [RZ] ;  /* 0x00000000fffff984 */ /* 0x000fe20000000800 */
[----:B------:R-:W-:Y:S01]  /*bb20*/  @!PT LDS RZ, [RZ] ;  /* 0x00000000fffff984 */ /* 0x000fe20000000800 */
[----:B------:R1:W-:Y:S06]  /*bb30*/  MEMBAR.ALL.CTA ;  /* 0x0000000000007992 */ /* 0x0003ec0000008000 */
[----:B-1----:R-:W1:Y:S01]  /*bb40*/  FENCE.VIEW.ASYNC.S ;  /* 0x00000000000073c6 */ /* 0x002e620000000000 */
[----:B------:R-:W-:Y:S01]  /*bb50*/  SEL R7, RZ, 0xffffffff, P1 ;  /* 0xffffffffff077807 */ /* 0x000fe20000800000 */
[----:B------:R-:W-:Y:S01]  /*bb60*/  IMAD R11, R187, UR9, R0 ;  /* 0x00000009bb0b7c24 */ /* 0x000fe2000f8e0200 */
[----:B------:R-:W-:Y:S01]  /*bb70*/  ISETP.GE.AND P0, PT, R189, UR10, PT ;  /* 0x0000000abd007c0c */ /* 0x000fe2000bf06270 */
[----:B0-----:R-:W-:-:S04]  /*bb80*/  @P2 IMAD.HI.U32 R0, R10, R81, RZ ;  /* 0x000000510a002227 */ /* 0x001fc800078e00ff */
[----:B------:R-:W-:Y:S01]  /*bb90*/  IMAD.SHL.U32 R81, R7, 0x10, RZ ;  /* 0x0000001007517824 */ /* 0x000fe200078e00ff */
[----:B------:R-:W-:Y:S01]  /*bba0*/  SEL R7, RZ, 0xffffffff, P0 ;  /* 0xffffffffff077807 */ /* 0x000fe20000000000 */
[----:B------:R-:W-:Y:S01]  /*bbb0*/  IMAD.MOV.U32 R5, RZ, RZ, R10 ;  /* 0x000000ffff057224 */ /* 0x000fe200078e000a */
[----:B--2---:R-:W-:Y:S02]  /*bbc0*/  @P2 SHF.R.U32.HI R5, RZ, R83, R0 ;  /* 0x00000053ff052219 */ /* 0x004fe40000011600 */
[----:B------:R-:W-:Y:S01]  /*bbd0*/  LOP3.LUT R4, R81, 0x10, R4, 0xe2, !PT ;  /* 0x0000001051047812 */ /* 0x000fe200078ee204 */
[----:B------:R-:W-:Y:S01]  /*bbe0*/  IMAD.SHL.U32 R81, R7, 0x20, RZ ;  /* 0x0000002007517824 */ /* 0x000fe200078e00ff */
[--C-:B------:R-:W-:Y:S01]  /*bbf0*/  SHF.R.S32.HI R0, RZ, 0x1f, R5.reuse ;  /* 0x0000001fff007819 */ /* 0x100fe20000011405 */
[----:B------:R-:W-:Y:S02]  /*bc00*/  IMAD.MOV R7, RZ, RZ, -R5 ;  /* 0x000000ffff077224 */ /* 0x000fe400078e0a05 */
[----:B------:R-:W-:Y:S01]  /*bc10*/  IMAD.WIDE.U32 R8, R187, UR8, R8 ;  /* 0x00000008bb087c25 */ /* 0x000fe2000f8e0008 */
[----:B------:R-:W-:-:S03]  /*bc20*/  ULDC.64 UR8, c[0x0][0xbe0] ;  /* 0x0002f80000087ab9 */ /* 0x000fc60000000a00 */
[----:B------:R-:W-:Y:S02]  /*bc30*/  IMAD R0, R0, UR8, RZ ;  /* 0x0000000800007c24 */ /* 0x000fe4000f8e02ff */
[----:B------:R-:W-:Y:S02]  /*bc40*/  IMAD R7, R18, R7, R10 ;  /* 0x0000000712077224 */ /* 0x000fe400078e020a */
[----:B------:R-:W-:Y:S01]  /*bc50*/  IMAD.IADD R9, R9, 0x1, R11 ;  /* 0x0000000109097824 */ /* 0x000fe200078e020b */
[----:B------:R-:W-:Y:S01]  /*bc60*/  ISETP.GE.AND P0, PT, R229, UR10, PT ;  /* 0x0000000ae5007c0c */ /* 0x000fe2000bf06270 */
[C---:B------:R-:W-:Y:S01]  /*bc70*/  IMAD R11, R5.reuse, UR9, R0 ;  /* 0x00000009050b7c24 */ /* 0x040fe2000f8e0200 */
[----:B------:R-:W-:Y:S01]  /*bc80*/  SHF.R.S32.HI R0, RZ, 0x1f, R7 ;  /* 0x0000001fff007819 */ /* 0x000fe20000011407 */
[----:B------:R-:W-:Y:S01]  /*bc90*/  IMAD.WIDE.U32 R8, R5, UR8, R8 ;  /* 0x0000000805087c25 */ /* 0x000fe2000f8e0008 */
[----:B------:R-:W-:Y:S01]  /*bca0*/  ULDC.64 UR8, c[0x0][0xbd8] ;  /* 0x0002f60000087ab9 */ /* 0x000fe20000000a00 */
[----:B------:R-:W-:-:S02]  /*bcb0*/  LOP3.LUT R4, R81, 0x20, R4, 0xe2, !PT ;  /* 0x0000002051047812 */ /* 0x000fc400078ee204 */
[----:B------:R-:W-:Y:S01]  /*bcc0*/  IMAD.U32 R80, RZ, RZ, UR42 ;  /* 0x0000002aff507e24 */ /* 0x000fe2000f8e00ff */
[----:B------:R-:W-:Y:S01]  /*bcd0*/  SEL R5, RZ, 0x40, P0 ;  /* 0x00000040ff057807 */ /* 0x000fe20000000000 */
[----:B------:R-:W-:Y:S01]  /*bce0*/  IMAD.IADD R9, R9, 0x1, R11 ;  /* 0x0000000109097824 */ /* 0x000fe200078e020b */
[----:B------:R-:W-:Y:S01]  /*bcf0*/  ISETP.GE.AND P0, PT, R228, UR10, PT ;  /* 0x0000000ae4007c0c */ /* 0x000fe2000bf06270 */
[----:B------:R-:W-:Y:S02]  /*bd00*/  IMAD R10, R0, UR8, RZ ;  /* 0x00000008000a7c24 */ /* 0x000fe4000f8e02ff */
        /* <DEDUP_REMOVED lines=13> */
[----:B-1----:R0:W1:Y:S01]  /*bde0*/  SHFL.IDX PT, R4, R18, RZ, 0x181f ;  /* 0x00181fff12047589 */ /* 0x00206200000e0000 */
[----:B------:R-:W-:Y:S02]  /*bdf0*/  BSSY B1, `(.L_x_1088) ;  /* 0x000002b000017945 */ /* 0x000fe40003800000 */
[----:B------:R-:W-:Y:S01]  /*be00*/  SYNCS.ARRIVE.TRANS64.RED.A1T0 RZ, [UR7], RZ ;  /* 0x000000ffffff79a7 */ /* 0x000fe20008100407 */
[----:B------:R0:W2:Y:S01]  /*be10*/  SHFL.IDX PT, R5, R80, RZ, 0x181f ;  /* 0x00181fff50057589 */ /* 0x0000a200000e0000 */
[----:B------:R-:W-:Y:S02]  /*be20*/  LOP3.LUT R3, R0, R3, RZ, 0xfc, !PT ;  /* 0x0000000300037212 */ /* 0x000fe400078efcff */
[----:B------:R-:W-:Y:S01]  /*be30*/  SHF.R.S32.HI R152, RZ, 0x1f, R193 ;  /* 0x0000001fff987819 */ /* 0x000fe200000114c1 */
        /* <DEDUP_REMOVED lines=8> */
[----:B-1----:R-:W-:Y:S01]  /*bec0*/  @!P1 LEA R8, P2, R193, R4, 0x1 ;  /* 0x00000004c1089211 */ /* 0x002fe200078408ff */
[----:B--2---:R-:W-:-:S03]  /*bed0*/  @!P0 IMAD.WIDE R10, R2, 0x2, R4 ;  /* 0x00000002020a8825 */ /* 0x004fc600078e0204 */
[----:B------:R-:W-:Y:S02]  /*bee0*/  @!P1 LEA.HI.X R9, R193, R5, R152, 0x1, P2 ;  /* 0x00000005c1099211 */ /* 0x000fe400010f0c98 */
[----:B------:R-:W-:Y:S01]  /*bef0*/  ISETP.GE.AND P2, PT, R190, UR10, PT ;  /* 0x0000000abe007c0c */ /* 0x000fe2000bf46270 */
[----:B-----5:R1:W-:Y:S01]  /*bf00*/  @!P0 ST.E.128 desc[UR38][R10.64], R12 ;  /* 0x0000000c0a008985 */ /* 0x0203e2000c101d26 */
[----:B------:R-:W-:-:S03]  /*bf10*/  LOP3.LUT P0, RZ, R0, 0x40, RZ, 0xc0, !PT ;  /* 0x0000004000ff7812 */ /* 0x000fc6000780c0ff */
[----:B------:R2:W-:Y:S01]  /*bf20*/  @!P1 ST.E.128 desc[UR38][R8.64], R24 ;  /* 0x0000001808009985 */ /* 0x0005e2000c101d26 */
[----:B------:R-:W-:Y:S02]  /*bf30*/  ISETP.GE.AND P1, PT, R189, UR10, PT ;  /* 0x0000000abd007c0c */ /* 0x000fe4000bf26270 */
[CC--:B-1----:R-:W-:Y:S02]  /*bf40*/  @!P3 LEA R14, P6, R191.reuse, R4.reuse, 0x1 ;  /* 0x00000004bf0eb211 */ /* 0x0c2fe400078c08ff */
[CC--:B--2---:R-:W-:Y:S02]  /*bf50*/  @!P4 LEA R24, P5, R192.reuse, R4.reuse, 0x1 ;  /* 0x00000004c018c211 */ /* 0x0c4fe400078a08ff */
[-C--:B------:R-:W-:Y:S02]  /*bf60*/  @!P3 LEA.HI.X R15, R191, R5.reuse, R83, 0x1, P6 ;  /* 0x00000005bf0fb211 */ /* 0x080fe400030f0c53 */
[----:B------:R-:W-:Y:S02]  /*bf70*/  @!P4 LEA.HI.X R25, R192, R5, R7, 0x1, P5 ;  /* 0x00000005c019c211 */ /* 0x000fe400028f0c07 */
[----:B------:R-:W-:-:S02]  /*bf80*/  @!P2 LEA R12, P5, R190, R4, 0x1 ;  /* 0x00000004be0ca211 */ /* 0x000fc400078a08ff */
[----:B------:R-:W-:Y:S01]  /*bf90*/  LOP3.LUT P6, RZ, R3, 0x80, RZ, 0xc0, !PT ;  /* 0x0000008003ff7812 */ /* 0x000fe200078cc0ff */
[----:B------:R3:W-:Y:S01]  /*bfa0*/  @!P4 ST.E.128 desc[UR38][R24.64], R32 ;  /* 0x000000201800c985 */ /* 0x0007e2000c101d26 */
[-C--:B------:R-:W-:Y:S02]  /*bfb0*/  @!P2 LEA.HI.X R13, R190, R5.reuse, R85, 0x1, P5 ;  /* 0x00000005be0da211 */ /* 0x080fe400028f0c55 */
[----:B------:R-:W-:Y:S01]  /*bfc0*/  SHF.R.S32.HI R7, RZ, 0x1f, R189 ;  /* 0x0000001fff077819 */ /* 0x000fe200000114bd */
[----:B------:R3:W-:Y:S01]  /*bfd0*/  @!P3 ST.E.128 desc[UR38][R14.64], R40 ;  /* 0x000000280e00b985 */ /* 0x0007e2000c101d26 */
[C---:B------:R-:W-:Y:S02]  /*bfe0*/  @!P1 LEA R10, P5, R189.reuse, R4, 0x1 ;  /* 0x00000004bd0a9211 */ /* 0x040fe400078a08ff */
[----:B------:R-:W-:Y:S01]  /*bff0*/  SHF.R.S32.HI R9, RZ, 0x1f, R229 ;  /* 0x0000001fff097819 */ /* 0x000fe200000114e5 */
[----:B------:R3:W-:Y:S01]  /*c000*/  @!P2 ST.E.128 desc[UR38][R12.64], R48 ;  /* 0x000000300c00a985 */ /* 0x0007e2000c101d26 */
[----:B------:R-:W-:-:S02]  /*c010*/  @!P1 LEA.HI.X R11, R189, R5, R7, 0x1, P5 ;  /* 0x00000005bd0b9211 */ /* 0x000fc400028f0c07 */
[CC--:B------:R-:W-:Y:S02]  /*c020*/  @P0 LEA R8, P5, R229.reuse, R4.reuse, 0x1 ;  /* 0x00000004e5080211 */ /* 0x0c0fe400078a08ff */
[----:B------:R-:W-:Y:S01]  /*c030*/  SHF.R.S32.HI R7, RZ, 0x1f, R228 ;  /* 0x0000001fff077819 */ /* 0x000fe200000114e4 */
[----:B------:R3:W-:Y:S01]  /*c040*/  @!P1 ST.E.128 desc[UR38][R10.64], R56 ;  /* 0x000000380a009985 */ /* 0x0007e2000c101d26 */
[----:B------:R-:W-:Y:S02]  /*c050*/  @P0 LEA.HI.X R9, R229, R5, R9, 0x1, P5 ;  /* 0x00000005e5090211 */ /* 0x000fe400028f0c09 */
[----:B------:R-:W-:-:S03]  /*c060*/  @P6 LEA R4, P5, R228, R4, 0x1 ;  /* 0x00000004e4046211 */ /* 0x000fc600078a08ff */
[----:B------:R3:W-:Y:S01]  /*c070*/  @P0 ST.E.128 desc[UR38][R8.64], R64 ;  /* 0x0000004008000985 */ /* 0x0007e2000c101d26 */
[----:B------:R-:W-:-:S05]  /*c080*/  @P6 LEA.HI.X R5, R228, R5, R7, 0x1, P5 ;  /* 0x00000005e4056211 */ /* 0x000fca00028f0c07 */
[----:B------:R3:W-:Y:S04]  /*c090*/  @P6 ST.E.128 desc[UR38][R4.64], R72 ;  /* 0x0000004804006985 */ /* 0x0007e8000c101d26 */
.L_x_1089:
[----:B------:R-:W-:Y:S05]  /*c0a0*/  BSYNC B1 ;  /* 0x0000000000017941 */ /* 0x000fea0003800000 */
.L_x_1088:
[----:B------:R-:W-:Y:S01]  /*c0b0*/  VIADD R7, R81, 0x20 ;  /* 0x0000002051077836 */ /* 0x000fe20000000000 */
[----:B--23--:R2:W3:Y:S04]  /*c0c0*/  SHFL.IDX PT, R5, R80, 0x1, 0x181f ;  /* 0x00381f0050057f89 */ /* 0x00c4e800000e0000 */
[----:B------:R-:W-:Y:S01]  /*c0d0*/  ISETP.GE.AND P0, PT, R7, R82, PT ;  /* 0x000000520700720c */ /* 0x000fe20003f06270 */
[----:B-1----:R2:W1:-:S12]  /*c0e0*/  SHFL.IDX PT, R4, R18, 0x1, 0x181f ;  /* 0x00381f0012047f89 */ /* 0x00245800000e0000 */
[----:B--2---:R-:W-:Y:S05]  /*c0f0*/  @P0 BRA `(.L_x_1090) ;  /* 0x0000002400cc0947 */ /* 0x004fea0003800000 */
[----:B------:R-:W-:Y:S02]  /*c100*/  ISETP.GE.AND P0, PT, R193, UR10, PT ;  /* 0x0000000ac1007c0c */ /* 0x000fe4000bf06270 */
[----:B------:R-:W-:Y:S02]  /*c110*/  ISETP.GE.AND P5, PT, R2, UR10, PT ;  /* 0x0000000a02007c0c */ /* 0x000fe4000bfa6270 */
[----:B------:R-:W-:Y:S02]  /*c120*/  ISETP.GE.AND P2, PT, R192, UR10, PT ;  /* 0x0000000ac0007c0c */ /* 0x000fe4000bf46270 */
[----:B------:R-:W-:Y:S02]  /*c130*/  ISETP.GE.AND P1, PT, R191, UR10, PT ;  /* 0x0000000abf007c0c */ /* 0x000fe4000bf26270 */
[----:B------:R-:W-:Y:S02]  /*c140*/  ISETP.GE.AND P3, PT, R190, UR10, PT ;  /* 0x0000000abe007c0c */ /* 0x000fe4000bf66270 */
[----:B------:R-:W-:-:S02]  /*c150*/  SHF.R.S32.HI R7, RZ, 0x1f, R192 ;  /* 0x0000001fff077819 */ /* 0x000fc400000114c0 */
[----:B-----5:R-:W-:Y:S02]  /*c160*/  SHF.R.S32.HI R15, RZ, 0x1f, R191 ;  /* 0x0000001fff0f7819 */ /* 0x020fe400000114bf */
[C---:B-1----:R-:W-:Y:S01]  /*c170*/  @!P0 LEA R10, P4, R193.reuse, R4, 0x1 ;  /* 0x00000004c10a8211 */ /* 0x042fe200078808ff */
[----:B---3--:R-:W-:Y:S01]  /*c180*/  @!P5 IMAD.WIDE R8, R2, 0x2, R4 ;  /* 0x000000020208d825 */ /* 0x008fe200078e0204 */
[----:B0-----:R-:W-:Y:S02]  /*c190*/  SHF.R.S32.HI R18, RZ, 0x1f, R229 ;  /* 0x0000001fff127819 */ /* 0x001fe400000114e5 */
        /* <DEDUP_REMOVED lines=8> */
[-C--:B------:R-:W-:Y:S02]  /*c220*/  @!P1 LEA R14, P6, R191, R4.reuse, 0x1 ;  /* 0x00000004bf0e9211 */ /* 0x080fe400078c08ff */
        /* <DEDUP_REMOVED lines=20> */
.L_x_1087:
[----:B------:R-:W2:Y:S01]  /*c370*/  LDL R5, [R1+0x68] ;  /* 0x0000680001057983 */ /* 0x000ea20000100800 */
[----:B------:R-:W-:Y:S01]  /*c380*/  ULDC.64 UR8, c[0x0][0xc08] ;  /* 0x0003020000087ab9 */ /* 0x000fe20000000a00 */
[----:B------:R-:W-:Y:S01]  /*c390*/  SHF.R.S32.HI R0, RZ, 0x1f, R187 ;  /* 0x0000001fff007819 */ /* 0x000fe200000114bb */
[----:B------:R-:W-:Y:S01]  /*c3a0*/  IMAD R7, R7, UR8, RZ ;  /* 0x0000000807077c24 */ /* 0x000fe2000f8e02ff */
[----:B------:R-:W-:Y:S01]  /*c3b0*/  ULDC.64 UR10, c[0x0][0xc40] ;  /* 0x00031000000a7ab9 */ /* 0x000fe20000000a00 */
[----:B------:R-:W-:Y:S01]  /*c3c0*/  IMAD.U32 R4, RZ, RZ, UR42 ;  /* 0x0000002aff047e24 */ /* 0x000fe2000f8e00ff */
[----:B------:R-:W-:Y:S01]  /*c3d0*/  BSSY B1, `(.L_x_1091) ;  /* 0x00000cc000017945 */ /* 0x000fe20003800000 */
[C---:B------:R-:W-:Y:S01]  /*c3e0*/  IMAD R7, R8.reuse, UR9, R7 ;  /* 0x0000000908077c24 */ /* 0x040fe2000f8e0207 */
[----:B------:R-:W-:Y:S01]  /*c3f0*/  SHF.R.S32.HI R23, RZ, 0x1f, R202 ;  /* 0x0000001fff177819 */ /* 0x000fe200000114ca */
[----:B------:R-:W-:Y:S01]  /*c400*/  IMAD.WIDE.U32 R8, R8, UR8, RZ ;  /* 0x0000000808087c25 */ /* 0x000fe2000f8e00ff */
[----:B------:R-:W-:Y:S01]  /*c410*/  ULDC.64 UR8, c[0x0][0xc38] ;  /* 0x00030e0000087ab9 */ /* 0x000fe20000000a00 */
[----:B0-----:R-:W-:-:S02]  /*c420*/  SHF.R.S32.HI R152, RZ, 0x1f, R203 ;  /* 0x0000001fff987819 */ /* 0x001fc400000114cb */
[----:B------:R-:W-:Y:S01]  /*c430*/  IMAD.IADD R9, R9, 0x1, R7 ;  /* 0x0000000109097824 */ /* 0x000fe200078e0207 */
[----:B------:R-:W-:Y:S01]  /*c440*/  SHF.R.S32.HI R153, RZ, 0x1f, R204 ;  /* 0x0000001fff997819 */ /* 0x000fe200000114cc */
[----:B------:R-:W-:Y:S01]  /*c450*/  IMAD R0, R0, UR10, RZ ;  /* 0x0000000a00007c24 */ /* 0x000fe2000f8e02ff */
[----:B------:R-:W-:Y:S01]  /*c460*/  SHF.R.S32.HI R154, RZ, 0x1f, R205 ;  /* 0x0000001fff9a7819 */ /* 0x000fe200000114cd */
[C---:B------:R-:W-:Y:S01]  /*c470*/  IMAD.WIDE.U32 R8, R188.reuse, UR8, R8 ;  /* 0x00000008bc087c25 */ /* 0x040fe2000f8e0008 */
[----:B------:R-:W-:Y:S01]  /*c480*/  ULDC UR8, c[0x0][0xce8] ;  /* 0x00033a0000087ab9 */ /* 0x000fe20000000800 */
[----:B------:R-:W-:Y:S01]  /*c490*/  SHF.R.S32.HI R155, RZ, 0x1f, R206 ;  /* 0x0000001fff9b7819 */ /* 0x000fe200000114ce */
[----:B------:R-:W-:Y:S01]  /*c4a0*/  UISETP.NE.AND UP0, UPT, UR8, 0x1, UPT ;  /* 0x000000010800788c */ /* 0x000fe2000bf05270 */
[----:B------:R-:W-:Y:S01]  /*c4b0*/  IMAD R9, R188, UR9, R9 ;  /* 0x00000009bc097c24 */ /* 0x000fe2000f8e0209 */
[----:B------:R-:W-:Y:S01]  /*c4c0*/  UIMAD UR6, UR6, UR8, URZ ;  /* 0x00000008060672a4 */ /* 0x000fe2000f8e023f */
[C---:B------:R-:W-:Y:S01]  /*c4d0*/  IMAD R3, R187.reuse, UR11, R0 ;  /* 0x0000000bbb037c24 */ /* 0x040fe2000f8e0200 */
[----:B------:R-:W-:Y:S01]  /*c4e0*/  SHF.R.S32.HI R156, RZ, 0x1f, R207 ;  /* 0x0000001fff9c7819 */ /* 0x000fe200000114cf */
[----:B------:R-:W-:Y:S01]  /*c4f0*/  IMAD.WIDE.U32 R8, R187, UR10, R8 ;  /* 0x0000000abb087c25 */ /* 0x000fe2000f8e0008 */
[----:B------:R-:W-:Y:S01]  /*c500*/  PLOP3.LUT P0, PT, PT, PT, UP0, 0x80, 0x0 ;  /* 0x000000000000781c */ /* 0x000fe20003f0f008 */
[----:B------:R-:W-:Y:S01]  /*c510*/  ULDC.64 UR10, c[0x0][0xc48] ;  /* 0x00031200000a7ab9 */ /* 0x000fe20000000a00 */
[----:B------:R-:W-:Y:S01]  /*c520*/  SHF.R.S32.HI R157, RZ, 0x1f, R208 ;  /* 0x0000001fff9d7819 */ /* 0x000fe200000114d0 */
[----:B------:R-:W-:Y:S01]  /*c530*/  IMAD.IADD R9, R9, 0x1, R3 ;  /* 0x0000000109097824 */ /* 0x000fe200078e0203 */
[----:B------:R-:W-:Y:S01]  /*c540*/  SHF.R.S32.HI R158, RZ, 0x1f, R209 ;  /* 0x0000001fff9e7819 */ /* 0x000fe200000114d1 */
[----:B------:R-:W-:Y:S01]  /*c550*/  @UP0 ULDC UR7, c[0x0][0xcec] ;  /* 0x00033b0000070ab9 */ /* 0x000fe20000000800 */
[----:B------:R-:W-:Y:S01]  /*c560*/  SHF.R.S32.HI R159, RZ, 0x1f, R210 ;  /* 0x0000001fff9f7819 */ /* 0x000fe200000114d2 */
[----:B------:R-:W-:Y:S01]  /*c570*/  IMAD.WIDE.U32 R8, R194, UR10, R8 ;  /* 0x0000000ac2087c25 */ /* 0x000fe2000f8e0008 */
[----:B------:R-:W-:-:S02]  /*c580*/  SHF.R.S32.HI R160, RZ, 0x1f, R211 ;  /* 0x0000001fffa07819 */ /* 0x000fc400000114d3 */
[----:B------:R-:W-:Y:S01]  /*c590*/  SHF.R.S32.HI R161, RZ, 0x1f, R212 ;  /* 0x0000001fffa17819 */ /* 0x000fe200000114d4 */
[----:B------:R-:W-:Y:S01]  /*c5a0*/  IMAD R9, R194, UR11, R9 ;  /* 0x0000000bc2097c24 */ /* 0x000fe2000f8e0209 */
[----:B------:R-:W-:Y:S01]  /*c5b0*/  ULDC.64 UR10, c[0x0][0xc30] ;  /* 0x00030c00000a7ab9 */ /* 0x000fe20000000a00 */
[----:B------:R-:W-:Y:S02]  /*c5c0*/  SHF.R.S32.HI R162, RZ, 0x1f, R213 ;  /* 0x0000001fffa27819 */ /* 0x000fe400000114d5 */
[----:B------:R-:W-:Y:S02]  /*c5d0*/  SHF.R.S32.HI R163, RZ, 0x1f, R214 ;  /* 0x0000001fffa37819 */ /* 0x000fe400000114d6 */
[----:B------:R-:W-:Y:S02]  /*c5e0*/  SHF.R.S32.HI R164, RZ, 0x1f, R215 ;  /* 0x0000001fffa47819 */ /* 0x000fe400000114d7 */
[----:B------:R-:W-:Y:S02]  /*c5f0*/  SHF.R.S32.HI R165, RZ, 0x1f, R216 ;  /* 0x0000001fffa57819 */ /* 0x000fe400000114d8 */
[----:B------:R-:W-:-:S02]  /*c600*/  SHF.R.S32.HI R166, RZ, 0x1f, R217 ;  /* 0x0000001fffa67819 */ /* 0x000fc400000114d9 */
[----:B------:R-:W-:Y:S02]  /*c610*/  SHF.R.S32.HI R167, RZ, 0x1f, R218 ;  /* 0x0000001fffa77819 */ /* 0x000fe400000114da */
[----:B------:R-:W-:Y:S02]  /*c620*/  SHF.R.S32.HI R168, RZ, 0x1f, R219 ;  /* 0x0000001fffa87819 */ /* 0x000fe400000114db */
[----:B------:R-:W-:Y:S02]  /*c630*/  SHF.R.S32.HI R169, RZ, 0x1f, R221 ;  /* 0x0000001fffa97819 */ /* 0x000fe400000114dd */
[----:B------:R-:W-:Y:S02]  /*c640*/  SHF.R.S32.HI R170, RZ, 0x1f, R222 ;  /* 0x0000001fffaa7819 */ /* 0x000fe400000114de */
[----:B------:R-:W-:Y:S02]  /*c650*/  SHF.R.S32.HI R171, RZ, 0x1f, R223 ;  /* 0x0000001fffab7819 */ /* 0x000fe400000114df */
[----:B------:R-:W-:-:S02]  /*c660*/  SHF.R.S32.HI R14, RZ, 0x1f, R224 ;  /* 0x0000001fff0e7819 */ /* 0x000fc400000114e0 */
[----:B------:R-:W-:Y:S02]  /*c670*/  SHF.R.S32.HI R15, RZ, 0x1f, R225 ;  /* 0x0000001fff0f7819 */ /* 0x000fe400000114e1 */
[----:B------:R-:W-:Y:S02]  /*c680*/  SHF.R.S32.HI R20, RZ, 0x1f, R226 ;  /* 0x0000001fff147819 */ /* 0x000fe400000114e2 */
[----:B------:R-:W-:Y:S01]  /*c690*/  SHF.R.S32.HI R21, RZ, 0x1f, R17 ;  /* 0x0000001fff157819 */ /* 0x000fe20000011411 */
[----:B--2---:R-:W-:-:S04]  /*c6a0*/  IMAD R4, R4, 0x40, R5 ;  /* 0x0000004004047824 */ /* 0x004fc800078e0205 */
[----:B------:R-:W-:Y:S01]  /*c6b0*/  @P0 IMAD.HI.U32 R0, R4, UR7, RZ ;  /* 0x0000000704000c27 */ /* 0x000fe2000f8e00ff */
[----:B------:R-:W-:-:S03]  /*c6c0*/  @UP0 ULDC UR7, c[0x0][0xcf0] ;  /* 0x00033c0000070ab9 */ /* 0x000fc60000000800 */
        /* <DEDUP_REMOVED lines=8> */
[----:B------:R-:W-:Y:S01]  /*c750*/  IMAD R5, R5, UR8, R4 ;  /* 0x0000000805057c24 */ /* 0x000fe2000f8e0204 */
[----:B------:R-:W-:Y:S01]  /*c760*/  ULDC.64 UR8, c[0x0][0xc00] ;  /* 0x0003000000087ab9 */ /* 0x000fe20000000a00 */
[----:B------:R-:W-:Y:S01]  /*c770*/  IMAD R7, R3, UR11, R0 ;  /* 0x0000000b03077c24 */ /* 0x000fe2000f8e0200 */
[----:B------:R-:W-:Y:S01]  /*c780*/  ULDC.64 UR10, c[0x0][0xc28] ;  /* 0x00030a00000a7ab9 */ /* 0x000fe20000000a00 */
[----:B------:R-:W-:Y:S01]  /*c790*/  IMAD.U32 R3, RZ, RZ, UR42 ;  /* 0x0000002aff037e24 */ /* 0x000fe2000f8e00ff */
[----:B------:R-:W-:Y:S01]  /*c7a0*/  SHF.R.S32.HI R0, RZ, 0x1f, R5 ;  /* 0x0000001fff007819 */ /* 0x000fe20000011405 */
[----:B------:R-:W-:Y:S01]  /*c7b0*/  IMAD.IADD R9, R9, 0x1, R7 ;  /* 0x0000000109097824 */ /* 0x000fe200078e0207 */
[----:B------:R-:W-:Y:S03]  /*c7c0*/  SYNCS.ARRIVE.TRANS64.RED.A1T0 RZ, [UR7], RZ ;  /* 0x000000ffffff79a7 */ /* 0x000fe60008100407 */
[----:B------:R-:W-:-:S02]  /*c7d0*/  IMAD R0, R0, UR10, RZ ;  /* 0x0000000a00007c24 */ /* 0x000fc4000f8e02ff */
[----:B------:R-:W-:-:S04]  /*c7e0*/  IMAD.WIDE.U32 R8, R5, UR10, R8 ;  /* 0x0000000a05087c25 */ /* 0x000fc8000f8e0008 */
[----:B------:R-:W-:Y:S02]  /*c7f0*/  IMAD R7, R5, UR11, R0 ;  /* 0x0000000b05077c24 */ /* 0x000fe4000f8e0200 */
[----:B------:R-:W-:Y:S01]  /*c800*/  IMAD R0, R3, 0x40, R16 ;  /* 0x0000004003007824 */ /* 0x000fe200078e0210 */
[----:B------:R-:W-:Y:S01]  /*c810*/  LEA R3, P1, R8, UR8, 0x2 ;  /* 0x0000000808037c11 */ /* 0x000fe2000f8210ff */
[----:B------:R-:W-:-:S03]  /*c820*/  IMAD.IADD R7, R9, 0x1, R7 ;  /* 0x0000000109077824 */ /* 0x000fc600078e0207 */
[----:B------:R-:W-:Y:S01]  /*c830*/  ISETP.GE.AND P0, PT, R0, UR6, PT ;  /* 0x0000000600007c0c */ /* 0x000fe2000bf06270 */
[----:B------:R0:W1:Y:S01]  /*c840*/  SHFL.IDX PT, R12, R3, RZ, 0x1c1f ;  /* 0x001c1fff030c7589 */ /* 0x00006200000e0000 */
[----:B------:R-:W-:-:S05]  /*c850*/  LEA.HI.X R7, R8, UR9, R7, 0x2, P1 ;  /* 0x0000000908077c11 */ /* 0x000fca00088f1407 */
[----:B------:R0:W2:Y:S06]  /*c860*/  SHFL.IDX PT, R13, R7, RZ, 0x1c1f ;  /* 0x001c1fff070d7589 */ /* 0x0000ac00000e0000 */
[----:B------:R-:W-:Y:S05]  /*c870*/  @P0 BRA `(.L_x_1092) ;  /* 0x0000000800040947 */ /* 0x000fea0003800000 */
[----:B------:R-:W-:Y:S02]  /*c880*/  ULDC UR7, c[0x0][0xbc8] ;  /* 0x0002f20000077ab9 */ /* 0x000fe40000000800 */
[----:B------:R-:W-:Y:S02]  /*c890*/  ISETP.GE.AND P0, PT, R17, UR7, PT ;  /* 0x0000000711007c0c */ /* 0x000fe4000bf06270 */
[----:B------:R-:W-:Y:S02]  /*c8a0*/  ISETP.GE.AND P1, PT, R226, UR7, PT ;  /* 0x00000007e2007c0c */ /* 0x000fe4000bf26270 */
[----:B------:R-:W-:Y:S02]  /*c8b0*/  ISETP.GE.AND P3, PT, R224, UR7, PT ;  /* 0x00000007e0007c0c */ /* 0x000fe4000bf66270 */
[----:B------:R-:W-:-:S07]  /*c8c0*/  ISETP.GE.AND P4, PT, R223, UR7, PT ;  /* 0x00000007df007c0c */ /* 0x000fce000bf86270 */
[----:B-1----:R-:W-:-:S04]  /*c8d0*/  @!P0 LEA R4, P2, R17, R12, 0x2 ;  /* 0x0000000c11048211 */ /* 0x002fc800078410ff */
[----:B--2---:R-:W-:Y:S02]  /*c8e0*/  @!P0 LEA.HI.X R5, R17, R13, R21, 0x2, P2 ;  /* 0x0000000d11058211 */ /* 0x004fe400010f1415 */
[----:B------:R-:W-:-:S03]  /*c8f0*/  @!P4 LEA R8, P6, R223, R12, 0x2 ;  /* 0x0000000cdf08c211 */ /* 0x000fc600078c10ff */
[----:B------:R1:W-:Y:S01]  /*c900*/  @!P0 ST.E.64 desc[UR38][R4.64], R24 ;  /* 0x0000001804008985 */ /* 0x0003e2000c101b26 */
[----:B------:R-:W-:Y:S02]  /*c910*/  ISETP.GE.AND P0, PT, R225, UR7, PT ;  /* 0x00000007e1007c0c */ /* 0x000fe4000bf06270 */
[----:B------:R-:W-:Y:S02]  /*c920*/  @!P4 LEA.HI.X R9, R223, R13, R171, 0x2, P6 ;  /* 0x0000000ddf09c211 */ /* 0x000fe400030f14ab */
[----:B-1----:R-:W-:-:S04]  /*c930*/  @!P1 LEA R4, P2, R226, R12, 0x2 ;  /* 0x0000000ce2049211 */ /* 0x002fc800078410ff */
[----:B------:R-:W-:Y:S02]  /*c940*/  @!P1 LEA.HI.X R5, R226, R13, R20, 0x2, P2 ;  /* 0x0000000de2059211 */ /* 0x000fe400010f1414 */
[----:B------:R-:W-:-:S03]  /*c950*/  ISETP.GE.AND P2, PT, R219, UR7, PT ;  /* 0x00000007db007c0c */ /* 0x000fc6000bf46270 */
[----:B------:R1:W-:Y:S10]  /*c960*/  @!P1 ST.E.64 desc[UR38][R4.64], R28 ;  /* 0x0000001c04009985 */ /* 0x0003f4000c101b26 */
[----:B------:R-:W-:-:S02]  /*c970*/  @!P2 LEA R10, P6, R219, R12, 0x2 ;  /* 0x0000000cdb0aa211 */ /* 0x000fc400078c10ff */
[----:B-1----:R-:W-:Y:S02]  /*c980*/  @!P0 LEA R4, P1, R225, R12, 0x2 ;  /* 0x0000000ce1048211 */ /* 0x002fe400078210ff */
[-C--:B------:R-:W-:Y:S02]  /*c990*/  @!P2 LEA.HI.X R11, R219, R13.reuse, R168, 0x2, P6 ;  /* 0x0000000ddb0ba211 */ /* 0x080fe400030f14a8 */
[----:B------:R-:W-:Y:S02]  /*c9a0*/  @!P0 LEA.HI.X R5, R225, R13, R15, 0x2, P1 ;  /* 0x0000000de1058211 */ /* 0x000fe400008f140f */
[----:B------:R-:W-:-:S03]  /*c9b0*/  ISETP.GE.AND P1, PT, R221, UR7, PT ;  /* 0x00000007dd007c0c */ /* 0x000fc6000bf26270 */
[----:B------:R1:W-:Y:S01]  /*c9c0*/  @!P0 ST.E.64 desc[UR38][R4.64], R32 ;  /* 0x0000002004008985 */ /* 0x0003e2000c101b26 */
[----:B------:R-:W-:Y:S02]  /*c9d0*/  ISETP.GE.AND P0, PT, R222, UR7, PT ;  /* 0x00000007de007c0c */ /* 0x000fe4000bf06270 */
[----:B-1----:R-:W-:-:S04]  /*c9e0*/  @!P3 LEA R4, P5, R224, R12, 0x2 ;  /* 0x0000000ce004b211 */ /* 0x002fc800078a10ff */
[----:B------:R-:W-:-:S05]  /*c9f0*/  @!P3 LEA.HI.X R5, R224, R13, R14, 0x2, P5 ;  /* 0x0000000de005b211 */ /* 0x000fca00028f140e */
[----:B------:R1:W-:Y:S01]  /*ca00*/  @!P3 ST.E.64 desc[UR38][R4.64], R36 ;  /* 0x000000240400b985 */ /* 0x0003e2000c101b26 */
[----:B------:R-:W-:-:S03]  /*ca10*/  ISETP.GE.AND P3, PT, R218, UR7, PT ;  /* 0x00000007da007c0c */ /* 0x000fc6000bf66270 */
[----:B------:R2:W-:Y:S01]  /*ca20*/  @!P4 ST.E.64 desc[UR38][R8.64], R40 ;  /* 0x000000280800c985 */ /* 0x0005e2000c101b26 */
[CC--:B-1----:R-:W-:Y:S02]  /*ca30*/  @!P0 LEA R4, P4, R222.reuse, R12.reuse, 0x2 ;  /* 0x0000000cde048211 */ /* 0x0c2fe400078810ff */
[----:B--2---:R-:W-:Y:S02]  /*ca40*/  @!P1 LEA R8, P5, R221, R12, 0x2 ;  /* 0x0000000cdd089211 */ /* 0x004fe400078a10ff */
[-C--:B------:R-:W-:Y:S02]  /*ca50*/  @!P0 LEA.HI.X R5, R222, R13.reuse, R170, 0x2, P4 ;  /* 0x0000000dde058211 */ /* 0x080fe400020f14aa */
[----:B------:R-:W-:Y:S02]  /*ca60*/  ISETP.GE.AND P4, PT, R217, UR7, PT ;  /* 0x00000007d9007c0c */ /* 0x000fe4000bf86270 */
[----:B------:R-:W-:Y:S01]  /*ca70*/  @!P1 LEA.HI.X R9, R221, R13, R169, 0x2, P5 ;  /* 0x0000000ddd099211 */ /* 0x000fe200028f14a9 */
[----:B------:R1:W-:Y:S01]  /*ca80*/  @!P0 ST.E.64 desc[UR38][R4.64], R44 ;  /* 0x0000002c04008985 */ /* 0x0003e2000c101b26 */
[----:B------:R-:W-:-:S02]  /*ca90*/  ISETP.GE.AND P5, PT, R216, UR7, PT ;  /* 0x00000007d8007c0c */ /* 0x000fc4000bfa6270 */
[----:B------:R-:W-:Y:S01]  /*caa0*/  ISETP.GE.AND P0, PT, R215, UR7, PT ;  /* 0x00000007d7007c0c */ /* 0x000fe2000bf06270 */
[----:B------:R2:W-:Y:S01]  /*cab0*/  @!P1 ST.E.64 desc[UR38][R8.64], R48 ;  /* 0x0000003008009985 */ /* 0x0005e2000c101b26 */
[----:B------:R-:W-:-:S03]  /*cac0*/  ISETP.GE.AND P1, PT, R214, UR7, PT ;  /* 0x00000007d6007c0c */ /* 0x000fc6000bf26270 */
[----:B------:R3:W-:Y:S01]  /*cad0*/  @!P2 ST.E.64 desc[UR38][R10.64], R52 ;  /* 0x000000340a00a985 */ /* 0x0007e2000c101b26 */
[CC--:B-1----:R-:W-:Y:S02]  /*cae0*/  @!P3 LEA R4, P6, R218.reuse, R12.reuse, 0x2 ;  /* 0x0000000cda04b211 */ /* 0x0c2fe400078c10ff */
[CC--:B--2---:R-:W-:Y:S02]  /*caf0*/  @!P4 LEA R8, P2, R217.reuse, R12.reuse, 0x2 ;  /* 0x0000000cd908c211 */ /* 0x0c4fe400078410ff */
[-C--:B------:R-:W-:Y:S02]  /*cb00*/  @!P3 LEA.HI.X R5, R218, R13.reuse, R167, 0x2, P6 ;  /* 0x0000000dda05b211 */ /* 0x080fe400030f14a7 */
[----:B---3--:R-:W-:Y:S02]  /*cb10*/  @!P5 LEA R10, P6, R216, R12, 0x2 ;  /* 0x0000000cd80ad211 */ /* 0x008fe400078c10ff */
[----:B------:R-:W-:Y:S01]  /*cb20*/  @!P4 LEA.HI.X R9, R217, R13, R166, 0x2, P2 ;  /* 0x0000000dd909c211 */ /* 0x000fe200010f14a6 */
[----:B------:R1:W-:Y:S01]  /*cb30*/  @!P3 ST.E.64 desc[UR38][R4.64], R56 ;  /* 0x000000380400b985 */ /* 0x0003e2000c101b26 */
[----:B------:R-:W-:-:S02]  /*cb40*/  ISETP.GE.AND P2, PT, R213, UR7, PT ;  /* 0x00000007d5007c0c */ /* 0x000fc4000bf46270 */
[-C--:B------:R-:W-:Y:S01]  /*cb50*/  @!P5 LEA.HI.X R11, R216, R13.reuse, R165, 0x2, P6 ;  /* 0x0000000dd80bd211 */ /* 0x080fe200030f14a5 */
[----:B------:R2:W-:Y:S01]  /*cb60*/  @!P4 ST.E.64 desc[UR38][R8.64], R60 ;  /* 0x0000003c0800c985 */ /* 0x0005e2000c101b26 */
[----:B------:R-:W-:Y:S02]  /*cb70*/  ISETP.GE.AND P3, PT, R212, UR7, PT ;  /* 0x00000007d4007c0c */ /* 0x000fe4000bf66270 */
[----:B------:R-:W-:Y:S01]  /*cb80*/  ISETP.GE.AND P4, PT, R211, UR7, PT ;  /* 0x00000007d3007c0c */ /* 0x000fe2000bf86270 */
[----:B------:R3:W-:Y:S01]  /*cb90*/  @!P5 ST.E.64 desc[UR38][R10.64], R64 ;  /* 0x000000400a00d985 */ /* 0x0007e2000c101b26 */
[CC--:B-1----:R-:W-:Y:S02]  /*cba0*/  @!P0 LEA R4, P6, R215.reuse, R12.reuse, 0x2 ;  /* 0x0000000cd7048211 */ /* 0x0c2fe400078c10ff */
[----:B--2---:R-:W-:Y:S02]  /*cbb0*/  @!P1 LEA R8, P5, R214, R12, 0x2 ;  /* 0x0000000cd6089211 */ /* 0x004fe400078a10ff */
[----:B------:R-:W-:-:S02]  /*cbc0*/  @!P0 LEA.HI.X R5, R215, R13, R164, 0x2, P6 ;  /* 0x0000000dd7058211 */ /* 0x000fc400030f14a4 */
        /* <DEDUP_REMOVED lines=47> */
[----:B-1----:R-:W-:Y:S01]  /*cec0*/  @!P1 LEA R8, P5, R202, R12, 0x2 ;  /* 0x0000000cca089211 */ /* 0x002fe200078a10ff */
[----:B------:R1:W-:Y:S01]  /*ced0*/  @!P2 ST.E.64 desc[UR38][R4.64], R116 ;  /* 0x000000740400a985 */ /* 0x0003e2000c101b26 */
[----:B------:R-:W-:Y:S02]  /*cee0*/  ISETP.GE.AND P2, PT, R198, UR7, PT ;  /* 0x00000007c6007c0c */ /* 0x000fe4000bf46270 */
[----:B------:R-:W-:-:S02]  /*cef0*/  @!P1 LEA.HI.X R9, R202, R13, R23, 0x2, P5 ;  /* 0x0000000dca099211 */ /* 0x000fc400028f1417 */
[----:B--2---:R-:W-:-:S03]  /*cf00*/  @!P0 LEA R10, P6, R201, R12, 0x2 ;  /* 0x0000000cc90a8211 */ /* 0x004fc600078c10ff */
        /* <DEDUP_REMOVED lines=10> */
[----:B------:R-:W-:-:S02]  /*cfb0*/  @!P4 LEA.HI.X R9, R199, R13, R235, 0x2, P6 ;  /* 0x0000000dc709c211 */ /* 0x000fc400030f14eb */
[----:B-1----:R-:W-:-:S03]  /*cfc0*/  @!P1 LEA R10, P6, R197, R12, 0x2 ;  /* 0x0000000cc50a9211 */ /* 0x002fc600078c10ff */
[----:B------:R1:W-:Y:S01]  /*cfd0*/  @!P4 ST.E.64 desc[UR38][R8.64], R132 ;  /* 0x000000840800c985 */ /* 0x0003e2000c101b26 */
[----:B------:R-:W-:Y:S02]  /*cfe0*/  @!P1 LEA.HI.X R11, R197, R13, R233, 0x2, P6 ;  /* 0x0000000dc50b9211 */ /* 0x000fe400030f14e9 */
[----:B--2---:R-:W-:-:S04]  /*cff0*/  @!P2 LEA R4, P3, R198, R12, 0x2 ;  /* 0x0000000cc604a211 */ /* 0x004fc800078610ff */
[----:B------:R-:W-:Y:S02]  /*d000*/  @!P2 LEA.HI.X R5, R198, R13, R234, 0x2, P3 ;  /* 0x0000000dc605a211 */ /* 0x000fe400018f14ea */
[----:B-1----:R-:W-:-:S03]  /*d010*/  @!P0 LEA R8, P4, R196, R12, 0x2 ;  /* 0x0000000cc4088211 */ /* 0x002fc600078810ff */
[----:B------:R3:W-:Y:S01]  /*d020*/  @!P2 ST.E.64 desc[UR38][R4.64], R136 ;  /* 0x000000880400a985 */ /* 0x0007e2000c101b26 */
[C---:B------:R-:W-:Y:S02]  /*d030*/  @!P5 LEA R12, P3, R195.reuse, R12, 0x2 ;  /* 0x0000000cc30cd211 */ /* 0x040fe400078610ff */
[-C--:B------:R-:W-:Y:S01]  /*d040*/  @!P0 LEA.HI.X R9, R196, R13.reuse, R232, 0x2, P4 ;  /* 0x0000000dc4098211 */ /* 0x080fe200020f14e8 */
[----:B------:R3:W-:Y:S01]  /*d050*/  @!P1 ST.E.64 desc[UR38][R10.64], R140 ;  /* 0x0000008c0a009985 */ /* 0x0007e2000c101b26 */
[----:B------:R-:W-:-:S03]  /*d060*/  @!P5 LEA.HI.X R13, R195, R13, R231, 0x2, P3 ;  /* 0x0000000dc30dd211 */ /* 0x000fc600018f14e7 */
[----:B------:R3:W-:Y:S04]  /*d070*/  @!P0 ST.E.64 desc[UR38][R8.64], R144 ;  /* 0x0000009008008985 */ /* 0x0007e8000c101b26 */
[----:B------:R3:W-:Y:S02]  /*d080*/  @!P5 ST.E.64 desc[UR38][R12.64], R148 ;  /* 0x000000940c00d985 */ /* 0x0007e4000c101b26 */
.L_x_1092:
[----:B------:R-:W-:Y:S05]  /*d090*/  BSYNC B1 ;  /* 0x0000000000017941 */ /* 0x000fea0003800000 */
.L_x_1091:
        /* <DEDUP_REMOVED lines=10> */
[----:B0--3--:R-:W-:-:S04]  /*d140*/  @!P4 LEA R4, P3, R17, R22, 0x2 ;  /* 0x000000161104c211 */ /* 0x009fc800078610ff */
[----:B------:R-:W-:Y:S02]  /*d150*/  @!P4 LEA.HI.X R5, R17, R18, R21, 0x2, P3 ;  /* 0x000000121105c211 */ /* 0x000fe400018f1415 */
[----:B------:R-:W-:Y:S02]  /*d160*/  ISETP.GE.AND P3, PT, R223, UR6, PT ;  /* 0x00000006df007c0c */ /* 0x000fe4000bf66270 */
[C---:B------:R-:W-:Y:S01]  /*d170*/  @!P1 LEA R8, P5, R225.reuse, R22, 0x2 ;  /* 0x00000016e1089211 */ /* 0x040fe200078a10ff */
        /* <DEDUP_REMOVED lines=8> */
[----:B------:R-:W-:Y:S02]  /*d200*/  @!P0 LEA.HI.X R11, R224, R18, R14, 0x2, P6 ;  /* 0x00000012e00b8211 */ /* 0x000fe400030f140e */
[CC--:B------:R-:W-:Y:S01]  /*d210*/  @!P4 LEA R14, P2, R222.reuse, R22.reuse, 0x2 ;  /* 0x00000016de0ec211 */ /* 0x0c0fe200078410ff */
[----:B------:R3:W-:Y:S01]  /*d220*/  @!P1 ST.E.64 desc[UR38][R8.64], R34 ;  /* 0x0000002208009985 */ /* 0x0007e2000c101b26 */
[----:B-1----:R-:W-:Y:S02]  /*d230*/  @!P3 LEA R12, P1, R223, R22, 0x2 ;  /* 0x00000016df0cb211 */ /* 0x002fe400078210ff */
[-C--:B------:R-:W-:Y:S01]  /*d240*/  @!P4 LEA.HI.X R15, R222, R18.reuse, R170, 0x2, P2 ;  /* 0x00000012de0fc211 */ /* 0x080fe200010f14aa */
[----:B------:R1:W-:Y:S01]  /*d250*/  @!P0 ST.E.64 desc[UR38][R10.64], R38 ;  /* 0x000000260a008985 */ /* 0x0003e2000c101b26 */
[----:B------:R-:W-:Y:S02]  /*d260*/  ISETP.GE.AND P0, PT, R219, UR6, PT ;  /* 0x00000006db007c0c */ /* 0x000fe4000bf06270 */
[----:B--2---:R-:W-:-:S02]  /*d270*/  @!P3 LEA.HI.X R13, R223, R18, R171, 0x2, P1 ;  /* 0x00000012df0db211 */ /* 0x004fc400008f14ab */
[----:B------:R-:W-:Y:S02]  /*d280*/  ISETP.GE.AND P1, PT, R218, UR6, PT ;  /* 0x00000006da007c0c */ /* 0x000fe4000bf26270 */
[----:B------:R-:W-:Y:S01]  /*d290*/  ISETP.GE.AND P2, PT, R217, UR6, PT ;  /* 0x00000006d9007c0c */ /* 0x000fe2000bf46270 */
[----:B------:R2:W-:Y:S01]  /*d2a0*/  @!P3 ST.E.64 desc[UR38][R12.64], R42 ;  /* 0x0000002a0c00b985 */ /* 0x0005e2000c101b26 */
[C---:B------:R-:W-:Y:S02]  /*d2b0*/  @!P5 LEA R20, P6, R221.reuse, R22, 0x2 ;  /* 0x00000016dd14d211 */ /* 0x040fe400078c10ff */
[----:B------:R-:W-:Y:S01]  /*d2c0*/  ISETP.GE.AND P3, PT, R216, UR6, PT ;  /* 0x00000006d8007c0c */ /* 0x000fe2000bf66270 */
[----:B------:R4:W-:Y:S01]  /*d2d0*/  @!P4 ST.E.64 desc[UR38][R14.64], R46 ;  /* 0x0000002e0e00c985 */ /* 0x0009e2000c101b26 */
[----:B------:R-:W-:Y:S02]  /*d2e0*/  @!P5 LEA.HI.X R21, R221, R18, R169, 0x2, P6 ;  /* 0x00000012dd15d211 */ /* 0x000fe400030f14a9 */
[----:B0-----:R-:W-:-:S02]  /*d2f0*/  @!P0 LEA R4, P6, R219, R22, 0x2 ;  /* 0x00000016db048211 */ /* 0x001fc400078c10ff */
[----:B------:R-:W-:Y:S01]  /*d300*/  ISETP.GE.AND P4, PT, R215, UR6, PT ;  /* 0x00000006d7007c0c */ /* 0x000fe2000bf86270 */
[----:B------:R0:W-:Y:S01]  /*d310*/  @!P5 ST.E.64 desc[UR38][R20.64], R50 ;  /* 0x000000321400d985 */ /* 0x0001e2000c101b26 */
[C---:B---3--:R-:W-:Y:S02]  /*d320*/  @!P1 LEA R8, P5, R218.reuse, R22, 0x2 ;  /* 0x00000016da089211 */ /* 0x048fe400078a10ff */
[----:B------:R-:W-:Y:S02]  /*d330*/  @!P0 LEA.HI.X R5, R219, R18, R168, 0x2, P6 ;  /* 0x00000012db058211 */ /* 0x000fe400030f14a8 */
[----:B-1----:R-:W-:Y:S02]  /*d340*/  @!P2 LEA R10, P6, R217, R22, 0x2 ;  /* 0x00000016d90aa211 */ /* 0x002fe400078c10ff */
[----:B------:R-:W-:Y:S01]  /*d350*/  @!P1 LEA.HI.X R9, R218, R18, R167, 0x2, P5 ;  /* 0x00000012da099211 */ /* 0x000fe200028f14a7 */
[----:B------:R1:W-:Y:S01]  /*d360*/  @!P0 ST.E.64 desc[UR38][R4.64], R54 ;  /* 0x0000003604008985 */ /* 0x0003e2000c101b26 */
[----:B------:R-:W-:-:S02]  /*d370*/  ISETP.GE.AND P5, PT, R214, UR6, PT ;  /* 0x00000006d6007c0c */ /* 0x000fc4000bfa6270 */
[----:B------:R-:W-:Y:S01]  /*d380*/  @!P2 LEA.HI.X R11, R217, R18, R166, 0x2, P6 ;  /* 0x00000012d90ba211 */ /* 0x000fe200030f14a6 */
[----:B------:R3:W-:Y:S01]  /*d390*/  @!P1 ST.E.64 desc[UR38][R8.64], R58 ;  /* 0x0000003a08009985 */ /* 0x0007e2000c101b26 */
[----:B------:R-:W-:Y:S02]  /*d3a0*/  ISETP.GE.AND P0, PT, R213, UR6, PT ;  /* 0x00000006d5007c0c */ /* 0x000fe4000bf06270 */
[-C--:B--2---:R-:W-:Y:S01]  /*d3b0*/  @!P3 LEA R12, P6, R216, R22.reuse, 0x2 ;  /* 0x00000016d80cb211 */ /* 0x084fe200078c10ff */
[----:B------:R2:W-:Y:S01]  /*d3c0*/  @!P2 ST.E.64 desc[UR38][R10.64], R62 ;  /* 0x0000003e0a00a985 */ /* 0x0005e2000c101b26 */
[----:B----4-:R-:W-:Y:S02]  /*d3d0*/  @!P4 LEA R14, P2, R215, R22, 0x2 ;  /* 0x00000016d70ec211 */ /* 0x010fe400078410ff */
[----:B------:R-:W-:Y:S02]  /*d3e0*/  ISETP.GE.AND P1, PT, R212, UR6, PT ;  /* 0x00000006d4007c0c */ /* 0x000fe4000bf26270 */
[----:B------:R-:W-:-:S02]  /*d3f0*/  @!P3 LEA.HI.X R13, R216, R18, R165, 0x2, P6 ;  /* 0x00000012d80db211 */ /* 0x000fc400030f14a5 */
[----:B------:R-:W-:Y:S02]  /*d400*/  @!P4 LEA.HI.X R15, R215, R18, R164, 0x2, P2 ;  /* 0x00000012d70fc211 */ /* 0x000fe400010f14a4 */
[----:B------:R-:W-:Y:S01]  /*d410*/  ISETP.GE.AND P2, PT, R211, UR6, PT ;  /* 0x00000006d3007c0c */ /* 0x000fe2000bf46270 */
[----:B------:R-:W-:Y:S01]  /*d420*/  @!P3 ST.E.64 desc[UR38][R12.64], R66 ;  /* 0x000000420c00b985 */ /* 0x000fe2000c101b26 */
[----:B0-----:R-:W-:-:S03]  /*d430*/  @!P5 LEA R20, P6, R214, R22, 0x2 ;  /* 0x00000016d614d211 */ /* 0x001fc600078c10ff */
[----:B------:R0:W-:Y:S01]  /*d440*/  @!P4 ST.E.64 desc[UR38][R14.64], R70 ;  /* 0x000000460e00c985 */ /* 0x0001e2000c101b26 */
[----:B------:R-:W-:Y:S02]  /*d450*/  @!P5 LEA.HI.X R21, R214, R18, R163, 0x2, P6 ;  /* 0x00000012d615d211 */ /* 0x000fe400030f14a3 */
[CC--:B-1----:R-:W-:Y:S02]  /*d460*/  @!P0 LEA R4, P4, R213.reuse, R22.reuse, 0x2 ;  /* 0x00000016d5048211 */ /* 0x0c2fe400078810ff */
        /* <DEDUP_REMOVED lines=12> */
[----:B0-----:R-:W-:Y:S01]  /*d530*/  @!P4 LEA R14, P0, R209, R22, 0x2 ;  /* 0x00000016d10ec211 */ /* 0x001fe200078010ff */
[----:B------:R0:W-:Y:S01]  /*d540*/  @!P2 ST.E.64 desc[UR38][R10.64], R86 ;  /* 0x000000560a00a985 */ /* 0x0001e2000c101b26 */
[----:B------:R-:W-:-:S02]  /*d550*/  ISETP.GE.AND P2, PT, R207, UR6, PT ;  /* 0x00000006cf007c0c */ /* 0x000fc4000bf46270 */
[C---:B------:R-:W-:Y:S02]  /*d560*/  @!P5 LEA R12, P6, R210.reuse, R22, 0x2 ;  /* 0x00000016d20cd211 */ /* 0x040fe400078c10ff */
[-C--:B------:R-:W-:Y:S02]  /*d570*/  @!P4 LEA.HI.X R15, R209, R18.reuse, R158, 0x2, P0 ;  /* 0x00000012d10fc211 */ /* 0x080fe400000f149e */
[----:B------:R-:W-:Y:S02]  /*d580*/  @!P5 LEA.HI.X R13, R210, R18, R159, 0x2, P6 ;  /* 0x00000012d20dd211 */ /* 0x000fe400030f149f */
[----:B------:R-:W-:Y:S02]  /*d590*/  ISETP.GE.AND P0, PT, R205, UR6, PT ;  /* 0x00000006cd007c0c */ /* 0x000fe4000bf06270 */
[----:B-1----:R-:W-:Y:S01]  /*d5a0*/  @!P3 LEA R20, P6, R208, R22, 0x2 ;  /* 0x00000016d014b211 */ /* 0x002fe200078c10ff */
        /* <DEDUP_REMOVED lines=9> */
[----:B0-----:R-:W-:-:S02]  /*d640*/  @!P0 LEA R10, P6, R205, R22, 0x2 ;  /* 0x00000016cd0a8211 */ /* 0x001fc400078c10ff */
[-C--:B------:R-:W-:Y:S01]  /*d650*/  @!P1 LEA.HI.X R9, R206, R18.reuse, R155, 0x2, P3 ;  /* 0x00000012ce099211 */ /* 0x080fe200018f149b */
[----:B------:R0:W-:Y:S01]  /*d660*/  @!P2 ST.E.64 desc[UR38][R4.64], R102 ;  /* 0x000000660400a985 */ /* 0x0001e2000c101b26 */
[----:B------:R-:W-:Y:S02]  /*d670*/  ISETP.GE.AND P3, PT, R202, UR6, PT ;  /* 0x00000006ca007c0c */ /* 0x000fe4000bf66270 */
[----:B------:R-:W-:Y:S01]  /*d680*/  @!P0 LEA.HI.X R11, R205, R18, R154, 0x2, P6 ;  /* 0x00000012cd0b8211 */ /* 0x000fe200030f149a */
[----:B------:R2:W-:Y:S01]  /*d690*/  @!P1 ST.E.64 desc[UR38][R8.64], R106 ;  /* 0x0000006a08009985 */ /* 0x0005e2000c101b26 */
[-C--:B-1----:R-:W-:Y:S02]  /*d6a0*/  @!P5 LEA R12, P1, R204, R22.reuse, 0x2 ;  /* 0x00000016cc0cd211 */ /* 0x082fe400078210ff */
        /* <DEDUP_REMOVED lines=12> */
[C---:B0-----:R-:W-:Y:S01]  /*d770*/  @!P0 LEA R4, P5, R201.reuse, R22, 0x2 ;  /* 0x00000016c9048211 */ /* 0x041fe200078a10ff */
[----:B------:R0:W-:Y:S01]  /*d780*/  @!P3 ST.E.64 desc[UR38][R20.64], R122 ;  /* 0x0000007a1400b985 */ /* 0x0001e2000c101b26 */
[----:B------:R-:W-:Y:S02]  /*d790*/  ISETP.GE.AND P3, PT, R198, UR6, PT ;  /* 0x00000006c6007c0c */ /* 0x000fe4000bf66270 */
[----:B------:R-:W-:Y:S02]  /*d7a0*/  @!P0 LEA.HI.X R5, R201, R18, R237, 0x2, P5 ;  /* 0x00000012c9058211 */ /* 0x000fe400028f14ed */
[----:B------:R-:W-:Y:S02]  /*d7b0*/  ISETP.GE.AND P5, PT, R196, UR6, PT ;  /* 0x00000006c4007c0c */ /* 0x000fe4000bfa6270 */
[-C--:B--2---:R-:W-:Y:S01]  /*d7c0*/  @!P1 LEA R8, P6, R200, R22.reuse, 0x2 ;  /* 0x00000016c8089211 */ /* 0x084fe200078c10ff */
[----:B------:R2:W-:Y:S02]  /*d7d0*/  @!P0 ST.E.64 desc[UR38][R4.64], R126 ;  /* 0x0000007e04008985 */ /* 0x0005e4000c101b26 */
[----:B-1----:R-:W-:-:S02]  /*d7e0*/  @!P4 LEA R10, P0, R199, R22, 0x2 ;  /* 0x00000016c70ac211 */ /* 0x002fc400078010ff */
[----:B------:R-:W-:Y:S02]  /*d7f0*/  @!P1 LEA.HI.X R9, R200, R18, R236, 0x2, P6 ;  /* 0x00000012c8099211 */ /* 0x000fe400030f14ec */
[----:B---3--:R-:W-:Y:S02]  /*d800*/  @!P3 LEA R12, P6, R198, R22, 0x2 ;  /* 0x00000016c60cb211 */ /* 0x008fe400078c10ff */
[----:B------:R-:W-:Y:S01]  /*d810*/  @!P4 LEA.HI.X R11, R199, R18, R235, 0x2, P0 ;  /* 0x00000012c70bc211 */ /* 0x000fe200000f14eb */
[----:B------:R2:W-:Y:S01]  /*d820*/  @!P1 ST.E.64 desc[UR38][R8.64], R130 ;  /* 0x0000008208009985 */ /* 0x0005e2000c101b26 */
[-C--:B----4-:R-:W-:Y:S02]  /*d830*/  @!P2 LEA R14, P1, R197, R22.reuse, 0x2 ;  /* 0x00000016c50ea211 */ /* 0x090fe400078210ff */
[----:B0-----:R-:W-:Y:S01]  /*d840*/  @!P5 LEA R20, P0, R196, R22, 0x2 ;  /* 0x00000016c414d211 */ /* 0x001fe200078010ff */
        /* <DEDUP_REMOVED lines=13> */
.L_x_1084:
[----:B------:R-:W0:Y:S01]  /*d920*/  LDC.64 R8, c[0x0][0xd00] ;  /* 0x00034000ff087b82 */ /* 0x000e220000000a00 */
[----:B------:R-:W-:Y:S01]  /*d930*/  ULDC.64 UR6, c[0x0][0xd08] ;  /* 0x0003420000067ab9 */ /* 0x000fe20000000a00 */
[----:B------:R-:W-:Y:S01]  /*d940*/  IMAD.MOV.U32 R3, RZ, RZ, RZ ;  /* 0x000000ffff037224 */ /* 0x000fe200078e00ff */
[----:B------:R-:W-:-:S04]  /*d950*/  ISETP.NE.U32.AND P0, PT, RZ, UR6, PT ;  /* 0x00000006ff007c0c */ /* 0x000fc8000bf05070 */
[----:B------:R-:W-:Y:S01]  /*d960*/  ISETP.NE.AND.EX P1, PT, RZ, UR7, PT, P0 ;  /* 0x00000007ff007c0c */ /* 0x000fe2000bf25300 */
[----:B------:R-:W1:Y:S01]  /*d970*/  LDC.64 R4, c[0x0][0xd00] ;  /* 0x00034000ff047b82 */ /* 0x000e620000000a00 */
[----:B0-----:R-:W-:-:S04]  /*d980*/  ISETP.NE.U32.AND P0, PT, R8, RZ, PT ;  /* 0x000000ff0800720c */ /* 0x001fc80003f05070 */
[----:B------:R-:W-:-:S07]  /*d990*/  ISETP.NE.AND.EX P0, PT, R9, RZ, PT, P0 ;  /* 0x000000ff0900720c */ /* 0x000fce0003f05300 */
[----:B------:R-:W0:Y:S01]  /*d9a0*/  @P1 LDC.64 R8, c[0x0][0xd08] ;  /* 0x00034200ff081b82 */ /* 0x000e220000000a00 */
[----:B------:R-:W-:Y:S01]  /*d9b0*/  ULDC UR6, c[0x0][0xb88] ;  /* 0x0002e20000067ab9 */ /* 0x000fe20000000800 */
[----:B-1----:R-:W-:-:S04]  /*d9c0*/  IMAD.WIDE R10, R187, 0x4, R4 ;  /* 0x00000004bb0a7825 */ /* 0x002fc800078e0204 */
[----:B------:R-:W-:Y:S01]  /*d9d0*/  IMAD.U32 R0, RZ, RZ, UR6 ;  /* 0x00000006ff007e24 */ /* 0x000fe2000f8e00ff */
[----:B------:R1:W5:Y:S01]  /*d9e0*/  @P0 LDG.E R3, desc[UR38][R10.64] ;  /* 0x000000260a030981 */ /* 0x000362000c1e1900 */
[----:B0-----:R-:W-:-:S05]  /*d9f0*/  @P1 IMAD.WIDE R4, R187, 0x4, R8 ;  /* 0x00000004bb041825 */ /* 0x001fca00078e0208 */
[----:B------:R1:W5:Y:S01]  /*da00*/  @P1 LDG.E R0, desc[UR38][R4.64] ;  /* 0x0000002604001981 */ /* 0x000362000c1e1900 */
[----:B------:R-:W-:Y:S01]  /*da10*/  ISETP.NE.AND P2, PT, R22, RZ, PT ;  /* 0x000000ff1600720c */ /* 0x000fe20003f45270 */
[----:B------:R-:W0:-:S12]  /*da20*/  S2R R7, SR_TID.X ;  /* 0x0000000000077919 */ /* 0x000e180000002100 */
[----:B------:R-:W2:Y:S01]  /*da30*/  @!P2 LDC R22, c[0x0][0xbd4] ;  /* 0x0002f500ff16ab82 */ /* 0x000ea20000000800 */
[----:B0-----:R-:W-:Y:S01]  /*da40*/  VIADD R28, R7, 0xffffff80 ;  /* 0xffffff80071c7836 */ /* 0x001fe20000000000 */
[----:B--2---:R-:W-:-:S04]  /*da50*/  ISETP.GT.AND P2, PT, R22, 0x1, PT ;  /* 0x000000011600780c */ /* 0x004fc80003f44270 */
[----:B------:R-:W-:Y:S01]  /*da60*/  ISETP.GT.AND P3, PT, R28, 0x3f, PT ;  /* 0x0000003f1c00780c */ /* 0x000fe20003f64270 */
[----:B-1----:R-:W-:-:S12]  /*da70*/  @P1 BRA `(.L_x_1093) ;  /* 0x0000000000101947 */ /* 0x002fd80003800000 */
[----:B------:R-:W-:Y:S05]  /*da80*/  @!P0 BRA `(.L_x_1093) ;  /* 0x00000000000c8947 */ /* 0x000fea0003800000 */
[----:B------:R-:W2:Y:S04]  /*da90*/  LDG.E R5, desc[UR38][R10.64] ;  /* 0x000000260a057981 */ /* 0x000ea8000c1e1900 */
[----:B-----5:R-:W2:Y:S02]  /*daa0*/  LDG.E R0, desc[UR38][R10.64+0x4] ;  /* 0x000004260a007981 */ /* 0x020ea4000c1e1900 */
[----:B--2---:R-:W-:-:S07]  /*dab0*/  IMAD.IADD R0, R0, 0x1, -R5 ;  /* 0x0000000100007824 */ /* 0x004fce00078e0a05 */
.L_x_1093:
[----:B------:R-:W-:Y:S01]  /*dac0*/  BSSY B1, `(.L_x_1094) ;  /* 0x0000038000017945 */ /* 0x000fe20003800000 */
[----:B------:R-:W-:Y:S02]  /*dad0*/  SEL R187, R187, RZ, !P0 ;  /* 0x000000ffbbbb7207 */ /* 0x000fe40004000000 */
[----:B------:R-:W-:Y:S02]  /*dae0*/  SEL R220, R220, RZ, !P0 ;  /* 0x000000ffdcdc7207 */ /* 0x000fe40004000000 */
[----:B-----5:R-:W-:Y:S01]  /*daf0*/  SHF.R.S32.HI R24, RZ, 0x1f, R3 ;  /* 0x0000001fff187819 */ /* 0x020fe20000011403 */
[----:B------:R-:W-:Y:S06]  /*db00*/  @P3 BRA `(.L_x_1095) ;  /* 0x0000000000cc3947 */ /* 0x000fec0003800000 */
[----:B------:R-:W0:Y:S01]  /*db10*/  S2R R4, SR_TID.X ;  /* 0x0000000000047919 */ /* 0x000e220000002100 */
[----:B------:R-:W1:Y:S01]  /*db20*/  LDC R27, c[0x0][0xce8] ;  /* 0x00033a00ff1b7b82 */ /* 0x000e620000000800 */
[----:B------:R-:W-:-:S04]  /*db30*/  IMAD.U32 R5, RZ, RZ, UR42 ;  /* 0x0000002aff057e24 */ /* 0x000fc8000f8e00ff */
[----:B0-----:R-:W-:Y:S02]  /*db40*/  IMAD R4, R5, 0x40, R4 ;  /* 0x0000004005047824 */ /* 0x001fe400078e0204 */
[----:B-1----:R-:W-:Y:S02]  /*db50*/  IMAD R5, R0, R27, RZ ;  /* 0x0000001b00057224 */ /* 0x002fe400078e02ff */
[----:B------:R-:W-:-:S05]  /*db60*/  VIADD R26, R4, 0xffffff80 ;  /* 0xffffff80041a7836 */ /* 0x000fca0000000000 */
[----:B------:R-:W-:-:S13]  /*db70*/  ISETP.GE.AND P0, PT, R26, R5, PT ;  /* 0x000000051a00720c */ /* 0x000fda0003f06270 */
[----:B------:R-:W-:Y:S05]  /*db80*/  @P0 BRA `(.L_x_1095) ;  /* 0x0000000000ac0947 */ /* 0x000fea0003800000 */
[----:B------:R-:W-:Y:S01]  /*db90*/  ISETP.NE.AND P1, PT, R27, 0x1, PT ;  /* 0x000000011b00780c */ /* 0x000fe20003f25270 */
[----:B------:R-:W-:Y:S01]  /*dba0*/  IMAD.MOV.U32 R18, RZ, RZ, 0xab8 ;  /* 0x00000ab8ff127424 */ /* 0x000fe200078e00ff */
[----:B------:R-:W-:Y:S01]  /*dbb0*/  ISETP.GT.AND P0, PT, R22, 0x1, PT ;  /* 0x000000011600780c */ /* 0x000fe20003f04270 */
[----:B------:R-:W0:Y:S01]  /*dbc0*/  LDC.64 R4, c[0x0][0xca8] ;  /* 0x00032a00ff047b82 */ /* 0x000e220000000a00 */
[----:B------:R-:W-:Y:S02]  /*dbd0*/  IMAD.MOV.U32 R23, RZ, RZ, R26 ;  /* 0x000000ffff177224 */ /* 0x000fe400078e001a */
[----:B------:R-:W-:-:S05]  /*dbe0*/  SEL R18, R18, 0xa78, P0 ;  /* 0x00000a7812127807 */ /* 0x000fca0000000000 */
[----:B------:R-:W1:Y:S08]  /*dbf0*/  LDC.64 R12, c[0x0][R18+0x220] ;  /* 0x00008800120c7b82 */ /* 0x000e700000000a00 */
[----:B------:R-:W2:Y:S08]  /*dc00*/  @P1 LDC R7, c[0x0][0xcec] ;  /* 0x00033b00ff071b82 */ /* 0x000eb00000000800 */
[----:B------:R-:W3:Y:S08]  /*dc10*/  LDC.64 R10, c[0x0][R18+0x218] ;  /* 0x00008600120a7b82 */ /* 0x000ef00000000a00 */
[----:B------:R-:W4:Y:S01]  /*dc20*/  @P1 LDC R22, c[0x0][0xcf0] ;  /* 0x00033c00ff161b82 */ /* 0x000f220000000800 */
[----:B-1----:R-:W-:-:S02]  /*dc30*/  IMAD R13, R13, R187, RZ ;  /* 0x000000bb0d0d7224 */ /* 0x002fc400078e02ff */
[----:B------:R-:W-:-:S04]  /*dc40*/  IMAD.WIDE.U32 R20, R12, R187, RZ ;  /* 0x000000bb0c147225 */ /* 0x000fc800078e00ff */
[----:B------:R-:W-:Y:S01]  /*dc50*/  IMAD R13, R12, R220, R13 ;  /* 0x000000dc0c0d7224 */ /* 0x000fe200078e020d */
[----:B------:R1:W5:Y:S01]  /*dc60*/  LDC.64 R14, c[0x0][R18+0x228] ;  /* 0x00008a00120e7b82 */ /* 0x0003620000000a00 */
[----:B--2---:R-:W-:-:S07]  /*dc70*/  @P1 IMAD.HI.U32 R7, R26, R7, RZ ;  /* 0x000000071a071227 */ /* 0x004fce00078e00ff */
[----:B------:R1:W2:Y:S01]  /*dc80*/  LDC.64 R8, c[0x0][R18+0x210] ;  /* 0x0000840012087b82 */ /* 0x0002a20000000a00 */
[-C--:B---3--:R-:W-:Y:S02]  /*dc90*/  IMAD R25, R11, R188.reuse, RZ ;  /* 0x000000bc0b197224 */ /* 0x088fe400078e02ff */
[----:B------:R-:W-:-:S04]  /*dca0*/  IMAD.WIDE.U32 R10, R10, R188, RZ ;  /* 0x000000bc0a0a7225 */ /* 0x000fc800078e00ff */
[----:B------:R-:W-:Y:S01]  /*dcb0*/  IMAD.IADD R25, R11, 0x1, R25 ;  /* 0x000000010b197824 */ /* 0x000fe200078e0219 */
[----:B----4-:R-:W-:Y:S01]  /*dcc0*/  @P1 SHF.R.U32.HI R23, RZ, R22, R7 ;  /* 0x00000016ff171219 */ /* 0x010fe20000011607 */
[----:B0-----:R-:W0:Y:S01]  /*dcd0*/  @!P0 LDC R4, c[0x0][0xc50] ;  /* 0x00031400ff048b82 */ /* 0x001e220000000800 */
[----:B------:R-:W-:Y:S02]  /*dce0*/  SEL R7, R194, RZ, P0 ;  /* 0x000000ffc2077207 */ /* 0x000fe40000000000 */
[----:B------:R-:W-:Y:S01]  /*dcf0*/  IADD3 R12, P1, P3, R20, R10, R3 ;  /* 0x0000000a140c7210 */ /* 0x000fe20007b3e003 */
[----:B------:R-:W-:Y:S02]  /*dd00*/  IMAD.IADD R20, R21, 0x1, R13 ;  /* 0x0000000115147824 */ /* 0x000fe400078e020d */
[----:B-1----:R-:W-:Y:S02]  /*dd10*/  IMAD.MOV R18, RZ, RZ, -R23 ;  /* 0x000000ffff127224 */ /* 0x002fe400078e0a17 */
[----:B-----5:R-:W-:Y:S01]  /*dd20*/  IMAD.WIDE.U32 R10, R14, R7, RZ ;  /* 0x000000070e0a7225 */ /* 0x020fe200078e00ff */
[----:B------:R-:W1:Y:S01]  /*dd30*/  @!P0 LDC R5, c[0x0][0xc54] ;  /* 0x00031500ff058b82 */ /* 0x000e620000000800 */
[----:B------:R-:W-:-:S02]  /*dd40*/  IADD3.X R14, R20, R25, R24, P1, P3 ;  /* 0x00000019140e7210 */ /* 0x000fc40000fe6418 */
[----:B------:R-:W-:Y:S01]  /*dd50*/  IMAD R13, R15, R7, RZ ;  /* 0x000000070f0d7224 */ /* 0x000fe200078e02ff */
[----:B------:R-:W-:Y:S01]  /*dd60*/  IADD3 R10, P0, P1, R23, R12, R10 ;  /* 0x0000000c170a7210 */ /* 0x000fe2000791e00a */
[----:B------:R-:W-:Y:S01]  /*dd70*/  IMAD R7, R27, R18, R26 ;  /* 0x000000121b077224 */ /* 0x000fe200078e021a */
[----:B------:R-:W-:Y:S01]  /*dd80*/  SHF.R.S32.HI R23, RZ, 0x1f, R23 ;  /* 0x0000001fff177819 */ /* 0x000fe20000011417 */
[----:B------:R-:W-:Y:S02]  /*dd90*/  IMAD.IADD R13, R11, 0x1, R13 ;  /* 0x000000010b0d7824 */ /* 0x000fe400078e020d */
[----:B--2---:R-:W-:-:S03]  /*dda0*/  IMAD R9, R9, R7, RZ ;  /* 0x0000000709097224 */ /* 0x004fc600078e02ff */
[----:B------:R-:W-:Y:S02]  /*ddb0*/  IADD3.X R11, R23, R14, R13, P0, P1 ;  /* 0x0000000e170b7210 */ /* 0x000fe400007e240d */
[----:B------:R-:W-:-:S05]  /*ddc0*/  SHF.R.S32.HI R13, RZ, 0x1f, R7 ;  /* 0x0000001fff0d7819 */ /* 0x000fca0000011407 */
[C---:B------:R-:W-:Y:S02]  /*ddd0*/  IMAD R13, R8.reuse, R13, R9 ;  /* 0x0000000d080d7224 */ /* 0x040fe400078e0209 */
[----:B------:R-:W-:-:S04]  /*dde0*/  IMAD.WIDE.U32 R8, R8, R7, R10 ;  /* 0x0000000708087225 */ /* 0x000fc800078e000a */
[----:B------:R-:W-:Y:S01]  /*ddf0*/  IMAD.IADD R7, R9, 0x1, R13 ;  /* 0x0000000109077824 */ /* 0x000fe200078e020d */
[----:B0-----:R-:W-:-:S04]  /*de00*/  LEA R4, P0, R8, R4, 0x2 ;  /* 0x0000000408047211 */ /* 0x001fc800078010ff */
[----:B-1----:R-:W-:Y:S01]  /*de10*/  LEA.HI.X R5, R8, R5, R7, 0x2, P0 ;  /* 0x0000000508057211 */ /* 0x002fe200000f1407 */
[----:B------:R-:W-:-:S05]  /*de20*/  IMAD.MOV.U32 R7, RZ, RZ, -0x800000 ;  /* 0xff800000ff077424 */ /* 0x000fca00078e00ff */
[----:B------:R0:W-:Y:S03]  /*de30*/  STG.E desc[UR38][R4.64], R7 ;  /* 0x0000000704007986 */ /* 0x0001e6000c101926 */
.L_x_1095:
[----:B------:R-:W-:Y:S05]  /*de40*/  BSYNC B1 ;  /* 0x0000000000017941 */ /* 0x000fea0003800000 */
.L_x_1094:
[----:B------:R-:W-:Y:S05]  /*de50*/  @P2 BRA `(.L_x_1090) ;  /* 0x0000000800742947 */ /* 0x000fea0003800000 */
[----:B------:R-:W1:Y:S01]  /*de60*/  LDC R11, c[0x0][0xce8] ;  /* 0x00033a00ff0b7b82 */ /* 0x000e620000000800 */
[----:B------:R-:W-:Y:S01]  /*de70*/  ULDC.64 UR6, c[0x0][0xba0] ;  /* 0x0002e80000067ab9 */ /* 0x000fe20000000a00 */
[----:B0-----:R-:W-:Y:S01]  /*de80*/  SHF.R.S32.HI R7, RZ, 0x1f, R28 ;  /* 0x0000001fff077819 */ /* 0x001fe2000001141c */
[----:B------:R-:W-:Y:S01]  /*de90*/  IMAD R8, R24, UR6, RZ ;  /* 0x0000000618087c24 */ /* 0x000fe2000f8e02ff */
[----:B------:R-:W-:Y:S01]  /*dea0*/  ULDC UR8, c[0x0][0xbc8] ;  /* 0x0002f20000087ab9 */ /* 0x000fe20000000800 */
[----:B------:R-:W-:Y:S01]  /*deb0*/  IMAD.WIDE.U32 R4, R3, UR6, RZ ;  /* 0x0000000603047c25 */ /* 0x000fe2000f8e00ff */
[----:B------:R-:W-:Y:S01]  /*dec0*/  ISETP.GE.AND P2, PT, R193, UR8, PT ;  /* 0x00000008c1007c0c */ /* 0x000fe2000bf46270 */
[----:B------:R-:W-:Y:S01]  /*ded0*/  BSSY B1, `(.L_x_1096) ;  /* 0x0000071000017945 */ /* 0x000fe20003800000 */
[----:B------:R-:W-:Y:S01]  /*dee0*/  ISETP.GE.AND P1, PT, R192, UR8, PT ;  /* 0x00000008c0007c0c */ /* 0x000fe2000bf26270 */
[----:B------:R-:W-:Y:S01]  /*def0*/  IMAD R3, R3, UR7, R8 ;  /* 0x0000000703037c24 */ /* 0x000fe2000f8e0208 */
[----:B------:R-:W-:Y:S01]  /*df00*/  LEA.HI R8, R7, R28, RZ, 0x3 ;  /* 0x0000001c07087211 */ /* 0x000fe200078f18ff */
[----:B------:R-:W-:Y:S01]  /*df10*/  ULDC.64 UR6, c[0x0][0xbe8] ;  /* 0x0002fa0000067ab9 */ /* 0x000fe20000000a00 */
[----:B------:R-:W-:Y:S01]  /*df20*/  IMAD.U32 R10, RZ, RZ, UR42 ;  /* 0x0000002aff0a7e24 */ /* 0x000fe2000f8e00ff */
[----:B------:R-:W-:Y:S01]  /*df30*/  SEL R13, RZ, 0xffffffff, P2 ;  /* 0xffffffffff0d7807 */ /* 0x000fe20001000000 */
[----:B------:R-:W-:Y:S01]  /*df40*/  IMAD.IADD R5, R5, 0x1, R3 ;  /* 0x0000000105057824 */ /* 0x000fe200078e0203 */
[----:B------:R-:W-:-:S02]  /*df50*/  LOP3.LUT R3, R8, 0xfffffff8, RZ, 0xc0, !PT ;  /* 0xfffffff808037812 */ /* 0x000fc400078ec0ff */
[----:B------:R-:W-:Y:S01]  /*df60*/  SHF.R.S32.HI R24, RZ, 0x3, R8 ;  /* 0x00000003ff187819 */ /* 0x000fe20000011408 */
[----:B------:R-:W-:Y:S01]  /*df70*/  IMAD.WIDE.U32 R4, R188, UR6, R4 ;  /* 0x00000006bc047c25 */ /* 0x000fe2000f8e0004 */
[----:B------:R-:W-:Y:S02]  /*df80*/  ISETP.GE.AND P3, PT, R2, UR8, PT ;  /* 0x0000000802007c0c */ /* 0x000fe4000bf66270 */
[----:B------:R-:W-:Y:S01]  /*df90*/  SHF.R.S32.HI R25, RZ, 0x1f, R228 ;  /* 0x0000001fff197819 */ /* 0x000fe200000114e4 */
[----:B------:R-:W-:Y:S01]  /*dfa0*/  IMAD.IADD R3, R28, 0x1, -R3 ;  /* 0x000000011c037824 */ /* 0x000fe200078e0a03 */
[----:B------:R-:W-:Y:S01]  /*dfb0*/  SEL R12, RZ, 0x1, P3 ;  /* 0x00000001ff0c7807 */ /* 0x000fe20001800000 */
[----:B------:R-:W-:Y:S01]  /*dfc0*/  IMAD R5, R188, UR7, R5 ;  /* 0x00000007bc057c24 */ /* 0x000fe2000f8e0205 */
[----:B-1----:R-:W-:Y:S01]  /*dfd0*/  ISETP.NE.AND P0, PT, R11, 0x1, PT ;  /* 0x000000010b00780c */ /* 0x002fe20003f05270 */
[----:B------:R-:W-:Y:S01]  /*dfe0*/  IMAD R3, R3, 0x20, R24 ;  /* 0x0000002003037824 */ /* 0x000fe200078e0218 */
[----:B------:R-:W-:Y:S01]  /*dff0*/  ULDC.64 UR6, c[0x0][0xbf0] ;  /* 0x0002fc0000067ab9 */ /* 0x000fe20000000a00 */
[----:B------:R-:W-:Y:S01]  /*e000*/  IMAD.SHL.U32 R15, R13, 0x2, RZ ;  /* 0x000000020d0f7824 */ /* 0x000fe200078e00ff */
[----:B------:R-:W-:Y:S01]  /*e010*/  SEL R13, RZ, 0xffffffff, P1 ;  /* 0xffffffffff0d7807 */ /* 0x000fe20000800000 */
[----:B------:R-:W-:Y:S01]  /*e020*/  IMAD R10, R10, 0x40, R3 ;  /* 0x000000400a0a7824 */ /* 0x000fe200078e0203 */
[----:B------:R-:W-:Y:S01]  /*e030*/  ISETP.GE.AND P1, PT, R228, UR8, PT ;  /* 0x00000008e4007c0c */ /* 0x000fe2000bf26270 */
[----:B------:R-:W-:Y:S01]  /*e040*/  IMAD R3, R220, UR6, RZ ;  /* 0x00000006dc037c24 */ /* 0x000fe2000f8e02ff */
[----:B------:R-:W-:Y:S01]  /*e050*/  LOP3.LUT R12, R15, 0x2, R12, 0xe2, !PT ;  /* 0x000000020f0c7812 */ /* 0x000fe200078ee20c */
[----:B------:R-:W-:Y:S01]  /*e060*/  IMAD.WIDE.U32 R4, R187, UR6, R4 ;  /* 0x00000006bb047c25 */ /* 0x000fe2000f8e0004 */
[----:B------:R-:W-:-:S02]  /*e070*/  SHF.R.S32.HI R27, RZ, 0x1f, R190 ;  /* 0x0000001fff1b7819 */ /* 0x000fc400000114be */
[----:B------:R-:W-:Y:S01]  /*e080*/  SHF.R.S32.HI R29, RZ, 0x1f, R192 ;  /* 0x0000001fff1d7819 */ /* 0x000fe200000114c0 */
[----:B------:R-:W0:Y:S01]  /*e090*/  @P0 LDC R7, c[0x0][0xcec] ;  /* 0x00033b00ff070b82 */ /* 0x000e220000000800 */
[----:B------:R-:W-:Y:S01]  /*e0a0*/  IMAD R9, R187, UR7, R3 ;  /* 0x00000007bb097c24 */ /* 0x000fe2000f8e0203 */
[----:B------:R-:W-:Y:S01]  /*e0b0*/  ULDC.64 UR6, c[0x0][0xbe0] ;  /* 0x0002f80000067ab9 */ /* 0x000fe20000000a00 */
[----:B------:R-:W-:Y:S01]  /*e0c0*/  IMAD.MOV.U32 R3, RZ, RZ, R10 ;  /* 0x000000ffff037224 */ /* 0x000fe200078e000a */
[----:B------:R-:W-:Y:S01]  /*e0d0*/  SHF.R.S32.HI R26, RZ, 0x1f, R189 ;  /* 0x0000001fff1a7819 */ /* 0x000fe200000114bd */
[----:B------:R-:W-:Y:S01]  /*e0e0*/  IMAD.SHL.U32 R13, R13, 0x4, RZ ;  /* 0x000000040d0d7824 */ /* 0x000fe200078e00ff */
[----:B------:R-:W-:Y:S01]  /*e0f0*/  SHF.R.S32.HI R28, RZ, 0x1f, R191 ;  /* 0x0000001fff1c7819 */ /* 0x000fe200000114bf */
[----:B------:R-:W-:Y:S01]  /*e100*/  IMAD.IADD R5, R5, 0x1, R9 ;  /* 0x0000000105057824 */ /* 0x000fe200078e0209 */
[----:B------:R-:W1:Y:S01]  /*e110*/  @P0 LDC R8, c[0x0][0xcf0] ;  /* 0x00033c00ff080b82 */ /* 0x000e620000000800 */
[----:B------:R-:W-:Y:S01]  /*e120*/  IMAD R23, R0, R11, RZ ;  /* 0x0000000b00177224 */ /* 0x000fe200078e02ff */
[----:B------:R-:W-:-:S02]  /*e130*/  LOP3.LUT R12, R13, 0x4, R12, 0xe2, !PT ;  /* 0x000000040d0c7812 */ /* 0x000fc400078ee20c */
[----:B------:R-:W-:Y:S02]  /*e140*/  SHF.R.S32.HI R30, RZ, 0x1f, R229 ;  /* 0x0000001fff1e7819 */ /* 0x000fe400000114e5 */
[----:B------:R-:W-:Y:S01]  /*e150*/  SHF.R.S32.HI R31, RZ, 0x1f, R193 ;  /* 0x0000001fff1f7819 */ /* 0x000fe200000114c1 */
[----:B0-----:R-:W-:-:S05]  /*e160*/  @P0 IMAD.HI.U32 R7, R10, R7, RZ ;  /* 0x000000070a070227 */ /* 0x001fca00078e00ff */
[----:B-1----:R-:W-:Y:S02]  /*e170*/  @P0 SHF.R.U32.HI R3, RZ, R8, R7 ;  /* 0x00000008ff030219 */ /* 0x002fe40000011607 */
[----:B------:R-:W-:Y:S02]  /*e180*/  ISETP.GE.AND P0, PT, R191, UR8, PT ;  /* 0x00000008bf007c0c */ /* 0x000fe4000bf06270 */
[--C-:B------:R-:W-:Y:S01]  /*e190*/  SHF.R.S32.HI R7, RZ, 0x1f, R3.reuse ;  /* 0x0000001fff077819 */ /* 0x100fe20000011403 */
[----:B------:R-:W-:Y:S01]  /*e1a0*/  IMAD.MOV R9, RZ, RZ, -R3 ;  /* 0x000000ffff097224 */ /* 0x000fe200078e0a03 */
[----:B------:R-:W-:Y:S01]  /*e1b0*/  SEL R13, RZ, 0xffffffff, P0 ;  /* 0xffffffffff0d7807 */ /* 0x000fe20000000000 */
[----:B------:R-:W-:Y:S01]  /*e1c0*/  IMAD.WIDE.U32 R4, R3, UR6, R4 ;  /* 0x0000000603047c25 */ /* 0x000fe2000f8e0004 */
[----:B------:R-:W-:-:S03]  /*e1d0*/  ISETP.GE.AND P0, PT, R190, UR8, PT ;  /* 0x00000008be007c0c */ /* 0x000fc6000bf06270 */
[----:B------:R-:W-:Y:S02]  /*e1e0*/  IMAD R8, R7, UR6, RZ ;  /* 0x0000000607087c24 */ /* 0x000fe4000f8e02ff */
[----:B------:R-:W-:Y:S02]  /*e1f0*/  IMAD R7, R11, R9, R10 ;  /* 0x000000090b077224 */ /* 0x000fe400078e020a */
[----:B------:R-:W-:Y:S01]  /*e200*/  IMAD R9, R3, UR7, R8 ;  /* 0x0000000703097c24 */ /* 0x000fe2000f8e0208 */
[----:B------:R-:W-:Y:S01]  /*e210*/  SEL R8, RZ, 0xffffffff, P0 ;  /* 0xffffffffff087807 */ /* 0x000fe20000000000 */
[----:B------:R-:W-:Y:S01]  /*e220*/  IMAD.SHL.U32 R13, R13, 0x8, RZ ;  /* 0x000000080d0d7824 */ /* 0x000fe200078e00ff */
[----:B------:R-:W-:Y:S01]  /*e230*/  ISETP.GE.AND P0, PT, R189, UR8, PT ;  /* 0x00000008bd007c0c */ /* 0x000fe2000bf06270 */
[----:B------:R-:W-:Y:S01]  /*e240*/  IMAD.IADD R5, R5, 0x1, R9 ;  /* 0x0000000105057824 */ /* 0x000fe200078e0209 */
[----:B------:R-:W-:Y:S01]  /*e250*/  SHF.R.S32.HI R3, RZ, 0x1f, R7 ;  /* 0x0000001fff037819 */ /* 0x000fe20000011407 */
[----:B------:R-:W-:Y:S01]  /*e260*/  ULDC.64 UR6, c[0x0][0xbd8] ;  /* 0x0002f60000067ab9 */ /* 0x000fe20000000a00 */
[----:B------:R-:W-:Y:S01]  /*e270*/  LOP3.LUT R12, R13, 0x8, R12, 0xe2, !PT ;  /* 0x000000080d0c7812 */ /* 0x000fe200078ee20c */
[----:B------:R-:W-:Y:S01]  /*e280*/  IMAD.SHL.U32 R13, R8, 0x10, RZ ;  /* 0x00000010080d7824 */ /* 0x000fe200078e00ff */
[----:B------:R-:W-:Y:S01]  /*e290*/  SEL R9, RZ, 0xffffffff, P0 ;  /* 0xffffffffff097807 */ /* 0x000fe20000000000 */
[----:B------:R-:W-:Y:S01]  /*e2a0*/  IMAD R8, R3, UR6, RZ ;  /* 0x0000000603087c24 */ /* 0x000fe2000f8e02ff */
[----:B------:R-:W-:Y:S01]  /*e2b0*/  ISETP.GE.AND P0, PT, R229, UR8, PT ;  /* 0x00000008e5007c0c */ /* 0x000fe2000bf06270 */
[----:B------:R-:W-:Y:S01]  /*e2c0*/  IMAD.WIDE.U32 R4, R7, UR6, R4 ;  /* 0x0000000607047c25 */ /* 0x000fe2000f8e0004 */
[----:B------:R-:W-:-:S03]  /*e2d0*/  LOP3.LUT R12, R13, 0x10, R12, 0xe2, !PT ;  /* 0x000000100d0c7812 */ /* 0x000fc600078ee20c */
[----:B------:R-:W-:Y:S02]  /*e2e0*/  IMAD.SHL.U32 R9, R9, 0x20, RZ ;  /* 0x0000002009097824 */ /* 0x000fe400078e00ff */
[----:B------:R-:W-:Y:S01]  /*e2f0*/  IMAD R3, R7, UR7, R8 ;  /* 0x0000000707037c24 */ /* 0x000fe2000f8e0208 */
[----:B------:R-:W-:Y:S01]  /*e300*/  ULDC.64 UR6, c[0x0][0xb80] ;  /* 0x0002e00000067ab9 */ /* 0x000fe20000000a00 */
[----:B------:R-:W-:Y:S01]  /*e310*/  IMAD.U32 R13, RZ, RZ, UR42 ;  /* 0x0000002aff0d7e24 */ /* 0x000fe2000f8e00ff */
[----:B------:R-:W-:Y:S01]  /*e320*/  LOP3.LUT R12, R9, 0x20, R12, 0xe2, !PT ;  /* 0x00000020090c7812 */ /* 0x000fe200078ee20c */
[----:B------:R-:W-:Y:S01]  /*e330*/  IMAD.IADD R3, R5, 0x1, R3 ;  /* 0x0000000105037824 */ /* 0x000fe200078e0203 */
[----:B------:R-:W-:Y:S01]  /*e340*/  SEL R9, RZ, 0x40, P0 ;  /* 0x00000040ff097807 */ /* 0x000fe20000000000 */
[----:B------:R-:W-:Y:S01]  /*e350*/  IMAD R24, R13, 0x40, R24 ;  /* 0x000000400d187824 */ /* 0x000fe200078e0218 */
[----:B------:R-:W-:Y:S02]  /*e360*/  LEA R7, P0, R4, UR6, 0x1 ;  /* 0x0000000604077c11 */ /* 0x000fe4000f8008ff */
[----:B------:R-:W-:-:S02]  /*e370*/  LOP3.LUT R18, R12, R9, RZ, 0xfc, !PT ;  /* 0x000000090c127212 */ /* 0x000fc400078efcff */
[----:B------:R-:W-:Y:S01]  /*e380*/  LEA.HI.X R3, R4, UR7, R3, 0x1, P0 ;  /* 0x0000000704037c11 */ /* 0x000fe200080f0c03 */
[----:B------:R0:W1:Y:S01]  /*e390*/  SHFL.IDX PT, R8, R7, RZ, 0x181f ;  /* 0x00181fff07087589 */ /* 0x00006200000e0000 */
[----:B------:R-:W-:Y:S02]  /*e3a0*/  ISETP.GE.AND P0, PT, R24, R23, PT ;  /* 0x000000171800720c */ /* 0x000fe40003f06270 */
[----:B------:R-:W-:Y:S01]  /*e3b0*/  SEL R5, RZ, 0x80, P1 ;  /* 0x00000080ff057807 */ /* 0x000fe20000800000 */
[----:B------:R0:W2:Y:S03]  /*e3c0*/  SHFL.IDX PT, R9, R3, RZ, 0x181f ;  /* 0x00181fff03097589 */ /* 0x0000a600000e0000 */
[----:B------:R-:W-:-:S07]  /*e3d0*/  LOP3.LUT R22, R18, R5, RZ, 0xfc, !PT ;  /* 0x0000000512167212 */ /* 0x000fce00078efcff */
[----:B0-----:R-:W-:Y:S05]  /*e3e0*/  @P0 BRA `(.L_x_1097) ;  /* 0x00000000007c0947 */ /* 0x001fea0003800000 */
[----:B------:R-:W-:Y:S02]  /*e3f0*/  ISETP.GE.AND P2, PT, R193, UR8, PT ;  /* 0x00000008c1007c0c */ /* 0x000fe4000bf46270 */
[----:B------:R-:W-:Y:S02]  /*e400*/  ISETP.GE.AND P1, PT, R2, UR8, PT ;  /* 0x0000000802007c0c */ /* 0x000fe4000bf26270 */
[----:B------:R-:W-:Y:S02]  /*e410*/  ISETP.GE.AND P5, PT, R192, UR8, PT ;  /* 0x00000008c0007c0c */ /* 0x000fe4000bfa6270 */
[----:B------:R-:W-:-:S07]  /*e420*/  ISETP.GE.AND P3, PT, R191, UR8, PT ;  /* 0x00000008bf007c0c */ /* 0x000fce000bf66270 */
[CC--:B-1----:R-:W-:Y:S02]  /*e430*/  @!P2 LEA R10, P0, R193.reuse, R8.reuse, 0x1 ;  /* 0x00000008c10aa211 */ /* 0x0c2fe400078008ff */
        /* <DEDUP_REMOVED lines=26> */
.L_x_1097:
[----:B------:R-:W-:Y:S05]  /*e5e0*/  BSYNC B1 ;  /* 0x0000000000017941 */ /* 0x000fea0003800000 */
.L_x_1096:
[----:B------:R-:W-:Y:S01]  /*e5f0*/  VIADD R0, R24, 0x20 ;  /* 0x0000002018007836 */ /* 0x000fe20000000000 */
[----:B--23--:R0:W2:Y:S04]  /*e600*/  SHFL.IDX PT, R9, R3, 0x1, 0x181f ;  /* 0x00381f0003097f89 */ /* 0x00c0a800000e0000 */
        /* <DEDUP_REMOVED lines=18> */
[-C--:B------:R-:W-:Y:S02]  /*e730*/  @!P2 LEA R20, P6, R190, R8.reuse, 0x1 ;  /* 0x00000008be14a211 */ /* 0x080fe400078c08ff */
        /* <DEDUP_REMOVED lines=15> */
.L_x_1090:
[----:B------:R-:W-:Y:S05]  /*e830*/  BSYNC B0 ;  /* 0x0000000000007941 */ /* 0x000fea0003800000 */
.L_x_1083:
[----:B------:R-:W-:Y:S02]  /*e840*/  ULDC UR6, c[0x0][0xd3c] ;  /* 0x00034f0000067ab9 */ /* 0x000fe40000000800 */
[----:B------:R-:W-:-:S06]  /*e850*/  UISETP.GE.AND UP0, UPT, UR5, UR6, UPT ;  /* 0x000000060500728c */ /* 0x000fcc000bf06270 */
[----:B------:R-:W-:-:S13]  /*e860*/  PLOP3.LUT P0, PT, PT, PT, UP0, 0x80, 0x0 ;  /* 0x000000000000781c */ /* 0x000fda0003f0f008 */
[----:B------:R-:W-:Y:S05]  /*e870*/  @!P0 BRA `(.L_x_1098) ;  /* 0xffffff2800d88947 */ /* 0x000fea000383ffff */
[----:B------:R-:W-:Y:S05]  /*e880*/  EXIT ;  /* 0x000000000000794d */ /* 0x000fea0003800000 */
.L_x_1053:
[----:B------:R-:W-:-:S08]  /*e890*/  NOP ;  /* 0x0000000000007918 */ /* 0x000fd00000000000 */
[----:B------:R-:W0:-:S00]  /*e8a0*/  USETMAXREG.DEALLOC.CTAPOOL 0x18 ;  /* 0x00000018000079c8 */ /* 0x000e0000080e0500 */
[----:B0-----:R-:W-:Y:S01]  /*e8b0*/  LOP3.LUT R0, R0, 0x3, RZ, 0xc0, !PT ;  /* 0x0000000300007812 */ /* 0x001fe200078ec0ff */
[----:B------:R-:W-:Y:S01]  /*e8c0*/  IMAD.MOV.U32 R7, RZ, RZ, RZ ;  /* 0x000000ffff077224 */ /* 0x000fe200078e00ff */
[----:B------:R-:W-:-:S04]  /*e8d0*/  LOP3.LUT R19, R19, 0xffffffbf, RZ, 0xc0, !PT ;  /* 0xffffffbf13137812 */ /* 0x000fc800078ec0ff */
[----:B------:R-:W0:Y:S02]  /*e8e0*/  SHFL.IDX PT, R0, R0, RZ, 0x1f ;  /* 0x00001fff00007589 */ /* 0x000e2400000e0000 */
[----:B0-----:R-:W-:-:S13]  /*e8f0*/  ISETP.NE.AND P0, PT, R0, RZ, PT ;  /* 0x000000ff0000720c */ /* 0x001fda0003f05270 */
[----:B------:R-:W-:Y:S01]  /*e900*/  @P0 LOP3.LUT R19, R19, 0x40, RZ, 0xfc, !PT ;  /* 0x0000004013130812 */ /* 0x000fe200078efcff */
[----:B------:R-:W-:Y:S06]  /*e910*/  @!P0 BRA `(.L_x_1099) ;  /* 0x0000000000248947 */ /* 0x000fec0003800000 */
[----:B------:R-:W0:Y:S08]  /*e920*/  S2UR UR5, SR_CgaCtaId ;  /* 0x00000000000579c3 */ /* 0x000e300000008800 */
[----:B------:R-:W-:Y:S06]  /*e930*/  BAR.SYNC.DEFER_BLOCKING 0x5, 0x180 ;  /* 0x0146000000007b1d */ /* 0x000fec0000010000 */
[----:B------:R-:W-:-:S02]  /*e940*/  UMOV UR4, 0x400 ;  /* 0x0000040000047882 */ /* 0x000fc40000000000 */
[----:B0-----:R-:W-:-:S09]  /*e950*/  ULEA UR4, UR5, UR4, 0x18 ;  /* 0x0000000405047291 */ /* 0x001fd2000f8ec03f */
[----:B------:R-:W0:Y:S04]  /*e960*/  LDS.128 R8, [UR4+0x388d0] ;  /* 0x0388d004ff087984 */ /* 0x000e280008000c00 */
[----:B0-----:R2:W-:Y:S04]  /*e970*/  STL.64 [R1], R8 ;  /* 0x0000000801007387 */ /* 0x0015e80000100a00 */
[----:B------:R2:W-:Y:S01]  /*e980*/  STL.64 [R1+0x8], R10 ;  /* 0x0000080a01007387 */ /* 0x0005e20000100a00 */
[----:B------:R-:W-:Y:S06]  /*e990*/  BAR.ARV 0x4, 0x180 ;  /* 0x0106000000007b1d */ /* 0x000fec0000002000 */
[----:B------:R-:W-:Y:S05]  /*e9a0*/  BRA `(.L_x_1100) ;  /* 0x0000000800a47947 */ /* 0x000fea0003800000 */
.L_x_1099:
[----:B------:R-:W-:Y:S01]  /*e9b0*/  LOP3.LUT R0, R6, 0x1f, RZ, 0xc0, !PT ;  /* 0x0000001f06007812 */ /* 0x000fe200078ec0ff */
        /* <DEDUP_REMOVED lines=42> */
.L_x_1103:
        /* <DEDUP_REMOVED lines=38> */
.L_x_1101:
        /* <DEDUP_REMOVED lines=20> */
.L_x_1104:
        /* <DEDUP_REMOVED lines=54> */
.L_x_1102:
[----:B------:R-:W-:Y:S01]  /*f360*/  IMAD.U32 R2, RZ, RZ, UR6 ;  /* 0x00000006ff027e24 */ /* 0x000fe2000f8e00ff */
[----:B------:R1:W-:Y:S04]  /*f370*/  STL [R1+0x4], RZ ;  /* 0x000004ff01007387 */ /* 0x0003e80000100800 */
[----:B------:R1:W-:Y:S04]  /*f380*/  STL [R1+0x8], RZ ;  /* 0x000008ff01007387 */ /* 0x0003e80000100800 */
[----:B------:R1:W-:Y:S02]  /*f390*/  STL [R1], R2 ;  /* 0x0000000201007387 */ /* 0x0003e40000100800 */
.L_x_1105:
        /* <DEDUP_REMOVED lines=10> */
.L_x_1100:
[----:B0-----:R-:W3:Y:S01]  /*f440*/  LDL R0, [R1+0xc] ;  /* 0x00000c0001007983 */ /* 0x001ee20000100800 */
[----:B------:R-:W-:-:S03]  /*f450*/  ULDC UR4, c[0x0][0xd3c] ;  /* 0x00034f0000047ab9 */ /* 0x000fc60000000800 */
[----:B------:R0:W-:Y:S01]  /*f460*/  STL [R1+0x10], RZ ;  /* 0x000010ff01007387 */ /* 0x0001e20000100800 */
[----:B---3--:R-:W-:Y:S01]  /*f470*/  ISETP.GE.AND P0, PT, R0, UR4, PT ;  /* 0x0000000400007c0c */ /* 0x008fe2000bf06270 */
[----:B------:R-:W-:-:S05]  /*f480*/  IMAD.MOV.U32 R0, RZ, RZ, 0x1 ;  /* 0x00000001ff007424 */ /* 0x000fca00078e00ff */
[----:B------:R0:W-:Y:S04]  /*f490*/  STL [R1+0x18], R0 ;  /* 0x0000180001007387 */ /* 0x0001e80000100800 */
[----:B------:R0:W-:Y:S03]  /*f4a0*/  STL [R1+0x64], RZ ;  /* 0x000064ff01007387 */ /* 0x0001e60000100800 */
[----:B------:R-:W-:Y:S05]  /*f4b0*/  @P0 BRA `(.L_x_1106) ;  /* 0x0000007000bc0947 */ /* 0x000fea0003800000 */
[----:B------:R-:W3:Y:S01]  /*f4c0*/  S2UR UR5, SR_CgaCtaId ;  /* 0x00000000000579c3 */ /* 0x000ee20000008800 */
[C---:B0-----:R-:W-:Y:S01]  /*f4d0*/  IMAD.SHL.U32 R0, R6.reuse, 0x8, RZ ;  /* 0x0000000806007824 */ /* 0x041fe200078e00ff */
[----:B------:R-:W-:Y:S01]  /*f4e0*/  LOP3.LUT R4, R6, 0x7f, RZ, 0xc0, !PT ;  /* 0x0000007f06047812 */ /* 0x000fe200078ec0ff */
[----:B------:R-:W-:Y:S01]  /*f4f0*/  UMOV UR4, 0x400 ;  /* 0x0000040000047882 */ /* 0x000fe20000000000 */
[----:B------:R-:W-:Y:S01]  /*f500*/  BSSY B8, `(.L_x_1106) ;  /* 0x000072a000087945 */ /* 0x000fe20003800000 */
[----:B------:R-:W-:Y:S01]  /*f510*/  ULDC UR36, c[0x0][0xc] ;  /* 0x0000030000247ab9 */ /* 0x000fe20000000800 */
[----:B------:R-:W-:Y:S01]  /*f520*/  LOP3.LUT R3, R0, 0x1f8, RZ, 0xc0, !PT ;  /* 0x000001f800037812 */ /* 0x000fe200078ec0ff */
[----:B-1----:R-:W-:Y:S01]  /*f530*/  IMAD.SHL.U32 R2, R4, 0x8, RZ ;  /* 0x0000000804027824 */ /* 0x002fe200078e00ff */
[----:B------:R-:W-:Y:S01]  /*f540*/  LOP3.LUT R0, R0, 0x38, RZ, 0xc0, !PT ;  /* 0x0000003800007812 */ /* 0x000fe200078ec0ff */
[----:B------:R-:W-:Y:S01]  /*f550*/  ULDC.64 UR40, c[0x0][0x198] ;  /* 0x0000660000287ab9 */ /* 0x000fe20000000a00 */
[----:B------:R-:W-:Y:S01]  /*f560*/  LOP3.LUT R3, R3, 0x38, R6, 0x78, !PT ;  /* 0x0000003803037812 */ /* 0x000fe200078e7806 */
[----:B------:R-:W-:-:S03]  /*f570*/  IMAD.SHL.U32 R6, R6, 0x10, RZ ;  /* 0x0000001006067824 */ /* 0x000fc600078e00ff */
[----:B------:R-:W-:Y:S02]  /*f580*/  LOP3.LUT R3, R3, 0x200, R2, 0xf8, !PT ;  /* 0x0000020003037812 */ /* 0x000fe400078ef802 */
[----:B------:R-:W-:-:S04]  /*f590*/  SHF.R.U32.HI R2, RZ, 0x3, R4 ;  /* 0x00000003ff027819 */ /* 0x000fc80000011604 */
[----:B------:R-:W-:Y:S01]  /*f5a0*/  LOP3.LUT R4, R2, 0x70, R6, 0xf8, !PT ;  /* 0x0000007002047812 */ /* 0x000fe200078ef806 */
[----:B------:R-:W-:Y:S01]  /*f5b0*/  IMAD.MOV.U32 R2, RZ, RZ, 0x1 ;  /* 0x00000001ff027424 */ /* 0x000fe200078e00ff */
[C---:B------:R-:W-:Y:S01]  /*f5c0*/  LOP3.LUT R4, R0.reuse, 0x40, RZ, 0xfc, !PT ;  /* 0x0000004000047812 */ /* 0x040fe200078efcff */
[----:B---3--:R-:W-:Y:S01]  /*f5d0*/  ULEA UR4, UR5, UR4, 0x18 ;  /* 0x0000000405047291 */ /* 0x008fe2000f8ec03f */
[----:B------:R-:W-:-:S05]  /*f5e0*/  LOP3.LUT R4, R0, 0x100, RZ, 0xfc, !PT ;  /* 0x0000010000047812 */ /* 0x000fca00078efcff */
[----:B------:R-:W-:-:S04]  /*f5f0*/  IMAD.U32 R18, RZ, RZ, UR4 ;  /* 0x00000004ff127e24 */ /* 0x000fc8000f8e00ff */
[----:B------:R-:W-:-:S05]  /*f600*/  IMAD R3, R3, 0x2, R18 ;  /* 0x0000000203037824 */ /* 0x000fca00078e0212 */
[----:B------:R0:W-:Y:S04]  /*f610*/  STL [R1+0x14], R3 ;  /* 0x0000140301007387 */ /* 0x0001e80000100800 */
[----:B------:R-:W-:Y:S04]  /*f620*/  STL [R1+0x64], RZ ;  /* 0x000064ff01007387 */ /* 0x000fe80000100800 */
[----:B------:R1:W-:Y:S01]  /*f630*/  STL [R1+0x18], R2 ;  /* 0x0000180201007387 */ /* 0x0003e20000100800 */
[----:B0-----:R-:W-:-:S03]  /*f640*/  LOP3.LUT R3, R0, 0x80, RZ, 0xfc, !PT ;  /* 0x0000008000037812 */ /* 0x001fc600078efcff */
[----:B------:R0:W-:Y:S01]  /*f650*/  STL [R1+0x10], RZ ;  /* 0x000010ff01007387 */ /* 0x0001e20000100800 */
[C---:B------:R-:W-:Y:S02]  /*f660*/  LOP3.LUT R3, R0.reuse, 0x140, RZ, 0xfc, !PT ;  /* 0x0000014000037812 */ /* 0x040fe400078efcff */
[C---:B-1----:R-:W-:Y:S02]  /*f670*/  LOP3.LUT R2, R0.reuse, 0xc0, RZ, 0xfc, !PT ;  /* 0x000000c000027812 */ /* 0x042fe400078efcff */
[C---:B------:R-:W-:Y:S02]  /*f680*/  LOP3.LUT R2, R0.reuse, 0x180, RZ, 0xfc, !PT ;  /* 0x0000018000027812 */ /* 0x040fe400078efcff */
[----:B0-----:R-:W-:-:S07]  /*f690*/  LOP3.LUT R0, R0, 0x1c0, RZ, 0xfc, !PT ;  /* 0x000001c000007812 */ /* 0x001fce00078efcff */
.L_x_1230:
[----:B---3--:R-:W3:Y:S01]  /*f6a0*/  LDL R0, [R1+0xc] ;  /* 0x00000c0001007983 */ /* 0x008ee20000100800 */
[----:B-1----:R-:W3:Y:S01]  /*f6b0*/  LDC.64 R2, c[0x0][0xd88] ;  /* 0x00036200ff027b82 */ /* 0x002ee20000000a00 */
[----:B------:R-:W-:Y:S05]  /*f6c0*/  YIELD ;  /* 0x0000000000007946 */ /* 0x000fea0003800000 */
[----:B------:R-:W-:Y:S01]  /*f6d0*/  ULDC.64 UR4, c[0x0][0xb20] ;  /* 0x0002c80000047ab9 */ /* 0x000fe20000000a00 */
[----:B--2---:R-:W-:Y:S01]  /*f6e0*/  IMAD.MOV.U32 R6, RZ, RZ, RZ ;  /* 0x000000ffff067224 */ /* 0x004fe200078e00ff */
[----:B------:R-:W-:Y:S01]  /*f6f0*/  ISETP.NE.U32.AND P0, PT, RZ, UR4, PT ;  /* 0x00000004ff007c0c */ /* 0x000fe2000bf05070 */
[----:B------:R-:W-:Y:S01]  /*f700*/  ULDC.64 UR6, c[0x0][0xb10] ;  /* 0x0002c40000067ab9 */ /* 0x000fe20000000a00 */
[----:B------:R-:W-:Y:S01]  /*f710*/  ULDC.64 UR8, c[0x0][0xb00] ;  /* 0x0002c00000087ab9 */ /* 0x000fe20000000a00 */
[----:B---3--:R-:W-:-:S05]  /*f720*/  IMAD.WIDE R2, R0, 0x4, R2 ;  /* 0x0000000400027825 */ /* 0x008fca00078e0202 */
[----:B0-2---:R-:W2:Y:S01]  /*f730*/  LDG.E R10, desc[UR38][R2.64] ;  /* 0x00000026020a7981 */ /* 0x005ea2000c1e1900 */
        /* <DEDUP_REMOVED lines=46> */
.L_x_1107:
        /* <DEDUP_REMOVED lines=18> */
.L_x_1108:
[----:B------:R-:W-:Y:S05]  /*fb40*/  @!P0 BRA `(.L_x_1109) ;  /* 0x00000000000c8947 */ /* 0x000fea0003800000 */
[----:B------:R-:W2:Y:S04]  /*fb50*/  LDG.E R6, desc[UR38][R4.64] ;  /* 0x0000002604067981 */ /* 0x000ea8000c1e1900 */
[----:B------:R-:W2:Y:S02]  /*fb60*/  LDG.E R4, desc[UR38][R4.64+0x4] ;  /* 0x0000042604047981 */ /* 0x000ea4000c1e1900 */
[----:B--2---:R-:W-:-:S07]  /*fb70*/  IMAD.IADD R6, R4, 0x1, -R6 ;  /* 0x0000000104067824 */ /* 0x004fce00078e0a06 */
.L_x_1109:
[----:B-----5:R-:W-:Y:S01]  /*fb80*/  IMAD.IADD R6, R6, 0x1, -R0 ;  /* 0x0000000106067824 */ /* 0x020fe200078e0a00 */
[----:B------:R-:W-:Y:S01]  /*fb90*/  LOP3.LUT R9, R2, 0xff, RZ, 0xc0, !PT ;  /* 0x000000ff02097812 */ /* 0x000fe200078ec0ff */
[----:B------:R-:W-:Y:S01]  /*fba0*/  IMAD.MOV.U32 R4, RZ, RZ, RZ ;  /* 0x000000ffff047224 */ /* 0x000fe200078e00ff */
[----:B------:R-:W-:Y:S01]  /*fbb0*/  BSSY B0, `(.L_x_1110) ;  /* 0x000002a000007945 */ /* 0x000fe20003800000 */
[C---:B------:R-:W-:Y:S01]  /*fbc0*/  VIADD R0, R6.reuse, 0x3f ;  /* 0x0000003f06007836 */ /* 0x040fe20000000000 */
[----:B------:R-:W-:Y:S01]  /*fbd0*/  ISETP.GE.AND P0, PT, R6, 0x1, PT ;  /* 0x000000010600780c */ /* 0x000fe20003f06270 */
[----:B------:R-:W-:Y:S01]  /*fbe0*/  IMAD.MOV.U32 R10, RZ, RZ, R4 ;  /* 0x000000ffff0a7224 */ /* 0x000fe200078e0004 */
[----:B------:R3:W-:Y:S02]  /*fbf0*/  STL [R1+0x40], R4 ;  /* 0x0000400401007387 */ /* 0x0007e40000100800 */
[----:B-1----:R-:W-:-:S04]  /*fc00*/  SHF.R.S32.HI R3, RZ, 0x1f, R0 ;  /* 0x0000001fff037819 */ /* 0x002fc80000011400 */
[----:B------:R-:W-:-:S04]  /*fc10*/  LEA.HI R3, R3, R0, RZ, 0x6 ;  /* 0x0000000003037211 */ /* 0x000fc800078f30ff */
[----:B------:R-:W-:-:S05]  /*fc20*/  SHF.R.S32.HI R8, RZ, 0x6, R3 ;  /* 0x00000006ff087819 */ /* 0x000fca0000011403 */
[----:B------:R3:W-:Y:S04]  /*fc30*/  STL [R1+0x54], R8 ;  /* 0x0000540801007387 */ /* 0x0007e80000100800 */
[----:B------:R3:W-:Y:S01]  /*fc40*/  STL [R1+0x68], R9 ;  /* 0x0000680901007387 */ /* 0x0007e20000100800 */
[----:B------:R-:W-:Y:S05]  /*fc50*/  @!P0 BRA `(.L_x_1111) ;  /* 0x00000000007c8947 */ /* 0x000fea0003800000 */
[----:B------:R-:W-:-:S04]  /*fc60*/  SHF.R.U32.HI R0, RZ, 0x10, R2 ;  /* 0x00000010ff007819 */ /* 0x000fc80000011602 */
[----:B------:R-:W-:-:S13]  /*fc70*/  ISETP.NE.AND P0, PT, R0, RZ, PT ;  /* 0x000000ff0000720c */ /* 0x000fda0003f05270 */
[----:B------:R-:W3:Y:S02]  /*fc80*/  @!P0 LDC R0, c[0x0][0xae8] ;  /* 0x0002ba00ff008b82 */ /* 0x000ee40000000800 */
[----:B---3--:R-:W-:-:S04]  /*fc90*/  IABS R4, R0 ;  /* 0x0000000000047213 */ /* 0x008fc80000000000 */
        /* <DEDUP_REMOVED lines=27> */
.L_x_1111:
[----:B------:R-:W-:Y:S05]  /*fe50*/  BSYNC B0 ;  /* 0x0000000000007941 */ /* 0x000fea0003800000 */
.L_x_1110:
        /* <DEDUP_REMOVED lines=13> */
[----:B------:R-:W-:Y:S02]  /*ff30*/  VOTEU.ANY UR4, UPT, PT ;  /* 0x0000000000047886 */ /* 0x000fe400038e0100 */
[----:B------:R-:W4:Y:S08]  /*ff40*/  FLO.U32 R0, UR4 ;  /* 0x0000000400007d00 */ /* 0x000f3000080e0000 */
[----:B---3--:R-:W3:Y:S01]  /*ff50*/  POPC R4, UR4 ;  /* 0x0000000400047d09 */ /* 0x008ee20008000000 */
[----:B----4-:R-:W-:-:S02]  /*ff60*/  ISETP.EQ.U32.AND P0, PT, R0, R2, PT ;  /* 0x000000020000720c */ /* 0x010fc40003f02070 */
[----:B------:R-:W3:Y:S11]  /*ff70*/  LDC.64 R2, c[0x0][0xd60] ;  /* 0x00035800ff027b82 */ /* 0x000ef60000000a00 */
[----:B---3--:R-:W3:Y:S04]  /*ff80*/  @P0 ATOMG.E.ADD.STRONG.GPU PT, R2, desc[UR38][R2.64], R4 ;  /* 0x00000004020209a8 */ /* 0x008ee800081ee1e6 */
[----:B---3--:R3:W4:Y:S02]  /*ff90*/  SHFL.IDX PT, R2, R2, R0, 0x1f ;  /* 0x00001f0002027589 */ /* 0x00872400000e0000 */
[----:B---3--:R-:W3:Y:S02]  /*ffa0*/  S2R R0, SR_LTMASK ;  /* 0x0000000000007919 */ /* 0x008ee40000003900 */
[----:B---3--:R-:W-:-:S06]  /*ffb0*/  LOP3.LUT R0, R0, UR4, RZ, 0xc0, !PT ;  /* 0x0000000400007c12 */ /* 0x008fcc000f8ec0ff */
[----:B------:R-:W4:Y:S02]  /*ffc0*/  POPC R0, R0 ;  /* 0x0000000000007309 */ /* 0x000f240000000000 */
[----:B----4-:R-:W-:-:S05]  /*ffd0*/  IADD3 R0, R2, UR36, R0 ;  /* 0x0000002402007c10 */ /* 0x010fca000fffe000 */
[----:B------:R4:W-:Y:S01]  /*ffe0*/  STL [R1], R0 ;  /* 0x0000000001007387 */ /* 0x0009e20000100800 */
[----:B------:R-:W-:Y:S05]  /*fff0*/  BRA `(.L_x_1114) ;  /* 0x0000005800847947 */ /* 0x000fea0003800000 */
.L_x_1113:
        /* <DEDUP_REMOVED lines=8> */
[----:B---3--:R-:W-:Y:S02]  /*10080*/  IMAD.U32 R4, RZ, RZ, UR6 ;  /* 0x00000006ff047e24 */ /* 0x008fe4000f8e00ff */
[----:B------:R-:W3:Y:S01]  /*10090*/  LDC.64 R2, c[0x4][R2] ;  /* 0x0100000002027b82 */ /* 0x000ee20000000a00 */
[----:B------:R-:W-:Y:S02]  /*100a0*/  IMAD.U32 R5, RZ, RZ, UR7 ;  /* 0x00000007ff057e24 */ /* 0x000fe4000f8e00ff */
[----:B------:R-:W-:Y:S02]  /*100b0*/  IMAD.U32 R6, RZ, RZ, UR8 ;  /* 0x00000008ff067e24 */ /* 0x000fe4000f8e00ff */
[----:B--2---:R-:W-:-:S02]  /*100c0*/  IMAD.U32 R7, RZ, RZ, UR9 ;  /* 0x00000009ff077e24 */ /* 0x004fc4000f8e00ff */
[----:B-1----:R-:W-:Y:S02]  /*100d0*/  IMAD.U32 R10, RZ, RZ, UR4 ;  /* 0x00000004ff0a7e24 */ /* 0x002fe4000f8e00ff */
[----:B0-----:R-:W-:Y:S02]  /*100e0*/  IMAD.U32 R11, RZ, RZ, UR5 ;  /* 0x00000005ff0b7e24 */ /* 0x001fe4000f8e00ff */
[----:B------:R-:W-:Y:S02]  /*100f0*/  IMAD.MOV.U32 R8, RZ, RZ, 0x70 ;  /* 0x00000070ff087424 */ /* 0x000fe400078e00ff */
[----:B------:R-:W-:Y:S02]  /*10100*/  IMAD.MOV.U32 R12, RZ, RZ, 0x1 ;  /* 0x00000001ff0c7424 */ /* 0x000fe400078e00ff */
[----:B------:R-:W-:-:S07]  /*10110*/  IMAD.MOV.U32 R13, RZ, RZ, RZ ;  /* 0x000000ffff0d7224 */ /* 0x000fce00078e00ff */
[----:B------:R-:W-:-:S07]  /*10120*/  LEPC R20, `(.L_x_1116) ;  /* 0x000000001014794e */ /* 0x000fce0000000000 */
[----:B---3--:R-:W-:Y:S05]  /*10130*/  CALL.ABS.NOINC R2 ;  /* 0x0000000002007343 */ /* 0x008fea0003c00000 */
.L_x_1116:
[----:B------:R-:W-:Y:S05]  /*10140*/  BSYNC B6 ;  /* 0x0000000000067941 */ /* 0x000fea0003800000 */
.L_x_1115:
        /* <DEDUP_REMOVED lines=9> */
[----:B---3--:R-:W-:Y:S02]  /*101e0*/  IMAD.U32 R4, RZ, RZ, UR6 ;  /* 0x00000006ff047e24 */ /* 0x008fe4000f8e00ff */
        /* <DEDUP_REMOVED lines=9> */
[----:B----4-:R-:W-:Y:S05]  /*10280*/  CALL.ABS.NOINC R2 ;  /* 0x0000000002007343 */ /* 0x010fea0003c00000 */
.L_x_1119:
        /* <DEDUP_REMOVED lines=16> */
.L_x_1118:
[----:B------:R-:W-:Y:S05]  /*10390*/  BSYNC B6 ;  /* 0x0000000000067941 */ /* 0x000fea0003800000 */
.L_x_1117:
[----:B---3--:R-:W3:Y:S01]  /*103a0*/  LDL.LU R4, [R1+0x1c] ;  /* 0x00001c0001047983 */ /* 0x008ee20000300800 */
[----:B------:R-:W-:-:S03]  /*103b0*/  ULDC.64 UR4, c[0x0][0xaf0] ;  /* 0x0002bc0000047ab9 */ /* 0x000fc60000000a00 */
[----:B--2---:R-:W2:Y:S01]  /*103c0*/  LDL R7, [R1+0x8] ;  /* 0x0000080001077983 */ /* 0x004ea20000100800 */
[----:B------:R-:W-:-:S03]  /*103d0*/  ISETP.NE.U32.AND P0, PT, RZ, UR4, PT ;  /* 0x00000004ff007c0c */ /* 0x000fc6000bf05070 */
[----:B------:R-:W4:Y:S01]  /*103e0*/  LDL R0, [R1+0x3c] ;  /* 0x00003c0001007983 */ /* 0x000f220000100800 */
[----:B------:R-:W-:-:S13]  /*103f0*/  ISETP.NE.AND.EX P0, PT, RZ, UR5, PT, P0 ;  /* 0x00000005ff007c0c */ /* 0x000fda000bf05300 */
[----:B------:R-:W-:-:S04]  /*10400*/  @P0 IADD3 R2, P1, R16, UR4, RZ ;  /* 0x0000000410020c10 */ /* 0x000fc8000ff3e0ff */
[----:B---3--:R-:W-:Y:S01]  /*10410*/  @P0 IADD3.X R3, R4, UR5, RZ, P1, !PT ;  /* 0x0000000504030c10 */ /* 0x008fe20008ffe4ff */
[----:B------:R-:W-:-:S04]  /*10420*/  ULDC.64 UR4, c[0x0][0xb00] ;  /* 0x0002c00000047ab9 */ /* 0x000fc80000000a00 */
[----:B--2---:R2:W3:Y:S02]  /*10430*/  @P0 LDG.E R7, desc[UR38][R2.64] ;  /* 0x0000002602070981 */ /* 0x0044e4000c1e1900 */
[----:B--2---:R-:W2:Y:S01]  /*10440*/  LDC.64 R2, c[0x0][0x418] ;  /* 0x00010600ff027b82 */ /* 0x004ea20000000a00 */
[----:B----4-:R-:W-:Y:S01]  /*10450*/  VIADD R0, R0, 0xffffffff ;  /* 0xffffffff00007836 */ /* 0x010fe20000000000 */
[----:B---3--:R-:W-:Y:S01]  /*10460*/  SHF.R.S32.HI R8, RZ, 0x1f, R7 ;  /* 0x0000001fff087819 */ /* 0x008fe20000011407 */
[----:B------:R3:W-:Y:S04]  /*10470*/  @P0 STL [R1+0x8], R7 ;  /* 0x0000080701000387 */ /* 0x0007e80000100800 */
[----:B------:R3:W-:Y:S01]  /*10480*/  STL [R1+0x1c], R8 ;  /* 0x00001c0801007387 */ /* 0x0007e20000100800 */
[----:B--2---:R-:W-:Y:S01]  /*10490*/  LOP3.LUT P0, RZ, R2, UR4, RZ, 0xfc, !PT ;  /* 0x0000000402ff7c12 */ /* 0x004fe2000f80fcff */
[----:B------:R-:W-:-:S03]  /*104a0*/  UMOV UR4, 0xffffffff ;  /* 0xffffffff00047882 */ /* 0x000fc60000000000 */
[----:B------:R-:W-:-:S04]  /*104b0*/  LOP3.LUT P0, RZ, R3, UR5, RZ, 0xfc, P0 ;  /* 0x0000000503ff7c12 */ /* 0x000fc8000800fcff */
[----:B------:R-:W-:Y:S01]  /*104c0*/  SEL R16, R7, RZ, !P0 ;  /* 0x000000ff07107207 */ /* 0x000fe20004000000 */
[----:B---3--:R-:W-:Y:S08]  /*104d0*/  BRA.DIV UR4, `(.L_x_1120) ;  /* 0x0000006a04147947 */ /* 0x008ff0000b800000 */
[----:B------:R-:W2:Y:S02]  /*104e0*/  S2R R4, SR_TID.X ;  /* 0x0000000000047919 */ /* 0x000ea40000002100 */
[----:B--2---:R-:W-:-:S04]  /*104f0*/  SHF.R.U32.HI R4, RZ, 0x5, R4 ;  /* 0x00000005ff047819 */ /* 0x004fc80000011604 */
[----:B------:R-:W-:-:S05]  /*10500*/  LOP3.LUT R4, R4, 0x3, RZ, 0xc0, !PT ;  /* 0x0000000304047812 */ /* 0x000fca00078ec0ff */
[----:B------:R2:W3:Y:S02]  /*10510*/  SHFL.IDX PT, R14, R4, RZ, 0x1f ;  /* 0x00001fff040e7589 */ /* 0x0004e400000e0000 */
.L_x_1245:
[----:B------:R4:W-:Y:S01]  /*10520*/  STL [R1+0x30], R0 ;  /* 0x0000300001007387 */ /* 0x0009e20000100800 */
[----:B---3--:R-:W-:Y:S02]  /*10530*/  ISETP.NE.AND P0, PT, R14, RZ, PT ;  /* 0x000000ff0e00720c */ /* 0x008fe40003f05270 */
[----:B------:R-:W-:Y:S02]  /*10540*/  PLOP3.LUT P1, PT, PT, PT, PT, 0x8, 0x0 ;  /* 0x000000000000781c */ /* 0x000fe40003f2e170 */
[----:B------:R-:W-:-:S11]  /*10550*/  LOP3.LUT R19, R19, 0xfffffffe, RZ, 0xc0, !PT ;  /* 0xfffffffe13137812 */ /* 0x000fd600078ec0ff */
[----:B------:R-:W-:Y:S01]  /*10560*/  @P1 LOP3.LUT R19, R19, 0x1, RZ, 0xfc, !PT ;  /* 0x0000000113131812 */ /* 0x000fe200078efcff */
[----:B----4-:R-:W-:Y:S06]  /*10570*/  @P0 BRA `(.L_x_1121) ;  /* 0x00000004000c0947 */ /* 0x010fec0003800000 */
[----:B------:R-:W-:-:S03]  /*10580*/  UMOV UR4, 0xffffffff ;  /* 0xffffffff00047882 */ /* 0x000fc60000000000 */
[----:B------:R-:W-:Y:S05]  /*10590*/  BRA.DIV UR4, `(.L_x_1122) ;  /* 0x0000006a04187947 */ /* 0x000fea000b800000 */
[----:B------:R-:W-:-:S13]  /*105a0*/  ELECT P6, URZ, PT ;  /* 0x00000000003f782f */ /* 0x000fda00038c0000 */
.L_x_1248:
[----:B------:R-:W-:Y:S05]  /*105b0*/  @!P6 BRA `(.L_x_1121) ;  /* 0x0000000000fce947 */ /* 0x000fea0003800000 */
[----:B------:R-:W-:-:S04]  /*105c0*/  ISETP.NE.U32.AND P0, PT, R2, RZ, PT ;  /* 0x000000ff0200720c */ /* 0x000fc80003f05070 */
[----:B------:R-:W-:-:S13]  /*105d0*/  ISETP.NE.AND.EX P0, PT, R3, RZ, PT, P0 ;  /* 0x000000ff0300720c */ /* 0x000fda0003f05300 */
[----:B------:R-:W-:Y:S05]  /*105e0*/  @!P0 BRA `(.L_x_1123) ;  /* 0x0000000000508947 */ /* 0x000fea0003800000 */
[----:B------:R-:W3:Y:S01]  /*105f0*/  LDC R6, c[0x0][0x43c] ;  /* 0x00010f00ff067b82 */ /* 0x000ee20000000800 */
[----:B------:R-:W-:Y:S01]  /*10600*/  IMAD.MOV.U32 R9, RZ, RZ, R0 ;  /* 0x000000ffff097224 */ /* 0x000fe200078e0000 */
[----:B------:R-:W-:-:S03]  /*10610*/  ULDC.64 UR4, c[0x0][0x428] ;  /* 0x00010a0000047ab9 */ /* 0x000fc60000000a00 */
[----:B------:R-:W-:Y:S01]  /*10620*/  IMAD.MOV.U32 R0, RZ, RZ, R9 ;  /* 0x000000ffff007224 */ /* 0x000fe200078e0009 */
[----:B---3--:R-:W-:-:S13]  /*10630*/  ISETP.NE.AND P0, PT, R6, 0x1, PT ;  /* 0x000000010600780c */ /* 0x008fda0003f05270 */
[----:B--2---:R-:W2:Y:S02]  /*10640*/  @P0 LDC.64 R4, c[0x0][0x440] ;  /* 0x00011000ff040b82 */ /* 0x004ea40000000a00 */
[----:B--2---:R-:W-:-:S05]  /*10650*/  @P0 IMAD.HI.U32 R4, R9, R4, RZ ;  /* 0x0000000409040227 */ /* 0x004fca00078e00ff */
        /* <DEDUP_REMOVED lines=13> */
.L_x_1123:
[----:B------:R-:W4:Y:S04]  /*10730*/  LDL R0, [R1+0x10] ;  /* 0x0000100001007983 */ /* 0x000f280000100800 */
[----:B---3--:R-:W3:Y:S01]  /*10740*/  LDL R2, [R1+0x18] ;  /* 0x0000180001027983 */ /* 0x008ee20000100800 */
[----:B----4-:R-:W-:Y:S01]  /*10750*/  IMAD R0, R0, 0x8, R18 ;  /* 0x0000000800007824 */ /* 0x010fe200078e0212 */
[----:B---3--:R-:W-:-:S04]  /*10760*/  SHF.L.U32 R2, R2, 0x1f, RZ ;  /* 0x0000001f02027819 */ /* 0x008fc800000006ff */
[----:B------:R-:W3:Y:S02]  /*10770*/  SYNCS.PHASECHK.TRANS64.TRYWAIT P0, [R0+URZ+0x38840], R2 ;  /* 0x03884002000075a7 */ /* 0x000ee4000800017f */
[----:B---3--:R-:W-:Y:S05]  /*10780*/  @!P0 BRA `(.L_x_1124) ;  /* 0x0000006400bc8947 */ /* 0x008fea0003800000 */
.L_x_1249:
[----:B------:R-:W4:Y:S02]  /*10790*/  S2R R3, SR_TID.X ;  /* 0x0000000000037919 */ /* 0x000f240000002100 */
[----:B----4-:R-:W-:-:S04]  /*107a0*/  LOP3.LUT R3, R3, 0x7f, RZ, 0xc0, !PT ;  /* 0x0000007f03037812 */ /* 0x010fc800078ec0ff */
[----:B------:R-:W-:-:S13]  /*107b0*/  ISETP.NE.AND P0, PT, R3, RZ, PT ;  /* 0x000000ff0300720c */ /* 0x000fda0003f05270 */
[----:B------:R-:W-:Y:S05]  /*107c0*/  @P0 BRA `(.L_x_1125) ;  /* 0x00000000001c0947 */ /* 0x000fea0003800000 */
[----:B------:R-:W4:Y:S01]  /*107d0*/  S2R R3, SR_TID.X ;  /* 0x0000000000037919 */ /* 0x000f220000002100 */
[----:B---3--:R-:W-:-:S04]  /*107e0*/  IMAD.MOV.U32 R2, RZ, RZ, 0x2000 ;  /* 0x00002000ff027424 */ /* 0x008fc800078e00ff */
[----:B------:R3:W-:Y:S01]  /*107f0*/  SYNCS.ARRIVE.TRANS64 RZ, [R0+URZ+0x38830], R2 ;  /* 0x0388300200ff79a7 */ /* 0x0007e2000800003f */
[----:B----4-:R-:W-:-:S04]  /*10800*/  LOP3.LUT R3, R3, 0x1f, RZ, 0xc0, !PT ;  /* 0x0000001f03037812 */ /* 0x010fc800078ec0ff */
[----:B------:R-:W-:-:S13]  /*10810*/  ISETP.NE.AND P0, PT, R3, RZ, PT ;  /* 0x000000ff0300720c */ /* 0x000fda0003f05270 */
[----:B---3--:R-:W-:Y:S05]  /*10820*/  @!P0 BRA `(.L_x_1125) ;  /* 0x0000000000048947 */ /* 0x008fea0003800000 */
[----:B------:R-:W-:Y:S01]  /*10830*/  BPT.TRAP 0x1 ;  /* 0x000000040000795c */ /* 0x000fe20000300000 */
.L_x_1125:
[----:B------:R-:W4:Y:S04]  /*10840*/  LDL R3, [R1+0x10] ;  /* 0x0000100001037983 */ /* 0x000f280000100800 */
[----:B--2---:R-:W2:Y:S04]  /*10850*/  LDL R4, [R1+0x30] ;  /* 0x0000300001047983 */ /* 0x004ea80000100800 */
[----:B---3--:R-:W3:Y:S01]  /*10860*/  LDL R2, [R1+0x20] ;  /* 0x0000200001027983 */ /* 0x008ee20000100800 */
[----:B------:R-:W-:Y:S01]  /*10870*/  R2UR UR9, R0 ;  /* 0x00000000000972ca */ /* 0x000fe200000e0000 */
[----:B------:R-:W-:Y:S01]  /*10880*/  UIADD3 UR6, UP0, UR40, 0x370, URZ ;  /* 0x0000037028067890 */ /* 0x000fe2000ff1e03f */
[----:B------:R-:W-:-:S02]  /*10890*/  R2UR UR12, R17 ;  /* 0x00000000110c72ca */ /* 0x000fc400000e0000 */
[----:B-----5:R-:W-:Y:S01]  /*108a0*/  R2UR UR13, R16 ;  /* 0x00000000100d72ca */ /* 0x020fe200000e0000 */
[----:B------:R-:W-:-:S08]  /*108b0*/  UIADD3.X UR7, URZ, UR41, URZ, UP0, !UPT ;  /* 0x000000293f077290 */ /* 0x000fd000087fe43f */
[----:B------:R-:W-:Y:S01]  /*108c0*/  UIADD3 UR9, UR9, 0x38830, URZ ;  /* 0x0003883009097890 */ /* 0x000fe2000fffe03f */
[----:B------:R-:W-:Y:S01]  /*108d0*/  UMOV UR5, 0x14f00000 ;  /* 0x14f0000000057882 */ /* 0x000fe20000000000 */
[----:B------:R-:W-:Y:S01]  /*108e0*/  UMOV UR10, URZ ;  /* 0x0000003f000a7c82 */ /* 0x000fe20008000000 */
[----:B------:R-:W-:Y:S02]  /*108f0*/  PLOP3.LUT P0, PT, PT, PT, PT, 0x80, 0x0 ;  /* 0x000000000000781c */ /* 0x000fe40003f0f070 */
[----:B------:R-:W-:-:S11]  /*10900*/  LOP3.LUT R19, R19, 0xfffffffe, RZ, 0xc0, !PT ;  /* 0xfffffffe13137812 */ /* 0x000fd600078ec0ff */
[----:B------:R-:W-:Y:S01]  /*10910*/  @P0 LOP3.LUT R19, R19, 0x1, RZ, 0xfc, !PT ;  /* 0x0000000113130812 */ /* 0x000fe200078efcff */
[----:B----4-:R-:W-:Y:S01]  /*10920*/  IMAD R0, R3, 0x2000, R18 ;  /* 0x0000200003007824 */ /* 0x010fe200078e0212 */
[----:B--2---:R-:W-:-:S04]  /*10930*/  R2UR UR11, R4 ;  /* 0x00000000040b72ca */ /* 0x004fc800000e0000 */
[----:B------:R-:W-:Y:S02]  /*10940*/  R2UR UR8, R0 ;  /* 0x00000000000872ca */ /* 0x000fe400000e0000 */
[----:B---3--:R-:W-:-:S11]  /*10950*/  R2UR UR4, R2 ;  /* 0x00000000020472ca */ /* 0x008fd600000e0000 */
[----:B------:R-:W-:Y:S02]  /*10960*/  UIADD3 UR8, UR8, 0x22400, URZ ;  /* 0x0002240008087890 */ /* 0x000fe4000fffe03f */
[----:B------:R-:W-:-:S03]  /*10970*/  ULEA UR11, UR11, UR4, 0x6 ;  /* 0x000000040b0b7291 */ /* 0x000fc6000f8e303f */
[----:B------:R-:W-:-:S06]  /*10980*/  UMOV UR4, 0x0 ;  /* 0x0000000000047882 */ /* 0x000fcc0000000000 */
[----:B------:R3:W-:Y:S02]  /*10990*/  UTMALDG.4D [UR8], [UR6], desc[UR4] ;  /* 0x00000408060075b4 */ /* 0x0007e40008019000 */
[----:B---3--:R-:W-:Y:S01]  /*109a0*/  NOP ;  /* 0x0000000000007918 */ /* 0x008fe20000000000 */
.L_x_1121:
[----:B--2---:R-:W2:Y:S04]  /*109b0*/  LDL.LU R4, [R1+0x28] ;  /* 0x0000280001047983 */ /* 0x004ea80000300800 */
[----:B------:R-:W3:Y:S04]  /*109c0*/  LDL.LU R3, [R1+0x48] ;  /* 0x0000480001037983 */ /* 0x000ee80000300800 */
[----:B------:R-:W4:Y:S01]  /*109d0*/  LDL R2, [R1+0x2c] ;  /* 0x00002c0001027983 */ /* 0x000f220000100800 */
[----:B------:R-:W-:Y:S05]  /*109e0*/  WARPSYNC.ALL ;  /* 0x0000000000007948 */ /* 0x000fea0003800000 */
[----:B------:R-:W-:Y:S01]  /*109f0*/  ULDC.64 UR4, c[0x0][0xaf8] ;  /* 0x0002be0000047ab9 */ /* 0x000fe20000000a00 */
[----:B------:R-:W-:Y:S01]  /*10a00*/  VIADD R0, R18, 0x20400 ;  /* 0x0002040012007836 */ /* 0x000fe20000000000 */
[----:B------:R-:W-:Y:S01]  /*10a10*/  BAR.SYNC.DEFER_BLOCKING 0x8, 0x100 ;  /* 0x0204000000007b1d */ /* 0x000fe20000010000 */
[----:B------:R-:W-:-:S03]  /*10a20*/  ISETP.NE.U32.AND P0, PT, RZ, UR4, PT ;  /* 0x00000004ff007c0c */ /* 0x000fc6000bf05070 */
[----:B------:R-:W-:Y:S02]  /*10a30*/  LOP3.LUT P1, RZ, R0, 0x3ff, RZ, 0xc0, !PT ;  /* 0x000003ff00ff7812 */ /* 0x000fe4000782c0ff */
[----:B------:R-:W-:Y:S01]  /*10a40*/  ISETP.NE.AND.EX P0, PT, RZ, UR5, PT, P0 ;  /* 0x00000005ff007c0c */ /* 0x000fe2000bf05300 */
[----:B------:R-:W-:Y:S03]  /*10a50*/  BSSY B6, `(.L_x_1126) ;  /* 0x0000018000067945 */ /* 0x000fe60003800000 */
[----:B--2---:R-:W-:Y:S02]  /*10a60*/  SEL R4, R4, RZ, !P0 ;  /* 0x000000ff04047207 */ /* 0x004fe40004000000 */
[----:B---3--:R-:W-:-:S03]  /*10a70*/  SEL R3, R3, RZ, !P0 ;  /* 0x000000ff03037207 */ /* 0x008fc60004000000 */
[----:B------:R2:W-:Y:S01]  /*10a80*/  STL [R1+0x34], R4 ;  /* 0x0000340401007387 */ /* 0x0005e20000100800 */
[----:B----4-:R-:W-:-:S05]  /*10a90*/  SHF.R.S32.HI R0, RZ, 0x1f, R2 ;  /* 0x0000001fff007819 */ /* 0x010fca0000011402 */
[----:B------:R2:W-:Y:S04]  /*10aa0*/  STL [R1+0x48], R0 ;  /* 0x0000480001007387 */ /* 0x0005e80000100800 */
[----:B------:R2:W-:Y:S01]  /*10ab0*/  STL [R1+0x58], R3 ;  /* 0x0000580301007387 */ /* 0x0005e20000100800 */
[----:B------:R-:W-:Y:S05]  /*10ac0*/  @!P1 BRA `(.L_x_1127) ;  /* 0x0000000000409947 */ /* 0x000fea0003800000 */
[----:B------:R-:W-:Y:S01]  /*10ad0*/  MOV R2, 0x0 ;  /* 0x0000000000027802 */ /* 0x000fe20000000f00 */
[----:B------:R-:W-:Y:S01]  /*10ae0*/  ULDC.64 UR4, c[0x4][0x90] ;  /* 0x0100240000047ab9 */ /* 0x000fe20000000a00 */
[----:B------:R-:W-:Y:S01]  /*10af0*/  ULDC.64 UR6, c[0x4][0x98] ;  /* 0x0100260000067ab9 */ /* 0x000fe20000000a00 */
[----:B------:R-:W-:Y:S01]  /*10b00*/  ULDC.64 UR8, c[0x4][0x20] ;  /* 0x0100080000087ab9 */ /* 0x000fe20000000a00 */
[----:B--2---:R-:W-:Y:S02]  /*10b10*/  IMAD.U32 R4, RZ, RZ, UR4 ;  /* 0x00000004ff047e24 */ /* 0x004fe4000f8e00ff */
[----:B------:R-:W2:Y:S01]  /*10b20*/  LDC.64 R2, c[0x4][R2] ;  /* 0x0100000002027b82 */ /* 0x000ea20000000a00 */
[----:B------:R-:W-:Y:S02]  /*10b30*/  IMAD.U32 R5, RZ, RZ, UR5 ;  /* 0x00000005ff057e24 */ /* 0x000fe4000f8e00ff */
[----:B------:R-:W-:Y:S02]  /*10b40*/  IMAD.U32 R6, RZ, RZ, UR6 ;  /* 0x00000006ff067e24 */ /* 0x000fe4000f8e00ff */
[----:B------:R-:W-:-:S02]  /*10b50*/  IMAD.U32 R7, RZ, RZ, UR7 ;  /* 0x00000007ff077e24 */ /* 0x000fc4000f8e00ff */
[----:B-1----:R-:W-:Y:S02]  /*10b60*/  IMAD.U32 R10, RZ, RZ, UR8 ;  /* 0x00000008ff0a7e24 */ /* 0x002fe4000f8e00ff */
[----:B0-----:R-:W-:Y:S02]  /*10b70*/  IMAD.U32 R11, RZ, RZ, UR9 ;  /* 0x00000009ff0b7e24 */ /* 0x001fe4000f8e00ff */
[----:B------:R-:W-:Y:S02]  /*10b80*/  IMAD.MOV.U32 R8, RZ, RZ, 0x70 ;  /* 0x00000070ff087424 */ /* 0x000fe400078e00ff */
[----:B------:R-:W-:Y:S02]  /*10b90*/  IMAD.MOV.U32 R12, RZ, RZ, 0x1 ;  /* 0x00000001ff0c7424 */ /* 0x000fe400078e00ff */
[----:B------:R-:W-:-:S07]  /*10ba0*/  IMAD.MOV.U32 R13, RZ, RZ, RZ ;  /* 0x000000ffff0d7224 */ /* 0x000fce00078e00ff */
[----:B------:R-:W-:-:S07]  /*10bb0*/  LEPC R20, `(.L_x_1127) ;  /* 0x000000001014794e */ /* 0x000fce0000000000 */
[----:B--2---:R-:W-:Y:S05]  /*10bc0*/  CALL.ABS.NOINC R2 ;  /* 0x0000000002007343 */ /* 0x004fea0003c00000 */
.L_x_1127:
[----:B------:R-:W-:Y:S05]  /*10bd0*/  BSYNC B6 ;  /* 0x0000000000067941 */ /* 0x000fea0003800000 */
.L_x_1126:
[----:B-1----:R-:W3:Y:S01]  /*10be0*/  LDL R10, [R1+0x4] ;  /* 0x00000400010a7983 */ /* 0x002ee20000100800 */
[----:B------:R-:W1:Y:S01]  /*10bf0*/  LDC R7, c[0x0][0x448] ;  /* 0x00011200ff077b82 */ /* 0x000e620000000800 */
[----:B------:R-:W-:Y:S01]  /*10c00*/  ULDC.64 UR4, c[0x0][0x298] ;  /* 0x0000a60000047ab9 */ /* 0x000fe20000000a00 */
[----:B------:R-:W-:Y:S01]  /*10c10*/  ULDC.64 UR6, c[0x0][0x280] ;  /* 0x0000a00000067ab9 */ /* 0x000fe20000000a00 */
[----:B--2---:R-:W2:Y:S04]  /*10c20*/  LDL R4, [R1+0x48] ;  /* 0x0000480001047983 */ /* 0x004ea80000100800 */
[----:B------:R-:W4:Y:S04]  /*10c30*/  LDL R9, [R1+0x2c] ;  /* 0x00002c0001097983 */ /* 0x000f280000100800 */
[----:B------:R-:W4:Y:S01]  /*10c40*/  LDL R8, [R1+0x58] ;  /* 0x0000580001087983 */ /* 0x000f220000100800 */
[----:B------:R-:W0:Y:S01]  /*10c50*/  S2R R2, SR_TID.X ;  /* 0x0000000000027919 */ /* 0x000e220000002100 */
[----:B------:R-:W0:Y:S02]  /*10c60*/  S2R R0, SR_TID.X ;  /* 0x0000000000007919 */ /* 0x000e240000002100 */
[----:B------:R-:W4:Y:S01]  /*10c70*/  LDL R6, [R1+0x34] ;  /* 0x0000340001067983 */ /* 0x000f220000100800 */
[----:B-1----:R-:W-:-:S13]  /*10c80*/  ISETP.NE.AND P0, PT, R7, 0x1, PT ;  /* 0x000000010700780c */ /* 0x002fda0003f05270 */
[----:B------:R-:W1:Y:S01]  /*10c90*/  @P0 LDC R3, c[0x0][0x450] ;  /* 0x00011400ff030b82 */ /* 0x000e620000000800 */
[----:B0-----:R-:W-:-:S04]  /*10ca0*/  LOP3.LUT R2, R2, 0x7f, RZ, 0xc0, !PT ;  /* 0x0000007f02027812 */ /* 0x001fc800078ec0ff */
[----:B------:R-:W-:Y:S01]  /*10cb0*/  SHF.R.U32.HI R2, RZ, 0x3, R2 ;  /* 0x00000003ff027819 */ /* 0x000fe20000011602 */
[----:B------:R-:W-:-:S05]  /*10cc0*/  IMAD.SHL.U32 R0, R0, 0x10, RZ ;  /* 0x0000001000007824 */ /* 0x000fca00078e00ff */
[----:B------:R-:W-:Y:S02]  /*10cd0*/  LOP3.LUT R0, R2, 0x70, R0, 0xf8, !PT ;  /* 0x0000007002007812 */ /* 0x000fe400078ef800 */
[----:B------:R-:W0:Y:S03]  /*10ce0*/  @P0 LDC R2, c[0x0][0x44c] ;  /* 0x00011300ff020b82 */ /* 0x000e260000000800 */
[----:B---3--:R-:W-:-:S04]  /*10cf0*/  IMAD R5, R10, 0x40, R0 ;  /* 0x000000400a057824 */ /* 0x008fc800078e0200 */
[----:B0-----:R-:W-:-:S04]  /*10d00*/  @P0 IMAD.HI.U32 R2, R5, R2, RZ ;  /* 0x0000000205020227 */ /* 0x001fc800078e00ff */
[----:B------:R-:W-:Y:S01]  /*10d10*/  IMAD.MOV.U32 R0, RZ, RZ, R5 ;  /* 0x000000ffff007224 */ /* 0x000fe200078e0005 */
[----:B-1----:R-:W-:Y:S01]  /*10d20*/  @P0 SHF.R.U32.HI R0, RZ, R3, R2 ;  /* 0x00000003ff000219 */ /* 0x002fe20000011602 */
[----:B--2---:R-:W-:-:S04]  /*10d30*/  IMAD R2, R4, UR4, RZ ;  /* 0x0000000404027c24 */ /* 0x004fc8000f8e02ff */
[C---:B----4-:R-:W-:Y:S02]  /*10d40*/  IMAD R4, R9.reuse, UR5, R2 ;  /* 0x0000000509047c24 */ /* 0x050fe4000f8e0202 */
[----:B------:R-:W-:Y:S01]  /*10d50*/  IMAD.WIDE.U32 R2, R9, UR4, RZ ;  /* 0x0000000409027c25 */ /* 0x000fe2000f8e00ff */
[----:B------:R-:W-:-:S03]  /*10d60*/  ULDC.64 UR4, c[0x0][0x2d8] ;  /* 0x0000b60000047ab9 */ /* 0x000fc60000000a00 */
[----:B------:R-:W-:Y:S02]  /*10d70*/  IMAD.IADD R3, R3, 0x1, R4 ;  /* 0x0000000103037824 */ /* 0x000fe400078e0204 */
[C---:B------:R-:W-:Y:S01]  /*10d80*/  IMAD.WIDE.U32 R2, R17.reuse, UR4, R2 ;  /* 0x0000000411027c25 */ /* 0x040fe2000f8e0002 */
[----:B------:R0:W-:Y:S03]  /*10d90*/  STL [R1+0x28], R5 ;  /* 0x0000280501007387 */ /* 0x0001e60000100800 */
[----:B------:R-:W-:Y:S01]  /*10da0*/  IMAD R3, R17, UR5, R3 ;  /* 0x0000000511037c24 */ /* 0x000fe2000f8e0203 */
[----:B------:R-:W-:Y:S02]  /*10db0*/  ULDC.64 UR4, c[0x0][0x2e0] ;  /* 0x0000b80000047ab9 */ /* 0x000fe40000000a00 */
[----:B------:R-:W-:Y:S02]  /*10dc0*/  IMAD R4, R8, UR4, RZ ;  /* 0x0000000408047c24 */ /* 0x000fe4000f8e02ff */
[----:B------:R1:W5:Y:S01]  /*10dd0*/  LDL R8, [R1+0x14] ;  /* 0x0000140001087983 */ /* 0x0003620000100800 */
[C---:B------:R-:W-:Y:S01]  /*10de0*/  IMAD.WIDE.U32 R2, R6.reuse, UR4, R2 ;  /* 0x0000000406027c25 */ /* 0x040fe2000f8e0002 */
[----:B------:R-:W2:Y:S03]  /*10df0*/  S2R R9, SR_TID.X ;  /* 0x0000000000097919 */ /* 0x000ea60000002100 */
[----:B------:R-:W-:Y:S01]  /*10e00*/  IMAD R4, R6, UR5, R4 ;  /* 0x0000000506047c24 */ /* 0x000fe2000f8e0204 */
[----:B------:R-:W-:-:S03]  /*10e10*/  ULDC.64 UR4, c[0x0][0x2d0] ;  /* 0x0000b40000047ab9 */ /* 0x000fc60000000a00 */
[----:B------:R-:W-:Y:S01]  /*10e20*/  IMAD.IADD R3, R3, 0x1, R4 ;  /* 0x0000000103037824 */ /* 0x000fe200078e0204 */
[----:B------:R-:W-:-:S05]  /*10e30*/  SHF.R.S32.HI R4, RZ, 0x1f, R0 ;  /* 0x0000001fff047819 */ /* 0x000fca0000011400 */
[----:B------:R-:W-:Y:S02]  /*10e40*/  IMAD R4, R4, UR4, RZ ;  /* 0x0000000404047c24 */ /* 0x000fe4000f8e02ff */
[----:B------:R-:W-:-:S04]  /*10e50*/  IMAD.WIDE.U32 R2, R0, UR4, R2 ;  /* 0x0000000400027c25 */ /* 0x000fc8000f8e0002 */
[----:B------:R-:W-:Y:S01]  /*10e60*/  IMAD R4, R0, UR5, R4 ;  /* 0x0000000500047c24 */ /* 0x000fe2000f8e0204 */
[----:B------:R-:W-:Y:S01]  /*10e70*/  ULDC.64 UR4, c[0x0][0x2c8] ;  /* 0x0000b20000047ab9 */ /* 0x000fe20000000a00 */
[----:B------:R-:W-:-:S04]  /*10e80*/  IMAD.MOV R0, RZ, RZ, -R0 ;  /* 0x000000ffff007224 */ /* 0x000fc800078e0a00 */
[----:B------:R-:W-:-:S05]  /*10e90*/  IMAD R0, R7, R0, R5 ;  /* 0x0000000007007224 */ /* 0x000fca00078e0205 */
[----:B------:R-:W-:Y:S01]  /*10ea0*/  SHF.R.S32.HI R6, RZ, 0x1f, R0 ;  /* 0x0000001fff067819 */ /* 0x000fe20000011400 */
[----:B------:R-:W-:Y:S02]  /*10eb0*/  IMAD.IADD R3, R3, 0x1, R4 ;  /* 0x0000000103037824 */ /* 0x000fe400078e0204 */
[----:B--2---:R-:W-:Y:S02]  /*10ec0*/  IMAD.SHL.U32 R9, R9, 0x8, RZ ;  /* 0x0000000809097824 */ /* 0x004fe400078e00ff */
[----:B------:R-:W-:Y:S02]  /*10ed0*/  IMAD R6, R6, UR4, RZ ;  /* 0x0000000406067c24 */ /* 0x000fe4000f8e02ff */
[C---:B0-----:R-:W-:Y:S01]  /*10ee0*/  IMAD.WIDE.U32 R4, R0.reuse, UR4, R2 ;  /* 0x0000000400047c25 */ /* 0x041fe2000f8e0002 */
[----:B------:R-:W-:Y:S01]  /*10ef0*/  LOP3.LUT R9, R9, 0x38, RZ, 0xc0, !PT ;  /* 0x0000003809097812 */ /* 0x000fe200078ec0ff */
[----:B------:R-:W-:Y:S02]  /*10f00*/  ULDC UR4, c[0x0][0x2b8] ;  /* 0x0000ae0000047ab9 */ /* 0x000fe40000000800 */
[----:B------:R-:W-:Y:S01]  /*10f10*/  IMAD R0, R0, UR5, R6 ;  /* 0x0000000500007c24 */ /* 0x000fe2000f8e0206 */
[----:B------:R-:W-:-:S03]  /*10f20*/  LEA R3, P1, R4, UR6, 0x1 ;  /* 0x0000000604037c11 */ /* 0x000fc6000f8208ff */
[----:B------:R-:W-:Y:S01]  /*10f30*/  IMAD.IADD R0, R5, 0x1, R0 ;  /* 0x0000000105007824 */ /* 0x000fe200078e0200 */
[----:B------:R-:W-:Y:S01]  /*10f40*/  ISETP.GE.AND P0, PT, R9, UR4, PT ;  /* 0x0000000409007c0c */ /* 0x000fe2000bf06270 */
[----:B------:R-:W-:-:S03]  /*10f50*/  UMOV UR4, 0xffffffff ;  /* 0xffffffff00047882 */ /* 0x000fc60000000000 */
[----:B------:R-:W-:Y:S01]  /*10f60*/  LEA.HI.X R2, R4, UR7, R0, 0x1, P1 ;  /* 0x0000000704027c11 */ /* 0x000fe200088f0c00 */
[----:B-1----:R-:W-:Y:S08]  /*10f70*/  BRA.DIV UR4, `(.L_x_1128) ;  /* 0x0000005e04d47947 */ /* 0x002ff0000b800000 */
[----:B------:R-:W2:Y:S01]  /*10f80*/  LDL R11, [R1+0x38] ;  /* 0x00003800010b7983 */ /* 0x000ea20000100800 */
[----:B------:R-:W0:Y:S03]  /*10f90*/  S2R R5, SR_TID.X ;  /* 0x0000000000057919 */ /* 0x000e260000002100 */
[----:B------:R-:W-:Y:S01]  /*10fa0*/  SHFL.IDX PT, R4, R2, RZ, 0x181f ;  /* 0x00181fff02047589 */ /* 0x000fe200000e0000 */
[----:B0-----:R-:W-:-:S04]  /*10fb0*/  LOP3.LUT R5, R5, 0x7f, RZ, 0xc0, !PT ;  /* 0x0000007f05057812 */ /* 0x001fc800078ec0ff */
[----:B------:R-:W-:Y:S02]  /*10fc0*/  SHF.R.U32.HI R6, RZ, 0x3, R5 ;  /* 0x00000003ff067819 */ /* 0x000fe40000011605 */
[----:B------:R-:W0:Y:S03]  /*10fd0*/  SHFL.IDX PT, R5, R3, RZ, 0x181f ;  /* 0x00181fff03057589 */ /* 0x000e2600000e0000 */
[----:B------:R-:W-:Y:S02]  /*10fe0*/  IMAD R10, R10, 0x40, R6 ;  /* 0x000000400a0a7824 */ /* 0x000fe400078e0206 */
[----:B------:R-:W-:Y:S04]  /*10ff0*/  SHFL.IDX PT, R6, R2, 0x1, 0x181f ;  /* 0x00381f0002067f89 */ /* 0x000fe800000e0000 */
[----:B------:R-:W-:Y:S01]  /*11000*/  STL [R1+0x4], R10 ;  /* 0x0000040a01007387 */ /* 0x000fe20000100800 */
[----:B--2---:R-:W-:-:S05]  /*11010*/  IMAD R0, R11, R7, RZ ;  /* 0x000000070b007224 */ /* 0x004fca00078e02ff */
[----:B------:R-:W-:-:S13]  /*11020*/  ISETP.GE.AND P1, PT, R10, R0, PT ;  /* 0x000000000a00720c */ /* 0x000fda0003f26270 */
[----:B0-----:R-:W-:-:S05]  /*11030*/  @!P1 LEA R5, P2, R9, R5, 0x1 ;  /* 0x0000000509059211 */ /* 0x001fca00078408ff */
[----:B------:R-:W-:-:S05]  /*11040*/  @!P1 IMAD.X R4, RZ, RZ, R4, P2 ;  /* 0x000000ffff049224 */ /* 0x000fca00010e0604 */
[----:B------:R-:W-:-:S04]  /*11050*/  @!P1 LOP3.LUT R5, R5, R4, RZ, 0x3c, !PT ;  /* 0x0000000405059212 */ /* 0x000fc800078e3cff */
[----:B------:R-:W-:-:S04]  /*11060*/  @!P1 LOP3.LUT R4, R5, R4, RZ, 0x3c, !PT ;  /* 0x0000000405049212 */ /* 0x000fc800078e3cff */
[----:B------:R-:W-:-:S05]  /*11070*/  @!P1 LOP3.LUT R5, R5, R4, RZ, 0x3c, !PT ;  /* 0x0000000405059212 */ /* 0x000fca00078e3cff */
[----:B-----5:R0:W-:Y:S01]  /*11080*/  @!P1 LDGSTS.E.BYPASS.LTC128B.128 [R8+0x20400], desc[UR38][R4.64], !P0 ;  /* 0x2040000004089fae */ /* 0x0201e2000c101d66 */
[----:B------:R-:W-:-:S03]  /*11090*/  VIADD R7, R10, 0x10 ;  /* 0x000000100a077836 */ /* 0x000fc60000000000 */
[----:B0-----:R-:W0:Y:S02]  /*110a0*/  SHFL.IDX PT, R4, R3, 0x1, 0x181f ;  /* 0x00381f0003047f89 */ /* 0x001e2400000e0000 */
[----:B------:R-:W-:-:S13]  /*110b0*/  ISETP.GE.AND P1, PT, R7, R0, PT ;  /* 0x000000000700720c */ /* 0x000fda0003f26270 */
[----:B0-----:R-:W-:-:S05]  /*110c0*/  @!P1 LEA R5, P2, R9, R4, 0x1 ;  /* 0x0000000409059211 */ /* 0x001fca00078408ff */
[----:B------:R-:W-:-:S05]  /*110d0*/  @!P1 IMAD.X R4, RZ, RZ, R6, P2 ;  /* 0x000000ffff049224 */ /* 0x000fca00010e0606 */
[----:B------:R-:W-:-:S04]  /*110e0*/  @!P1 LOP3.LUT R5, R5, R4, RZ, 0x3c, !PT ;  /* 0x0000000405059212 */ /* 0x000fc800078e3cff */
[----:B------:R-:W-:-:S04]  /*110f0*/  @!P1 LOP3.LUT R4, R5, R4, RZ, 0x3c, !PT ;  /* 0x0000000405049212 */ /* 0x000fc800078e3cff */
[----:B------:R-:W-:-:S05]  /*11100*/  @!P1 LOP3.LUT R5, R5, R4, RZ, 0x3c, !PT ;  /* 0x0000000405059212 */ /* 0x000fca00078e3cff */
[----:B------:R0:W-:Y:S04]  /*11110*/  @!P1 LDGSTS.E.BYPASS.LTC128B.128 [R8+0x20c00], desc[UR38][R4.64], !P0 ;  /* 0x20c0000004089fae */ /* 0x0001e8000c101d66 */
[----:B------:R1:W-:Y:S04]  /*11120*/  STL [R1+0x50], R7 ;  /* 0x0000500701007387 */ /* 0x0003e80000100800 */
[----:B0-----:R-:W0:Y:S01]  /*11130*/  SHFL.IDX PT, R4, R3, 0x2, 0x181f ;  /* 0x00581f0003047f89 */ /* 0x001e2200000e0000 */
[----:B-1----:R-:W-:-:S03]  /*11140*/  VIADD R7, R10, 0x20 ;  /* 0x000000200a077836 */ /* 0x002fc60000000000 */
[----:B------:R-:W1:Y:S02]  /*11150*/  SHFL.IDX PT, R6, R2, 0x2, 0x181f ;  /* 0x00581f0002067f89 */ /* 0x000e6400000e0000 */
[----:B------:R-:W-:-:S13]  /*11160*/  ISETP.GE.AND P1, PT, R7, R0, PT ;  /* 0x000000000700720c */ /* 0x000fda0003f26270 */
[----:B0-----:R-:W-:-:S05]  /*11170*/  @!P1 LEA R5, P2, R9, R4, 0x1 ;  /* 0x0000000409059211 */ /* 0x001fca00078408ff */
[----:B-1----:R-:W-:-:S05]  /*11180*/  @!P1 IMAD.X R4, RZ, RZ, R6, P2 ;  /* 0x000000ffff049224 */ /* 0x002fca00010e0606 */
[----:B------:R-:W-:-:S04]  /*11190*/  @!P1 LOP3.LUT R5, R5, R4, RZ, 0x3c, !PT ;  /* 0x0000000405059212 */ /* 0x000fc800078e3cff */
[----:B------:R-:W-:-:S04]  /*111a0*/  @!P1 LOP3.LUT R4, R5, R4, RZ, 0x3c, !PT ;  /* 0x0000000405049212 */ /* 0x000fc800078e3cff */
[----:B------:R-:W-:Y:S01]  /*111b0*/  @!P1 LOP3.LUT R5, R5, R4, RZ, 0x3c, !PT ;  /* 0x0000000405059212 */ /* 0x000fe200078e3cff */
[----:B------:R0:W-:Y:S04]  /*111c0*/  STL [R1+0x5c], R7 ;  /* 0x00005c0701007387 */ /* 0x0001e80000100800 */
[----:B------:R1:W-:Y:S04]  /*111d0*/  @!P1 LDGSTS.E.BYPASS.LTC128B.128 [R8+0x21400], desc[UR38][R4.64], !P0 ;  /* 0x2140000004089fae */ /* 0x0003e8000c101d66 */
[----:B------:R-:W2:Y:S04]  /*111e0*/  SHFL.IDX PT, R3, R3, 0x3, 0x181f ;  /* 0x00781f0003037f89 */ /* 0x000ea800000e0000 */
[----:B-1----:R0:W1:Y:S02]  /*111f0*/  SHFL.IDX PT, R4, R2, 0x3, 0x181f ;  /* 0x00781f0002047f89 */ /* 0x00206400000e0000 */
.L_x_1258:
[----:B0-----:R-:W3:Y:S02]  /*11200*/  LDL R2, [R1+0x4] ;  /* 0x0000040001027983 */ /* 0x001ee40000100800 */
[----:B---3--:R-:W-:-:S05]  /*11210*/  VIADD R2, R2, 0x30 ;  /* 0x0000003002027836 */ /* 0x008fca0000000000 */
[----:B------:R-:W-:Y:S01]  /*11220*/  ISETP.GE.AND P1, PT, R2, R0, PT ;  /* 0x000000000200720c */ /* 0x000fe20003f26270 */
[----:B------:R2:W-:-:S12]  /*11230*/  STL [R1+0x60], R2 ;  /* 0x0000600201007387 */ /* 0x0005d80000100800 */
[----:B--2---:R-:W-:-:S05]  /*11240*/  @!P1 LEA R2, P2, R9, R3, 0x1 ;  /* 0x0000000309029211 */ /* 0x004fca00078408ff */
[----:B-1----:R-:W-:-:S05]  /*11250*/  @!P1 IMAD.X R3, RZ, RZ, R4, P2 ;  /* 0x000000ffff039224 */ /* 0x002fca00010e0604 */
[----:B------:R-:W-:Y:S01]  /*11260*/  @!PT LDS RZ, [RZ] ;  /* 0x00000000fffff984 */ /* 0x000fe20000000800 */
[----:B------:R-:W-:Y:S01]  /*11270*/  @!PT LDS RZ, [RZ] ;  /* 0x00000000fffff984 */ /* 0x000fe20000000800 */
[----:B------:R-:W-:Y:S01]  /*11280*/  @!PT LDS RZ, [RZ] ;  /* 0x00000000fffff984 */ /* 0x000fe20000000800 */
[----:B------:R0:W-:Y:S01]  /*11290*/  @!P1 LDGSTS.E.BYPASS.LTC128B.128 [R8+0x21c00], desc[UR38][R2.64], !P0 ;  /* 0x21c0000002089fae */ /* 0x0001e2000c101d66 */
[----:B------:R-:W-:Y:S01]  /*112a0*/  PLOP3.LUT P0, PT, PT, PT, PT, 0x80, 0x0 ;  /* 0x000000000000781c */ /* 0x000fe20003f0f070 */
[----:B------:R-:W-:-:S12]  /*112b0*/  NOP ;  /* 0x0000000000007918 */ /* 0x000fd80000000000 */
.L_x_1129:
[----:B------:R-:W-:Y:S02]  /*112c0*/  PLOP3.LUT P1, PT, P1, P0, PT, 0xa2, 0x0 ;  /* 0x000000000000781c */ /* 0x000fe40000f21472 */
[----:B------:R-:W-:-:S08]  /*112d0*/  @P0 R2UR P1, UR4, R18 ;  /* 0x00000000120402ca */ /* 0x000fd00000020000 */
[----:B------:R-:W-:-:S05]  /*112e0*/  @P0 PLOP3.LUT P0, PT, P1, PT, PT, 0x80, 0x0 ;  /* 0x000000000000081c */ /* 0x000fca0000f0f070 */
[----:B------:R-:W-:Y:S01]  /*112f0*/  @!P1 SYNCS.ARRIVE.TRANS64.RED.A0T1 RZ, [UR4+0x38800], RZ ;  /* 0x038800ffffff99a7 */ /* 0x000fe20008200404 */
[----:B------:R-:W-:Y:S07]  /*11300*/  @!P1 ARRIVES.LDGSTSBAR.64.TRANSCNT [UR4+0x38800] ;  /* 0x03880000ff0099b0 */ /* 0x000fee0008000a84 */
[----:B------:R-:W-:Y:S05]  /*11310*/  @P0 BRA.U.ANY `(.L_x_1129) ;  /* 0xfffffffd00e80947 */ /* 0x000fea000393ffff */
[----:B------:R-:W-:Y:S01]  /*11320*/  NOP ;  /* 0x0000000000007918 */ /* 0x000fe20000000000 */
[----:B------:R-:W2:Y:S01]  /*11330*/  LDL.LU R0, [R1+0x48] ;  /* 0x0000480001007983 */ /* 0x000ea20000300800 */
[----:B------:R-:W-:Y:S01]  /*11340*/  ULDC.64 UR4, c[0x0][0x398] ;  /* 0x0000e60000047ab9 */ /* 0x000fe20000000a00 */
[----:B------:R1:W-:Y:S02]  /*11350*/  SYNCS.ARRIVE.TRANS64.A1T0 RZ, [R18+URZ+0x38800], RZ ;  /* 0x038800ff12ff79a7 */ /* 0x0003e4000810003f */
[----:B0-----:R-:W3:Y:S01]  /*11360*/  LDL.LU R3, [R1+0x2c] ;  /* 0x00002c0001037983 */ /* 0x001ee20000300800 */
[----:B------:R-:W-:Y:S01]  /*11370*/  BSSY B6, `(.L_x_1130) ;  /* 0x000001a000067945 */ /* 0x000fe20003800000 */
[----:B--2---:R-:W-:Y:S02]  /*11380*/  IMAD R2, R0, UR4, RZ ;  /* 0x0000000400027c24 */ /* 0x004fe4000f8e02ff */
[----:B------:R-:W-:Y:S02]  /*11390*/  VIADD R0, R18, 0x26400 ;  /* 0x0002640012007836 */ /* 0x000fe40000000000 */
[----:B---3--:R-:W-:-:S02]  /*113a0*/  IMAD R2, R3, UR5, R2 ;  /* 0x0000000503027c24 */ /* 0x008fc4000f8e0202 */
[----:B------:R-:W-:Y:S01]  /*113b0*/  IMAD.WIDE.U32 R4, R3, UR4, RZ ;  /* 0x0000000403047c25 */ /* 0x000fe2000f8e00ff */
[----:B------:R-:W-:-:S03]  /*113c0*/  LOP3.LUT P0, RZ, R0, 0x3ff, RZ, 0xc0, !PT ;  /* 0x000003ff00ff7812 */ /* 0x000fc6000780c0ff */
[----:B------:R-:W-:Y:S01]  /*113d0*/  IMAD.IADD R0, R5, 0x1, R2 ;  /* 0x0000000105007824 */ /* 0x000fe200078e0202 */
[----:B------:R1:W-:Y:S04]  /*113e0*/  STL.64 [R1+0x48], R4 ;  /* 0x0000480401007387 */ /* 0x0003e80000100a00 */
[----:B------:R1:W-:Y:S05]  /*113f0*/  STL [R1+0x2c], R0 ;  /* 0x00002c0001007387 */ /* 0x0003ea0000100800 */
[----:B------:R-:W-:Y:S05]  /*11400*/  @!P0 BRA `(.L_x_1131) ;  /* 0x0000000000408947 */ /* 0x000fea0003800000 */
[----:B------:R-:W-:Y:S01]  /*11410*/  MOV R2, 0x0 ;  /* 0x0000000000027802 */ /* 0x000fe20000000f00 */
[----:B------:R-:W-:Y:S01]  /*11420*/  ULDC.64 UR6, c[0x4][0x90] ;  /* 0x0100240000067ab9 */ /* 0x000fe20000000a00 */
[----:B------:R-:W-:Y:S01]  /*11430*/  ULDC.64 UR8, c[0x4][0x98] ;  /* 0x0100260000087ab9 */ /* 0x000fe20000000a00 */
[----:B------:R-:W-:Y:S01]  /*11440*/  ULDC.64 UR4, c[0x4][0x28] ;  /* 0x01000a0000047ab9 */ /* 0x000fe20000000a00 */
[----:B-1----:R-:W-:Y:S02]  /*11450*/  IMAD.U32 R4, RZ, RZ, UR6 ;  /* 0x00000006ff047e24 */ /* 0x002fe4000f8e00ff */
        /* <DEDUP_REMOVED lines=11> */
.L_x_1131:
[----:B------:R-:W-:Y:S05]  /*11510*/  BSYNC B6 ;  /* 0x0000000000067941 */ /* 0x000fea0003800000 */
.L_x_1130:
[----:B-1----:R-:W2:Y:S01]  /*11520*/  LDL.LU R5, [R1+0x2c] ;  /* 0x00002c0001057983 */ /* 0x002ea20000300800 */
[----:B------:R-:W0:Y:S01]  /*11530*/  LDC R7, c[0x0][0x448] ;  /* 0x00011200ff077b82 */ /* 0x000e220000000800 */
[----:B------:R-:W-:Y:S02]  /*11540*/  ULDC.64 UR4, c[0x0][0x3d8] ;  /* 0x0000f60000047ab9 */ /* 0x000fe40000000a00 */
[----:B------:R-:W2:Y:S04]  /*11550*/  LDL.LU.64 R2, [R1+0x48] ;  /* 0x0000480001027983 */ /* 0x000ea80000300a00 */
[----:B------:R-:W3:Y:S04]  /*11560*/  LDL.LU R0, [R1+0x58] ;  /* 0x0000580001007983 */ /* 0x000ee80000300800 */
[----:B------:R-:W4:Y:S04]  /*11570*/  LDL.LU R4, [R1+0x34] ;  /* 0x0000340001047983 */ /* 0x000f280000300800 */
[----:B------:R-:W5:Y:S01]  /*11580*/  LDL.LU R6, [R1+0x28] ;  /* 0x0000280001067983 */ /* 0x000f620000300800 */
[----:B------:R-:W-:Y:S01]  /*11590*/  LOP3.LUT R19, R19, 0xfffffff7, RZ, 0xc0, !PT ;  /* 0xfffffff713137812 */ /* 0x000fe200078ec0ff */
[----:B------:R-:W1:Y:S01]  /*115a0*/  S2R R10, SR_TID.X ;  /* 0x00000000000a7919 */ /* 0x000e620000002100 */
[----:B0-----:R-:W-:Y:S01]  /*115b0*/  ISETP.NE.AND P0, PT, R7, 0x1, PT ;  /* 0x000000010700780c */ /* 0x001fe20003f05270 */
[----:B-1----:R-:W-:-:S05]  /*115c0*/  IMAD.SHL.U32 R10, R10, 0x8, RZ ;  /* 0x000000080a0a7824 */ /* 0x002fca00078e00ff */
[----:B------:R-:W-:Y:S01]  /*115d0*/  LOP3.LUT R10, R10, 0x38, RZ, 0xc0, !PT ;  /* 0x000000380a0a7812 */ /* 0x000fe200078ec0ff */
[----:B--2---:R-:W-:-:S06]  /*115e0*/  IMAD.MOV.U32 R3, RZ, RZ, R5 ;  /* 0x000000ffff037224 */ /* 0x004fcc00078e0005 */
[----:B------:R-:W0:Y:S01]  /*115f0*/  @P0 LDC R5, c[0x0][0x450] ;  /* 0x00011400ff050b82 */ /* 0x000e220000000800 */
[----:B------:R-:W-:-:S04]  /*11600*/  IMAD.WIDE.U32 R2, R17, UR4, R2 ;  /* 0x0000000411027c25 */ /* 0x000fc8000f8e0002 */
[----:B------:R-:W-:Y:S01]  /*11610*/  IMAD R3, R17, UR5, R3 ;  /* 0x0000000511037c24 */ /* 0x000fe2000f8e0203 */
[----:B------:R-:W-:Y:S02]  /*11620*/  ULDC.64 UR4, c[0x0][0x3e0] ;  /* 0x0000f80000047ab9 */ /* 0x000fe40000000a00 */
[----:B---3--:R-:W-:Y:S02]  /*11630*/  IMAD R0, R0, UR4, RZ ;  /* 0x0000000400007c24 */ /* 0x008fe4000f8e02ff */
[----:B----4-:R-:W-:-:S04]  /*11640*/  IMAD.WIDE.U32 R2, R4, UR4, R2 ;  /* 0x0000000404027c25 */ /* 0x010fc8000f8e0002 */
[----:B------:R-:W-:Y:S01]  /*11650*/  IMAD R0, R4, UR5, R0 ;  /* 0x0000000504007c24 */ /* 0x000fe2000f8e0200 */
[----:B------:R-:W-:Y:S01]  /*11660*/  ULDC.64 UR4, c[0x0][0x3d0] ;  /* 0x0000f40000047ab9 */ /* 0x000fe20000000a00 */
[----:B-----5:R-:W-:Y:S02]  /*11670*/  IMAD.MOV.U32 R4, RZ, RZ, R6 ;  /* 0x000000ffff047224 */ /* 0x020fe400078e0006 */
[----:B------:R-:W-:Y:S02]  /*11680*/  IMAD.IADD R3, R3, 0x1, R0 ;  /* 0x0000000103037824 */ /* 0x000fe400078e0200 */
[----:B------:R-:W1:Y:S02]  /*11690*/  @P0 LDC R0, c[0x0][0x44c] ;  /* 0x00011300ff000b82 */ /* 0x000e640000000800 */
[----:B-1----:R-:W-:-:S05]  /*116a0*/  @P0 IMAD.HI.U32 R0, R6, R0, RZ ;  /* 0x0000000006000227 */ /* 0x002fca00078e00ff */
[----:B0-----:R-:W-:-:S04]  /*116b0*/  @P0 SHF.R.U32.HI R4, RZ, R5, R0 ;  /* 0x00000005ff040219 */ /* 0x001fc80000011600 */
[--C-:B------:R-:W-:Y:S01]  /*116c0*/  SHF.R.S32.HI R5, RZ, 0x1f, R4.reuse ;  /* 0x0000001fff057819 */ /* 0x100fe20000011404 */
[----:B------:R-:W-:Y:S02]  /*116d0*/  IMAD.MOV R0, RZ, RZ, -R4 ;  /* 0x000000ffff007224 */ /* 0x000fe400078e0a04 */
[----:B------:R-:W-:-:S04]  /*116e0*/  IMAD.WIDE.U32 R2, R4, UR4, R2 ;  /* 0x0000000404027c25 */ /* 0x000fc8000f8e0002 */
[----:B------:R-:W-:Y:S02]  /*116f0*/  IMAD R0, R7, R0, R6 ;  /* 0x0000000007007224 */ /* 0x000fe400078e0206 */
[----:B------:R-:W0:Y:S01]  /*11700*/  S2R R6, SR_TID.X ;  /* 0x0000000000067919 */ /* 0x000e220000002100 */
        /* <DEDUP_REMOVED lines=8> */
[----:B------:R-:W-:-:S03]  /*11790*/  ULDC.64 UR4, c[0x0][0x390] ;  /* 0x0000e40000047ab9 */ /* 0x000fc60000000a00 */
[----:B------:R-:W-:Y:S01]  /*117a0*/  IMAD.IADD R4, R3, 0x1, R0 ;  /* 0x0000000103047824 */ /* 0x000fe200078e0200 */
[----:B------:R-:W-:Y:S01]  /*117b0*/  LEA R0, P0, R2, UR4, 0x1 ;  /* 0x0000000402007c11 */ /* 0x000fe2000f8008ff */
[----:B------:R-:W-:Y:S02]  /*117c0*/  ULDC UR4, c[0x0][0x3b8] ;  /* 0x0000ee0000047ab9 */ /* 0x000fe40000000800 */
[----:B------:R-:W-:Y:S02]  /*117d0*/  ISETP.GE.AND P3, PT, R10, UR4, PT ;  /* 0x000000040a007c0c */ /* 0x000fe4000bf66270 */
[----:B------:R-:W-:Y:S01]  /*117e0*/  LEA.HI.X R4, R2, UR5, R4, 0x1, P0 ;  /* 0x0000000502047c11 */ /* 0x000fe200080f0c04 */
[----:B0-----:R-:W-:Y:S01]  /*117f0*/  IMAD.SHL.U32 R6, R6, 0x8, RZ ;  /* 0x0000000806067824 */ /* 0x001fe200078e00ff */
[----:B------:R-:W-:-:S04]  /*11800*/  SEL R5, RZ, 0x1, P3 ;  /* 0x00000001ff057807 */ /* 0x000fc80001800000 */
[----:B------:R-:W-:-:S04]  /*11810*/  LOP3.LUT R6, R6, 0x38, RZ, 0xc0, !PT ;  /* 0x0000003806067812 */ /* 0x000fc800078ec0ff */
[C---:B------:R-:W-:Y:S02]  /*11820*/  LOP3.LUT R8, R6.reuse, 0x80, RZ, 0xfc, !PT ;  /* 0x0000008006087812 */ /* 0x040fe400078efcff */
[----:B------:R-:W-:Y:S02]  /*11830*/  LOP3.LUT R6, R6, 0x40, RZ, 0xfc, !PT ;  /* 0x0000004006067812 */ /* 0x000fe400078efcff */
[----:B------:R-:W-:Y:S02]  /*11840*/  ISETP.GE.AND P2, PT, R8, UR4, PT ;  /* 0x0000000408007c0c */ /* 0x000fe4000bf46270 */
[----:B------:R-:W-:Y:S02]  /*11850*/  ISETP.GE.AND P1, PT, R6, UR4, PT ;  /* 0x0000000406007c0c */ /* 0x000fe4000bf26270 */
[----:B------:R-:W0:Y:S01]  /*11860*/  S2R R6, SR_TID.X ;  /* 0x0000000000067919 */ /* 0x000e220000002100 */
[----:B------:R-:W-:Y:S02]  /*11870*/  @P3 LOP3.LUT R19, R19, 0x8, RZ, 0xfc, !PT ;  /* 0x0000000813133812 */ /* 0x000fe400078efcff */
[----:B------:R-:W-:-:S02]  /*11880*/  SEL R3, RZ, 0x4, P2 ;  /* 0x00000004ff037807 */ /* 0x000fc40001000000 */
[----:B------:R-:W-:Y:S02]  /*11890*/  LOP3.LUT R19, R19, 0xfffffffd, RZ, 0xc0, !PT ;  /* 0xfffffffd13137812 */ /* 0x000fe400078ec0ff */
[----:B------:R-:W-:Y:S02]  /*118a0*/  SEL R2, RZ, 0x2, P1 ;  /* 0x00000002ff027807 */ /* 0x000fe40000800000 */
[----:B------:R-:W-:Y:S02]  /*118b0*/  @P2 LOP3.LUT R19, R19, 0x2, RZ, 0xfc, !PT ;  /* 0x0000000213132812 */ /* 0x000fe400078efcff */
[----:B------:R-:W-:Y:S02]  /*118c0*/  IADD3 R2, R3, R2, R5 ;  /* 0x0000000203027210 */ /* 0x000fe40007ffe005 */
[----:B------:R-:W-:-:S04]  /*118d0*/  LOP3.LUT R19, R19, 0xfffffffb, RZ, 0xc0, !PT ;  /* 0xfffffffb13137812 */ /* 0x000fc800078ec0ff */
[----:B------:R-:W-:Y:S01]  /*118e0*/  @P1 LOP3.LUT R19, R19, 0x4, RZ, 0xfc, !PT ;  /* 0x0000000413131812 */ /* 0x000fe200078efcff */
[----:B0-----:R-:W-:-:S05]  /*118f0*/  IMAD.SHL.U32 R6, R6, 0x8, RZ ;  /* 0x0000000806067824 */ /* 0x001fca00078e00ff */
[----:B------:R-:W-:-:S04]  /*11900*/  LOP3.LUT R6, R6, 0x38, RZ, 0xc0, !PT ;  /* 0x0000003806067812 */ /* 0x000fc800078ec0ff */
[C---:B------:R-:W-:Y:S02]  /*11910*/  LOP3.LUT R8, R6.reuse, 0x100, RZ, 0xfc, !PT ;  /* 0x0000010006087812 */ /* 0x040fe400078efcff */
[----:B------:R-:W-:Y:S02]  /*11920*/  LOP3.LUT R6, R6, 0xc0, RZ, 0xfc, !PT ;  /* 0x000000c006067812 */ /* 0x000fe400078efcff */
[----:B------:R-:W-:Y:S02]  /*11930*/  ISETP.GE.AND P0, PT, R8, UR4, PT ;  /* 0x0000000408007c0c */ /* 0x000fe4000bf06270 */
[----:B------:R-:W0:Y:S01]  /*11940*/  S2R R8, SR_TID.X ;  /* 0x0000000000087919 */ /* 0x000e220000002100 */
[----:B------:R-:W-:Y:S02]  /*11950*/  ISETP.GE.AND P5, PT, R6, UR4, PT ;  /* 0x0000000406007c0c */ /* 0x000fe4000bfa6270 */
[----:B------:R-:W-:Y:S01]  /*11960*/  SEL R5, RZ, 0x10, P0 ;  /* 0x00000010ff057807 */ /* 0x000fe20000000000 */
[----:B------:R-:W1:Y:S01]  /*11970*/  S2R R6, SR_TID.X ;  /* 0x0000000000067919 */ /* 0x000e620000002100 */
[----:B------:R-:W-:-:S04]  /*11980*/  SEL R3, RZ, 0x8, P5 ;  /* 0x00000008ff037807 */ /* 0x000fc80002800000 */
[----:B------:R-:W-:Y:S01]  /*11990*/  IADD3 R2, R5, R2, R3 ;  /* 0x0000000205027210 */ /* 0x000fe20007ffe003 */
[----:B0-----:R-:W-:Y:S02]  /*119a0*/  IMAD.SHL.U32 R8, R8, 0x8, RZ ;  /* 0x0000000808087824 */ /* 0x001fe400078e00ff */
[----:B-1----:R-:W-:-:S03]  /*119b0*/  IMAD.SHL.U32 R6, R6, 0x8, RZ ;  /* 0x0000000806067824 */ /* 0x002fc600078e00ff */
[----:B------:R-:W-:-:S04]  /*119c0*/  LOP3.LUT R8, R8, 0x38, RZ, 0xc0, !PT ;  /* 0x0000003808087812 */ /* 0x000fc800078ec0ff */
[----:B------:R-:W-:Y:S02]  /*119d0*/  LOP3.LUT R9, R8, 0x180, RZ, 0xfc, !PT ;  /* 0x0000018008097812 */ /* 0x000fe400078efcff */
[----:B------:R-:W-:Y:S02]  /*119e0*/  LOP3.LUT R6, R6, 0x38, RZ, 0xc0, !PT ;  /* 0x0000003806067812 */ /* 0x000fe400078ec0ff */
[----:B------:R-:W-:Y:S02]  /*119f0*/  ISETP.GE.AND P1, PT, R9, UR4, PT ;  /* 0x0000000409007c0c */ /* 0x000fe4000bf26270 */
[C---:B------:R-:W-:Y:S02]  /*11a00*/  LOP3.LUT R8, R6.reuse, 0x140, RZ, 0xfc, !PT ;  /* 0x0000014006087812 */ /* 0x040fe400078efcff */
[----:B------:R-:W-:Y:S02]  /*11a10*/  SEL R5, RZ, 0x40, P1 ;  /* 0x00000040ff057807 */ /* 0x000fe40000800000 */
[----:B------:R-:W-:-:S02]  /*11a20*/  LOP3.LUT R6, R6, 0x1c0, RZ, 0xfc, !PT ;  /* 0x000001c006067812 */ /* 0x000fc400078efcff */
[----:B------:R-:W-:Y:S02]  /*11a30*/  ISETP.GE.AND P1, PT, R8, UR4, PT ;  /* 0x0000000408007c0c */ /* 0x000fe4000bf26270 */
[----:B------:R-:W-:Y:S01]  /*11a40*/  ISETP.GE.AND P2, PT, R6, UR4, PT ;  /* 0x0000000406007c0c */ /* 0x000fe2000bf46270 */
[----:B------:R-:W-:Y:S01]  /*11a50*/  UMOV UR4, 0xffffffff ;  /* 0xffffffff00047882 */ /* 0x000fe20000000000 */
[----:B------:R-:W-:Y:S02]  /*11a60*/  SEL R3, RZ, 0x20, P1 ;  /* 0x00000020ff037807 */ /* 0x000fe40000800000 */
[----:B------:R-:W-:Y:S02]  /*11a70*/  SEL R6, RZ, 0x80, P2 ;  /* 0x00000080ff067807 */ /* 0x000fe40001000000 */
[----:B------:R-:W-:-:S05]  /*11a80*/  IADD3 R5, R5, R2, R3 ;  /* 0x0000000205057210 */ /* 0x000fca0007ffe003 */
[----:B------:R-:W-:Y:S01]  /*11a90*/  IMAD.IADD R6, R5, 0x1, R6 ;  /* 0x0000000105067824 */ /* 0x000fe200078e0206 */
[----:B------:R-:W-:Y:S06]  /*11aa0*/  BRA.DIV UR4, `(.L_x_1132) ;  /* 0x0000005a04687947 */ /* 0x000fec000b800000 */
[----:B------:R-:W2:Y:S04]  /*11ab0*/  LDL.LU R8, [R1+0x38] ;  /* 0x0000380001087983 */ /* 0x000ea80000300800 */
[----:B------:R-:W3:Y:S04]  /*11ac0*/  LDL.LU R3, [R1+0x4] ;  /* 0x0000040001037983 */ /* 0x000ee80000300800 */
[----:B------:R-:W4:Y:S04]  /*11ad0*/  LDL.LU R2, [R1+0x50] ;  /* 0x0000500001027983 */ /* 0x000f280000300800 */
[----:B------:R-:W5:Y:S01]  /*11ae0*/  LDL R11, [R1+0x14] ;  /* 0x00001400010b7983 */ /* 0x000f620000100800 */
[----:B------:R-:W-:-:S03]  /*11af0*/  LOP3.LUT R19, R19, 0xfffffbff, RZ, 0xc0, !PT ;  /* 0xfffffbff13137812 */ /* 0x000fc600078ec0ff */
[----:B------:R-:W5:Y:S01]  /*11b00*/  LDL.LU R10, [R1+0x5c] ;  /* 0x00005c00010a7983 */ /* 0x000f620000300800 */
[----:B------:R-:W-:Y:S01]  /*11b10*/  @P1 LOP3.LUT R19, R19, 0x400, RZ, 0xfc, !PT ;  /* 0x0000040013131812 */ /* 0x000fe200078efcff */
[----:B------:R-:W0:Y:S03]  /*11b20*/  S2R R12, SR_TID.X ;  /* 0x00000000000c7919 */ /* 0x000e260000002100 */
[C---:B------:R-:W-:Y:S02]  /*11b30*/  LOP3.LUT P1, RZ, R19.reuse, 0x8, RZ, 0xc0, !PT ;  /* 0x0000000813ff7812 */ /* 0x040fe4000782c0ff */
[C---:B------:R-:W-:Y:S02]  /*11b40*/  LOP3.LUT P4, RZ, R19.reuse, 0x2, RZ, 0xc0, !PT ;  /* 0x0000000213ff7812 */ /* 0x040fe4000788c0ff */
[----:B------:R-:W-:Y:S01]  /*11b50*/  LOP3.LUT R19, R19, 0xfffffeff, RZ, 0xc0, !PT ;  /* 0xfffffeff13137812 */ /* 0x000fe200078ec0ff */
[----:B0-----:R-:W-:-:S05]  /*11b60*/  IMAD.SHL.U32 R12, R12, 0x8, RZ ;  /* 0x000000080c0c7824 */ /* 0x001fca00078e00ff */
[----:B------:R-:W-:Y:S01]  /*11b70*/  LOP3.LUT R12, R12, 0x38, RZ, 0xc0, !PT ;  /* 0x000000380c0c7812 */ /* 0x000fe200078ec0ff */
[----:B------:R-:W-:Y:S01]  /*11b80*/  SHFL.IDX PT, R14, R0, 0x1, 0x181f ;  /* 0x00381f00000e7f89 */ /* 0x000fe200000e0000 */
[----:B--2---:R-:W-:-:S05]  /*11b90*/  IMAD R7, R8, R7, RZ ;  /* 0x0000000708077224 */ /* 0x004fca00078e02ff */
[-C--:B---3--:R-:W-:Y:S02]  /*11ba0*/  ISETP.GE.AND P2, PT, R3, R7.reuse, PT ;  /* 0x000000070300720c */ /* 0x088fe40003f46270 */
[----:B----4-:R-:W-:-:S11]  /*11bb0*/  ISETP.GE.AND P3, PT, R2, R7, PT ;  /* 0x000000070200720c */ /* 0x010fd60003f66270 */
[----:B------:R-:W-:-:S04]  /*11bc0*/  @!P2 LOP3.LUT R2, R5, 0x40, RZ, 0xc0, !PT ;  /* 0x000000400502a812 */ /* 0x000fc800078ec0ff */
[----:B------:R-:W-:Y:S02]  /*11bd0*/  @!P2 SHF.R.U32.HI R2, RZ, 0x2, R2 ;  /* 0x00000002ff02a819 */ /* 0x000fe40000011602 */
[----:B------:R-:W-:Y:S02]  /*11be0*/  @P3 LOP3.LUT R19, R19, 0x100, RZ, 0xfc, !PT ;  /* 0x0000010013133812 */ /* 0x000fe400078efcff */
[----:B------:R-:W-:Y:S02]  /*11bf0*/  @!P2 ISETP.NE.U32.AND P3, PT, R2, RZ, PT ;  /* 0x000000ff0200a20c */ /* 0x000fe40003f65070 */
[----:B------:R-:W-:Y:S01]  /*11c00*/  @!P2 LOP3.LUT R2, R6, 0x80, RZ, 0xc0, !PT ;  /* 0x000000800602a812 */ /* 0x000fe200078ec0ff */
[----:B------:R-:W0:Y:S01]  /*11c10*/  SHFL.IDX PT, R3, R0, RZ, 0x181f ;  /* 0x00181fff00037589 */ /* 0x000e2200000e0000 */
[----:B------:R-:W-:Y:S02]  /*11c20*/  LOP3.LUT R19, R19, 0xffffffdf, RZ, 0xc0, !PT ;  /* 0xffffffdf13137812 */ /* 0x000fe400078ec0ff */
[----:B------:R-:W-:-:S07]  /*11c30*/  @!P2 SHF.R.U32.HI R2, RZ, 0x3, R2 ;  /* 0x00000003ff02a819 */ /* 0x000fce0000011602 */
[----:B------:R-:W-:Y:S02]  /*11c40*/  @P3 LOP3.LUT R19, R19, 0x20, RZ, 0xfc, !PT ;  /* 0x0000002013133812 */ /* 0x000fe400078efcff */
[----:B------:R-:W-:Y:S02]  /*11c50*/  @!P2 ISETP.NE.U32.AND P3, PT, R2, RZ, PT ;  /* 0x000000ff0200a20c */ /* 0x000fe40003f65070 */
[----:B------:R-:W1:Y:S01]  /*11c60*/  SHFL.IDX PT, R2, R4, RZ, 0x181f ;  /* 0x00181fff04027589 */ /* 0x000e6200000e0000 */
[----:B0-----:R-:W-:Y:S02]  /*11c70*/  @!P2 LEA R3, P6, R12, R3, 0x1 ;  /* 0x000000030c03a211 */ /* 0x001fe400078c08ff */
[----:B------:R-:W-:-:S03]  /*11c80*/  LOP3.LUT R19, R19, 0xfffffdff, RZ, 0xc0, !PT ;  /* 0xfffffdff13137812 */ /* 0x000fc600078ec0ff */
[----:B-1----:R-:W-:-:S05]  /*11c90*/  @!P2 IMAD.X R2, RZ, RZ, R2, P6 ;  /* 0x000000ffff02a224 */ /* 0x002fca00030e0602 */
[-C--:B------:R-:W-:Y:S02]  /*11ca0*/  @!P2 LOP3.LUT R3, R3, R2.reuse, RZ, 0x3c, !PT ;  /* 0x000000020303a212 */ /* 0x080fe400078e3cff */
[----:B------:R-:W-:Y:S02]  /*11cb0*/  @P3 LOP3.LUT R19, R19, 0x200, RZ, 0xfc, !PT ;  /* 0x0000020013133812 */ /* 0x000fe400078efcff */
[----:B------:R-:W-:Y:S02]  /*11cc0*/  @!P2 LOP3.LUT R2, R3, R2, RZ, 0x3c, !PT ;  /* 0x000000020302a212 */ /* 0x000fe400078e3cff */
[----:B------:R-:W-:Y:S02]  /*11cd0*/  LOP3.LUT P6, RZ, R19, 0x4, RZ, 0xc0, !PT ;  /* 0x0000000413ff7812 */ /* 0x000fe400078cc0ff */
[----:B------:R-:W-:Y:S02]  /*11ce0*/  @!P2 LOP3.LUT R3, R3, R2, RZ, 0x3c, !PT ;  /* 0x000000020303a212 */ /* 0x000fe400078e3cff */
[----:B------:R-:W-:-:S03]  /*11cf0*/  LOP3.LUT P3, RZ, R19, 0x20, RZ, 0xc0, !PT ;  /* 0x0000002013ff7812 */ /* 0x000fc6000786c0ff */
[----:B-----5:R-:W-:Y:S01]  /*11d00*/  @!P2 LDGSTS.E.BYPASS.LTC128B.128 [R11+0x26400], desc[UR38][R2.64], !P1 ;  /* 0x26400000020bafae */ /* 0x020fe2000c901d66 */
[----:B------:R-:W-:-:S05]  /*11d10*/  LOP3.LUT P1, RZ, R19, 0x400, RZ, 0xc0, !PT ;  /* 0x0000040013ff7812 */ /* 0x000fca000782c0ff */
[----:B------:R-:W-:Y:S04]  /*11d20*/  @!P2 LDGSTS.E.BYPASS.LTC128B.128 [R11+0x28400], desc[UR38][R2.64+0x80], !P6 ;  /* 0x28400080020bafae */ /* 0x000fe8000f101d66 */
[----:B------:R-:W-:Y:S04]  /*11d30*/  @!P2 LDGSTS.E.BYPASS.LTC128B.128 [R11+0x2a400], desc[UR38][R2.64+0x100], !P4 ;  /* 0x2a400100020bafae */ /* 0x000fe8000e101d66 */
[----:B------:R-:W-:Y:S04]  /*11d40*/  @!P2 LDGSTS.E.BYPASS.LTC128B.128 [R11+0x2c400], desc[UR38][R2.64+0x180], !P5 ;  /* 0x2c400180020bafae */ /* 0x000fe8000e901d66 */
[----:B------:R-:W-:Y:S04]  /*11d50*/  @!P2 LDGSTS.E.BYPASS.LTC128B.128 [R11+0x2e400], desc[UR38][R2.64+0x200], !P0 ;  /* 0x2e400200020bafae */ /* 0x000fe8000c101d66 */
[----:B------:R-:W-:Y:S04]  /*11d60*/  @!P2 LDGSTS.E.BYPASS.LTC128B.128 [R11+0x30400], desc[UR38][R2.64+0x280], !P1 ;  /* 0x30400280020bafae */ /* 0x000fe8000c901d66 */
[----:B------:R-:W-:Y:S01]  /*11d70*/  @!P2 LDGSTS.E.BYPASS.LTC128B.128 [R11+0x32400], desc[UR38][R2.64+0x300], P3 ;  /* 0x32400300020bafae */ /* 0x000fe20009901d66 */
[----:B------:R-:W-:-:S03]  /*11d80*/  LOP3.LUT P3, RZ, R19, 0x200, RZ, 0xc0, !PT ;  /* 0x0000020013ff7812 */ /* 0x000fc6000786c0ff */
[----:B------:R-:W0:Y:S10]  /*11d90*/  SHFL.IDX PT, R8, R4, 0x1, 0x181f ;  /* 0x00381f0004087f89 */ /* 0x000e3400000e0000 */
[----:B------:R1:W-:Y:S01]  /*11da0*/  @!P2 LDGSTS.E.BYPASS.LTC128B.128 [R11+0x34400], desc[UR38][R2.64+0x380], P3 ;  /* 0x34400380020bafae */ /* 0x0003e20009901d66 */
[----:B------:R-:W-:-:S13]  /*11db0*/  LOP3.LUT P3, RZ, R19, 0x100, RZ, 0xc0, !PT ;  /* 0x0000010013ff7812 */ /* 0x000fda000786c0ff */
[----:B------:R-:W-:-:S05]  /*11dc0*/  @!P3 LEA R21, P2, R12, R14, 0x1 ;  /* 0x0000000e0c15b211 */ /* 0x000fca00078408ff */
[----:B0-----:R-:W-:Y:S01]  /*11dd0*/  @!P3 IMAD.X R8, RZ, RZ, R8, P2 ;  /* 0x000000ffff08b224 */ /* 0x001fe200010e0608 */
[----:B------:R-:W-:Y:S02]  /*11de0*/  LOP3.LUT P2, RZ, R19, 0x8, RZ, 0xc0, !PT ;  /* 0x0000000813ff7812 */ /* 0x000fe4000784c0ff */
[----:B------:R-:W-:Y:S01]  /*11df0*/  @!P3 LOP3.LUT R9, R5, 0x40, RZ, 0xc0, !PT ;  /* 0x000000400509b812 */ /* 0x000fe200078ec0ff */
[----:B-1----:R-:W-:Y:S02]  /*11e00*/  @!P3 IMAD.MOV.U32 R2, RZ, RZ, R21 ;  /* 0x000000ffff02b224 */ /* 0x002fe400078e0015 */
[----:B------:R-:W-:Y:S01]  /*11e10*/  @!P3 IMAD.MOV.U32 R3, RZ, RZ, R8 ;  /* 0x000000ffff03b224 */ /* 0x000fe200078e0008 */
[----:B------:R-:W-:-:S07]  /*11e20*/  @!P3 SHF.R.U32.HI R9, RZ, 0x2, R9 ;  /* 0x00000002ff09b819 */ /* 0x000fce0000011609 */
[----:B------:R-:W-:Y:S01]  /*11e30*/  @!P3 LDGSTS.E.BYPASS.LTC128B.128 [R11+0x26c00], desc[UR38][R2.64], !P2 ;  /* 0x26c00000020bbfae */ /* 0x000fe2000d101d66 */
[----:B------:R-:W-:Y:S02]  /*11e40*/  @!P3 ISETP.NE.U32.AND P2, PT, R9, RZ, PT ;  /* 0x000000ff0900b20c */ /* 0x000fe40003f45070 */
[----:B------:R-:W-:Y:S01]  /*11e50*/  @!P3 LOP3.LUT R8, R6, 0x80, RZ, 0xc0, !PT ;  /* 0x000000800608b812 */ /* 0x000fe200078ec0ff */
[----:B------:R-:W-:Y:S03]  /*11e60*/  @!P3 LDGSTS.E.BYPASS.LTC128B.128 [R11+0x28c00], desc[UR38][R2.64+0x80], !P6 ;  /* 0x28c00080020bbfae */ /* 0x000fe6000f101d66 */
[----:B------:R-:W-:Y:S01]  /*11e70*/  @!P3 SHF.R.U32.HI R8, RZ, 0x3, R8 ;  /* 0x00000003ff08b819 */ /* 0x000fe20000011608 */
[----:B------:R-:W-:Y:S04]  /*11e80*/  @!P3 LDGSTS.E.BYPASS.LTC128B.128 [R11+0x2ac00], desc[UR38][R2.64+0x100], !P4 ;  /* 0x2ac00100020bbfae */ /* 0x000fe8000e101d66 */
[----:B------:R-:W-:Y:S04]  /*11e90*/  @!P3 LDGSTS.E.BYPASS.LTC128B.128 [R11+0x2cc00], desc[UR38][R2.64+0x180], !P5 ;  /* 0x2cc00180020bbfae */ /* 0x000fe8000e901d66 */
[----:B------:R-:W-:Y:S04]  /*11ea0*/  @!P3 LDGSTS.E.BYPASS.LTC128B.128 [R11+0x2ec00], desc[UR38][R2.64+0x200], !P0 ;  /* 0x2ec00200020bbfae */ /* 0x000fe8000c101d66 */
[----:B------:R-:W-:Y:S04]  /*11eb0*/  @!P3 LDGSTS.E.BYPASS.LTC128B.128 [R11+0x30c00], desc[UR38][R2.64+0x280], !P1 ;  /* 0x30c00280020bbfae */ /* 0x000fe8000c901d66 */
[----:B------:R-:W-:Y:S01]  /*11ec0*/  @!P3 LDGSTS.E.BYPASS.LTC128B.128 [R11+0x32c00], desc[UR38][R2.64+0x300], P2 ;  /* 0x32c00300020bbfae */ /* 0x000fe20009101d66 */
[----:B------:R-:W-:-:S13]  /*11ed0*/  @!P3 ISETP.NE.U32.AND P2, PT, R8, RZ, PT ;  /* 0x000000ff0800b20c */ /* 0x000fda0003f45070 */
[----:B------:R0:W-:Y:S01]  /*11ee0*/  @!P3 LDGSTS.E.BYPASS.LTC128B.128 [R11+0x34c00], desc[UR38][R2.64+0x380], P2 ;  /* 0x34c00380020bbfae */ /* 0x0001e20009101d66 */
[----:B------:R-:W-:-:S03]  /*11ef0*/  ISETP.GE.AND P2, PT, R10, R7, PT ;  /* 0x000000070a00720c */ /* 0x000fc60003f46270 */
[----:B------:R-:W-:Y:S04]  /*11f00*/  SHFL.IDX PT, R10, R4, 0x2, 0x181f ;  /* 0x00581f00040a7f89 */ /* 0x000fe800000e0000 */
[----:B0-----:R-:W0:Y:S01]  /*11f10*/  SHFL.IDX PT, R3, R0, 0x2, 0x181f ;  /* 0x00581f0000037f89 */ /* 0x001e2200000e0000 */
[----:B------:R-:W-:-:S04]  /*11f20*/  LOP3.LUT R19, R19, 0xffffff7f, RZ, 0xc0, !PT ;  /* 0xffffff7f13137812 */ /* 0x000fc800078ec0ff */
[----:B------:R-:W-:Y:S02]  /*11f30*/  @P6 LOP3.LUT R19, R19, 0x80, RZ, 0xfc, !PT ;  /* 0x0000008013136812 */ /* 0x000fe400078efcff */
[----:B------:R-:W-:Y:S02]  /*11f40*/  @!P2 LOP3.LUT R2, R5, 0x40, RZ, 0xc0, !PT ;  /* 0x000000400502a812 */ /* 0x000fe400078ec0ff */
[----:B------:R-:W-:Y:S02]  /*11f50*/  LOP3.LUT P3, RZ, R19, 0x8, RZ, 0xc0, !PT ;  /* 0x0000000813ff7812 */ /* 0x000fe4000786c0ff */
[----:B------:R-:W-:Y:S02]  /*11f60*/  @!P2 SHF.R.U32.HI R9, RZ, 0x2, R2 ;  /* 0x00000002ff09a819 */ /* 0x000fe40000011602 */
[----:B0-----:R-:W-:-:S05]  /*11f70*/  @!P2 LEA R8, P6, R12, R3, 0x1 ;  /* 0x000000030c08a211 */ /* 0x001fca00078c08ff */
[----:B------:R-:W-:Y:S01]  /*11f80*/  @!P2 IMAD.X R3, RZ, RZ, R10, P6 ;  /* 0x000000ffff03a224 */ /* 0x000fe200030e060a */
[----:B------:R-:W-:Y:S01]  /*11f90*/  LOP3.LUT P6, RZ, R19, 0x80, RZ, 0xc0, !PT ;  /* 0x0000008013ff7812 */ /* 0x000fe200078cc0ff */
[----:B------:R-:W-:Y:S01]  /*11fa0*/  @!P2 IMAD.MOV.U32 R2, RZ, RZ, R8 ;  /* 0x000000ffff02a224 */ /* 0x000fe200078e0008 */
[----:B------:R-:W-:-:S04]  /*11fb0*/  @!P2 LOP3.LUT R8, R6, 0x80, RZ, 0xc0, !PT ;  /* 0x000000800608a812 */ /* 0x000fc800078ec0ff */
[----:B------:R-:W-:Y:S01]  /*11fc0*/  @!P2 SHF.R.U32.HI R8, RZ, 0x3, R8 ;  /* 0x00000003ff08a819 */ /* 0x000fe20000011608 */
[----:B------:R0:W-:Y:S03]  /*11fd0*/  @!P2 LDGSTS.E.BYPASS.LTC128B.128 [R11+0x27400], desc[UR38][R2.64], !P3 ;  /* 0x27400000020bafae */ /* 0x0001e6000d901d66 */
[----:B------:R-:W-:-:S03]  /*11fe0*/  @!P2 ISETP.NE.U32.AND P3, PT, R8, RZ, PT ;  /* 0x000000ff0800a20c */ /* 0x000fc60003f65070 */
[----:B------:R0:W-:Y:S01]  /*11ff0*/  @!P2 LDGSTS.E.BYPASS.LTC128B.128 [R11+0x29400], desc[UR38][R2.64+0x80], !P6 ;  /* 0x29400080020bafae */ /* 0x0001e2000f101d66 */
[----:B------:R-:W-:-:S03]  /*12000*/  @!P2 ISETP.NE.U32.AND P6, PT, R9, RZ, PT ;  /* 0x000000ff0900a20c */ /* 0x000fc60003fc5070 */
[----:B------:R0:W-:Y:S04]  /*12010*/  @!P2 LDGSTS.E.BYPASS.LTC128B.128 [R11+0x2b400], desc[UR38][R2.64+0x100], !P4 ;  /* 0x2b400100020bafae */ /* 0x0001e8000e101d66 */
[----:B------:R0:W-:Y:S04]  /*12020*/  @!P2 LDGSTS.E.BYPASS.LTC128B.128 [R11+0x2d400], desc[UR38][R2.64+0x180], !P5 ;  /* 0x2d400180020bafae */ /* 0x0001e8000e901d66 */
[----:B------:R0:W-:Y:S04]  /*12030*/  @!P2 LDGSTS.E.BYPASS.LTC128B.128 [R11+0x2f400], desc[UR38][R2.64+0x200], !P0 ;  /* 0x2f400200020bafae */ /* 0x0001e8000c101d66 */
[----:B------:R0:W-:Y:S04]  /*12040*/  @!P2 LDGSTS.E.BYPASS.LTC128B.128 [R11+0x31400], desc[UR38][R2.64+0x280], !P1 ;  /* 0x31400280020bafae */ /* 0x0001e8000c901d66 */
[----:B------:R0:W-:Y:S04]  /*12050*/  @!P2 LDGSTS.E.BYPASS.LTC128B.128 [R11+0x33400], desc[UR38][R2.64+0x300], P6 ;  /* 0x33400300020bafae */ /* 0x0001e8000b101d66 */
[----:B------:R0:W-:Y:S04]  /*12060*/  @!P2 LDGSTS.E.BYPASS.LTC128B.128 [R11+0x35400], desc[UR38][R2.64+0x380], P3 ;  /* 0x35400380020bafae */ /* 0x0001e80009901d66 */
[----:B------:R-:W1:Y:S04]  /*12070*/  SHFL.IDX PT, R4, R4, 0x3, 0x181f ;  /* 0x00781f0004047f89 */ /* 0x000e6800000e0000 */
[----:B------:R-:W2:Y:S02]  /*12080*/  SHFL.IDX PT, R0, R0, 0x3, 0x181f ;  /* 0x00781f0000007f89 */ /* 0x000ea400000e0000 */
.L_x_1268:
[----:B0-----:R-:W3:Y:S01]  /*12090*/  LDL.LU R2, [R1+0x60] ;  /* 0x0000600001027983 */ /* 0x001ee20000300800 */
[----:B------:R-:W-:Y:S01]  /*120a0*/  BSSY B0, `(.L_x_1133) ;  /* 0x000001d000007945 */ /* 0x000fe20003800000 */
[----:B---3--:R-:W-:-:S13]  /*120b0*/  ISETP.GE.AND P2, PT, R2, R7, PT ;  /* 0x000000070200720c */ /* 0x008fda0003f46270 */
[----:B------:R-:W-:Y:S05]  /*120c0*/  @P2 BRA `(.L_x_1134) ;  /* 0x0000000000682947 */ /* 0x000fea0003800000 */
[----:B------:R-:W3:Y:S01]  /*120d0*/  LDL R8, [R1+0x14] ;  /* 0x0000140001087983 */ /* 0x000ee20000100800 */
[C---:B------:R-:W-:Y:S02]  /*120e0*/  LOP3.LUT P6, RZ, R19.reuse, 0x8, RZ, 0xc0, !PT ;  /* 0x0000000813ff7812 */ /* 0x040fe400078cc0ff */
[C---:B------:R-:W-:Y:S01]  /*120f0*/  LOP3.LUT P4, RZ, R19.reuse, 0x4, RZ, 0xc0, !PT ;  /* 0x0000000413ff7812 */ /* 0x040fe2000788c0ff */
[----:B------:R-:W0:Y:S01]  /*12100*/  S2R R2, SR_TID.X ;  /* 0x0000000000027919 */ /* 0x000e220000002100 */
[----:B------:R-:W-:Y:S02]  /*12110*/  LOP3.LUT P3, RZ, R19, 0x2, RZ, 0xc0, !PT ;  /* 0x0000000213ff7812 */ /* 0x000fe4000786c0ff */
[----:B------:R-:W-:Y:S02]  /*12120*/  LOP3.LUT R5, R5, 0x40, RZ, 0xc0, !PT ;  /* 0x0000004005057812 */ /* 0x000fe400078ec0ff */
[----:B------:R-:W-:Y:S02]  /*12130*/  LOP3.LUT R6, R6, 0x80, RZ, 0xc0, !PT ;  /* 0x0000008006067812 */ /* 0x000fe400078ec0ff */
[----:B------:R-:W-:-:S02]  /*12140*/  SHF.R.U32.HI R5, RZ, 0x2, R5 ;  /* 0x00000002ff057819 */ /* 0x000fc40000011605 */
[----:B------:R-:W-:Y:S01]  /*12150*/  SHF.R.U32.HI R6, RZ, 0x3, R6 ;  /* 0x00000003ff067819 */ /* 0x000fe20000011606 */
[----:B0-----:R-:W-:-:S05]  /*12160*/  IMAD.SHL.U32 R2, R2, 0x8, RZ ;  /* 0x0000000802027824 */ /* 0x001fca00078e00ff */
[----:B------:R-:W-:-:S04]  /*12170*/  LOP3.LUT R2, R2, 0x38, RZ, 0xc0, !PT ;  /* 0x0000003802027812 */ /* 0x000fc800078ec0ff */
[----:B--2---:R-:W-:-:S05]  /*12180*/  LEA R2, P2, R2, R0, 0x1 ;  /* 0x0000000002027211 */ /* 0x004fca00078408ff */
[----:B-1----:R-:W-:Y:S01]  /*12190*/  IMAD.X R3, RZ, RZ, R4, P2 ;  /* 0x000000ffff037224 */ /* 0x002fe200010e0604 */
[----:B------:R-:W-:-:S04]  /*121a0*/  ISETP.NE.U32.AND P2, PT, R5, RZ, PT ;  /* 0x000000ff0500720c */ /* 0x000fc80003f45070 */
[----:B------:R-:W-:Y:S01]  /*121b0*/  @!PT LDS RZ, [RZ] ;  /* 0x00000000fffff984 */ /* 0x000fe20000000800 */
[----:B------:R-:W-:Y:S01]  /*121c0*/  @!PT LDS RZ, [RZ] ;  /* 0x00000000fffff984 */ /* 0x000fe20000000800 */
[----:B------:R-:W-:Y:S01]  /*121d0*/  @!PT LDS RZ, [RZ] ;  /* 0x00000000fffff984 */ /* 0x000fe20000000800 */
[----:B---3--:R0:W-:Y:S04]  /*121e0*/  LDGSTS.E.BYPASS.LTC128B.128 [R8+0x27c00], desc[UR38][R2.64], !P6 ;  /* 0x27c0000002087fae */ /* 0x0081e8000f101d66 */
        /* <DEDUP_REMOVED lines=8> */
.L_x_1134:
[----:B------:R-:W-:Y:S05]  /*12270*/  BSYNC B0 ;  /* 0x0000000000007941 */ /* 0x000fea0003800000 */
.L_x_1133:
[----:B------:R-:W-:Y:S01]  /*12280*/  NOP ;  /* 0x0000000000007918 */ /* 0x000fe20000000000 */
[----:B------:R-:W-:-:S13]  /*12290*/  PLOP3.LUT P0, PT, PT, PT, PT, 0x80, 0x0 ;  /* 0x000000000000781c */ /* 0x000fda0003f0f070 */
.L_x_1135:
[----:B------:R-:W-:Y:S02]  /*122a0*/  PLOP3.LUT P1, PT, P1, P0, PT, 0xa2, 0x0 ;  /* 0x000000000000781c */ /* 0x000fe40000f21472 */
[----:B------:R-:W-:-:S08]  /*122b0*/  @P0 R2UR P1, UR4, R18 ;  /* 0x00000000120402ca */ /* 0x000fd00000020000 */
[----:B------:R-:W-:-:S05]  /*122c0*/  @P0 PLOP3.LUT P0, PT, P1, PT, PT, 0x80, 0x0 ;  /* 0x000000000000081c */ /* 0x000fca0000f0f070 */
[----:B------:R-:W-:Y:S01]  /*122d0*/  @!P1 SYNCS.ARRIVE.TRANS64.RED.A0T1 RZ, [UR4+0x38810], RZ ;  /* 0x038810ffffff99a7 */ /* 0x000fe20008200404 */
[----:B------:R-:W-:Y:S07]  /*122e0*/  @!P1 ARRIVES.LDGSTSBAR.64.TRANSCNT [UR4+0x38810] ;  /* 0x03881000ff0099b0 */ /* 0x000fee0008000a84 */
[----:B------:R-:W-:Y:S05]  /*122f0*/  @P0 BRA.U.ANY `(.L_x_1135) ;  /* 0xfffffffd00e80947 */ /* 0x000fea000393ffff */
[----:B0-----:R-:W3:Y:S02]  /*12300*/  LDL.LU R2, [R1+0x64] ;  /* 0x0000640001027983 */ /* 0x001ee40000300800 */
[----:B---3--:R-:W-:-:S05]  /*12310*/  VIADD R2, R2, 0x1 ;  /* 0x0000000102027836 */ /* 0x008fca0000000000 */
[----:B------:R0:W-:Y:S01]  /*12320*/  STL [R1+0x64], R2 ;  /* 0x0000640201007387 */ /* 0x0001e20000100800 */
[----:B--2---:R-:W-:-:S04]  /*12330*/  LEA.HI R0, R2, R2, RZ, 0x1 ;  /* 0x0000000202007211 */ /* 0x004fc800078f08ff */
[----:B------:R-:W-:-:S05]  /*12340*/  LOP3.LUT R0, R0, 0xfffffffe, RZ, 0xc0, !PT ;  /* 0xfffffffe00007812 */ /* 0x000fca00078ec0ff */
[----:B------:R-:W-:-:S05]  /*12350*/  IMAD.IADD R0, R2, 0x1, -R0 ;  /* 0x0000000102007824 */ /* 0x000fca00078e0a00 */
[----:B------:R-:W-:Y:S01]  /*12360*/  SHF.L.U32 R0, R0, 0x1f, RZ ;  /* 0x0000001f00007819 */ /* 0x000fe200000006ff */
[----:B------:R-:W-:Y:S01]  /*12370*/  NOP ;  /* 0x0000000000007918 */ /* 0x000fe20000000000 */
[----:B------:R0:W-:Y:S01]  /*12380*/  SYNCS.ARRIVE.TRANS64.A1T0 RZ, [R18+URZ+0x38810], RZ ;  /* 0x038810ff12ff79a7 */ /* 0x0001e2000810003f */
[----:B------:R-:W-:Y:S01]  /*12390*/  BSSY B0, `(.L_x_1136) ;  /* 0x0000003000007945 */ /* 0x000fe20003800000 */
[----:B------:R-:W2:Y:S03]  /*123a0*/  SYNCS.PHASECHK.TRANS64.TRYWAIT P0, [R18+URZ+0x38820], R0 ;  /* 0x03882000120075a7 */ /* 0x000ea6000800017f */
[----:B0-2---:R-:W-:Y:S05]  /*123b0*/  @!P0 BRA `(.L_x_1137) ;  /* 0x0000005800f08947 */ /* 0x005fea0003800000 */
.L_x_1269:
[----:B------:R-:W-:Y:S05]  /*123c0*/  BSYNC B0 ;  /* 0x0000000000007941 */ /* 0x000fea0003800000 */
.L_x_1136:
[----:B------:R-:W-:Y:S01]  /*123d0*/  LOP3.LUT P0, RZ, R19, 0x1, RZ, 0xc0, !PT ;  /* 0x0000000113ff7812 */ /* 0x000fe2000780c0ff */
[----:B------:R-:W-:-:S12]  /*123e0*/  BSSY B0, `(.L_x_1138) ;  /* 0x0000097000007945 */ /* 0x000fd80003800000 */
[----:B------:R-:W-:Y:S05]  /*123f0*/  @!P0 BRA `(.L_x_1139) ;  /* 0x0000000800548947 */ /* 0x000fea0003800000 */
[----:B-1----:R-:W0:Y:S04]  /*12400*/  LDL R4, [R1+0x10] ;  /* 0x0000100001047983 */ /* 0x002e280000100800 */
[----:B------:R-:W2:Y:S01]  /*12410*/  LDL R2, [R1+0x18] ;  /* 0x0000180001027983 */ /* 0x000ea20000100800 */
[----:B------:R-:W-:Y:S01]  /*12420*/  BSSY B1, `(.L_x_1140) ;  /* 0x0000008000017945 */ /* 0x000fe20003800000 */
[----:B------:R-:W1:Y:S02]  /*12430*/  S2R R3, SR_TID.X ;  /* 0x0000000000037919 */ /* 0x000e640000002100 */
[----:B-1----:R-:W-:-:S04]  /*12440*/  LOP3.LUT R3, R3, 0x7f, RZ, 0xc0, !PT ;  /* 0x0000007f03037812 */ /* 0x002fc800078ec0ff */
[----:B------:R-:W-:Y:S01]  /*12450*/  ISETP.NE.AND P1, PT, R3, RZ, PT ;  /* 0x000000ff0300720c */ /* 0x000fe20003f25270 */
[----:B0-----:R-:W-:Y:S01]  /*12460*/  IMAD R0, R4, 0x8, R18 ;  /* 0x0000000804007824 */ /* 0x001fe200078e0212 */
[----:B--2---:R-:W-:-:S04]  /*12470*/  SHF.L.U32 R2, R2, 0x1f, RZ ;  /* 0x0000001f02027819 */ /* 0x004fc800000006ff */
[----:B------:R-:W0:Y:S02]  /*12480*/  SYNCS.PHASECHK.TRANS64.TRYWAIT P0, [R0+URZ+0x38860], R2 ;  /* 0x03886002000075a7 */ /* 0x000e24000800017f */
[----:B0-----:R-:W-:Y:S05]  /*12490*/  @!P0 BRA `(.L_x_1141) ;  /* 0x0000005800cc8947 */ /* 0x001fea0003800000 */
.L_x_1270:
[----:B------:R-:W-:Y:S05]  /*124a0*/  BSYNC B1 ;  /* 0x0000000000017941 */ /* 0x000fea0003800000 */
.L_x_1140:
        /* <DEDUP_REMOVED lines=9> */
.L_x_1143:
[----:B------:R-:W-:Y:S05]  /*12540*/  BSYNC B1 ;  /* 0x0000000000017941 */ /* 0x000fea0003800000 */
.L_x_1142:
[----:B------:R-:W2:Y:S04]  /*12550*/  LDL R4, [R1+0x20] ;  /* 0x0000200001047983 */ /* 0x000ea80000100800 */
[----:B------:R-:W2:Y:S04]  /*12560*/  LDL.LU R3, [R1+0x30] ;  /* 0x0000300001037983 */ /* 0x000ea80000300800 */
[----:B0-----:R-:W3:Y:S01]  /*12570*/  LDL R2, [R1+0x10] ;  /* 0x0000100001027983 */ /* 0x001ee20000100800 */
        /* <DEDUP_REMOVED lines=8> */
[----:B---3--:R-:W-:-:S04]  /*12600*/  IMAD R2, R2, 0x10000, R18 ;  /* 0x0001000002027824 */ /* 0x008fc800078e0212 */
[----:B------:R-:W-:-:S07]  /*12610*/  VIADD R4, R2, 0x400 ;  /* 0x0000040002047836 */ /* 0x000fce0000000000 */
.L_x_1144:
        /* <DEDUP_REMOVED lines=15> */
.L_x_1145:
        /* <DEDUP_REMOVED lines=15> */
.L_x_1146:
        /* <DEDUP_REMOVED lines=15> */
.L_x_1147:
        /* <DEDUP_REMOVED lines=15> */
.L_x_1148:
        /* <DEDUP_REMOVED lines=15> */
.L_x_1149:
        /* <DEDUP_REMOVED lines=15> */
.L_x_1150:
        /* <DEDUP_REMOVED lines=15> */
.L_x_1151:
        /* <DEDUP_REMOVED lines=10> */
.L_x_1139:
[----:B------:R-:W-:Y:S05]  /*12d50*/  BSYNC B0 ;  /* 0x0000000000007941 */ /* 0x000fea0003800000 */
.L_x_1138:
[----:B-1----:R-:W0:Y:S04]  /*12d60*/  LDL R4, [R1+0x3c] ;  /* 0x00003c0001047983 */ /* 0x002e280000100800 */
        /* <DEDUP_REMOVED lines=19> */
[----:B------:R-:W2:Y:S04]  /*12ea0*/  LDL.LU R5, [R1+0x10] ;  /* 0x0000100001057983 */ /* 0x000ea80000300800 */
[----:B------:R-:W3:Y:S01]  /*12eb0*/  LDL.LU R9, [R1+0x18] ;  /* 0x0000180001097983 */ /* 0x000ee20000300800 */
[----:B------:R-:W-:Y:S01]  /*12ec0*/  LOP3.LUT P2, RZ, R19, 0x1, RZ, 0xc0, !PT ;  /* 0x0000000113ff7812 */ /* 0x000fe2000784c0ff */
[----:B------:R-:W-:Y:S01]  /*12ed0*/  BSSY B1, `(.L_x_1156) ;  /* 0x00000d7000017945 */ /* 0x000fe20003800000 */
[----:B--2---:R-:W-:-:S05]  /*12ee0*/  VIADD R2, R5, 0x1 ;  /* 0x0000000105027836 */ /* 0x004fca0000000000 */
[----:B------:R-:W-:-:S04]  /*12ef0*/  ISETP.NE.AND P0, PT, R2, 0x2, PT ;  /* 0x000000020200780c */ /* 0x000fc80003f05270 */
[----:B------:R-:W-:Y:S02]  /*12f00*/  SEL R3, RZ, 0x1, P0 ;  /* 0x00000001ff037807 */ /* 0x000fe40000000000 */
[----:B------:R-:W-:Y:S02]  /*12f10*/  SEL R10, R2, RZ, P0 ;  /* 0x000000ff020a7207 */ /* 0x000fe40000000000 */
[----:B---3--:R-:W-:-:S05]  /*12f20*/  LOP3.LUT R9, R9, R3, RZ, 0x3c, !PT ;  /* 0x0000000309097212 */ /* 0x008fca00078e3cff */
[----:B------:R0:W-:Y:S04]  /*12f30*/  STL [R1+0x18], R9 ;  /* 0x0000180901007387 */ /* 0x0001e80000100800 */
[----:B------:R0:W-:Y:S01]  /*12f40*/  STL [R1+0x10], R10 ;  /* 0x0000100a01007387 */ /* 0x0001e20000100800 */
        /* <DEDUP_REMOVED lines=24> */
.L_x_1158:
[----:B------:R-:W-:Y:S01]  /*130d0*/  IMAD R3, R10, 0x8, R18 ;  /* 0x000000080a037824 */ /* 0x000fe200078e0212 */
[----:B------:R-:W-:Y:S01]  /*130e0*/  SHF.L.U32 R2, R9, 0x1f, RZ ;  /* 0x0000001f09027819 */ /* 0x000fe200000006ff */
[----:B------:R-:W2:Y:S01]  /*130f0*/  S2R R5, SR_TID.X ;  /* 0x0000000000057919 */ /* 0x000ea20000002100 */
[----:B------:R-:W-:Y:S02]  /*13100*/  BSSY B3, `(.L_x_1159) ;  /* 0x0000005000037945 */ /* 0x000fe40003800000 */
[----:B------:R-:W3:Y:S01]  /*13110*/  SYNCS.PHASECHK.TRANS64.TRYWAIT P0, [R3+URZ+0x38840], R2 ;  /* 0x03884002030075a7 */ /* 0x000ee2000800017f */
[----:B--2---:R-:W-:-:S04]  /*13120*/  LOP3.LUT R5, R5, 0x7f, RZ, 0xc0, !PT ;  /* 0x0000007f05057812 */ /* 0x004fc800078ec0ff */
[----:B------:R-:W-:Y:S01]  /*13130*/  ISETP.NE.AND P1, PT, R5, RZ, PT ;  /* 0x000000ff0500720c */ /* 0x000fe20003f25270 */
[----:B---3--:R-:W-:-:S12]  /*13140*/  @!P0 BRA `(.L_x_1160) ;  /* 0x0000004c00b48947 */ /* 0x008fd80003800000 */
.L_x_1271:
[----:B------:R-:W-:Y:S05]  /*13150*/  BSYNC B3 ;  /* 0x0000000000037941 */ /* 0x000fea0003800000 */
.L_x_1159:
[----:B------:R-:W-:Y:S04]  /*13160*/  BSSY B3, `(.L_x_1161) ;  /* 0x0000009000037945 */ /* 0x000fe80003800000 */
[----:B------:R-:W-:Y:S05]  /*13170*/  @P1 BRA `(.L_x_1162) ;  /* 0x00000000001c1947 */ /* 0x000fea0003800000 */
[----:B-1----:R-:W1:Y:S01]  /*13180*/  S2R R6, SR_TID.X ;  /* 0x0000000000067919 */ /* 0x002e620000002100 */
[----:B------:R-:W-:-:S04]  /*13190*/  IMAD.MOV.U32 R5, RZ, RZ, 0x2000 ;  /* 0x00002000ff057424 */ /* 0x000fc800078e00ff */
[----:B------:R3:W-:Y:S01]  /*131a0*/  SYNCS.ARRIVE.TRANS64 RZ, [R3+URZ+0x38830], R5 ;  /* 0x0388300503ff79a7 */ /* 0x0007e2000800003f */
[----:B-1----:R-:W-:-:S04]  /*131b0*/  LOP3.LUT R6, R6, 0x1f, RZ, 0xc0, !PT ;  /* 0x0000001f06067812 */ /* 0x002fc800078ec0ff */
[----:B------:R-:W-:-:S13]  /*131c0*/  ISETP.NE.AND P0, PT, R6, RZ, PT ;  /* 0x000000ff0600720c */ /* 0x000fda0003f05270 */
[----:B---3--:R-:W-:Y:S05]  /*131d0*/  @!P0 BRA `(.L_x_1162) ;  /* 0x0000000000048947 */ /* 0x008fea0003800000 */
[----:B------:R-:W-:Y:S01]  /*131e0*/  BPT.TRAP 0x1 ;  /* 0x000000040000795c */ /* 0x000fe20000300000 */
.L_x_1162:
[----:B------:R-:W-:Y:S05]  /*131f0*/  BSYNC B3 ;  /* 0x0000000000037941 */ /* 0x000fea0003800000 */
.L_x_1161:
[----:B------:R-:W3:Y:S04]  /*13200*/  LDL R5, [R1+0x10] ;  /* 0x0000100001057983 */ /* 0x000ee80000100800 */
[----:B-1----:R-:W4:Y:S01]  /*13210*/  LDL R6, [R1+0x20] ;  /* 0x0000200001067983 */ /* 0x002f220000100800 */
[----:B0-----:R-:W-:Y:S01]  /*13220*/  IMAD.MOV.U32 R9, RZ, RZ, RZ ;  /* 0x000000ffff097224 */ /* 0x001fe200078e00ff */
[----:B------:R-:W-:Y:S01]  /*13230*/  UIADD3 UR4, UP0, UR40, 0x370, URZ ;  /* 0x0000037028047890 */ /* 0x000fe2000ff1e03f */
[----:B------:R-:W-:Y:S01]  /*13240*/  PLOP3.LUT P0, PT, PT, PT, PT, 0x80, 0x0 ;  /* 0x000000000000781c */ /* 0x000fe20003f0f070 */
[----:B------:R-:W-:Y:S01]  /*13250*/  UMOV UR6, 0x0 ;  /* 0x0000000000067882 */ /* 0x000fe20000000000 */
[----:B------:R-:W-:Y:S01]  /*13260*/  UMOV UR7, 0x14f00000 ;  /* 0x14f0000000077882 */ /* 0x000fe20000000000 */
[----:B------:R-:W-:Y:S01]  /*13270*/  R2UR UR10, R9 ;  /* 0x00000000090a72ca */ /* 0x000fe200000e0000 */
[----:B------:R-:W-:Y:S01]  /*13280*/  UIADD3.X UR5, URZ, UR41, URZ, UP0, !UPT ;  /* 0x000000293f057290 */ /* 0x000fe200087fe43f */
[----:B---3--:R-:W-:-:S02]  /*13290*/  IMAD R5, R5, 0x2000, R18 ;  /* 0x0000200005057824 */ /* 0x008fc400078e0212 */
[----:B----4-:R-:W-:Y:S02]  /*132a0*/  IMAD R0, R0, 0x40, R6 ;  /* 0x0000004000007824 */ /* 0x010fe400078e0206 */
[----:B------:R-:W-:Y:S02]  /*132b0*/  VIADD R5, R5, 0x22400 ;  /* 0x0002240005057836 */ /* 0x000fe40000000000 */
[----:B------:R-:W-:-:S07]  /*132c0*/  VIADD R6, R3, 0x38830 ;  /* 0x0003883003067836 */ /* 0x000fce0000000000 */
.L_x_1163:
        /* <DEDUP_REMOVED lines=13> */
.L_x_1272:
[----:B------:R-:W-:Y:S05]  /*133a0*/  BSYNC B3 ;  /* 0x0000000000037941 */ /* 0x000fea0003800000 */
.L_x_1164:
[----:B------:R-:W-:Y:S01]  /*133b0*/  BSSY B3, `(.L_x_1166) ;  /* 0x000000b000037945 */ /* 0x000fe20003800000 */
[----:B------:R-:W-:Y:S02]  /*133c0*/  IMAD.MOV.U32 R6, RZ, RZ, 0x0 ;  /* 0x00000000ff067424 */ /* 0x000fe400078e00ff */
[----:B------:R-:W-:Y:S01]  /*133d0*/  IMAD.MOV.U32 R7, RZ, RZ, 0x14f00000 ;  /* 0x14f00000ff077424 */ /* 0x000fe200078e00ff */
[----:B------:R-:W-:Y:S06]  /*133e0*/  @P1 BRA `(.L_x_1167) ;  /* 0x00000000001c1947 */ /* 0x000fec0003800000 */
[----:B------:R-:W1:Y:S01]  /*133f0*/  S2R R5, SR_TID.X ;  /* 0x0000000000057919 */ /* 0x000e620000002100 */
[----:B0-2---:R-:W-:-:S04]  /*13400*/  IMAD.MOV.U32 R2, RZ, RZ, 0x10000 ;  /* 0x00010000ff027424 */ /* 0x005fc800078e00ff */
[----:B------:R3:W-:Y:S01]  /*13410*/  SYNCS.ARRIVE.TRANS64 RZ, [R3+URZ+0x38850], R2 ;  /* 0x0388500203ff79a7 */ /* 0x0007e2000800003f */
[----:B-1----:R-:W-:-:S04]  /*13420*/  LOP3.LUT R5, R5, 0x1f, RZ, 0xc0, !PT ;  /* 0x0000001f05057812 */ /* 0x002fc800078ec0ff */
[----:B------:R-:W-:-:S13]  /*13430*/  ISETP.NE.AND P0, PT, R5, RZ, PT ;  /* 0x000000ff0500720c */ /* 0x000fda0003f05270 */
[----:B---3--:R-:W-:Y:S05]  /*13440*/  @!P0 BRA `(.L_x_1167) ;  /* 0x0000000000048947 */ /* 0x008fea0003800000 */
[----:B------:R-:W-:Y:S01]  /*13450*/  BPT.TRAP 0x1 ;  /* 0x000000040000795c */ /* 0x000fe20000300000 */
.L_x_1167:
[----:B------:R-:W-:Y:S05]  /*13460*/  BSYNC B3 ;  /* 0x0000000000037941 */ /* 0x000fea0003800000 */
.L_x_1166:
[----:B0-2---:R-:W2:Y:S01]  /*13470*/  LDL R2, [R1+0x10] ;  /* 0x0000100001027983 */ /* 0x005ea20000100800 */
        /* <DEDUP_REMOVED lines=9> */
.L_x_1168:
        /* <DEDUP_REMOVED lines=15> */
.L_x_1169:
        /* <DEDUP_REMOVED lines=15> */
.L_x_1170:
        /* <DEDUP_REMOVED lines=15> */
.L_x_1171:
        /* <DEDUP_REMOVED lines=15> */
.L_x_1172:
        /* <DEDUP_REMOVED lines=15> */
.L_x_1173:
        /* <DEDUP_REMOVED lines=15> */
.L_x_1174:
        /* <DEDUP_REMOVED lines=15> */
.L_x_1175:
        /* <DEDUP_REMOVED lines=10> */
.L_x_1157:
[----:B------:R-:W-:Y:S05]  /*13c40*/  BSYNC B1 ;  /* 0x0000000000017941 */ /* 0x000fea0003800000 */
.L_x_1156:
[----:B------:R-:W2:Y:S02]  /*13c50*/  LDL.LU R5, [R1+0x3c] ;  /* 0x00003c0001057983 */ /* 0x000ea40000300800 */
[----:B--2---:R-:W-:-:S07]  /*13c60*/  VIADD R0, R5, 0xfffffffd ;  /* 0xfffffffd05007836 */ /* 0x004fce0000000000 */
.L_x_1155:
[----:B------:R-:W-:Y:S05]  /*13c70*/  BSYNC B2 ;  /* 0x0000000000027941 */ /* 0x000fea0003800000 */
.L_x_1154:
[----:B------:R-:W-:Y:S01]  /*13c80*/  VIADD R8, R8, 0xfffffffe ;  /* 0xfffffffe08087836 */ /* 0x000fe20000000000 */
[----:B------:R-:W-:-:S04]  /*13c90*/  LOP3.LUT R4, RZ, R4, RZ, 0x33, !PT ;  /* 0x00000004ff047212 */ /* 0x000fc800078e33ff */
[----:B------:R-:W-:-:S13]  /*13ca0*/  ISETP.NE.AND P0, PT, R8, R4, PT ;  /* 0x000000040800720c */ /* 0x000fda0003f05270 */
[----:B------:R-:W-:Y:S05]  /*13cb0*/  @!P0 BRA `(.L_x_1153) ;  /* 0x0000001800e08947 */ /* 0x000fea0003800000 */
.L_x_1216:
[----:B------:R-:W2:Y:S04]  /*13cc0*/  LDL.LU R3, [R1+0x10] ;  /* 0x0000100001037983 */ /* 0x000ea80000300800 */
[----:B------:R-:W3:Y:S01]  /*13cd0*/  LDL.LU R2, [R1+0x18] ;  /* 0x0000180001027983 */ /* 0x000ee20000300800 */
[----:B------:R-:W-:Y:S01]  /*13ce0*/  LOP3.LUT P1, RZ, R19, 0x1, RZ, 0xc0, !PT ;  /* 0x0000000113ff7812 */ /* 0x000fe2000782c0ff */
[----:B------:R-:W-:Y:S05]  /*13cf0*/  YIELD ;  /* 0x0000000000007946 */ /* 0x000fea0003800000 */
[----:B------:R-:W-:Y:S01]  /*13d00*/  BSSY B1, `(.L_x_1176) ;  /* 0x00000d4000017945 */ /* 0x000fe20003800000 */
[----:B--2---:R-:W-:-:S05]  /*13d10*/  VIADD R7, R3, 0x1 ;  /* 0x0000000103077836 */ /* 0x004fca0000000000 */
[----:B------:R-:W-:-:S04]  /*13d20*/  ISETP.NE.AND P0, PT, R7, 0x2, PT ;  /* 0x000000020700780c */ /* 0x000fc80003f05270 */
[----:B------:R-:W-:Y:S02]  /*13d30*/  SEL R6, RZ, 0x1, P0 ;  /* 0x00000001ff067807 */ /* 0x000fe40000000000 */
[----:B------:R-:W-:Y:S02]  /*13d40*/  SEL R7, R7, RZ, P0 ;  /* 0x000000ff07077207 */ /* 0x000fe40000000000 */
[----:B---3--:R-:W-:Y:S01]  /*13d50*/  LOP3.LUT R6, R2, R6, RZ, 0x3c, !PT ;  /* 0x0000000602067212 */ /* 0x008fe200078e3cff */
[----:B0-----:R-:W-:Y:S06]  /*13d60*/  @!P1 BRA `(.L_x_1177) ;  /* 0x0000000c00349947 */ /* 0x001fec0003800000 */
        /* <DEDUP_REMOVED lines=24> */
.L_x_1178:
        /* <DEDUP_REMOVED lines=8> */
.L_x_1273:
[----:B------:R-:W-:Y:S05]  /*13f70*/  BSYNC B2 ;  /* 0x0000000000027941 */ /* 0x000fea0003800000 */
.L_x_1179:
        /* <DEDUP_REMOVED lines=9> */
.L_x_1182:
[----:B------:R-:W-:Y:S05]  /*14010*/  BSYNC B2 ;  /* 0x0000000000027941 */ /* 0x000fea0003800000 */
.L_x_1181:
        /* <DEDUP_REMOVED lines=12> */
.L_x_1183:
        /* <DEDUP_REMOVED lines=13> */
.L_x_1274:
[----:B------:R-:W-:Y:S05]  /*141b0*/  BSYNC B2 ;  /* 0x0000000000027941 */ /* 0x000fea0003800000 */
.L_x_1184:
        /* <DEDUP_REMOVED lines=11> */
.L_x_1187:
[----:B------:R-:W-:Y:S05]  /*14270*/  BSYNC B2 ;  /* 0x0000000000027941 */ /* 0x000fea0003800000 */
.L_x_1186:
        /* <DEDUP_REMOVED lines=9> */
.L_x_1188:
        /* <DEDUP_REMOVED lines=15> */
.L_x_1189:
        /* <DEDUP_REMOVED lines=15> */
.L_x_1190:
        /* <DEDUP_REMOVED lines=15> */
.L_x_1191:
        /* <DEDUP_REMOVED lines=15> */
.L_x_1192:
        /* <DEDUP_REMOVED lines=15> */
.L_x_1193:
        /* <DEDUP_REMOVED lines=15> */
.L_x_1194:
        /* <DEDUP_REMOVED lines=15> */
.L_x_1195:
        /* <DEDUP_REMOVED lines=10> */
.L_x_1177:
[----:B------:R-:W-:Y:S05]  /*14a40*/  BSYNC B1 ;  /* 0x0000000000017941 */ /* 0x000fea0003800000 */
.L_x_1176:
[----:B------:R-:W-:Y:S01]  /*14a50*/  VIADD R7, R7, 0x1 ;  /* 0x0000000107077836 */ /* 0x000fe20000000000 */
[----:B------:R-:W-:Y:S01]  /*14a60*/  LOP3.LUT P2, RZ, R19, 0x1, RZ, 0xc0, !PT ;  /* 0x0000000113ff7812 */ /* 0x000fe2000784c0ff */
[----:B------:R-:W-:Y:S03]  /*14a70*/  BSSY B1, `(.L_x_1196) ;  /* 0x00000d8000017945 */ /* 0x000fe60003800000 */
[----:B------:R-:W-:-:S04]  /*14a80*/  ISETP.NE.AND P0, PT, R7, 0x2, PT ;  /* 0x000000020700780c */ /* 0x000fc80003f05270 */
[----:B------:R-:W-:Y:S02]  /*14a90*/  SEL R2, RZ, 0x1, P0 ;  /* 0x00000001ff027807 */ /* 0x000fe40000000000 */
[----:B0-----:R-:W-:Y:S02]  /*14aa0*/  SEL R9, R7, RZ, P0 ;  /* 0x000000ff07097207 */ /* 0x001fe40000000000 */
[----:B------:R-:W-:Y:S01]  /*14ab0*/  LOP3.LUT R8, R6, R2, RZ, 0x3c, !PT ;  /* 0x0000000206087212 */ /* 0x000fe200078e3cff */
[----:B------:R-:W-:-:S04]  /*14ac0*/  VIADD R6, R0, 0xffffffff ;  /* 0xffffffff00067836 */ /* 0x000fc80000000000 */
[----:B------:R0:W-:Y:S04]  /*14ad0*/  STL [R1+0x18], R8 ;  /* 0x0000180801007387 */ /* 0x0001e80000100800 */
[----:B------:R0:W-:Y:S01]  /*14ae0*/  STL [R1+0x10], R9 ;  /* 0x0000100901007387 */ /* 0x0001e20000100800 */
        /* <DEDUP_REMOVED lines=25> */
.L_x_1198:
        /* <DEDUP_REMOVED lines=8> */
.L_x_1275:
[----:B------:R-:W-:Y:S05]  /*14d00*/  BSYNC B2 ;  /* 0x0000000000027941 */ /* 0x000fea0003800000 */
.L_x_1199:
        /* <DEDUP_REMOVED lines=9> */
.L_x_1202:
[----:B------:R-:W-:Y:S05]  /*14da0*/  BSYNC B2 ;  /* 0x0000000000027941 */ /* 0x000fea0003800000 */
.L_x_1201:
[----:B------:R-:W2:Y:S04]  /*14db0*/  LDL R3, [R1+0x10] ;  /* 0x0000100001037983 */ /* 0x000ea80000100800 */
[----:B------:R-:W3:Y:S01]  /*14dc0*/  LDL R5, [R1+0x20] ;  /* 0x0000200001057983 */ /* 0x000ee20000100800 */
[----:B0-----:R-:W-:Y:S01]  /*14dd0*/  IMAD.MOV.U32 R8, RZ, RZ, RZ ;  /* 0x000000ffff087224 */ /* 0x001fe200078e00ff */
[----:B------:R-:W-:Y:S01]  /*14de0*/  UIADD3 UR4, UP0, UR40, 0x370, URZ ;  /* 0x0000037028047890 */ /* 0x000fe2000ff1e03f */
[----:B------:R-:W-:Y:S01]  /*14df0*/  PLOP3.LUT P0, PT, PT, PT, PT, 0x80, 0x0 ;  /* 0x000000000000781c */ /* 0x000fe20003f0f070 */
[----:B------:R-:W-:Y:S01]  /*14e00*/  UMOV UR6, 0x0 ;  /* 0x0000000000067882 */ /* 0x000fe20000000000 */
[----:B------:R-:W-:Y:S01]  /*14e10*/  UMOV UR7, 0x14f00000 ;  /* 0x14f0000000077882 */ /* 0x000fe20000000000 */
[----:B------:R-:W-:Y:S01]  /*14e20*/  R2UR UR10, R8 ;  /* 0x00000000080a72ca */ /* 0x000fe200000e0000 */
[----:B------:R-:W-:Y:S01]  /*14e30*/  UIADD3.X UR5, URZ, UR41, URZ, UP0, !UPT ;  /* 0x000000293f057290 */ /* 0x000fe200087fe43f */
[----:B--2---:R-:W-:-:S02]  /*14e40*/  IMAD R3, R3, 0x2000, R18 ;  /* 0x0000200003037824 */ /* 0x004fc400078e0212 */
[----:B---3--:R-:W-:Y:S02]  /*14e50*/  IMAD R7, R7, 0x40, R5 ;  /* 0x0000004007077824 */ /* 0x008fe400078e0205 */
[----:B------:R-:W-:Y:S02]  /*14e60*/  VIADD R3, R3, 0x22400 ;  /* 0x0002240003037836 */ /* 0x000fe40000000000 */
[----:B------:R-:W-:-:S07]  /*14e70*/  VIADD R5, R4, 0x38830 ;  /* 0x0003883004057836 */ /* 0x000fce0000000000 */
.L_x_1203:
        /* <DEDUP_REMOVED lines=13> */
.L_x_1276:
[----:B------:R-:W-:Y:S05]  /*14f50*/  BSYNC B2 ;  /* 0x0000000000027941 */ /* 0x000fea0003800000 */
.L_x_1204:
        /* <DEDUP_REMOVED lines=11> */
.L_x_1207:
[----:B------:R-:W-:Y:S05]  /*15010*/  BSYNC B2 ;  /* 0x0000000000027941 */ /* 0x000fea0003800000 */
.L_x_1206:
[----:B------:R-:W2:Y:S01]  /*15020*/  LDL R5, [R1+0x10] ;  /* 0x0000100001057983 */ /* 0x000ea20000100800 */
        /* <DEDUP_REMOVED lines=9> */
.L_x_1208:
        /* <DEDUP_REMOVED lines=15> */
.L_x_1209:
        /* <DEDUP_REMOVED lines=15> */
.L_x_1210:
        /* <DEDUP_REMOVED lines=15> */
.L_x_1211:
        /* <DEDUP_REMOVED lines=15> */
.L_x_1212:
        /* <DEDUP_REMOVED lines=15> */
.L_x_1213:
        /* <DEDUP_REMOVED lines=15> */
.L_x_1214:
        /* <DEDUP_REMOVED lines=15> */
.L_x_1215:
        /* <DEDUP_REMOVED lines=10> */
.L_x_1197:
[----:B------:R-:W-:Y:S05]  /*157f0*/  BSYNC B1 ;  /* 0x0000000000017941 */ /* 0x000fea0003800000 */
.L_x_1196:
[----:B------:R-:W2:Y:S01]  /*15800*/  LDL R2, [R1+0x24] ;  /* 0x0000240001027983 */ /* 0x000ea20000100800 */
[----:B------:R-:W-:Y:S01]  /*15810*/  VIADD R0, R0, 0xfffffffe ;  /* 0xfffffffe00007836 */ /* 0x000fe20000000000 */
[----:B--2---:R-:W-:-:S13]  /*15820*/  ISETP.GT.AND P0, PT, R6, R2, PT ;  /* 0x000000020600720c */ /* 0x004fda0003f04270 */
[----:B------:R-:W-:Y:S05]  /*15830*/  @P0 BRA `(.L_x_1216) ;  /* 0xffffffe400200947 */ /* 0x000fea000383ffff */
.L_x_1153:
[----:B------:R-:W-:Y:S05]  /*15840*/  BSYNC B0 ;  /* 0x0000000000007941 */ /* 0x000fea0003800000 */
.L_x_1152:
[----:B------:R-:W2:Y:S04]  /*15850*/  LDL.LU R4, [R1+0x10] ;  /* 0x0000100001047983 */ /* 0x000ea80000300800 */
[----:B------:R-:W3:Y:S01]  /*15860*/  LDL.LU R3, [R1+0x18] ;  /* 0x0000180001037983 */ /* 0x000ee20000300800 */
[----:B------:R-:W1:Y:S01]  /*15870*/  S2R R2, SR_TID.X ;  /* 0x0000000000027919 */ /* 0x000e620000002100 */
[----:B------:R-:W-:Y:S01]  /*15880*/  BSSY B0, `(.L_x_1217) ;  /* 0x0000016000007945 */ /* 0x000fe20003800000 */
[----:B-1----:R-:W-:-:S04]  /*15890*/  LOP3.LUT R2, R2, 0x7f, RZ, 0xc0, !PT ;  /* 0x0000007f02027812 */ /* 0x002fc800078ec0ff */
[----:B------:R-:W-:Y:S01]  /*158a0*/  ISETP.NE.AND P1, PT, R2, RZ, PT ;  /* 0x000000ff0200720c */ /* 0x000fe20003f25270 */
[----:B--2---:R-:W-:-:S05]  /*158b0*/  VIADD R0, R4, 0x1 ;  /* 0x0000000104007836 */ /* 0x004fca0000000000 */
[----:B------:R-:W-:-:S04]  /*158c0*/  ISETP.NE.AND P0, PT, R0, 0x2, PT ;  /* 0x000000020000780c */ /* 0x000fc80003f05270 */
[----:B------:R-:W-:-:S04]  /*158d0*/  SEL R2, RZ, 0x1, P0 ;  /* 0x00000001ff027807 */ /* 0x000fc80000000000 */
[----:B---3--:R-:W-:-:S05]  /*158e0*/  LOP3.LUT R3, R3, R2, RZ, 0x3c, !PT ;  /* 0x0000000203037212 */ /* 0x008fca00078e3cff */
[----:B------:R1:W-:Y:S01]  /*158f0*/  STL [R1+0x18], R3 ;  /* 0x0000180301007387 */ /* 0x0003e20000100800 */
[----:B------:R-:W-:Y:S05]  /*15900*/  @P1 BRA `(.L_x_1218) ;  /* 0x0000000000341947 */ /* 0x000fea0003800000 */
[----:B------:R-:W2:Y:S01]  /*15910*/  S2R R2, SR_LANEID ;  /* 0x0000000000027919 */ /* 0x000ea20000000000 */
[----:B------:R-:W-:Y:S02]  /*15920*/  VOTEU.ANY UR4, UPT, PT ;  /* 0x0000000000047886 */ /* 0x000fe400038e0100 */
[----:B------:R-:W2:Y:S08]  /*15930*/  FLO.U32 R4, UR4 ;  /* 0x0000000400047d00 */ /* 0x000eb000080e0000 */
[----:B------:R-:W3:Y:S01]  /*15940*/  POPC R5, UR4 ;  /* 0x0000000400057d09 */ /* 0x000ee20008000000 */
[----:B--2---:R-:W-:-:S02]  /*15950*/  ISETP.EQ.U32.AND P1, PT, R4, R2, PT ;  /* 0x000000020400720c */ /* 0x004fc40003f22070 */
[----:B-1----:R-:W3:Y:S11]  /*15960*/  LDC.64 R2, c[0x0][0xd60] ;  /* 0x00035800ff027b82 */ /* 0x002ef60000000a00 */
[----:B---3--:R1:W2:Y:S02]  /*15970*/  @P1 ATOMG.E.ADD.STRONG.GPU PT, R2, desc[UR38][R2.64], R5 ;  /* 0x00000005020219a8 */ /* 0x0082a400081ee1e6 */
[----:B-1----:R-:W1:Y:S02]  /*15980*/  S2R R3, SR_LTMASK ;  /* 0x0000000000037919 */ /* 0x002e640000003900 */
[----:B-1----:R-:W-:-:S06]  /*15990*/  LOP3.LUT R3, R3, UR4, RZ, 0xc0, !PT ;  /* 0x0000000403037c12 */ /* 0x002fcc000f8ec0ff */
[----:B------:R-:W1:Y:S01]  /*159a0*/  POPC R3, R3 ;  /* 0x0000000300037309 */ /* 0x000e620000000000 */
[----:B--2---:R-:W1:Y:S02]  /*159b0*/  SHFL.IDX PT, R2, R2, R4, 0x1f ;  /* 0x00001f0402027589 */ /* 0x004e6400000e0000 */
[----:B-1----:R-:W-:-:S05]  /*159c0*/  IADD3 R2, R2, UR36, R3 ;  /* 0x0000002402027c10 */ /* 0x002fca000fffe003 */
[----:B------:R2:W-:Y:S02]  /*159d0*/  STL [R1], R2 ;  /* 0x0000000201007387 */ /* 0x0005e40000100800 */
.L_x_1218:
[----:B------:R-:W-:Y:S05]  /*159e0*/  BSYNC B0 ;  /* 0x0000000000007941 */ /* 0x000fea0003800000 */
.L_x_1217:
[----:B------:R-:W-:-:S05]  /*159f0*/  SEL R0, R0, RZ, P0 ;  /* 0x000000ff00007207 */ /* 0x000fca0000000000 */
[----:B------:R3:W-:Y:S02]  /*15a00*/  STL [R1+0x10], R0 ;  /* 0x0000100001007387 */ /* 0x0007e40000100800 */
.L_x_1114:
[----:B------:R-:W-:Y:S05]  /*15a10*/  BSYNC B7 ;  /* 0x0000000000077941 */ /* 0x000fea0003800000 */
.L_x_1112:
[----:B------:R-:W-:-:S13]  /*15a20*/  LOP3.LUT P0, RZ, R19, 0x40, RZ, 0xc0, !PT ;  /* 0x0000004013ff7812 */ /* 0x000fda000780c0ff */
[----:B------:R-:W-:Y:S05]  /*15a30*/  @!P0 BRA `(.L_x_1219) ;  /* 0x00000000002c8947 */ /* 0x000fea0003800000 */
[----:B------:R-:W-:Y:S05]  /*15a40*/  WARPSYNC.ALL ;  /* 0x0000000000007948 */ /* 0x000fea0003800000 */
[----:B------:R-:W5:Y:S08]  /*15a50*/  S2UR UR5, SR_CgaCtaId ;  /* 0x00000000000579c3 */ /* 0x000f700000008800 */
[----:B------:R-:W-:Y:S06]  /*15a60*/  BAR.SYNC.DEFER_BLOCKING 0x5, 0x180 ;  /* 0x0146000000007b1d */ /* 0x000fec0000010000 */
[----:B------:R-:W-:-:S02]  /*15a70*/  UMOV UR4, 0x400 ;  /* 0x0000040000047882 */ /* 0x000fc40000000000 */
[----:B-----5:R-:W-:-:S06]  /*15a80*/  ULEA UR4, UR5, UR4, 0x18 ;  /* 0x0000000405047291 */ /* 0x020fcc000f8ec03f */
[----:B------:R-:W-:-:S05]  /*15a90*/  IMAD.U32 R18, RZ, RZ, UR4 ;  /* 0x00000004ff127e24 */ /* 0x000fca000f8e00ff */
[----:B--23--:R-:W2:Y:S04]  /*15aa0*/  LDS.128 R4, [R18+0x388d0] ;  /* 0x0388d00012047984 */ /* 0x00cea80000000c00 */
[----:B--2---:R2:W-:Y:S04]  /*15ab0*/  STL.64 [R1], R4 ;  /* 0x0000000401007387 */ /* 0x0045e80000100a00 */
[----:B------:R2:W-:Y:S01]  /*15ac0*/  STL.64 [R1+0x8], R6 ;  /* 0x0000080601007387 */ /* 0x0005e20000100a00 */
[----:B------:R-:W-:Y:S06]  /*15ad0*/  BAR.ARV 0x4, 0x180 ;  /* 0x0106000000007b1d */ /* 0x000fec0000002000 */
[----:B------:R-:W-:Y:S05]  /*15ae0*/  BRA `(.L_x_1220) ;  /* 0x0000000c001c7947 */ /* 0x000fea0003800000 */
.L_x_1219:
[----:B------:R-:W5:Y:S01]  /*15af0*/  S2R R16, SR_TID.X ;  /* 0x0000000000107919 */ /* 0x000f620000002100 */
[----:B------:R-:W-:Y:S01]  /*15b00*/  UMOV UR4, 0xffffffff ;  /* 0xffffffff00047882 */ /* 0x000fe20000000000 */
[----:B-----5:R-:W-:-:S04]  /*15b10*/  LOP3.LUT R16, R16, 0x1f, RZ, 0xc0, !PT ;  /* 0x0000001f10107812 */ /* 0x020fc800078ec0ff */
[----:B------:R-:W-:Y:S01]  /*15b20*/  ISETP.NE.AND P0, PT, R16, 0x1f, PT ;  /* 0x0000001f1000780c */ /* 0x000fe20003f05270 */
[----:B------:R-:W-:-:S12]  /*15b30*/  BRA.DIV UR4, `(.L_x_1221) ;  /* 0x0000002604b07947 */ /* 0x000fd8000b800000 */
[----:B-1----:R-:W0:Y:S01]  /*15b40*/  LDL.LU R3, [R1] ;  /* 0x0000000001037983 */ /* 0x002e220000300800 */
[----:B------:R-:W-:-:S03]  /*15b50*/  ULDC UR4, c[0x0][0xd3c] ;  /* 0x00034f0000047ab9 */ /* 0x000fc60000000800 */
[----:B---3--:R-:W4:Y:S01]  /*15b60*/  LDL R4, [R1+0xc] ;  /* 0x00000c0001047983 */ /* 0x008f220000100800 */
[----:B0-----:R-:W-:Y:S02]  /*15b70*/  IMAD.MOV.U32 R10, RZ, RZ, R3 ;  /* 0x000000ffff0a7224 */ /* 0x001fe400078e0003 */
[----:B----4-:R-:W-:-:S05]  /*15b80*/  IMAD.IADD R0, R4, 0x1, R16 ;  /* 0x0000000104007824 */ /* 0x010fca00078e0210 */
[----:B------:R-:W-:-:S13]  /*15b90*/  ISETP.GE.OR P1, PT, R0, UR4, !P0 ;  /* 0x0000000400007c0c */ /* 0x000fda000c726670 */
[----:B--2---:R-:W0:Y:S08]  /*15ba0*/  @!P1 LDC.64 R2, c[0x0][0xd80] ;  /* 0x00036000ff029b82 */ /* 0x004e300000000a00 */
[----:B------:R-:W1:Y:S01]  /*15bb0*/  @!P1 LDC.64 R4, c[0x0][0xd78] ;  /* 0x00035e00ff049b82 */ /* 0x000e620000000a00 */
[----:B0-----:R-:W-:-:S05]  /*15bc0*/  @!P1 IMAD.WIDE R2, R0, 0x4, R2 ;  /* 0x0000000400029825 */ /* 0x001fca00078e0202 */
[----:B------:R1:W2:Y:S02]  /*15bd0*/  @!P1 LDG.E R6, desc[UR38][R2.64] ;  /* 0x0000002602069981 */ /* 0x0002a4000c1e1900 */
[----:B-1----:R-:W-:-:S06]  /*15be0*/  @!P1 IMAD.WIDE R2, R0, 0x4, R4 ;  /* 0x0000000400029825 */ /* 0x002fcc00078e0204 */
[----:B------:R-:W3:Y:S01]  /*15bf0*/  @!P1 LDG.E R2, desc[UR38][R2.64] ;  /* 0x0000002602029981 */ /* 0x000ee2000c1e1900 */
[----:B------:R-:W-:Y:S01]  /*15c00*/  IMAD.MOV.U32 R5, RZ, RZ, RZ ;  /* 0x000000ffff057224 */ /* 0x000fe200078e00ff */
[C---:B------:R-:W-:Y:S02]  /*15c10*/  ISETP.GE.U32.AND P2, PT, R16.reuse, 0x2, PT ;  /* 0x000000021000780c */ /* 0x040fe40003f46070 */
[C---:B------:R-:W-:Y:S01]  /*15c20*/  ISETP.GE.U32.AND P3, PT, R16.reuse, 0x4, PT ;  /* 0x000000041000780c */ /* 0x040fe20003f66070 */
[----:B------:R-:W-:Y:S01]  /*15c30*/  SHFL.IDX PT, R0, R10, RZ, 0x1f ;  /* 0x00001fff0a007589 */ /* 0x000fe200000e0000 */
[C---:B------:R-:W-:Y:S02]  /*15c40*/  ISETP.GE.U32.AND P4, PT, R16.reuse, 0x8, PT ;  /* 0x000000081000780c */ /* 0x040fe40003f86070 */
[----:B------:R-:W-:Y:S01]  /*15c50*/  ISETP.GE.U32.AND P5, PT, R16, 0x10, PT ;  /* 0x000000101000780c */ /* 0x000fe20003fa6070 */
[----:B------:R-:W-:Y:S01]  /*15c60*/  SHFL.IDX PT, R8, R10, 0x1, 0x1f ;  /* 0x00201f000a087f89 */ /* 0x000fe200000e0000 */
[----:B--2---:R-:W-:Y:S01]  /*15c70*/  @!P1 IMAD.MOV.U32 R5, RZ, RZ, R6 ;  /* 0x000000ffff059224 */ /* 0x004fe200078e0006 */
[----:B------:R-:W-:-:S02]  /*15c80*/  CS2R R6, SRZ ;  /* 0x0000000000067805 */ /* 0x000fc4000001ff00 */
[----:B---3--:R-:W-:Y:S01]  /*15c90*/  @!P1 IMAD.MOV.U32 R7, RZ, RZ, R2 ;  /* 0x000000ffff079224 */ /* 0x008fe200078e0002 */
[----:B------:R-:W-:-:S03]  /*15ca0*/  ISETP.NE.AND P1, PT, R16, RZ, PT ;  /* 0x000000ff1000720c */ /* 0x000fc60003f25270 */
        /* <DEDUP_REMOVED lines=17> */
.L_x_1286:
[----:B------:R-:W-:Y:S02]  /*15dc0*/  ULDC UR4, c[0x0][0xd38] ;  /* 0x00034e0000047ab9 */ /* 0x000fe40000000800 */
[----:B------:R-:W-:-:S04]  /*15dd0*/  IMAD.U32 R3, RZ, RZ, UR4 ;  /* 0x00000004ff037e24 */ /* 0x000fc8000f8e00ff */
[----:B-1----:R-:W-:-:S04]  /*15de0*/  IMAD R9, R9, R3, RZ ;  /* 0x0000000309097224 */ /* 0x002fc800078e02ff */
[----:B------:R-:W-:-:S05]  /*15df0*/  IMAD.IADD R4, R8, 0x1, R9 ;  /* 0x0000000108047824 */ /* 0x000fca00078e0209 */
[----:B------:R-:W-:-:S13]  /*15e00*/  ISETP.GT.AND P6, PT, R4, R0, PT ;  /* 0x000000000400720c */ /* 0x000fda0003fc4270 */
[----:B------:R-:W-:Y:S05]  /*15e10*/  @P6 BRA `(.L_x_1222) ;  /* 0x0000000000ac6947 */ /* 0x000fea0003800000 */
.L_x_1225:
        /* <DEDUP_REMOVED lines=37> */
.L_x_1294:
[----:B------:R-:W-:Y:S02]  /*16070*/  ULDC UR4, c[0x0][0xd38] ;  /* 0x00034e0000047ab9 */ /* 0x000fe40000000800 */
[----:B------:R-:W-:-:S04]  /*16080*/  IMAD.U32 R3, RZ, RZ, UR4 ;  /* 0x00000004ff037e24 */ /* 0x000fc8000f8e00ff */
[----:B-1----:R-:W-:-:S04]  /*16090*/  IMAD R9, R9, R3, RZ ;  /* 0x0000000309097224 */ /* 0x002fc800078e02ff */
[----:B------:R-:W-:-:S05]  /*160a0*/  IMAD.IADD R4, R9, 0x1, R4 ;  /* 0x0000000109047824 */ /* 0x000fca00078e0204 */
[----:B------:R-:W-:-:S13]  /*160b0*/  ISETP.GT.AND P6, PT, R4, R0, PT ;  /* 0x000000000400720c */ /* 0x000fda0003fc4270 */
[----:B------:R-:W-:Y:S05]  /*160c0*/  @!P6 BRA `(.L_x_1225) ;  /* 0xfffffffc0054e947 */ /* 0x000fea000383ffff */
.L_x_1222:
        /* <DEDUP_REMOVED lines=9> */
.L_x_1299:
[----:B------:R-:W-:-:S13]  /*16160*/  ISETP.NE.AND P0, PT, R8, RZ, PT ;  /* 0x000000ff0800720c */ /* 0x000fda0003f05270 */
[----:B------:R-:W-:Y:S05]  /*16170*/  @!P0 BRA `(.L_x_1227) ;  /* 0x0000000000148947 */ /* 0x000fea0003800000 */
[----:B------:R-:W-:Y:S01]  /*16180*/  UMOV UR4, 0xffffffff ;  /* 0xffffffff00047882 */ /* 0x000fe20000000000 */
[----:B------:R-:W-:Y:S02]  /*16190*/  VIADD R12, R4, 0xffffffff ;  /* 0xffffffff040c7836 */ /* 0x000fe40000000000 */
[----:B------:R-:W-:Y:S05]  /*161a0*/  BRA.DIV UR4, `(.L_x_1228) ;  /* 0x0000002a04a47947 */ /* 0x000fea000b800000 */
[----:B0-----:R0:W4:Y:S02]  /*161b0*/  SHFL.IDX PT, R2, R2, R12, 0x1f ;  /* 0x00001f0c02027589 */ /* 0x00112400000e0000 */
.L_x_1302:
[----:B----4-:R-:W-:-:S07]  /*161c0*/  IMAD.MOV.U32 R6, RZ, RZ, R2 ;  /* 0x000000ffff067224 */ /* 0x010fce00078e0002 */
.L_x_1227:
[----:B------:R-:W4:Y:S01]  /*161d0*/  LDL.LU R10, [R1+0xc] ;  /* 0x00000c00010a7983 */ /* 0x000f220000300800 */
[----:B------:R-:W-:Y:S01]  /*161e0*/  IMAD R9, R6, R3, R9 ;  /* 0x0000000306097224 */ /* 0x000fe200078e0209 */
[----:B--2---:R-:W-:-:S03]  /*161f0*/  IABS R6, R5 ;  /* 0x0000000500067213 */ /* 0x004fc60000000000 */
[----:B------:R-:W-:Y:S01]  /*16200*/  IMAD.IADD R0, R0, 0x1, -R9 ;  /* 0x0000000100007824 */ /* 0x000fe200078e0a09 */
[----:B0-----:R-:W0:Y:S01]  /*16210*/  I2F.RP R2, R6 ;  /* 0x0000000600027306 */ /* 0x001e220000209400 */
        /* <DEDUP_REMOVED lines=52> */
[----:B-1----:R-:W-:Y:S02]  /*16560*/  IMAD.IADD R4, R0, 0x1, -R5 ;  /* 0x0000000100047824 */ /* 0x002fe400078e0a05 */
[----:B------:R-:W-:-:S05]  /*16570*/  IMAD R0, R3, 0x10000, R2 ;  /* 0x0001000003007824 */ /* 0x000fca00078e0202 */
[----:B------:R0:W-:Y:S04]  /*16580*/  STL [R1+0x8], R0 ;  /* 0x0000080001007387 */ /* 0x0001e80000100800 */
[----:B------:R0:W-:Y:S04]  /*16590*/  STL [R1+0xc], R10 ;  /* 0x00000c0a01007387 */ /* 0x0001e80000100800 */
[----:B------:R0:W-:Y:S01]  /*165a0*/  STL [R1+0x4], R4 ;  /* 0x0000040401007387 */ /* 0x0001e20000100800 */
[----:B------:R-:W-:Y:S05]  /*165b0*/  BRA `(.L_x_1229) ;  /* 0x0000000000287947 */ /* 0x000fea0003800000 */
.L_x_1223:
        /* <DEDUP_REMOVED lines=10> */
.L_x_1229:
        /* <DEDUP_REMOVED lines=9> */
[----:B------:R-:W0:Y:S01]  /*166f0*/  @!P0 S2R R0, SR_CgaCtaId ;  /* 0x0000000000008919 */ /* 0x000e220000008800 */
[----:B--2---:R-:W-:Y:S01]  /*16700*/  IMAD.MOV.U32 R7, RZ, RZ, R2 ;  /* 0x000000ffff077224 */ /* 0x004fe200078e0002 */
[----:B------:R-:W-:Y:S01]  /*16710*/  @!P0 MOV R2, 0x400 ;  /* 0x0000040000028802 */ /* 0x000fe20000000f00 */
[----:B---3--:R-:W-:-:S03]  /*16720*/  IMAD.MOV.U32 R6, RZ, RZ, R3 ;  /* 0x000000ffff067224 */ /* 0x008fc600078e0003 */
[----:B0-----:R-:W-:-:S05]  /*16730*/  @!P0 LEA R18, R0, R2, 0x18 ;  /* 0x0000000200128211 */ /* 0x001fca00078ec0ff */
[----:B----4-:R3:W-:Y:S01]  /*16740*/  @!P0 STS.128 [R18+0x388d0], R4 ;  /* 0x0388d00412008388 */ /* 0x0107e20000000c00 */
[----:B------:R-:W-:Y:S06]  /*16750*/  BAR.ARV 0x5, 0x180 ;  /* 0x0146000000007b1d */ /* 0x000fec0000002000 */
.L_x_1220:
[----:B----4-:R-:W4:Y:S01]  /*16760*/  LDL R0, [R1+0xc] ;  /* 0x00000c0001007983 */ /* 0x010f220000100800 */
[----:B------:R-:W-:Y:S02]  /*16770*/  ULDC UR4, c[0x0][0xd3c] ;  /* 0x00034f0000047ab9 */ /* 0x000fe40000000800 */
[----:B----4-:R-:W-:-:S13]  /*16780*/  ISETP.GE.AND P0, PT, R0, UR4, PT ;  /* 0x0000000400007c0c */ /* 0x010fda000bf06270 */
[----:B------:R-:W-:Y:S05]  /*16790*/  @!P0 BRA `(.L_x_1230) ;  /* 0xffffff8c00c08947 */ /* 0x000fea000383ffff */
[----:B------:R-:W-:Y:S05]  /*167a0*/  BSYNC B8 ;  /* 0x0000000000087941 */ /* 0x000fea0003800000 */
.L_x_1106:
[----:B0-----:R-:W4:Y:S01]  /*167b0*/  LDL.LU R0, [R1+0x64] ;  /* 0x0000640001007983 */ /* 0x001f220000300800 */
[----:B------:R-:W-:Y:S01]  /*167c0*/  BSSY B0, `(.L_x_1231) ;  /* 0x000000b000007945 */ /* 0x000fe20003800000 */
[----:B--23--:R-:W0:Y:S01]  /*167d0*/  S2R R5, SR_CgaCtaId ;  /* 0x0000000000057919 */ /* 0x00ce220000008800 */
[----:B----4-:R-:W-:-:S05]  /*167e0*/  VIADD R0, R0, 0x1 ;  /* 0x0000000100007836 */ /* 0x010fca0000000000 */
[----:B-1----:R-:W-:-:S04]  /*167f0*/  LEA.HI R2, R0, R0, RZ, 0x1 ;  /* 0x0000000000027211 */ /* 0x002fc800078f08ff */
[----:B------:R-:W-:Y:S02]  /*16800*/  LOP3.LUT R3, R2, 0xfffffffe, RZ, 0xc0, !PT ;  /* 0xfffffffe02037812 */ /* 0x000fe400078ec0ff */
[----:B------:R-:W-:-:S03]  /*16810*/  MOV R2, 0x400 ;  /* 0x0000040000027802 */ /* 0x000fc60000000f00 */
[----:B------:R-:W-:Y:S01]  /*16820*/  IMAD.IADD R0, R0, 0x1, -R3 ;  /* 0x0000000100007824 */ /* 0x000fe200078e0a03 */
[----:B0-----:R-:W-:-:S04]  /*16830*/  LEA R9, R5, R2, 0x18 ;  /* 0x0000000205097211 */ /* 0x001fc800078ec0ff */
[----:B------:R-:W-:-:S04]  /*16840*/  SHF.L.U32 R0, R0, 0x1f, RZ ;  /* 0x0000001f00007819 */ /* 0x000fc800000006ff */
[----:B------:R-:W0:Y:S02]  /*16850*/  SYNCS.PHASECHK.TRANS64.TRYWAIT P0, [R9+URZ+0x38820], R0 ;  /* 0x03882000090075a7 */ /* 0x000e24000800017f */
[----:B0-----:R-:W-:Y:S05]  /*16860*/  @!P0 BRA `(.L_x_1232) ;  /* 0x00000024001c8947 */ /* 0x001fea0003800000 */
.L_x_1303:
[----:B------:R-:W-:Y:S05]  /*16870*/  BSYNC B0 ;  /* 0x0000000000007941 */ /* 0x000fea0003800000 */
.L_x_1231:
[----:B------:R-:W-:-:S03]  /*16880*/  UMOV UR4, 0xffffffff ;  /* 0xffffffff00047882 */ /* 0x000fc60000000000 */
[----:B------:R-:W-:Y:S05]  /*16890*/  BRA.DIV UR4, `(.L_x_1233) ;  /* 0x0000002604247947 */ /* 0x000fea000b800000 */
[----:B0-----:R-:W0:Y:S02]  /*168a0*/  S2R R0, SR_TID.X ;  /* 0x0000000000007919 */ /* 0x001e240000002100 */
[----:B0-----:R-:W-:-:S04]  /*168b0*/  SHF.R.U32.HI R0, RZ, 0x5, R0 ;  /* 0x00000005ff007819 */ /* 0x001fc80000011600 */
[----:B------:R-:W-:-:S05]  /*168c0*/  LOP3.LUT R0, R0, 0x3, RZ, 0xc0, !PT ;  /* 0x0000000300007812 */ /* 0x000fca00078ec0ff */
[----:B------:R0:W1:Y:S02]  /*168d0*/  SHFL.IDX PT, R14, R0, RZ, 0x1f ;  /* 0x00001fff000e7589 */ /* 0x00006400000e0000 */
.L_x_1306:
[----:B-1----:R-:W-:Y:S01]  /*168e0*/  ISETP.NE.AND P0, PT, R14, RZ, PT ;  /* 0x000000ff0e00720c */ /* 0x002fe20003f05270 */
[----:B------:R-:W-:-:S12]  /*168f0*/  BSSY B0, `(.L_x_1234) ;  /* 0x0000020000007945 */ /* 0x000fd80003800000 */
[----:B------:R-:W-:Y:S05]  /*16900*/  @P0 BRA `(.L_x_1235) ;  /* 0x0000000000780947 */ /* 0x000fea0003800000 */
[----:B------:R-:W-:-:S03]  /*16910*/  UMOV UR4, 0xffffffff ;  /* 0xffffffff00047882 */ /* 0x000fc60000000000 */
[----:B------:R-:W-:Y:S05]  /*16920*/  BRA.DIV UR4, `(.L_x_1236) ;  /* 0x0000002604347947 */ /* 0x000fea000b800000 */
[----:B------:R-:W-:-:S13]  /*16930*/  ELECT P6, URZ, PT ;  /* 0x00000000003f782f */ /* 0x000fda00038c0000 */
.L_x_1309:
[----:B------:R-:W-:Y:S05]  /*16940*/  @!P6 BRA `(.L_x_1235) ;  /* 0x000000000068e947 */ /* 0x000fea0003800000 */
[----:B------:R-:W2:Y:S04]  /*16950*/  LDL R2, [R1+0x10] ;  /* 0x0000100001027983 */ /* 0x000ea80000100800 */
[----:B------:R-:W3:Y:S01]  /*16960*/  LDL.LU R6, [R1+0x18] ;  /* 0x0000180001067983 */ /* 0x000ee20000300800 */
[----:B0-----:R-:W-:-:S04]  /*16970*/  VIADD R0, R9, 0x38840 ;  /* 0x0003884009007836 */ /* 0x001fc80000000000 */
[C---:B--2---:R-:W-:Y:S02]  /*16980*/  IMAD R5, R2.reuse, 0x8, R0 ;  /* 0x0000000802057824 */ /* 0x044fe400078e0200 */
[----:B------:R-:W-:Y:S01]  /*16990*/  VIADD R2, R2, 0x1 ;  /* 0x0000000102027836 */ /* 0x000fe20000000000 */
[----:B---3--:R-:W-:-:S04]  /*169a0*/  SHF.L.U32 R4, R6, 0x1f, RZ ;  /* 0x0000001f06047819 */ /* 0x008fc800000006ff */
[----:B------:R-:W-:Y:S01]  /*169b0*/  ISETP.NE.AND P1, PT, R2, 0x2, PT ;  /* 0x000000020200780c */ /* 0x000fe20003f25270 */
[----:B------:R-:W0:Y:S03]  /*169c0*/  SYNCS.PHASECHK.TRANS64.TRYWAIT P0, [R5+URZ], R4 ;  /* 0x00000004050075a7 */ /* 0x000e26000800017f */
[----:B------:R-:W-:-:S04]  /*169d0*/  SEL R3, RZ, 0x1, P1 ;  /* 0x00000001ff037807 */ /* 0x000fc80000800000 */
[----:B------:R-:W-:Y:S02]  /*169e0*/  LOP3.LUT R6, R6, R3, RZ, 0x3c, !PT ;  /* 0x0000000306067212 */ /* 0x000fe400078e3cff */
[----:B------:R-:W-:Y:S02]  /*169f0*/  SEL R3, R2, RZ, P1 ;  /* 0x000000ff02037207 */ /* 0x000fe40000800000 */
[----:B------:R-:W-:-:S03]  /*16a00*/  SHF.L.U32 R2, R6, 0x1f, RZ ;  /* 0x0000001f06027819 */ /* 0x000fc600000006ff */
[----:B------:R-:W-:Y:S01]  /*16a10*/  IMAD R7, R3, 0x8, R0 ;  /* 0x0000000803077824 */ /* 0x000fe200078e0200 */
[----:B0-----:R-:W-:Y:S06]  /*16a20*/  @!P0 BRA `(.L_x_1237) ;  /* 0x0000002400148947 */ /* 0x001fec0003800000 */
.L_x_1310:
[----:B------:R-:W0:Y:S01]  /*16a30*/  LDL.LU R6, [R1+0x10] ;  /* 0x0000100001067983 */ /* 0x000e220000300800 */
[----:B------:R-:W1:Y:S01]  /*16a40*/  SYNCS.PHASECHK.TRANS64.TRYWAIT P0, [R7+URZ], R2 ;  /* 0x00000002070075a7 */ /* 0x000e62000800017f */
[----:B------:R-:W-:-:S04]  /*16a50*/  VIADD R0, R9, 0x38860 ;  /* 0x0003886009007836 */ /* 0x000fc80000000000 */
[----:B0-----:R-:W-:Y:S01]  /*16a60*/  IMAD R5, R6, 0x8, R0 ;  /* 0x0000000806057824 */ /* 0x001fe200078e0200 */
[----:B-1----:R-:W-:Y:S06]  /*16a70*/  @!P0 BRA `(.L_x_1238) ;  /* 0x0000002400148947 */ /* 0x002fec0003800000 */
.L_x_1311:
[----:B------:R-:W1:Y:S02]  /*16a80*/  SYNCS.PHASECHK.TRANS64.TRYWAIT P0, [R5+URZ], R4 ;  /* 0x00000004050075a7 */ /* 0x000e64000800017f */
[----:B-1----:R-:W-:Y:S05]  /*16a90*/  @!P0 BRA `(.L_x_1239) ;  /* 0x0000002400208947 */ /* 0x002fea0003800000 */
.L_x_1312:
[----:B------:R-:W-:-:S07]  /*16aa0*/  IMAD R3, R3, 0x8, R0 ;  /* 0x0000000803037824 */ /* 0x000fce00078e0200 */
.L_x_1240:
[----:B--2---:R2:W3:Y:S02]  /*16ab0*/  SYNCS.PHASECHK.TRANS64.TRYWAIT P0, [R3+URZ], R2 ;  /* 0x00000002030075a7 */ /* 0x0044e4000800017f */
[----:B---3--:R-:W-:Y:S05]  /*16ac0*/  @!P0 NANOSLEEP.SYNCS 0x989680 ;  /* 0x009896800000895d */ /* 0x008fea0003900000 */
[----:B------:R-:W3:Y:S02]  /*16ad0*/  @!P0 SYNCS.PHASECHK.TRANS64 P0, [R3+URZ], R2 ;  /* 0x00000002030085a7 */ /* 0x000ee4000800007f */
[----:B---3--:R-:W-:Y:S05]  /*16ae0*/  @!P0 BRA `(.L_x_1240) ;  /* 0xfffffffc00f08947 */ /* 0x008fea000383ffff */
.L_x_1235:
[----:B------:R-:W-:Y:S05]  /*16af0*/  BSYNC B0 ;  /* 0x0000000000007941 */ /* 0x000fea0003800000 */
.L_x_1234:
[----:B------:R-:W-:Y:S05]  /*16b00*/  EXIT ;  /* 0x000000000000794d */ /* 0x000fea0003800000 */
.L_x_1063:
[----:B0-----:R-:W-:-:S04]  /*16b10*/  IMAD.U32 R0, RZ, RZ, UR41 ;  /* 0x00000029ff007e24 */ /* 0x001fc8000f8e00ff */
[----:B------:R0:W1:Y:S03]  /*16b20*/  SYNCS.PHASECHK.TRANS64.TRYWAIT P1, [R0+URZ+0x38800], R3 ;  /* 0x03880003000075a7 */ /* 0x000066000802017f */
[----:B-1----:R-:W-:Y:S05]  /*16b30*/  @!P1 NANOSLEEP.SYNCS 0x989680 ;  /* 0x009896800000995d */ /* 0x002fea0003900000 */
[----:B------:R-:W1:Y:S02]  /*16b40*/  @!P1 SYNCS.PHASECHK.TRANS64 P1, [R0+URZ+0x38800], R3 ;  /* 0x03880003000095a7 */ /* 0x000e64000802007f */
[----:B-1----:R-:W-:Y:S05]  /*16b50*/  @!P1 BRA `(.L_x_1063) ;  /* 0xfffffffc00ec9947 */ /* 0x002fea000383ffff */
[----:B------:R-:W-:Y:S05]  /*16b60*/  BRA `(.L_x_1241) ;  /* 0xfffffed0008c7947 */ /* 0x000fea000383ffff */
.L_x_1067:
[----:B--2---:R2:W3:Y:S02]  /*16b70*/  SYNCS.PHASECHK.TRANS64.TRYWAIT P1, [R4+URZ+0x38830], R5 ;  /* 0x03883005040075a7 */ /* 0x0044e4000802017f */
[----:B---3--:R-:W-:Y:S05]  /*16b80*/  @!P1 NANOSLEEP.SYNCS 0x989680 ;  /* 0x009896800000995d */ /* 0x008fea0003900000 */
[----:B------:R-:W3:Y:S02]  /*16b90*/  @!P1 SYNCS.PHASECHK.TRANS64 P1, [R4+URZ+0x38830], R5 ;  /* 0x03883005040095a7 */ /* 0x000ee4000802007f */
[----:B---3--:R-:W-:Y:S05]  /*16ba0*/  @!P1 BRA `(.L_x_1067) ;  /* 0xfffffffc00f09947 */ /* 0x008fea000383ffff */
[----:B------:R-:W-:Y:S05]  /*16bb0*/  BRA `(.L_x_1066) ;  /* 0xfffffed000a87947 */ /* 0x000fea000383ffff */
.L_x_1068:
[----:B0-----:R-:W-:-:S04]  /*16bc0*/  IMAD.U32 R6, RZ, RZ, UR41 ;  /* 0x00000029ff067e24 */ /* 0x001fc8000f8e00ff */
[----:B------:R0:W3:Y:S03]  /*16bd0*/  SYNCS.PHASECHK.TRANS64.TRYWAIT P1, [R6+URZ+0x38810], R3 ;  /* 0x03881003060075a7 */ /* 0x0000e6000802017f */
[----:B---3--:R-:W-:Y:S05]  /*16be0*/  @!P1 NANOSLEEP.SYNCS 0x989680 ;  /* 0x009896800000995d */ /* 0x008fea0003900000 */
[----:B------:R-:W3:Y:S02]  /*16bf0*/  @!P1 SYNCS.PHASECHK.TRANS64 P1, [R6+URZ+0x38810], R3 ;  /* 0x03881003060095a7 */ /* 0x000ee4000802007f */
[----:B---3--:R-:W-:Y:S05]  /*16c00*/  @!P1 BRA `(.L_x_1068) ;  /* 0xfffffffc00ec9947 */ /* 0x008fea000383ffff */
[----:B------:R-:W-:Y:S05]  /*16c10*/  BRA `(.L_x_1242) ;  /* 0xfffffed400307947 */ /* 0x000fea000383ffff */
.L_x_1072:
[----:B----4-:R4:W0:Y:S02]  /*16c20*/  SYNCS.PHASECHK.TRANS64.TRYWAIT P1, [R4+URZ+0x38850], R5 ;  /* 0x03885005040075a7 */ /* 0x010824000802017f */
[----:B0-----:R-:W-:Y:S05]  /*16c30*/  @!P1 NANOSLEEP.SYNCS 0x989680 ;  /* 0x009896800000995d */ /* 0x001fea0003900000 */
[----:B------:R-:W0:Y:S02]  /*16c40*/  @!P1 SYNCS.PHASECHK.TRANS64 P1, [R4+URZ+0x38850], R5 ;  /* 0x03885005040095a7 */ /* 0x000e24000802007f */
[----:B0-----:R-:W-:Y:S05]  /*16c50*/  @!P1 BRA `(.L_x_1072) ;  /* 0xfffffffc00f09947 */ /* 0x001fea000383ffff */
[----:B------:R-:W-:Y:S05]  /*16c60*/  BRA `(.L_x_1071) ;  /* 0xfffffed4003c7947 */ /* 0x000fea000383ffff */
.L_x_1077:
[----:B-1----:R-:W-:-:S04]  /*16c70*/  IMAD.U32 R7, RZ, RZ, UR5 ;  /* 0x00000005ff077e24 */ /* 0x002fc8000f8e00ff */
[----:B------:R1:W2:Y:S03]  /*16c80*/  SYNCS.PHASECHK.TRANS64.TRYWAIT P3, [R7+URZ+0x38830], R6 ;  /* 0x03883006070075a7 */ /* 0x0002a6000806017f */
[----:B--2---:R-:W-:Y:S05]  /*16c90*/  @!P3 NANOSLEEP.SYNCS 0x989680 ;  /* 0x009896800000b95d */ /* 0x004fea0003900000 */
[----:B------:R-:W2:Y:S02]  /*16ca0*/  @!P3 SYNCS.PHASECHK.TRANS64 P3, [R7+URZ+0x38830], R6 ;  /* 0x038830060700b5a7 */ /* 0x000ea4000806007f */
[----:B--2---:R-:W-:Y:S05]  /*16cb0*/  @!P3 BRA `(.L_x_1077) ;  /* 0xfffffffc00ecb947 */ /* 0x004fea000383ffff */
[----:B------:R-:W-:Y:S05]  /*16cc0*/  BRA `(.L_x_1076) ;  /* 0xfffffef800cc7947 */ /* 0x000fea000383ffff */
.L_x_1081:
[----:B-1----:R-:W-:-:S04]  /*16cd0*/  IMAD.U32 R7, RZ, RZ, UR5 ;  /* 0x00000005ff077e24 */ /* 0x002fc8000f8e00ff */
[----:B------:R1:W3:Y:S03]  /*16ce0*/  SYNCS.PHASECHK.TRANS64.TRYWAIT P3, [R7+URZ+0x38850], R6 ;  /* 0x03885006070075a7 */ /* 0x0002e6000806017f */
[----:B---3--:R-:W-:Y:S05]  /*16cf0*/  @!P3 NANOSLEEP.SYNCS 0x989680 ;  /* 0x009896800000b95d */ /* 0x008fea0003900000 */
[----:B------:R-:W3:Y:S02]  /*16d00*/  @!P3 SYNCS.PHASECHK.TRANS64 P3, [R7+URZ+0x38850], R6 ;  /* 0x038850060700b5a7 */ /* 0x000ee4000806007f */
[----:B---3--:R-:W-:Y:S05]  /*16d10*/  @!P3 BRA `(.L_x_1081) ;  /* 0xfffffffc00ecb947 */ /* 0x008fea000383ffff */
[----:B------:R-:W-:Y:S05]  /*16d20*/  BRA `(.L_x_1080) ;  /* 0xfffffefc00487947 */ /* 0x000fea000383ffff */
.L_x_1120:
[----:B------:R-:W2:Y:S01]  /*16d30*/  S2R R4, SR_TID.X ;  /* 0x0000000000047919 */ /* 0x000ea20000002100 */
[----:B------:R-:W-:Y:S01]  /*16d40*/  BSSY B0, `(.L_x_1243) ;  /* 0x000000a000007945 */ /* 0x000fe20003800000 */
[----:B------:R-:W-:Y:S02]  /*16d50*/  IMAD.MOV.U32 R12, RZ, RZ, RZ ;  /* 0x000000ffff0c7224 */ /* 0x000fe400078e00ff */
[----:B0-----:R-:W-:Y:S02]  /*16d60*/  IMAD.MOV.U32 R11, RZ, RZ, 0x1f ;  /* 0x0000001fff0b7424 */ /* 0x001fe400078e00ff */
[----:B------:R-:W-:Y:S01]  /*16d70*/  IMAD.MOV.U32 R15, RZ, RZ, -0x1 ;  /* 0xffffffffff0f7424 */ /* 0x000fe200078e00ff */
[----:B--2---:R-:W-:-:S04]  /*16d80*/  SHF.R.U32.HI R4, RZ, 0x5, R4 ;  /* 0x00000005ff047819 */ /* 0x004fc80000011604 */
[----:B------:R-:W-:-:S05]  /*16d90*/  LOP3.LUT R4, R4, 0x3, RZ, 0xc0, !PT ;  /* 0x0000000304047812 */ /* 0x000fca00078ec0ff */
[----:B------:R-:W-:-:S07]  /*16da0*/  IMAD.MOV.U32 R13, RZ, RZ, R4 ;  /* 0x000000ffff0d7224 */ /* 0x000fce00078e0004 */
[----:B-1----:R-:W-:Y:S05]  /*16db0*/  WARPSYNC.COLLECTIVE R15, `(.L_x_1244) ;  /* 0x000000000f087348 */ /* 0x002fea0003c00000 */
[----:B------:R0:W2:Y:S02]  /*16dc0*/  SHFL.IDX P6, R14, R13, R12, R11 ;  /* 0x0000000c0d0e7389 */ /* 0x0000a400000c000b */
[----:B012---:R-:W-:Y:S01]  /*16dd0*/  ENDCOLLECTIVE ;  /* 0x000000000000791b */ /* 0x007fe20003800000 */
.L_x_1244:
[----:B------:R-:W-:Y:S05]  /*16de0*/  BSYNC B0 ;  /* 0x0000000000007941 */ /* 0x000fea0003800000 */
.L_x_1243:
[----:B------:R-:W-:Y:S05]  /*16df0*/  BRA `(.L_x_1245) ;  /* 0xffffff9400c87947 */ /* 0x000fea000383ffff */
.L_x_1122:
[----:B------:R-:W-:Y:S01]  /*16e00*/  BSSY B0, `(.L_x_1246) ;  /* 0x0000006000007945 */ /* 0x000fe20003800000 */
[----:B------:R-:W-:-:S07]  /*16e10*/  IMAD.MOV.U32 R15, RZ, RZ, -0x1 ;  /* 0xffffffffff0f7424 */ /* 0x000fce00078e00ff */
[----:B012---:R-:W-:Y:S05]  /*16e20*/  WARPSYNC.COLLECTIVE R15, `(.L_x_1247) ;  /* 0x000000000f0c7348 */ /* 0x007fea0003c00000 */
[----:B------:R-:W-:Y:S02]  /*16e30*/  ELECT P6, UR62, PT ;  /* 0x00000000003e782f */ /* 0x000fe400038c0000 */
[----:B------:R-:W-:Y:S01]  /*16e40*/  MOV R14, UR62 ;  /* 0x0000003e000e7c02 */ /* 0x000fe20008000f00 */
[----:B012---:R-:W-:Y:S10]  /*16e50*/  ENDCOLLECTIVE ;  /* 0x000000000000791b */ /* 0x007ff40003800000 */
.L_x_1247:
[----:B------:R-:W-:Y:S05]  /*16e60*/  BSYNC B0 ;  /* 0x0000000000007941 */ /* 0x000fea0003800000 */
.L_x_1246:
[----:B------:R-:W-:Y:S05]  /*16e70*/  BRA `(.L_x_1248) ;  /* 0xffffff9400cc7947 */ /* 0x000fea000383ffff */
.L_x_1124:
[----:B---3--:R3:W4:Y:S02]  /*16e80*/  SYNCS.PHASECHK.TRANS64.TRYWAIT P0, [R0+URZ+0x38840], R2 ;  /* 0x03884002000075a7 */ /* 0x008724000800017f */
[----:B----4-:R-:W-:Y:S05]  /*16e90*/  @!P0 NANOSLEEP.SYNCS 0x989680 ;  /* 0x009896800000895d */ /* 0x010fea0003900000 */
[----:B------:R-:W4:Y:S02]  /*16ea0*/  @!P0 SYNCS.PHASECHK.TRANS64 P0, [R0+URZ+0x38840], R2 ;  /* 0x03884002000085a7 */ /* 0x000f24000800007f */
[----:B----4-:R-:W-:Y:S05]  /*16eb0*/  @!P0 BRA `(.L_x_1124) ;  /* 0xfffffffc00f08947 */ /* 0x010fea000383ffff */
[----:B------:R-:W-:Y:S05]  /*16ec0*/  BRA `(.L_x_1249) ;  /* 0xffffff9800307947 */ /* 0x000fea000383ffff */
.L_x_1128:
[----:B------:R0:W5:Y:S01]  /*16ed0*/  LDL R0, [R1+0x38] ;  /* 0x0000380001007983 */ /* 0x0001620000100800 */
[----:B------:R-:W-:Y:S02]  /*16ee0*/  IMAD.MOV.U32 R13, RZ, RZ, R2 ;  /* 0x000000ffff0d7224 */ /* 0x000fe400078e0002 */
[----:B------:R-:W-:Y:S01]  /*16ef0*/  IMAD.MOV.U32 R12, RZ, RZ, RZ ;  /* 0x000000ffff0c7224 */ /* 0x000fe200078e00ff */
[----:B------:R-:W1:Y:S01]  /*16f00*/  S2R R6, SR_TID.X ;  /* 0x0000000000067919 */ /* 0x000e620000002100 */
[----:B------:R-:W-:Y:S02]  /*16f10*/  IMAD.MOV.U32 R11, RZ, RZ, 0x181f ;  /* 0x0000181fff0b7424 */ /* 0x000fe400078e00ff */
[----:B------:R-:W-:-:S07]  /*16f20*/  IMAD.MOV.U32 R15, RZ, RZ, -0x1 ;  /* 0xffffffffff0f7424 */ /* 0x000fce00078e00ff */
[----:B01---5:R-:W-:Y:S05]  /*16f30*/  WARPSYNC.COLLECTIVE R15, `(.L_x_1250) ;  /* 0x000000000f087348 */ /* 0x023fea0003c00000 */
[----:B------:R2:W3:Y:S02]  /*16f40*/  SHFL.IDX P6, R14, R13, R12, R11 ;  /* 0x0000000c0d0e7389 */ /* 0x0004e400000c000b */
[----:B0123-5:R-:W-:Y:S01]  /*16f50*/  ENDCOLLECTIVE ;  /* 0x000000000000791b */ /* 0x02ffe20003800000 */
.L_x_1250:
[----:B------:R-:W-:Y:S02]  /*16f60*/  IMAD.MOV.U32 R13, RZ, RZ, R3 ;  /* 0x000000ffff0d7224 */ /* 0x000fe400078e0003 */
[----:B------:R-:W-:Y:S01]  /*16f70*/  IMAD.MOV.U32 R4, RZ, RZ, R14 ;  /* 0x000000ffff047224 */ /* 0x000fe200078e000e */
[----:B------:R-:W-:-:S07]  /*16f80*/  LOP3.LUT R6, R6, 0x7f, RZ, 0xc0, !PT ;  /* 0x0000007f06067812 */ /* 0x000fce00078ec0ff */
[----:B------:R-:W-:Y:S05]  /*16f90*/  WARPSYNC.COLLECTIVE R15, `(.L_x_1251) ;  /* 0x000000000f087348 */ /* 0x000fea0003c00000 */
[----:B------:R0:W1:Y:S02]  /*16fa0*/  SHFL.IDX P6, R14, R13, R12, R11 ;  /* 0x0000000c0d0e7389 */ /* 0x00006400000c000b */
[----:B01----:R-:W-:Y:S01]  /*16fb0*/  ENDCOLLECTIVE ;  /* 0x000000000000791b */ /* 0x003fe20003800000 */
.L_x_1251:
[----:B------:R-:W-:-:S05]  /*16fc0*/  SHF.R.U32.HI R6, RZ, 0x3, R6 ;  /* 0x00000003ff067819 */ /* 0x000fca0000011606 */
[----:B------:R-:W-:-:S05]  /*16fd0*/  IMAD R10, R10, 0x40, R6 ;  /* 0x000000400a0a7824 */ /* 0x000fca00078e0206 */
[----:B------:R0:W-:Y:S01]  /*16fe0*/  STL [R1+0x4], R10 ;  /* 0x0000040a01007387 */ /* 0x0001e20000100800 */
[----:B------:R-:W-:Y:S02]  /*16ff0*/  IMAD.MOV.U32 R13, RZ, RZ, R2 ;  /* 0x000000ffff0d7224 */ /* 0x000fe400078e0002 */
[----:B------:R-:W-:Y:S02]  /*17000*/  IMAD.MOV.U32 R12, RZ, RZ, 0x1 ;  /* 0x00000001ff0c7424 */ /* 0x000fe400078e00ff */
[----:B------:R-:W-:-:S07]  /*17010*/  IMAD.MOV.U32 R5, RZ, RZ, R14 ;  /* 0x000000ffff057224 */ /* 0x000fce00078e000e */
[----:B0-----:R-:W-:Y:S05]  /*17020*/  WARPSYNC.COLLECTIVE R15, `(.L_x_1252) ;  /* 0x000000000f087348 */ /* 0x001fea0003c00000 */
[----:B------:R1:W2:Y:S02]  /*17030*/  SHFL.IDX P6, R14, R13, R12, R11 ;  /* 0x0000000c0d0e7389 */ /* 0x0002a400000c000b */
[----:B012---:R-:W-:Y:S01]  /*17040*/  ENDCOLLECTIVE ;  /* 0x000000000000791b */ /* 0x007fe20003800000 */
.L_x_1252:
[----:B------:R-:W-:Y:S02]  /*17050*/  IMAD.MOV.U32 R13, RZ, RZ, R3 ;  /* 0x000000ffff0d7224 */ /* 0x000fe400078e0003 */
[----:B------:R-:W-:-:S07]  /*17060*/  IMAD.MOV.U32 R6, RZ, RZ, R14 ;  /* 0x000000ffff067224 */ /* 0x000fce00078e000e */
[----:B------:R-:W-:Y:S05]  /*17070*/  WARPSYNC.COLLECTIVE R15, `(.L_x_1253) ;  /* 0x000000000f087348 */ /* 0x000fea0003c00000 */
[----:B------:R0:W1:Y:S02]  /*17080*/  SHFL.IDX P6, R14, R13, R12, R11 ;  /* 0x0000000c0d0e7389 */ /* 0x00006400000c000b */
[----:B01----:R-:W-:Y:S01]  /*17090*/  ENDCOLLECTIVE ;  /* 0x000000000000791b */ /* 0x003fe20003800000 */
.L_x_1253:
[----:B------:R-:W-:Y:S02]  /*170a0*/  IMAD.MOV.U32 R13, RZ, RZ, R2 ;  /* 0x000000ffff0d7224 */ /* 0x000fe400078e0002 */
[----:B------:R-:W-:Y:S02]  /*170b0*/  IMAD.MOV.U32 R12, RZ, RZ, 0x2 ;  /* 0x00000002ff0c7424 */ /* 0x000fe400078e00ff */
[----:B------:R-:W-:Y:S02]  /*170c0*/  IMAD R0, R0, R7, RZ ;  /* 0x0000000700007224 */ /* 0x000fe400078e02ff */
[----:B------:R-:W-:-:S03]  /*170d0*/  VIADD R7, R10, 0x10 ;  /* 0x000000100a077836 */ /* 0x000fc60000000000 */
[----:B------:R-:W-:Y:S02]  /*170e0*/  ISETP.GE.AND P1, PT, R10, R0, PT ;  /* 0x000000000a00720c */ /* 0x000fe40003f26270 */
[----:B------:R0:W-:Y:S11]  /*170f0*/  STL [R1+0x50], R7 ;  /* 0x0000500701007387 */ /* 0x0001f60000100800 */
        /* <DEDUP_REMOVED lines=8> */
[----:B------:R1:W-:Y:S01]  /*17180*/  @!P1 LDGSTS.E.BYPASS.LTC128B.128 [R8+0x20400], desc[UR38][R4.64], !P0 ;  /* 0x2040000004089fae */ /* 0x0003e2000c101d66 */
[----:B------:R-:W-:Y:S01]  /*17190*/  ISETP.GE.AND P1, PT, R7, R0, PT ;  /* 0x000000000700720c */ /* 0x000fe20003f26270 */
[----:B0-----:R-:W-:-:S05]  /*171a0*/  VIADD R7, R10, 0x20 ;  /* 0x000000200a077836 */ /* 0x001fca0000000000 */
[----:B------:R0:W-:Y:S01]  /*171b0*/  STL [R1+0x5c], R7 ;  /* 0x00005c0701007387 */ /* 0x0001e20000100800 */
[----:B-1----:R-:W-:-:S07]  /*171c0*/  IMAD.MOV.U32 R4, RZ, RZ, R14 ;  /* 0x000000ffff047224 */ /* 0x002fce00078e000e */
[----:B0-----:R-:W-:Y:S05]  /*171d0*/  WARPSYNC.COLLECTIVE R15, `(.L_x_1254) ;  /* 0x000000000f087348 */ /* 0x001fea0003c00000 */
[----:B------:R1:W2:Y:S02]  /*171e0*/  SHFL.IDX P6, R14, R13, R12, R11 ;  /* 0x0000000c0d0e7389 */ /* 0x0002a400000c000b */
[----:B012---:R-:W-:Y:S01]  /*171f0*/  ENDCOLLECTIVE ;  /* 0x000000000000791b */ /* 0x007fe20003800000 */
.L_x_1254:
[----:B------:R-:W-:-:S05]  /*17200*/  @!P1 LEA R5, P2, R9, R4, 0x1 ;  /* 0x0000000409059211 */ /* 0x000fca00078408ff */
[----:B------:R-:W-:-:S05]  /*17210*/  @!P1 IMAD.X R4, RZ, RZ, R6, P2 ;  /* 0x000000ffff049224 */ /* 0x000fca00010e0606 */
[----:B------:R-:W-:Y:S01]  /*17220*/  @!P1 LOP3.LUT R5, R5, R4, RZ, 0x3c, !PT ;  /* 0x0000000405059212 */ /* 0x000fe200078e3cff */
[----:B------:R-:W-:-:S03]  /*17230*/  IMAD.MOV.U32 R13, RZ, RZ, R3 ;  /* 0x000000ffff0d7224 */ /* 0x000fc600078e0003 */
[----:B------:R-:W-:-:S04]  /*17240*/  @!P1 LOP3.LUT R4, R5, R4, RZ, 0x3c, !PT ;  /* 0x0000000405049212 */ /* 0x000fc800078e3cff */
[----:B------:R-:W-:Y:S01]  /*17250*/  @!P1 LOP3.LUT R5, R5, R4, RZ, 0x3c, !PT ;  /* 0x0000000405059212 */ /* 0x000fe200078e3cff */
[----:B------:R-:W-:-:S07]  /*17260*/  IMAD.MOV.U32 R6, RZ, RZ, R14 ;  /* 0x000000ffff067224 */ /* 0x000fce00078e000e */
[----:B------:R-:W-:Y:S05]  /*17270*/  WARPSYNC.COLLECTIVE R15, `(.L_x_1255) ;  /* 0x000000000f087348 */ /* 0x000fea0003c00000 */
[----:B------:R0:W1:Y:S02]  /*17280*/  SHFL.IDX P6, R14, R13, R12, R11 ;  /* 0x0000000c0d0e7389 */ /* 0x00006400000c000b */
[----:B01----:R-:W-:Y:S01]  /*17290*/  ENDCOLLECTIVE ;  /* 0x000000000000791b */ /* 0x003fe20003800000 */
.L_x_1255:
[----:B------:R-:W-:Y:S01]  /*172a0*/  @!PT LDS RZ, [RZ] ;  /* 0x00000000fffff984 */ /* 0x000fe20000000800 */
[----:B------:R-:W-:Y:S01]  /*172b0*/  @!PT LDS RZ, [RZ] ;  /* 0x00000000fffff984 */ /* 0x000fe20000000800 */
[----:B------:R-:W-:Y:S01]  /*172c0*/  @!PT LDS RZ, [RZ] ;  /* 0x00000000fffff984 */ /* 0x000fe20000000800 */
[----:B------:R0:W-:Y:S01]  /*172d0*/  @!P1 LDGSTS.E.BYPASS.LTC128B.128 [R8+0x20c00], desc[UR38][R4.64], !P0 ;  /* 0x20c0000004089fae */ /* 0x0001e2000c101d66 */
[----:B------:R-:W-:Y:S01]  /*172e0*/  ISETP.GE.AND P1, PT, R7, R0, PT ;  /* 0x000000000700720c */ /* 0x000fe20003f26270 */
[----:B------:R-:W-:Y:S02]  /*172f0*/  IMAD.MOV.U32 R13, RZ, RZ, R2 ;  /* 0x000000ffff0d7224 */ /* 0x000fe400078e0002 */
[----:B------:R-:W-:Y:S02]  /*17300*/  IMAD.MOV.U32 R12, RZ, RZ, 0x3 ;  /* 0x00000003ff0c7424 */ /* 0x000fe400078e00ff */
[----:B0-----:R-:W-:-:S08]  /*17310*/  IMAD.MOV.U32 R4, RZ, RZ, R14 ;  /* 0x000000ffff047224 */ /* 0x001fd000078e000e */
[----:B------:R-:W-:Y:S05]  /*17320*/  WARPSYNC.COLLECTIVE R15, `(.L_x_1256) ;  /* 0x000000000f087348 */ /* 0x000fea0003c00000 */
[----:B------:R0:W1:Y:S02]  /*17330*/  SHFL.IDX P6, R14, R13, R12, R11 ;  /* 0x0000000c0d0e7389 */ /* 0x00006400000c000b */
[----:B01----:R-:W-:Y:S01]  /*17340*/  ENDCOLLECTIVE ;  /* 0x000000000000791b */ /* 0x003fe20003800000 */
.L_x_1256:
        /* <DEDUP_REMOVED lines=9> */
[----:B------:R0:W-:Y:S02]  /*173e0*/  @!P1 LDGSTS.E.BYPASS.LTC128B.128 [R8+0x21400], desc[UR38][R4.64], !P0 ;  /* 0x2140000004089fae */ /* 0x0001e4000c101d66 */
[----:B0-----:R-:W-:-:S07]  /*173f0*/  IMAD.MOV.U32 R4, RZ, RZ, R14 ;  /* 0x000000ffff047224 */ /* 0x001fce00078e000e */
[----:B------:R-:W-:Y:S05]  /*17400*/  WARPSYNC.COLLECTIVE R15, `(.L_x_1257) ;  /* 0x000000000f087348 */ /* 0x000fea0003c00000 */
[----:B------:R0:W1:Y:S02]  /*17410*/  SHFL.IDX P6, R14, R13, R12, R11 ;  /* 0x0000000c0d0e7389 */ /* 0x00006400000c000b */
[----:B01----:R-:W-:Y:S01]  /*17420*/  ENDCOLLECTIVE ;  /* 0x000000000000791b */ /* 0x003fe20003800000 */
.L_x_1257:
[----:B------:R-:W-:Y:S01]  /*17430*/  IMAD.MOV.U32 R3, RZ, RZ, R14 ;  /* 0x000000ffff037224 */ /* 0x000fe200078e000e */
[----:B------:R-:W-:Y:S06]  /*17440*/  BRA `(.L_x_1258) ;  /* 0xffffff9c006c7947 */ /* 0x000fec000383ffff */
.L_x_1132:
[----:B------:R-:W2:Y:S04]  /*17450*/  LDL.LU R12, [R1+0x38] ;  /* 0x00003800010c7983 */ /* 0x000ea80000300800 */
[----:B------:R-:W3:Y:S04]  /*17460*/  LDL.LU R11, [R1+0x4] ;  /* 0x00000400010b7983 */ /* 0x000ee80000300800 */
[----:B------:R-:W4:Y:S04]  /*17470*/  LDL.LU R9, [R1+0x50] ;  /* 0x0000500001097983 */ /* 0x000f280000300800 */
[----:B------:R-:W5:Y:S01]  /*17480*/  LDL.LU R8, [R1+0x5c] ;  /* 0x00005c0001087983 */ /* 0x000f620000300800 */
[----:B------:R-:W-:Y:S01]  /*17490*/  LOP3.LUT R19, R19, 0xffffffdf, RZ, 0xc0, !PT ;  /* 0xffffffdf13137812 */ /* 0x000fe200078ec0ff */
[----:B------:R-:W-:Y:S01]  /*174a0*/  BSSY B0, `(.L_x_1259) ;  /* 0x0000015000007945 */ /* 0x000fe20003800000 */
[----:B------:R-:W-:-:S02]  /*174b0*/  IMAD.MOV.U32 R13, RZ, RZ, R4 ;  /* 0x000000ffff0d7224 */ /* 0x000fc400078e0004 */
[----:B------:R-:W-:Y:S02]  /*174c0*/  IMAD.MOV.U32 R15, RZ, RZ, -0x1 ;  /* 0xffffffffff0f7424 */ /* 0x000fe400078e00ff */
[----:B--2---:R-:W-:Y:S02]  /*174d0*/  IMAD R7, R12, R7, RZ ;  /* 0x000000070c077224 */ /* 0x004fe400078e02ff */
[----:B------:R-:W-:-:S03]  /*174e0*/  IMAD.MOV.U32 R12, RZ, RZ, RZ ;  /* 0x000000ffff0c7224 */ /* 0x000fc600078e00ff */
[-C--:B---3--:R-:W-:Y:S01]  /*174f0*/  ISETP.GE.AND P2, PT, R11, R7.reuse, PT ;  /* 0x000000070b00720c */ /* 0x088fe20003f46270 */
[----:B------:R-:W-:Y:S01]  /*17500*/  IMAD.MOV.U32 R11, RZ, RZ, 0x181f ;  /* 0x0000181fff0b7424 */ /* 0x000fe200078e00ff */
[-C--:B----4-:R-:W-:Y:S02]  /*17510*/  ISETP.GE.AND P3, PT, R9, R7.reuse, PT ;  /* 0x000000070900720c */ /* 0x090fe40003f66270 */
[----:B-----5:R-:W-:-:S09]  /*17520*/  ISETP.GE.AND P4, PT, R8, R7, PT ;  /* 0x000000070800720c */ /* 0x020fd20003f86270 */
[----:B------:R-:W-:-:S04]  /*17530*/  @!P2 LOP3.LUT R2, R5, 0x40, RZ, 0xc0, !PT ;  /* 0x000000400502a812 */ /* 0x000fc800078ec0ff */
[----:B------:R-:W-:-:S04]  /*17540*/  @!P2 SHF.R.U32.HI R2, RZ, 0x2, R2 ;  /* 0x00000002ff02a819 */ /* 0x000fc80000011602 */
[----:B------:R-:W-:Y:S02]  /*17550*/  @!P2 ISETP.NE.U32.AND P6, PT, R2, RZ, PT ;  /* 0x000000ff0200a20c */ /* 0x000fe40003fc5070 */
[----:B------:R-:W-:-:S04]  /*17560*/  @!P2 LOP3.LUT R2, R6, 0x80, RZ, 0xc0, !PT ;  /* 0x000000800602a812 */ /* 0x000fc800078ec0ff */
[----:B------:R-:W-:-:S07]  /*17570*/  @!P2 SHF.R.U32.HI R2, RZ, 0x3, R2 ;  /* 0x00000003ff02a819 */ /* 0x000fce0000011602 */
[----:B------:R-:W-:Y:S02]  /*17580*/  @P6 LOP3.LUT R19, R19, 0x20, RZ, 0xfc, !PT ;  /* 0x0000002013136812 */ /* 0x000fe400078efcff */
[----:B------:R-:W-:Y:S02]  /*17590*/  @!P2 ISETP.NE.U32.AND P6, PT, R2, RZ, PT ;  /* 0x000000ff0200a20c */ /* 0x000fe40003fc5070 */
[----:B------:R-:W-:-:S11]  /*175a0*/  LOP3.LUT R19, R19, 0xffffffef, RZ, 0xc0, !PT ;  /* 0xffffffef13137812 */ /* 0x000fd600078ec0ff */
[----:B------:R-:W-:-:S07]  /*175b0*/  @P6 LOP3.LUT R19, R19, 0x10, RZ, 0xfc, !PT ;  /* 0x0000001013136812 */ /* 0x000fce00078efcff */
[----:B------:R-:W-:Y:S05]  /*175c0*/  WARPSYNC.COLLECTIVE R15, `(.L_x_1260) ;  /* 0x000000000f087348 */ /* 0x000fea0003c00000 */
[----:B------:R0:W1:Y:S02]  /*175d0*/  SHFL.IDX P6, R14, R13, R12, R11 ;  /* 0x0000000c0d0e7389 */ /* 0x00006400000c000b */
[----:B01----:R-:W-:Y:S01]  /*175e0*/  ENDCOLLECTIVE ;  /* 0x000000000000791b */ /* 0x003fe20003800000 */
.L_x_1260:
[----:B------:R-:W-:Y:S05]  /*175f0*/  BSYNC B0 ;  /* 0x0000000000007941 */ /* 0x000fea0003800000 */
.L_x_1259:
[----:B------:R0:W-:Y:S04]  /*17600*/  STL [R1+0x74], R7 ;  /* 0x0000740701007387 */ /* 0x0001e80000100800 */
[----:B0-----:R0:W5:Y:S01]  /*17610*/  LDL R7, [R1+0x14] ;  /* 0x0000140001077983 */ /* 0x0011620000100800 */
[----:B------:R-:W-:Y:S01]  /*17620*/  IMAD.MOV.U32 R13, RZ, RZ, R0 ;  /* 0x000000ffff0d7224 */ /* 0x000fe200078e0000 */
[----:B------:R-:W-:Y:S01]  /*17630*/  LOP3.LUT R19, R19, 0xffff7fff, RZ, 0xc0, !PT ;  /* 0xffff7fff13137812 */ /* 0x000fe200078ec0ff */
[----:B------:R-:W-:Y:S02]  /*17640*/  IMAD.MOV.U32 R12, RZ, RZ, RZ ;  /* 0x000000ffff0c7224 */ /* 0x000fe400078e00ff */
[----:B------:R-:W-:Y:S01]  /*17650*/  IMAD.MOV.U32 R11, RZ, RZ, 0x181f ;  /* 0x0000181fff0b7424 */ /* 0x000fe200078e00ff */
[----:B------:R-:W-:Y:S01]  /*17660*/  @P0 LOP3.LUT R19, R19, 0x8000, RZ, 0xfc, !PT ;  /* 0x0000800013130812 */ /* 0x000fe200078efcff */
[----:B------:R-:W-:-:S02]  /*17670*/  IMAD.MOV.U32 R15, RZ, RZ, -0x1 ;  /* 0xffffffffff0f7424 */ /* 0x000fc400078e00ff */
[----:B------:R-:W-:Y:S01]  /*17680*/  IMAD.MOV.U32 R2, RZ, RZ, R14 ;  /* 0x000000ffff027224 */ /* 0x000fe200078e000e */
[----:B0-----:R-:W-:-:S13]  /*17690*/  LOP3.LUT P0, RZ, R19, 0x8, RZ, 0xc0, !PT ;  /* 0x0000000813ff7812 */ /* 0x001fda000780c0ff */
[----:B-----5:R-:W-:Y:S05]  /*176a0*/  WARPSYNC.COLLECTIVE R15, `(.L_x_1261) ;  /* 0x000000000f087348 */ /* 0x020fea0003c00000 */
[----:B------:R0:W1:Y:S02]  /*176b0*/  SHFL.IDX P6, R14, R13, R12, R11 ;  /* 0x0000000c0d0e7389 */ /* 0x00006400000c000b */
[----:B01---5:R-:W-:Y:S01]  /*176c0*/  ENDCOLLECTIVE ;  /* 0x000000000000791b */ /* 0x023fe20003800000 */
.L_x_1261:
[----:B------:R-:W-:-:S04]  /*176d0*/  LOP3.LUT R19, R19, 0xffffbfff, RZ, 0xc0, !PT ;  /* 0xffffbfff13137812 */ /* 0x000fc800078ec0ff */
[----:B------:R-:W-:-:S04]  /*176e0*/  @P1 LOP3.LUT R19, R19, 0x4000, RZ, 0xfc, !PT ;  /* 0x0000400013131812 */ /* 0x000fc800078efcff */
[C---:B------:R-:W-:Y:S02]  /*176f0*/  LOP3.LUT P1, RZ, R19.reuse, 0x4, RZ, 0xc0, !PT ;  /* 0x0000000413ff7812 */ /* 0x040fe4000782c0ff */
[----:B------:R-:W-:Y:S01]  /*17700*/  LOP3.LUT R19, R19, 0xffffdfff, RZ, 0xc0, !PT ;  /* 0xffffdfff13137812 */ /* 0x000fe200078ec0ff */
[----:B------:R-:W-:-:S03]  /*17710*/  IMAD.MOV.U32 R13, RZ, RZ, R4 ;  /* 0x000000ffff0d7224 */ /* 0x000fc600078e0004 */
[----:B------:R-:W-:Y:S01]  /*17720*/  @P3 LOP3.LUT R19, R19, 0x2000, RZ, 0xfc, !PT ;  /* 0x0000200013133812 */ /* 0x000fe200078efcff */
[----:B------:R-:W-:-:S03]  /*17730*/  IMAD.MOV.U32 R12, RZ, RZ, 0x1 ;  /* 0x00000001ff0c7424 */ /* 0x000fc600078e00ff */
[C---:B------:R-:W-:Y:S02]  /*17740*/  LOP3.LUT P3, RZ, R19.reuse, 0x2, RZ, 0xc0, !PT ;  /* 0x0000000213ff7812 */ /* 0x040fe4000786c0ff */
[----:B------:R-:W-:Y:S01]  /*17750*/  LOP3.LUT R19, R19, 0xfffffbff, RZ, 0xc0, !PT ;  /* 0xfffffbff13137812 */ /* 0x000fe200078ec0ff */
[----:B------:R-:W-:-:S03]  /*17760*/  IMAD.MOV.U32 R3, RZ, RZ, R14 ;  /* 0x000000ffff037224 */ /* 0x000fc600078e000e */
[----:B------:R-:W-:Y:S02]  /*17770*/  @P4 LOP3.LUT R19, R19, 0x400, RZ, 0xfc, !PT ;  /* 0x0000040013134812 */ /* 0x000fe400078efcff */
[----:B------:R-:W-:Y:S02]  /*17780*/  @!P2 LEA R3, P6, R10, R3, 0x1 ;  /* 0x000000030a03a211 */ /* 0x000fe400078c08ff */
[----:B------:R-:W-:-:S03]  /*17790*/  LOP3.LUT P4, RZ, R19, 0x10, RZ, 0xc0, !PT ;  /* 0x0000001013ff7812 */ /* 0x000fc6000788c0ff */
[----:B------:R-:W-:Y:S01]  /*177a0*/  @!P2 IMAD.X R2, RZ, RZ, R2, P6 ;  /* 0x000000ffff02a224 */ /* 0x000fe200030e0602 */
[----:B------:R-:W-:-:S04]  /*177b0*/  LOP3.LUT P6, RZ, R19, 0x20, RZ, 0xc0, !PT ;  /* 0x0000002013ff7812 */ /* 0x000fc800078cc0ff */
[----:B------:R-:W-:-:S04]  /*177c0*/  @!P2 LOP3.LUT R3, R3, R2, RZ, 0x3c, !PT ;  /* 0x000000020303a212 */ /* 0x000fc800078e3cff */
[----:B------:R-:W-:-:S04]  /*177d0*/  @!P2 LOP3.LUT R2, R3, R2, RZ, 0x3c, !PT ;  /* 0x000000020302a212 */ /* 0x000fc800078e3cff */
[----:B------:R-:W-:-:S05]  /*177e0*/  @!P2 LOP3.LUT R3, R3, R2, RZ, 0x3c, !PT ;  /* 0x000000020303a212 */ /* 0x000fca00078e3cff */
[----:B------:R-:W-:Y:S01]  /*177f0*/  @!PT LDS RZ, [RZ] ;  /* 0x00000000fffff984 */ /* 0x000fe20000000800 */
[----:B------:R-:W-:Y:S01]  /*17800*/  @!PT LDS RZ, [RZ] ;  /* 0x00000000fffff984 */ /* 0x000fe20000000800 */
[----:B------:R-:W-:Y:S01]  /*17810*/  @!PT LDS RZ, [RZ] ;  /* 0x00000000fffff984 */ /* 0x000fe20000000800 */
[----:B------:R0:W-:Y:S01]  /*17820*/  @!P2 LDGSTS.E.BYPASS.LTC128B.128 [R7+0x26400], desc[UR38][R2.64], !P0 ;  /* 0x264000000207afae */ /* 0x0001e2000c101d66 */
[----:B------:R-:W-:-:S03]  /*17830*/  LOP3.LUT P0, RZ, R19, 0x8000, RZ, 0xc0, !PT ;  /* 0x0000800013ff7812 */ /* 0x000fc6000780c0ff */
[----:B------:R0:W-:Y:S01]  /*17840*/  @!P2 LDGSTS.E.BYPASS.LTC128B.128 [R7+0x28400], desc[UR38][R2.64+0x80], !P1 ;  /* 0x284000800207afae */ /* 0x0001e2000c901d66 */
[----:B------:R-:W-:-:S03]  /*17850*/  LOP3.LUT P1, RZ, R19, 0x4000, RZ, 0xc0, !PT ;  /* 0x0000400013ff7812 */ /* 0x000fc6000782c0ff */
[----:B------:R0:W-:Y:S01]  /*17860*/  @!P2 LDGSTS.E.BYPASS.LTC128B.128 [R7+0x2a400], desc[UR38][R2.64+0x100], !P3 ;  /* 0x2a4001000207afae */ /* 0x0001e2000d901d66 */
[C---:B------:R-:W-:Y:S02]  /*17870*/  LOP3.LUT P3, RZ, R19.reuse, 0x2000, RZ, 0xc0, !PT ;  /* 0x0000200013ff7812 */ /* 0x040fe4000786c0ff */
[----:B------:R-:W-:Y:S01]  /*17880*/  LOP3.LUT R19, R19, 0xfffff7ff, RZ, 0xc0, !PT ;  /* 0xfffff7ff13137812 */ /* 0x000fe200078ec0ff */
[----:B------:R0:W-:Y:S03]  /*17890*/  @!P2 LDGSTS.E.BYPASS.LTC128B.128 [R7+0x2c400], desc[UR38][R2.64+0x180], !P5 ;  /* 0x2c4001800207afae */ /* 0x0001e6000e901d66 */
[----:B------:R-:W-:Y:S01]  /*178a0*/  @P5 LOP3.LUT R19, R19, 0x800, RZ, 0xfc, !PT ;  /* 0x0000080013135812 */ /* 0x000fe200078efcff */
[----:B------:R0:W-:Y:S03]  /*178b0*/  @!P2 LDGSTS.E.BYPASS.LTC128B.128 [R7+0x2e400], desc[UR38][R2.64+0x200], !P0 ;  /* 0x2e4002000207afae */ /* 0x0001e6000c101d66 */
[C---:B------:R-:W-:Y:S01]  /*178c0*/  LOP3.LUT P5, RZ, R19.reuse, 0x4, RZ, 0xc0, !PT ;  /* 0x0000000413ff7812 */ /* 0x040fe200078ac0ff */
[----:B------:R0:W-:Y:S01]  /*178d0*/  @!P2 LDGSTS.E.BYPASS.LTC128B.128 [R7+0x30400], desc[UR38][R2.64+0x280], !P1 ;  /* 0x304002800207afae */ /* 0x0001e2000c901d66 */
[----:B------:R-:W-:-:S02]  /*178e0*/  LOP3.LUT R19, R19, 0xffffefff, RZ, 0xc0, !PT ;  /* 0xffffefff13137812 */ /* 0x000fc400078ec0ff */
[----:B------:R-:W-:Y:S01]  /*178f0*/  @!P3 LOP3.LUT R8, R6, 0x80, RZ, 0xc0, !PT ;  /* 0x000000800608b812 */ /* 0x000fe200078ec0ff */
[----:B------:R0:W-:Y:S01]  /*17900*/  @!P2 LDGSTS.E.BYPASS.LTC128B.128 [R7+0x32400], desc[UR38][R2.64+0x300], P6 ;  /* 0x324003000207afae */ /* 0x0001e2000b101d66 */
[----:B------:R-:W-:Y:S02]  /*17910*/  @!P3 LOP3.LUT R9, R5, 0x40, RZ, 0xc0, !PT ;  /* 0x000000400509b812 */ /* 0x000fe400078ec0ff */
[----:B------:R-:W-:-:S07]  /*17920*/  @!P3 SHF.R.U32.HI R8, RZ, 0x3, R8 ;  /* 0x00000003ff08b819 */ /* 0x000fce0000011608 */
[----:B0-----:R-:W-:Y:S05]  /*17930*/  WARPSYNC.COLLECTIVE R15, `(.L_x_1262) ;  /* 0x000000000f087348 */ /* 0x001fea0003c00000 */
[----:B------:R1:W2:Y:S02]  /*17940*/  SHFL.IDX P6, R14, R13, R12, R11 ;  /* 0x0000000c0d0e7389 */ /* 0x0002a400000c000b */
[----:B012---:R-:W-:Y:S01]  /*17950*/  ENDCOLLECTIVE ;  /* 0x000000000000791b */ /* 0x007fe20003800000 */
.L_x_1262:
[----:B------:R-:W-:Y:S01]  /*17960*/  @!P3 SHF.R.U32.HI R9, RZ, 0x2, R9 ;  /* 0x00000002ff09b819 */ /* 0x000fe20000011609 */
[----:B------:R-:W-:Y:S01]  /*17970*/  @!PT LDS RZ, [RZ] ;  /* 0x00000000fffff984 */ /* 0x000fe20000000800 */
[----:B------:R-:W-:Y:S01]  /*17980*/  @!PT LDS RZ, [RZ] ;  /* 0x00000000fffff984 */ /* 0x000fe20000000800 */
[----:B------:R-:W-:Y:S01]  /*17990*/  @!PT LDS RZ, [RZ] ;  /* 0x00000000fffff984 */ /* 0x000fe20000000800 */
[----:B------:R0:W-:Y:S01]  /*179a0*/  @!P2 LDGSTS.E.BYPASS.LTC128B.128 [R7+0x34400], desc[UR38][R2.64+0x380], P4 ;  /* 0x344003800207afae */ /* 0x0001e2000a101d66 */
[----:B------:R-:W-:Y:S02]  /*179b0*/  @!P3 ISETP.NE.U32.AND P4, PT, R8, RZ, PT ;  /* 0x000000ff0800b20c */ /* 0x000fe40003f85070 */
[----:B------:R-:W-:Y:S02]  /*179c0*/  @!P3 ISETP.NE.U32.AND P2, PT, R9, RZ, PT ;  /* 0x000000ff0900b20c */ /* 0x000fe40003f45070 */
[----:B------:R-:W-:-:S04]  /*179d0*/  @P5 LOP3.LUT R19, R19, 0x1000, RZ, 0xfc, !PT ;  /* 0x0000100013135812 */ /* 0x000fc800078efcff */
[C---:B------:R-:W-:Y:S01]  /*179e0*/  LOP3.LUT P5, RZ, R19.reuse, 0x8, RZ, 0xc0, !PT ;  /* 0x0000000813ff7812 */ /* 0x040fe200078ac0ff */
[----:B------:R-:W-:Y:S01]  /*179f0*/  IMAD.MOV.U32 R13, RZ, RZ, R0 ;  /* 0x000000ffff0d7224 */ /* 0x000fe200078e0000 */
[----:B------:R-:W-:-:S05]  /*17a00*/  LOP3.LUT R19, R19, 0xffffffdf, RZ, 0xc0, !PT ;  /* 0xffffffdf13137812 */ /* 0x000fca00078ec0ff */
[----:B------:R-:W-:Y:S01]  /*17a10*/  @P2 LOP3.LUT R19, R19, 0x20, RZ, 0xfc, !PT ;  /* 0x0000002013132812 */ /* 0x000fe200078efcff */
[----:B0-----:R-:W-:-:S07]  /*17a20*/  IMAD.MOV.U32 R8, RZ, RZ, R14 ;  /* 0x000000ffff087224 */ /* 0x001fce00078e000e */
[----:B------:R-:W-:Y:S05]  /*17a30*/  WARPSYNC.COLLECTIVE R15, `(.L_x_1263) ;  /* 0x000000000f087348 */ /* 0x000fea0003c00000 */
[----:B------:R0:W1:Y:S02]  /*17a40*/  SHFL.IDX P6, R14, R13, R12, R11 ;  /* 0x0000000c0d0e7389 */ /* 0x00006400000c000b */
[----:B01----:R-:W-:Y:S01]  /*17a50*/  ENDCOLLECTIVE ;  /* 0x000000000000791b */ /* 0x003fe20003800000 */
.L_x_1263:
[----:B------:R-:W-:Y:S02]  /*17a60*/  IMAD.MOV.U32 R13, RZ, RZ, R4 ;  /* 0x000000ffff0d7224 */ /* 0x000fe400078e0004 */
[----:B------:R-:W-:Y:S01]  /*17a70*/  IMAD.MOV.U32 R12, RZ, RZ, 0x2 ;  /* 0x00000002ff0c7424 */ /* 0x000fe200078e00ff */
[----:B------:R-:W-:Y:S02]  /*17a80*/  @!P3 LEA R21, P2, R10, R14, 0x1 ;  /* 0x0000000e0a15b211 */ /* 0x000fe400078408ff */
[----:B------:R-:W-:-:S03]  /*17a90*/  LOP3.LUT P6, RZ, R19, 0x20, RZ, 0xc0, !PT ;  /* 0x0000002013ff7812 */ /* 0x000fc600078cc0ff */
[----:B------:R-:W-:Y:S01]  /*17aa0*/  @!P3 IMAD.X R8, RZ, RZ, R8, P2 ;  /* 0x000000ffff08b224 */ /* 0x000fe200010e0608 */
[----:B------:R-:W-:Y:S01]  /*17ab0*/  LOP3.LUT P2, RZ, R19, 0x2, RZ, 0xc0, !PT ;  /* 0x0000000213ff7812 */ /* 0x000fe2000784c0ff */
[----:B------:R-:W-:Y:S02]  /*17ac0*/  @!P3 IMAD.MOV.U32 R2, RZ, RZ, R21 ;  /* 0x000000ffff02b224 */ /* 0x000fe400078e0015 */
[----:B------:R-:W-:-:S05]  /*17ad0*/  @!P3 IMAD.MOV.U32 R3, RZ, RZ, R8 ;  /* 0x000000ffff03b224 */ /* 0x000fca00078e0008 */
[----:B------:R-:W-:Y:S01]  /*17ae0*/  @!PT LDS RZ, [RZ] ;  /* 0x00000000fffff984 */ /* 0x000fe20000000800 */
[----:B------:R-:W-:Y:S01]  /*17af0*/  @!PT LDS RZ, [RZ] ;  /* 0x00000000fffff984 */ /* 0x000fe20000000800 */
[----:B------:R-:W-:Y:S01]  /*17b00*/  @!PT LDS RZ, [RZ] ;  /* 0x00000000fffff984 */ /* 0x000fe20000000800 */
[----:B------:R0:W-:Y:S01]  /*17b10*/  @!P3 LDGSTS.E.BYPASS.LTC128B.128 [R7+0x26c00], desc[UR38][R2.64], !P5 ;  /* 0x26c000000207bfae */ /* 0x0001e2000e901d66 */
[----:B------:R-:W-:-:S13]  /*17b20*/  LOP3.LUT P5, RZ, R19, 0x1000, RZ, 0xc0, !PT ;  /* 0x0000100013ff7812 */ /* 0x000fda00078ac0ff */
[----:B------:R0:W-:Y:S01]  /*17b30*/  @!P3 LDGSTS.E.BYPASS.LTC128B.128 [R7+0x28c00], desc[UR38][R2.64+0x80], !P5 ;  /* 0x28c000800207bfae */ /* 0x0001e2000e901d66 */
[C---:B------:R-:W-:Y:S02]  /*17b40*/  LOP3.LUT P5, RZ, R19.reuse, 0x800, RZ, 0xc0, !PT ;  /* 0x0000080013ff7812 */ /* 0x040fe400078ac0ff */
[----:B------:R-:W-:Y:S01]  /*17b50*/  LOP3.LUT R19, R19, 0xffffff7f, RZ, 0xc0, !PT ;  /* 0xffffff7f13137812 */ /* 0x000fe200078ec0ff */
[----:B------:R0:W-:Y:S03]  /*17b60*/  @!P3 LDGSTS.E.BYPASS.LTC128B.128 [R7+0x2ac00], desc[UR38][R2.64+0x100], !P2 ;  /* 0x2ac001000207bfae */ /* 0x0001e6000d101d66 */
[----:B------:R-:W-:-:S04]  /*17b70*/  @P2 LOP3.LUT R19, R19, 0x80, RZ, 0xfc, !PT ;  /* 0x0000008013132812 */ /* 0x000fc800078efcff */
[C---:B------:R-:W-:Y:S02]  /*17b80*/  LOP3.LUT P2, RZ, R19.reuse, 0x4, RZ, 0xc0, !PT ;  /* 0x0000000413ff7812 */ /* 0x040fe4000784c0ff */
[----:B------:R-:W-:Y:S01]  /*17b90*/  LOP3.LUT R19, R19, 0xfffffeff, RZ, 0xc0, !PT ;  /* 0xfffffeff13137812 */ /* 0x000fe200078ec0ff */
[----:B------:R0:W-:Y:S04]  /*17ba0*/  @!P3 LDGSTS.E.BYPASS.LTC128B.128 [R7+0x2cc00], desc[UR38][R2.64+0x180], !P5 ;  /* 0x2cc001800207bfae */ /* 0x0001e8000e901d66 */
[----:B------:R0:W-:Y:S04]  /*17bb0*/  @!P3 LDGSTS.E.BYPASS.LTC128B.128 [R7+0x2ec00], desc[UR38][R2.64+0x200], !P0 ;  /* 0x2ec002000207bfae */ /* 0x0001e8000c101d66 */
[----:B------:R0:W-:Y:S02]  /*17bc0*/  @!P3 LDGSTS.E.BYPASS.LTC128B.128 [R7+0x30c00], desc[UR38][R2.64+0x280], !P1 ;  /* 0x30c002800207bfae */ /* 0x0001e4000c901d66 */
[----:B------:R-:W-:-:S02]  /*17bd0*/  @P2 LOP3.LUT R19, R19, 0x100, RZ, 0xfc, !PT ;  /* 0x0000010013132812 */ /* 0x000fc400078efcff */
[----:B------:R0:W-:Y:S02]  /*17be0*/  @!P3 LDGSTS.E.BYPASS.LTC128B.128 [R7+0x32c00], desc[UR38][R2.64+0x300], P6 ;  /* 0x32c003000207bfae */ /* 0x0001e4000b101d66 */
[----:B------:R-:W-:-:S13]  /*17bf0*/  LOP3.LUT P2, RZ, R19, 0x8, RZ, 0xc0, !PT ;  /* 0x0000000813ff7812 */ /* 0x000fda000784c0ff */
[----:B0-----:R-:W-:Y:S05]  /*17c00*/  WARPSYNC.COLLECTIVE R15, `(.L_x_1264) ;  /* 0x000000000f087348 */ /* 0x001fea0003c00000 */
[----:B------:R1:W2:Y:S02]  /*17c10*/  SHFL.IDX P6, R14, R13, R12, R11 ;  /* 0x0000000c0d0e7389 */ /* 0x0002a400000c000b */
[----:B012---:R-:W-:Y:S01]  /*17c20*/  ENDCOLLECTIVE ;  /* 0x000000000000791b */ /* 0x007fe20003800000 */
.L_x_1264:
[----:B------:R-:W-:Y:S01]  /*17c30*/  LOP3.LUT R19, R19, 0xfffffdff, RZ, 0xc0, !PT ;  /* 0xfffffdff13137812 */ /* 0x000fe200078ec0ff */
[----:B------:R-:W-:Y:S01]  /*17c40*/  @!PT LDS RZ, [RZ] ;  /* 0x00000000fffff984 */ /* 0x000fe20000000800 */
[----:B------:R-:W-:Y:S01]  /*17c50*/  @!PT LDS RZ, [RZ] ;  /* 0x00000000fffff984 */ /* 0x000fe20000000800 */
[----:B------:R-:W-:Y:S01]  /*17c60*/  @!PT LDS RZ, [RZ] ;  /* 0x00000000fffff984 */ /* 0x000fe20000000800 */
[----:B------:R0:W-:Y:S03]  /*17c70*/  @!P3 LDGSTS.E.BYPASS.LTC128B.128 [R7+0x34c00], desc[UR38][R2.64+0x380], P4 ;  /* 0x34c003800207bfae */ /* 0x0001e6000a101d66 */
[----:B------:R-:W-:Y:S01]  /*17c80*/  @P2 LOP3.LUT R19, R19, 0x200, RZ, 0xfc, !PT ;  /* 0x0000020013132812 */ /* 0x000fe200078efcff */
[----:B------:R-:W-:-:S03]  /*17c90*/  IMAD.MOV.U32 R13, RZ, RZ, R0 ;  /* 0x000000ffff0d7224 */ /* 0x000fc600078e0000 */
[----:B------:R-:W-:Y:S01]  /*17ca0*/  LOP3.LUT P4, RZ, R19, 0x400, RZ, 0xc0, !PT ;  /* 0x0000040013ff7812 */ /* 0x000fe2000788c0ff */
[----:B------:R-:W-:-:S12]  /*17cb0*/  IMAD.MOV.U32 R10, RZ, RZ, R14 ;  /* 0x000000ffff0a7224 */ /* 0x000fd800078e000e */
[----:B0-----:R-:W-:Y:S05]  /*17cc0*/  WARPSYNC.COLLECTIVE R15, `(.L_x_1265) ;  /* 0x000000000f087348 */ /* 0x001fea0003c00000 */
[----:B------:R1:W2:Y:S02]  /*17cd0*/  SHFL.IDX P6, R14, R13, R12, R11 ;  /* 0x0000000c0d0e7389 */ /* 0x0002a400000c000b */
[----:B012---:R-:W-:Y:S01]  /*17ce0*/  ENDCOLLECTIVE ;  /* 0x000000000000791b */ /* 0x007fe20003800000 */
.L_x_1265:
[----:B------:R-:W-:Y:S02]  /*17cf0*/  @!P4 LOP3.LUT R8, R6, 0x80, RZ, 0xc0, !PT ;  /* 0x000000800608c812 */ /* 0x000fe400078ec0ff */
[----:B------:R-:W-:Y:S02]  /*17d00*/  @!P4 LOP3.LUT R2, R5, 0x40, RZ, 0xc0, !PT ;  /* 0x000000400502c812 */ /* 0x000fe400078ec0ff */
[----:B------:R-:W-:Y:S02]  /*17d10*/  @!P4 SHF.R.U32.HI R8, RZ, 0x3, R8 ;  /* 0x00000003ff08c819 */ /* 0x000fe40000011608 */
[----:B------:R-:W-:Y:S02]  /*17d20*/  @!P4 SHF.R.U32.HI R9, RZ, 0x2, R2 ;  /* 0x00000002ff09c819 */ /* 0x000fe40000011602 */
[----:B------:R-:W-:Y:S01]  /*17d30*/  @!P4 ISETP.NE.U32.AND P3, PT, R8, RZ, PT ;  /* 0x000000ff0800c20c */ /* 0x000fe20003f65070 */
[----:B------:R-:W0:Y:S01]  /*17d40*/  S2R R15, SR_TID.X ;  /* 0x00000000000f7919 */ /* 0x000e220000002100 */
[----:B------:R-:W-:Y:S01]  /*17d50*/  IMAD.MOV.U32 R3, RZ, RZ, R14 ;  /* 0x000000ffff037224 */ /* 0x000fe200078e000e */
[----:B------:R-:W-:Y:S01]  /*17d60*/  @!P4 ISETP.NE.U32.AND P6, PT, R9, RZ, PT ;  /* 0x000000ff0900c20c */ /* 0x000fe20003fc5070 */
[----:B0-----:R-:W-:-:S05]  /*17d70*/  IMAD.SHL.U32 R15, R15, 0x8, RZ ;  /* 0x000000080f0f7824 */ /* 0x001fca00078e00ff */
[----:B------:R-:W-:-:S04]  /*17d80*/  LOP3.LUT R15, R15, 0x38, RZ, 0xc0, !PT ;  /* 0x000000380f0f7812 */ /* 0x000fc800078ec0ff */
[----:B------:R-:W-:-:S05]  /*17d90*/  @!P4 LEA R8, P2, R15, R3, 0x1 ;  /* 0x000000030f08c211 */ /* 0x000fca00078408ff */
[----:B------:R-:W-:Y:S01]  /*17da0*/  @!P4 IMAD.X R3, RZ, RZ, R10, P2 ;  /* 0x000000ffff03c224 */ /* 0x000fe200010e060a */
[----:B------:R-:W-:Y:S01]  /*17db0*/  LOP3.LUT P2, RZ, R19, 0x200, RZ, 0xc0, !PT ;  /* 0x0000020013ff7812 */ /* 0x000fe2000784c0ff */
[----:B------:R-:W-:-:S12]  /*17dc0*/  @!P4 IMAD.MOV.U32 R2, RZ, RZ, R8 ;  /* 0x000000ffff02c224 */ /* 0x000fd800078e0008 */
[----:B------:R-:W-:Y:S01]  /*17dd0*/  @!PT LDS RZ, [RZ] ;  /* 0x00000000fffff984 */ /* 0x000fe20000000800 */
[----:B------:R-:W-:Y:S01]  /*17de0*/  @!PT LDS RZ, [RZ] ;  /* 0x00000000fffff984 */ /* 0x000fe20000000800 */
[----:B------:R-:W-:Y:S01]  /*17df0*/  @!PT LDS RZ, [RZ] ;  /* 0x00000000fffff984 */ /* 0x000fe20000000800 */
[----:B------:R0:W-:Y:S01]  /*17e00*/  @!P4 LDGSTS.E.BYPASS.LTC128B.128 [R7+0x27400], desc[UR38][R2.64], !P2 ;  /* 0x274000000207cfae */ /* 0x0001e2000d101d66 */
[----:B------:R-:W-:-:S13]  /*17e10*/  LOP3.LUT P2, RZ, R19, 0x100, RZ, 0xc0, !PT ;  /* 0x0000010013ff7812 */ /* 0x000fda000784c0ff */
[----:B------:R0:W-:Y:S01]  /*17e20*/  @!P4 LDGSTS.E.BYPASS.LTC128B.128 [R7+0x29400], desc[UR38][R2.64+0x80], !P2 ;  /* 0x294000800207cfae */ /* 0x0001e2000d101d66 */
[----:B------:R-:W-:-:S13]  /*17e30*/  LOP3.LUT P2, RZ, R19, 0x80, RZ, 0xc0, !PT ;  /* 0x0000008013ff7812 */ /* 0x000fda000784c0ff */
[----:B------:R0:W-:Y:S04]  /*17e40*/  @!P4 LDGSTS.E.BYPASS.LTC128B.128 [R7+0x2b400], desc[UR38][R2.64+0x100], !P2 ;  /* 0x2b4001000207cfae */ /* 0x0001e8000d101d66 */
[----:B------:R0:W-:Y:S04]  /*17e50*/  @!P4 LDGSTS.E.BYPASS.LTC128B.128 [R7+0x2d400], desc[UR38][R2.64+0x180], !P5 ;  /* 0x2d4001800207cfae */ /* 0x0001e8000e901d66 */
[----:B------:R0:W-:Y:S04]  /*17e60*/  @!P4 LDGSTS.E.BYPASS.LTC128B.128 [R7+0x2f400], desc[UR38][R2.64+0x200], !P0 ;  /* 0x2f4002000207cfae */ /* 0x0001e8000c101d66 */
[----:B------:R0:W-:Y:S04]  /*17e70*/  @!P4 LDGSTS.E.BYPASS.LTC128B.128 [R7+0x31400], desc[UR38][R2.64+0x280], !P1 ;  /* 0x314002800207cfae */ /* 0x0001e8000c901d66 */
[----:B------:R0:W-:Y:S04]  /*17e80*/  @!P4 LDGSTS.E.BYPASS.LTC128B.128 [R7+0x33400], desc[UR38][R2.64+0x300], P6 ;  /* 0x334003000207cfae */ /* 0x0001e8000b101d66 */
[----:B------:R0:W-:Y:S04]  /*17e90*/  @!P4 LDGSTS.E.BYPASS.LTC128B.128 [R7+0x35400], desc[UR38][R2.64+0x380], P3 ;  /* 0x354003800207cfae */ /* 0x0001e80009901d66 */
[----:B------:R0:W5:Y:S01]  /*17ea0*/  LDL.LU R7, [R1+0x74] ;  /* 0x0000740001077983 */ /* 0x0001620000300800 */
[----:B------:R-:W-:-:S02]  /*17eb0*/  IMAD.MOV.U32 R13, RZ, RZ, R4 ;  /* 0x000000ffff0d7224 */ /* 0x000fc400078e0004 */
[----:B------:R-:W-:Y:S02]  /*17ec0*/  IMAD.MOV.U32 R12, RZ, RZ, 0x3 ;  /* 0x00000003ff0c7424 */ /* 0x000fe400078e00ff */
[----:B------:R-:W-:-:S07]  /*17ed0*/  IMAD.MOV.U32 R15, RZ, RZ, -0x1 ;  /* 0xffffffffff0f7424 */ /* 0x000fce00078e00ff */
[----:B0----5:R-:W-:Y:S05]  /*17ee0*/  WARPSYNC.COLLECTIVE R15, `(.L_x_1266) ;  /* 0x000000000f087348 */ /* 0x021fea0003c00000 */
[----:B------:R1:W2:Y:S02]  /*17ef0*/  SHFL.IDX P6, R14, R13, R12, R11 ;  /* 0x0000000c0d0e7389 */ /* 0x0002a400000c000b */
[----:B012--5:R-:W-:Y:S01]  /*17f00*/  ENDCOLLECTIVE ;  /* 0x000000000000791b */ /* 0x027fe20003800000 */
.L_x_1266:
[----:B------:R-:W-:Y:S02]  /*17f10*/  IMAD.MOV.U32 R13, RZ, RZ, R0 ;  /* 0x000000ffff0d7224 */ /* 0x000fe400078e0000 */
[----:B------:R-:W-:-:S07]  /*17f20*/  IMAD.MOV.U32 R4, RZ, RZ, R14 ;  /* 0x000000ffff047224 */ /* 0x000fce00078e000e */
[----:B------:R-:W-:Y:S05]  /*17f30*/  WARPSYNC.COLLECTIVE R15, `(.L_x_1267) ;  /* 0x000000000f087348 */ /* 0x000fea0003c00000 */
[----:B------:R0:W1:Y:S02]  /*17f40*/  SHFL.IDX P6, R14, R13, R12, R11 ;  /* 0x0000000c0d0e7389 */ /* 0x00006400000c000b */
[----:B01----:R-:W-:Y:S01]  /*17f50*/  ENDCOLLECTIVE ;  /* 0x000000000000791b */ /* 0x003fe20003800000 */
.L_x_1267:
[----:B------:R-:W-:Y:S01]  /*17f60*/  IMAD.MOV.U32 R0, RZ, RZ, R14 ;  /* 0x000000ffff007224 */ /* 0x000fe200078e000e */
[----:B------:R-:W-:Y:S06]  /*17f70*/  BRA `(.L_x_1268) ;  /* 0xffffffa000447947 */ /* 0x000fec000383ffff */
.L_x_1137:
[----:B0-----:R0:W2:Y:S02]  /*17f80*/  SYNCS.PHASECHK.TRANS64.TRYWAIT P0, [R18+URZ+0x38820], R0 ;  /* 0x03882000120075a7 */ /* 0x0010a4000800017f */
[----:B--2---:R-:W-:Y:S05]  /*17f90*/  @!P0 NANOSLEEP.SYNCS 0x989680 ;  /* 0x009896800000895d */ /* 0x004fea0003900000 */
[----:B------:R-:W2:Y:S02]  /*17fa0*/  @!P0 SYNCS.PHASECHK.TRANS64 P0, [R18+URZ+0x38820], R0 ;  /* 0x03882000120085a7 */ /* 0x000ea4000800007f */
[----:B--2---:R-:W-:Y:S05]  /*17fb0*/  @!P0 BRA `(.L_x_1137) ;  /* 0xfffffffc00f08947 */ /* 0x004fea000383ffff */
[----:B------:R-:W-:Y:S05]  /*17fc0*/  BRA `(.L_x_1269) ;  /* 0xffffffa000fc7947 */ /* 0x000fea000383ffff */
.L_x_1141:
[----:B0-----:R0:W1:Y:S02]  /*17fd0*/  SYNCS.PHASECHK.TRANS64.TRYWAIT P0, [R0+URZ+0x38860], R2 ;  /* 0x03886002000075a7 */ /* 0x001064000800017f */
[----:B-1----:R-:W-:Y:S05]  /*17fe0*/  @!P0 NANOSLEEP.SYNCS 0x989680 ;  /* 0x009896800000895d */ /* 0x002fea0003900000 */
[----:B------:R-:W1:Y:S02]  /*17ff0*/  @!P0 SYNCS.PHASECHK.TRANS64 P0, [R0+URZ+0x38860], R2 ;  /* 0x03886002000085a7 */ /* 0x000e64000800007f */
[----:B-1----:R-:W-:Y:S05]  /*18000*/  @!P0 BRA `(.L_x_1141) ;  /* 0xfffffffc00f08947 */ /* 0x002fea000383ffff */
[----:B------:R-:W-:Y:S05]  /*18010*/  BRA `(.L_x_1270) ;  /* 0xffffffa400207947 */ /* 0x000fea000383ffff */
.L_x_1160:
[----:B--2---:R2:W3:Y:S02]  /*18020*/  SYNCS.PHASECHK.TRANS64.TRYWAIT P0, [R3+URZ+0x38840], R2 ;  /* 0x03884002030075a7 */ /* 0x0044e4000800017f */
[----:B---3--:R-:W-:Y:S05]  /*18030*/  @!P0 NANOSLEEP.SYNCS 0x989680 ;  /* 0x009896800000895d */ /* 0x008fea0003900000 */
[----:B------:R-:W3:Y:S02]  /*18040*/  @!P0 SYNCS.PHASECHK.TRANS64 P0, [R3+URZ+0x38840], R2 ;  /* 0x03884002030085a7 */ /* 0x000ee4000800007f */
[----:B---3--:R-:W-:Y:S05]  /*18050*/  @!P0 BRA `(.L_x_1160) ;  /* 0xfffffffc00f08947 */ /* 0x008fea000383ffff */
[----:B------:R-:W-:Y:S05]  /*18060*/  BRA `(.L_x_1271) ;  /* 0xffffffb000387947 */ /* 0x000fea000383ffff */
.L_x_1165:
[----:B0-----:R0:W1:Y:S02]  /*18070*/  SYNCS.PHASECHK.TRANS64.TRYWAIT P0, [R3+URZ+0x38860], R2 ;  /* 0x03886002030075a7 */ /* 0x001064000800017f */
[----:B-1----:R-:W-:Y:S05]  /*18080*/  @!P0 NANOSLEEP.SYNCS 0x989680 ;  /* 0x009896800000895d */ /* 0x002fea0003900000 */
[----:B------:R-:W1:Y:S02]  /*18090*/  @!P0 SYNCS.PHASECHK.TRANS64 P0, [R3+URZ+0x38860], R2 ;  /* 0x03886002030085a7 */ /* 0x000e64000800007f */
[----:B-1----:R-:W-:Y:S05]  /*180a0*/  @!P0 BRA `(.L_x_1165) ;  /* 0xfffffffc00f08947 */ /* 0x002fea000383ffff */
[----:B------:R-:W-:Y:S05]  /*180b0*/  BRA `(.L_x_1272) ;  /* 0xffffffb000b87947 */ /* 0x000fea000383ffff */
.L_x_1180:
[----:B-1----:R1:W2:Y:S02]  /*180c0*/  SYNCS.PHASECHK.TRANS64.TRYWAIT P0, [R4+URZ+0x38840], R2 ;  /* 0x03884002040075a7 */ /* 0x0022a4000800017f */
[----:B--2---:R-:W-:Y:S05]  /*180d0*/  @!P0 NANOSLEEP.SYNCS 0x989680 ;  /* 0x009896800000895d */ /* 0x004fea0003900000 */
[----:B------:R-:W2:Y:S02]  /*180e0*/  @!P0 SYNCS.PHASECHK.TRANS64 P0, [R4+URZ+0x38840], R2 ;  /* 0x03884002040085a7 */ /* 0x000ea4000800007f */
[----:B--2---:R-:W-:Y:S05]  /*180f0*/  @!P0 BRA `(.L_x_1180) ;  /* 0xfffffffc00f08947 */ /* 0x004fea000383ffff */
[----:B------:R-:W-:Y:S05]  /*18100*/  BRA `(.L_x_1273) ;  /* 0xffffffbc00987947 */ /* 0x000fea000383ffff */
.L_x_1185:
[----:B0-----:R0:W2:Y:S02]  /*18110*/  SYNCS.PHASECHK.TRANS64.TRYWAIT P0, [R4+URZ+0x38860], R2 ;  /* 0x03886002040075a7 */ /* 0x0010a4000800017f */
[----:B--2---:R-:W-:Y:S05]  /*18120*/  @!P0 NANOSLEEP.SYNCS 0x989680 ;  /* 0x009896800000895d */ /* 0x004fea0003900000 */
[----:B------:R-:W2:Y:S02]  /*18130*/  @!P0 SYNCS.PHASECHK.TRANS64 P0, [R4+URZ+0x38860], R2 ;  /* 0x03886002040085a7 */ /* 0x000ea4000800007f */
[----:B--2---:R-:W-:Y:S05]  /*18140*/  @!P0 BRA `(.L_x_1185) ;  /* 0xfffffffc00f08947 */ /* 0x004fea000383ffff */
[----:B------:R-:W-:Y:S05]  /*18150*/  BRA `(.L_x_1274) ;  /* 0xffffffc000147947 */ /* 0x000fea000383ffff */
.L_x_1200:
[----:B-1----:R1:W2:Y:S02]  /*18160*/  SYNCS.PHASECHK.TRANS64.TRYWAIT P0, [R4+URZ+0x38840], R2 ;  /* 0x03884002040075a7 */ /* 0x0022a4000800017f */
[----:B--2---:R-:W-:Y:S05]  /*18170*/  @!P0 NANOSLEEP.SYNCS 0x989680 ;  /* 0x009896800000895d */ /* 0x004fea0003900000 */
[----:B------:R-:W2:Y:S02]  /*18180*/  @!P0 SYNCS.PHASECHK.TRANS64 P0, [R4+URZ+0x38840], R2 ;  /* 0x03884002040085a7 */ /* 0x000ea4000800007f */
[----:B--2---:R-:W-:Y:S05]  /*18190*/  @!P0 BRA `(.L_x_1200) ;  /* 0xfffffffc00f08947 */ /* 0x004fea000383ffff */
[----:B------:R-:W-:Y:S05]  /*181a0*/  BRA `(.L_x_1275) ;  /* 0xffffffc800d47947 */ /* 0x000fea000383ffff */
.L_x_1205:
[----:B0-----:R0:W2:Y:S02]  /*181b0*/  SYNCS.PHASECHK.TRANS64.TRYWAIT P0, [R4+URZ+0x38860], R2 ;  /* 0x03886002040075a7 */ /* 0x0010a4000800017f */
[----:B--2---:R-:W-:Y:S05]  /*181c0*/  @!P0 NANOSLEEP.SYNCS 0x989680 ;  /* 0x009896800000895d */ /* 0x004fea0003900000 */
[----:B------:R-:W2:Y:S02]  /*181d0*/  @!P0 SYNCS.PHASECHK.TRANS64 P0, [R4+URZ+0x38860], R2 ;  /* 0x03886002040085a7 */ /* 0x000ea4000800007f */
[----:B--2---:R-:W-:Y:S05]  /*181e0*/  @!P0 BRA `(.L_x_1205) ;  /* 0xfffffffc00f08947 */ /* 0x004fea000383ffff */
[----:B------:R-:W-:Y:S05]  /*181f0*/  BRA `(.L_x_1276) ;  /* 0xffffffcc00547947 */ /* 0x000fea000383ffff */
.L_x_1221:
[----:B-1----:R-:W5:Y:S01]  /*18200*/  LDL R3, [R1] ;  /* 0x0000000001037983 */ /* 0x002f620000100800 */
[----:B------:R-:W-:Y:S01]  /*18210*/  BSSY B0, `(.L_x_1277) ;  /* 0x0000008000007945 */ /* 0x000fe20003800000 */
[----:B------:R-:W-:Y:S02]  /*18220*/  IMAD.MOV.U32 R12, RZ, RZ, RZ ;  /* 0x000000ffff0c7224 */ /* 0x000fe400078e00ff */
[----:B0-----:R-:W-:Y:S02]  /*18230*/  IMAD.MOV.U32 R11, RZ, RZ, 0x1f ;  /* 0x0000001fff0b7424 */ /* 0x001fe400078e00ff */
[----:B------:R-:W-:Y:S02]  /*18240*/  IMAD.MOV.U32 R15, RZ, RZ, -0x1 ;  /* 0xffffffffff0f7424 */ /* 0x000fe400078e00ff */
[----:B-----5:R-:W-:-:S07]  /*18250*/  IMAD.MOV.U32 R13, RZ, RZ, R3 ;  /* 0x000000ffff0d7224 */ /* 0x020fce00078e0003 */
[----:B--234-:R-:W-:Y:S05]  /*18260*/  WARPSYNC.COLLECTIVE R15, `(.L_x_1278) ;  /* 0x000000000f087348 */ /* 0x01cfea0003c00000 */
[----:B------:R0:W1:Y:S02]  /*18270*/  SHFL.IDX P6, R14, R13, R12, R11 ;  /* 0x0000000c0d0e7389 */ /* 0x00006400000c000b */
[----:B01234-:R-:W-:Y:S01]  /*18280*/  ENDCOLLECTIVE ;  /* 0x000000000000791b */ /* 0x01ffe20003800000 */
.L_x_1278:
[----:B------:R-:W-:Y:S05]  /*18290*/  BSYNC B0 ;  /* 0x0000000000007941 */ /* 0x000fea0003800000 */
.L_x_1277:
        /* <DEDUP_REMOVED lines=9> */
.L_x_1279:
        /* <DEDUP_REMOVED lines=12> */
[C---:B------:R-:W-:Y:S02]  /*183f0*/  ISETP.GE.U32.AND P2, PT, R16.reuse, 0x2, PT ;  /* 0x000000021000780c */ /* 0x040fe40003f46070 */
[C---:B------:R-:W-:Y:S02]  /*18400*/  ISETP.GE.U32.AND P3, PT, R16.reuse, 0x4, PT ;  /* 0x000000041000780c */ /* 0x040fe40003f66070 */
[C---:B------:R-:W-:Y:S02]  /*18410*/  ISETP.GE.U32.AND P4, PT, R16.reuse, 0x8, PT ;  /* 0x000000081000780c */ /* 0x040fe40003f86070 */
[----:B------:R-:W-:Y:S01]  /*18420*/  ISETP.GE.U32.AND P5, PT, R16, 0x10, PT ;  /* 0x000000101000780c */ /* 0x000fe20003fa6070 */
[----:B--2---:R-:W-:Y:S01]  /*18430*/  @!P1 IMAD.MOV.U32 R5, RZ, RZ, R6 ;  /* 0x000000ffff059224 */ /* 0x004fe200078e0006 */
[----:B------:R-:W-:-:S02]  /*18440*/  CS2R R6, SRZ ;  /* 0x0000000000067805 */ /* 0x000fc4000001ff00 */
[----:B---3--:R-:W-:Y:S01]  /*18450*/  @!P1 IMAD.MOV.U32 R7, RZ, RZ, R2 ;  /* 0x000000ffff079224 */ /* 0x008fe200078e0002 */
[----:B------:R-:W-:-:S03]  /*18460*/  ISETP.NE.AND P1, PT, R16, RZ, PT ;  /* 0x000000ff1000720c */ /* 0x000fc60003f25270 */
[----:B------:R-:W-:-:S04]  /*18470*/  IMAD R2, R7, R5, RZ ;  /* 0x0000000507027224 */ /* 0x000fc800078e02ff */
[----:B------:R-:W-:-:S07]  /*18480*/  IMAD.MOV.U32 R13, RZ, RZ, R2 ;  /* 0x000000ffff0d7224 */ /* 0x000fce00078e0002 */
[----:B------:R-:W-:Y:S05]  /*18490*/  WARPSYNC.COLLECTIVE R15, `(.L_x_1280) ;  /* 0x000000000f087348 */ /* 0x000fea0003c00000 */
[----:B------:R0:W1:Y:S02]  /*184a0*/  SHFL.UP P6, R14, R13, R12, R11 ;  /* 0x0400000c0d0e7389 */ /* 0x00006400000c000b */
[----:B01----:R-:W-:Y:S01]  /*184b0*/  ENDCOLLECTIVE ;  /* 0x000000000000791b */ /* 0x003fe20003800000 */
.L_x_1280:
        /* <DEDUP_REMOVED lines=8> */
.L_x_1281:
        /* <DEDUP_REMOVED lines=8> */
.L_x_1282:
        /* <DEDUP_REMOVED lines=8> */
.L_x_1283:
        /* <DEDUP_REMOVED lines=8> */
.L_x_1284:
        /* <DEDUP_REMOVED lines=9> */
.L_x_1285:
[----:B------:R-:W-:Y:S01]  /*18750*/  IMAD.MOV.U32 R9, RZ, RZ, R14 ;  /* 0x000000ffff097224 */ /* 0x000fe200078e000e */
[----:B------:R-:W-:Y:S06]  /*18760*/  BRA `(.L_x_1286) ;  /* 0xffffffd400947947 */ /* 0x000fec000383ffff */
.L_x_1224:
        /* <DEDUP_REMOVED lines=8> */
.L_x_1288:
[----:B------:R-:W-:Y:S05]  /*187f0*/  BSYNC B0 ;  /* 0x0000000000007941 */ /* 0x000fea0003800000 */
.L_x_1287:
        /* <DEDUP_REMOVED lines=10> */
.L_x_1289:
        /* <DEDUP_REMOVED lines=8> */
.L_x_1290:
        /* <DEDUP_REMOVED lines=8> */
.L_x_1291:
        /* <DEDUP_REMOVED lines=8> */
.L_x_1292:
        /* <DEDUP_REMOVED lines=9> */
.L_x_1293:
[----:B------:R-:W-:Y:S01]  /*18ab0*/  IMAD.MOV.U32 R9, RZ, RZ, R14 ;  /* 0x000000ffff097224 */ /* 0x000fe200078e000e */
[----:B------:R-:W-:Y:S06]  /*18ac0*/  BRA `(.L_x_1294) ;  /* 0xffffffd400687947 */ /* 0x000fec000383ffff */
.L_x_1226:
[----:B------:R-:W-:Y:S01]  /*18ad0*/  BSSY B0, `(.L_x_1295) ;  /* 0x0000006000007945 */ /* 0x000fe20003800000 */
[----:B------:R-:W-:Y:S01]  /*18ae0*/  PLOP3.LUT P6, PT, P6, PT, PT, 0x8, 0x0 ;  /* 0x000000000000781c */ /* 0x000fe200037ce170 */
[----:B------:R-:W-:-:S12]  /*18af0*/  IMAD.MOV.U32 R15, RZ, RZ, -0x1 ;  /* 0xffffffffff0f7424 */ /* 0x000fd800078e00ff */
[----:B0-----:R-:W-:Y:S05]  /*18b00*/  WARPSYNC.COLLECTIVE R15, `(.L_x_1296) ;  /* 0x000000000f087348 */ /* 0x001fea0003c00000 */
[----:B------:R-:W-:Y:S01]  /*18b10*/  VOTE.ANY R14, PT, P6 ;  /* 0x00000000000e7806 */ /* 0x000fe200030e0100 */
[----:B0-----:R-:W-:Y:S06]  /*18b20*/  ENDCOLLECTIVE ;  /* 0x000000000000791b */ /* 0x001fec0003800000 */
.L_x_1296:
[----:B------:R-:W-:Y:S05]  /*18b30*/  BSYNC B0 ;  /* 0x0000000000007941 */ /* 0x000fea0003800000 */
.L_x_1295:
        /* <DEDUP_REMOVED lines=9> */
.L_x_1297:
[----:B------:R-:W-:Y:S02]  /*18bd0*/  IMAD.MOV.U32 R13, RZ, RZ, R7 ;  /* 0x000000ffff0d7224 */ /* 0x000fe400078e0007 */
[----:B------:R-:W-:-:S07]  /*18be0*/  IMAD.MOV.U32 R5, RZ, RZ, R14 ;  /* 0x000000ffff057224 */ /* 0x000fce00078e000e */
[----:B------:R-:W-:Y:S05]  /*18bf0*/  WARPSYNC.COLLECTIVE R15, `(.L_x_1298) ;  /* 0x000000000f087348 */ /* 0x000fea0003c00000 */
[----:B------:R0:W1:Y:S02]  /*18c00*/  SHFL.IDX P6, R14, R13, R12, R11 ;  /* 0x0000000c0d0e7389 */ /* 0x00006400000c000b */
[----:B01----:R-:W-:Y:S01]  /*18c10*/  ENDCOLLECTIVE ;  /* 0x000000000000791b */ /* 0x003fe20003800000 */
.L_x_1298:
[----:B------:R-:W-:Y:S01]  /*18c20*/  IMAD.MOV.U32 R7, RZ, RZ, R14 ;  /* 0x000000ffff077224 */ /* 0x000fe200078e000e */
[----:B------:R-:W-:Y:S06]  /*18c30*/  BRA `(.L_x_1299) ;  /* 0xffffffd400487947 */ /* 0x000fec000383ffff */
.L_x_1228:
[----:B------:R-:W-:Y:S01]  /*18c40*/  BSSY B0, `(.L_x_1300) ;  /* 0x0000007000007945 */ /* 0x000fe20003800000 */
[----:B------:R-:W-:Y:S02]  /*18c50*/  IMAD.MOV.U32 R13, RZ, RZ, R2 ;  /* 0x000000ffff0d7224 */ /* 0x000fe400078e0002 */
[----:B------:R-:W-:Y:S02]  /*18c60*/  IMAD.MOV.U32 R11, RZ, RZ, 0x1f ;  /* 0x0000001fff0b7424 */ /* 0x000fe400078e00ff */
[----:B------:R-:W-:-:S07]  /*18c70*/  IMAD.MOV.U32 R15, RZ, RZ, -0x1 ;  /* 0xffffffffff0f7424 */ /* 0x000fce00078e00ff */
[----:B0123--:R-:W-:Y:S05]  /*18c80*/  WARPSYNC.COLLECTIVE R15, `(.L_x_1301) ;  /* 0x000000000f087348 */ /* 0x00ffea0003c00000 */
[----:B------:R4:W0:Y:S02]  /*18c90*/  SHFL.IDX P6, R14, R13, R12, R11 ;  /* 0x0000000c0d0e7389 */ /* 0x00082400000c000b */
[----:B01234-:R-:W-:Y:S01]  /*18ca0*/  ENDCOLLECTIVE ;  /* 0x000000000000791b */ /* 0x01ffe20003800000 */
.L_x_1301:
[----:B------:R-:W-:Y:S05]  /*18cb0*/  BSYNC B0 ;  /* 0x0000000000007941 */ /* 0x000fea0003800000 */
.L_x_1300:
[----:B------:R-:W-:Y:S01]  /*18cc0*/  IMAD.MOV.U32 R2, RZ, RZ, R14 ;  /* 0x000000ffff027224 */ /* 0x000fe200078e000e */
[----:B------:R-:W-:Y:S06]  /*18cd0*/  BRA `(.L_x_1302) ;  /* 0xffffffd400387947 */ /* 0x000fec000383ffff */
.L_x_1232:
[----:B0-----:R0:W1:Y:S02]  /*18ce0*/  SYNCS.PHASECHK.TRANS64.TRYWAIT P0, [R9+URZ+0x38820], R0 ;  /* 0x03882000090075a7 */ /* 0x001064000800017f */
[----:B-1----:R-:W-:Y:S05]  /*18cf0*/  @!P0 NANOSLEEP.SYNCS 0x989680 ;  /* 0x009896800000895d */ /* 0x002fea0003900000 */
[----:B------:R-:W1:Y:S02]  /*18d00*/  @!P0 SYNCS.PHASECHK.TRANS64 P0, [R9+URZ+0x38820], R0 ;  /* 0x03882000090085a7 */ /* 0x000e64000800007f */
[----:B-1----:R-:W-:Y:S05]  /*18d10*/  @!P0 BRA `(.L_x_1232) ;  /* 0xfffffffc00f08947 */ /* 0x002fea000383ffff */
[----:B------:R-:W-:Y:S05]  /*18d20*/  BRA `(.L_x_1303) ;  /* 0xffffffd800d07947 */ /* 0x000fea000383ffff */
.L_x_1233:
[----:B------:R-:W1:Y:S01]  /*18d30*/  S2R R2, SR_TID.X ;  /* 0x0000000000027919 */ /* 0x000e620000002100 */
[----:B------:R-:W-:Y:S01]  /*18d40*/  BSSY B0, `(.L_x_1304) ;  /* 0x000000a000007945 */ /* 0x000fe20003800000 */
[----:B------:R-:W-:Y:S02]  /*18d50*/  IMAD.MOV.U32 R12, RZ, RZ, RZ ;  /* 0x000000ffff0c7224 */ /* 0x000fe400078e00ff */
        /* <DEDUP_REMOVED lines=8> */
.L_x_1305:
[----:B------:R-:W-:Y:S05]  /*18de0*/  BSYNC B0 ;  /* 0x0000000000007941 */ /* 0x000fea0003800000 */
.L_x_1304:
[----:B------:R-:W-:Y:S05]  /*18df0*/  BRA `(.L_x_1306) ;  /* 0xffffffd800b87947 */ /* 0x000fea000383ffff */
.L_x_1236:
[----:B------:R-:W-:Y:S01]  /*18e00*/  BSSY B1, `(.L_x_1307) ;  /* 0x0000006000017945 */ /* 0x000fe20003800000 */
[----:B------:R-:W-:-:S07]  /*18e10*/  IMAD.MOV.U32 R15, RZ, RZ, -0x1 ;  /* 0xffffffffff0f7424 */ /* 0x000fce00078e00ff */
[----:B0-----:R-:W-:Y:S05]  /*18e20*/  WARPSYNC.COLLECTIVE R15, `(.L_x_1308) ;  /* 0x000000000f0c7348 */ /* 0x001fea0003c00000 */
[----:B------:R-:W-:Y:S02]  /*18e30*/  ELECT P6, UR62, PT ;  /* 0x00000000003e782f */ /* 0x000fe400038c0000 */
[----:B------:R-:W-:Y:S01]  /*18e40*/  MOV R14, UR62 ;  /* 0x0000003e000e7c02 */ /* 0x000fe20008000f00 */
[----:B0-----:R-:W-:Y:S10]  /*18e50*/  ENDCOLLECTIVE ;  /* 0x000000000000791b */ /* 0x001ff40003800000 */
.L_x_1308:
[----:B------:R-:W-:Y:S05]  /*18e60*/  BSYNC B1 ;  /* 0x0000000000017941 */ /* 0x000fea0003800000 */
.L_x_1307:
[----:B------:R-:W-:Y:S05]  /*18e70*/  BRA `(.L_x_1309) ;  /* 0xffffffd800b07947 */ /* 0x000fea000383ffff */
.L_x_1237:
[----:B0-----:R0:W1:Y:S02]  /*18e80*/  SYNCS.PHASECHK.TRANS64.TRYWAIT P0, [R5+URZ], R4 ;  /* 0x00000004050075a7 */ /* 0x001064000800017f */
[----:B-1----:R-:W-:Y:S05]  /*18e90*/  @!P0 NANOSLEEP.SYNCS 0x989680 ;  /* 0x009896800000895d */ /* 0x002fea0003900000 */
[----:B------:R-:W1:Y:S02]  /*18ea0*/  @!P0 SYNCS.PHASECHK.TRANS64 P0, [R5+URZ], R4 ;  /* 0x00000004050085a7 */ /* 0x000e64000800007f */
[----:B-1----:R-:W-:Y:S05]  /*18eb0*/  @!P0 BRA `(.L_x_1237) ;  /* 0xfffffffc00f08947 */ /* 0x002fea000383ffff */
[----:B------:R-:W-:Y:S05]  /*18ec0*/  BRA `(.L_x_1310) ;  /* 0xffffffd800d87947 */ /* 0x000fea000383ffff */
.L_x_1238:
[----:B0-----:R0:W1:Y:S02]  /*18ed0*/  SYNCS.PHASECHK.TRANS64.TRYWAIT P0, [R7+URZ], R2 ;  /* 0x00000002070075a7 */ /* 0x001064000800017f */
[----:B-1----:R-:W-:Y:S05]  /*18ee0*/  @!P0 NANOSLEEP.SYNCS 0x989680 ;  /* 0x009896800000895d */ /* 0x002fea0003900000 */
[----:B------:R-:W1:Y:S02]  /*18ef0*/  @!P0 SYNCS.PHASECHK.TRANS64 P0, [R7+URZ], R2 ;  /* 0x00000002070085a7 */ /* 0x000e64000800007f */
[----:B-1----:R-:W-:Y:S05]  /*18f00*/  @!P0 BRA `(.L_x_1238) ;  /* 0xfffffffc00f08947 */ /* 0x002fea000383ffff */
[----:B------:R-:W-:Y:S05]  /*18f10*/  BRA `(.L_x_1311) ;  /* 0xffffffd800d87947 */ /* 0x000fea000383ffff */
.L_x_1239:
[----:B-1----:R1:W2:Y:S02]  /*18f20*/  SYNCS.PHASECHK.TRANS64.TRYWAIT P0, [R5+URZ], R4 ;  /* 0x00000004050075a7 */ /* 0x0022a4000800017f */
[----:B--2---:R-:W-:Y:S05]  /*18f30*/  @!P0 NANOSLEEP.SYNCS 0x989680 ;  /* 0x009896800000895d */ /* 0x004fea0003900000 */
[----:B------:R-:W2:Y:S02]  /*18f40*/  @!P0 SYNCS.PHASECHK.TRANS64 P0, [R5+URZ], R4 ;  /* 0x00000004050085a7 */ /* 0x000ea4000800007f */
[----:B--2---:R-:W-:Y:S05]  /*18f50*/  @!P0 BRA `(.L_x_1239) ;  /* 0xfffffffc00f08947 */ /* 0x004fea000383ffff */
[----:B------:R-:W-:Y:S05]  /*18f60*/  BRA `(.L_x_1312) ;  /* 0xffffffd800cc7947 */ /* 0x000fea000383ffff */
.L_x_1313:
        /* <DEDUP_REMOVED lines=9> */
.L_x_6042:


//--------------------- .text._ZN7cutlass13device_kernelIN5flash11enable_sm90INS1_16FlashAttnFwdSm90INS1_25CollectiveMainloopFwdSm90ILi2EN4cute5tupleIJNS5_1CILi1EEES8_S8_EEENS6_IJNS7_ILi64EEESA_SA_EEELi512ENS_10bfloat16_tEfNS_4arch4Sm90ELb0ELb0ELb1ELb1ELb0ELb1ELb1ELb0ELb0ELb1ELb1ELb0EEENS1_21CollectiveEpilogueFwdINS6_IJSA_NS7_ILi512EEESA_EEES9_SC_SE_Li256ELb1ELb1ELb1ELb0EEENS1_36VarlenDynamicPersistentTileSchedulerILi64ELi64ELi256ELi128ELb1ELb1ELb1ELb0ELb1ELb1EEEEEEEEEvNT_6ParamsE --------------------------
	.section	.text._ZN7cutlass13device_kernelIN5flash11enable_sm90INS1_16FlashAttnFwdSm90INS1_25CollectiveMainloopFwdSm90ILi2EN4cute5tupleIJNS5_1CILi1EEES8_S8_EEENS6_IJNS7_ILi64EEESA_SA_EEELi512ENS_10bfloat16_tEfNS_4arch4Sm90ELb0ELb0ELb1ELb1ELb0ELb1ELb1ELb0ELb0ELb1ELb1ELb0EEENS1_21CollectiveEpilogueFwdINS6_IJSA_NS7_ILi512EEESA_EEES9_SC_SE_Li256ELb1ELb1ELb1ELb0EEENS1_36VarlenDynamicPersistentTileSchedulerILi64ELi64ELi256ELi128ELb1ELb1ELb1ELb0ELb1ELb1EEEEEEEEEvNT_6ParamsE,"ax",@progbits
	.align	128
.text._ZN7cutlass13device_kernelIN5flash11enable_sm90INS1_16FlashAttnFwdSm90INS1_25CollectiveMainloopFwdSm90ILi2EN4cute5tupleIJNS5_1CILi1EEES8_S8_EEENS6_IJNS7_ILi64EEESA_SA_EEELi512ENS_10bfloat16_tEfNS_4arch4Sm90ELb0ELb0ELb1ELb1ELb0ELb1ELb1ELb0ELb0ELb1ELb1ELb0EEENS1_21CollectiveEpilogueFwdINS6_IJSA_NS7_ILi512EEESA_EEES9_SC_SE_Li256ELb1ELb1ELb1ELb0EEENS1_36VarlenDynamicPersistentTileSchedulerILi64ELi64ELi256ELi128ELb1ELb1ELb1ELb0ELb1ELb1EEEEEEEEEvNT_6ParamsE:
        .type           _ZN7cutlass13device_kernelIN5flash11enable_sm90INS1_16FlashAttnFwdSm90INS1_25CollectiveMainloopFwdSm90ILi2EN4cute5tupleIJNS5_1CILi1EEES8_S8_EEENS6_IJNS7_ILi64EEESA_SA_EEELi512ENS_10bfloat16_tEfNS_4arch4Sm90ELb0ELb0ELb1ELb1ELb0ELb1ELb1ELb0ELb0ELb1ELb1ELb0EEENS1_21CollectiveEpilogueFwdINS6_IJSA_NS7_ILi512EEESA_EEES9_SC_SE_Li256ELb1ELb1ELb1ELb0EEENS1_36VarlenDynamicPersistentTileSchedulerILi64ELi64ELi256ELi128ELb1ELb1ELb1ELb0ELb1ELb1EEEEEEEEEvNT_6ParamsE,@function
        .size           _ZN7cutlass13device_kernelIN5flash11enable_sm90INS1_16FlashAttnFwdSm90INS1_25CollectiveMainloopFwdSm90ILi2EN4cute5tupleIJNS5_1CILi1EEES8_S8_EEENS6_IJNS7_ILi64EEESA_SA_EEELi512ENS_10bfloat16_tEfNS_4arch4Sm90ELb0ELb0ELb1ELb1ELb0ELb1ELb1ELb0ELb0ELb1ELb1ELb0EEENS1_21CollectiveEpilogueFwdINS6_IJSA_NS7_ILi512EEESA_EEES9_SC_SE_Li256ELb1ELb1ELb1ELb0EEENS1_36VarlenDynamicPersistentTileSchedulerILi64ELi64ELi256ELi128ELb1ELb1ELb1ELb0ELb1ELb1EEEEEEEEEvNT_6ParamsE,(.L_x_6043 - _ZN7cutlass13device_kernelIN5flash11enable_sm90INS1_16FlashAttnFwdSm90INS1_25CollectiveMainloopFwdSm90ILi2EN4cute5tupleIJNS5_1CILi1EEES8_S8_EEENS6_IJNS7_ILi64EEESA_SA_EEELi512ENS_10bfloat16_tEfNS_4arch4Sm90ELb0ELb0ELb1ELb1ELb0ELb1ELb1ELb0ELb0ELb1ELb1ELb0EEENS1_21CollectiveEpilogueFwdINS6_IJSA_NS7_ILi512EEESA_EEES9_SC_SE_Li256ELb1ELb1ELb1ELb0EEENS1_36VarlenDynamicPersistentTileSchedulerILi64ELi64ELi256ELi128ELb1ELb1ELb1ELb0ELb1ELb1EEEEEEEEEvNT_6ParamsE)
        .other          _ZN7cutlass13device_kernelIN5flash11enable_sm90INS1_16FlashAttnFwdSm90INS1_25CollectiveMainloopFwdSm90ILi2EN4cute5tupleIJNS5_1CILi1EEES8_S8_EEENS6_IJNS7_ILi64EEESA_SA_EEELi512ENS_10bfloat16_tEfNS_4arch4Sm90ELb0ELb0ELb1ELb1ELb0ELb1ELb1ELb0ELb0ELb1ELb1ELb0EEENS1_21CollectiveEpilogueFwdINS6_IJSA_NS7_ILi512EEESA_EEES9_SC_SE_Li256ELb1ELb1ELb1ELb0EEENS1_36VarlenDynamicPersistentTileSchedulerILi64ELi64ELi256ELi128ELb1ELb1ELb1ELb0ELb1ELb1EEEEEEEEEvNT_6ParamsE,@"STO_CUDA_ENTRY STV_DEFAULT"
_ZN7cutlass13device_kernelIN5flash11enable_sm90INS1_16FlashAttnFwdSm90INS1_25CollectiveMainloopFwdSm90ILi2EN4cute5tupleIJNS5_1CILi1EEES8_S8_EEENS6_IJNS7_ILi64EEESA_SA_EEELi512ENS_10bfloat16_tEfNS_4arch4Sm90ELb0ELb0ELb1ELb1ELb0ELb1ELb1ELb0ELb0ELb1ELb1ELb0EEENS1_21CollectiveEpilogueFwdINS6_IJSA_NS7_ILi512EEESA_EEES9_SC_SE_Li256ELb1ELb1ELb1ELb0EEENS1_36VarlenDynamicPersistentTileSchedulerILi64ELi64ELi256ELi128ELb1ELb1ELb1ELb0ELb1ELb1EEEEEEEEEvNT_6ParamsE:
        /* <DEDUP_REMOVED lines=23> */
.L_x_1315:
[----:B------:R-:W-:Y:S05]  /*0170*/  BSYNC B0 ;  /* 0x0000000000007941 */ /* 0x000fea0003800000 */
.L_x_1314:
        /* <DEDUP_REMOVED lines=14> */
[----:B-1----:R0:W-:Y:S01]  /*0260*/  STL [R1+0x80], R3 ;  /* 0x0000800301007387 */ /* 0x0021e20000100800 */
        /* <DEDUP_REMOVED lines=24> */
.L_x_1316:
        /* <DEDUP_REMOVED lines=22> */
.L_x_1317:
        /* <DEDUP_REMOVED lines=18> */
.L_x_1318:
        /* <DEDUP_REMOVED lines=22> */
.L_x_1319:
        /* <DEDUP_REMOVED lines=22> */
.L_x_1320:
[----:B------:R-:W-:Y:S01]  /*0930*/  IMAD.MOV.U32 R2, RZ, RZ, 0x1 ;  /* 0x00000001ff027424 */ /* 0x000fe200078e00ff */
[----:B------:R-:W-:Y:S01]  /*0940*/  ISETP.NE.AND P0, PT, R3, RZ, PT ;  /* 0x000000ff0300720c */ /* 0x000fe20003f05270 */
[----:B------:R-:W-:Y:S01]  /*0950*/  NOP ;  /* 0x0000000000007918 */ /* 0x000fe20000000000 */
[----:B------:R-:W-:Y:S01]  /*0960*/  ULDC.64 UR40, c[0x0][0x208] ;  /* 0x0000820000287ab9 */ /* 0x000fe20000000a00 */
[----:B------:R-:W-:Y:S01]  /*0970*/  BSSY B9, `(.L_x_1321) ;  /* 0x0001ebd000097945 */ /* 0x000fe20003800000 */
[----:B------:R-:W-:-:S05]  /*0980*/  SEL R2, R2, 0x2, !P0 ;  /* 0x0000000202027807 */ /* 0x000fca0004000000 */
[----:B------:R0:W-:Y:S02]  /*0990*/  STL [R1+0x74], R2 ;  /* 0x0000740201007387 */ /* 0x0001e40000100800 */
[----:B01234-:R-:W-:Y:S06]  /*09a0*/  BAR.SYNC.DEFER_BLOCKING 0x0 ;  /* 0x0000000000007b1d */ /* 0x01ffec0000010000 */
[----:B------:R-:W-:Y:S05]  /*09b0*/  @!P0 BRA `(.L_x_1322) ;  /* 0x0000014800848947 */ /* 0x000fea0003800000 */
.L_x_1323:
[----:B------:R-:W-:-:S08]  /*09c0*/  NOP ;  /* 0x0000000000007918 */ /* 0x000fd00000000000 */
[----:B------:R-:W0:Y:S02]  /*09d0*/  USETMAXREG.TRY_ALLOC.CTAPOOL UP0, 0xf0 ;  /* 0x000000f0000079c8 */ /* 0x000e240008000600 */
[----:B0-----:R-:W-:-:S13]  /*09e0*/  PLOP3.LUT P0, PT, PT, PT, UP0, 0x80, 0x0 ;  /* 0x000000000000781c */ /* 0x001fda0003f0f008 */
[----:B------:R-:W-:Y:S05]  /*09f0*/  @!P0 BRA `(.L_x_1323) ;  /* 0xfffffffc00f08947 */ /* 0x000fea000383ffff */
[----:B------:R-:W-:Y:S01]  /*0a00*/  SHF.R.U32.HI R0, RZ, 0x7, R6 ;  /* 0x00000007ff007819 */ /* 0x000fe20000011606 */
[----:B------:R-:W0:Y:S01]  /*0a10*/  S2UR UR5, SR_CgaCtaId ;  /* 0x00000000000579c3 */ /* 0x000e220000008800 */
[----:B------:R-:W-:Y:S02]  /*0a20*/  UMOV UR4, 0x400 ;  /* 0x0000040000047882 */ /* 0x000fe40000000000 */
[----:B------:R-:W-:-:S13]  /*0a30*/  ISETP.NE.AND P0, PT, R0, 0x1, PT ;  /* 0x000000010000780c */ /* 0x000fda0003f05270 */
[----:B------:R-:W-:Y:S06]  /*0a40*/  @!P0 BAR.ARV 0x8, 0x100 ;  /* 0x0204000000008b1d */ /* 0x000fec0000002000 */
[----:B------:R-:W-:Y:S01]  /*0a50*/  ISETP.GE.U32.AND P0, PT, R6, 0x100, PT ;  /* 0x000001000600780c */ /* 0x000fe20003f06070 */
[----:B0-----:R-:W-:-:S06]  /*0a60*/  ULEA UR4, UR5, UR4, 0x18 ;  /* 0x0000000405047291 */ /* 0x001fcc000f8ec03f */
[----:B------:R-:W-:Y:S01]  /*0a70*/  IMAD.U32 R2, RZ, RZ, UR4 ;  /* 0x00000004ff027e24 */ /* 0x000fe2000f8e00ff */
[----:B------:R-:W-:-:S05]  /*0a80*/  ULDC UR4, c[0x0][0xd3c] ;  /* 0x00034f0000047ab9 */ /* 0x000fca0000000800 */
[----:B------:R-:W-:Y:S08]  /*0a90*/  @P0 BAR.ARV 0xf, 0x100 ;  /* 0x03c4000000000b1d */ /* 0x000ff00000002000 */
        /* <DEDUP_REMOVED lines=10> */
[----:B------:R-:W-:Y:S01]  /*0b40*/  SHF.R.S32.HI R3, RZ, 0x1f, R6 ;  /* 0x0000001fff037819 */ /* 0x000fe20000011406 */
        /* <DEDUP_REMOVED lines=76> */
[----:B------:R-:W-:Y:S01]  /*1010*/  IMAD.SHL.U32 R3, R0, 0x100, RZ ;  /* 0x0000010000037824 */ /* 0x000fe200078e00ff */
[----:B------:R-:W-:Y:S01]  /*1020*/  R2P PR, R11, 0x6 ;  /* 0x000000060b007804 */ /* 0x000fe20000000000 */
[----:B------:R-:W-:-:S02]  /*1030*/  IMAD.SHL.U32 R0, R8, 0x2, RZ ;  /* 0x0000000208007824 */ /* 0x000fc400078e00ff */
[----:B------:R-:W-:Y:S01]  /*1040*/  IMAD R191, R4, 0x10, R7 ;  /* 0x0000001004bf7824 */ /* 0x000fe200078e0207 */
[----:B------:R-:W-:Y:S01]  /*1050*/  SHF.R.S32.HI R4, RZ, 0x1f, R13 ;  /* 0x0000001fff047819 */ /* 0x000fe2000001140d */
[----:B------:R0:W-:Y:S01]  /*1060*/  STL [R1+0x84], R3 ;  /* 0x0000840301007387 */ /* 0x0001e20000100800 */
[----:B------:R-:W-:Y:S01]  /*1070*/  IMAD.IADD R193, R0, 0x1, R3 ;  /* 0x0000000100c17824 */ /* 0x000fe200078e0203 */
[----:B------:R-:W-:Y:S01]  /*1080*/  SHF.R.S32.HI R7, RZ, 0x1f, R219 ;  /* 0x0000001fff077819 */ /* 0x000fe200000114db */
[----:B------:R-:W-:Y:S01]  /*1090*/  IMAD R25, R6, 0x8, R191 ;  /* 0x0000000806197824 */ /* 0x000fe200078e02bf */
[----:B------:R-:W-:Y:S01]  /*10a0*/  LEA.HI R4, R4, R19, RZ, 0x3 ;  /* 0x0000001304047211 */ /* 0x000fe200078f18ff */
[----:B------:R1:W-:Y:S01]  /*10b0*/  STL [R1+0x44], R0 ;  /* 0x0000440001007387 */ /* 0x0003e20000100800 */
[----:B------:R-:W-:Y:S01]  /*10c0*/  IMAD R9, R194, 0x400, R9 ;  /* 0x00000400c2097824 */ /* 0x000fe200078e0209 */
[----:B------:R-:W-:Y:S01]  /*10d0*/  SHF.R.S32.HI R7, RZ, 0x1f, R217 ;  /* 0x0000001fff077819 */ /* 0x000fe200000114d9 */
[----:B------:R-:W-:Y:S01]  /*10e0*/  VIADD R24, R193, 0x8 ;  /* 0x00000008c1187836 */ /* 0x000fe20000000000 */
[----:B------:R-:W-:Y:S01]  /*10f0*/  LOP3.LUT R4, R4, 0xfffffff8, RZ, 0xc0, !PT ;  /* 0xfffffff804047812 */ /* 0x000fe200078ec0ff */
[----:B0-----:R-:W-:Y:S01]  /*1100*/  IMAD R3, R5, 0x2, R2 ;  /* 0x0000000205037824 */ /* 0x001fe200078e0202 */
[----:B------:R-:W-:Y:S01]  /*1110*/  SEL R207, R207, 0xffffffc0, !P2 ;  /* 0xffffffc0cfcf7807 */ /* 0x000fe20005000000 */
[----:B------:R-:W-:Y:S01]  /*1120*/  IMAD.IADD R9, R9, 0x1, R10 ;  /* 0x0000000109097824 */ /* 0x000fe200078e020a */
[----:B------:R-:W-:Y:S01]  /*1130*/  SHF.R.S32.HI R6, RZ, 0x1f, R24 ;  /* 0x0000001fff067819 */ /* 0x000fe20000011418 */
[----:B------:R-:W-:Y:S01]  /*1140*/  VIADD R15, R193, 0x20 ;  /* 0x00000020c10f7836 */ /* 0x000fe20000000000 */
[----:B------:R0:W-:Y:S01]  /*1150*/  STL [R1+0x78], R3 ;  /* 0x0000780301007387 */ /* 0x0001e20000100800 */
[----:B------:R-:W-:Y:S01]  /*1160*/  IMAD.IADD R189, R19, 0x1, -R4 ;  /* 0x0000000113bd7824 */ /* 0x000fe200078e0a04 */
[----:B------:R-:W-:Y:S01]  /*1170*/  SHF.R.S32.HI R4, RZ, 0x1f, R218 ;  /* 0x0000001fff047819 */ /* 0x000fe200000114da */
[C---:B------:R-:W-:Y:S01]  /*1180*/  VIADD R12, R193.reuse, 0x38 ;  /* 0x00000038c10c7836 */ /* 0x040fe20000000000 */
[----:B------:R3:W-:Y:S01]  /*1190*/  STL [R1+0x7c], R25 ;  /* 0x00007c1901007387 */ /* 0x0007e20000100800 */
[C---:B------:R-:W-:Y:S01]  /*11a0*/  VIADD R8, R193.reuse, 0x50 ;  /* 0x00000050c1087836 */ /* 0x040fe20000000000 */
[----:B------:R-:W-:Y:S01]  /*11b0*/  SHF.R.S32.HI R4, RZ, 0x1f, R216 ;  /* 0x0000001fff047819 */ /* 0x000fe200000114d8 */
[C---:B------:R-:W-:Y:S01]  /*11c0*/  VIADD R7, R193.reuse, 0x58 ;  /* 0x00000058c1077836 */ /* 0x040fe20000000000 */
[----:B-1----:R-:W-:Y:S01]  /*11d0*/  SHF.R.S32.HI R0, RZ, 0x1f, R215 ;  /* 0x0000001fff007819 */ /* 0x002fe200000114d7 */
[C---:B------:R-:W-:Y:S01]  /*11e0*/  VIADD R5, R193.reuse, 0x60 ;  /* 0x00000060c1057836 */ /* 0x040fe20000000000 */
[----:B------:R-:W-:Y:S01]  /*11f0*/  SHF.R.S32.HI R0, RZ, 0x1f, R193 ;  /* 0x0000001fff007819 */ /* 0x000fe200000114c1 */
[----:B------:R-:W-:Y:S01]  /*1200*/  VIADD R4, R193, 0x68 ;  /* 0x00000068c1047836 */ /* 0x000fe20000000000 */
[----:B------:R-:W-:Y:S01]  /*1210*/  SHF.R.S32.HI R6, RZ, 0x1f, R15 ;  /* 0x0000001fff067819 */ /* 0x000fe2000001140f */
[----:B------:R-:W-:Y:S01]  /*1220*/  IMAD R195, R9, 0x2, R2 ;  /* 0x0000000209c37824 */ /* 0x000fe200078e0202 */
[----:B------:R-:W-:Y:S01]  /*1230*/  SHF.R.S32.HI R6, RZ, 0x1f, R12 ;  /* 0x0000001fff067819 */ /* 0x000fe2000001140c */
[C---:B0-----:R-:W-:Y:S01]  /*1240*/  VIADD R3, R193.reuse, 0x70 ;  /* 0x00000070c1037836 */ /* 0x041fe20000000000 */
        /* <DEDUP_REMOVED lines=59> */
[----:B---3--:R-:W-:-:S07]  /*1600*/  IMAD.MOV.U32 R18, RZ, RZ, RZ ;  /* 0x000000ffff127224 */ /* 0x008fce00078e00ff */
.L_x_1446:
[----:B0-----:R-:W0:Y:S01]  /*1610*/  LDC.64 R210, c[0x0][0xd88] ;  /* 0x00036200ffd27b82 */ /* 0x001e220000000a00 */
[----:B------:R-:W-:Y:S01]  /*1620*/  ULDC.64 UR4, c[0x0][0xb20] ;  /* 0x0002c80000047ab9 */ /* 0x000fe20000000a00 */
[----:B------:R-:W-:Y:S01]  /*1630*/  ULDC.64 UR8, c[0x0][0xb10] ;  /* 0x0002c40000087ab9 */ /* 0x000fe20000000a00 */
[----:B------:R-:W-:Y:S01]  /*1640*/  ULDC.64 UR6, c[0x0][0xb00] ;  /* 0x0002c00000067ab9 */ /* 0x000fe20000000a00 */
[----:B0-----:R-:W-:-:S06]  /*1650*/  IMAD.WIDE R210, R155, 0x4, R210 ;  /* 0x000000049bd27825 */ /* 0x001fcc00078e02d2 */
[----:B------:R-:W2:Y:S01]  /*1660*/  LDG.E R210, desc[UR40][R210.64] ;  /* 0x00000028d2d27981 */ /* 0x000ea2000c1e1900 */
[----:B------:R-:W-:Y:S01]  /*1670*/  ISETP.NE.U32.AND P2, PT, RZ, UR4, PT ;  /* 0x00000004ff007c0c */ /* 0x000fe2000bf45070 */
[----:B-1-345:R-:W-:Y:S01]  /*1680*/  IMAD.MOV.U32 R11, RZ, RZ, RZ ;  /* 0x000000ffff0b7224 */ /* 0x03afe200078e00ff */
        /* <DEDUP_REMOVED lines=48> */
.L_x_1325:
[----:B------:R-:W-:Y:S02]  /*1990*/  IMAD.U32 R42, RZ, RZ, UR5 ;  /* 0x00000005ff2a7e24 */ /* 0x000fe4000f8e00ff */
[----:B------:R-:W-:Y:S01]  /*19a0*/  IMAD.U32 R24, RZ, RZ, UR4 ;  /* 0x00000004ff187e24 */ /* 0x000fe2000f8e00ff */
[----:B------:R-:W-:Y:S06]  /*19b0*/  @!P2 BRA `(.L_x_1326) ;  /* 0x000000000010a947 */ /* 0x000fec0003800000 */
[----:B------:R-:W-:-:S04]  /*19c0*/  IADD3 R4, P0, R213, UR8, RZ ;  /* 0x00000008d5047c10 */ /* 0x000fc8000ff1e0ff */
[----:B------:R-:W-:-:S05]  /*19d0*/  IADD3.X R5, R214, UR9, RZ, P0, !PT ;  /* 0x00000009d6057c10 */ /* 0x000fca00087fe4ff */
[----:B------:R0:W5:Y:S01]  /*19e0*/  LDG.E R24, desc[UR40][R4.64] ;  /* 0x0000002804187981 */ /* 0x000162000c1e1900 */
[----:B------:R-:W-:Y:S05]  /*19f0*/  BRA `(.L_x_1327) ;  /* 0x0000000000107947 */ /* 0x000fea0003800000 */
.L_x_1326:
[----:B------:R-:W-:Y:S05]  /*1a00*/  @!P0 BRA `(.L_x_1327) ;  /* 0x00000000000c8947 */ /* 0x000fea0003800000 */
[----:B------:R-:W2:Y:S04]  /*1a10*/  LDG.E R3, desc[UR40][R4.64] ;  /* 0x0000002804037981 */ /* 0x000ea8000c1e1900 */
[----:B------:R-:W2:Y:S02]  /*1a20*/  LDG.E R24, desc[UR40][R4.64+0x4] ;  /* 0x0000042804187981 */ /* 0x000ea4000c1e1900 */
[----:B--2---:R-:W-:-:S07]  /*1a30*/  IMAD.IADD R24, R24, 0x1, -R3 ;  /* 0x0000000118187824 */ /* 0x004fce00078e0a03 */
.L_x_1327:
        /* <DEDUP_REMOVED lines=60> */
.L_x_1329:
[----:B------:R-:W-:Y:S05]  /*1e00*/  BSYNC B0 ;  /* 0x0000000000007941 */ /* 0x000fea0003800000 */
.L_x_1328:
        /* <DEDUP_REMOVED lines=36> */
.L_x_1332:
[----:B------:R-:W-:Y:S05]  /*2050*/  BSYNC B6 ;  /* 0x0000000000067941 */ /* 0x000fea0003800000 */
.L_x_1331:
        /* <DEDUP_REMOVED lines=20> */
.L_x_1334:
[----:B------:R-:W-:Y:S05]  /*21a0*/  BSYNC B6 ;  /* 0x0000000000067941 */ /* 0x000fea0003800000 */
.L_x_1333:
[----:B------:R-:W-:Y:S01]  /*21b0*/  ULDC.64 UR4, c[0x0][0xaf0] ;  /* 0x0002bc0000047ab9 */ /* 0x000fe20000000a00 */
[----:B------:R-:W-:Y:S01]  /*21c0*/  IMAD.MOV.U32 R0, RZ, RZ, R210 ;  /* 0x000000ffff007224 */ /* 0x000fe200078e00d2 */
[----:B------:R-:W-:Y:S01]  /*21d0*/  ISETP.NE.U32.AND P0, PT, RZ, UR4, PT ;  /* 0x00000004ff007c0c */ /* 0x000fe2000bf05070 */
[----:B------:R-:W0:Y:S01]  /*21e0*/  LDC.64 R6, c[0x0][0x300] ;  /* 0x0000c000ff067b82 */ /* 0x000e220000000a00 */
[----:B------:R-:W-:Y:S01]  /*21f0*/  IMAD.IADD R38, R25, 0x1, R24 ;  /* 0x0000000119267824 */ /* 0x000fe200078e0218 */
[----:B------:R-:W-:Y:S01]  /*2200*/  SHF.R.S32.HI R17, RZ, 0x1f, R16 ;  /* 0x0000001fff117819 */ /* 0x000fe20000011410 */
[----:B------:R-:W-:Y:S01]  /*2210*/  ULDC.64 UR6, c[0x0][0xb00] ;  /* 0x0002c00000067ab9 */ /* 0x000fe20000000a00 */
[----:B------:R-:W-:-:S04]  /*2220*/  ISETP.NE.AND.EX P0, PT, RZ, UR5, PT, P0 ;  /* 0x00000005ff007c0c */ /* 0x000fc8000bf05300 */
[----:B------:R-:W1:Y:S08]  /*2230*/  LDC R25, c[0x0][0x3f4] ;  /* 0x0000fd00ff197b82 */ /* 0x000e700000000800 */
[----:B------:R-:W2:Y:S01]  /*2240*/  LDC.64 R52, c[0x0][0x408] ;  /* 0x00010200ff347b82 */ /* 0x000ea20000000a00 */
[----:B------:R-:W-:-:S04]  /*2250*/  @P0 IADD3 R4, P1, R213, UR4, RZ ;  /* 0x00000004d5040c10 */ /* 0x000fc8000ff3e0ff */
        /* <DEDUP_REMOVED lines=10> */
[C---:B------:R-:W-:Y:S01]  /*2300*/  IMAD.WIDE.U32 R28, R209.reuse, UR4, R16 ;  /* 0x00000004d11c7c25 */ /* 0x040fe2000f8e0010 */
[----:B------:R-:W-:Y:S01]  /*2310*/  ULDC.64 UR6, c[0x0][0x338] ;  /* 0x0000ce0000067ab9 */ /* 0x000fe20000000a00 */
[----:B---3--:R-:W3:Y:S01]  /*2320*/  LDC.64 R4, c[0x0][0x3f8] ;  /* 0x0000fe00ff047b82 */ /* 0x008ee20000000a00 */
[----:B-1----:R-:W-:Y:S01]  /*2330*/  ISETP.GE.AND P2, PT, R16, R25, PT ;  /* 0x000000191000720c */ /* 0x002fe20003f46270 */
[----:B------:R-:W-:Y:S01]  /*2340*/  IMAD R3, R38, R7, R3 ;  /* 0x0000000726037224 */ /* 0x000fe200078e0203 */
[----:B------:R-:W-:Y:S01]  /*2350*/  SHF.L.U64.HI R46, R6, 0x6, R7 ;  /* 0x00000006062e7819 */ /* 0x000fe20000010207 */
[----:B------:R-:W-:Y:S01]  /*2360*/  IMAD R29, R209, UR5, R29 ;  /* 0x00000005d11d7c24 */ /* 0x000fe2000f8e021d */
[----:B------:R-:W-:Y:S01]  /*2370*/  ULDC.64 UR4, c[0x0][0x308] ;  /* 0x0000c20000047ab9 */ /* 0x000fe20000000a00 */
[----:B------:R-:W-:Y:S01]  /*2380*/  IMAD.IADD R21, R21, 0x1, R3 ;  /* 0x0000000115157824 */ /* 0x000fe200078e0203 */
[----:B------:R-:W-:Y:S01]  /*2390*/  SEL R9, R25, RZ, P2 ;  /* 0x000000ff19097207 */ /* 0x000fe20001000000 */
[----:B------:R-:W-:Y:S01]  /*23a0*/  IMAD.WIDE.U32 R44, R19, R6, R16 ;  /* 0x00000006132c7225 */ /* 0x000fe200078e0010 */
[----:B------:R-:W-:-:S02]  /*23b0*/  P2R R72, PR, RZ, 0x4 ;  /* 0x00000004ff487803 */ /* 0x000fc40000000000 */
[----:B--2---:R-:W-:Y:S01]  /*23c0*/  SHF.L.U64.HI R51, R52, 0x6, R53 ;  /* 0x0000000634337819 */ /* 0x004fe20000010235 */
[----:B------:R-:W-:Y:S01]  /*23d0*/  IMAD.WIDE.U32 R20, R209, UR4, R20 ;  /* 0x00000004d1147c25 */ /* 0x000fe2000f8e0014 */
[----:B------:R-:W-:-:S03]  /*23e0*/  IADD3 R38, P2, R19, R38, RZ ;  /* 0x0000002613267210 */ /* 0x000fc60007f5e0ff */
[----:B------:R-:W-:Y:S01]  /*23f0*/  IMAD R21, R209, UR5, R21 ;  /* 0x00000005d1157c24 */ /* 0x000fe2000f8e0215 */
[----:B------:R-:W-:Y:S01]  /*2400*/  ULDC.64 UR4, c[0x0][0x310] ;  /* 0x0000c40000047ab9 */ /* 0x000fe20000000a00 */
[----:B------:R-:W-:Y:S02]  /*2410*/  IMAD.IADD R9, R16, 0x1, R9 ;  /* 0x0000000110097824 */ /* 0x000fe400078e0209 */
[----:B------:R-:W-:Y:S02]  /*2420*/  IMAD.SHL.U32 R50, R189, 0x40, RZ ;  /* 0x00000040bd327824 */ /* 0x000fe400078e00ff */
[----:B------:R-:W-:Y:S01]  /*2430*/  IMAD.WIDE.U32 R34, R19, R52, R184 ;  /* 0x0000003413227225 */ /* 0x000fe200078e00b8 */
[----:B---3--:R-:W-:-:S03]  /*2440*/  SHF.L.U64.HI R48, R4, 0x6, R5 ;  /* 0x0000000604307819 */ /* 0x008fc60000010205 */
[CC--:B------:R-:W-:Y:S01]  /*2450*/  IMAD.WIDE.U32 R30, R19.reuse, R4.reuse, R184 ;  /* 0x00000004131e7225 */ /* 0x0c0fe200078e00b8 */
[----:B------:R-:W-:Y:S02]  /*2460*/  LOP3.LUT R50, R50, 0x1c0, RZ, 0xc0, !PT ;  /* 0x000001c032327812 */ /* 0x000fe400078ec0ff */
[----:B0-----:R-:W-:Y:S01]  /*2470*/  SHF.R.U32.HI R26, RZ, 0x7, R26 ;  /* 0x00000007ff1a7819 */ /* 0x001fe2000001161a */
[----:B------:R-:W-:Y:S01]  /*2480*/  IMAD.WIDE.U32 R32, R19, R4, R16 ;  /* 0x0000000413207225 */ /* 0x000fe200078e0010 */
[----:B------:R-:W-:-:S03]  /*2490*/  SHF.R.U32.HI R54, RZ, 0x3, R50 ;  /* 0x00000003ff367819 */ /* 0x000fc60000011632 */
[----:B------:R-:W-:-:S04]  /*24a0*/  IMAD.WIDE.U32 R36, R19, R52, R16 ;  /* 0x0000003413247225 */ /* 0x000fc800078e0010 */
[----:B------:R-:W-:Y:S02]  /*24b0*/  IMAD.SHL.U32 R47, R6, 0x40, RZ ;  /* 0x00000040062f7824 */ /* 0x000fe400078e00ff */
[----:B------:R-:W-:Y:S02]  /*24c0*/  IMAD.SHL.U32 R49, R4, 0x40, RZ ;  /* 0x0000004004317824 */ /* 0x000fe400078e00ff */
[----:B------:R-:W-:Y:S02]  /*24d0*/  VIADD R55, R26, 0x8 ;  /* 0x000000081a377836 */ /* 0x000fe40000000000 */
[----:B------:R-:W-:Y:S01]  /*24e0*/  IMAD.SHL.U32 R56, R25, 0x2, RZ ;  /* 0x0000000219387824 */ /* 0x000fe200078e00ff */
[----:B----4-:R-:W-:-:S04]  /*24f0*/  SHF.R.S32.HI R3, RZ, 0x1f, R0 ;  /* 0x0000001fff037819 */ /* 0x010fc80000011400 */
[----:B------:R-:W-:Y:S02]  /*2500*/  SEL R8, R3, RZ, !P0 ;  /* 0x000000ff03087207 */ /* 0x000fe40004000000 */
[----:B------:R-:W-:Y:S02]  /*2510*/  SEL R3, R0, RZ, !P0 ;  /* 0x000000ff00037207 */ /* 0x000fe40004000000 */
[----:B------:R-:W-:Y:S01]  /*2520*/  SHF.R.S32.HI R0, RZ, 0x1f, R19 ;  /* 0x0000001fff007819 */ /* 0x000fe20000011413 */
[C---:B------:R-:W-:Y:S02]  /*2530*/  IMAD R10, R8.reuse, UR4, RZ ;  /* 0x00000004080a7c24 */ /* 0x040fe4000f8e02ff */
[----:B------:R-:W-:Y:S02]  /*2540*/  IMAD R8, R8, UR6, RZ ;  /* 0x0000000608087c24 */ /* 0x000fe4000f8e02ff */
[C---:B------:R-:W-:Y:S02]  /*2550*/  IMAD R43, R3.reuse, UR5, R10 ;  /* 0x00000005032b7c24 */ /* 0x040fe4000f8e020a */
[----:B------:R-:W-:-:S02]  /*2560*/  IMAD R71, R3, UR7, R8 ;  /* 0x0000000703477c24 */ /* 0x000fc4000f8e0208 */
[----:B------:R-:W-:Y:S02]  /*2570*/  IMAD R8, R0, R4, RZ ;  /* 0x0000000400087224 */ /* 0x000fe400078e02ff */
[----:B------:R-:W-:Y:S01]  /*2580*/  IMAD.WIDE.U32 R20, R3, UR4, R20 ;  /* 0x0000000403147c25 */ /* 0x000fe2000f8e0014 */
[----:B------:R-:W-:-:S03]  /*2590*/  ULDC UR4, c[0x0][0x2f4] ;  /* 0x0000bd0000047ab9 */ /* 0x000fc60000000800 */
[C---:B------:R-:W-:Y:S02]  /*25a0*/  IMAD R10, R0.reuse, R6, RZ ;  /* 0x00000006000a7224 */ /* 0x040fe400078e02ff */
[----:B------:R-:W-:Y:S02]  /*25b0*/  IMAD R13, R19, R5, R8 ;  /* 0x00000005130d7224 */ /* 0x000fe400078e0208 */
[----:B------:R-:W-:Y:S02]  /*25c0*/  IMAD R8, R0, R52, RZ ;  /* 0x0000003400087224 */ /* 0x000fe400078e02ff */
[----:B------:R-:W-:Y:S01]  /*25d0*/  IMAD.WIDE.U32 R28, R3, UR6, R28 ;  /* 0x00000006031c7c25 */ /* 0x000fe2000f8e001c */
[----:B------:R-:W-:-:S03]  /*25e0*/  IADD3 R3, P0, R20, R44, RZ ;  /* 0x0000002c14037210 */ /* 0x000fc60007f1e0ff */
[----:B------:R-:W-:Y:S02]  /*25f0*/  IMAD R10, R19, R7, R10 ;  /* 0x00000007130a7224 */ /* 0x000fe400078e020a */
[----:B------:R-:W-:Y:S02]  /*2600*/  IMAD.IADD R43, R21, 0x1, R43 ;  /* 0x00000001152b7824 */ /* 0x000fe400078e022b */
[----:B------:R-:W-:Y:S02]  /*2610*/  IMAD.IADD R31, R31, 0x1, R13 ;  /* 0x000000011f1f7824 */ /* 0x000fe400078e020d */
[----:B------:R-:W-:Y:S01]  /*2620*/  IMAD R15, R19, R53, R8 ;  /* 0x00000035130f7224 */ /* 0x000fe200078e0208 */
[----:B------:R-:W-:Y:S01]  /*2630*/  SHF.R.S32.HI R8, RZ, 0x1f, R9 ;  /* 0x0000001fff087819 */ /* 0x000fe20000011409 */
[----:B------:R-:W-:Y:S01]  /*2640*/  IMAD.IADD R33, R13, 0x1, R33 ;  /* 0x000000010d217824 */ /* 0x000fe200078e0221 */
[----:B-----5:R-:W-:Y:S01]  /*2650*/  SHF.R.S32.HI R13, RZ, 0x1f, R154 ;  /* 0x0000001fff0d7819 */ /* 0x020fe2000001149a */
[----:B------:R-:W-:Y:S01]  /*2660*/  IMAD.IADD R35, R35, 0x1, R15 ;  /* 0x0000000123237824 */ /* 0x000fe200078e020f */
[----:B------:R-:W-:Y:S01]  /*2670*/  IADD3.X R44, R43, R45, R10, P0, !PT ;  /* 0x0000002d2b2c7210 */ /* 0x000fe200007fe40a */
[----:B------:R-:W-:Y:S01]  /*2680*/  IMAD.IADD R37, R15, 0x1, R37 ;  /* 0x000000010f257824 */ /* 0x000fe200078e0225 */
[----:B------:R-:W-:Y:S01]  /*2690*/  LEA.HI R45, R8, R9, RZ, 0x3 ;  /* 0x00000009082d7211 */ /* 0x000fe200078f18ff */
[C---:B------:R-:W-:Y:S01]  /*26a0*/  IMAD R8, R13.reuse, R4, RZ ;  /* 0x000000040d087224 */ /* 0x040fe200078e02ff */
[----:B------:R-:W-:Y:S01]  /*26b0*/  ISETP.GE.AND P0, PT, R16, UR4, PT ;  /* 0x0000000410007c0c */ /* 0x000fe2000bf06270 */
[----:B------:R-:W-:Y:S01]  /*26c0*/  IMAD R13, R13, R52, RZ ;  /* 0x000000340d0d7224 */ /* 0x000fe200078e02ff */
[----:B------:R-:W-:Y:S01]  /*26d0*/  LOP3.LUT R60, R45, 0xfffffff8, RZ, 0xc0, !PT ;  /* 0xfffffff82d3c7812 */ /* 0x000fe200078ec0ff */
[----:B------:R-:W-:Y:S01]  /*26e0*/  IMAD R59, R154, R5, R8 ;  /* 0x000000059a3b7224 */ /* 0x000fe200078e0208 */
[----:B------:R-:W-:Y:S01]  /*26f0*/  LOP3.LUT R5, R50, 0x18, R16, 0xf8, !PT ;  /* 0x0000001832057812 */ /* 0x000fe200078ef810 */
[C---:B------:R-:W-:Y:S01]  /*2700*/  IMAD R13, R154.reuse, R53, R13 ;  /* 0x000000359a0d7224 */ /* 0x040fe200078e020d */
[----:B------:R-:W-:Y:S01]  /*2710*/  SHF.R.S32.HI R63, RZ, 0x1f, R60 ;  /* 0x0000001fff3f7819 */ /* 0x000fe2000001143c */
[----:B------:R-:W-:Y:S01]  /*2720*/  IMAD.WIDE.U32 R30, R154, R4, R30 ;  /* 0x000000049a1e7225 */ /* 0x000fe200078e001e */
[----:B------:R-:W-:-:S03]  /*2730*/  LOP3.LUT R5, R5, R54, RZ, 0x3c, !PT ;  /* 0x0000003605057212 */ /* 0x000fc600078e3cff */
[----:B------:R-:W-:Y:S02]  /*2740*/  VIADD R53, R16, 0x20 ;  /* 0x0000002010357836 */ /* 0x000fe40000000000 */
[----:B------:R-:W-:Y:S01]  /*2750*/  IMAD R57, R194, 0x200, R5 ;  /* 0x00000200c2397824 */ /* 0x000fe200078e0205 */
[----:B------:R-:W-:Y:S01]  /*2760*/  LOP3.LUT R5, R50, 0x38, R45, 0xf8, !PT ;  /* 0x0000003832057812 */ /* 0x000fe200078ef82d */
[C---:B------:R-:W-:Y:S01]  /*2770*/  IMAD.WIDE.U32 R32, R154.reuse, R4, R32 ;  /* 0x000000049a207225 */ /* 0x040fe200078e0020 */
[----:B------:R-:W-:Y:S02]  /*2780*/  ISETP.GE.AND P1, PT, R53, UR4, PT ;  /* 0x0000000435007c0c */ /* 0x000fe4000bf26270 */
[----:B------:R-:W-:Y:S01]  /*2790*/  LOP3.LUT R5, R5, R54, RZ, 0x3c, !PT ;  /* 0x0000003605057212 */ /* 0x000fe200078e3cff */
[----:B------:R-:W-:-:S04]  /*27a0*/  IMAD.WIDE.U32 R34, R154, R52, R34 ;  /* 0x000000349a227225 */ /* 0x000fc800078e0022 */
[----:B------:R-:W-:-:S04]  /*27b0*/  IMAD.WIDE.U32 R36, R154, R52, R36 ;  /* 0x000000349a247225 */ /* 0x000fc800078e0024 */
[----:B------:R-:W-:Y:S02]  /*27c0*/  IMAD.IADD R58, R31, 0x1, R59 ;  /* 0x000000011f3a7824 */ /* 0x000fe400078e023b */
[----:B------:R-:W-:Y:S02]  /*27d0*/  IMAD.SHL.U32 R52, R52, 0x40, RZ ;  /* 0x0000004034347824 */ /* 0x000fe400078e00ff */
[----:B------:R-:W-:Y:S02]  /*27e0*/  IMAD.X R39, R11, 0x1, R0, P2 ;  /* 0x000000010b277824 */ /* 0x000fe400010e0600 */
[----:B------:R-:W-:Y:S02]  /*27f0*/  IMAD.IADD R59, R59, 0x1, R33 ;  /* 0x000000013b3b7824 */ /* 0x000fe400078e0221 */
[----:B------:R-:W-:Y:S02]  /*2800*/  IMAD.IADD R61, R35, 0x1, R13 ;  /* 0x00000001233d7824 */ /* 0x000fe400078e020d */
[----:B------:R-:W-:-:S02]  /*2810*/  IMAD.IADD R62, R13, 0x1, R37 ;  /* 0x000000010d3e7824 */ /* 0x000fc400078e0225 */
[----:B------:R-:W-:Y:S02]  /*2820*/  IMAD R70, R194, 0x200, R5 ;  /* 0x00000200c2467824 */ /* 0x000fe400078e0205 */
[----:B------:R-:W-:-:S07]  /*2830*/  IMAD.IADD R71, R29, 0x1, R71 ;  /* 0x000000011d477824 */ /* 0x000fce00078e0247 */
.L_x_1364:
        /* <DEDUP_REMOVED lines=58> */
.L_x_1339:
[----:B------:R-:W-:Y:S05]  /*2be0*/  BSYNC B1 ;  /* 0x0000000000017941 */ /* 0x000fea0003800000 */
.L_x_1338:
        /* <DEDUP_REMOVED lines=19> */
.L_x_1340:
[----:B------:R-:W-:Y:S01]  /*2d20*/  IMAD R73, R22, 0x8, R2 ;  /* 0x0000000816497824 */ /* 0x000fe200078e0202 */
[----:B------:R-:W-:Y:S01]  /*2d30*/  SHF.L.U32 R76, R186, 0x1f, RZ ;  /* 0x0000001fba4c7819 */ /* 0x000fe200000006ff */
[----:B------:R-:W-:Y:S03]  /*2d40*/  BSSY B1, `(.L_x_1341) ;  /* 0x0000003000017945 */ /* 0x000fe60003800000 */
[----:B------:R-:W0:Y:S02]  /*2d50*/  SYNCS.PHASECHK.TRANS64.TRYWAIT P5, [R73+URZ+0x38890], R76 ;  /* 0x0388904c490075a7 */ /* 0x000e2400080a017f */
[----:B0-----:R-:W-:Y:S05]  /*2d60*/  @!P5 BRA `(.L_x_1342) ;  /* 0x000001c400fcd947 */ /* 0x001fea0003800000 */
.L_x_1637:
[----:B------:R-:W-:Y:S05]  /*2d70*/  BSYNC B1 ;  /* 0x0000000000017941 */ /* 0x000fea0003800000 */
.L_x_1341:
        /* <DEDUP_REMOVED lines=53> */
.L_x_1347:
[----:B------:R-:W-:Y:S05]  /*30d0*/  BSYNC B2 ;  /* 0x0000000000027941 */ /* 0x000fea0003800000 */
.L_x_1346:
[----:B--2---:R1:W-:Y:S02]  /*30e0*/  STG.E.128 desc[UR40][R12.64], R4 ;  /* 0x000000040c007986 */ /* 0x0043e4000c101d28 */
.L_x_1345:
[----:B------:R-:W-:Y:S05]  /*30f0*/  BSYNC B1 ;  /* 0x0000000000017941 */ /* 0x000fea0003800000 */
.L_x_1344:
        /* <DEDUP_REMOVED lines=56> */
.L_x_1349:
[----:B------:R-:W-:Y:S05]  /*3480*/  BSYNC B1 ;  /* 0x0000000000017941 */ /* 0x000fea0003800000 */
.L_x_1348:
[----:B-1----:R2:W-:Y:S01]  /*3490*/  STG.E.128 desc[UR40][R12.64+0x40], R4 ;  /* 0x000040040c007986 */ /* 0x0025e2000c101d28 */
[----:B------:R-:W-:Y:S05]  /*34a0*/  BRA `(.L_x_1343) ;  /* 0x0000000c002c7947 */ /* 0x000fea0003800000 */
.L_x_1337:
        /* <DEDUP_REMOVED lines=27> */
[----:B------:R-:W-:Y:S02]  /*3660*/  IMAD.MOV.U32 R66, RZ, RZ, R4 ;  /* 0x000000ffff427224 */ /* 0x000fe400078e0004 */
[----:B------:R-:W-:Y:S01]  /*3670*/  IMAD.MOV.U32 R67, RZ, RZ, R5 ;  /* 0x000000ffff437224 */ /* 0x000fe200078e0005 */
[----:B------:R-:W-:-:S04]  /*3680*/  PRMT R91, R27, 0x5410, R24 ;  /* 0x000054101b5b7816 */ /* 0x000fc80000000018 */
[----:B------:R-:W-:Y:S01]  /*3690*/  PRMT R92, R67, 0x5410, R66 ;  /* 0x00005410435c7816 */ /* 0x000fe20000000042 */
[----:B---3--:R-:W-:Y:S02]  /*36a0*/  IMAD.MOV.U32 R24, RZ, RZ, R10 ;  /* 0x000000ffff187224 */ /* 0x008fe400078e000a */
[----:B------:R-:W-:Y:S02]  /*36b0*/  IMAD.MOV.U32 R12, RZ, RZ, R11 ;  /* 0x000000ffff0c7224 */ /* 0x000fe400078e000b */
[----:B------:R-:W-:Y:S02]  /*36c0*/  IMAD.MOV.U32 R13, RZ, RZ, R8 ;  /* 0x000000ffff0d7224 */ /* 0x000fe400078e0008 */
[----:B------:R-:W-:Y:S01]  /*36d0*/  IMAD.MOV.U32 R27, RZ, RZ, R9 ;  /* 0x000000ffff1b7224 */ /* 0x000fe200078e0009 */
[----:B------:R-:W-:-:S04]  /*36e0*/  PRMT R89, R24, 0x5410, R12 ;  /* 0x0000541018597816 */ /* 0x000fc8000000000c */
[----:B------:R-:W-:Y:S01]  /*36f0*/  PRMT R90, R27, 0x5410, R13 ;  /* 0x000054101b5a7816 */ /* 0x000fe2000000000d */
[----:B------:R-:W-:Y:S06]  /*3700*/  @!P3 BRA `(.L_x_1350) ;  /* 0x000000000004b947 */ /* 0x000fec0003800000 */
[----:B------:R-:W-:Y:S01]  /*3710*/  BPT.TRAP 0x1 ;  /* 0x000000040000795c */ /* 0x000fe20000300000 */
.L_x_1350:
[----:B------:R-:W-:Y:S01]  /*3720*/  IMAD R73, R22, 0x8, R2 ;  /* 0x0000000816497824 */ /* 0x000fe200078e0202 */
[----:B------:R-:W-:Y:S01]  /*3730*/  SHF.L.U32 R76, R186, 0x1f, RZ ;  /* 0x0000001fba4c7819 */ /* 0x000fe200000006ff */
[----:B------:R-:W-:Y:S03]  /*3740*/  BSSY B1, `(.L_x_1351) ;  /* 0x0000003000017945 */ /* 0x000fe60003800000 */
[----:B------:R-:W0:Y:S02]  /*3750*/  SYNCS.PHASECHK.TRANS64.TRYWAIT P5, [R73+URZ+0x38890], R76 ;  /* 0x0388904c490075a7 */ /* 0x000e2400080a017f */
[----:B0-----:R-:W-:Y:S05]  /*3760*/  @!P5 BRA `(.L_x_1352) ;  /* 0x000001bc0090d947 */ /* 0x001fea0003800000 */
.L_x_1638:
[----:B------:R-:W-:Y:S05]  /*3770*/  BSYNC B1 ;  /* 0x0000000000017941 */ /* 0x000fea0003800000 */
.L_x_1351:
        /* <DEDUP_REMOVED lines=34> */
[--C-:B------:R-:W-:Y:S02]  /*39a0*/  SHF.R.U32.HI R81, RZ, 0x10, R5.reuse ;  /* 0x00000010ff517819 */ /* 0x100fe40000011605 */
[----:B------:R-:W-:Y:S01]  /*39b0*/  SHF.R.U64 R86, R4, 0x10, R5 ;  /* 0x0000001004567819 */ /* 0x000fe20000001205 */
[----:B--2---:R-:W-:Y:S01]  /*39c0*/  IMAD.U32 R5, R25, 0x10000, RZ ;  /* 0x0001000019057824 */ /* 0x004fe200078e00ff */
[----:B------:R-:W-:Y:S01]  /*39d0*/  PRMT R85, R90, 0x5410, R85 ;  /* 0x000054105a557816 */ /* 0x000fe20000000055 */
[----:B-1----:R-:W-:Y:S01]  /*39e0*/  IMAD.U32 R4, R14, 0x10000, RZ ;  /* 0x000100000e047824 */ /* 0x002fe200078e00ff */
[--C-:B------:R-:W-:Y:S01]  /*39f0*/  SHF.R.U64 R82, R6, 0x10, R7.reuse ;  /* 0x0000001006527819 */ /* 0x100fe20000001207 */
[----:B------:R-:W-:Y:S01]  /*3a00*/  IMAD.U32 R6, R26, 0x10000, RZ ;  /* 0x000100001a067824 */ /* 0x000fe200078e00ff */
[----:B------:R-:W-:Y:S01]  /*3a10*/  SHF.R.U32.HI R83, RZ, 0x10, R7 ;  /* 0x00000010ff537819 */ /* 0x000fe20000011607 */
[----:B------:R-:W-:Y:S01]  /*3a20*/  IMAD.U32 R7, R13, 0x10000, RZ ;  /* 0x000100000d077824 */ /* 0x000fe200078e00ff */
[--C-:B------:R-:W-:Y:S01]  /*3a30*/  SHF.R.U64 R87, R10, 0x10, R11.reuse ;  /* 0x000000100a577819 */ /* 0x100fe2000000120b */
[----:B------:R-:W-:Y:S01]  /*3a40*/  IMAD.U32 R10, R24, 0x10000, RZ ;  /* 0x00010000180a7824 */ /* 0x000fe200078e00ff */
[----:B------:R-:W-:-:S02]  /*3a50*/  SHF.R.U32.HI R88, RZ, 0x10, R11 ;  /* 0x00000010ff587819 */ /* 0x000fc4000001160b */
[----:B------:R-:W-:Y:S01]  /*3a60*/  LOP3.LUT R80, R25, 0xffff0000, RZ, 0xc0, !PT ;  /* 0xffff000019507812 */ /* 0x000fe200078ec0ff */
[----:B------:R-:W-:Y:S01]  /*3a70*/  IMAD.U32 R25, R15, 0x10000, RZ ;  /* 0x000100000f197824 */ /* 0x000fe200078e00ff */
[----:B------:R-:W-:Y:S02]  /*3a80*/  LOP3.LUT R79, R13, 0xffff0000, RZ, 0xc0, !PT ;  /* 0xffff00000d4f7812 */ /* 0x000fe400078ec0ff */
[----:B------:R-:W-:Y:S01]  /*3a90*/  LOP3.LUT R11, R15, 0xffff0000, RZ, 0xc0, !PT ;  /* 0xffff00000f0b7812 */ /* 0x000fe200078ec0ff */
[C---:B------:R-:W-:Y:S01]  /*3aa0*/  IMAD.U32 R15, R27.reuse, 0x10000, RZ ;  /* 0x000100001b0f7824 */ /* 0x040fe200078e00ff */
[----:B------:R-:W-:Y:S02]  /*3ab0*/  LOP3.LUT R13, R27, 0xffff0000, RZ, 0xc0, !PT ;  /* 0xffff00001b0d7812 */ /* 0x000fe400078ec0ff */
[----:B------:R-:W-:Y:S02]  /*3ac0*/  PRMT R81, R92, 0x5410, R81 ;  /* 0x000054105c517816 */ /* 0x000fe40000000051 */
[----:B------:R-:W-:Y:S01]  /*3ad0*/  SHF.R.U64 R84, R8, 0x10, R9 ;  /* 0x0000001008547819 */ /* 0x000fe20000001209 */
[----:B------:R-:W-:Y:S01]  /*3ae0*/  IMAD.U32 R8, R12, 0x10000, RZ ;  /* 0x000100000c087824 */ /* 0x000fe200078e00ff */
[----:B------:R-:W-:Y:S01]  /*3af0*/  PRMT R27, R92, 0x5432, R86 ;  /* 0x000054325c1b7816 */ /* 0x000fe20000000056 */
[----:B------:R-:W-:Y:S01]  /*3b00*/  IMAD.U32 R86, R85, 0x10000, RZ ;  /* 0x0001000055567824 */ /* 0x000fe200078e00ff */
[----:B------:R-:W-:Y:S01]  /*3b10*/  PRMT R9, R91, 0x5432, R82 ;  /* 0x000054325b097816 */ /* 0x000fe20000000052 */
[----:B------:R-:W-:Y:S01]  /*3b20*/  IMAD.U32 R82, R81, 0x10000, RZ ;  /* 0x0001000051527824 */ /* 0x000fe200078e00ff */
[----:B------:R-:W-:Y:S01]  /*3b30*/  PRMT R84, R90, 0x5432, R84 ;  /* 0x000054325a547816 */ /* 0x000fe20000000054 */
[----:B------:R-:W-:Y:S01]  /*3b40*/  FMUL.FTZ R90, R5, R86 ;  /* 0x00000056055a7220 */ /* 0x000fe20000410000 */
[----:B------:R-:W-:Y:S01]  /*3b50*/  PRMT R88, R89, 0x5432, R88 ;  /* 0x0000543259587816 */ /* 0x000fe20000000058 */
[-C--:B------:R-:W-:Y:S01]  /*3b60*/  FMUL.FTZ R92, R5, R82.reuse ;  /* 0x00000052055c7220 */ /* 0x080fe20000410000 */
[----:B------:R-:W-:Y:S01]  /*3b70*/  LOP3.LUT R85, R85, 0xffff0000, RZ, 0xc0, !PT ;  /* 0xffff000055557812 */ /* 0x000fe200078ec0ff */
[----:B------:R-:W-:Y:S01]  /*3b80*/  FFMA.FTZ R5, R7, R82, -R90 ;  /* 0x0000005207057223 */ /* 0x000fe2000001085a */
[----:B------:R-:W-:Y:S01]  /*3b90*/  PRMT R83, R91, 0x5410, R83 ;  /* 0x000054105b537816 */ /* 0x000fe20000000053 */
[----:B------:R-:W-:Y:S01]  /*3ba0*/  IMAD.U32 R90, R88, 0x10000, RZ ;  /* 0x00010000585a7824 */ /* 0x000fe200078e00ff */
[----:B------:R-:W-:Y:S01]  /*3bb0*/  LOP3.LUT R81, R81, 0xffff0000, RZ, 0xc0, !PT ;  /* 0xffff000051517812 */ /* 0x000fe200078ec0ff */
[----:B------:R-:W-:Y:S01]  /*3bc0*/  FMUL.FTZ R94, R80, R85 ;  /* 0x00000055505e7220 */ /* 0x000fe20000410000 */
[----:B------:R-:W-:Y:S01]  /*3bd0*/  FFMA.FTZ R7, R7, R86, R92 ;  /* 0x0000005607077223 */ /* 0x000fe2000001005c */
[----:B------:R-:W-:-:S02]  /*3be0*/  IMAD.U32 R82, R83, 0x10000, RZ ;  /* 0x0001000053527824 */ /* 0x000fc400078e00ff */
[C---:B------:R-:W-:Y:S01]  /*3bf0*/  FMUL.FTZ R92, R15.reuse, R90 ;  /* 0x0000005a0f5c7220 */ /* 0x040fe20000410000 */
[----:B------:R-:W-:Y:S01]  /*3c00*/  FMUL.FTZ R80, R80, R81 ;  /* 0x0000005150507220 */ /* 0x000fe20000410000 */
[----:B------:R-:W-:Y:S01]  /*3c10*/  LOP3.LUT R88, R88, 0xffff0000, RZ, 0xc0, !PT ;  /* 0xffff000058587812 */ /* 0x000fe200078ec0ff */
[-C--:B------:R-:W-:Y:S01]  /*3c20*/  FMUL.FTZ R15, R15, R82.reuse ;  /* 0x000000520f0f7220 */ /* 0x080fe20000410000 */
[----:B------:R-:W-:Y:S01]  /*3c30*/  FFMA.FTZ R92, R25, R82, -R92 ;  /* 0x00000052195c7223 */ /* 0x000fe2000001085c */
[----:B------:R-:W-:Y:S01]  /*3c40*/  FFMA.FTZ R86, R79, R85, R80 ;  /* 0x000000554f567223 */ /* 0x000fe20000010050 */
[----:B------:R-:W-:Y:S01]  /*3c50*/  LOP3.LUT R80, R83, 0xffff0000, RZ, 0xc0, !PT ;  /* 0xffff000053507812 */ /* 0x000fe200078ec0ff */
[----:B------:R-:W-:Y:S01]  /*3c60*/  FFMA.FTZ R90, R25, R90, R15 ;  /* 0x0000005a195a7223 */ /* 0x000fe2000001000f */
[----:B------:R-:W-:Y:S02]  /*3c70*/  IMAD.U32 R25, R84, 0x10000, RZ ;  /* 0x0001000054197824 */ /* 0x000fe400078e00ff */
[----:B------:R-:W-:Y:S01]  /*3c80*/  FMUL.FTZ R82, R13, R88 ;  /* 0x000000580d527220 */ /* 0x000fe20000410000 */
[----:B------:R-:W-:-:S02]  /*3c90*/  IMAD.U32 R15, R27, 0x10000, RZ ;  /* 0x000100001b0f7824 */ /* 0x000fc400078e00ff */
[-C--:B------:R-:W-:Y:S01]  /*3ca0*/  FMUL.FTZ R96, R13, R80.reuse ;  /* 0x000000500d607220 */ /* 0x080fe20000410000 */
[----:B------:R-:W-:Y:S01]  /*3cb0*/  LOP3.LUT R24, R24, 0xffff0000, RZ, 0xc0, !PT ;  /* 0xffff000018187812 */ /* 0x000fe200078ec0ff */
[----:B------:R-:W-:Y:S01]  /*3cc0*/  FFMA.FTZ R94, R79, R81, -R94 ;  /* 0x000000514f5e7223 */ /* 0x000fe2000001085e */
[----:B------:R-:W-:Y:S01]  /*3cd0*/  LOP3.LUT R13, R84, 0xffff0000, RZ, 0xc0, !PT ;  /* 0xffff0000540d7812 */ /* 0x000fe200078ec0ff */
[C---:B------:R-:W-:Y:S01]  /*3ce0*/  FMUL.FTZ R79, R10.reuse, R25 ;  /* 0x000000190a4f7220 */ /* 0x040fe20000410000 */
[----:B------:R-:W-:Y:S01]  /*3cf0*/  LOP3.LUT R27, R27, 0xffff0000, RZ, 0xc0, !PT ;  /* 0xffff00001b1b7812 */ /* 0x000fe200078ec0ff */
[----:B------:R-:W-:Y:S01]  /*3d00*/  FMUL.FTZ R10, R10, R15 ;  /* 0x0000000f0a0a7220 */ /* 0x000fe20000410000 */
[----:B------:R-:W-:Y:S01]  /*3d10*/  LOP3.LUT R12, R12, 0xffff0000, RZ, 0xc0, !PT ;  /* 0xffff00000c0c7812 */ /* 0x000fe200078ec0ff */
[----:B------:R-:W-:Y:S01]  /*3d20*/  FFMA.FTZ R81, R11, R80, -R82 ;  /* 0x000000500b517223 */ /* 0x000fe20000010852 */
[----:B------:R-:W-:Y:S01]  /*3d30*/  PRMT R87, R89, 0x5410, R87 ;  /* 0x0000541059577816 */ /* 0x000fe20000000057 */
[----:B------:R-:W-:Y:S01]  /*3d40*/  FFMA.FTZ R83, R11, R88, R96 ;  /* 0x000000580b537223 */ /* 0x000fe20000010060 */
[----:B------:R-:W-:Y:S01]  /*3d50*/  FMUL.FTZ R11, R24, R13 ;  /* 0x0000000d180b7220 */ /* 0x000fe20000410000 */
[C---:B------:R-:W-:Y:S01]  /*3d60*/  FFMA.FTZ R10, R8.reuse, R25, R10 ;  /* 0x00000019080a7223 */ /* 0x040fe2000001000a */
[----:B------:R-:W-:Y:S01]  /*3d70*/  FFMA.FTZ R79, R8, R15, -R79 ;  /* 0x0000000f084f7223 */ /* 0x000fe2000001084f */
[-C--:B------:R-:W-:Y:S01]  /*3d80*/  FMUL.FTZ R25, R24, R27.reuse ;  /* 0x0000001b18197220 */ /* 0x080fe20000410000 */
[----:B------:R-:W-:Y:S01]  /*3d90*/  FFMA.FTZ R8, R12, R27, -R11 ;  /* 0x0000001b0c087223 */ /* 0x000fe2000001080b */
[----:B------:R-:W-:Y:S01]  /*3da0*/  IMAD.U32 R15, R87, 0x10000, RZ ;  /* 0x00010000570f7824 */ /* 0x000fe200078e00ff */
[----:B------:R-:W-:Y:S01]  /*3db0*/  LOP3.LUT R26, R26, 0xffff0000, RZ, 0xc0, !PT ;  /* 0xffff00001a1a7812 */ /* 0x000fe200078ec0ff */
[----:B------:R-:W-:Y:S01]  /*3dc0*/  IMAD.U32 R11, R9, 0x10000, RZ ;  /* 0x00010000090b7824 */ /* 0x000fe200078e00ff */
[----:B------:R-:W-:Y:S01]  /*3dd0*/  LOP3.LUT R87, R87, 0xffff0000, RZ, 0xc0, !PT ;  /* 0xffff000057577812 */ /* 0x000fe200078ec0ff */
[----:B------:R-:W-:Y:S01]  /*3de0*/  FFMA.FTZ R25, R12, R13, R25 ;  /* 0x0000000d0c197223 */ /* 0x000fe20000010019 */
        /* <DEDUP_REMOVED lines=12> */
[----:B------:R-:W-:Y:S02]  /*3eb0*/  F2FP.BF16.F32.PACK_AB R24, R25, R10 ;  /* 0x0000000a1918723e */ /* 0x000fe400000010ff */
[----:B------:R-:W-:Y:S01]  /*3ec0*/  F2FP.BF16.F32.PACK_AB R14, R4, R13 ;  /* 0x0000000d040e723e */ /* 0x000fe200000010ff */
[----:B------:R-:W-:Y:S01]  /*3ed0*/  IMAD.MOV.U32 R13, RZ, RZ, R5 ;  /* 0x000000ffff0d7224 */ /* 0x000fe200078e0005 */
[----:B------:R-:W-:Y:S01]  /*3ee0*/  F2FP.BF16.F32.PACK_AB R15, R81, R92 ;  /* 0x0000005c510f723e */ /* 0x000fe200000010ff */
[----:B------:R-:W-:Y:S01]  /*3ef0*/  IMAD.MOV.U32 R25, RZ, RZ, R7 ;  /* 0x000000ffff197224 */ /* 0x000fe200078e0007 */
[----:B------:R-:W-:Y:S02]  /*3f00*/  F2FP.BF16.F32.PACK_AB R27, R83, R90 ;  /* 0x0000005a531b723e */ /* 0x000fe400000010ff */
[----:B------:R-:W-:-:S02]  /*3f10*/  F2FP.BF16.F32.PACK_AB R12, R8, R79 ;  /* 0x0000004f080c723e */ /* 0x000fc400000010ff */
[----:B------:R-:W-:-:S07]  /*3f20*/  F2FP.BF16.F32.PACK_AB R26, R87, R6 ;  /* 0x00000006571a723e */ /* 0x000fce00000010ff */
.L_x_1354:
[----:B------:R-:W-:Y:S05]  /*3f30*/  BSYNC B1 ;  /* 0x0000000000017941 */ /* 0x000fea0003800000 */
.L_x_1353:
        /* <DEDUP_REMOVED lines=10> */
.L_x_1336:
[----:B------:R-:W-:-:S13]  /*3fe0*/  ISETP.NE.AND P3, PT, R187, 0x3, PT ;  /* 0x00000003bb00780c */ /* 0x000fda0003f65270 */
[----:B------:R-:W-:Y:S05]  /*3ff0*/  @!P3 BRA `(.L_x_1355) ;  /* 0x000000000004b947 */ /* 0x000fea0003800000 */
[----:B------:R-:W-:Y:S01]  /*4000*/  BPT.TRAP 0x1 ;  /* 0x000000040000795c */ /* 0x000fe20000300000 */
.L_x_1355:
[----:B------:R-:W-:Y:S01]  /*4010*/  IMAD R73, R22, 0x8, R2 ;  /* 0x0000000816497824 */ /* 0x000fe200078e0202 */
[----:B------:R-:W-:Y:S01]  /*4020*/  SHF.L.U32 R76, R186, 0x1f, RZ ;  /* 0x0000001fba4c7819 */ /* 0x000fe200000006ff */
[----:B------:R-:W-:Y:S01]  /*4030*/  IMAD R74, R40, -0x40, R42 ;  /* 0xffffffc0284a7824 */ /* 0x000fe200078e022a */
[----:B------:R-:W-:Y:S02]  /*4040*/  BSSY B1, `(.L_x_1356) ;  /* 0x0000004000017945 */ /* 0x000fe40003800000 */
[----:B------:R-:W0:Y:S02]  /*4050*/  SYNCS.PHASECHK.TRANS64.TRYWAIT P4, [R73+URZ+0x38890], R76 ;  /* 0x0388904c490075a7 */ /* 0x000e24000808017f */
[----:B------:R-:W-:Y:S01]  /*4060*/  VIMNMX R74, R74, 0x40, PT ;  /* 0x000000404a4a7848 */ /* 0x000fe20003fe0100 */
[----:B0-----:R-:W-:Y:S06]  /*4070*/  @!P4 BRA `(.L_x_1357) ;  /* 0x000001b40060c947 */ /* 0x001fec0003800000 */
.L_x_1639:
[----:B------:R-:W-:Y:S05]  /*4080*/  BSYNC B1 ;  /* 0x0000000000017941 */ /* 0x000fea0003800000 */
.L_x_1356:
        /* <DEDUP_REMOVED lines=13> */
.L_x_1343:
[----:B------:R-:W-:Y:S05]  /*4160*/  BSYNC B0 ;  /* 0x0000000000007941 */ /* 0x000fea0003800000 */
.L_x_1335:
        /* <DEDUP_REMOVED lines=17> */
.L_x_1359:
[----:B------:R-:W-:Y:S05]  /*4280*/  BSYNC B0 ;  /* 0x0000000000007941 */ /* 0x000fea0003800000 */
.L_x_1358:
[----:B------:R-:W2:Y:S01]  /*4290*/  SYNCS.PHASECHK.TRANS64.TRYWAIT P3, [R73+URZ+0x388b0], R76 ;  /* 0x0388b04c490075a7 */ /* 0x000ea2000806017f */
[----:B------:R-:W-:Y:S04]  /*42a0*/  BSSY B0, `(.L_x_1360) ;  /* 0x0000002000007945 */ /* 0x000fe80003800000 */
[----:B--2---:R-:W-:Y:S05]  /*42b0*/  @!P3 BRA `(.L_x_1361) ;  /* 0x000001b000e4b947 */ /* 0x004fea0003800000 */
.L_x_1640:
[----:B------:R-:W-:Y:S05]  /*42c0*/  BSYNC B0 ;  /* 0x0000000000007941 */ /* 0x000fea0003800000 */
.L_x_1360:
        /* <DEDUP_REMOVED lines=83> */
.L_x_1363:
[----:B------:R-:W-:Y:S05]  /*4800*/  BSYNC B0 ;  /* 0x0000000000007941 */ /* 0x000fea0003800000 */
.L_x_1362:
        /* <DEDUP_REMOVED lines=17> */
.L_x_1330:
[----:B------:R-:W2:Y:S01]  /*4920*/  LDL R4, [R1+0x80] ;  /* 0x0000800001047983 */ /* 0x000ea20000100800 */
[----:B------:R-:W-:Y:S01]  /*4930*/  BSSY B0, `(.L_x_1365) ;  /* 0x0000006000007945 */ /* 0x000fe20003800000 */
[----:B------:R-:W-:Y:S02]  /*4940*/  ISETP.NE.AND P1, PT, R211, RZ, PT ;  /* 0x000000ffd300720c */ /* 0x000fe40003f25270 */
[----:B--2---:R-:W-:Y:S01]  /*4950*/  ISETP.NE.AND P0, PT, R4, 0x1, PT ;  /* 0x000000010400780c */ /* 0x004fe20003f05270 */
[----:B------:R-:W-:-:S12]  /*4960*/  @P3 BRA `(.L_x_1366) ;  /* 0x0000000000083947 */ /* 0x000fd80003800000 */
[----:B------:R-:W0:Y:S02]  /*4970*/  FENCE.VIEW.ASYNC.G ;  /* 0x00000000000073c6 */ /* 0x000e240000000100 */
[----:B0-----:R-:W-:Y:S06]  /*4980*/  BAR.ARV 0xc, 0x180 ;  /* 0x0306000000007b1d */ /* 0x001fec0000002000 */
.L_x_1366:
[----:B------:R-:W-:Y:S05]  /*4990*/  BSYNC B0 ;  /* 0x0000000000007941 */ /* 0x000fea0003800000 */
.L_x_1365:
        /* <DEDUP_REMOVED lines=34> */
.L_x_1370:
[----:B------:R-:W-:Y:S05]  /*4bc0*/  BSYNC B0 ;  /* 0x0000000000007941 */ /* 0x000fea0003800000 */
.L_x_1369:
        /* <DEDUP_REMOVED lines=72> */
[----:B------:R-:W-:Y:S01]  /*5050*/  IMAD.MOV.U32 R7, RZ, RZ, 0x40000040 ;  /* 0x40000040ff077424 */ /* 0x000fe200078e00ff */
[----:B------:R-:W-:Y:S01]  /*5060*/  BSSY B0, `(.L_x_1372) ;  /* 0x0000100000007945 */ /* 0x000fe20003800000 */
[----:B------:R-:W-:Y:S01]  /*5070*/  IMAD.MOV.U32 R9, RZ, RZ, 0x40000040 ;  /* 0x40000040ff097424 */ /* 0x000fe200078e00ff */
[----:B------:R-:W-:Y:S01]  /*5080*/  BAR.SYNC.DEFER_BLOCKING 0xe, 0x100 ;  /* 0x0384000000007b1d */ /* 0x000fe20000010000 */
[----:B------:R-:W-:Y:S01]  /*5090*/  IMAD.MOV.U32 R11, RZ, RZ, 0x40000040 ;  /* 0x40000040ff0b7424 */ /* 0x000fe200078e00ff */
[----:B------:R-:W-:Y:S01]  /*50a0*/  R2UR UR5, R7 ;  /* 0x00000000070572ca */ /* 0x000fe200000e0000 */
[----:B------:R-:W-:Y:S01]  /*50b0*/  IMAD.MOV.U32 R13, RZ, RZ, 0x40000040 ;  /* 0x40000040ff0d7424 */ /* 0x000fe200078e00ff */
[----:B------:R-:W-:Y:S01]  /*50c0*/  R2UR UR7, R9 ;  /* 0x00000000090772ca */ /* 0x000fe200000e0000 */
[----:B------:R-:W-:Y:S02]  /*50d0*/  IMAD.MOV.U32 R9, RZ, RZ, 0x40000040 ;  /* 0x40000040ff097424 */ /* 0x000fe400078e00ff */
[----:B------:R-:W-:Y:S01]  /*50e0*/  VIADD R4, R4, 0xfffffffe ;  /* 0xfffffffe04047836 */ /* 0x000fe20000000000 */
[----:B------:R-:W0:Y:S02]  /*50f0*/  S2R R14, SR_TID.X ;  /* 0x00000000000e7919 */ /* 0x000e240000002100 */
[----:B------:R-:W-:Y:S01]  /*5100*/  R2UR UR15, R9 ;  /* 0x00000000090f72ca */ /* 0x000fe200000e0000 */
[----:B------:R-:W-:Y:S01]  /*5110*/  IMAD.MOV.U32 R9, RZ, RZ, 0x40000040 ;  /* 0x40000040ff097424 */ /* 0x000fe200078e00ff */
[----:B------:R-:W-:-:S04]  /*5120*/  ISETP.GE.AND P0, PT, R4, R0, PT ;  /* 0x000000000400720c */ /* 0x000fc80003f06270 */
[----:B------:R-:W-:Y:S01]  /*5130*/  R2UR UR13, R9 ;  /* 0x00000000090d72ca */ /* 0x000fe200000e0000 */
[----:B------:R-:W-:Y:S01]  /*5140*/  WARPGROUP.ARRIVE ;  /* 0x00000000000079c5 */ /* 0x000fe20000000000 */
[----:B0-----:R-:W-:-:S04]  /*5150*/  LOP3.LUT R14, R14, 0x7f, RZ, 0xc0, !PT ;  /* 0x0000007f0e0e7812 */ /* 0x001fc800078ec0ff */
[----:B------:R-:W-:Y:S01]  /*5160*/  ISETP.NE.AND P2, PT, R14, RZ, PT ;  /* 0x000000ff0e00720c */ /* 0x000fe20003f45270 */
[----:B--2---:R-:W0:Y:S02]  /*5170*/  SHFL.IDX PT, R3, R6, RZ, 0x1f ;  /* 0x00001fff06037589 */ /* 0x004e2400000e0000 */
[----:B0-----:R-:W-:-:S04]  /*5180*/  LEA.HI R5, R3, R3, RZ, 0x1 ;  /* 0x0000000303057211 */ /* 0x001fc800078f08ff */
[----:B------:R-:W-:Y:S01]  /*5190*/  LOP3.LUT R6, R5, 0x1fffe, RZ, 0xc0, !PT ;  /* 0x0001fffe05067812 */ /* 0x000fe200078ec0ff */
[----:B------:R-:W-:-:S04]  /*51a0*/  VIADD R5, R2, 0x36400 ;  /* 0x0003640002057836 */ /* 0x000fc80000000000 */
[----:B------:R-:W-:Y:S01]  /*51b0*/  IMAD.IADD R3, R3, 0x1, -R6 ;  /* 0x0000000103037824 */ /* 0x000fe200078e0a06 */
[----:B------:R-:W-:-:S03]  /*51c0*/  SHF.R.U32.HI R5, RZ, 0x4, R5 ;  /* 0x00000004ff057819 */ /* 0x000fc60000011605 */
[----:B------:R-:W-:Y:S01]  /*51d0*/  IMAD R3, R3, 0x8000, R2 ;  /* 0x0000800003037824 */ /* 0x000fe200078e0202 */
[----:B------:R-:W-:-:S03]  /*51e0*/  LOP3.LUT R5, R5, 0x3fff, RZ, 0xc0, !PT ;  /* 0x00003fff05057812 */ /* 0x000fc600078ec0ff */
[----:B------:R-:W-:Y:S01]  /*51f0*/  VIADD R3, R3, 0x400 ;  /* 0x0000040003037836 */ /* 0x000fe20000000000 */
[----:B------:R-:W-:Y:S01]  /*5200*/  LOP3.LUT R6, R5, 0x10000, RZ, 0xfc, !PT ;  /* 0x0001000005067812 */ /* 0x000fe200078efcff */
[----:B------:R-:W-:-:S03]  /*5210*/  @!P2 IMAD R5, R18, 0x8, R2 ;  /* 0x000000081205a824 */ /* 0x000fc600078e0202 */
[----:B------:R-:W-:Y:S01]  /*5220*/  SHF.R.U32.HI R3, RZ, 0x4, R3 ;  /* 0x00000004ff037819 */ /* 0x000fe20000011603 */
[C---:B------:R-:W-:Y:S01]  /*5230*/  VIADD R12, R6.reuse, 0x2 ;  /* 0x00000002060c7836 */ /* 0x040fe20000000000 */
[----:B------:R-:W-:Y:S01]  /*5240*/  R2UR UR4, R6 ;  /* 0x00000000060472ca */ /* 0x000fe200000e0000 */
[----:B------:R-:W-:Y:S01]  /*5250*/  @!P2 VIADD R5, R5, 0x38860 ;  /* 0x000388600505a836 */ /* 0x000fe20000000000 */
[----:B------:R-:W-:-:S04]  /*5260*/  LOP3.LUT R3, R3, 0x3fff, RZ, 0xc0, !PT ;  /* 0x00003fff03037812 */ /* 0x000fc800078ec0ff */
[----:B------:R-:W-:Y:S02]  /*5270*/  LOP3.LUT R3, R3, 0x2000000, RZ, 0xfc, !PT ;  /* 0x0200000003037812 */ /* 0x000fe400078efcff */
[----:B------:R-:W-:-:S03]  /*5280*/  @!P2 PRMT R5, RZ, 0x654, R5 ;  /* 0x00000654ff05a816 */ /* 0x000fc60000000005 */
[----:B------:R-:W-:-:S04]  /*5290*/  IMAD R8, R18, 0x1000, R3 ;  /* 0x0000100012087824 */ /* 0x000fc800078e0203 */
[C---:B------:R-:W-:Y:S01]  /*52a0*/  VIADD R10, R8.reuse, 0x80 ;  /* 0x00000080080a7836 */ /* 0x040fe20000000000 */
[----:B------:R-:W-:-:S13]  /*52b0*/  R2UR UR6, R8 ;  /* 0x00000000080672ca */ /* 0x000fda00000e0000 */
[----:B------:R-:W-:Y:S01]  /*52c0*/  HGMMA.64x256x16.F32.BF16 R24, gdesc[UR4].tnspB, RZ, !UPT, gsb0 ;  /* 0x43e00000041879f0 */ /* 0x000fe2000c0018ff */
[----:B------:R-:W-:Y:S01]  /*52d0*/  R2UR UR6, R10 ;  /* 0x000000000a0672ca */ /* 0x000fe200000e0000 */
[----:B------:R-:W-:Y:S01]  /*52e0*/  VIADD R10, R8, 0x100 ;  /* 0x00000100080a7836 */ /* 0x000fe20000000000 */
[----:B------:R-:W-:Y:S01]  /*52f0*/  R2UR UR7, R11 ;  /* 0x000000000b0772ca */ /* 0x000fe200000e0000 */
[----:B------:R-:W-:Y:S01]  /*5300*/  IMAD.MOV.U32 R11, RZ, RZ, 0x40000040 ;  /* 0x40000040ff0b7424 */ /* 0x000fe200078e00ff */
[----:B------:R-:W-:Y:S01]  /*5310*/  R2UR UR4, R12 ;  /* 0x000000000c0472ca */ /* 0x000fe200000e0000 */
[----:B------:R-:W-:Y:S01]  /*5320*/  VIADD R8, R8, 0x180 ;  /* 0x0000018008087836 */ /* 0x000fe20000000000 */
[----:B------:R-:W-:Y:S02]  /*5330*/  R2UR UR5, R13 ;  /* 0x000000000d0572ca */ /* 0x000fe400000e0000 */
[----:B------:R-:W-:Y:S01]  /*5340*/  R2UR UR10, R10 ;  /* 0x000000000a0a72ca */ /* 0x000fe200000e0000 */
[----:B------:R-:W-:Y:S01]  /*5350*/  VIADD R10, R6, 0x4 ;  /* 0x00000004060a7836 */ /* 0x000fe20000000000 */
[----:B------:R-:W-:Y:S01]  /*5360*/  R2UR UR11, R11 ;  /* 0x000000000b0b72ca */ /* 0x000fe200000e0000 */
[----:B------:R-:W-:Y:S01]  /*5370*/  IMAD.MOV.U32 R11, RZ, RZ, 0x40000040 ;  /* 0x40000040ff0b7424 */ /* 0x000fe200078e00ff */
[----:B------:R-:W-:Y:S01]  /*5380*/  R2UR UR14, R8 ;  /* 0x00000000080e72ca */ /* 0x000fe200000e0000 */
[----:B------:R-:W-:Y:S01]  /*5390*/  VIADD R8, R6, 0x6 ;  /* 0x0000000606087836 */ /* 0x000fe20000000000 */
[----:B------:R-:W-:-:S02]  /*53a0*/  R2UR UR8, R10 ;  /* 0x000000000a0872ca */ /* 0x000fc400000e0000 */
[----:B------:R-:W-:Y:S02]  /*53b0*/  R2UR UR9, R11 ;  /* 0x000000000b0972ca */ /* 0x000fe400000e0000 */
[----:B------:R-:W-:Y:S01]  /*53c0*/  R2UR UR12, R8 ;  /* 0x00000000080c72ca */ /* 0x000fe200000e0000 */
        /* <DEDUP_REMOVED lines=15> */
[----:B------:R-:W-:-:S07]  /*54c0*/  IMAD.MOV.U32 R20, RZ, RZ, R4 ;  /* 0x000000ffff147224 */ /* 0x000fce00078e0004 */
.L_x_1374:
[----:B------:R-:W-:Y:S01]  /*54d0*/  BAR.SYNC.DEFER_BLOCKING 0xe, 0x100 ;  /* 0x0384000000007b1d */ /* 0x000fe20000010000 */
[----:B-1----:R-:W-:Y:S01]  /*54e0*/  IMAD R4, R18, 0x40, R191 ;  /* 0x0000004012047824 */ /* 0x002fe200078e02bf */
[----:B------:R-:W-:Y:S01]  /*54f0*/  R2UR UR4, R6 ;  /* 0x00000000060472ca */ /* 0x000fe200000e0000 */
[----:B------:R-:W-:Y:S01]  /*5500*/  VIADD R18, R18, 0x1 ;  /* 0x0000000112127836 */ /* 0x000fe20000000000 */
[----:B------:R-:W-:Y:S01]  /*5510*/  R2UR UR5, R7 ;  /* 0x00000000070572ca */ /* 0x000fe200000e0000 */
[----:B------:R-:W-:Y:S02]  /*5520*/  IMAD R4, R4, 0x4, R2 ;  /* 0x0000000404047824 */ /* 0x000fe400078e0202 */
[----:B------:R-:W-:Y:S01]  /*5530*/  IMAD.MOV.U32 R15, RZ, RZ, 0x40000040 ;  /* 0x40000040ff0f7424 */ /* 0x000fe200078e00ff */
[----:B------:R-:W-:-:S04]  /*5540*/  ISETP.NE.AND P0, PT, R18, 0x2, PT ;  /* 0x000000021200780c */ /* 0x000fc80003f05270 */
[----:B------:R-:W-:Y:S01]  /*5550*/  SEL R18, R18, RZ, P0 ;  /* 0x000000ff12127207 */ /* 0x000fe20000000000 */
[----:B0-----:R-:W0:Y:S04]  /*5560*/  LDS R5, [R4+0x38400] ;  /* 0x0384000004057984 */ /* 0x001e280000000800 */
        /* <DEDUP_REMOVED lines=129> */
[----:B------:R-:W-:-:S02]  /*5d80*/  IMAD R4, R18, 0x1000, R3 ;  /* 0x0000100012047824 */ /* 0x000fc400078e0203 */
[----:B------:R-:W-:Y:S02]  /*5d90*/  IMAD.MOV.U32 R5, RZ, RZ, 0x40000040 ;  /* 0x40000040ff057424 */ /* 0x000fe400078e00ff */
[C---:B------:R-:W-:Y:S01]  /*5da0*/  VIADD R14, R4.reuse, 0x80 ;  /* 0x00000080040e7836 */ /* 0x040fe20000000000 */
[----:B------:R-:W-:Y:S01]  /*5db0*/  R2UR UR6, R4 ;  /* 0x00000000040672ca */ /* 0x000fe200000e0000 */
[----:B------:R-:W-:Y:S01]  /*5dc0*/  WARPGROUP.ARRIVE ;  /* 0x00000000000079c5 */ /* 0x000fe20000000000 */
[----:B------:R-:W-:Y:S01]  /*5dd0*/  R2UR UR7, R5 ;  /* 0x00000000050772ca */ /* 0x000fe200000e0000 */
[----:B------:R-:W-:-:S12]  /*5de0*/  IMAD.MOV.U32 R5, RZ, RZ, 0x40000040 ;  /* 0x40000040ff057424 */ /* 0x000fd800078e00ff */
[----:B------:R-:W-:Y:S01]  /*5df0*/  HGMMA.64x256x16.F32.BF16 R24, gdesc[UR4].tnspB, R24, gsb0 ;  /* 0x43e00000041879f0 */ /* 0x000fe20008001818 */
[----:B------:R-:W-:Y:S01]  /*5e00*/  R2UR UR6, R14 ;  /* 0x000000000e0672ca */ /* 0x000fe200000e0000 */
[----:B------:R-:W-:Y:S01]  /*5e10*/  VIADD R14, R4, 0x100 ;  /* 0x00000100040e7836 */ /* 0x000fe20000000000 */
[----:B------:R-:W-:Y:S01]  /*5e20*/  R2UR UR7, R15 ;  /* 0x000000000f0772ca */ /* 0x000fe200000e0000 */
[----:B------:R-:W-:Y:S01]  /*5e30*/  IMAD.MOV.U32 R15, RZ, RZ, 0x40000040 ;  /* 0x40000040ff0f7424 */ /* 0x000fe200078e00ff */
[----:B------:R-:W-:Y:S01]  /*5e40*/  R2UR UR4, R12 ;  /* 0x000000000c0472ca */ /* 0x000fe200000e0000 */
[----:B------:R-:W-:Y:S01]  /*5e50*/  VIADD R4, R4, 0x180 ;  /* 0x0000018004047836 */ /* 0x000fe20000000000 */
[----:B------:R-:W-:Y:S01]  /*5e60*/  R2UR UR5, R13 ;  /* 0x000000000d0572ca */ /* 0x000fe200000e0000 */
[----:B------:R-:W-:Y:S02]  /*5e70*/  WARPGROUP.DEPBAR.LE gsb0, 0x0 ;  /* 0x00008000000079c5 */ /* 0x000fe40000010000 */
[----:B------:R-:W-:-:S15]  /*5e80*/  WARPGROUP.ARRIVE ;  /* 0x00000000000079c5 */ /* 0x000fde0000000000 */
[----:B------:R-:W-:-:S03]  /*5e90*/  NOP ;  /* 0x0000000000007918 */ /* 0x000fc60000000000 */
        /* <DEDUP_REMOVED lines=10> */
[----:B------:R-:W-:Y:S01]  /*5f40*/  IMAD.MOV.U32 R4, RZ, RZ, R20 ;  /* 0x000000ffff047224 */ /* 0x000fe200078e0014 */
[----:B------:R-:W-:Y:S01]  /*5f50*/  R2UR UR7, R5 ;  /* 0x00000000050772ca */ /* 0x000fe200000e0000 */
[----:B------:R-:W-:Y:S01]  /*5f60*/  VIADD R20, R20, 0xffffffff ;  /* 0xffffffff14147836 */ /* 0x000fe20000000000 */
[----:B------:R-:W-:Y:S02]  /*5f70*/  R2UR UR4, R8 ;  /* 0x00000000080472ca */ /* 0x000fe400000e0000 */
[----:B------:R-:W-:Y:S02]  /*5f80*/  R2UR UR5, R9 ;  /* 0x00000000090572ca */ /* 0x000fe400000e0000 */
[----:B------:R-:W-:Y:S02]  /*5f90*/  ISETP.GT.AND P1, PT, R4, R0, PT ;  /* 0x000000000400720c */ /* 0x000fe40003f24270 */
[----:B------:R-:W-:-:S04]  /*5fa0*/  SEL R4, RZ, 0x1, P0 ;  /* 0x00000001ff047807 */ /* 0x000fc80000000000 */
[----:B------:R-:W-:Y:S01]  /*5fb0*/  LOP3.LUT R23, R23, R4, RZ, 0x3c, !PT ;  /* 0x0000000417177212 */ /* 0x000fe200078e3cff */
[----:B------:R-:W-:-:S04]  /*5fc0*/  @!P2 IMAD R4, R18, 0x8, R2 ;  /* 0x000000081204a824 */ /* 0x000fc800078e0202 */
[----:B------:R-:W-:-:S05]  /*5fd0*/  @!P2 VIADD R4, R4, 0x38860 ;  /* 0x000388600404a836 */ /* 0x000fca0000000000 */
[----:B------:R-:W-:Y:S01]  /*5fe0*/  @!P2 PRMT R4, RZ, 0x654, R4 ;  /* 0x00000654ff04a816 */ /* 0x000fe20000000004 */
[----:B------:R-:W-:Y:S02]  /*5ff0*/  WARPGROUP.DEPBAR.LE gsb0, 0x0 ;  /* 0x00008000000079c5 */ /* 0x000fe40000010000 */
[----:B------:R-:W-:-:S06]  /*6000*/  WARPGROUP.ARRIVE ;  /* 0x00000000000079c5 */ /* 0x000fcc0000000000 */
[----:B------:R-:W-:Y:S03]  /*6010*/  HGMMA.64x256x16.F32.BF16 R24, gdesc[UR4].tnspB, R24, gsb0 ;  /* 0x43e00000041879f0 */ /* 0x000fe60008001818 */
[----:B------:R-:W-:Y:S02]  /*6020*/  WARPGROUP.DEPBAR.LE gsb0, 0x0 ;  /* 0x00008000000079c5 */ /* 0x000fe40000010000 */
[----:B------:R-:W-:Y:S06]  /*6030*/  BAR.ARV 0xf, 0x100 ;  /* 0x03c4000000007b1d */ /* 0x000fec0000002000 */
[----:B------:R1:W-:Y:S01]  /*6040*/  @!P2 SYNCS.ARRIVE.TRANS64.RED.A1T0 RZ, [R4+URZ], RZ ;  /* 0x000000ff04ffa9a7 */ /* 0x0003e2000810043f */
[----:B------:R-:W-:Y:S05]  /*6050*/  @P1 BRA `(.L_x_1374) ;  /* 0xfffffff4001c1947 */ /* 0x000fea000383ffff */
.L_x_1373:
[----:B------:R-:W-:Y:S05]  /*6060*/  BSYNC B0 ;  /* 0x0000000000007941 */ /* 0x000fea0003800000 */
.L_x_1372:
        /* <DEDUP_REMOVED lines=9> */
[----:B------:R-:W2:Y:S04]  /*6100*/  LDS R2, [R0+0x38400] ;  /* 0x0384000000027984 */ /* 0x000ea80000000800 */
[----:B------:R-:W3:Y:S01]  /*6110*/  LDS R0, [R0+0x38420] ;  /* 0x0384200000007984 */ /* 0x000ee20000000800 */
[-C--:B--2---:R-:W-:Y:S01]  /*6120*/  FMUL.FTZ R24, R24, R2.reuse ;  /* 0x0000000218187220 */ /* 0x084fe20000410000 */
        /* <DEDUP_REMOVED lines=131> */
.L_x_1368:
        /* <DEDUP_REMOVED lines=31> */
.L_x_1376:
[----:B------:R-:W-:Y:S05]  /*6b50*/  BSYNC B0 ;  /* 0x0000000000007941 */ /* 0x000fea0003800000 */
.L_x_1375:
        /* <DEDUP_REMOVED lines=100> */
.L_x_1378:
[----:B------:R-:W-:Y:S05]  /*71a0*/  BSYNC B6 ;  /* 0x0000000000067941 */ /* 0x000fea0003800000 */
.L_x_1377:
        /* <DEDUP_REMOVED lines=12> */
.L_x_1382:
[----:B-1----:R1:W2:Y:S02]  /*7270*/  SYNCS.PHASECHK.TRANS64.TRYWAIT P0, [R2+URZ+0x38800], R3 ;  /* 0x03880003020075a7 */ /* 0x0022a4000800017f */
[----:B--2---:R-:W-:Y:S05]  /*7280*/  @!P0 NANOSLEEP.SYNCS 0x989680 ;  /* 0x009896800000895d */ /* 0x004fea0003900000 */
[----:B------:R-:W2:Y:S02]  /*7290*/  @!P0 SYNCS.PHASECHK.TRANS64 P0, [R2+URZ+0x38800], R3 ;  /* 0x03880003020085a7 */ /* 0x000ea4000800007f */
[----:B--2---:R-:W-:Y:S05]  /*72a0*/  @!P0 BRA `(.L_x_1382) ;  /* 0xfffffffc00f08947 */ /* 0x004fea000383ffff */
.L_x_1381:
[----:B------:R-:W-:Y:S05]  /*72b0*/  BSYNC B0 ;  /* 0x0000000000007941 */ /* 0x000fea0003800000 */
.L_x_1380:
[----:B------:R-:W-:Y:S05]  /*72c0*/  BRA `(.L_x_1383) ;  /* 0x0000002000b87947 */ /* 0x000fea0003800000 */
.L_x_1379:
        /* <DEDUP_REMOVED lines=37> */
.L_x_1385:
[----:B------:R-:W-:Y:S05]  /*7520*/  BSYNC B6 ;  /* 0x0000000000067941 */ /* 0x000fea0003800000 */
.L_x_1384:
[----:B------:R-:W-:Y:S01]  /*7530*/  ULDC.U8 UR4, c[0x0][0x410] ;  /* 0x0001040000047ab9 */ /* 0x000fe20000000000 */
[----:B------:R-:W-:Y:S01]  /*7540*/  BSSY B0, `(.L_x_1386) ;  /* 0x00001fe000007945 */ /* 0x000fe20003800000 */
[----:B------:R-:W-:Y:S01]  /*7550*/  ISETP.NE.AND P0, PT, RZ, UR4, PT ;  /* 0x00000004ff007c0c */ /* 0x000fe2000bf05270 */
[----:B------:R-:W-:-:S12]  /*7560*/  IMAD R5, R153, 0x40, R19 ;  /* 0x0000004099057824 */ /* 0x000fd800078e0213 */
[----:B------:R-:W-:Y:S05]  /*7570*/  @!P0 BRA `(.L_x_1387) ;  /* 0x00000010000c8947 */ /* 0x000fea0003800000 */
[----:B------:R-:W-:-:S03]  /*7580*/  UMOV UR4, 0xffffffff ;  /* 0xffffffff00047882 */ /* 0x000fc60000000000 */
[----:B------:R-:W-:Y:S05]  /*7590*/  BRA.DIV UR4, `(.L_x_1388) ;  /* 0x0000018204407947 */ /* 0x000fea000b800000 */
[----:B------:R0:W1:Y:S04]  /*75a0*/  SHFL.IDX PT, R3, R26, RZ, 0x1c1f ;  /* 0x001c1fff1a037589 */ /* 0x00006800000e0000 */
[----:B------:R0:W2:Y:S04]  /*75b0*/  SHFL.IDX PT, R20, R25, RZ, 0x1c1f ;  /* 0x001c1fff19147589 */ /* 0x0000a800000e0000 */
[----:B------:R-:W3:Y:S04]  /*75c0*/  SHFL.IDX PT, R24, R24, RZ, 0x1c1f ;  /* 0x001c1fff18187589 */ /* 0x000ee800000e0000 */
[----:B------:R0:W4:Y:S02]  /*75d0*/  SHFL.IDX PT, R21, R27, RZ, 0x1c1f ;  /* 0x001c1fff1b157589 */ /* 0x00012400000e0000 */
.L_x_1646:
[----:B------:R-:W-:Y:S01]  /*75e0*/  ULDC UR4, c[0x0][0x448] ;  /* 0x0001120000047ab9 */ /* 0x000fe20000000800 */
[----:B------:R-:W-:Y:S01]  /*75f0*/  LEA.HI R0, R220, R220, RZ, 0x1 ;  /* 0x000000dcdc007211 */ /* 0x000fe200078f08ff */
[----:B0-----:R-:W-:Y:S01]  /*7600*/  IMAD R26, R155, UR4, RZ ;  /* 0x000000049b1a7c24 */ /* 0x001fe2000f8e02ff */
[----:B------:R-:W-:Y:S01]  /*7610*/  BSSY B1, `(.L_x_1389) ;  /* 0x0000024000017945 */ /* 0x000fe20003800000 */
[----:B------:R-:W-:Y:S01]  /*7620*/  IMAD.SHL.U32 R10, R189, 0x40, RZ ;  /* 0x00000040bd0a7824 */ /* 0x000fe200078e00ff */
[----:B------:R-:W-:Y:S02]  /*7630*/  LOP3.LUT R7, R0, 0xfffffffe, RZ, 0xc0, !PT ;  /* 0xfffffffe00077812 */ /* 0x000fe400078ec0ff */
[----:B------:R-:W-:Y:S02]  /*7640*/  CS2R R8, SRZ ;  /* 0x0000000000087805 */ /* 0x000fe4000001ff00 */
[----:B------:R-:W-:Y:S02]  /*7650*/  ISETP.GE.AND P0, PT, R5, R26, PT ;  /* 0x0000001a0500720c */ /* 0x000fe40003f06270 */
[----:B------:R-:W-:-:S02]  /*7660*/  CS2R R4, SRZ ;  /* 0x0000000000047805 */ /* 0x000fc4000001ff00 */
[----:B------:R-:W-:Y:S01]  /*7670*/  LOP3.LUT R27, R10, 0x1c0, RZ, 0xc0, !PT ;  /* 0x000001c00a1b7812 */ /* 0x000fe200078ec0ff */
[----:B------:R-:W-:Y:S01]  /*7680*/  IMAD.IADD R0, R220, 0x1, -R7 ;  /* 0x00000001dc007824 */ /* 0x000fe200078e0a07 */
[----:B------:R-:W-:Y:S02]  /*7690*/  CS2R R6, SRZ ;  /* 0x0000000000067805 */ /* 0x000fe4000001ff00 */
[----:B------:R-:W-:Y:S02]  /*76a0*/  CS2R R10, SRZ ;  /* 0x00000000000a7805 */ /* 0x000fe4000001ff00 */
[----:B------:R-:W-:-:S03]  /*76b0*/  SHF.L.U32 R25, R0, 0x1f, RZ ;  /* 0x0000001f00197819 */ /* 0x000fc600000006ff */
[----:B------:R-:W-:Y:S05]  /*76c0*/  @P0 BRA `(.L_x_1390) ;  /* 0x0000000000600947 */ /* 0x000fea0003800000 */
[----:B------:R-:W-:Y:S01]  /*76d0*/  ULDC UR4, c[0x0][0x3f4] ;  /* 0x0000fd0000047ab9 */ /* 0x000fe20000000800 */
[----:B------:R-:W-:Y:S01]  /*76e0*/  IMAD.SHL.U32 R14, R190, 0x2, RZ ;  /* 0x00000002be0e7824 */ /* 0x000fe200078e00ff */
[----:B------:R-:W-:Y:S01]  /*76f0*/  ISETP.GE.AND P2, PT, R184, UR4, PT ;  /* 0x00000004b8007c0c */ /* 0x000fe2000bf46270 */
[----:B--2---:R-:W-:Y:S01]  /*7700*/  IMAD.MOV.U32 R4, RZ, RZ, R20 ;  /* 0x000000ffff047224 */ /* 0x004fe200078e0014 */
[C---:B------:R-:W-:Y:S01]  /*7710*/  ISETP.GE.AND P3, PT, R190.reuse, UR4, PT ;  /* 0x00000004be007c0c */ /* 0x040fe2000bf66270 */
[----:B-1----:R-:W-:Y:S01]  /*7720*/  IMAD.MOV.U32 R5, RZ, RZ, R3 ;  /* 0x000000ffff057224 */ /* 0x002fe200078e0003 */
[----:B------:R-:W-:Y:S02]  /*7730*/  SHF.R.S32.HI R7, RZ, 0x1f, R190 ;  /* 0x0000001fff077819 */ /* 0x000fe400000114be */
[----:B------:R-:W-:Y:S01]  /*7740*/  CS2R R8, SRZ ;  /* 0x0000000000087805 */ /* 0x000fe2000001ff00 */
[----:B----4-:R-:W-:Y:S01]  /*7750*/  IMAD.MOV.U32 R6, RZ, RZ, R21 ;  /* 0x000000ffff067224 */ /* 0x010fe200078e0015 */
[----:B------:R-:W-:Y:S01]  /*7760*/  SHF.L.U64.HI R15, R190, 0x1, R7 ;  /* 0x00000001be0f7819 */ /* 0x000fe20000010207 */
[----:B---3--:R-:W-:-:S04]  /*7770*/  IMAD.MOV.U32 R7, RZ, RZ, R24 ;  /* 0x000000ffff077224 */ /* 0x008fc800078e0018 */
[----:B------:R-:W-:Y:S02]  /*7780*/  @!P2 IMAD.WIDE R4, R184, 0x2, R4 ;  /* 0x00000002b804a825 */ /* 0x000fe400078e0204 */
[-C--:B------:R-:W-:Y:S02]  /*7790*/  @!P3 IADD3 R12, P0, R20, R14.reuse, RZ ;  /* 0x0000000e140cb210 */ /* 0x080fe40007f1e0ff */
[----:B------:R-:W-:Y:S01]  /*77a0*/  @!P3 IADD3 R14, P1, R21, R14, RZ ;  /* 0x0000000e150eb210 */ /* 0x000fe20007f3e0ff */
[----:B------:R0:W5:Y:S01]  /*77b0*/  @!P2 LD.E.64 R8, desc[UR40][R4.64] ;  /* 0x000000280408a980 */ /* 0x000162000c101b00 */
[----:B------:R-:W-:Y:S01]  /*77c0*/  @!P2 IMAD.WIDE R20, R184, 0x2, R6 ;  /* 0x00000002b814a825 */ /* 0x000fe200078e0206 */
[----:B------:R-:W-:Y:S02]  /*77d0*/  CS2R R10, SRZ ;  /* 0x00000000000a7805 */ /* 0x000fe4000001ff00 */
[----:B------:R-:W-:Y:S01]  /*77e0*/  CS2R R6, SRZ ;  /* 0x0000000000067805 */ /* 0x000fe2000001ff00 */
[----:B------:R-:W-:-:S02]  /*77f0*/  @!P3 IMAD.X R13, R3, 0x1, R15, P0 ;  /* 0x00000001030db824 */ /* 0x000fc400000e060f */
[----:B------:R-:W-:Y:S01]  /*7800*/  @!P3 IMAD.X R15, R24, 0x1, R15, P1 ;  /* 0x00000001180fb824 */ /* 0x000fe200008e060f */
[----:B0-----:R-:W-:Y:S02]  /*7810*/  CS2R R4, SRZ ;  /* 0x0000000000047805 */ /* 0x001fe4000001ff00 */
[----:B------:R0:W5:Y:S04]  /*7820*/  @!P3 LD.E.64 R10, desc[UR40][R12.64] ;  /* 0x000000280c0ab980 */ /* 0x000168000c101b00 */
[----:B------:R0:W5:Y:S04]  /*7830*/  @!P3 LD.E.64 R6, desc[UR40][R14.64] ;  /* 0x000000280e06b980 */ /* 0x000168000c101b00 */
[----:B------:R0:W5:Y:S02]  /*7840*/  @!P2 LD.E.64 R4, desc[UR40][R20.64] ;  /* 0x000000281404a980 */ /* 0x000164000c101b00 */
.L_x_1390:
[----:B------:R-:W-:Y:S05]  /*7850*/  BSYNC B1 ;  /* 0x0000000000017941 */ /* 0x000fea0003800000 */
.L_x_1389:
[----:B------:R-:W2:Y:S01]  /*7860*/  SYNCS.PHASECHK.TRANS64.TRYWAIT P0, [R2+URZ+0x38800], R25 ;  /* 0x03880019020075a7 */ /* 0x000ea2000800017f */
[----:B0-----:R-:W-:Y:S01]  /*7870*/  LOP3.LUT R12, R27, 0x18, R16, 0xf8, !PT ;  /* 0x000000181b0c7812 */ /* 0x001fe200078ef810 */
[----:B-----5:R-:W-:Y:S01]  /*7880*/  IMAD.MOV.U32 R15, RZ, RZ, R8 ;  /* 0x000000ffff0f7224 */ /* 0x020fe200078e0008 */
[----:B------:R-:W-:Y:S01]  /*7890*/  SHF.R.U32.HI R27, RZ, 0x3, R27 ;  /* 0x00000003ff1b7819 */ /* 0x000fe2000001161b */
[----:B-1----:R-:W-:Y:S01]  /*78a0*/  IMAD R3, R153, -0x40, R26 ;  /* 0xffffffc099037824 */ /* 0x002fe200078e021a */
[--C-:B------:R-:W-:Y:S01]  /*78b0*/  SHF.R.U32.HI R26, RZ, 0x10, R9.reuse ;  /* 0x00000010ff1a7819 */ /* 0x100fe20000011609 */
[--C-:B------:R-:W-:Y:S01]  /*78c0*/  IMAD.MOV.U32 R13, RZ, RZ, R9.reuse ;  /* 0x000000ffff0d7224 */ /* 0x100fe200078e0009 */
[----:B------:R-:W-:Y:S01]  /*78d0*/  LOP3.LUT R31, R12, R27, RZ, 0x3c, !PT ;  /* 0x0000001b0c1f7212 */ /* 0x000fe200078e3cff */
[----:B------:R-:W-:Y:S01]  /*78e0*/  BSSY B1, `(.L_x_1391) ;  /* 0x000001b000017945 */ /* 0x000fe20003800000 */
[----:B------:R-:W-:Y:S01]  /*78f0*/  SHF.R.U64 R12, R8, 0x10, R9 ;  /* 0x00000010080c7819 */ /* 0x000fe20000001209 */
[----:B------:R-:W-:Y:S01]  /*7900*/  IMAD.MOV.U32 R8, RZ, RZ, R10 ;  /* 0x000000ffff087224 */ /* 0x000fe200078e000a */
[----:B------:R-:W-:Y:S01]  /*7910*/  SHF.R.U64 R29, R10, 0x10, R11 ;  /* 0x000000100a1d7819 */ /* 0x000fe2000000120b */
[----:B------:R-:W-:Y:S01]  /*7920*/  IMAD R31, R194, 0x200, R31 ;  /* 0x00000200c21f7824 */ /* 0x000fe200078e021f */
[----:B------:R-:W-:Y:S01]  /*7930*/  PRMT R15, R15, 0x5410, R12 ;  /* 0x000054100f0f7816 */ /* 0x000fe2000000000c */
[--C-:B------:R-:W-:Y:S01]  /*7940*/  IMAD.MOV.U32 R9, RZ, RZ, R11.reuse ;  /* 0x000000ffff097224 */ /* 0x100fe200078e000b */
[----:B---3--:R-:W-:Y:S01]  /*7950*/  SHF.R.U32.HI R24, RZ, 0x10, R11 ;  /* 0x00000010ff187819 */ /* 0x008fe2000001160b */
[----:B------:R-:W-:Y:S01]  /*7960*/  IMAD.MOV.U32 R10, RZ, RZ, R4 ;  /* 0x000000ffff0a7224 */ /* 0x000fe200078e0004 */
[--C-:B------:R-:W-:Y:S01]  /*7970*/  SHF.R.U64 R27, R4, 0x10, R5.reuse ;  /* 0x00000010041b7819 */ /* 0x100fe20000001205 */
[----:B------:R-:W-:Y:S01]  /*7980*/  IMAD R12, R31, 0x2, R2 ;  /* 0x000000021f0c7824 */ /* 0x000fe200078e0202 */
[----:B------:R-:W-:Y:S01]  /*7990*/  VIMNMX R36, R3, 0x40, PT ;  /* 0x0000004003247848 */ /* 0x000fe20003fe0100 */
[--C-:B------:R-:W-:Y:S01]  /*79a0*/  IMAD.MOV.U32 R14, RZ, RZ, R5.reuse ;  /* 0x000000ffff0e7224 */ /* 0x100fe200078e0005 */
[----:B----4-:R-:W-:Y:S01]  /*79b0*/  SHF.R.U32.HI R21, RZ, 0x10, R5 ;  /* 0x00000010ff157819 */ /* 0x010fe20000011605 */
[----:B------:R-:W-:Y:S01]  /*79c0*/  IMAD.MOV.U32 R5, RZ, RZ, R6 ;  /* 0x000000ffff057224 */ /* 0x000fe200078e0006 */
[--C-:B--2---:R-:W-:Y:S01]  /*79d0*/  SHF.R.U64 R20, R6, 0x10, R7.reuse ;  /* 0x0000001006147819 */ /* 0x104fe20000001207 */
[--C-:B------:R-:W-:Y:S01]  /*79e0*/  IMAD.MOV.U32 R11, RZ, RZ, R7.reuse ;  /* 0x000000ffff0b7224 */ /* 0x100fe200078e0007 */
[----:B------:R-:W-:Y:S01]  /*79f0*/  SHF.R.U32.HI R6, RZ, 0x10, R7 ;  /* 0x00000010ff067819 */ /* 0x000fe20000011607 */
[C---:B------:R-:W-:Y:S01]  /*7a00*/  VIADD R4, R12.reuse, 0x20400 ;  /* 0x000204000c047836 */ /* 0x040fe20000000000 */
[----:B------:R-:W-:Y:S01]  /*7a10*/  LOP3.LUT P2, RZ, R189, 0x4, RZ, 0xc0, !PT ;  /* 0x00000004bdff7812 */ /* 0x000fe2000784c0ff */
[----:B------:R-:W-:Y:S01]  /*7a20*/  VIADD R3, R12, 0x20440 ;  /* 0x000204400c037836 */ /* 0x000fe20000000000 */
[----:B------:R-:W-:-:S02]  /*7a30*/  ISETP.GE.AND P1, PT, R19, R36, PT ;  /* 0x000000241300720c */ /* 0x000fc40003f26270 */
[----:B------:R-:W-:Y:S02]  /*7a40*/  PRMT R13, R13, 0x5410, R26 ;  /* 0x000054100d0d7816 */ /* 0x000fe4000000001a */
[----:B------:R-:W-:Y:S02]  /*7a50*/  PRMT R8, R8, 0x5410, R29 ;  /* 0x0000541008087816 */ /* 0x000fe4000000001d */
[----:B------:R-:W-:Y:S02]  /*7a60*/  PRMT R9, R9, 0x5410, R24 ;  /* 0x0000541009097816 */ /* 0x000fe40000000018 */
[----:B------:R-:W-:Y:S01]  /*7a70*/  PRMT R35, R10, 0x5410, R27 ;  /* 0x000054100a237816 */ /* 0x000fe2000000001b */
[----:B------:R-:W-:Y:S06]  /*7a80*/  @!P0 BRA `(.L_x_1392) ;  /* 0x0000017c00788947 */ /* 0x000fec0003800000 */
.L_x_1647:
[----:B------:R-:W-:Y:S05]  /*7a90*/  BSYNC B1 ;  /* 0x0000000000017941 */ /* 0x000fea0003800000 */
.L_x_1391:
        /* <DEDUP_REMOVED lines=24> */
[----:B0-----:R-:W-:-:S02]  /*7c20*/  IMAD.U32 R25, R7, 0x10000, RZ ;  /* 0x0001000007197824 */ /* 0x001fc400078e00ff */
        /* <DEDUP_REMOVED lines=24> */
.L_x_1396:
[----:B------:R-:W-:Y:S05]  /*7db0*/  BSYNC B2 ;  /* 0x0000000000027941 */ /* 0x000fea0003800000 */
.L_x_1395:
[----:B------:R-:W-:Y:S05]  /*7dc0*/  @P1 BRA `(.L_x_1394) ;  /* 0x0000000000981947 */ /* 0x000fea0003800000 */
[----:B-1----:R-:W1:Y:S01]  /*7dd0*/  LDS.128 R4, [R3] ;  /* 0x0000000003047984 */ /* 0x002e620000000c00 */
        /* <DEDUP_REMOVED lines=37> */
.L_x_1394:
[----:B------:R-:W-:Y:S05]  /*8030*/  BSYNC B1 ;  /* 0x0000000000017941 */ /* 0x000fea0003800000 */
.L_x_1393:
[----:B-12---:R-:W-:-:S05]  /*8040*/  VIADD R5, R19, 0x20 ;  /* 0x0000002013057836 */ /* 0x006fca0000000000 */
[----:B------:R-:W-:-:S13]  /*8050*/  ISETP.GE.AND P0, PT, R5, R36, PT ;  /* 0x000000240500720c */ /* 0x000fda0003f06270 */
[----:B------:R-:W-:Y:S05]  /*8060*/  @P0 BRA `(.L_x_1397) ;  /* 0x00000014002c0947 */ /* 0x000fea0003800000 */
        /* <DEDUP_REMOVED lines=16> */
[-C--:B0-----:R-:W-:Y:S01]  /*8170*/  FMUL.FTZ R25, R30, R4.reuse ;  /* 0x000000041e197220 */ /* 0x081fe20000410000 */
[----:B------:R-:W-:Y:S01]  /*8180*/  FMUL.FTZ R27, R28, R4 ;  /* 0x000000041c1b7220 */ /* 0x000fe20000410000 */
[----:B------:R-:W-:Y:S01]  /*8190*/  FMUL.FTZ R26, R35, R5 ;  /* 0x00000005231a7220 */ /* 0x000fe20000410000 */
[----:B------:R-:W-:-:S02]  /*81a0*/  IMAD.U32 R24, R7, 0x10000, RZ ;  /* 0x0001000007187824 */ /* 0x000fc400078e00ff */
[-C--:B------:R-:W-:Y:S01]  /*81b0*/  FFMA.FTZ R4, R28, R20.reuse, -R25 ;  /* 0x000000141c047223 */ /* 0x080fe20000010819 */
[----:B------:R-:W-:Y:S01]  /*81c0*/  FFMA.FTZ R27, R30, R20, R27 ;  /* 0x000000141e1b7223 */ /* 0x000fe2000001001b */
[----:B------:R-:W-:Y:S01]  /*81d0*/  FMUL.FTZ R20, R29, R5 ;  /* 0x000000051d147220 */ /* 0x000fe20000410000 */
[----:B------:R-:W-:Y:S01]  /*81e0*/  LOP3.LUT R7, R7, 0xffff0000, RZ, 0xc0, !PT ;  /* 0xffff000007077812 */ /* 0x000fe200078ec0ff */
[-C--:B------:R-:W-:Y:S01]  /*81f0*/  FFMA.FTZ R5, R29, R21.reuse, -R26 ;  /* 0x000000151d057223 */ /* 0x080fe2000001081a */
[C---:B------:R-:W-:Y:S01]  /*8200*/  LOP3.LUT R30, R14.reuse, 0xffff0000, RZ, 0xc0, !PT ;  /* 0xffff00000e1e7812 */ /* 0x040fe200078ec0ff */
[----:B------:R-:W-:Y:S01]  /*8210*/  IMAD.U32 R29, R14, 0x10000, RZ ;  /* 0x000100000e1d7824 */ /* 0x000fe200078e00ff */
[C---:B------:R-:W-:Y:S01]  /*8220*/  LOP3.LUT R28, R13.reuse, 0xffff0000, RZ, 0xc0, !PT ;  /* 0xffff00000d1c7812 */ /* 0x040fe200078ec0ff */
        /* <DEDUP_REMOVED lines=15> */
.L_x_1399:
[----:B------:R-:W-:Y:S05]  /*8320*/  BSYNC B1 ;  /* 0x0000000000017941 */ /* 0x000fea0003800000 */
.L_x_1398:
[----:B------:R-:W-:Y:S05]  /*8330*/  @P1 BRA `(.L_x_1397) ;  /* 0x0000001000781947 */ /* 0x000fea0003800000 */
[----:B-1----:R-:W1:Y:S01]  /*8340*/  LDS.128 R4, [R3+0x1000] ;  /* 0x0010000003047984 */ /* 0x002e620000000c00 */
[----:B------:R-:W-:Y:S01]  /*8350*/  IMAD.U32 R20, R8, 0x10000, RZ ;  /* 0x0001000008147824 */ /* 0x000fe200078e00ff */
[C---:B------:R-:W-:Y:S01]  /*8360*/  LOP3.LUT R27, R10.reuse, 0xffff0000, RZ, 0xc0, !PT ;  /* 0xffff00000a1b7812 */ /* 0x040fe200078ec0ff */
[----:B------:R-:W-:Y:S01]  /*8370*/  IMAD.U32 R24, R10, 0x10000, RZ ;  /* 0x000100000a187824 */ /* 0x000fe200078e00ff */
[----:B0-----:R-:W-:Y:S02]  /*8380*/  LOP3.LUT R25, R8, 0xffff0000, RZ, 0xc0, !PT ;  /* 0xffff000008197812 */ /* 0x001fe400078ec0ff */
        /* <DEDUP_REMOVED lines=15> */
[-C--:B------:R-:W-:Y:S01]  /*8480*/  FFMA.FTZ R5, R25, R13.reuse, -R14 ;  /* 0x0000000d19057223 */ /* 0x080fe2000001080e */
[----:B------:R-:W-:Y:S01]  /*8490*/  LOP3.LUT R20, R9, 0xffff0000, RZ, 0xc0, !PT ;  /* 0xffff000009147812 */ /* 0x000fe200078ec0ff */
[----:B------:R-:W-:Y:S02]  /*84a0*/  IMAD.U32 R24, R11, 0x10000, RZ ;  /* 0x000100000b187824 */ /* 0x000fe400078e00ff */
[----:B------:R-:W-:Y:S01]  /*84b0*/  FFMA.FTZ R12, R27, R13, R12 ;  /* 0x0000000d1b0c7223 */ /* 0x000fe2000001000c */
[----:B------:R-:W-:Y:S02]  /*84c0*/  IMAD.U32 R14, R9, 0x10000, RZ ;  /* 0x00010000090e7824 */ /* 0x000fe400078e00ff */
[-C--:B------:R-:W-:Y:S01]  /*84d0*/  FMUL.FTZ R13, R26, R7.reuse ;  /* 0x000000071a0d7220 */ /* 0x080fe20000410000 */
[-C--:B------:R-:W-:Y:S01]  /*84e0*/  FMUL.FTZ R9, R24, R6.reuse ;  /* 0x0000000618097220 */ /* 0x080fe20000410000 */
        /* <DEDUP_REMOVED lines=12> */
.L_x_1387:
        /* <DEDUP_REMOVED lines=8> */
.L_x_1653:
        /* <DEDUP_REMOVED lines=23> */
.L_x_1402:
[----:B------:R-:W-:Y:S05]  /*87a0*/  BSYNC B1 ;  /* 0x0000000000017941 */ /* 0x000fea0003800000 */
.L_x_1401:
[----:B------:R-:W2:Y:S01]  /*87b0*/  SYNCS.PHASECHK.TRANS64.TRYWAIT P1, [R2+URZ+0x38800], R27 ;  /* 0x0388001b020075a7 */ /* 0x000ea2000802017f */
[----:B------:R-:W-:Y:S01]  /*87c0*/  IMAD R3, R153, -0x40, R20 ;  /* 0xffffffc099037824 */ /* 0x000fe200078e0214 */
[--C-:B-----5:R-:W-:Y:S01]  /*87d0*/  SHF.R.U64 R31, R8, 0x10, R9.reuse ;  /* 0x00000010081f7819 */ /* 0x120fe20000001209 */
[--C-:B------:R-:W-:Y:S01]  /*87e0*/  IMAD.MOV.U32 R24, RZ, RZ, R9.reuse ;  /* 0x000000ffff187224 */ /* 0x100fe200078e0009 */
[----:B------:R-:W-:Y:S01]  /*87f0*/  SHF.R.U32.HI R29, RZ, 0x10, R9 ;  /* 0x00000010ff1d7819 */ /* 0x000fe20000011609 */
[----:B-1----:R-:W-:Y:S01]  /*8800*/  IMAD.MOV.U32 R12, RZ, RZ, R10 ;  /* 0x000000ffff0c7224 */ /* 0x002fe200078e000a */
[--C-:B------:R-:W-:Y:S01]  /*8810*/  SHF.R.U64 R9, R10, 0x10, R11.reuse ;  /* 0x000000100a097819 */ /* 0x100fe2000000120b */
[--C-:B------:R-:W-:Y:S01]  /*8820*/  IMAD.MOV.U32 R21, RZ, RZ, R11.reuse ;  /* 0x000000ffff157224 */ /* 0x100fe200078e000b */
[----:B------:R-:W-:Y:S01]  /*8830*/  SHF.R.U32.HI R10, RZ, 0x10, R11 ;  /* 0x00000010ff0a7819 */ /* 0x000fe2000001160b */
[----:B------:R-:W-:Y:S01]  /*8840*/  IMAD.MOV.U32 R20, RZ, RZ, R8 ;  /* 0x000000ffff147224 */ /* 0x000fe200078e0008 */
[----:B------:R-:W-:Y:S01]  /*8850*/  VIMNMX R11, R3, 0x40, PT ;  /* 0x00000040030b7848 */ /* 0x000fe20003fe0100 */
[----:B------:R-:W-:Y:S01]  /*8860*/  IMAD.MOV.U32 R13, RZ, RZ, R4 ;  /* 0x000000ffff0d7224 */ /* 0x000fe200078e0004 */
[--C-:B------:R-:W-:Y:S01]  /*8870*/  SHF.R.U64 R8, R4, 0x10, R5.reuse ;  /* 0x0000001004087819 */ /* 0x100fe20000001205 */
[--C-:B----4-:R-:W-:Y:S01]  /*8880*/  IMAD.MOV.U32 R14, RZ, RZ, R5.reuse ;  /* 0x000000ffff0e7224 */ /* 0x110fe200078e0005 */
[----:B0-----:R-:W-:Y:S01]  /*8890*/  ISETP.GE.AND P0, PT, R16, R25, PT ;  /* 0x000000191000720c */ /* 0x001fe20003f06270 */
[C---:B------:R-:W-:Y:S01]  /*88a0*/  VIADD R26, R19.reuse, 0x20 ;  /* 0x00000020131a7836 */ /* 0x040fe20000000000 */
[----:B------:R-:W-:Y:S01]  /*88b0*/  SHF.R.U32.HI R5, RZ, 0x10, R5 ;  /* 0x00000010ff057819 */ /* 0x000fe20000011605 */
[----:B------:R-:W-:Y:S01]  /*88c0*/  IMAD.MOV.U32 R15, RZ, RZ, R6 ;  /* 0x000000ffff0f7224 */ /* 0x000fe200078e0006 */
[--C-:B------:R-:W-:Y:S01]  /*88d0*/  SHF.R.U64 R6, R6, 0x10, R7.reuse ;  /* 0x0000001006067819 */ /* 0x100fe20000001207 */
[--C-:B------:R-:W-:Y:S01]  /*88e0*/  IMAD.MOV.U32 R3, RZ, RZ, R7.reuse ;  /* 0x000000ffff037224 */ /* 0x100fe200078e0007 */
[----:B------:R-:W-:Y:S01]  /*88f0*/  SHF.R.U32.HI R4, RZ, 0x10, R7 ;  /* 0x00000010ff047819 */ /* 0x000fe20000011607 */
[----:B------:R-:W-:Y:S01]  /*8900*/  BSSY B1, `(.L_x_1403) ;  /* 0x000000c000017945 */ /* 0x000fe20003800000 */
[----:B------:R-:W-:-:S02]  /*8910*/  ISETP.GE.OR P2, PT, R19, R11, P0 ;  /* 0x0000000b1300720c */ /* 0x000fc40000746670 */
[----:B------:R-:W-:Y:S02]  /*8920*/  PRMT R20, R20, 0x5410, R31 ;  /* 0x0000541014147816 */ /* 0x000fe4000000001f */
[----:B------:R-:W-:Y:S02]  /*8930*/  ISETP.GE.OR P0, PT, R26, R11, P0 ;  /* 0x0000000b1a00720c */ /* 0x000fe40000706670 */
[----:B------:R-:W-:Y:S02]  /*8940*/  PRMT R24, R24, 0x5410, R29 ;  /* 0x0000541018187816 */ /* 0x000fe4000000001d */
[----:B------:R-:W-:Y:S02]  /*8950*/  PRMT R12, R12, 0x5410, R9 ;  /* 0x000054100c0c7816 */ /* 0x000fe40000000009 */
[----:B------:R-:W-:Y:S02]  /*8960*/  PRMT R21, R21, 0x5410, R10 ;  /* 0x0000541015157816 */ /* 0x000fe4000000000a */
[----:B------:R-:W-:-:S02]  /*8970*/  PRMT R13, R13, 0x5410, R8 ;  /* 0x000054100d0d7816 */ /* 0x000fc40000000008 */
[----:B------:R-:W-:Y:S02]  /*8980*/  PRMT R14, R14, 0x5410, R5 ;  /* 0x000054100e0e7816 */ /* 0x000fe40000000005 */
[----:B------:R-:W-:Y:S02]  /*8990*/  PRMT R15, R15, 0x5410, R6 ;  /* 0x000054100f0f7816 */ /* 0x000fe40000000006 */
[----:B------:R-:W-:Y:S01]  /*89a0*/  PRMT R3, R3, 0x5410, R4 ;  /* 0x0000541003037816 */ /* 0x000fe20000000004 */
[----:B--2---:R-:W-:Y:S06]  /*89b0*/  @!P1 BRA `(.L_x_1404) ;  /* 0x0000017000389947 */ /* 0x004fec0003800000 */
.L_x_1654:
[----:B------:R-:W-:Y:S05]  /*89c0*/  BSYNC B1 ;  /* 0x0000000000017941 */ /* 0x000fea0003800000 */
.L_x_1403:
[----:B------:R-:W-:Y:S04]  /*89d0*/  BSSY B1, `(.L_x_1405) ;  /* 0x000005a000017945 */ /* 0x000fe80003800000 */
[----:B------:R-:W-:Y:S05]  /*89e0*/  @P2 BRA `(.L_x_1406) ;  /* 0x0000000400602947 */ /* 0x000fea0003800000 */
[----:B------:R-:W-:Y:S01]  /*89f0*/  IMAD.SHL.U32 R4, R189, 0x40, RZ ;  /* 0x00000040bd047824 */ /* 0x000fe200078e00ff */
[C---:B------:R-:W-:Y:S01]  /*8a00*/  LOP3.LUT R35, R13.reuse, 0xffff0000, RZ, 0xc0, !PT ;  /* 0xffff00000d237812 */ /* 0x040fe200078ec0ff */
        /* <DEDUP_REMOVED lines=14> */
[----:B------:R-:W0:Y:S01]  /*8af0*/  LDS.128 R4, [R44+0x20400] ;  /* 0x020400002c047984 */ /* 0x000e220000000c00 */
[C---:B-1----:R-:W-:Y:S01]  /*8b00*/  IMAD.U32 R31, R8.reuse, 0x10000, RZ ;  /* 0x00010000081f7824 */ /* 0x042fe200078e00ff */
[----:B------:R-:W-:Y:S01]  /*8b10*/  LOP3.LUT R8, R8, 0xffff0000, RZ, 0xc0, !PT ;  /* 0xffff000008087812 */ /* 0x000fe200078ec0ff */
[C---:B------:R-:W-:Y:S01]  /*8b20*/  IMAD.U32 R33, R10.reuse, 0x10000, RZ ;  /* 0x000100000a217824 */ /* 0x040fe200078e00ff */
[----:B------:R-:W-:Y:S01]  /*8b30*/  LOP3.LUT R10, R10, 0xffff0000, RZ, 0xc0, !PT ;  /* 0xffff00000a0a7812 */ /* 0x000fe200078ec0ff */
[----:B0-----:R-:W-:Y:S02]  /*8b40*/  IMAD.U32 R27, R4, 0x10000, RZ ;  /* 0x00010000041b7824 */ /* 0x001fe400078e00ff */
[C---:B------:R-:W-:Y:S01]  /*8b50*/  FMUL.FTZ R40, R31.reuse, R38 ;  /* 0x000000261f287220 */ /* 0x040fe20000410000 */
[-C--:B------:R-:W-:Y:S01]  /*8b60*/  FMUL.FTZ R42, R31, R36.reuse ;  /* 0x000000241f2a7220 */ /* 0x080fe20000410000 */
[----:B------:R-:W-:Y:S01]  /*8b70*/  LOP3.LUT R31, R20, 0xffff0000, RZ, 0xc0, !PT ;  /* 0xffff0000141f7812 */ /* 0x000fe200078ec0ff */
[----:B------:R-:W-:Y:S01]  /*8b80*/  FMUL.FTZ R37, R8, R35 ;  /* 0x0000002308257220 */ /* 0x000fe20000410000 */
[----:B------:R-:W-:Y:S01]  /*8b90*/  LOP3.LUT R4, R4, 0xffff0000, RZ, 0xc0, !PT ;  /* 0xffff000004047812 */ /* 0x000fe200078ec0ff */
[----:B------:R-:W-:Y:S01]  /*8ba0*/  FFMA.FTZ R39, R27, R36, -R40 ;  /* 0x000000241b277223 */ /* 0x000fe20000010828 */
[----:B------:R-:W-:-:S02]  /*8bb0*/  IMAD.U32 R40, R15, 0x10000, RZ ;  /* 0x000100000f287824 */ /* 0x000fc400078e00ff */
[----:B------:R-:W-:Y:S01]  /*8bc0*/  FFMA.FTZ R42, R27, R38, R42 ;  /* 0x000000261b2a7223 */ /* 0x000fe2000001002a */
[----:B------:R-:W-:Y:S02]  /*8bd0*/  IMAD.U32 R36, R12, 0x10000, RZ ;  /* 0x000100000c247824 */ /* 0x000fe400078e00ff */
[-C--:B------:R-:W-:Y:S01]  /*8be0*/  FMUL.FTZ R27, R8, R31.reuse ;  /* 0x0000001f081b7220 */ /* 0x080fe20000410000 */
[----:B------:R-:W-:Y:S01]  /*8bf0*/  FFMA.FTZ R38, R4, R31, -R37 ;  /* 0x0000001f04267223 */ /* 0x000fe20000010825 */
[----:B------:R-:W-:Y:S01]  /*8c00*/  FMUL.FTZ R8, R33, R40 ;  /* 0x0000002821087220 */ /* 0x000fe20000410000 */
[C---:B------:R-:W-:Y:S01]  /*8c10*/  IMAD.U32 R29, R6.reuse, 0x10000, RZ ;  /* 0x00010000061d7824 */ /* 0x040fe200078e00ff */
[----:B------:R-:W-:Y:S01]  /*8c20*/  LOP3.LUT R37, R15, 0xffff0000, RZ, 0xc0, !PT ;  /* 0xffff00000f257812 */ /* 0x000fe200078ec0ff */
[-C--:B------:R-:W-:Y:S01]  /*8c30*/  FMUL.FTZ R33, R33, R36.reuse ;  /* 0x0000002421217220 */ /* 0x080fe20000410000 */
[----:B------:R-:W-:Y:S01]  /*8c40*/  LOP3.LUT R6, R6, 0xffff0000, RZ, 0xc0, !PT ;  /* 0xffff000006067812 */ /* 0x000fe200078ec0ff */
[C---:B------:R-:W-:Y:S01]  /*8c50*/  FFMA.FTZ R36, R29.reuse, R36, -R8 ;  /* 0x000000241d247223 */ /* 0x040fe20000010808 */
[----:B------:R-:W-:Y:S01]  /*8c60*/  LOP3.LUT R31, R12, 0xffff0000, RZ, 0xc0, !PT ;  /* 0xffff00000c1f7812 */ /* 0x000fe200078ec0ff */
[----:B------:R-:W-:Y:S01]  /*8c70*/  FFMA.FTZ R40, R29, R40, R33 ;  /* 0x000000281d287223 */ /* 0x000fe20000010021 */
[----:B------:R-:W-:-:S02]  /*8c80*/  IMAD.U32 R32, R9, 0x10000, RZ ;  /* 0x0001000009207824 */ /* 0x000fc400078e00ff */
[----:B------:R-:W-:Y:S01]  /*8c90*/  FMUL.FTZ R29, R10, R37 ;  /* 0x000000250a1d7220 */ /* 0x000fe20000410000 */
[----:B------:R-:W-:Y:S02]  /*8ca0*/  IMAD.U32 R33, R14, 0x10000, RZ ;  /* 0x000100000e217824 */ /* 0x000fe400078e00ff */
[----:B------:R-:W-:Y:S01]  /*8cb0*/  FFMA.FTZ R35, R4, R35, R27 ;  /* 0x0000002304237223 */ /* 0x000fe2000001001b */
[----:B------:R-:W-:Y:S02]  /*8cc0*/  IMAD.U32 R28, R5, 0x10000, RZ ;  /* 0x00010000051c7824 */ /* 0x000fe400078e00ff */
[-C--:B------:R-:W-:Y:S01]  /*8cd0*/  FMUL.FTZ R45, R10, R31.reuse ;  /* 0x0000001f0a2d7220 */ /* 0x080fe20000410000 */
[----:B------:R-:W-:Y:S02]  /*8ce0*/  IMAD.U32 R27, R24, 0x10000, RZ ;  /* 0x00010000181b7824 */ /* 0x000fe400078e00ff */
[----:B------:R-:W-:Y:S01]  /*8cf0*/  FFMA.FTZ R43, R6, R31, -R29 ;  /* 0x0000001f062b7223 */ /* 0x000fe2000001081d */
[----:B------:R-:W-:Y:S01]  /*8d00*/  FMUL.FTZ R41, R32, R33 ;  /* 0x0000002120297220 */ /* 0x000fe20000410000 */
[----:B------:R-:W-:-:S02]  /*8d10*/  IMAD.U32 R34, R11, 0x10000, RZ ;  /* 0x000100000b227824 */ /* 0x000fc400078e00ff */
[----:B------:R-:W-:Y:S01]  /*8d20*/  FMUL.FTZ R32, R32, R27 ;  /* 0x0000001b20207220 */ /* 0x000fe20000410000 */
[----:B------:R-:W-:Y:S02]  /*8d30*/  IMAD.U32 R31, R3, 0x10000, RZ ;  /* 0x00010000031f7824 */ /* 0x000fe400078e00ff */
[----:B------:R-:W-:Y:S01]  /*8d40*/  FFMA.FTZ R45, R6, R37, R45 ;  /* 0x00000025062d7223 */ /* 0x000fe2000001002d */
[----:B------:R-:W-:Y:S02]  /*8d50*/  IMAD.U32 R29, R21, 0x10000, RZ ;  /* 0x00010000151d7824 */ /* 0x000fe400078e00ff */
[----:B------:R-:W-:Y:S01]  /*8d60*/  FFMA.FTZ R41, R28, R27, -R41 ;  /* 0x0000001b1c297223 */ /* 0x000fe20000010829 */
[----:B------:R-:W-:Y:S01]  /*8d70*/  IMAD.U32 R30, R7, 0x10000, RZ ;  /* 0x00010000071e7824 */ /* 0x000fe200078e00ff */
[----:B------:R-:W-:Y:S01]  /*8d80*/  LOP3.LUT R9, R9, 0xffff0000, RZ, 0xc0, !PT ;  /* 0xffff000009097812 */ /* 0x000fe200078ec0ff */
[C---:B------:R-:W-:Y:S01]  /*8d90*/  FMUL.FTZ R37, R34.reuse, R31 ;  /* 0x0000001f22257220 */ /* 0x040fe20000410000 */
[----:B------:R-:W-:Y:S01]  /*8da0*/  LOP3.LUT R11, R11, 0xffff0000, RZ, 0xc0, !PT ;  /* 0xffff00000b0b7812 */ /* 0x000fe200078ec0ff */
[----:B------:R-:W-:Y:S01]  /*8db0*/  FMUL.FTZ R27, R34, R29 ;  /* 0x0000001d221b7220 */ /* 0x000fe20000410000 */
[----:B------:R-:W-:Y:S01]  /*8dc0*/  LOP3.LUT R8, R14, 0xffff0000, RZ, 0xc0, !PT ;  /* 0xffff00000e087812 */ /* 0x000fe200078ec0ff */
[----:B------:R-:W-:Y:S01]  /*8dd0*/  FFMA.FTZ R32, R28, R33, R32 ;  /* 0x000000211c207223 */ /* 0x000fe20000010020 */
[----:B------:R-:W-:Y:S01]  /*8de0*/  LOP3.LUT R10, R3, 0xffff0000, RZ, 0xc0, !PT ;  /* 0xffff0000030a7812 */ /* 0x000fe200078ec0ff */
[----:B------:R-:W-:Y:S01]  /*8df0*/  FFMA.FTZ R37, R30, R29, -R37 ;  /* 0x0000001d1e257223 */ /* 0x000fe20000010825 */
[----:B------:R-:W-:Y:S01]  /*8e00*/  LOP3.LUT R4, R24, 0xffff0000, RZ, 0xc0, !PT ;  /* 0xffff000018047812 */ /* 0x000fe200078ec0ff */
[----:B------:R-:W-:Y:S01]  /*8e10*/  FFMA.FTZ R27, R30, R31, R27 ;  /* 0x0000001f1e1b7223 */ /* 0x000fe2000001001b */
[----:B------:R-:W-:Y:S01]  /*8e20*/  LOP3.LUT R6, R21, 0xffff0000, RZ, 0xc0, !PT ;  /* 0xffff000015067812 */ /* 0x000fe200078ec0ff */
[----:B------:R-:W-:Y:S01]  /*8e30*/  FMUL.FTZ R28, R9, R8 ;  /* 0x00000008091c7220 */ /* 0x000fe20000410000 */
[----:B------:R-:W-:Y:S01]  /*8e40*/  LOP3.LUT R5, R5, 0xffff0000, RZ, 0xc0, !PT ;  /* 0xffff000005057812 */ /* 0x000fe200078ec0ff */
[----:B------:R-:W-:Y:S01]  /*8e50*/  FMUL.FTZ R30, R11, R10 ;  /* 0x0000000a0b1e7220 */ /* 0x000fe20000410000 */
[----:B------:R-:W-:Y:S01]  /*8e60*/  LOP3.LUT R7, R7, 0xffff0000, RZ, 0xc0, !PT ;  /* 0xffff000007077812 */ /* 0x000fe200078ec0ff */
[----:B------:R-:W-:Y:S01]  /*8e70*/  FMUL.FTZ R9, R9, R4 ;  /* 0x0000000409097220 */ /* 0x000fe20000410000 */
[----:B------:R-:W-:Y:S01]  /*8e80*/  FMUL.FTZ R11, R11, R6 ;  /* 0x000000060b0b7220 */ /* 0x000fe20000410000 */
[----:B------:R-:W-:Y:S01]  /*8e90*/  FFMA.FTZ R28, R5, R4, -R28 ;  /* 0x00000004051c7223 */ /* 0x000fe2000001081c */
[----:B------:R-:W-:Y:S01]  /*8ea0*/  F2FP.BF16.F32.PACK_AB R4, R38, R39 ;  /* 0x000000272604723e */ /* 0x000fe200000010ff */
[----:B------:R-:W-:Y:S01]  /*8eb0*/  FFMA.FTZ R30, R7, R6, -R30 ;  /* 0x00000006071e7223 */ /* 0x000fe2000001081e */
[----:B------:R-:W-:Y:S01]  /*8ec0*/  FFMA.FTZ R9, R5, R8, R9 ;  /* 0x0000000805097223 */ /* 0x000fe20000010009 */
[----:B------:R-:W-:Y:S01]  /*8ed0*/  FFMA.FTZ R34, R7, R10, R11 ;  /* 0x0000000a07227223 */ /* 0x000fe2000001000b */
[----:B------:R-:W-:-:S02]  /*8ee0*/  F2FP.BF16.F32.PACK_AB R6, R43, R36 ;  /* 0x000000242b06723e */ /* 0x000fc400000010ff */
[----:B------:R-:W-:Y:S02]  /*8ef0*/  F2FP.BF16.F32.PACK_AB R5, R28, R41 ;  /* 0x000000291c05723e */ /* 0x000fe400000010ff */
[----:B------:R-:W-:Y:S02]  /*8f00*/  F2FP.BF16.F32.PACK_AB R7, R30, R37 ;  /* 0x000000251e07723e */ /* 0x000fe400000010ff */
[----:B------:R-:W-:Y:S02]  /*8f10*/  F2FP.BF16.F32.PACK_AB R8, R35, R42 ;  /* 0x0000002a2308723e */ /* 0x000fe400000010ff */
[----:B------:R-:W-:Y:S01]  /*8f20*/  F2FP.BF16.F32.PACK_AB R10, R45, R40 ;  /* 0x000000282d0a723e */ /* 0x000fe200000010ff */
[----:B------:R1:W-:Y:S01]  /*8f30*/  STS.128 [R44+0x20400], R4 ;  /* 0x020400042c007388 */ /* 0x0003e20000000c00 */
[----:B------:R-:W-:Y:S02]  /*8f40*/  F2FP.BF16.F32.PACK_AB R9, R9, R32 ;  /* 0x000000200909723e */ /* 0x000fe400000010ff */
[----:B------:R-:W-:-:S05]  /*8f50*/  F2FP.BF16.F32.PACK_AB R11, R34, R27 ;  /* 0x0000001b220b723e */ /* 0x000fca00000010ff */
[----:B------:R1:W-:Y:S02]  /*8f60*/  STS.128 [R46+0x20400], R8 ;  /* 0x020400082e007388 */ /* 0x0003e40000000c00 */
.L_x_1406:
[----:B------:R-:W-:Y:S05]  /*8f70*/  BSYNC B1 ;  /* 0x0000000000017941 */ /* 0x000fea0003800000 */
.L_x_1405:
        /* <DEDUP_REMOVED lines=15> */
[----:B------:R-:W-:-:S02]  /*9070*/  SHF.R.U32.HI R7, RZ, 0x3, R7 ;  /* 0x00000003ff077819 */ /* 0x000fc40000011607 */
[----:B------:R-:W-:Y:S02]  /*9080*/  LOP3.LUT R5, R5, 0xfffffe00, RZ, 0xc0, !PT ;  /* 0xfffffe0005057812 */ /* 0x000fe400078ec0ff */
[----:B------:R-:W-:-:S05]  /*9090*/  LOP3.LUT R4, R4, R7, RZ, 0x3c, !PT ;  /* 0x0000000704047212 */ /* 0x000fca00078e3cff */
[----:B------:R-:W-:-:S04]  /*90a0*/  IMAD.IADD R9, R5, 0x1, R4 ;  /* 0x0000000105097824 */ /* 0x000fc800078e0204 */
        /* <DEDUP_REMOVED lines=8> */
[-C--:B------:R-:W-:Y:S01]  /*9130*/  FMUL.FTZ R37, R38, R8.reuse ;  /* 0x0000000826257220 */ /* 0x080fe20000410000 */
[----:B------:R-:W-:Y:S01]  /*9140*/  FMUL.FTZ R39, R20, R8 ;  /* 0x0000000814277220 */ /* 0x000fe20000410000 */
[-C--:B------:R-:W-:Y:S01]  /*9150*/  FMUL.FTZ R30, R41, R31.reuse ;  /* 0x0000001f291e7220 */ /* 0x080fe20000410000 */
[C---:B------:R-:W-:Y:S01]  /*9160*/  IMAD.U32 R32, R10.reuse, 0x10000, RZ ;  /* 0x000100000a207824 */ /* 0x040fe200078e00ff */
[----:B------:R-:W-:Y:S01]  /*9170*/  LOP3.LUT R10, R10, 0xffff0000, RZ, 0xc0, !PT ;  /* 0xffff00000a0a7812 */ /* 0x000fe200078ec0ff */
[C---:B------:R-:W-:Y:S01]  /*9180*/  IMAD.U32 R33, R11.reuse, 0x10000, RZ ;  /* 0x000100000b217824 */ /* 0x040fe200078e00ff */
[----:B------:R-:W-:Y:S01]  /*9190*/  LOP3.LUT R11, R11, 0xffff0000, RZ, 0xc0, !PT ;  /* 0xffff00000b0b7812 */ /* 0x000fe200078ec0ff */
[----:B--2---:R-:W1:Y:S02]  /*91a0*/  LDS.128 R4, [R40+0x20400] ;  /* 0x0204000028047984 */ /* 0x004e640000000c00 */
[C---:B-1----:R-:W-:Y:S01]  /*91b0*/  IMAD.U32 R26, R4.reuse, 0x10000, RZ ;  /* 0x00010000041a7824 */ /* 0x042fe200078e00ff */
[----:B------:R-:W-:Y:S01]  /*91c0*/  LOP3.LUT R4, R4, 0xffff0000, RZ, 0xc0, !PT ;  /* 0xffff000004047812 */ /* 0x000fe200078ec0ff */
[C---:B0-----:R-:W-:Y:S01]  /*91d0*/  IMAD.U32 R27, R5.reuse, 0x10000, RZ ;  /* 0x00010000051b7824 */ /* 0x041fe200078e00ff */
[----:B------:R-:W-:Y:S01]  /*91e0*/  LOP3.LUT R5, R5, 0xffff0000, RZ, 0xc0, !PT ;  /* 0xffff000005057812 */ /* 0x000fe200078ec0ff */
[-C--:B------:R-:W-:Y:S01]  /*91f0*/  FFMA.FTZ R35, R34, R26.reuse, -R35 ;  /* 0x0000001a22237223 */ /* 0x080fe20000010823 */
[----:B------:R-:W-:Y:S01]  /*9200*/  FFMA.FTZ R13, R36, R26, R13 ;  /* 0x0000001a240d7223 */ /* 0x000fe2000001000d */
[----:B------:R-:W-:Y:S01]  /*9210*/  FMUL.FTZ R26, R43, R31 ;  /* 0x0000001f2b1a7220 */ /* 0x000fe20000410000 */
[----:B------:R-:W-:Y:S01]  /*9220*/  FFMA.FTZ R8, R20, R4, -R37 ;  /* 0x0000000414087223 */ /* 0x000fe20000010825 */
[----:B------:R-:W-:-:S02]  /*9230*/  IMAD.U32 R34, R15, 0x10000, RZ ;  /* 0x000100000f227824 */ /* 0x000fc400078e00ff */
[----:B------:R-:W-:Y:S01]  /*9240*/  FFMA.FTZ R20, R38, R4, R39 ;  /* 0x0000000426147223 */ /* 0x000fe20000010027 */
[C---:B------:R-:W-:Y:S02]  /*9250*/  IMAD.U32 R4, R12.reuse, 0x10000, RZ ;  /* 0x000100000c047824 */ /* 0x040fe400078e00ff */
[-C--:B------:R-:W-:Y:S01]  /*9260*/  FFMA.FTZ R26, R41, R27.reuse, -R26 ;  /* 0x0000001b291a7223 */ /* 0x080fe2000001081a */
[----:B------:R-:W-:Y:S01]  /*9270*/  FFMA.FTZ R30, R43, R27, R30 ;  /* 0x0000001b2b1e7223 */ /* 0x000fe2000001001e */
[----:B------:R-:W-:Y:S01]  /*9280*/  LOP3.LUT R12, R12, 0xffff0000, RZ, 0xc0, !PT ;  /* 0xffff00000c0c7812 */ /* 0x000fe200078ec0ff */
[----:B------:R-:W-:Y:S01]  /*9290*/  IMAD.U32 R28, R6, 0x10000, RZ ;  /* 0x00010000061c7824 */ /* 0x000fe200078e00ff */
[----:B------:R-:W-:Y:S01]  /*92a0*/  LOP3.LUT R36, R15, 0xffff0000, RZ, 0xc0, !PT ;  /* 0xffff00000f247812 */ /* 0x000fe200078ec0ff */
[-C--:B------:R-:W-:Y:S01]  /*92b0*/  FMUL.FTZ R27, R34, R32.reuse ;  /* 0x00000020221b7220 */ /* 0x080fe20000410000 */
[----:B------:R-:W-:Y:S01]  /*92c0*/  IMAD.U32 R41, R3, 0x10000, RZ ;  /* 0x0001000003297824 */ /* 0x000fe200078e00ff */
[----:B------:R-:W-:Y:S01]  /*92d0*/  LOP3.LUT R6, R6, 0xffff0000, RZ, 0xc0, !PT ;  /* 0xffff000006067812 */ /* 0x000fe200078ec0ff */
[C---:B------:R-:W-:Y:S01]  /*92e0*/  FMUL.FTZ R15, R4.reuse, R32 ;  /* 0x00000020040f7220 */ /* 0x040fe20000410000 */
[----:B------:R-:W-:Y:S01]  /*92f0*/  FFMA.FTZ R27, R4, R28, -R27 ;  /* 0x0000001c041b7223 */ /* 0x000fe2000001081b */
[-C--:B------:R-:W-:Y:S01]  /*9300*/  FMUL.FTZ R31, R36, R10.reuse ;  /* 0x0000000a241f7220 */ /* 0x080fe20000410000 */
[----:B------:R-:W-:Y:S01]  /*9310*/  FMUL.FTZ R37, R12, R10 ;  /* 0x0000000a0c257220 */ /* 0x000fe20000410000 */
[----:B------:R-:W-:-:S02]  /*9320*/  IMAD.U32 R29, R7, 0x10000, RZ ;  /* 0x00010000071d7824 */ /* 0x000fc400078e00ff */
[-C--:B------:R-:W-:Y:S01]  /*9330*/  FMUL.FTZ R4, R41, R33.reuse ;  /* 0x0000002129047220 */ /* 0x080fe20000410000 */
[----:B------:R-:W-:Y:S02]  /*9340*/  IMAD.U32 R39, R21, 0x10000, RZ ;  /* 0x0001000015277824 */ /* 0x000fe400078e00ff */
[----:B------:R-:W-:Y:S01]  /*9350*/  FFMA.FTZ R10, R34, R28, R15 ;  /* 0x0000001c220a7223 */ /* 0x000fe2000001000f */
[-C--:B------:R-:W-:Y:S01]  /*9360*/  FFMA.FTZ R12, R12, R6.reuse, -R31 ;  /* 0x000000060c0c7223 */ /* 0x080fe2000001081f */
[----:B------:R-:W-:Y:S01]  /*9370*/  FFMA.FTZ R37, R36, R6, R37 ;  /* 0x0000000624257223 */ /* 0x000fe20000010025 */
[C---:B------:R-:W-:Y:S01]  /*9380*/  FMUL.FTZ R6, R39.reuse, R33 ;  /* 0x0000002127067220 */ /* 0x040fe20000410000 */
[-C--:B------:R-:W-:Y:S01]  /*9390*/  FFMA.FTZ R15, R39, R29.reuse, -R4 ;  /* 0x0000001d270f7223 */ /* 0x080fe20000010804 */
[----:B------:R-:W-:Y:S02]  /*93a0*/  LOP3.LUT R33, R14, 0xffff0000, RZ, 0xc0, !PT ;  /* 0xffff00000e217812 */ /* 0x000fe400078ec0ff */
[----:B------:R-:W-:Y:S01]  /*93b0*/  LOP3.LUT R39, R3, 0xffff0000, RZ, 0xc0, !PT ;  /* 0xffff000003277812 */ /* 0x000fe200078ec0ff */
[----:B------:R-:W-:Y:S01]  /*93c0*/  FFMA.FTZ R29, R41, R29, R6 ;  /* 0x0000001d291d7223 */ /* 0x000fe20000010006 */
[----:B------:R-:W-:Y:S01]  /*93d0*/  LOP3.LUT R31, R24, 0xffff0000, RZ, 0xc0, !PT ;  /* 0xffff0000181f7812 */ /* 0x000fe200078ec0ff */
[----:B------:R-:W-:Y:S01]  /*93e0*/  FMUL.FTZ R4, R33, R9 ;  /* 0x0000000921047220 */ /* 0x000fe20000410000 */
[----:B------:R-:W-:Y:S01]  /*93f0*/  LOP3.LUT R21, R21, 0xffff0000, RZ, 0xc0, !PT ;  /* 0xffff000015157812 */ /* 0x000fe200078ec0ff */
[----:B------:R-:W-:Y:S01]  /*9400*/  FMUL.FTZ R14, R39, R11 ;  /* 0x0000000b270e7220 */ /* 0x000fe20000410000 */
[----:B------:R-:W-:Y:S01]  /*9410*/  LOP3.LUT R7, R7, 0xffff0000, RZ, 0xc0, !PT ;  /* 0xffff000007077812 */ /* 0x000fe200078ec0ff */
[C---:B------:R-:W-:Y:S01]  /*9420*/  FMUL.FTZ R6, R31.reuse, R9 ;  /* 0x000000091f067220 */ /* 0x040fe20000410000 */
[----:B------:R-:W-:Y:S01]  /*9430*/  FFMA.FTZ R3, R31, R5, -R4 ;  /* 0x000000051f037223 */ /* 0x000fe20000010804 */
[C---:B------:R-:W-:Y:S01]  /*9440*/  FMUL.FTZ R24, R21.reuse, R11 ;  /* 0x0000000b15187220 */ /* 0x040fe20000410000 */
        /* <DEDUP_REMOVED lines=13> */
.L_x_1397:
[----:B------:R-:W-:Y:S05]  /*9520*/  BSYNC B0 ;  /* 0x0000000000007941 */ /* 0x000fea0003800000 */
.L_x_1386:
        /* <DEDUP_REMOVED lines=8> */
.L_x_1383:
[----:B------:R-:W-:-:S13]  /*95b0*/  ISETP.NE.AND P0, PT, R187, 0x3, PT ;  /* 0x00000003bb00780c */ /* 0x000fda0003f05270 */
[----:B------:R-:W-:Y:S05]  /*95c0*/  @!P0 BRA `(.L_x_1407) ;  /* 0x0000000000048947 */ /* 0x000fea0003800000 */
[----:B------:R-:W-:Y:S01]  /*95d0*/  BPT.TRAP 0x1 ;  /* 0x000000040000795c */ /* 0x000fe20000300000 */
.L_x_1407:
[----:B------:R-:W-:Y:S01]  /*95e0*/  IMAD R14, R18, 0x8, R2 ;  /* 0x00000008120e7824 */ /* 0x000fe200078e0202 */
[----:B------:R-:W-:-:S04]  /*95f0*/  SHF.L.U32 R15, R23, 0x1f, RZ ;  /* 0x0000001f170f7819 */ /* 0x000fc800000006ff */
[----:B------:R4:W0:Y:S01]  /*9600*/  SYNCS.PHASECHK.TRANS64.TRYWAIT P1, [R14+URZ+0x38830], R15 ;  /* 0x0388300f0e0075a7 */ /* 0x000822000802017f */
[----:B------:R-:W-:Y:S05]  /*9610*/  @!P0 BRA `(.L_x_1408) ;  /* 0x0000000000048947 */ /* 0x000fea0003800000 */
[----:B------:R-:W-:Y:S01]  /*9620*/  BPT.TRAP 0x1 ;  /* 0x000000040000795c */ /* 0x000fe20000300000 */
.L_x_1408:
[C---:B012---:R-:W-:Y:S02]  /*9630*/  VIADD R3, R2.reuse, 0x22400 ;  /* 0x0002240002037836 */ /* 0x047fe40000000000 */
[----:B---3--:R-:W-:-:S03]  /*9640*/  VIADD R4, R2, 0x20400 ;  /* 0x0002040002047836 */ /* 0x008fc60000000000 */
        /* <DEDUP_REMOVED lines=8> */
.L_x_1409:
[----:B------:R-:W-:Y:S01]  /*96d0*/  IMAD R10, R18, 0x200, R3 ;  /* 0x00000200120a7824 */ /* 0x000fe200078e0203 */
[----:B------:R-:W-:Y:S01]  /*96e0*/  LOP3.LUT R8, R4, 0x10000, RZ, 0xfc, !PT ;  /* 0x0001000004087812 */ /* 0x000fe200078efcff */
[----:B------:R-:W-:Y:S01]  /*96f0*/  IMAD.MOV.U32 R9, RZ, RZ, 0x40000040 ;  /* 0x40000040ff097424 */ /* 0x000fe200078e00ff */
[----:B------:R-:W-:Y:S05]  /*9700*/  WARPSYNC.ALL ;  /* 0x0000000000007948 */ /* 0x000fea0003800000 */
[----:B------:R-:W-:Y:S01]  /*9710*/  IMAD.MOV.U32 R11, RZ, RZ, 0x40000040 ;  /* 0x40000040ff0b7424 */ /* 0x000fe200078e00ff */
        /* <DEDUP_REMOVED lines=8> */
[----:B------:R-:W-:Y:S01]  /*97a0*/  BSSY B0, `(.L_x_1411) ;  /* 0x0000024000007945 */ /* 0x000fe20003800000 */
        /* <DEDUP_REMOVED lines=8> */
[----:B------:R-:W-:-:S02]  /*9830*/  R2UR UR5, R5 ;  /* 0x00000000050572ca */ /* 0x000fc400000e0000 */
[----:B------:R-:W-:Y:S01]  /*9840*/  R2UR UR6, R6 ;  /* 0x00000000060672ca */ /* 0x000fe200000e0000 */
[C---:B------:R-:W-:Y:S01]  /*9850*/  VIADD R6, R8.reuse, 0x4 ;  /* 0x0000000408067836 */ /* 0x040fe20000000000 */
[----:B------:R-:W-:Y:S01]  /*9860*/  R2UR UR7, R7 ;  /* 0x00000000070772ca */ /* 0x000fe200000e0000 */
[----:B------:R-:W-:Y:S02]  /*9870*/  IMAD.MOV.U32 R7, RZ, RZ, 0x40000040 ;  /* 0x40000040ff077424 */ /* 0x000fe400078e00ff */
[----:B------:R-:W-:Y:S01]  /*9880*/  VIADD R8, R8, 0x6 ;  /* 0x0000000608087836 */ /* 0x000fe20000000000 */
[----:B------:R-:W-:Y:S02]  /*9890*/  WARPGROUP.DEPBAR.LE gsb0, 0x0 ;  /* 0x00008000000079c5 */ /* 0x000fe40000010000 */
[----:B------:R-:W-:-:S07]  /*98a0*/  WARPGROUP.ARRIVE ;  /* 0x00000000000079c5 */ /* 0x000fce0000000000 */
        /* <DEDUP_REMOVED lines=11> */
[----:B------:R-:W-:Y:S02]  /*9960*/  R2UR UR7, R11 ;  /* 0x000000000b0772ca */ /* 0x000fe400000e0000 */
[----:B------:R-:W-:Y:S01]  /*9970*/  SHF.L.U32 R11, R0, 0x1f, RZ ;  /* 0x0000001f000b7819 */ /* 0x000fe200000006ff */
[----:B------:R-:W-:-:S02]  /*9980*/  WARPGROUP.DEPBAR.LE gsb0, 0x0 ;  /* 0x00008000000079c5 */ /* 0x000fc40000010000 */
[----:B------:R-:W-:-:S08]  /*9990*/  WARPGROUP.ARRIVE ;  /* 0x00000000000079c5 */ /* 0x000fd00000000000 */
[----:B------:R-:W-:Y:S03]  /*99a0*/  HGMMA.64x64x16.F32.BF16 R24, gdesc[UR4], R24, gsb0 ;  /* 0x00e00000041879f0 */ /* 0x000fe60008001818 */
[----:B------:R-:W-:Y:S02]  /*99b0*/  WARPGROUP.DEPBAR.LE gsb0, 0x0 ;  /* 0x00008000000079c5 */ /* 0x000fe40000010000 */
[----:B------:R-:W1:Y:S02]  /*99c0*/  SYNCS.PHASECHK.TRANS64.TRYWAIT P1, [R2+URZ+0x38810], R11 ;  /* 0x0388100b020075a7 */ /* 0x000e64000802017f */
[----:B-1----:R-:W-:Y:S05]  /*99d0*/  @!P1 BRA `(.L_x_1412) ;  /* 0x0000016000589947 */ /* 0x002fea0003800000 */
.L_x_1655:
[----:B------:R-:W-:Y:S05]  /*99e0*/  BSYNC B0 ;  /* 0x0000000000007941 */ /* 0x000fea0003800000 */
.L_x_1411:
[----:B------:R-:W-:Y:S05]  /*99f0*/  @!P0 BRA `(.L_x_1413) ;  /* 0x0000000000048947 */ /* 0x000fea0003800000 */
[----:B------:R-:W-:Y:S01]  /*9a00*/  BPT.TRAP 0x1 ;  /* 0x000000040000795c */ /* 0x000fe20000300000 */
.L_x_1413:
[----:B------:R2:W3:Y:S01]  /*9a10*/  SYNCS.PHASECHK.TRANS64.TRYWAIT P1, [R14+URZ+0x38850], R15 ;  /* 0x0388500f0e0075a7 */ /* 0x0004e2000802017f */
[----:B------:R-:W-:Y:S05]  /*9a20*/  @!P0 BRA `(.L_x_1414) ;  /* 0x0000000000048947 */ /* 0x000fea0003800000 */
[----:B------:R-:W-:Y:S01]  /*9a30*/  BPT.TRAP 0x1 ;  /* 0x000000040000795c */ /* 0x000fe20000300000 */
.L_x_1414:
[C---:B------:R-:W-:Y:S01]  /*9a40*/  VIADD R0, R2.reuse, 0x400 ;  /* 0x0000040002007836 */ /* 0x040fe20000000000 */
[----:B------:R-:W-:Y:S01]  /*9a50*/  BSSY B0, `(.L_x_1415) ;  /* 0x000000a000007945 */ /* 0x000fe20003800000 */
[----:B------:R-:W-:-:S03]  /*9a60*/  VIADD R10, R2, 0x26400 ;  /* 0x00026400020a7836 */ /* 0x000fc60000000000 */
[----:B------:R-:W-:Y:S02]  /*9a70*/  SHF.R.U32.HI R0, RZ, 0x4, R0 ;  /* 0x00000004ff007819 */ /* 0x000fe40000011600 */
[----:B------:R-:W-:Y:S02]  /*9a80*/  SHF.R.U32.HI R10, RZ, 0x4, R10 ;  /* 0x00000004ff0a7819 */ /* 0x000fe4000001160a */
[----:B------:R-:W-:Y:S02]  /*9a90*/  LOP3.LUT R0, R0, 0x3fff, RZ, 0xc0, !PT ;  /* 0x00003fff00007812 */ /* 0x000fe400078ec0ff */
[----:B-1----:R-:W-:Y:S02]  /*9aa0*/  LOP3.LUT R11, R10, 0x3fff, RZ, 0xc0, !PT ;  /* 0x00003fff0a0b7812 */ /* 0x002fe400078ec0ff */
[----:B------:R-:W-:Y:S01]  /*9ab0*/  LOP3.LUT R10, R0, 0x10000, RZ, 0xfc, !PT ;  /* 0x00010000000a7812 */ /* 0x000fe200078efcff */
[----:B---3--:R-:W-:Y:S06]  /*9ac0*/  @P1 BRA `(.L_x_1416) ;  /* 0x0000000000081947 */ /* 0x008fec0003800000 */
[----:B------:R-:W1:Y:S02]  /*9ad0*/  SYNCS.PHASECHK.TRANS64.TRYWAIT P1, [R14+URZ+0x38850], R15 ;  /* 0x0388500f0e0075a7 */ /* 0x000e64000802017f */
[----:B-1----:R-:W-:Y:S05]  /*9ae0*/  @!P1 BRA `(.L_x_1417) ;  /* 0x0000016000289947 */ /* 0x002fea0003800000 */
.L_x_1416:
[----:B------:R-:W-:Y:S05]  /*9af0*/  BSYNC B0 ;  /* 0x0000000000007941 */ /* 0x000fea0003800000 */
.L_x_1415:
[----:B------:R-:W-:Y:S01]  /*9b00*/  LOP3.LUT R0, R11, 0x10000, RZ, 0xfc, !PT ;  /* 0x000100000b007812 */ /* 0x000fe200078efcff */
[----:B------:R-:W-:Y:S01]  /*9b10*/  IMAD R12, R18, 0x1000, R10 ;  /* 0x00001000120c7824 */ /* 0x000fe200078e020a */
[----:B------:R-:W-:Y:S05]  /*9b20*/  WARPSYNC.ALL ;  /* 0x0000000000007948 */ /* 0x000fea0003800000 */
[----:B------:R-:W-:Y:S01]  /*9b30*/  IMAD.MOV.U32 R20, RZ, RZ, R0 ;  /* 0x000000ffff147224 */ /* 0x000fe200078e0000 */
[----:B------:R-:W-:Y:S01]  /*9b40*/  R2UR UR6, R12 ;  /* 0x000000000c0672ca */ /* 0x000fe200000e0000 */
[----:B------:R-:W-:Y:S01]  /*9b50*/  IMAD.MOV.U32 R21, RZ, RZ, 0x40000040 ;  /* 0x40000040ff157424 */ /* 0x000fe200078e00ff */
[----:B------:R-:W-:Y:S01]  /*9b60*/  WARPGROUP.ARRIVE ;  /* 0x00000000000079c5 */ /* 0x000fe20000000000 */
[----:B------:R-:W-:Y:S01]  /*9b70*/  IMAD.MOV.U32 R13, RZ, RZ, 0x40000040 ;  /* 0x40000040ff0d7424 */ /* 0x000fe200078e00ff */
[----:B------:R-:W-:Y:S01]  /*9b80*/  R2UR UR4, R20 ;  /* 0x00000000140472ca */ /* 0x000fe200000e0000 */
[----:B------:R-:W-:Y:S01]  /*9b90*/  VIADD R20, R0, 0x2 ;  /* 0x0000000200147836 */ /* 0x000fe20000000000 */
[----:B------:R-:W-:Y:S01]  /*9ba0*/  R2UR UR5, R21 ;  /* 0x00000000150572ca */ /* 0x000fe200000e0000 */
[----:B------:R-:W-:Y:S01]  /*9bb0*/  VIADD R58, R12, 0x2 ;  /* 0x000000020c3a7836 */ /* 0x000fe20000000000 */
[----:B------:R-:W-:Y:S01]  /*9bc0*/  R2UR UR7, R13 ;  /* 0x000000000d0772ca */ /* 0x000fe200000e0000 */
[----:B------:R-:W-:Y:S01]  /*9bd0*/  IMAD.MOV.U32 R21, RZ, RZ, 0x40000040 ;  /* 0x40000040ff157424 */ /* 0x000fe200078e00ff */
[----:B------:R-:W3:Y:S01]  /*9be0*/  S2R R57, SR_TID.X ;  /* 0x0000000000397919 */ /* 0x000ee20000002100 */
[----:B------:R-:W-:-:S10]  /*9bf0*/  IMAD.MOV.U32 R59, RZ, RZ, 0x40000040 ;  /* 0x40000040ff3b7424 */ /* 0x000fd400078e00ff */
[----:B------:R-:W-:Y:S01]  /*9c00*/  HGMMA.64x64x16.F32.BF16 R24, gdesc[UR4], R24, gsb0 ;  /* 0x00e00000041879f0 */ /* 0x000fe20008001818 */
        /* <DEDUP_REMOVED lines=8> */
[----:B---3--:R-:W-:-:S05]  /*9c90*/  SHF.R.U32.HI R57, RZ, 0x7, R57 ;  /* 0x00000007ff397819 */ /* 0x008fca0000011639 */
[----:B------:R3:W3:Y:S01]  /*9ca0*/  SHFL.IDX PT, R11, R57, RZ, 0x1f ;  /* 0x00001fff390b7589 */ /* 0x0006e200000e0000 */
[----:B------:R-:W-:Y:S02]  /*9cb0*/  VIADD R62, R12, 0x800 ;  /* 0x000008000c3e7836 */ /* 0x000fe40000000000 */
[----:B------:R-:W-:Y:S02]  /*9cc0*/  VIADD R60, R0, 0x800 ;  /* 0x00000800003c7836 */ /* 0x000fe40000000000 */
[----:B012-4-:R-:W-:Y:S01]  /*9cd0*/  IMAD.MOV.U32 R15, RZ, RZ, 0x4 ;  /* 0x00000004ff0f7424 */ /* 0x017fe200078e00ff */
[----:B---3--:R-:W2:Y:S01]  /*9ce0*/  LDL R57, [R1+0x44] ;  /* 0x0000440001397983 */ /* 0x008ea20000100800 */
[----:B------:R-:W-:Y:S02]  /*9cf0*/  WARPGROUP.DEPBAR.LE gsb0, 0x0 ;  /* 0x00008000000079c5 */ /* 0x000fe40000010000 */
[----:B------:R-:W-:-:S06]  /*9d00*/  WARPGROUP.ARRIVE ;  /* 0x00000000000079c5 */ /* 0x000fcc0000000000 */
        /* <DEDUP_REMOVED lines=9> */
[----:B------:R-:W-:Y:S02]  /*9da0*/  WARPGROUP.DEPBAR.LE gsb0, 0x0 ;  /* 0x00008000000079c5 */ /* 0x000fe40000010000 */
[----:B------:R-:W-:-:S09]  /*9db0*/  WARPGROUP.ARRIVE ;  /* 0x00000000000079c5 */ /* 0x000fd20000000000 */
        /* <DEDUP_REMOVED lines=133> */
[----:B------:R-:W-:Y:S02]  /*a610*/  R2UR UR4, R20 ;  /* 0x00000000140472ca */ /* 0x000fe400000e0000 */
[----:B------:R-:W-:Y:S02]  /*a620*/  R2UR UR5, R21 ;  /* 0x00000000150572ca */ /* 0x000fe400000e0000 */
[----:B------:R-:W-:Y:S02]  /*a630*/  R2UR UR6, R58 ;  /* 0x000000003a0672ca */ /* 0x000fe400000e0000 */
[----:B------:R-:W-:Y:S02]  /*a640*/  R2UR UR7, R59 ;  /* 0x000000003b0772ca */ /* 0x000fe400000e0000 */
[----:B------:R-:W-:Y:S01]  /*a650*/  ISETP.GT.AND P1, PT, R11, 0x7f, PT ;  /* 0x0000007f0b00780c */ /* 0x000fe20003f24270 */
[----:B------:R-:W-:-:S02]  /*a660*/  WARPGROUP.DEPBAR.LE gsb0, 0x0 ;  /* 0x00008000000079c5 */ /* 0x000fc40000010000 */
[----:B------:R-:W-:-:S08]  /*a670*/  WARPGROUP.ARRIVE ;  /* 0x00000000000079c5 */ /* 0x000fd00000000000 */
[----:B------:R-:W-:Y:S01]  /*a680*/  HGMMA.64x64x16.F32.BF16 R24, gdesc[UR4], R24, gsb0 ;  /* 0x00e00000041879f0 */ /* 0x000fe20008001818 */
[----:B------:R-:W-:Y:S01]  /*a690*/  SEL R11, RZ, 0x2, !P1 ;  /* 0x00000002ff0b7807 */ /* 0x000fe20004800000 */
[----:B------:R-:W-:Y:S02]  /*a6a0*/  IMAD.MOV.U32 R21, RZ, RZ, 0x40000040 ;  /* 0x40000040ff157424 */ /* 0x000fe400078e00ff */
[----:B------:R-:W-:Y:S02]  /*a6b0*/  IMAD.MOV.U32 R59, RZ, RZ, 0x40000040 ;  /* 0x40000040ff3b7424 */ /* 0x000fe400078e00ff */
[C---:B------:R-:W-:Y:S02]  /*a6c0*/  IMAD.IADD R20, R11.reuse, 0x1, R62 ;  /* 0x000000010b147824 */ /* 0x040fe400078e023e */
[----:B------:R-:W-:Y:S01]  /*a6d0*/  IMAD.IADD R58, R11, 0x1, R60 ;  /* 0x000000010b3a7824 */ /* 0x000fe200078e023c */
[----:B------:R-:W-:Y:S02]  /*a6e0*/  R2UR UR7, R21 ;  /* 0x00000000150772ca */ /* 0x000fe400000e0000 */
[----:B------:R-:W-:-:S02]  /*a6f0*/  R2UR UR6, R20 ;  /* 0x00000000140672ca */ /* 0x000fc400000e0000 */
[----:B------:R-:W-:Y:S02]  /*a700*/  R2UR UR4, R58 ;  /* 0x000000003a0472ca */ /* 0x000fe400000e0000 */
[----:B------:R-:W-:Y:S01]  /*a710*/  R2UR UR5, R59 ;  /* 0x000000003b0572ca */ /* 0x000fe200000e0000 */
[----:B------:R-:W-:Y:S02]  /*a720*/  WARPGROUP.DEPBAR.LE gsb0, 0x0 ;  /* 0x00008000000079c5 */ /* 0x000fe40000010000 */
[----:B------:R-:W-:-:S10]  /*a730*/  WARPGROUP.ARRIVE ;  /* 0x00000000000079c5 */ /* 0x000fd40000000000 */
[----:B------:R-:W-:Y:S01]  /*a740*/  HGMMA.64x64x16.F32.BF16 R24, gdesc[UR4], R24, gsb0 ;  /* 0x00e00000041879f0 */ /* 0x000fe20008001818 */
[----:B------:R-:W-:Y:S01]  /*a750*/  SEL R13, R15, 0x2, P1 ;  /* 0x000000020f0d7807 */ /* 0x000fe20000800000 */
[----:B------:R-:W-:Y:S02]  /*a760*/  IMAD.MOV.U32 R21, RZ, RZ, 0x40000040 ;  /* 0x40000040ff157424 */ /* 0x000fe400078e00ff */
[----:B------:R-:W-:Y:S02]  /*a770*/  IMAD.MOV.U32 R59, RZ, RZ, 0x40000040 ;  /* 0x40000040ff3b7424 */ /* 0x000fe400078e00ff */
[--C-:B------:R-:W-:Y:S02]  /*a780*/  IMAD.IADD R20, R62, 0x1, R13.reuse ;  /* 0x000000013e147824 */ /* 0x100fe400078e020d */
        /* <DEDUP_REMOVED lines=8> */
[----:B------:R-:W-:Y:S01]  /*a810*/  SEL R15, R15, 0x6, !P1 ;  /* 0x000000060f0f7807 */ /* 0x000fe20004800000 */
        /* <DEDUP_REMOVED lines=8> */
[----:B------:R-:W-:Y:S02]  /*a8a0*/  IMAD.MOV.U32 R20, RZ, RZ, 0x28 ;  /* 0x00000028ff147424 */ /* 0x000fe400078e00ff */
[----:B------:R-:W-:Y:S01]  /*a8b0*/  IMAD.MOV.U32 R21, RZ, RZ, 0xa00 ;  /* 0x00000a00ff157424 */ /* 0x000fe200078e00ff */
[----:B------:R-:W-:Y:S02]  /*a8c0*/  WARPGROUP.DEPBAR.LE gsb0, 0x0 ;  /* 0x00008000000079c5 */ /* 0x000fe40000010000 */
[----:B------:R-:W-:-:S07]  /*a8d0*/  WARPGROUP.ARRIVE ;  /* 0x00000000000079c5 */ /* 0x000fce0000000000 */
[----:B------:R-:W-:Y:S01]  /*a8e0*/  HGMMA.64x64x16.F32.BF16 R24, gdesc[UR4], R24, gsb0 ;  /* 0x00e00000041879f0 */ /* 0x000fe20008001818 */
[----:B------:R-:W-:Y:S02]  /*a8f0*/  SEL R20, R20, 0x26, P1 ;  /* 0x0000002614147807 */ /* 0x000fe40000800000 */
[----:B------:R-:W-:Y:S02]  /*a900*/  SEL R21, R21, 0x980, P1 ;  /* 0x0000098015157807 */ /* 0x000fe40000800000 */
[----:B------:R-:W-:Y:S02]  /*a910*/  LOP3.LUT R59, R20, 0x6, RZ, 0xc0, !PT ;  /* 0x00000006143b7812 */ /* 0x000fe400078ec0ff */
[----:B------:R-:W-:-:S04]  /*a920*/  LOP3.LUT R21, R21, 0xa00, RZ, 0xc0, !PT ;  /* 0x00000a0015157812 */ /* 0x000fc800078ec0ff */
[CC--:B------:R-:W-:Y:S02]  /*a930*/  IADD3 R20, R59.reuse, R21.reuse, R0 ;  /* 0x000000153b147210 */ /* 0x0c0fe40007ffe000 */
[----:B------:R-:W-:Y:S01]  /*a940*/  IADD3 R58, R59, R21, R12 ;  /* 0x000000153b3a7210 */ /* 0x000fe20007ffe00c */
[----:B------:R-:W-:Y:S02]  /*a950*/  IMAD.MOV.U32 R21, RZ, RZ, 0x40000040 ;  /* 0x40000040ff157424 */ /* 0x000fe400078e00ff */
[----:B------:R-:W-:Y:S01]  /*a960*/  IMAD.MOV.U32 R59, RZ, RZ, 0x40000040 ;  /* 0x40000040ff3b7424 */ /* 0x000fe200078e00ff */
[----:B------:R-:W-:Y:S02]  /*a970*/  R2UR UR4, R20 ;  /* 0x00000000140472ca */ /* 0x000fe400000e0000 */
[----:B------:R-:W-:Y:S02]  /*a980*/  R2UR UR5, R21 ;  /* 0x00000000150572ca */ /* 0x000fe400000e0000 */
[----:B------:R-:W-:-:S02]  /*a990*/  R2UR UR6, R58 ;  /* 0x000000003a0672ca */ /* 0x000fc400000e0000 */
[----:B------:R-:W-:Y:S01]  /*a9a0*/  R2UR UR7, R59 ;  /* 0x000000003b0772ca */ /* 0x000fe200000e0000 */
[----:B------:R-:W-:Y:S02]  /*a9b0*/  WARPGROUP.DEPBAR.LE gsb0, 0x0 ;  /* 0x00008000000079c5 */ /* 0x000fe40000010000 */
[----:B------:R-:W-:-:S10]  /*a9c0*/  WARPGROUP.ARRIVE ;  /* 0x00000000000079c5 */ /* 0x000fd40000000000 */
[----:B------:R-:W-:Y:S01]  /*a9d0*/  HGMMA.64x64x16.F32.BF16 R24, gdesc[UR4], R24, gsb0 ;  /* 0x00e00000041879f0 */ /* 0x000fe20008001818 */
[----:B------:R-:W-:Y:S02]  /*a9e0*/  VIADD R60, R0, 0xa00 ;  /* 0x00000a00003c7836 */ /* 0x000fe40000000000 */
[----:B------:R-:W-:Y:S02]  /*a9f0*/  VIADD R62, R12, 0xa00 ;  /* 0x00000a000c3e7836 */ /* 0x000fe40000000000 */
[C---:B------:R-:W-:Y:S02]  /*aa00*/  IMAD.IADD R20, R11.reuse, 0x1, R60 ;  /* 0x000000010b147824 */ /* 0x040fe400078e023c */
[----:B------:R-:W-:Y:S02]  /*aa10*/  IMAD.IADD R58, R11, 0x1, R62 ;  /* 0x000000010b3a7824 */ /* 0x000fe400078e023e */
[----:B------:R-:W-:Y:S02]  /*aa20*/  IMAD.MOV.U32 R21, RZ, RZ, 0x40000040 ;  /* 0x40000040ff157424 */ /* 0x000fe400078e00ff */
[----:B------:R-:W-:Y:S01]  /*aa30*/  IMAD.MOV.U32 R59, RZ, RZ, 0x40000040 ;  /* 0x40000040ff3b7424 */ /* 0x000fe200078e00ff */
[----:B------:R-:W-:-:S02]  /*aa40*/  R2UR UR4, R20 ;  /* 0x00000000140472ca */ /* 0x000fc400000e0000 */
[----:B------:R-:W-:Y:S02]  /*aa50*/  R2UR UR5, R21 ;  /* 0x00000000150572ca */ /* 0x000fe400000e0000 */
[----:B------:R-:W-:Y:S02]  /*aa60*/  R2UR UR6, R58 ;  /* 0x000000003a0672ca */ /* 0x000fe400000e0000 */
[----:B------:R-:W-:Y:S01]  /*aa70*/  R2UR UR7, R59 ;  /* 0x000000003b0772ca */ /* 0x000fe200000e0000 */
[----:B------:R-:W-:Y:S02]  /*aa80*/  WARPGROUP.DEPBAR.LE gsb0, 0x0 ;  /* 0x00008000000079c5 */ /* 0x000fe40000010000 */
[----:B------:R-:W-:-:S10]  /*aa90*/  WARPGROUP.ARRIVE ;  /* 0x00000000000079c5 */ /* 0x000fd40000000000 */
[----:B------:R-:W-:Y:S01]  /*aaa0*/  HGMMA.64x64x16.F32.BF16 R24, gdesc[UR4], R24, gsb0 ;  /* 0x00e00000041879f0 */ /* 0x000fe20008001818 */
[C---:B------:R-:W-:Y:S02]  /*aab0*/  IMAD.IADD R20, R13.reuse, 0x1, R60 ;  /* 0x000000010d147824 */ /* 0x040fe400078e023c */
[----:B------:R-:W-:Y:S02]  /*aac0*/  IMAD.IADD R58, R13, 0x1, R62 ;  /* 0x000000010d3a7824 */ /* 0x000fe400078e023e */
[----:B------:R-:W-:Y:S02]  /*aad0*/  IMAD.MOV.U32 R21, RZ, RZ, 0x40000040 ;  /* 0x40000040ff157424 */ /* 0x000fe400078e00ff */
[----:B------:R-:W-:Y:S01]  /*aae0*/  IMAD.MOV.U32 R59, RZ, RZ, 0x40000040 ;  /* 0x40000040ff3b7424 */ /* 0x000fe200078e00ff */
[----:B------:R-:W-:Y:S02]  /*aaf0*/  R2UR UR4, R20 ;  /* 0x00000000140472ca */ /* 0x000fe400000e0000 */
[----:B------:R-:W-:-:S02]  /*ab00*/  R2UR UR5, R21 ;  /* 0x00000000150572ca */ /* 0x000fc400000e0000 */
        /* <DEDUP_REMOVED lines=125> */
[----:B------:R-:W-:Y:S01]  /*b2e0*/  LOP3.LUT R13, R13, 0x1e00, RZ, 0xc0, !PT ;  /* 0x00001e000d0d7812 */ /* 0x000fe200078ec0ff */
[----:B------:R-:W-:-:S03]  /*b2f0*/  IMAD.MOV.U32 R21, RZ, RZ, 0x40000040 ;  /* 0x40000040ff157424 */ /* 0x000fc600078e00ff */
[CC--:B------:R-:W-:Y:S02]  /*b300*/  IADD3 R20, R11.reuse, R13.reuse, R0 ;  /* 0x0000000d0b147210 */ /* 0x0c0fe40007ffe000 */
[----:B------:R-:W-:Y:S01]  /*b310*/  IADD3 R12, R11, R13, R12 ;  /* 0x0000000d0b0c7210 */ /* 0x000fe20007ffe00c */
[----:B------:R-:W-:Y:S01]  /*b320*/  IMAD.MOV.U32 R13, RZ, RZ, 0x40000040 ;  /* 0x40000040ff0d7424 */ /* 0x000fe200078e00ff */
[----:B------:R-:W-:Y:S02]  /*b330*/  R2UR UR4, R20 ;  /* 0x00000000140472ca */ /* 0x000fe400000e0000 */
[----:B------:R-:W-:Y:S02]  /*b340*/  R2UR UR5, R21 ;  /* 0x00000000150572ca */ /* 0x000fe400000e0000 */
[----:B------:R-:W-:Y:S02]  /*b350*/  R2UR UR6, R12 ;  /* 0x000000000c0672ca */ /* 0x000fe400000e0000 */
[----:B------:R-:W-:Y:S01]  /*b360*/  R2UR UR7, R13 ;  /* 0x000000000d0772ca */ /* 0x000fe200000e0000 */
[----:B------:R-:W-:-:S02]  /*b370*/  WARPGROUP.DEPBAR.LE gsb0, 0x0 ;  /* 0x00008000000079c5 */ /* 0x000fc40000010000 */
[----:B------:R-:W-:-:S10]  /*b380*/  WARPGROUP.ARRIVE ;  /* 0x00000000000079c5 */ /* 0x000fd40000000000 */
[----:B------:R-:W-:Y:S01]  /*b390*/  HGMMA.64x64x16.F32.BF16 R24, gdesc[UR4], R24, gsb0 ;  /* 0x00e00000041879f0 */ /* 0x000fe20008001818 */
[----:B------:R-:W-:Y:S01]  /*b3a0*/  ULDC UR4, c[0x0][0xad0] ;  /* 0x0002b40000047ab9 */ /* 0x000fe20000000800 */
[----:B------:R-:W-:Y:S01]  /*b3b0*/  IMAD R152, R168, -0x40, R152 ;  /* 0xffffffc0a8987824 */ /* 0x000fe200078e0298 */
[----:B------:R-:W-:-:S04]  /*b3c0*/  ULDC UR5, c[0x0][0xa80] ;  /* 0x0002a00000057ab9 */ /* 0x000fc80000000800 */
        /* <DEDUP_REMOVED lines=11> */
[----:B------:R-:W-:Y:S02]  /*b480*/  FMUL.FTZ R29, R29, UR4 ;  /* 0x000000041d1d7c20 */ /* 0x000fe40008410000 */
[----:B------:R-:W0:Y:S01]  /*b490*/  MUFU.TANH R20, R24 ;  /* 0x0000001800147308 */ /* 0x000e220000002400 */
[----:B------:R-:W-:-:S07]  /*b4a0*/  FMUL.FTZ R32, R32, UR4 ;  /* 0x0000000420207c20 */ /* 0x000fce0008410000 */
[----:B------:R-:W1:Y:S01]  /*b4b0*/  MUFU.TANH R25, R25 ;  /* 0x0000001900197308 */ /* 0x000e620000002400 */
[----:B------:R-:W-:-:S07]  /*b4c0*/  FMUL.FTZ R33, R33, UR4 ;  /* 0x0000000421217c20 */ /* 0x000fce0008410000 */
[----:B------:R-:W2:Y:S01]  /*b4d0*/  MUFU.TANH R28, R28 ;  /* 0x0000001c001c7308 */ /* 0x000ea20000002400 */
[----:B------:R-:W-:Y:S01]  /*b4e0*/  FMUL.FTZ R26, R26, UR4 ;  /* 0x000000041a1a7c20 */ /* 0x000fe20008410000 */
[----:B------:R-:W-:-:S06]  /*b4f0*/  FMUL.FTZ R27, R27, UR4 ;  /* 0x000000041b1b7c20 */ /* 0x000fcc0008410000 */
[----:B------:R-:W3:Y:S01]  /*b500*/  MUFU.TANH R29, R29 ;  /* 0x0000001d001d7308 */ /* 0x000ee20000002400 */
[----:B------:R-:W-:Y:S01]  /*b510*/  FMUL.FTZ R36, R36, UR4 ;  /* 0x0000000424247c20 */ /* 0x000fe20008410000 */
[----:B0-----:R-:W-:-:S06]  /*b520*/  FSEL R20, R20, -INF , P1 ;  /* 0xff80000014147808 */ /* 0x001fcc0000800000 */
[----:B------:R-:W-:Y:S01]  /*b530*/  MUFU.TANH R32, R32 ;  /* 0x0000002000207308 */ /* 0x000fe20000002400 */
[----:B------:R-:W-:Y:S01]  /*b540*/  FMUL.FTZ R37, R37, UR4 ;  /* 0x0000000425257c20 */ /* 0x000fe20008410000 */
[----:B------:R-:W-:-:S06]  /*b550*/  FMUL.FTZ R30, R30, UR4 ;  /* 0x000000041e1e7c20 */ /* 0x000fcc0008410000 */
[----:B------:R-:W0:Y:S01]  /*b560*/  MUFU.TANH R11, R26 ;  /* 0x0000001a000b7308 */ /* 0x000e220000002400 */
[----:B------:R-:W-:-:S07]  /*b570*/  FMUL.FTZ R40, R40, UR4 ;  /* 0x0000000428287c20 */ /* 0x000fce0008410000 */
[----:B------:R1:W4:Y:S01]  /*b580*/  MUFU.TANH R12, R27 ;  /* 0x0000001b000c7308 */ /* 0x0003220000002400 */
[----:B------:R-:W-:-:S07]  /*b590*/  FMUL.FTZ R31, R31, UR4 ;  /* 0x000000041f1f7c20 */ /* 0x000fce0008410000 */
[----:B------:R-:W4:Y:S01]  /*b5a0*/  MUFU.TANH R33, R33 ;  /* 0x0000002100217308 */ /* 0x000f220000002400 */
[----:B-1----:R-:W-:Y:S02]  /*b5b0*/  FSEL R27, R25, -INF , P2 ;  /* 0xff800000191b7808 */ /* 0x002fe40001000000 */
[----:B--2---:R-:W-:Y:S02]  /*b5c0*/  FSEL R25, R28, -INF , P3 ;  /* 0xff8000001c197808 */ /* 0x004fe40001800000 */
[----:B------:R-:W-:-:S03]  /*b5d0*/  FMNMX.FTZ R28, R20, R27, !PT ;  /* 0x0000001b141c7209 */ /* 0x000fc60007810000 */
[----:B------:R-:W-:Y:S01]  /*b5e0*/  MUFU.TANH R36, R36 ;  /* 0x0000002400247308 */ /* 0x000fe20000002400 */
[----:B---3--:R-:W-:Y:S02]  /*b5f0*/  FSEL R29, R29, -INF , P4 ;  /* 0xff8000001d1d7808 */ /* 0x008fe40002000000 */
[----:B------:R-:W-:Y:S01]  /*b600*/  FMNMX.FTZ R28, R25, R28, !PT ;  /* 0x0000001c191c7209 */ /* 0x000fe20007810000 */
[----:B------:R-:W-:-:S04]  /*b610*/  FMUL.FTZ R34, R34, UR4 ;  /* 0x0000000422227c20 */ /* 0x000fc80008410000 */
[----:B------:R-:W1:Y:S01]  /*b620*/  MUFU.TANH R13, R30 ;  /* 0x0000001e000d7308 */ /* 0x000e620000002400 */
[----:B------:R-:W-:Y:S01]  /*b630*/  FMUL.FTZ R35, R35, UR4 ;  /* 0x0000000423237c20 */ /* 0x000fe20008410000 */
[----:B------:R-:W-:Y:S01]  /*b640*/  FMUL.FTZ R41, R41, UR4 ;  /* 0x0000000429297c20 */ /* 0x000fe20008410000 */
[----:B------:R-:W-:-:S05]  /*b650*/  FMNMX.FTZ R28, R29, R28, !PT ;  /* 0x0000001c1d1c7209 */ /* 0x000fca0007810000 */
[----:B------:R-:W2:Y:S01]  /*b660*/  MUFU.TANH R37, R37 ;  /* 0x0000002500257308 */ /* 0x000ea20000002400 */
[----:B------:R-:W-:Y:S01]  /*b670*/  FMUL.FTZ R44, R44, UR4 ;  /* 0x000000042c2c7c20 */ /* 0x000fe20008410000 */
[----:B------:R-:W-:Y:S01]  /*b680*/  FMUL.FTZ R39, R39, UR4 ;  /* 0x0000000427277c20 */ /* 0x000fe20008410000 */
[----:B0-----:R-:W-:-:S05]  /*b690*/  FSEL R11, R11, -INF , P1 ;  /* 0xff8000000b0b7808 */ /* 0x001fca0000800000 */
[----:B------:R0:W3:Y:S01]  /*b6a0*/  MUFU.TANH R15, R31 ;  /* 0x0000001f000f7308 */ /* 0x0000e20000002400 */
[----:B------:R-:W-:Y:S01]  /*b6b0*/  FMUL.FTZ R38, R38, UR4 ;  /* 0x0000000426267c20 */ /* 0x000fe20008410000 */
[----:B------:R-:W-:-:S06]  /*b6c0*/  ISETP.GT.AND P1, PT, R152, 0x18, PT ;  /* 0x000000189800780c */ /* 0x000fcc0003f24270 */
[----:B------:R-:W-:Y:S01]  /*b6d0*/  MUFU.TANH R40, R40 ;  /* 0x0000002800287308 */ /* 0x000fe20000002400 */
[----:B0-----:R-:W-:Y:S01]  /*b6e0*/  FSEL R31, R32, -INF , P5 ;  /* 0xff800000201f7808 */ /* 0x001fe20002800000 */
[----:B------:R-:W-:-:S03]  /*b6f0*/  FMUL.FTZ R45, R45, UR4 ;  /* 0x000000042d2d7c20 */ /* 0x000fc60008410000 */
[----:B------:R-:W-:-:S03]  /*b700*/  FMNMX.FTZ R28, R31, R28, !PT ;  /* 0x0000001c1f1c7209 */ /* 0x000fc60007810000 */
[----:B------:R-:W0:Y:S01]  /*b710*/  MUFU.TANH R21, R34 ;  /* 0x0000002200157308 */ /* 0x000e220000002400 */
[----:B----4-:R-:W-:Y:S01]  /*b720*/  FSEL R12, R12, -INF , P2 ;  /* 0xff8000000c0c7808 */ /* 0x010fe20001000000 */
[----:B------:R-:W-:Y:S01]  /*b730*/  FMUL.FTZ R48, R48, UR4 ;  /* 0x0000000430307c20 */ /* 0x000fe20008410000 */
[----:B------:R-:W-:-:S05]  /*b740*/  ISETP.GT.AND P2, PT, R152, 0x19, PT ;  /* 0x000000199800780c */ /* 0x000fca0003f44270 */
[----:B------:R4:W0:Y:S08]  /*b750*/  MUFU.TANH R24, R35 ;  /* 0x0000002300187308 */ /* 0x0008300000002400 */
[----:B------:R-:W0:Y:S01]  /*b760*/  MUFU.TANH R30, R41 ;  /* 0x00000029001e7308 */ /* 0x000e220000002400 */
[----:B----4-:R-:W-:Y:S01]  /*b770*/  FSEL R35, R33, -INF , P6 ;  /* 0xff80000021237808 */ /* 0x010fe20003000000 */
[----:B------:R-:W-:-:S03]  /*b780*/  FMUL.FTZ R43, R43, UR4 ;  /* 0x000000042b2b7c20 */ /* 0x000fc60008410000 */
[----:B------:R-:W-:-:S03]  /*b790*/  FMNMX.FTZ R32, R35, R28, !PT ;  /* 0x0000001c23207209 */ /* 0x000fc60007810000 */
[----:B------:R4:W-:Y:S01]  /*b7a0*/  MUFU.TANH R26, R39 ;  /* 0x00000027001a7308 */ /* 0x0009e20000002400 */
[----:B-1----:R-:W-:Y:S01]  /*b7b0*/  FSEL R13, R13, -INF , P3 ;  /* 0xff8000000d0d7808 */ /* 0x002fe20001800000 */
[----:B------:R-:W-:Y:S01]  /*b7c0*/  FMUL.FTZ R42, R42, UR4 ;  /* 0x000000042a2a7c20 */ /* 0x000fe20008410000 */
[----:B------:R-:W-:-:S05]  /*b7d0*/  ISETP.GT.AND P3, PT, R152, 0x20, PT ;  /* 0x000000209800780c */ /* 0x000fca0003f64270 */
[----:B------:R-:W1:Y:S01]  /*b7e0*/  MUFU.TANH R44, R44 ;  /* 0x0000002c002c7308 */ /* 0x000e620000002400 */
[----:B----4-:R-:W-:Y:S02]  /*b7f0*/  FSEL R39, R36, -INF , P1 ;  /* 0xff80000024277808 */ /* 0x010fe40000800000 */
[----:B--2---:R-:W-:Y:S02]  /*b800*/  FSEL R41, R37, -INF , P2 ;  /* 0xff80000025297808 */ /* 0x004fe40001000000 */
[----:B------:R-:W-:-:S03]  /*b810*/  FMNMX.FTZ R32, R39, R32, !PT ;  /* 0x0000002027207209 */ /* 0x000fc60007810000 */
[----:B------:R-:W2:Y:S01]  /*b820*/  MUFU.TANH R38, R38 ;  /* 0x0000002600267308 */ /* 0x000ea20000002400 */
[----:B---3--:R-:W-:Y:S01]  /*b830*/  FSEL R15, R15, -INF , P4 ;  /* 0xff8000000f0f7808 */ /* 0x008fe20002000000 */
[----:B------:R-:W-:Y:S01]  /*b840*/  FMUL.FTZ R49, R49, UR4 ;  /* 0x0000000431317c20 */ /* 0x000fe20008410000 */
[----:B------:R-:W-:-:S05]  /*b850*/  ISETP.GT.AND P4, PT, R152, 0x21, PT ;  /* 0x000000219800780c */ /* 0x000fca0003f84270 */
[----:B------:R-:W3:Y:S01]  /*b860*/  MUFU.TANH R59, R45 ;  /* 0x0000002d003b7308 */ /* 0x000ee20000002400 */
[----:B------:R-:W-:Y:S01]  /*b870*/  FMNMX.FTZ R32, R41, R32, !PT ;  /* 0x0000002029207209 */ /* 0x000fe20007810000 */
[----:B------:R-:W-:Y:S01]  /*b880*/  FMUL.FTZ R52, R52, UR4 ;  /* 0x0000000434347c20 */ /* 0x000fe20008410000 */
[----:B0-----:R-:W-:-:S05]  /*b890*/  FSEL R21, R21, -INF , P5 ;  /* 0xff80000015157808 */ /* 0x001fca0002800000 */
[----:B------:R0:W-:Y:S01]  /*b8a0*/  MUFU.TANH R61, R43 ;  /* 0x0000002b003d7308 */ /* 0x0001e20000002400 */
[----:B------:R-:W-:Y:S02]  /*b8b0*/  ISETP.GT.AND P5, PT, R152, 0x28, PT ;  /* 0x000000289800780c */ /* 0x000fe40003fa4270 */
[----:B------:R-:W-:-:S05]  /*b8c0*/  FSEL R33, R24, -INF , P6 ;  /* 0xff80000018217808 */ /* 0x000fca0003000000 */
[----:B------:R-:W4:Y:S01]  /*b8d0*/  MUFU.TANH R48, R48 ;  /* 0x0000003000307308 */ /* 0x000f220000002400 */
[----:B0-----:R-:W-:Y:S01]  /*b8e0*/  FSEL R43, R40, -INF , P3 ;  /* 0xff800000282b7808 */ /* 0x001fe20001800000 */
[----:B------:R-:W-:Y:S01]  /*b8f0*/  FMUL.FTZ R24, R53, UR4 ;  /* 0x0000000435187c20 */ /* 0x000fe20008410000 */
[----:B------:R-:W-:Y:S02]  /*b900*/  FSEL R45, R30, -INF , P4 ;  /* 0xff8000001e2d7808 */ /* 0x000fe40002000000 */
[----:B------:R-:W-:-:S03]  /*b910*/  FMNMX.FTZ R32, R43, R32, !PT ;  /* 0x000000202b207209 */ /* 0x000fc60007810000 */
[----:B------:R-:W0:Y:S01]  /*b920*/  MUFU.TANH R42, R42 ;  /* 0x0000002a002a7308 */ /* 0x000e220000002400 */
[----:B------:R-:W-:Y:S02]  /*b930*/  ISETP.GT.AND P6, PT, R152, 0x29, PT ;  /* 0x000000299800780c */ /* 0x000fe40003fc4270 */
[----:B-1----:R-:W-:-:S05]  /*b940*/  FSEL R53, R44, -INF , P5 ;  /* 0xff8000002c357808 */ /* 0x002fca0002800000 */
[----:B------:R1:W0:Y:S01]  /*b950*/  MUFU.TANH R28, R49 ;  /* 0x00000031001c7308 */ /* 0x0002220000002400 */
[----:B------:R-:W-:Y:S02]  /*b960*/  FMNMX.FTZ R32, R45, R32, !PT ;  /* 0x000000202d207209 */ /* 0x000fe40007810000 */
[----:B--2---:R-:W-:-:S05]  /*b970*/  FSEL R37, R38, -INF , P1 ;  /* 0xff80000026257808 */ /* 0x004fca0000800000 */
[----:B------:R-:W2:Y:S01]  /*b980*/  MUFU.TANH R52, R52 ;  /* 0x0000003400347308 */ /* 0x000ea20000002400 */
[----:B------:R-:W-:Y:S02]  /*b990*/  ISETP.GT.AND P1, PT, R152, 0x30, PT ;  /* 0x000000309800780c */ /* 0x000fe40003f24270 */
[----:B---3--:R-:W-:Y:S02]  /*b9a0*/  FSEL R59, R59, -INF , P6 ;  /* 0xff8000003b3b7808 */ /* 0x008fe40003000000 */
[----:B------:R-:W-:-:S03]  /*b9b0*/  FMNMX.FTZ R32, R53, R32, !PT ;  /* 0x0000002035207209 */ /* 0x000fc60007810000 */
[----:B------:R-:W3:Y:S01]  /*b9c0*/  MUFU.TANH R24, R24 ;  /* 0x0000001800187308 */ /* 0x000ee20000002400 */
[----:B-1----:R-:W-:Y:S02]  /*b9d0*/  FSEL R49, R26, -INF , P2 ;  /* 0xff8000001a317808 */ /* 0x002fe40001000000 */
[----:B------:R-:W-:Y:S02]  /*b9e0*/  ISETP.GT.AND P2, PT, R152, 0x31, PT ;  /* 0x000000319800780c */ /* 0x000fe40003f44270 */
[----:B----4-:R-:W-:Y:S02]  /*b9f0*/  FSEL R67, R48, -INF , P1 ;  /* 0xff80000030437808 */ /* 0x010fe40000800000 */
[----:B------:R-:W-:Y:S02]  /*ba00*/  FMNMX.FTZ R32, R59, R32, !PT ;  /* 0x000000203b207209 */ /* 0x000fe40007810000 */
[----:B0-----:R-:W-:Y:S02]  /*ba10*/  FSEL R57, R42, -INF , P3 ;  /* 0xff8000002a397808 */ /* 0x001fe40001800000 */
[----:B------:R-:W-:-:S02]  /*ba20*/  ISETP.GT.AND P3, PT, R152, 0x38, PT ;  /* 0x000000389800780c */ /* 0x000fc40003f64270 */
[----:B------:R-:W-:Y:S02]  /*ba30*/  FSEL R69, R28, -INF , P2 ;  /* 0xff8000001c457808 */ /* 0x000fe40001000000 */
[----:B------:R-:W-:Y:S02]  /*ba40*/  FMNMX.FTZ R32, R67, R32, !PT ;  /* 0x0000002043207209 */ /* 0x000fe40007810000 */
[----:B------:R-:W-:Y:S02]  /*ba50*/  FSEL R61, R61, -INF , P4 ;  /* 0xff8000003d3d7808 */ /* 0x000fe40002000000 */
[----:B------:R-:W-:Y:S02]  /*ba60*/  ISETP.GT.AND P4, PT, R152, 0x39, PT ;  /* 0x000000399800780c */ /* 0x000fe40003f84270 */
[----:B--2---:R-:W-:Y:S02]  /*ba70*/  FSEL R73, R52, -INF , P3 ;  /* 0xff80000034497808 */ /* 0x004fe40001800000 */
[----:B------:R-:W-:-:S02]  /*ba80*/  FMNMX.FTZ R32, R69, R32, !PT ;  /* 0x0000002045207209 */ /* 0x000fc40007810000 */
[----:B---3--:R-:W-:Y:S02]  /*ba90*/  FSEL R75, R24, -INF , P4 ;  /* 0xff800000184b7808 */ /* 0x008fe40002000000 */
[----:B------:R-:W-:-:S04]  /*baa0*/  FMNMX.FTZ R32, R73, R32, !PT ;  /* 0x0000002049207209 */ /* 0x000fc80007810000 */
[----:B------:R-:W-:-:S05]  /*bab0*/  FMNMX.FTZ R32, R75, R32, !PT ;  /* 0x000000204b207209 */ /* 0x000fca0007810000 */
[----:B------:R-:W0:Y:S01]  /*bac0*/  SHFL.BFLY PT, R63, R32, 0x2, 0x1f ;  /* 0x0c401f00203f7f89 */ /* 0x000e2200000e0000 */
[----:B------:R-:W-:-:S04]  /*bad0*/  FMNMX.FTZ R26, R11, R12, !PT ;  /* 0x0000000c0b1a7209 */ /* 0x000fc80007810000 */
[----:B------:R-:W-:Y:S01]  /*bae0*/  FMNMX.FTZ R26, R13, R26, !PT ;  /* 0x0000001a0d1a7209 */ /* 0x000fe20007810000 */
[----:B------:R-:W-:-:S03]  /*baf0*/  FMUL.FTZ R46, R46, UR4 ;  /* 0x000000042e2e7c20 */ /* 0x000fc60008410000 */
[----:B------:R-:W-:Y:S01]  /*bb00*/  FMNMX.FTZ R26, R15, R26, !PT ;  /* 0x0000001a0f1a7209 */ /* 0x000fe20007810000 */
[----:B------:R-:W-:-:S03]  /*bb10*/  FMUL.FTZ R47, R47, UR4 ;  /* 0x000000042f2f7c20 */ /* 0x000fc60008410000 */
[----:B------:R-:W-:Y:S01]  /*bb20*/  FMNMX.FTZ R26, R21, R26, !PT ;  /* 0x0000001a151a7209 */ /* 0x000fe20007810000 */
[----:B------:R-:W1:Y:S01]  /*bb30*/  MUFU.TANH R46, R46 ;  /* 0x0000002e002e7308 */ /* 0x000e620000002400 */
[----:B0-----:R-:W-:-:S05]  /*bb40*/  FMNMX.FTZ R63, R32, R63, !PT ;  /* 0x0000003f203f7209 */ /* 0x001fca0007810000 */
[----:B------:R-:W0:Y:S01]  /*bb50*/  SHFL.BFLY PT, R28, R63, 0x1, 0x1f ;  /* 0x0c201f003f1c7f89 */ /* 0x000e2200000e0000 */
[----:B------:R-:W-:Y:S01]  /*bb60*/  FMNMX.FTZ R26, R33, R26, !PT ;  /* 0x0000001a211a7209 */ /* 0x000fe20007810000 */
[----:B------:R-:W-:Y:S01]  /*bb70*/  FMUL.FTZ R50, R50, UR4 ;  /* 0x0000000432327c20 */ /* 0x000fe20008410000 */
[----:B------:R1:W2:Y:S01]  /*bb80*/  MUFU.TANH R24, R47 ;  /* 0x0000002f00187308 */ /* 0x0002a20000002400 */
[----:B------:R-:W-:Y:S01]  /*bb90*/  FMUL.FTZ R51, R51, UR4 ;  /* 0x0000000433337c20 */ /* 0x000fe20008410000 */
[----:B------:R-:W-:Y:S01]  /*bba0*/  FMNMX.FTZ R26, R37, R26, !PT ;  /* 0x0000001a251a7209 */ /* 0x000fe20007810000 */
[----:B------:R-:W-:-:S03]  /*bbb0*/  FMUL.FTZ R54, R54, UR4 ;  /* 0x0000000436367c20 */ /* 0x000fc60008410000 */
[----:B------:R-:W-:Y:S02]  /*bbc0*/  FMNMX.FTZ R26, R49, R26, !PT ;  /* 0x0000001a311a7209 */ /* 0x000fe40007810000 */
[----:B------:R-:W3:Y:S01]  /*bbd0*/  MUFU.TANH R50, R50 ;  /* 0x0000003200327308 */ /* 0x000ee20000002400 */
[----:B------:R-:W-:Y:S01]  /*bbe0*/  FMUL.FTZ R55, R55, UR4 ;  /* 0x0000000437377c20 */ /* 0x000fe20008410000 */
[----:B------:R-:W-:-:S06]  /*bbf0*/  FMNMX.FTZ R26, R57, R26, !PT ;  /* 0x0000001a391a7209 */ /* 0x000fcc0007810000 */
[----:B------:R-:W4:Y:S01]  /*bc00*/  MUFU.TANH R51, R51 ;  /* 0x0000003300337308 */ /* 0x000f220000002400 */
[----:B-1----:R-:W-:Y:S02]  /*bc10*/  FSEL R47, R46, -INF , P5 ;  /* 0xff8000002e2f7808 */ /* 0x002fe40002800000 */
[----:B------:R-:W-:-:S05]  /*bc20*/  FMNMX.FTZ R26, R61, R26, !PT ;  /* 0x0000001a3d1a7209 */ /* 0x000fca0007810000 */
[----:B------:R-:W1:Y:S01]  /*bc30*/  MUFU.TANH R54, R54 ;  /* 0x0000003600367308 */ /* 0x000e620000002400 */
[----:B0-----:R-:W-:Y:S02]  /*bc40*/  FMNMX.FTZ R169, R63, R28, !PT ;  /* 0x0000001c3fa97209 */ /* 0x001fe40007810000 */
[----:B--2---:R-:W-:Y:S02]  /*bc50*/  FSEL R63, R24, -INF , P6 ;  /* 0xff800000183f7808 */ /* 0x004fe40003000000 */
[----:B------:R-:W-:-:S03]  /*bc60*/  FMNMX.FTZ R26, R47, R26, !PT ;  /* 0x0000001a2f1a7209 */ /* 0x000fc60007810000 */
[----:B------:R-:W0:Y:S01]  /*bc70*/  MUFU.TANH R55, R55 ;  /* 0x0000003700377308 */ /* 0x000e220000002400 */
[----:B---3--:R-:W-:Y:S02]  /*bc80*/  FSEL R65, R50, -INF , P1 ;  /* 0xff80000032417808 */ /* 0x008fe40000800000 */
[----:B------:R-:W-:Y:S02]  /*bc90*/  FMNMX.FTZ R26, R63, R26, !PT ;  /* 0x0000001a3f1a7209 */ /* 0x000fe40007810000 */
[----:B----4-:R-:W-:Y:S02]  /*bca0*/  FSEL R51, R51, -INF , P2 ;  /* 0xff80000033337808 */ /* 0x010fe40001000000 */
[----:B------:R-:W-:Y:S02]  /*bcb0*/  FMNMX.FTZ R26, R65, R26, !PT ;  /* 0x0000001a411a7209 */ /* 0x000fe40007810000 */
[----:B-1----:R-:W-:Y:S02]  /*bcc0*/  FSEL R71, R54, -INF , P3 ;  /* 0xff80000036477808 */ /* 0x002fe40001800000 */
[----:B------:R-:W-:-:S04]  /*bcd0*/  FMNMX.FTZ R26, R51, R26, !PT ;  /* 0x0000001a331a7209 */ /* 0x000fc80007810000 */
[----:B------:R-:W-:Y:S02]  /*bce0*/  FMNMX.FTZ R26, R71, R26, !PT ;  /* 0x0000001a471a7209 */ /* 0x000fe40007810000 */
[----:B0-----:R-:W-:-:S04]  /*bcf0*/  FSEL R55, R55, -INF , P4 ;  /* 0xff80000037377808 */ /* 0x001fc80002000000 */
[----:B------:R-:W-:-:S05]  /*bd00*/  FMNMX.FTZ R26, R55, R26, !PT ;  /* 0x0000001a371a7209 */ /* 0x000fca0007810000 */
[----:B------:R-:W0:Y:S01]  /*bd10*/  SHFL.BFLY PT, R77, R26, 0x2, 0x1f ;  /* 0x0c401f001a4d7f89 */ /* 0x000e2200000e0000 */
[----:B------:R-:W-:Y:S01]  /*bd20*/  IMAD.U32 R170, RZ, RZ, UR5 ;  /* 0x00000005ffaa7e24 */ /* 0x000fe2000f8e00ff */
[----:B------:R-:W-:-:S03]  /*bd30*/  FSETP.NEU.FTZ.AND P5, PT, R169, -INF , PT ;  /* 0xff800000a900780b */ /* 0x000fc60003fbd000 */
[----:B------:R-:W-:-:S05]  /*bd40*/  FMUL.FTZ R28, R169, R170 ;  /* 0x000000aaa91c7220 */ /* 0x000fca0000410000 */
[----:B------:R-:W-:-:S05]  /*bd50*/  FSEL R28, R28, RZ, P5 ;  /* 0x000000ff1c1c7208 */ /* 0x000fca0002800000 */
[----:B------:R-:W-:Y:S01]  /*bd60*/  FFMA.FTZ R152, R20, R170, -R28 ;  /* 0x000000aa14987223 */ /* 0x000fe2000001081c */
[----:B0-----:R-:W-:-:S05]  /*bd70*/  FMNMX.FTZ R77, R26, R77, !PT ;  /* 0x0000004d1a4d7209 */ /* 0x001fca0007810000 */
[----:B------:R-:W0:Y:S01]  /*bd80*/  SHFL.BFLY PT, R20, R77, 0x1, 0x1f ;  /* 0x0c201f004d147f89 */ /* 0x000e2200000e0000 */
[----:B------:R-:W1:Y:S01]  /*bd90*/  S2R R34, SR_TID.X ;  /* 0x0000000000227919 */ /* 0x000e620000002100 */
[-CC-:B------:R-:W-:Y:S01]  /*bda0*/  FFMA.FTZ R27, R27, R170.reuse, -R28.reuse ;  /* 0x000000aa1b1b7223 */ /* 0x180fe2000001081c */
[----:B-----5:R-:W-:Y:S01]  /*bdb0*/  FFMA.FTZ R154, R25, R170, -R28 ;  /* 0x000000aa199a7223 */ /* 0x020fe2000001081c */
[----:B0-----:R-:W-:-:S04]  /*bdc0*/  FMNMX.FTZ R171, R77, R20, !PT ;  /* 0x000000144dab7209 */ /* 0x001fc80007810000 */
[C---:B------:R-:W-:Y:S01]  /*bdd0*/  FSETP.NEU.FTZ.AND P1, PT, R171.reuse, -INF , PT ;  /* 0xff800000ab00780b */ /* 0x040fe20003f3d000 */
[----:B------:R-:W-:-:S05]  /*bde0*/  FMUL.FTZ R20, R171, R170 ;  /* 0x000000aaab147220 */ /* 0x000fca0000410000 */
[----:B------:R-:W-:Y:S01]  /*bdf0*/  FSEL R20, R20, RZ, P1 ;  /* 0x000000ff14147208 */ /* 0x000fe20000800000 */
[----:B------:R-:W-:Y:S04]  /*be00*/  MUFU.EX2 R152, R152 ;  /* 0x0000009800987308 */ /* 0x000fe80000000800 */
[-CC-:B------:R-:W-:Y:S01]  /*be10*/  FFMA.FTZ R11, R11, R170.reuse, -R20.reuse ;  /* 0x000000aa0b0b7223 */ /* 0x180fe20000010814 */
[-CC-:B------:R-:W-:Y:S01]  /*be20*/  FFMA.FTZ R12, R12, R170.reuse, -R20.reuse ;  /* 0x000000aa0c0c7223 */ /* 0x180fe20000010814 */
[-C--:B------:R-:W-:Y:S02]  /*be30*/  FFMA.FTZ R13, R13, R170.reuse, -R20 ;  /* 0x000000aa0d0d7223 */ /* 0x080fe40000010814 */
[----:B------:R-:W0:Y:S01]  /*be40*/  MUFU.EX2 R27, R27 ;  /* 0x0000001b001b7308 */ /* 0x000e220000000800 */
[-C--:B------:R-:W-:Y:S01]  /*be50*/  FFMA.FTZ R25, R29, R170.reuse, -R28 ;  /* 0x000000aa1d197223 */ /* 0x080fe2000001081c */
[-C--:B------:R-:W-:Y:S01]  /*be60*/  FFMA.FTZ R15, R15, R170.reuse, -R20 ;  /* 0x000000aa0f0f7223 */ /* 0x080fe20000010814 */
[----:B------:R-:W-:-:S05]  /*be70*/  FFMA.FTZ R156, R31, R170, -R28 ;  /* 0x000000aa1f9c7223 */ /* 0x000fca000001081c */
[----:B------:R-:W-:Y:S08]  /*be80*/  MUFU.EX2 R153, R11 ;  /* 0x0000000b00997308 */ /* 0x000ff00000000800 */
[----:B------:R-:W2:Y:S01]  /*be90*/  MUFU.EX2 R24, R12 ;  /* 0x0000000c00187308 */ /* 0x000ea20000000800 */
[-C--:B------:R-:W-:Y:S01]  /*bea0*/  FFMA.FTZ R21, R21, R170.reuse, -R20 ;  /* 0x000000aa15157223 */ /* 0x080fe20000010814 */
[----:B------:R-:W-:-:S06]  /*beb0*/  FFMA.FTZ R31, R35, R170, -R28 ;  /* 0x000000aa231f7223 */ /* 0x000fcc000001081c */
[----:B------:R-:W3:Y:S01]  /*bec0*/  MUFU.EX2 R154, R154 ;  /* 0x0000009a009a7308 */ /* 0x000ee20000000800 */
[----:B-1----:R-:W-:-:S07]  /*bed0*/  LOP3.LUT R34, R34, 0x7f, RZ, 0xc0, !PT ;  /* 0x0000007f22227812 */ /* 0x002fce00078ec0ff */
[----:B------:R0:W1:Y:S01]  /*bee0*/  MUFU.EX2 R155, R13 ;  /* 0x0000000d009b7308 */ /* 0x0000620000000800 */
[-C--:B------:R-:W-:Y:S01]  /*bef0*/  FFMA.FTZ R33, R33, R170.reuse, -R20 ;  /* 0x000000aa21217223 */ /* 0x080fe20000010814 */
[----:B------:R-:W-:-:S06]  /*bf00*/  FFMA.FTZ R158, R39, R170, -R28 ;  /* 0x000000aa279e7223 */ /* 0x000fcc000001081c */
[----:B------:R-:W4:Y:S01]  /*bf10*/  MUFU.EX2 R25, R25 ;  /* 0x0000001900197308 */ /* 0x000f220000000800 */
[-CC-:B------:R-:W-:Y:S01]  /*bf20*/  FFMA.FTZ R29, R41, R170.reuse, -R28.reuse ;  /* 0x000000aa291d7223 */ /* 0x180fe2000001081c */
[----:B------:R-:W-:-:S06]  /*bf30*/  FFMA.FTZ R160, R43, R170, -R28 ;  /* 0x000000aa2ba07223 */ /* 0x000fcc000001081c */
[----:B------:R4:W4:Y:S01]  /*bf40*/  MUFU.EX2 R26, R15 ;  /* 0x0000000f001a7308 */ /* 0x0009220000000800 */
[-C--:B------:R-:W-:Y:S01]  /*bf50*/  FFMA.FTZ R37, R37, R170.reuse, -R20 ;  /* 0x000000aa25257223 */ /* 0x080fe20000010814 */
[----:B------:R-:W-:Y:S01]  /*bf60*/  ISETP.NE.AND P1, PT, R34, RZ, PT ;  /* 0x000000ff2200720c */ /* 0x000fe20003f25270 */
[-CC-:B------:R-:W-:Y:S01]  /*bf70*/  FFMA.FTZ R35, R45, R170.reuse, -R28.reuse ;  /* 0x000000aa2d237223 */ /* 0x180fe2000001081c */
[----:B------:R-:W-:-:S04]  /*bf80*/  FFMA.FTZ R162, R53, R170, -R28 ;  /* 0x000000aa35a27223 */ /* 0x000fc8000001081c */
[----:B------:R-:W4:Y:S01]  /*bf90*/  MUFU.EX2 R156, R156 ;  /* 0x0000009c009c7308 */ /* 0x000f220000000800 */
[-CC-:B------:R-:W-:Y:S01]  /*bfa0*/  FFMA.FTZ R39, R59, R170.reuse, -R28.reuse ;  /* 0x000000aa3b277223 */ /* 0x180fe2000001081c */
[-CC-:B------:R-:W-:Y:S01]  /*bfb0*/  FFMA.FTZ R164, R67, R170.reuse, -R28.reuse ;  /* 0x000000aa43a47223 */ /* 0x180fe2000001081c */
[-CC-:B------:R-:W-:Y:S01]  /*bfc0*/  FFMA.FTZ R41, R69, R170.reuse, -R28.reuse ;  /* 0x000000aa45297223 */ /* 0x180fe2000001081c */
[-CC-:B------:R-:W-:Y:S01]  /*bfd0*/  FFMA.FTZ R166, R73, R170.reuse, -R28.reuse ;  /* 0x000000aa49a67223 */ /* 0x180fe2000001081c */
[----:B------:R-:W-:-:S03]  /*bfe0*/  FFMA.FTZ R43, R75, R170, -R28 ;  /* 0x000000aa4b2b7223 */ /* 0x000fc6000001081c */
[----:B------:R-:W4:Y:S01]  /*bff0*/  MUFU.EX2 R157, R21 ;  /* 0x00000015009d7308 */ /* 0x000f220000000800 */
[----:B0-----:R-:W-:Y:S01]  /*c000*/  FADD.FTZ R13, R152, R27 ;  /* 0x0000001b980d7221 */ /* 0x001fe20000010000 */
[----:B--2---:R-:W-:Y:S01]  /*c010*/  FADD.FTZ R12, R153, R24 ;  /* 0x00000018990c7221 */ /* 0x004fe20000010000 */
[----:B------:R-:W-:-:S05]  /*c020*/  FFMA.FTZ R49, R49, R170, -R20 ;  /* 0x000000aa31317223 */ /* 0x000fca0000010814 */
[----:B------:R-:W0:Y:S01]  /*c030*/  MUFU.EX2 R31, R31 ;  /* 0x0000001f001f7308 */ /* 0x000e220000000800 */
[----:B---3--:R-:W-:Y:S01]  /*c040*/  FADD.FTZ R34, R154, R13 ;  /* 0x0000000d9a227221 */ /* 0x008fe20000010000 */
[----:B-1----:R-:W-:-:S06]  /*c050*/  FADD.FTZ R13, R155, R12 ;  /* 0x0000000c9b0d7221 */ /* 0x002fcc0000010000 */
[----:B------:R-:W1:Y:S01]  /*c060*/  MUFU.EX2 R28, R33 ;  /* 0x00000021001c7308 */ /* 0x000e620000000800 */
[----:B------:R-:W-:Y:S01]  /*c070*/  FFMA.FTZ R57, R57, R170, -R20 ;  /* 0x000000aa39397223 */ /* 0x000fe20000010814 */
[----:B----4-:R-:W-:-:S06]  /*c080*/  FADD.FTZ R15, R25, R34 ;  /* 0x00000022190f7221 */ /* 0x010fcc0000010000 */
[----:B------:R-:W2:Y:S01]  /*c090*/  MUFU.EX2 R158, R158 ;  /* 0x0000009e009e7308 */ /* 0x000ea20000000800 */
[----:B------:R-:W-:Y:S01]  /*c0a0*/  FADD.FTZ R36, R26, R13 ;  /* 0x0000000d1a247221 */ /* 0x000fe20000010000 */
[----:B------:R-:W-:-:S06]  /*c0b0*/  IMAD.MOV.U32 R13, RZ, RZ, 0x40000040 ;  /* 0x40000040ff0d7424 */ /* 0x000fcc00078e00ff */
[----:B------:R-:W3:Y:S01]  /*c0c0*/  MUFU.EX2 R37, R37 ;  /* 0x0000002500257308 */ /* 0x000ee20000000800 */
[----:B------:R-:W-:Y:S02]  /*c0d0*/  @!P1 VIADD R11, R14, 0x38840 ;  /* 0x000388400e0b9836 */ /* 0x000fe40000000000 */
[----:B------:R-:W-:Y:S01]  /*c0e0*/  FFMA.FTZ R61, R61, R170, -R20 ;  /* 0x000000aa3d3d7223 */ /* 0x000fe20000010814 */
[----:B------:R-:W-:-:S04]  /*c0f0*/  FADD.FTZ R38, R156, R15 ;  /* 0x0000000f9c267221 */ /* 0x000fc80000010000 */
[----:B------:R-:W4:Y:S01]  /*c100*/  MUFU.EX2 R30, R49 ;  /* 0x00000031001e7308 */ /* 0x000f220000000800 */
[----:B------:R-:W-:Y:S01]  /*c110*/  FADD.FTZ R15, R157, R36 ;  /* 0x000000249d0f7221 */ /* 0x000fe20000010000 */
[----:B------:R-:W-:Y:S01]  /*c120*/  FFMA.FTZ R47, R47, R170, -R20 ;  /* 0x000000aa2f2f7223 */ /* 0x000fe20000010814 */
[----:B------:R-:W-:-:S05]  /*c130*/  R2UR UR7, R13 ;  /* 0x000000000d0772ca */ /* 0x000fca00000e0000 */
[----:B------:R-:W4:Y:S01]  /*c140*/  MUFU.EX2 R29, R29 ;  /* 0x0000001d001d7308 */ /* 0x000f220000000800 */
[----:B------:R-:W-:Y:S01]  /*c150*/  @!P1 PRMT R11, RZ, 0x654, R11 ;  /* 0x00000654ff0b9816 */ /* 0x000fe2000000000b */
[----:B0-----:R-:W-:Y:S01]  /*c160*/  FADD.FTZ R13, R31, R38 ;  /* 0x000000261f0d7221 */ /* 0x001fe20000010000 */
[----:B-1----:R-:W-:Y:S02]  /*c170*/  FADD.FTZ R36, R28, R15 ;  /* 0x0000000f1c247221 */ /* 0x002fe40000010000 */
[----:B------:R0:W-:Y:S03]  /*c180*/  @!P1 SYNCS.ARRIVE.TRANS64.RED.A1T0 RZ, [R11+URZ], RZ ;  /* 0x000000ff0bff99a7 */ /* 0x0001e6000810043f */
[----:B------:R-:W1:Y:S01]  /*c190*/  MUFU.EX2 R57, R57 ;  /* 0x0000003900397308 */ /* 0x000e620000000800 */
[----:B--2---:R-:W-:-:S07]  /*c1a0*/  FADD.FTZ R38, R158, R13 ;  /* 0x0000000d9e267221 */ /* 0x004fce0000010000 */
[----:B------:R-:W2:Y:S01]  /*c1b0*/  MUFU.EX2 R160, R160 ;  /* 0x000000a000a07308 */ /* 0x000ea20000000800 */
[----:B0-----:R-:W-:Y:S01]  /*c1c0*/  LOP3.LUT R11, R56, 0x2000000, RZ, 0xfc, !PT ;  /* 0x02000000380b7812 */ /* 0x001fe200078efcff */
[----:B---3--:R-:W-:-:S06]  /*c1d0*/  FADD.FTZ R13, R37, R36 ;  /* 0x00000024250d7221 */ /* 0x008fcc0000010000 */
[----:B------:R-:W0:Y:S01]  /*c1e0*/  MUFU.EX2 R32, R61 ;  /* 0x0000003d00207308 */ /* 0x000e220000000800 */
[----:B------:R-:W-:-:S07]  /*c1f0*/  FFMA.FTZ R63, R63, R170, -R20 ;  /* 0x000000aa3f3f7223 */ /* 0x000fce0000010814 */
[----:B------:R-:W3:Y:S01]  /*c200*/  MUFU.EX2 R35, R35 ;  /* 0x0000002300237308 */ /* 0x000ee20000000800 */
[----:B----4-:R-:W-:Y:S01]  /*c210*/  FADD.FTZ R36, R30, R13 ;  /* 0x0000000d1e247221 */ /* 0x010fe20000010000 */
[----:B------:R-:W-:Y:S01]  /*c220*/  FFMA.FTZ R65, R65, R170, -R20 ;  /* 0x000000aa41417223 */ /* 0x000fe20000010814 */
[----:B------:R-:W-:-:S05]  /*c230*/  IMAD R12, R18, 0x1000, R11 ;  /* 0x00001000120c7824 */ /* 0x000fca00078e020b */
[----:B------:R-:W4:Y:S01]  /*c240*/  MUFU.EX2 R47, R47 ;  /* 0x0000002f002f7308 */ /* 0x000f220000000800 */
[----:B------:R-:W-:-:S07]  /*c250*/  FADD.FTZ R15, R29, R38 ;  /* 0x000000261d0f7221 */ /* 0x000fce0000010000 */
[----:B------:R-:W4:Y:S01]  /*c260*/  MUFU.EX2 R162, R162 ;  /* 0x000000a200a27308 */ /* 0x000f220000000800 */
[-CC-:B------:R-:W-:Y:S01]  /*c270*/  FFMA.FTZ R51, R51, R170.reuse, -R20.reuse ;  /* 0x000000aa33337223 */ /* 0x180fe20000010814 */
[-CC-:B------:R-:W-:Y:S01]  /*c280*/  FFMA.FTZ R71, R71, R170.reuse, -R20.reuse ;  /* 0x000000aa47477223 */ /* 0x180fe20000010814 */
[----:B------:R-:W-:Y:S01]  /*c290*/  FFMA.FTZ R55, R55, R170, -R20 ;  /* 0x000000aa37377223 */ /* 0x000fe20000010814 */
[----:B-1----:R-:W-:-:S04]  /*c2a0*/  FADD.FTZ R13, R57, R36 ;  /* 0x00000024390d7221 */ /* 0x002fc80000010000 */
[----:B------:R-:W1:Y:S01]  /*c2b0*/  MUFU.EX2 R39, R39 ;  /* 0x0000002700277308 */ /* 0x000e620000000800 */
[----:B------:R-:W-:Y:S02]  /*c2c0*/  VIADD R20, R12, 0x80 ;  /* 0x000000800c147836 */ /* 0x000fe40000000000 */
[----:B--2---:R-:W-:Y:S01]  /*c2d0*/  FADD.FTZ R38, R160, R15 ;  /* 0x0000000fa0267221 */ /* 0x004fe20000010000 */
[----:B------:R-:W-:-:S04]  /*c2e0*/  F2FP.BF16.F32.PACK_AB R153, R24, R153 ;  /* 0x000000991899723e */ /* 0x000fc800000010ff */
[----:B------:R-:W2:Y:S01]  /*c2f0*/  MUFU.EX2 R34, R63 ;  /* 0x0000003f00227308 */ /* 0x000ea20000000800 */
[----:B0-----:R-:W-:Y:S01]  /*c300*/  FADD.FTZ R24, R32, R13 ;  /* 0x0000000d20187221 */ /* 0x001fe20000010000 */
[----:B------:R-:W-:Y:S01]  /*c310*/  R2UR UR10, R20 ;  /* 0x00000000140a72ca */ /* 0x000fe200000e0000 */
[----:B---3--:R-:W-:-:S05]  /*c320*/  FADD.FTZ R15, R35, R38 ;  /* 0x00000026230f7221 */ /* 0x008fca0000010000 */
[----:B------:R-:W0:Y:S01]  /*c330*/  MUFU.EX2 R164, R164 ;  /* 0x000000a400a47308 */ /* 0x000e220000000800 */
[----:B------:R-:W-:Y:S01]  /*c340*/  F2FP.BF16.F32.PACK_AB R155, R26, R155 ;  /* 0x0000009b1a9b723e */ /* 0x000fe200000010ff */
[----:B----4-:R-:W-:-:S06]  /*c350*/  FADD.FTZ R13, R47, R24 ;  /* 0x000000182f0d7221 */ /* 0x010fcc0000010000 */
[----:B------:R-:W3:Y:S01]  /*c360*/  MUFU.EX2 R65, R65 ;  /* 0x0000004100417308 */ /* 0x000ee20000000800 */
[----:B------:R-:W-:-:S07]  /*c370*/  FADD.FTZ R26, R162, R15 ;  /* 0x0000000fa21a7221 */ /* 0x000fce0000010000 */
[----:B------:R-:W4:Y:S01]  /*c380*/  MUFU.EX2 R41, R41 ;  /* 0x0000002900297308 */ /* 0x000f220000000800 */
[----:B-1----:R-:W-:-:S07]  /*c390*/  FADD.FTZ R15, R39, R26 ;  /* 0x0000001a270f7221 */ /* 0x002fce0000010000 */
[----:B------:R-:W1:Y:S01]  /*c3a0*/  MUFU.EX2 R20, R51 ;  /* 0x0000003300147308 */ /* 0x000e620000000800 */
[----:B--2---:R-:W-:-:S07]  /*c3b0*/  FADD.FTZ R26, R34, R13 ;  /* 0x0000000d221a7221 */ /* 0x004fce0000010000 */
[----:B------:R-:W2:Y:S01]  /*c3c0*/  MUFU.EX2 R166, R166 ;  /* 0x000000a600a67308 */ /* 0x000ea20000000800 */
[----:B------:R-:W-:-:S07]  /*c3d0*/  F2FP.BF16.F32.PACK_AB R157, R28, R157 ;  /* 0x0000009d1c9d723e */ /* 0x000fce00000010ff */
[----:B------:R-:W-:Y:S08]  /*c3e0*/  MUFU.EX2 R43, R43 ;  /* 0x0000002b002b7308 */ /* 0x000ff00000000800 */
[----:B------:R-:W2:Y:S08]  /*c3f0*/  MUFU.EX2 R71, R71 ;  /* 0x0000004700477308 */ /* 0x000eb00000000800 */
[----:B------:R-:W2:Y:S01]  /*c400*/  MUFU.EX2 R24, R55 ;  /* 0x0000003700187308 */ /* 0x000ea20000000800 */
[----:B0-----:R-:W-:Y:S01]  /*c410*/  FADD.FTZ R28, R164, R15 ;  /* 0x0000000fa41c7221 */ /* 0x001fe20000010000 */
[----:B---3--:R-:W-:Y:S01]  /*c420*/  FADD.FTZ R13, R65, R26 ;  /* 0x0000001a410d7221 */ /* 0x008fe20000010000 */
[----:B------:R-:W-:-:S02]  /*c430*/  F2FP.BF16.F32.PACK_AB R152, R27, R152 ;  /* 0x000000981b98723e */ /* 0x000fc400000010ff */
[----:B----4-:R-:W-:Y:S01]  /*c440*/  FADD.FTZ R15, R41, R28 ;  /* 0x0000001c290f7221 */ /* 0x010fe20000010000 */
[----:B------:R-:W-:Y:S01]  /*c450*/  F2FP.BF16.F32.PACK_AB R154, R25, R154 ;  /* 0x0000009a199a723e */ /* 0x000fe200000010ff */
[----:B------:R-:W-:Y:S01]  /*c460*/  BAR.SYNC.DEFER_BLOCKING 0xf, 0x100 ;  /* 0x03c4000000007b1d */ /* 0x000fe20000010000 */
[----:B-1----:R-:W-:Y:S01]  /*c470*/  FADD.FTZ R26, R20, R13 ;  /* 0x0000000d141a7221 */ /* 0x002fe20000010000 */
[----:B------:R-:W-:Y:S01]  /*c480*/  F2FP.BF16.F32.PACK_AB R156, R31, R156 ;  /* 0x0000009c1f9c723e */ /* 0x000fe200000010ff */
[----:B--2---:R-:W-:Y:S01]  /*c490*/  FADD.FTZ R28, R166, R15 ;  /* 0x0000000fa61c7221 */ /* 0x004fe20000010000 */
[----:B------:R-:W-:Y:S02]  /*c4a0*/  F2FP.BF16.F32.PACK_AB R158, R29, R158 ;  /* 0x0000009e1d9e723e */ /* 0x000fe400000010ff */
[----:B------:R-:W-:Y:S02]  /*c4b0*/  F2FP.BF16.F32.PACK_AB R159, R30, R37 ;  /* 0x000000251e9f723e */ /* 0x000fe400000010ff */
[----:B------:R-:W-:-:S02]  /*c4c0*/  R2UR UR6, R12 ;  /* 0x000000000c0672ca */ /* 0x000fc400000e0000 */
[----:B------:R-:W-:Y:S02]  /*c4d0*/  F2FP.BF16.F32.PACK_AB R160, R35, R160 ;  /* 0x000000a023a0723e */ /* 0x000fe400000010ff */
[----:B------:R-:W-:Y:S02]  /*c4e0*/  F2FP.BF16.F32.PACK_AB R161, R32, R57 ;  /* 0x0000003920a1723e */ /* 0x000fe400000010ff */
[----:B------:R-:W-:Y:S02]  /*c4f0*/  F2FP.BF16.F32.PACK_AB R162, R39, R162 ;  /* 0x000000a227a2723e */ /* 0x000fe400000010ff */
[----:B------:R-:W-:Y:S01]  /*c500*/  F2FP.BF16.F32.PACK_AB R163, R34, R47 ;  /* 0x0000002f22a3723e */ /* 0x000fe200000010ff */
[----:B------:R-:W-:Y:S01]  /*c510*/  FADD.FTZ R15, R71, R26 ;  /* 0x0000001a470f7221 */ /* 0x000fe20000010000 */
[----:B------:R-:W-:Y:S02]  /*c520*/  F2FP.BF16.F32.PACK_AB R164, R41, R164 ;  /* 0x000000a429a4723e */ /* 0x000fe400000010ff */
[----:B------:R-:W-:-:S02]  /*c530*/  F2FP.BF16.F32.PACK_AB R165, R20, R65 ;  /* 0x0000004114a5723e */ /* 0x000fc400000010ff */
[C---:B------:R-:W-:Y:S02]  /*c540*/  F2FP.BF16.F32.PACK_AB R166, R43.reuse, R166 ;  /* 0x000000a62ba6723e */ /* 0x040fe400000010ff */
[C---:B------:R-:W-:Y:S01]  /*c550*/  F2FP.BF16.F32.PACK_AB R167, R24.reuse, R71 ;  /* 0x0000004718a7723e */ /* 0x040fe200000010ff */
[----:B------:R0:W-:Y:S01]  /*c560*/  STSM.16.M88.4 [R195+0x36400], R152 ;  /* 0x03640098c3007844 */ /* 0x0001e20000000200 */
[----:B------:R-:W-:Y:S01]  /*c570*/  FADD.FTZ R13, R43, R28 ;  /* 0x0000001c2b0d7221 */ /* 0x000fe20000010000 */
[----:B------:R-:W-:Y:S02]  /*c580*/  FADD.FTZ R15, R24, R15 ;  /* 0x0000000f180f7221 */ /* 0x000fe40000010000 */
[----:B------:R0:W-:Y:S04]  /*c590*/  STSM.16.M88.4 [R206], R156 ;  /* 0x0000009cce007844 */ /* 0x0001e80000000200 */
[----:B------:R0:W-:Y:S04]  /*c5a0*/  STSM.16.M88.4 [R208], R160 ;  /* 0x000000a0d0007844 */ /* 0x0001e80000000200 */
[----:B------:R0:W-:Y:S01]  /*c5b0*/  STSM.16.M88.4 [R207], R164 ;  /* 0x000000a4cf007844 */ /* 0x0001e20000000200 */
[----:B------:R-:W-:-:S06]  /*c5c0*/  WARPGROUP.ARRIVE ;  /* 0x00000000000079c5 */ /* 0x000fcc0000000000 */
[----:B------:R-:W-:Y:S01]  /*c5d0*/  HGMMA.64x256x16.F32.BF16 R24, R152, gdesc[UR4].tnspB, RZ, !UPT, gsb0 ;  /* 0x43e0000498187df0 */ /* 0x000fe2000c0018ff */
[----:B------:R-:W-:-:S05]  /*c5e0*/  IMAD.MOV.U32 R21, RZ, RZ, 0x40000040 ;  /* 0x40000040ff157424 */ /* 0x000fca00078e00ff */
[----:B------:R-:W-:Y:S01]  /*c5f0*/  R2UR UR11, R21 ;  /* 0x00000000150b72ca */ /* 0x000fe200000e0000 */
[----:B------:R-:W-:Y:S02]  /*c600*/  VIADD R20, R12, 0x100 ;  /* 0x000001000c147836 */ /* 0x000fe40000000000 */
[----:B------:R-:W-:-:S03]  /*c610*/  IMAD.MOV.U32 R21, RZ, RZ, 0x40000040 ;  /* 0x40000040ff157424 */ /* 0x000fc600078e00ff */
[----:B------:R-:W-:Y:S02]  /*c620*/  R2UR UR6, R20 ;  /* 0x00000000140672ca */ /* 0x000fe400000e0000 */
[----:B------:R-:W-:Y:S01]  /*c630*/  R2UR UR7, R21 ;  /* 0x00000000150772ca */ /* 0x000fe200000e0000 */
[----:B------:R-:W-:Y:S02]  /*c640*/  WARPGROUP.DEPBAR.LE gsb0, 0x0 ;  /* 0x00008000000079c5 */ /* 0x000fe40000010000 */
[----:B------:R-:W-:-:S11]  /*c650*/  WARPGROUP.ARRIVE ;  /* 0x00000000000079c5 */ /* 0x000fd60000000000 */
[----:B------:R-:W-:Y:S01]  /*c660*/  HGMMA.64x256x16.F32.BF16 R24, R156, gdesc[UR8].tnspB, R24, gsb0 ;  /* 0x43e000089c187df0 */ /* 0x000fe20008001818 */
[----:B------:R-:W-:Y:S02]  /*c670*/  VIADD R20, R12, 0x180 ;  /* 0x000001800c147836 */ /* 0x000fe40000000000 */
[----:B------:R-:W-:Y:S01]  /*c680*/  IMAD.MOV.U32 R21, RZ, RZ, 0x40000040 ;  /* 0x40000040ff157424 */ /* 0x000fe200078e00ff */
[----:B------:R-:W-:Y:S02]  /*c690*/  WARPGROUP.DEPBAR.LE gsb0, 0x0 ;  /* 0x00008000000079c5 */ /* 0x000fe40000010000 */
[----:B------:R-:W-:-:S15]  /*c6a0*/  WARPGROUP.ARRIVE ;  /* 0x00000000000079c5 */ /* 0x000fde0000000000 */
[----:B------:R-:W-:-:S07]  /*c6b0*/  NOP ;  /* 0x0000000000007918 */ /* 0x000fce0000000000 */
[----:B------:R-:W-:Y:S01]  /*c6c0*/  HGMMA.64x256x16.F32.BF16 R24, R160, gdesc[UR4].tnspB, R24, gsb0 ;  /* 0x43e00004a0187df0 */ /* 0x000fe20008001818 */
[----:B------:R-:W-:Y:S02]  /*c6d0*/  R2UR UR6, R20 ;  /* 0x00000000140672ca */ /* 0x000fe400000e0000 */
[----:B------:R-:W-:Y:S01]  /*c6e0*/  R2UR UR7, R21 ;  /* 0x00000000150772ca */ /* 0x000fe200000e0000 */
[----:B------:R-:W-:Y:S02]  /*c6f0*/  VIADD R12, R168, 0xfffffffe ;  /* 0xfffffffea80c7836 */ /* 0x000fe40000000000 */
[----:B------:R-:W-:-:S03]  /*c700*/  @!P1 VIADD R14, R14, 0x38860 ;  /* 0x000388600e0e9836 */ /* 0x000fc60000000000 */
[----:B------:R-:W-:Y:S02]  /*c710*/  ISETP.GE.AND P2, PT, R12, R192, PT ;  /* 0x000000c00c00720c */ /* 0x000fe40003f46270 */
[----:B------:R-:W-:Y:S01]  /*c720*/  @!P1 PRMT R14, RZ, 0x654, R14 ;  /* 0x00000654ff0e9816 */ /* 0x000fe2000000000e */
[----:B------:R-:W-:Y:S01]  /*c730*/  BSSY B0, `(.L_x_1418) ;  /* 0x0000380000007945 */ /* 0x000fe20003800000 */
[----:B------:R-:W-:Y:S02]  /*c740*/  WARPGROUP.DEPBAR.LE gsb0, 0x0 ;  /* 0x00008000000079c5 */ /* 0x000fe40000010000 */
[----:B------:R-:W-:-:S13]  /*c750*/  WARPGROUP.ARRIVE ;  /* 0x00000000000079c5 */ /* 0x000fda0000000000 */
        /* <DEDUP_REMOVED lines=11> */
[----:B------:R-:W-:Y:S05]  /*c810*/  @!P2 BRA `(.L_x_1419) ;  /* 0x0000003400c4a947 */ /* 0x000fea0003800000 */
[----:B------:R-:W-:Y:S02]  /*c820*/  IMAD.MOV.U32 R198, RZ, RZ, R171 ;  /* 0x000000ffffc67224 */ /* 0x000fe400078e00ab */
[----:B------:R-:W-:Y:S02]  /*c830*/  IMAD.MOV.U32 R196, RZ, RZ, R169 ;  /* 0x000000ffffc47224 */ /* 0x000fe400078e00a9 */
[----:B------:R-:W-:-:S07]  /*c840*/  IMAD.MOV.U32 R197, RZ, RZ, R18 ;  /* 0x000000ffffc57224 */ /* 0x000fce00078e0012 */
.L_x_1430:
[----:B------:R-:W-:Y:S01]  /*c850*/  VIADD R18, R197, 0x1 ;  /* 0x00000001c5127836 */ /* 0x000fe20000000000 */
[C---:B------:R-:W-:Y:S01]  /*c860*/  ISETP.GT.AND P2, PT, R12.reuse, R192, PT ;  /* 0x000000c00c00720c */ /* 0x040fe20003f44270 */
[----:B------:R-:W-:-:S03]  /*c870*/  VIADD R12, R12, 0xffffffff ;  /* 0xffffffff0c0c7836 */ /* 0x000fc60000000000 */
[----:B------:R-:W-:-:S04]  /*c880*/  ISETP.NE.AND P3, PT, R18, 0x2, PT ;  /* 0x000000021200780c */ /* 0x000fc80003f65270 */
[----:B01----:R-:W-:Y:S02]  /*c890*/  SEL R14, RZ, 0x1, P3 ;  /* 0x00000001ff0e7807 */ /* 0x003fe40001800000 */
[----:B------:R-:W-:Y:S02]  /*c8a0*/  SEL R18, R18, RZ, P3 ;  /* 0x000000ff12127207 */ /* 0x000fe40001800000 */
[----:B------:R-:W-:Y:S01]  /*c8b0*/  LOP3.LUT R23, R23, R14, RZ, 0x3c, !PT ;  /* 0x0000000e17177212 */ /* 0x000fe200078e3cff */
[----:B------:R-:W-:Y:S06]  /*c8c0*/  @!P0 BRA `(.L_x_1420) ;  /* 0x0000000000048947 */ /* 0x000fec0003800000 */
[----:B------:R-:W-:Y:S01]  /*c8d0*/  BPT.TRAP 0x1 ;  /* 0x000000040000795c */ /* 0x000fe20000300000 */
.L_x_1420:
[----:B------:R-:W-:Y:S01]  /*c8e0*/  IMAD R14, R18, 0x8, R2 ;  /* 0x00000008120e7824 */ /* 0x000fe200078e0202 */
[----:B------:R-:W-:-:S04]  /*c8f0*/  SHF.L.U32 R199, R23, 0x1f, RZ ;  /* 0x0000001f17c77819 */ /* 0x000fc800000006ff */
[----:B------:R0:W1:Y:S01]  /*c900*/  SYNCS.PHASECHK.TRANS64.TRYWAIT P3, [R14+URZ+0x38830], R199 ;  /* 0x038830c70e0075a7 */ /* 0x000062000806017f */
[----:B------:R-:W-:Y:S05]  /*c910*/  @!P0 BRA `(.L_x_1421) ;  /* 0x0000000000048947 */ /* 0x000fea0003800000 */
[----:B------:R-:W-:Y:S01]  /*c920*/  BPT.TRAP 0x1 ;  /* 0x000000040000795c */ /* 0x000fe20000300000 */
.L_x_1421:
[----:B------:R-:W-:Y:S01]  /*c930*/  VIADD R20, R2, 0x20400 ;  /* 0x0002040002147836 */ /* 0x000fe20000000000 */
[----:B------:R-:W-:Y:S01]  /*c940*/  BSSY B1, `(.L_x_1422) ;  /* 0x0000009000017945 */ /* 0x000fe20003800000 */
[----:B------:R-:W-:Y:S02]  /*c950*/  IMAD R154, R18, 0x200, R3 ;  /* 0x00000200129a7824 */ /* 0x000fe400078e0203 */
[----:B------:R-:W-:Y:S01]  /*c960*/  IMAD.MOV.U32 R155, RZ, RZ, 0x40000040 ;  /* 0x40000040ff9b7424 */ /* 0x000fe200078e00ff */
[----:B------:R-:W-:-:S04]  /*c970*/  SHF.R.U32.HI R20, RZ, 0x4, R20 ;  /* 0x00000004ff147819 */ /* 0x000fc80000011614 */
[----:B------:R-:W-:-:S04]  /*c980*/  LOP3.LUT R20, R20, 0x3fff, RZ, 0xc0, !PT ;  /* 0x00003fff14147812 */ /* 0x000fc800078ec0ff */
[----:B------:R-:W-:Y:S01]  /*c990*/  LOP3.LUT R20, R20, 0x10000, RZ, 0xfc, !PT ;  /* 0x0001000014147812 */ /* 0x000fe200078efcff */
[----:B-1----:R-:W-:Y:S06]  /*c9a0*/  @P3 BRA `(.L_x_1423) ;  /* 0x0000000000083947 */ /* 0x002fec0003800000 */
[----:B------:R-:W1:Y:S02]  /*c9b0*/  SYNCS.PHASECHK.TRANS64.TRYWAIT P3, [R14+URZ+0x38830], R199 ;  /* 0x038830c70e0075a7 */ /* 0x000e64000806017f */
[----:B-1----:R-:W-:Y:S05]  /*c9c0*/  @!P3 BRA `(.L_x_1424) ;  /* 0x000001300084b947 */ /* 0x002fea0003800000 */
.L_x_1423:
[----:B------:R-:W-:Y:S05]  /*c9d0*/  BSYNC B1 ;  /* 0x0000000000017941 */ /* 0x000fea0003800000 */
.L_x_1422:
        /* <DEDUP_REMOVED lines=13> */
[----:B------:R-:W-:Y:S02]  /*cab0*/  R2UR UR19, R155 ;  /* 0x000000009b1372ca */ /* 0x000fe400000e0000 */
[----:B------:R-:W-:Y:S01]  /*cac0*/  WARPGROUP.ARRIVE ;  /* 0x00000000000079c5 */ /* 0x000fe20000000000 */
[----:B------:R-:W-:Y:S02]  /*cad0*/  R2UR UR8, R4 ;  /* 0x00000000040872ca */ /* 0x000fe400000e0000 */
[----:B------:R-:W-:Y:S02]  /*cae0*/  R2UR UR9, R5 ;  /* 0x00000000050972ca */ /* 0x000fe400000e0000 */
[----:B------:R-:W-:Y:S01]  /*caf0*/  R2UR UR14, R20 ;  /* 0x00000000140e72ca */ /* 0x000fe200000e0000 */
[----:B------:R-:W-:Y:S01]  /*cb00*/  HGMMA.64x64x16.F32.BF16 R152, gdesc[UR4], RZ, !UPT, gsb0 ;  /* 0x00e00000049879f0 */ /* 0x000fe2000c0018ff */
[----:B------:R-:W-:-:S02]  /*cb10*/  R2UR UR15, R21 ;  /* 0x00000000150f72ca */ /* 0x000fc400000e0000 */
[----:B------:R-:W-:Y:S02]  /*cb20*/  R2UR UR12, R6 ;  /* 0x00000000060c72ca */ /* 0x000fe400000e0000 */
[----:B------:R-:W-:Y:S02]  /*cb30*/  R2UR UR13, R7 ;  /* 0x00000000070d72ca */ /* 0x000fe400000e0000 */
[----:B------:R-:W-:Y:S02]  /*cb40*/  R2UR UR16, R8 ;  /* 0x00000000081072ca */ /* 0x000fe400000e0000 */
[----:B------:R-:W-:Y:S01]  /*cb50*/  R2UR UR17, R9 ;  /* 0x00000000091172ca */ /* 0x000fe200000e0000 */
        /* <DEDUP_REMOVED lines=10> */
[----:B------:R-:W-:Y:S05]  /*cc00*/  @!P0 BRA `(.L_x_1425) ;  /* 0x0000000000048947 */ /* 0x000fea0003800000 */
[----:B------:R-:W-:Y:S01]  /*cc10*/  BPT.TRAP 0x1 ;  /* 0x000000040000795c */ /* 0x000fe20000300000 */
.L_x_1425:
[----:B------:R2:W3:Y:S01]  /*cc20*/  SYNCS.PHASECHK.TRANS64.TRYWAIT P3, [R14+URZ+0x38850], R199 ;  /* 0x038850c70e0075a7 */ /* 0x0004e2000806017f */
[----:B------:R-:W-:Y:S05]  /*cc30*/  @!P0 BRA `(.L_x_1426) ;  /* 0x0000000000048947 */ /* 0x000fea0003800000 */
[----:B------:R-:W-:Y:S01]  /*cc40*/  BPT.TRAP 0x1 ;  /* 0x000000040000795c */ /* 0x000fe20000300000 */
.L_x_1426:
[----:B------:R-:W-:Y:S04]  /*cc50*/  BSSY B1, `(.L_x_1427) ;  /* 0x0000004000017945 */ /* 0x000fe80003800000 */
[----:B---3--:R-:W-:Y:S05]  /*cc60*/  @P3 BRA `(.L_x_1428) ;  /* 0x0000000000083947 */ /* 0x008fea0003800000 */
[----:B------:R-:W3:Y:S02]  /*cc70*/  SYNCS.PHASECHK.TRANS64.TRYWAIT P3, [R14+URZ+0x38850], R199 ;  /* 0x038850c70e0075a7 */ /* 0x000ee4000806017f */
[----:B---3--:R-:W-:Y:S05]  /*cc80*/  @!P3 BRA `(.L_x_1429) ;  /* 0x0000012c00e8b947 */ /* 0x008fea0003800000 */
.L_x_1428:
[----:B------:R-:W-:Y:S05]  /*cc90*/  BSYNC B1 ;  /* 0x0000000000017941 */ /* 0x000fea0003800000 */
.L_x_1427:
[----:B------:R-:W-:Y:S01]  /*cca0*/  VIADD R20, R2, 0x26400 ;  /* 0x0002640002147836 */ /* 0x000fe20000000000 */
[----:B------:R-:W-:Y:S01]  /*ccb0*/  WARPGROUP.ARRIVE ;  /* 0x00000000000079c5 */ /* 0x000fe20000000000 */
[----:B------:R-:W-:-:S05]  /*ccc0*/  VIADD R202, R0, 0x4 ;  /* 0x0000000400ca7836 */ /* 0x000fca0000000000 */
[----:B0123--:R-:W0:Y:S01]  /*ccd0*/  S2R R199, SR_TID.X ;  /* 0x0000000000c77919 */ /* 0x00fe220000002100 */
[----:B------:R-:W-:Y:S01]  /*cce0*/  IMAD R200, R18, 0x1000, R10 ;  /* 0x0000100012c87824 */ /* 0x000fe200078e020a */
[----:B------:R-:W-:Y:S01]  /*ccf0*/  SHF.R.U32.HI R20, RZ, 0x4, R20 ;  /* 0x00000004ff147819 */ /* 0x000fe20000011614 */
[----:B------:R-:W-:Y:S02]  /*cd00*/  IMAD.MOV.U32 R201, RZ, RZ, 0x40000040 ;  /* 0x40000040ffc97424 */ /* 0x000fe400078e00ff */
[----:B------:R-:W-:Y:S01]  /*cd10*/  IMAD.MOV.U32 R205, RZ, RZ, 0x40000040 ;  /* 0x40000040ffcd7424 */ /* 0x000fe200078e00ff */
[----:B------:R-:W-:Y:S01]  /*cd20*/  LOP3.LUT R21, R20, 0x3fff, RZ, 0xc0, !PT ;  /* 0x00003fff14157812 */ /* 0x000fe200078ec0ff */
[----:B------:R-:W-:Y:S01]  /*cd30*/  VIADD R20, R0, 0x2 ;  /* 0x0000000200147836 */ /* 0x000fe20000000000 */
[C---:B------:R-:W-:Y:S01]  /*cd40*/  R2UR UR6, R200.reuse ;  /* 0x00000000c80672ca */ /* 0x040fe200000e0000 */
[----:B------:R-:W-:Y:S01]  /*cd50*/  IMAD.MOV.U32 R203, RZ, RZ, 0x40000040 ;  /* 0x40000040ffcb7424 */ /* 0x000fe200078e00ff */
[----:B------:R-:W-:Y:S01]  /*cd60*/  LOP3.LUT R0, R21, 0x10000, RZ, 0xfc, !PT ;  /* 0x0001000015007812 */ /* 0x000fe200078efcff */
[----:B------:R-:W-:Y:S01]  /*cd70*/  IMAD.MOV.U32 R21, RZ, RZ, 0x40000040 ;  /* 0x40000040ff157424 */ /* 0x000fe200078e00ff */
[----:B------:R-:W-:Y:S01]  /*cd80*/  R2UR UR7, R201 ;  /* 0x00000000c90772ca */ /* 0x000fe200000e0000 */
[----:B------:R-:W-:Y:S01]  /*cd90*/  VIADD R201, R200, 0x800 ;  /* 0x00000800c8c97836 */ /* 0x000fe20000000000 */
[----:B------:R-:W-:Y:S01]  /*cda0*/  R2UR UR5, R205 ;  /* 0x00000000cd0572ca */ /* 0x000fe200000e0000 */
[----:B------:R-:W-:-:S02]  /*cdb0*/  IMAD.MOV.U32 R204, RZ, RZ, R0 ;  /* 0x000000ffffcc7224 */ /* 0x000fc400078e0000 */
[----:B------:R-:W-:-:S03]  /*cdc0*/  IMAD.MOV.U32 R205, RZ, RZ, 0xa00 ;  /* 0x00000a00ffcd7424 */ /* 0x000fc600078e00ff */
[----:B------:R-:W-:Y:S01]  /*cdd0*/  R2UR UR4, R204 ;  /* 0x00000000cc0472ca */ /* 0x000fe200000e0000 */
[----:B------:R-:W-:Y:S01]  /*cde0*/  VIADD R204, R0, 0x800 ;  /* 0x0000080000cc7836 */ /* 0x000fe20000000000 */
[----:B0-----:R-:W-:-:S11]  /*cdf0*/  SHF.R.U32.HI R199, RZ, 0x7, R199 ;  /* 0x00000007ffc77819 */ /* 0x001fd600000116c7 */
[----:B------:R-:W-:Y:S01]  /*ce00*/  HGMMA.64x64x16.F32.BF16 R152, gdesc[UR4], R152, gsb0 ;  /* 0x00e00000049879f0 */ /* 0x000fe20008001898 */
[----:B------:R-:W-:Y:S01]  /*ce10*/  R2UR UR4, R20 ;  /* 0x00000000140472ca */ /* 0x000fe200000e0000 */
[----:B------:R-:W-:Y:S01]  /*ce20*/  VIADD R20, R200, 0x2 ;  /* 0x00000002c8147836 */ /* 0x000fe20000000000 */
[----:B------:R-:W-:Y:S01]  /*ce30*/  R2UR UR5, R21 ;  /* 0x00000000150572ca */ /* 0x000fe200000e0000 */
[----:B------:R-:W-:-:S03]  /*ce40*/  IMAD.MOV.U32 R21, RZ, RZ, 0x40000040 ;  /* 0x40000040ff157424 */ /* 0x000fc600078e00ff */
        /* <DEDUP_REMOVED lines=153> */
[----:B------:R-:W-:Y:S02]  /*d7e0*/  R2UR UR4, R20 ;  /* 0x00000000140472ca */ /* 0x000fe400000e0000 */
[----:B------:R-:W-:Y:S01]  /*d7f0*/  R2UR UR5, R21 ;  /* 0x00000000150572ca */ /* 0x000fe200000e0000 */
[----:B------:R0:W1:Y:S02]  /*d800*/  SHFL.IDX PT, R20, R199, RZ, 0x1f ;  /* 0x00001fffc7147589 */ /* 0x00006400000e0000 */
[----:B0-----:R-:W-:Y:S01]  /*d810*/  IMAD.MOV.U32 R199, RZ, RZ, 0x4 ;  /* 0x00000004ffc77424 */ /* 0x001fe200078e00ff */
[----:B-1----:R-:W-:-:S04]  /*d820*/  ISETP.GT.AND P3, PT, R20, 0x7f, PT ;  /* 0x0000007f1400780c */ /* 0x002fc80003f64270 */
[----:B------:R-:W-:Y:S02]  /*d830*/  SEL R21, RZ, 0x2, !P3 ;  /* 0x00000002ff157807 */ /* 0x000fe40005800000 */
[C---:B------:R-:W-:Y:S02]  /*d840*/  SEL R20, R199.reuse, 0x2, P3 ;  /* 0x00000002c7147807 */ /* 0x040fe40001800000 */
[----:B------:R-:W-:Y:S01]  /*d850*/  SEL R199, R199, 0x6, !P3 ;  /* 0x00000006c7c77807 */ /* 0x000fe20005800000 */
[----:B------:R-:W-:Y:S01]  /*d860*/  IMAD.IADD R202, R21, 0x1, R201 ;  /* 0x0000000115ca7824 */ /* 0x000fe200078e02c9 */
[----:B------:R-:W-:-:S04]  /*d870*/  SEL R205, R205, 0x980, P3 ;  /* 0x00000980cdcd7807 */ /* 0x000fc80001800000 */
[----:B------:R-:W-:Y:S01]  /*d880*/  LOP3.LUT R205, R205, 0xa00, RZ, 0xc0, !PT ;  /* 0x00000a00cdcd7812 */ /* 0x000fe200078ec0ff */
[----:B------:R-:W-:Y:S02]  /*d890*/  WARPGROUP.DEPBAR.LE gsb0, 0x0 ;  /* 0x00008000000079c5 */ /* 0x000fe40000010000 */
[----:B------:R-:W-:-:S06]  /*d8a0*/  WARPGROUP.ARRIVE ;  /* 0x00000000000079c5 */ /* 0x000fcc0000000000 */
[----:B------:R-:W-:Y:S01]  /*d8b0*/  HGMMA.64x64x16.F32.BF16 R152, gdesc[UR4], R152, gsb0 ;  /* 0x00e00000049879f0 */ /* 0x000fe20008001898 */
[----:B------:R-:W-:Y:S01]  /*d8c0*/  R2UR UR6, R202 ;  /* 0x00000000ca0672ca */ /* 0x000fe200000e0000 */
[----:B------:R-:W-:Y:S01]  /*d8d0*/  IMAD.IADD R202, R204, 0x1, R21 ;  /* 0x00000001ccca7824 */ /* 0x000fe200078e0215 */
[----:B------:R-:W-:Y:S01]  /*d8e0*/  R2UR UR7, R203 ;  /* 0x00000000cb0772ca */ /* 0x000fe200000e0000 */
[----:B------:R-:W-:-:S03]  /*d8f0*/  IMAD.MOV.U32 R203, RZ, RZ, 0x40000040 ;  /* 0x40000040ffcb7424 */ /* 0x000fc600078e00ff */
[----:B------:R-:W-:Y:S01]  /*d900*/  R2UR UR4, R202 ;  /* 0x00000000ca0472ca */ /* 0x000fe200000e0000 */
[----:B------:R-:W-:Y:S01]  /*d910*/  IMAD.IADD R202, R201, 0x1, R20 ;  /* 0x00000001c9ca7824 */ /* 0x000fe200078e0214 */
[----:B------:R-:W-:Y:S01]  /*d920*/  R2UR UR5, R203 ;  /* 0x00000000cb0572ca */ /* 0x000fe200000e0000 */
[----:B------:R-:W-:Y:S01]  /*d930*/  IMAD.MOV.U32 R203, RZ, RZ, 0x40000040 ;  /* 0x40000040ffcb7424 */ /* 0x000fe200078e00ff */
[----:B------:R-:W-:Y:S02]  /*d940*/  WARPGROUP.DEPBAR.LE gsb0, 0x0 ;  /* 0x00008000000079c5 */ /* 0x000fe40000010000 */
[----:B------:R-:W-:-:S09]  /*d950*/  WARPGROUP.ARRIVE ;  /* 0x00000000000079c5 */ /* 0x000fd20000000000 */
        /* <DEDUP_REMOVED lines=8> */
[----:B------:R-:W-:Y:S02]  /*d9e0*/  IMAD.MOV.U32 R203, RZ, RZ, 0x40000040 ;  /* 0x40000040ffcb7424 */ /* 0x000fe400078e00ff */
[----:B------:R-:W-:-:S05]  /*d9f0*/  IMAD.MOV.U32 R204, RZ, RZ, 0x28 ;  /* 0x00000028ffcc7424 */ /* 0x000fca00078e00ff */
        /* <DEDUP_REMOVED lines=8> */
[----:B------:R-:W-:Y:S02]  /*da80*/  IMAD.MOV.U32 R203, RZ, RZ, 0x40000040 ;  /* 0x40000040ffcb7424 */ /* 0x000fe400078e00ff */
[----:B------:R-:W-:Y:S01]  /*da90*/  VIADD R201, R0, 0xa00 ;  /* 0x00000a0000c97836 */ /* 0x000fe20000000000 */
[----:B------:R-:W-:Y:S02]  /*daa0*/  R2UR UR6, R202 ;  /* 0x00000000ca0672ca */ /* 0x000fe400000e0000 */
[----:B------:R-:W-:Y:S01]  /*dab0*/  R2UR UR7, R203 ;  /* 0x00000000cb0772ca */ /* 0x000fe200000e0000 */
[----:B------:R-:W-:Y:S01]  /*dac0*/  IMAD.MOV.U32 R203, RZ, RZ, 0x40000040 ;  /* 0x40000040ffcb7424 */ /* 0x000fe200078e00ff */
[----:B------:R-:W-:-:S02]  /*dad0*/  IADD3 R202, R204, R205, R0 ;  /* 0x000000cdccca7210 */ /* 0x000fc40007ffe000 */
[----:B------:R-:W-:Y:S01]  /*dae0*/  IADD3 R204, R204, R205, R200 ;  /* 0x000000cdcccc7210 */ /* 0x000fe20007ffe0c8 */
[----:B------:R-:W-:Y:S01]  /*daf0*/  IMAD.MOV.U32 R205, RZ, RZ, 0x40000040 ;  /* 0x40000040ffcd7424 */ /* 0x000fe200078e00ff */
[----:B------:R-:W-:Y:S02]  /*db00*/  WARPGROUP.DEPBAR.LE gsb0, 0x0 ;  /* 0x00008000000079c5 */ /* 0x000fe40000010000 */
[----:B------:R-:W-:-:S06]  /*db10*/  WARPGROUP.ARRIVE ;  /* 0x00000000000079c5 */ /* 0x000fcc0000000000 */
[----:B------:R-:W-:Y:S01]  /*db20*/  HGMMA.64x64x16.F32.BF16 R152, gdesc[UR4], R152, gsb0 ;  /* 0x00e00000049879f0 */ /* 0x000fe20008001898 */
[----:B------:R-:W-:Y:S01]  /*db30*/  R2UR UR4, R202 ;  /* 0x00000000ca0472ca */ /* 0x000fe200000e0000 */
[----:B------:R-:W-:Y:S01]  /*db40*/  IMAD.IADD R202, R201, 0x1, R21 ;  /* 0x00000001c9ca7824 */ /* 0x000fe200078e0215 */
[----:B------:R-:W-:Y:S01]  /*db50*/  R2UR UR5, R203 ;  /* 0x00000000cb0572ca */ /* 0x000fe200000e0000 */
[----:B------:R-:W-:Y:S01]  /*db60*/  IMAD.MOV.U32 R203, RZ, RZ, 0x40000040 ;  /* 0x40000040ffcb7424 */ /* 0x000fe200078e00ff */
[----:B------:R-:W-:Y:S01]  /*db70*/  R2UR UR6, R204 ;  /* 0x00000000cc0672ca */ /* 0x000fe200000e0000 */
[----:B------:R-:W-:Y:S01]  /*db80*/  VIADD R204, R200, 0xa00 ;  /* 0x00000a00c8cc7836 */ /* 0x000fe20000000000 */
[----:B------:R-:W-:Y:S01]  /*db90*/  R2UR UR7, R205 ;  /* 0x00000000cd0772ca */ /* 0x000fe200000e0000 */
        /* <DEDUP_REMOVED lines=25> */
[----:B------:R-:W-:Y:S01]  /*dd30*/  VIADD R201, R0, 0xc00 ;  /* 0x00000c0000c97836 */ /* 0x000fe20000000000 */
[----:B------:R-:W-:Y:S02]  /*dd40*/  WARPGROUP.DEPBAR.LE gsb0, 0x0 ;  /* 0x00008000000079c5 */ /* 0x000fe40000010000 */
[----:B------:R-:W-:-:S07]  /*dd50*/  WARPGROUP.ARRIVE ;  /* 0x00000000000079c5 */ /* 0x000fce0000000000 */
[----:B------:R-:W-:Y:S01]  /*dd60*/  HGMMA.64x64x16.F32.BF16 R152, gdesc[UR4], R152, gsb0 ;  /* 0x00e00000049879f0 */ /* 0x000fe20008001898 */
[----:B------:R-:W-:Y:S01]  /*dd70*/  R2UR UR4, R202 ;  /* 0x00000000ca0472ca */ /* 0x000fe200000e0000 */
[----:B------:R-:W-:Y:S01]  /*dd80*/  IMAD.IADD R202, R199, 0x1, R204 ;  /* 0x00000001c7ca7824 */ /* 0x000fe200078e02cc */
[----:B------:R-:W-:Y:S01]  /*dd90*/  R2UR UR5, R203 ;  /* 0x00000000cb0572ca */ /* 0x000fe200000e0000 */
[----:B------:R-:W-:Y:S02]  /*dda0*/  IMAD.MOV.U32 R203, RZ, RZ, 0x40000040 ;  /* 0x40000040ffcb7424 */ /* 0x000fe400078e00ff */
[----:B------:R-:W-:Y:S01]  /*ddb0*/  IMAD.MOV.U32 R204, RZ, RZ, 0x30 ;  /* 0x00000030ffcc7424 */ /* 0x000fe200078e00ff */
[----:B------:R-:W-:Y:S02]  /*ddc0*/  R2UR UR6, R202 ;  /* 0x00000000ca0672ca */ /* 0x000fe400000e0000 */
[----:B------:R-:W-:Y:S01]  /*ddd0*/  R2UR UR7, R203 ;  /* 0x00000000cb0772ca */ /* 0x000fe200000e0000 */
[----:B------:R-:W-:Y:S01]  /*dde0*/  IMAD.MOV.U32 R203, RZ, RZ, 0x40000040 ;  /* 0x40000040ffcb7424 */ /* 0x000fe200078e00ff */
[----:B------:R-:W-:-:S04]  /*ddf0*/  SEL R204, R204, 0x2e, P3 ;  /* 0x0000002ecccc7807 */ /* 0x000fc80001800000 */
[----:B------:R-:W-:-:S04]  /*de00*/  LOP3.LUT R204, R204, 0x6, RZ, 0xc0, !PT ;  /* 0x00000006cccc7812 */ /* 0x000fc800078ec0ff */
[CC--:B------:R-:W-:Y:S02]  /*de10*/  IADD3 R202, R204.reuse, R205.reuse, R0 ;  /* 0x000000cdccca7210 */ /* 0x0c0fe40007ffe000 */
        /* <DEDUP_REMOVED lines=64> */
[----:B------:R-:W-:Y:S02]  /*e220*/  WARPGROUP.DEPBAR.LE gsb0, 0x0 ;  /* 0x00008000000079c5 */ /* 0x000fe40000010000 */
[----:B------:R-:W-:-:S10]  /*e230*/  WARPGROUP.ARRIVE ;  /* 0x00000000000079c5 */ /* 0x000fd40000000000 */
[----:B------:R-:W-:Y:S01]  /*e240*/  HGMMA.64x64x16.F32.BF16 R152, gdesc[UR4], R152, gsb0 ;  /* 0x00e00000049879f0 */ /* 0x000fe20008001898 */
[----:B------:R-:W-:Y:S01]  /*e250*/  R2UR UR6, R202 ;  /* 0x00000000ca0672ca */ /* 0x000fe200000e0000 */
[----:B------:R-:W-:Y:S01]  /*e260*/  IMAD.IADD R202, R204, 0x1, R21 ;  /* 0x00000001ccca7824 */ /* 0x000fe200078e0215 */
[----:B------:R-:W-:Y:S01]  /*e270*/  R2UR UR7, R203 ;  /* 0x00000000cb0772ca */ /* 0x000fe200000e0000 */
[----:B------:R-:W-:Y:S02]  /*e280*/  IMAD.MOV.U32 R203, RZ, RZ, 0x40000040 ;  /* 0x40000040ffcb7424 */ /* 0x000fe400078e00ff */
[----:B------:R-:W-:Y:S01]  /*e290*/  IMAD.MOV.U32 R21, RZ, RZ, 0x40000040 ;  /* 0x40000040ff157424 */ /* 0x000fe200078e00ff */
[----:B------:R-:W-:Y:S01]  /*e2a0*/  R2UR UR4, R202 ;  /* 0x00000000ca0472ca */ /* 0x000fe200000e0000 */
[----:B------:R-:W-:Y:S01]  /*e2b0*/  IMAD.IADD R202, R204, 0x1, R20 ;  /* 0x00000001ccca7824 */ /* 0x000fe200078e0214 */
[----:B------:R-:W-:Y:S01]  /*e2c0*/  R2UR UR5, R203 ;  /* 0x00000000cb0572ca */ /* 0x000fe200000e0000 */
[----:B------:R-:W-:-:S02]  /*e2d0*/  IMAD.MOV.U32 R203, RZ, RZ, 0x40000040 ;  /* 0x40000040ffcb7424 */ /* 0x000fc400078e00ff */
[----:B------:R-:W-:Y:S01]  /*e2e0*/  IMAD.IADD R20, R20, 0x1, R201 ;  /* 0x0000000114147824 */ /* 0x000fe200078e02c9 */
[----:B------:R-:W-:Y:S02]  /*e2f0*/  WARPGROUP.DEPBAR.LE gsb0, 0x0 ;  /* 0x00008000000079c5 */ /* 0x000fe40000010000 */
[----:B------:R-:W-:-:S07]  /*e300*/  WARPGROUP.ARRIVE ;  /* 0x00000000000079c5 */ /* 0x000fce0000000000 */
[----:B------:R-:W-:Y:S01]  /*e310*/  HGMMA.64x64x16.F32.BF16 R152, gdesc[UR4], R152, gsb0 ;  /* 0x00e00000049879f0 */ /* 0x000fe20008001898 */
[----:B------:R-:W-:Y:S01]  /*e320*/  R2UR UR4, R202 ;  /* 0x00000000ca0472ca */ /* 0x000fe200000e0000 */
[----:B------:R-:W-:Y:S01]  /*e330*/  IMAD.IADD R202, R204, 0x1, R199 ;  /* 0x00000001ccca7824 */ /* 0x000fe200078e02c7 */
[----:B------:R-:W-:Y:S01]  /*e340*/  R2UR UR5, R203 ;  /* 0x00000000cb0572ca */ /* 0x000fe200000e0000 */
[----:B------:R-:W-:Y:S01]  /*e350*/  IMAD.MOV.U32 R203, RZ, RZ, 0x40000040 ;  /* 0x40000040ffcb7424 */ /* 0x000fe200078e00ff */
        /* <DEDUP_REMOVED lines=10> */
[----:B------:R-:W-:Y:S02]  /*e400*/  R2UR UR6, R20 ;  /* 0x00000000140672ca */ /* 0x000fe400000e0000 */
[----:B------:R-:W-:Y:S01]  /*e410*/  R2UR UR7, R21 ;  /* 0x00000000150772ca */ /* 0x000fe200000e0000 */
[----:B------:R-:W-:Y:S01]  /*e420*/  IMAD.MOV.U32 R21, RZ, RZ, 0x1000 ;  /* 0x00001000ff157424 */ /* 0x000fe200078e00ff */
[----:B------:R-:W-:Y:S02]  /*e430*/  R2UR UR4, R202 ;  /* 0x00000000ca0472ca */ /* 0x000fe400000e0000 */
[----:B------:R-:W-:Y:S02]  /*e440*/  R2UR UR5, R203 ;  /* 0x00000000cb0572ca */ /* 0x000fe400000e0000 */
[----:B------:R-:W-:Y:S02]  /*e450*/  SEL R21, R21, 0xf80, P3 ;  /* 0x00000f8015157807 */ /* 0x000fe40001800000 */
[----:B------:R-:W-:-:S02]  /*e460*/  ISETP.NE.AND P3, PT, R193, RZ, PT ;  /* 0x000000ffc100720c */ /* 0x000fc40003f65270 */
[----:B------:R-:W-:-:S04]  /*e470*/  LOP3.LUT R21, R21, 0x1e00, RZ, 0xc0, !PT ;  /* 0x00001e0015157812 */ /* 0x000fc800078ec0ff */
[CC--:B------:R-:W-:Y:S02]  /*e480*/  IADD3 R20, R201.reuse, R21.reuse, R0 ;  /* 0x00000015c9147210 */ /* 0x0c0fe40007ffe000 */
[----:B------:R-:W-:Y:S01]  /*e490*/  IADD3 R200, R201, R21, R200 ;  /* 0x00000015c9c87210 */ /* 0x000fe20007ffe0c8 */
[----:B------:R-:W-:Y:S02]  /*e4a0*/  IMAD.MOV.U32 R21, RZ, RZ, 0x40000040 ;  /* 0x40000040ff157424 */ /* 0x000fe400078e00ff */
[----:B------:R-:W-:Y:S01]  /*e4b0*/  IMAD.MOV.U32 R201, RZ, RZ, 0x40000040 ;  /* 0x40000040ffc97424 */ /* 0x000fe200078e00ff */
[----:B------:R-:W-:Y:S02]  /*e4c0*/  WARPGROUP.DEPBAR.LE gsb0, 0x0 ;  /* 0x00008000000079c5 */ /* 0x000fe40000010000 */
[----:B------:R-:W-:-:S06]  /*e4d0*/  WARPGROUP.ARRIVE ;  /* 0x00000000000079c5 */ /* 0x000fcc0000000000 */
[----:B------:R-:W-:Y:S01]  /*e4e0*/  HGMMA.64x64x16.F32.BF16 R152, gdesc[UR4], R152, gsb0 ;  /* 0x00e00000049879f0 */ /* 0x000fe20008001898 */
[----:B------:R-:W-:Y:S01]  /*e4f0*/  R2UR UR4, R20 ;  /* 0x00000000140472ca */ /* 0x000fe200000e0000 */
[----:B------:R-:W-:Y:S01]  /*e500*/  IMAD R20, R18, 0x1000, R11 ;  /* 0x0000100012147824 */ /* 0x000fe200078e020b */
[----:B------:R-:W-:Y:S01]  /*e510*/  R2UR UR5, R21 ;  /* 0x00000000150572ca */ /* 0x000fe200000e0000 */
[----:B------:R-:W-:Y:S01]  /*e520*/  IMAD.MOV.U32 R21, RZ, RZ, 0x40000040 ;  /* 0x40000040ff157424 */ /* 0x000fe200078e00ff */
[----:B------:R-:W-:Y:S02]  /*e530*/  R2UR UR6, R200 ;  /* 0x00000000c80672ca */ /* 0x000fe400000e0000 */
[----:B------:R-:W-:Y:S01]  /*e540*/  R2UR UR7, R201 ;  /* 0x00000000c90772ca */ /* 0x000fe200000e0000 */
[----:B------:R-:W-:Y:S02]  /*e550*/  WARPGROUP.DEPBAR.LE gsb0, 0x0 ;  /* 0x00008000000079c5 */ /* 0x000fe40000010000 */
[----:B------:R-:W-:-:S10]  /*e560*/  WARPGROUP.ARRIVE ;  /* 0x00000000000079c5 */ /* 0x000fd40000000000 */
[----:B------:R-:W-:Y:S01]  /*e570*/  HGMMA.64x64x16.F32.BF16 R152, gdesc[UR4], R152, gsb0 ;  /* 0x00e00000049879f0 */ /* 0x000fe20008001898 */
[----:B------:R-:W-:Y:S01]  /*e580*/  ULDC UR4, c[0x0][0xad0] ;  /* 0x0002b40000047ab9 */ /* 0x000fe20000000800 */
[----:B------:R-:W-:Y:S02]  /*e590*/  R2UR UR7, R21 ;  /* 0x00000000150772ca */ /* 0x000fe400000e0000 */
[----:B------:R-:W-:Y:S01]  /*e5a0*/  R2UR UR6, R20 ;  /* 0x00000000140672ca */ /* 0x000fe200000e0000 */
        /* <DEDUP_REMOVED lines=33> */
[----:B------:R-:W-:Y:S01]  /*e7c0*/  FMUL.FTZ R201, R174, UR4 ;  /* 0x00000004aec97c20 */ /* 0x000fe20008410000 */
[----:B------:R-:W-:Y:S01]  /*e7d0*/  FMUL.FTZ R203, R178, UR4 ;  /* 0x00000004b2cb7c20 */ /* 0x000fe20008410000 */
[----:B------:R-:W-:Y:S01]  /*e7e0*/  FMUL.FTZ R204, R179, UR4 ;  /* 0x00000004b3cc7c20 */ /* 0x000fe20008410000 */
[----:B------:R-:W-:Y:S01]  /*e7f0*/  FMUL.FTZ R182, R182, UR4 ;  /* 0x00000004b6b67c20 */ /* 0x000fe20008410000 */
[----:B------:R-:W-:-:S02]  /*e800*/  FMUL.FTZ R183, R183, UR4 ;  /* 0x00000004b7b77c20 */ /* 0x000fc40008410000 */
        /* <DEDUP_REMOVED lines=27> */
[----:B0-----:R-:W-:-:S05]  /*e9c0*/  FMNMX.FTZ R169, R180, R169, !PT ;  /* 0x000000a9b4a97209 */ /* 0x001fca0007810000 */
[----:B------:R-:W0:Y:S02]  /*e9d0*/  SHFL.BFLY PT, R202, R169, 0x2, 0x1f ;  /* 0x0c401f00a9ca7f89 */ /* 0x000e2400000e0000 */
[----:B------:R-:W3:Y:S01]  /*e9e0*/  MUFU.TANH R156, R156 ;  /* 0x0000009c009c7308 */ /* 0x000ee20000002400 */
[----:B-1----:R-:W-:-:S07]  /*e9f0*/  FMNMX.FTZ R171, R153, R198, !PT ;  /* 0x000000c699ab7209 */ /* 0x002fce0007810000 */
[----:B------:R-:W1:Y:S01]  /*ea00*/  MUFU.TANH R158, R158 ;  /* 0x0000009e009e7308 */ /* 0x000e620000002400 */
[----:B--2---:R-:W-:-:S07]  /*ea10*/  FMNMX.FTZ R171, R154, R171, !PT ;  /* 0x000000ab9aab7209 */ /* 0x004fce0007810000 */
[----:B------:R-:W2:Y:S01]  /*ea20*/  MUFU.TANH R162, R162 ;  /* 0x000000a200a27308 */ /* 0x000ea20000002400 */
[----:B---3--:R-:W-:Y:S02]  /*ea30*/  FMNMX.FTZ R171, R156, R171, !PT ;  /* 0x000000ab9cab7209 */ /* 0x008fe40007810000 */
[----:B0-----:R-:W-:Y:S01]  /*ea40*/  FMNMX.FTZ R169, R169, R202, !PT ;  /* 0x000000caa9a97209 */ /* 0x001fe20007810000 */
[----:B------:R-:W-:-:S04]  /*ea50*/  FMUL.FTZ R202, R175, UR4 ;  /* 0x00000004afca7c20 */ /* 0x000fc80008410000 */
[----:B------:R-:W0:Y:S01]  /*ea60*/  MUFU.TANH R163, R163 ;  /* 0x000000a300a37308 */ /* 0x000e220000002400 */
[----:B-1----:R-:W-:Y:S01]  /*ea70*/  FMNMX.FTZ R171, R158, R171, !PT ;  /* 0x000000ab9eab7209 */ /* 0x002fe20007810000 */
[----:B------:R-:W-:Y:S01]  /*ea80*/  ULDC UR4, c[0x0][0xa80] ;  /* 0x0002a00000047ab9 */ /* 0x000fe20000000800 */
[----:B------:R-:W1:Y:S05]  /*ea90*/  SHFL.BFLY PT, R170, R169, 0x1, 0x1f ;  /* 0x0c201f00a9aa7f89 */ /* 0x000e6a00000e0000 */
[----:B------:R-:W3:Y:S01]  /*eaa0*/  MUFU.TANH R166, R166 ;  /* 0x000000a600a67308 */ /* 0x000ee20000002400 */
[----:B--2---:R-:W-:-:S07]  /*eab0*/  FMNMX.FTZ R171, R162, R171, !PT ;  /* 0x000000aba2ab7209 */ /* 0x004fce0007810000 */
[----:B------:R-:W2:Y:S01]  /*eac0*/  MUFU.TANH R167, R167 ;  /* 0x000000a700a77308 */ /* 0x000ea20000002400 */
[----:B0-----:R-:W-:-:S07]  /*ead0*/  FMNMX.FTZ R171, R163, R171, !PT ;  /* 0x000000aba3ab7209 */ /* 0x001fce0007810000 */
[----:B------:R-:W0:Y:S01]  /*eae0*/  MUFU.TANH R181, R181 ;  /* 0x000000b500b57308 */ /* 0x000e220000002400 */
[----:B---3--:R-:W-:Y:S02]  /*eaf0*/  FMNMX.FTZ R171, R166, R171, !PT ;  /* 0x000000aba6ab7209 */ /* 0x008fe40007810000 */
[----:B-1----:R-:W-:Y:S01]  /*eb00*/  FMNMX.FTZ R169, R169, R170, !PT ;  /* 0x000000aaa9a97209 */ /* 0x002fe20007810000 */
[----:B------:R-:W-:-:S04]  /*eb10*/  IMAD.U32 R170, RZ, RZ, UR4 ;  /* 0x00000004ffaa7e24 */ /* 0x000fc8000f8e00ff */
[----:B------:R-:W1:Y:S01]  /*eb20*/  MUFU.TANH R200, R200 ;  /* 0x000000c800c87308 */ /* 0x000e620000002400 */
[----:B--2---:R-:W-:Y:S01]  /*eb30*/  FMNMX.FTZ R171, R167, R171, !PT ;  /* 0x000000aba7ab7209 */ /* 0x004fe20007810000 */
[C---:B------:R-:W-:Y:S01]  /*eb40*/  FMUL.FTZ R179, R169.reuse, R170 ;  /* 0x000000aaa9b37220 */ /* 0x040fe20000410000 */
[----:B------:R-:W-:-:S03]  /*eb50*/  FADD.FTZ R174, -R169, R196 ;  /* 0x000000c4a9ae7221 */ /* 0x000fc60000010100 */
[-CC-:B------:R-:W-:Y:S01]  /*eb60*/  FFMA.FTZ R205, R157, R170.reuse, -R179.reuse ;  /* 0x000000aa9dcd7223 */ /* 0x180fe200000108b3 */
[-CC-:B------:R-:W-:Y:S01]  /*eb70*/  FFMA.FTZ R157, R159, R170.reuse, -R179.reuse ;  /* 0x000000aa9f9d7223 */ /* 0x180fe200000108b3 */
[----:B------:R-:W2:Y:S01]  /*eb80*/  MUFU.TANH R201, R201 ;  /* 0x000000c900c97308 */ /* 0x000ea20000002400 */
[----:B0-----:R-:W-:Y:S01]  /*eb90*/  FMNMX.FTZ R171, R181, R171, !PT ;  /* 0x000000abb5ab7209 */ /* 0x001fe20007810000 */
[-CC-:B------:R-:W-:Y:S01]  /*eba0*/  FFMA.FTZ R159, R161, R170.reuse, -R179.reuse ;  /* 0x000000aaa19f7223 */ /* 0x180fe200000108b3 */
[-C--:B------:R-:W-:Y:S01]  /*ebb0*/  FMUL.FTZ R174, R174, R170.reuse ;  /* 0x000000aaaeae7220 */ /* 0x080fe20000410000 */
[-CC-:B------:R-:W-:Y:S01]  /*ebc0*/  FFMA.FTZ R196, R21, R170.reuse, -R179.reuse ;  /* 0x000000aa15c47223 */ /* 0x180fe200000108b3 */
[-CC-:B------:R-:W-:Y:S01]  /*ebd0*/  FFMA.FTZ R152, R152, R170.reuse, -R179.reuse ;  /* 0x000000aa98987223 */ /* 0x180fe200000108b3 */
[-CC-:B------:R-:W-:Y:S01]  /*ebe0*/  FFMA.FTZ R155, R155, R170.reuse, -R179.reuse ;  /* 0x000000aa9b9b7223 */ /* 0x180fe200000108b3 */
[-CC-:B------:R-:W-:Y:S01]  /*ebf0*/  FFMA.FTZ R21, R164, R170.reuse, -R179.reuse ;  /* 0x000000aaa4157223 */ /* 0x180fe200000108b3 */
[----:B------:R-:W0:Y:S01]  /*ec00*/  MUFU.TANH R202, R202 ;  /* 0x000000ca00ca7308 */ /* 0x000e220000002400 */
[----:B-1----:R-:W-:Y:S01]  /*ec10*/  FMNMX.FTZ R171, R200, R171, !PT ;  /* 0x000000abc8ab7209 */ /* 0x002fe20007810000 */
[-CC-:B------:R-:W-:Y:S01]  /*ec20*/  FFMA.FTZ R160, R160, R170.reuse, -R179.reuse ;  /* 0x000000aaa0a07223 */ /* 0x180fe200000108b3 */
[-CC-:B------:R-:W-:Y:S01]  /*ec30*/  FFMA.FTZ R168, R168, R170.reuse, -R179.reuse ;  /* 0x000000aaa8a87223 */ /* 0x180fe200000108b3 */
[-CC-:B------:R-:W-:Y:S01]  /*ec40*/  FFMA.FTZ R172, R172, R170.reuse, -R179.reuse ;  /* 0x000000aaacac7223 */ /* 0x180fe200000108b3 */
[-CC-:B------:R-:W-:Y:S01]  /*ec50*/  FFMA.FTZ R173, R173, R170.reuse, -R179.reuse ;  /* 0x000000aaadad7223 */ /* 0x180fe200000108b3 */
[----:B------:R-:W-:-:S02]  /*ec60*/  FFMA.FTZ R177, R177, R170, -R179 ;  /* 0x000000aab1b17223 */ /* 0x000fc400000108b3 */
        /* <DEDUP_REMOVED lines=8> */
[----:B------:R2:W3:Y:S01]  /*ecf0*/  MUFU.EX2 R178, R174 ;  /* 0x000000ae00b27308 */ /* 0x0004e20000000800 */
[----:B0-----:R-:W-:-:S07]  /*ed00*/  FMNMX.FTZ R171, R182, R171, !PT ;  /* 0x000000abb6ab7209 */ /* 0x001fce0007810000 */
[----:B------:R-:W-:Y:S01]  /*ed10*/  MUFU.EX2 R196, R196 ;  /* 0x000000c400c47308 */ /* 0x000fe20000000800 */
[----:B-1----:R-:W-:Y:S01]  /*ed20*/  FMNMX.FTZ R171, R183, R171, !PT ;  /* 0x000000abb7ab7209 */ /* 0x002fe20007810000 */
[----:B--2---:R-:W-:-:S04]  /*ed30*/  FFMA.FTZ R174, R165, R170, -R179 ;  /* 0x000000aaa5ae7223 */ /* 0x004fc800000108b3 */
[----:B------:R-:W0:Y:S02]  /*ed40*/  SHFL.BFLY PT, R175, R171, 0x2, 0x1f ;  /* 0x0c401f00abaf7f89 */ /* 0x000e2400000e0000 */
[----:B------:R-:W-:Y:S01]  /*ed50*/  MUFU.EX2 R152, R152 ;  /* 0x0000009800987308 */ /* 0x000fe20000000800 */
[-C--:B---3--:R-:W-:Y:S01]  /*ed60*/  FMUL.FTZ R24, R24, R178.reuse ;  /* 0x000000b218187220 */ /* 0x088fe20000410000 */
        /* <DEDUP_REMOVED lines=19> */
[----:B------:R-:W-:Y:S01]  /*eea0*/  FMUL.FTZ R60, R60, R178 ;  /* 0x000000b23c3c7220 */ /* 0x000fe20000410000 */
[----:B0-----:R-:W-:Y:S01]  /*eeb0*/  FMNMX.FTZ R171, R171, R175, !PT ;  /* 0x000000afabab7209 */ /* 0x001fe20007810000 */
[-CC-:B------:R-:W-:Y:S01]  /*eec0*/  FFMA.FTZ R175, R176, R170.reuse, -R179.reuse ;  /* 0x000000aab0af7223 */ /* 0x180fe200000108b3 */
[-CC-:B------:R-:W-:Y:S01]  /*eed0*/  FFMA.FTZ R176, R199, R170.reuse, -R179.reuse ;  /* 0x000000aac7b07223 */ /* 0x180fe200000108b3 */
[----:B------:R-:W-:Y:S01]  /*eee0*/  FFMA.FTZ R179, R180, R170, -R179 ;  /* 0x000000aab4b37223 */ /* 0x000fe200000108b3 */
[----:B------:R-:W-:Y:S01]  /*eef0*/  MUFU.EX2 R157, R157 ;  /* 0x0000009d009d7308 */ /* 0x000fe20000000800 */
[----:B------:R-:W0:Y:S01]  /*ef00*/  SHFL.BFLY PT, R161, R171, 0x1, 0x1f ;  /* 0x0c201f00aba17f89 */ /* 0x000e2200000e0000 */
        /* <DEDUP_REMOVED lines=23> */
[----:B0-----:R-:W-:Y:S01]  /*f080*/  FMNMX.FTZ R171, R171, R161, !PT ;  /* 0x000000a1abab7209 */ /* 0x001fe20007810000 */
[-C--:B------:R-:W-:Y:S01]  /*f090*/  FMUL.FTZ R101, R101, R178.reuse ;  /* 0x000000b265657220 */ /* 0x080fe20000410000 */
[-C--:B------:R-:W-:Y:S01]  /*f0a0*/  FMUL.FTZ R104, R104, R178.reuse ;  /* 0x000000b268687220 */ /* 0x080fe20000410000 */
[-C--:B------:R-:W-:Y:S01]  /*f0b0*/  FMUL.FTZ R105, R105, R178.reuse ;  /* 0x000000b269697220 */ /* 0x080fe20000410000 */
[----:B------:R-:W-:Y:S01]  /*f0c0*/  FMUL.FTZ R108, R108, R178 ;  /* 0x000000b26c6c7220 */ /* 0x000fe20000410000 */
[C---:B------:R-:W-:Y:S01]  /*f0d0*/  FADD.FTZ R161, -R171.reuse, R198 ;  /* 0x000000c6aba17221 */ /* 0x040fe20000010100 */
[----:B------:R-:W-:Y:S01]  /*f0e0*/  FMUL.FTZ R165, R171, R170 ;  /* 0x000000aaaba57220 */ /* 0x000fe20000410000 */
[----:B------:R-:W-:Y:S01]  /*f0f0*/  MUFU.EX2 R174, R174 ;  /* 0x000000ae00ae7308 */ /* 0x000fe20000000800 */
[----:B------:R-:W-:Y:S01]  /*f100*/  FMUL.FTZ R109, R109, R178 ;  /* 0x000000b26d6d7220 */ /* 0x000fe20000410000 */
[-C--:B------:R-:W-:Y:S01]  /*f110*/  FMUL.FTZ R161, R161, R170.reuse ;  /* 0x000000aaa1a17220 */ /* 0x080fe20000410000 */
[-CC-:B------:R-:W-:Y:S01]  /*f120*/  FFMA.FTZ R153, R153, R170.reuse, -R165.reuse ;  /* 0x000000aa99997223 */ /* 0x180fe200000108a5 */
[-CC-:B------:R-:W-:Y:S01]  /*f130*/  FFMA.FTZ R154, R154, R170.reuse, -R165.reuse ;  /* 0x000000aa9a9a7223 */ /* 0x180fe200000108a5 */
[-CC-:B------:R-:W-:Y:S01]  /*f140*/  FFMA.FTZ R156, R156, R170.reuse, -R165.reuse ;  /* 0x000000aa9c9c7223 */ /* 0x180fe200000108a5 */
[-CC-:B------:R-:W-:Y:S01]  /*f150*/  FFMA.FTZ R164, R158, R170.reuse, -R165.reuse ;  /* 0x000000aa9ea47223 */ /* 0x180fe200000108a5 */
[-CC-:B------:R-:W-:Y:S01]  /*f160*/  FFMA.FTZ R158, R162, R170.reuse, -R165.reuse ;  /* 0x000000aaa29e7223 */ /* 0x180fe200000108a5 */
[----:B------:R-:W0:Y:S01]  /*f170*/  MUFU.EX2 R161, R161 ;  /* 0x000000a100a17308 */ /* 0x000e220000000800 */
[-CC-:B------:R-:W-:Y:S01]  /*f180*/  FFMA.FTZ R162, R163, R170.reuse, -R165.reuse ;  /* 0x000000aaa3a27223 */ /* 0x180fe200000108a5 */
[----:B------:R-:W-:Y:S01]  /*f190*/  FFMA.FTZ R180, R166, R170, -R165 ;  /* 0x000000aaa6b47223 */ /* 0x000fe200000108a5 */
[----:B------:R-:W-:-:S02]  /*f1a0*/  @!P1 VIADD R163, R14, 0x38840 ;  /* 0x000388400ea39836 */ /* 0x000fc40000000000 */
[-C--:B------:R-:W-:Y:S01]  /*f1b0*/  FFMA.FTZ R198, R167, R170.reuse, -R165 ;  /* 0x000000aaa7c67223 */ /* 0x080fe200000108a5 */
[----:B------:R-:W-:Y:S02]  /*f1c0*/  @!P3 IMAD R166, R197, 0x40, R191 ;  /* 0x00000040c5a6b824 */ /* 0x000fe400078e02bf */
[-CC-:B------:R-:W-:Y:S01]  /*f1d0*/  FFMA.FTZ R181, R181, R170.reuse, -R165.reuse ;  /* 0x000000aab5b57223 */ /* 0x180fe200000108a5 */
[-C--:B------:R-:W-:Y:S01]  /*f1e0*/  FFMA.FTZ R199, R200, R170.reuse, -R165 ;  /* 0x000000aac8c77223 */ /* 0x080fe200000108a5 */
[----:B------:R-:W1:Y:S01]  /*f1f0*/  MUFU.EX2 R153, R153 ;  /* 0x0000009900997308 */ /* 0x000e620000000800 */
[----:B------:R-:W-:Y:S01]  /*f200*/  @!P1 PRMT R163, RZ, 0x654, R163 ;  /* 0x00000654ffa39816 */ /* 0x000fe200000000a3 */
[----:B------:R-:W-:Y:S02]  /*f210*/  @!P3 IMAD R166, R166, 0x4, R2 ;  /* 0x00000004a6a6b824 */ /* 0x000fe400078e0202 */
[-CC-:B------:R-:W-:Y:S01]  /*f220*/  FFMA.FTZ R197, R201, R170.reuse, -R165.reuse ;  /* 0x000000aac9c57223 */ /* 0x180fe200000108a5 */
[-CC-:B------:R-:W-:Y:S01]  /*f230*/  FFMA.FTZ R202, R202, R170.reuse, -R165.reuse ;  /* 0x000000aacaca7223 */ /* 0x180fe200000108a5 */
[----:B------:R2:W-:Y:S01]  /*f240*/  @!P1 SYNCS.ARRIVE.TRANS64.RED.A1T0 RZ, [R163+URZ], RZ ;  /* 0x000000ffa3ff99a7 */ /* 0x0005e2000810043f */
[-CC-:B------:R-:W-:Y:S01]  /*f250*/  FFMA.FTZ R203, R203, R170.reuse, -R165.reuse ;  /* 0x000000aacbcb7223 */ /* 0x180fe200000108a5 */
[----:B------:R-:W-:Y:S01]  /*f260*/  @!P3 STS [R166+0x38400], R178 ;  /* 0x038400b2a600b388 */ /* 0x000fe20000000800 */
[----:B------:R-:W3:Y:S01]  /*f270*/  MUFU.EX2 R154, R154 ;  /* 0x0000009a009a7308 */ /* 0x000ee20000000800 */
[--C-:B------:R-:W-:Y:S01]  /*f280*/  FFMA.FTZ R204, R204, R170, -R165.reuse ;  /* 0x000000aacccc7223 */ /* 0x100fe200000108a5 */
[-C--:B------:R-:W-:Y:S01]  /*f290*/  FMUL.FTZ R112, R112, R178.reuse ;  /* 0x000000b270707220 */ /* 0x080fe20000410000 */
[----:B0-----:R0:W-:Y:S01]  /*f2a0*/  @!P3 STS [R166+0x38420], R161 ;  /* 0x038420a1a600b388 */ /* 0x0011e20000000800 */
[----:B------:R-:W-:Y:S01]  /*f2b0*/  FMUL.FTZ R113, R113, R178 ;  /* 0x000000b271717220 */ /* 0x000fe20000410000 */
[-CC-:B--2---:R-:W-:Y:S01]  /*f2c0*/  FFMA.FTZ R163, R182, R170.reuse, -R165.reuse ;  /* 0x000000aab6a37223 */ /* 0x184fe200000108a5 */
[----:B------:R-:W-:Y:S01]  /*f2d0*/  FFMA.FTZ R165, R183, R170, -R165 ;  /* 0x000000aab7a57223 */ /* 0x000fe200000108a5 */
[-C--:B------:R-:W-:Y:S01]  /*f2e0*/  FMUL.FTZ R116, R116, R178.reuse ;  /* 0x000000b274747220 */ /* 0x080fe20000410000 */
[----:B------:R-:W2:Y:S01]  /*f2f0*/  MUFU.EX2 R156, R156 ;  /* 0x0000009c009c7308 */ /* 0x000ea20000000800 */
[-C--:B------:R-:W-:Y:S01]  /*f300*/  FMUL.FTZ R117, R117, R178.reuse ;  /* 0x000000b275757220 */ /* 0x080fe20000410000 */
[-C--:B------:R-:W-:Y:S01]  /*f310*/  FMUL.FTZ R120, R120, R178.reuse ;  /* 0x000000b278787220 */ /* 0x080fe20000410000 */
[-C--:B------:R-:W-:Y:S01]  /*f320*/  FMUL.FTZ R121, R121, R178.reuse ;  /* 0x000000b279797220 */ /* 0x080fe20000410000 */
[-C--:B------:R-:W-:Y:S01]  /*f330*/  FMUL.FTZ R124, R124, R178.reuse ;  /* 0x000000b27c7c7220 */ /* 0x080fe20000410000 */
[----:B0-----:R-:W-:Y:S01]  /*f340*/  FFMA.FTZ R166, R178, R13, R196 ;  /* 0x0000000db2a67223 */ /* 0x001fe200000100c4 */
[----:B-1----:R-:W-:Y:S01]  /*f350*/  FFMA.FTZ R13, R161, R15, R153 ;  /* 0x0000000fa10d7223 */ /* 0x002fe20000010099 */
[-C--:B------:R-:W-:Y:S01]  /*f360*/  FMUL.FTZ R125, R125, R178.reuse ;  /* 0x000000b27d7d7220 */ /* 0x080fe20000410000 */
[----:B------:R-:W0:Y:S01]  /*f370*/  MUFU.EX2 R164, R164 ;  /* 0x000000a400a47308 */ /* 0x000e220000000800 */
[----:B------:R-:W-:Y:S01]  /*f380*/  FADD.FTZ R15, R152, R166 ;  /* 0x000000a6980f7221 */ /* 0x000fe20000010000 */
[C---:B---3--:R-:W-:Y:S01]  /*f390*/  FADD.FTZ R166, R154.reuse, R13 ;  /* 0x0000000d9aa67221 */ /* 0x048fe20000010000 */
[----:B------:R-:W-:Y:S01]  /*f3a0*/  F2FP.BF16.F32.PACK_AB R153, R154, R153 ;  /* 0x000000999a99723e */ /* 0x000fe200000010ff */
[----:B------:R-:W-:Y:S01]  /*f3b0*/  FMUL.FTZ R128, R128, R178 ;  /* 0x000000b280807220 */ /* 0x000fe20000410000 */
[----:B------:R-:W-:Y:S01]  /*f3c0*/  FADD.FTZ R154, R155, R15 ;  /* 0x0000000f9b9a7221 */ /* 0x000fe20000010000 */
[----:B------:R-:W-:Y:S01]  /*f3d0*/  F2FP.BF16.F32.PACK_AB R152, R152, R196 ;  /* 0x000000c49898723e */ /* 0x000fe200000010ff */
[-C--:B------:R-:W-:Y:S01]  /*f3e0*/  FMUL.FTZ R129, R129, R178.reuse ;  /* 0x000000b281817220 */ /* 0x080fe20000410000 */
[----:B------:R-:W1:Y:S01]  /*f3f0*/  MUFU.EX2 R158, R158 ;  /* 0x0000009e009e7308 */ /* 0x000e620000000800 */
        /* <DEDUP_REMOVED lines=9> */
[-C--:B------:R-:W-:Y:S01]  /*f490*/  FMUL.FTZ R144, R144, R178.reuse ;  /* 0x000000b290907220 */ /* 0x080fe20000410000 */
[-C--:B------:R-:W-:Y:S01]  /*f4a0*/  FMUL.FTZ R145, R145, R178.reuse ;  /* 0x000000b291917220 */ /* 0x080fe20000410000 */
[-C--:B------:R-:W-:Y:S01]  /*f4b0*/  FMUL.FTZ R148, R148, R178.reuse ;  /* 0x000000b294947220 */ /* 0x080fe20000410000 */
[----:B------:R-:W-:Y:S01]  /*f4c0*/  FMUL.FTZ R149, R149, R178 ;  /* 0x000000b295957220 */ /* 0x000fe20000410000 */
[C---:B------:R-:W-:Y:S01]  /*f4d0*/  FADD.FTZ R166, R205.reuse, R154 ;  /* 0x0000009acda67221 */ /* 0x040fe20000010000 */
[----:B------:R-:W-:Y:S01]  /*f4e0*/  F2FP.BF16.F32.PACK_AB R154, R205, R155 ;  /* 0x0000009bcd9a723e */ /* 0x000fe200000010ff */
[----:B------:R-:W-:Y:S01]  /*f4f0*/  MUFU.EX2 R180, R180 ;  /* 0x000000b400b47308 */ /* 0x000fe20000000800 */
[----:B------:R-:W-:Y:S01]  /*f500*/  F2FP.BF16.F32.PACK_AB R155, R164, R156 ;  /* 0x0000009ca49b723e */ /* 0x000fe200000010ff */
[----:B------:R-:W-:Y:S01]  /*f510*/  BAR.SYNC.DEFER_BLOCKING 0xf, 0x100 ;  /* 0x03c4000000007b1d */ /* 0x000fe20000010000 */
[----:B------:R-:W-:Y:S01]  /*f520*/  FADD.FTZ R166, R157, R166 ;  /* 0x000000a69da67221 */ /* 0x000fe20000010000 */
[----:B-1----:R-:W-:Y:S01]  /*f530*/  FADD.FTZ R167, R158, R167 ;  /* 0x000000a79ea77221 */ /* 0x002fe20000010000 */
[----:B------:R-:W-:Y:S01]  /*f540*/  F2FP.BF16.F32.PACK_AB R156, R160, R157 ;  /* 0x0000009da09c723e */ /* 0x000fe200000010ff */
[----:B------:R-:W-:Y:S01]  /*f550*/  FMUL.FTZ R26, R26, R161 ;  /* 0x000000a11a1a7220 */ /* 0x000fe20000410000 */
[----:B------:R-:W-:Y:S01]  /*f560*/  FADD.FTZ R200, R160, R166 ;  /* 0x000000a6a0c87221 */ /* 0x000fe20000010000 */
[----:B------:R-:W0:Y:S01]  /*f570*/  MUFU.EX2 R198, R198 ;  /* 0x000000c600c67308 */ /* 0x000e220000000800 */
[C---:B--2---:R-:W-:Y:S01]  /*f580*/  F2FP.BF16.F32.PACK_AB R157, R162.reuse, R158 ;  /* 0x0000009ea29d723e */ /* 0x044fe200000010ff */
[----:B------:R-:W-:Y:S01]  /*f590*/  FADD.FTZ R183, R162, R167 ;  /* 0x000000a7a2b77221 */ /* 0x000fe20000010000 */
[----:B------:R-:W-:Y:S01]  /*f5a0*/  FADD.FTZ R200, R159, R200 ;  /* 0x000000c89fc87221 */ /* 0x000fe20000010000 */
[----:B------:R-:W-:Y:S01]  /*f5b0*/  F2FP.BF16.F32.PACK_AB R158, R21, R159 ;  /* 0x0000009f159e723e */ /* 0x000fe200000010ff */
        /* <DEDUP_REMOVED lines=68> */
[-C--:B------:R-:W-:Y:S01]  /*fa00*/  FMUL.FTZ R146, R146, R161.reuse ;  /* 0x000000a192927220 */ /* 0x080fe20000410000 */
[-C--:B------:R-:W-:Y:S01]  /*fa10*/  FMUL.FTZ R147, R147, R161.reuse ;  /* 0x000000a193937220 */ /* 0x080fe20000410000 */
[-C--:B------:R-:W-:Y:S01]  /*fa20*/  FMUL.FTZ R150, R150, R161.reuse ;  /* 0x000000a196967220 */ /* 0x080fe20000410000 */
[----:B------:R-:W-:Y:S01]  /*fa30*/  FMUL.FTZ R151, R151, R161 ;  /* 0x000000a197977220 */ /* 0x000fe20000410000 */
[----:B0-----:R-:W-:Y:S01]  /*fa40*/  F2FP.BF16.F32.PACK_AB R159, R198, R180 ;  /* 0x000000b4c69f723e */ /* 0x001fe200000010ff */
[----:B------:R0:W-:Y:S01]  /*fa50*/  STSM.16.M88.4 [R195+0x36400], R152 ;  /* 0x03640098c3007844 */ /* 0x0001e20000000200 */
[----:B-1----:R-:W-:Y:S01]  /*fa60*/  F2FP.BF16.F32.PACK_AB R160, R168, R174 ;  /* 0x000000aea8a0723e */ /* 0x002fe200000010ff */
[----:B------:R-:W-:Y:S01]  /*fa70*/  MUFU.EX2 R177, R177 ;  /* 0x000000b100b17308 */ /* 0x000fe20000000800 */
[----:B--2---:R-:W-:Y:S01]  /*fa80*/  F2FP.BF16.F32.PACK_AB R161, R199, R181 ;  /* 0x000000b5c7a1723e */ /* 0x004fe200000010ff */
[----:B------:R1:W-:Y:S01]  /*fa90*/  STSM.16.M88.4 [R206], R156 ;  /* 0x0000009cce007844 */ /* 0x0003e20000000200 */
[----:B------:R-:W-:Y:S01]  /*faa0*/  F2FP.BF16.F32.PACK_AB R162, R173, R172 ;  /* 0x000000acada2723e */ /* 0x000fe200000010ff */
[----:B------:R-:W-:Y:S01]  /*fab0*/  FADD.FTZ R183, R180, R183 ;  /* 0x000000b7b4b77221 */ /* 0x000fe20000010000 */
[----:B------:R-:W-:Y:S01]  /*fac0*/  FADD.FTZ R200, R21, R200 ;  /* 0x000000c815c87221 */ /* 0x000fe20000010000 */
[----:B------:R-:W-:-:S02]  /*fad0*/  @!P1 VIADD R14, R14, 0x38860 ;  /* 0x000388600e0e9836 */ /* 0x000fc40000000000 */
[----:B------:R-:W2:Y:S01]  /*fae0*/  MUFU.EX2 R179, R179 ;  /* 0x000000b300b37308 */ /* 0x000ea20000000800 */
[----:B---3--:R-:W-:Y:S01]  /*faf0*/  F2FP.BF16.F32.PACK_AB R164, R176, R175 ;  /* 0x000000afb0a4723e */ /* 0x008fe200000010ff */
[----:B------:R-:W-:Y:S01]  /*fb00*/  FADD.FTZ R183, R198, R183 ;  /* 0x000000b7c6b77221 */ /* 0x000fe20000010000 */
[----:B------:R-:W-:Y:S01]  /*fb10*/  FADD.FTZ R200, R174, R200 ;  /* 0x000000c8aec87221 */ /* 0x000fe20000010000 */
[----:B------:R-:W-:Y:S01]  /*fb20*/  @!P1 PRMT R14, RZ, 0x654, R14 ;  /* 0x00000654ff0e9816 */ /* 0x000fe2000000000e */
[----:B------:R-:W-:Y:S02]  /*fb30*/  IMAD.MOV.U32 R198, RZ, RZ, R171 ;  /* 0x000000ffffc67224 */ /* 0x000fe400078e00ab */
[----:B------:R-:W-:Y:S01]  /*fb40*/  FADD.FTZ R183, R181, R183 ;  /* 0x000000b7b5b77221 */ /* 0x000fe20000010000 */
[----:B------:R-:W-:Y:S01]  /*fb50*/  FADD.FTZ R200, R168, R200 ;  /* 0x000000c8a8c87221 */ /* 0x000fe20000010000 */
[----:B------:R-:W3:Y:S02]  /*fb60*/  MUFU.EX2 R13, R203 ;  /* 0x000000cb000d7308 */ /* 0x000ee40000000800 */
[----:B------:R-:W-:Y:S01]  /*fb70*/  FADD.FTZ R183, R199, R183 ;  /* 0x000000b7c7b77221 */ /* 0x000fe20000010000 */
[----:B------:R-:W-:-:S03]  /*fb80*/  FADD.FTZ R200, R172, R200 ;  /* 0x000000c8acc87221 */ /* 0x000fc60000010000 */
[----:B------:R-:W-:Y:S01]  /*fb90*/  FADD.FTZ R183, R197, R183 ;  /* 0x000000b7c5b77221 */ /* 0x000fe20000010000 */
[----:B------:R-:W-:Y:S01]  /*fba0*/  FADD.FTZ R200, R173, R200 ;  /* 0x000000c8adc87221 */ /* 0x000fe20000010000 */
[----:B------:R-:W4:Y:S01]  /*fbb0*/  MUFU.EX2 R15, R204 ;  /* 0x000000cc000f7308 */ /* 0x000f220000000800 */
[----:B--2---:R-:W-:Y:S01]  /*fbc0*/  F2FP.BF16.F32.PACK_AB R166, R179, R177 ;  /* 0x000000b1b3a6723e */ /* 0x004fe200000010ff */
[----:B------:R-:W-:Y:S01]  /*fbd0*/  FADD.FTZ R183, R182, R183 ;  /* 0x000000b7b6b77221 */ /* 0x000fe20000010000 */
[----:B------:R-:W-:-:S04]  /*fbe0*/  FADD.FTZ R200, R175, R200 ;  /* 0x000000c8afc87221 */ /* 0x000fc80000010000 */
[----:B------:R-:W-:Y:S01]  /*fbf0*/  FADD.FTZ R200, R176, R200 ;  /* 0x000000c8b0c87221 */ /* 0x000fe20000010000 */
[----:B------:R2:W5:Y:S01]  /*fc00*/  MUFU.EX2 R196, R163 ;  /* 0x000000a300c47308 */ /* 0x0005620000000800 */
[----:B---3--:R-:W-:Y:S02]  /*fc10*/  FADD.FTZ R183, R13, R183 ;  /* 0x000000b70db77221 */ /* 0x008fe40000010000 */
[----:B------:R-:W-:-:S05]  /*fc20*/  FADD.FTZ R200, R177, R200 ;  /* 0x000000c8b1c87221 */ /* 0x000fca0000010000 */
[----:B------:R3:W0:Y:S01]  /*fc30*/  MUFU.EX2 R178, R165 ;  /* 0x000000a500b27308 */ /* 0x0006220000000800 */
[----:B--2---:R-:W-:Y:S01]  /*fc40*/  F2FP.BF16.F32.PACK_AB R163, R182, R197 ;  /* 0x000000c5b6a3723e */ /* 0x004fe200000010ff */
[----:B----4-:R-:W-:Y:S01]  /*fc50*/  FADD.FTZ R183, R15, R183 ;  /* 0x000000b70fb77221 */ /* 0x010fe20000010000 */
[----:B------:R-:W-:-:S03]  /*fc60*/  IMAD.MOV.U32 R197, RZ, RZ, R18 ;  /* 0x000000ffffc57224 */ /* 0x000fc600078e0012 */
[----:B------:R1:W-:Y:S01]  /*fc70*/  STSM.16.M88.4 [R208], R160 ;  /* 0x000000a0d0007844 */ /* 0x0003e20000000200 */
[----:B---3--:R-:W-:Y:S01]  /*fc80*/  F2FP.BF16.F32.PACK_AB R165, R15, R13 ;  /* 0x0000000d0fa5723e */ /* 0x008fe200000010ff */
[----:B-----5:R-:W-:Y:S01]  /*fc90*/  FADD.FTZ R183, R196, R183 ;  /* 0x000000b7c4b77221 */ /* 0x020fe20000010000 */
[----:B------:R-:W-:Y:S01]  /*fca0*/  FADD.FTZ R13, R179, R200 ;  /* 0x000000c8b30d7221 */ /* 0x000fe20000010000 */
[C---:B0-----:R-:W-:Y:S02]  /*fcb0*/  F2FP.BF16.F32.PACK_AB R167, R178.reuse, R196 ;  /* 0x000000c4b2a7723e */ /* 0x041fe400000010ff */
[----:B------:R-:W-:Y:S01]  /*fcc0*/  FADD.FTZ R15, R178, R183 ;  /* 0x000000b7b20f7221 */ /* 0x000fe20000010000 */
[----:B------:R-:W-:Y:S02]  /*fcd0*/  IMAD.MOV.U32 R196, RZ, RZ, R169 ;  /* 0x000000ffffc47224 */ /* 0x000fe400078e00a9 */
[----:B------:R1:W-:Y:S01]  /*fce0*/  STSM.16.M88.4 [R207], R164 ;  /* 0x000000a4cf007844 */ /* 0x0003e20000000200 */
[----:B------:R-:W-:-:S06]  /*fcf0*/  WARPGROUP.ARRIVE ;  /* 0x00000000000079c5 */ /* 0x000fcc0000000000 */
[----:B------:R-:W-:Y:S03]  /*fd00*/  HGMMA.64x256x16.F32.BF16 R24, R152, gdesc[UR4].tnspB, R24, gsb0 ;  /* 0x43e0000498187df0 */ /* 0x000fe60008001818 */
[----:B------:R-:W-:Y:S02]  /*fd10*/  WARPGROUP.DEPBAR.LE gsb0, 0x0 ;  /* 0x00008000000079c5 */ /* 0x000fe40000010000 */
[----:B------:R-:W-:Y:S01]  /*fd20*/  VIADD R152, R20, 0x80 ;  /* 0x0000008014987836 */ /* 0x000fe20000000000 */
[----:B------:R-:W-:Y:S01]  /*fd30*/  WARPGROUP.ARRIVE ;  /* 0x00000000000079c5 */ /* 0x000fe20000000000 */
[----:B------:R-:W-:-:S03]  /*fd40*/  IMAD.MOV.U32 R153, RZ, RZ, 0x40000040 ;  /* 0x40000040ff997424 */ /* 0x000fc600078e00ff */
[----:B------:R-:W-:Y:S01]  /*fd50*/  R2UR UR6, R152 ;  /* 0x00000000980672ca */ /* 0x000fe200000e0000 */
[----:B------:R-:W-:Y:S01]  /*fd60*/  VIADD R152, R20, 0x100 ;  /* 0x0000010014987836 */ /* 0x000fe20000000000 */
[----:B------:R-:W-:Y:S01]  /*fd70*/  R2UR UR7, R153 ;  /* 0x00000000990772ca */ /* 0x000fe200000e0000 */
[----:B------:R-:W-:-:S15]  /*fd80*/  IMAD.MOV.U32 R153, RZ, RZ, 0x40000040 ;  /* 0x40000040ff997424 */ /* 0x000fde00078e00ff */
[----:B------:R-:W-:Y:S01]  /*fd90*/  HGMMA.64x256x16.F32.BF16 R24, R156, gdesc[UR4].tnspB, R24, gsb0 ;  /* 0x43e000049c187df0 */ /* 0x000fe20008001818 */
[----:B------:R-:W-:Y:S01]  /*fda0*/  R2UR UR6, R152 ;  /* 0x00000000980672ca */ /* 0x000fe200000e0000 */
[----:B------:R-:W-:Y:S01]  /*fdb0*/  VIADD R152, R20, 0x180 ;  /* 0x0000018014987836 */ /* 0x000fe20000000000 */
[----:B------:R-:W-:Y:S01]  /*fdc0*/  R2UR UR7, R153 ;  /* 0x00000000990772ca */ /* 0x000fe200000e0000 */
[----:B------:R-:W-:Y:S01]  /*fdd0*/  IMAD.MOV.U32 R153, RZ, RZ, 0x40000040 ;  /* 0x40000040ff997424 */ /* 0x000fe200078e00ff */
[----:B------:R-:W-:Y:S02]  /*fde0*/  WARPGROUP.DEPBAR.LE gsb0, 0x0 ;  /* 0x00008000000079c5 */ /* 0x000fe40000010000 */
[----:B------:R-:W-:-:S15]  /*fdf0*/  WARPGROUP.ARRIVE ;  /* 0x00000000000079c5 */ /* 0x000fde0000000000 */
[----:B------:R-:W-:-:S06]  /*fe00*/  NOP ;  /* 0x0000000000007918 */ /* 0x000fcc0000000000 */
[----:B------:R-:W-:Y:S01]  /*fe10*/  HGMMA.64x256x16.F32.BF16 R24, R160, gdesc[UR4].tnspB, R24, gsb0 ;  /* 0x43e00004a0187df0 */ /* 0x000fe20008001818 */
[----:B------:R-:W-:Y:S02]  /*fe20*/  R2UR UR6, R152 ;  /* 0x00000000980672ca */ /* 0x000fe400000e0000 */
[----:B------:R-:W-:Y:S01]  /*fe30*/  R2UR UR7, R153 ;  /* 0x00000000990772ca */ /* 0x000fe200000e0000 */
        /* <DEDUP_REMOVED lines=15> */
.L_x_1419:
[----:B------:R-:W-:Y:S05]  /*ff30*/  BSYNC B0 ;  /* 0x0000000000007941 */ /* 0x000fea0003800000 */
.L_x_1418:
[----:B------:R-:W2:Y:S01]  /*ff40*/  SHFL.BFLY PT, R0, R13, 0x2, 0x1f ;  /* 0x0c401f000d007f89 */ /* 0x000ea200000e0000 */
[----:B------:R-:W-:Y:S02]  /*ff50*/  IMAD.MOV.U32 R4, RZ, RZ, RZ ;  /* 0x000000ffff047224 */ /* 0x000fe400078e00ff */
[----:B------:R-:W-:Y:S01]  /*ff60*/  IMAD.MOV.U32 R20, RZ, RZ, -0x800000 ;  /* 0xff800000ff147424 */ /* 0x000fe200078e00ff */
[----:B------:R-:W-:Y:S06]  /*ff70*/  BAR.ARV 0x8, 0x100 ;  /* 0x0204000000007b1d */ /* 0x000fec0000002000 */
[----:B------:R-:W-:-:S02]  /*ff80*/  VIADD R220, R220, 0x1 ;  /* 0x00000001dcdc7836 */ /* 0x000fc40000000000 */
[----:B------:R-:W-:Y:S01]  /*ff90*/  BAR.SYNC.DEFER_BLOCKING 0xf, 0x100 ;  /* 0x03c4000000007b1d */ /* 0x000fe20000010000 */
[----:B--2---:R-:W-:-:S05]  /*ffa0*/  FADD.FTZ R0, R0, R13 ;  /* 0x0000000d00007221 */ /* 0x004fca0000010000 */
[----:B------:R-:W2:Y:S02]  /*ffb0*/  SHFL.BFLY PT, R3, R0, 0x1, 0x1f ;  /* 0x0c201f0000037f89 */ /* 0x000ea400000e0000 */
[----:B--2---:R-:W-:-:S05]  /*ffc0*/  FADD.FTZ R3, R0, R3 ;  /* 0x0000000300037221 */ /* 0x004fca0000010000 */
[----:B------:R-:W-:-:S13]  /*ffd0*/  FSETP.NE.FTZ.AND P0, PT, R3, RZ, PT ;  /* 0x000000ff0300720b */ /* 0x000fda0003f15000 */
[----:B------:R-:W2:Y:S08]  /*ffe0*/  @P0 MUFU.LG2 R0, R3 ;  /* 0x0000000300000308 */ /* 0x000eb00000000c00 */
[----:B------:R3:W4:Y:S01]  /*fff0*/  @P0 MUFU.RCP R4, R3 ;  /* 0x0000000300040308 */ /* 0x0007220000001000 */
[----:B--2---:R-:W-:Y:S01]  /*10000*/  @P0 FMUL.FTZ R0, R0, 0.69314718246459960938 ;  /* 0x3f31721800000820 */ /* 0x004fe20000410000 */
[----:B---3--:R-:W-:-:S04]  /*10010*/  @P0 FMUL.FTZ R3, R170, 0.69314718246459960938 ;  /* 0x3f317218aa030820 */ /* 0x008fc80000410000 */
[----:B------:R-:W-:Y:S02]  /*10020*/  @P0 FFMA.FTZ R20, R3, R169, R0 ;  /* 0x000000a903140223 */ /* 0x000fe40000010000 */
[----:B------:R-:W2:Y:S01]  /*10030*/  SHFL.BFLY PT, R0, R15, 0x2, 0x1f ;  /* 0x0c401f000f007f89 */ /* 0x000ea200000e0000 */
[-C--:B----4-:R-:W-:Y:S01]  /*10040*/  FMUL.FTZ R24, R24, R4.reuse ;  /* 0x0000000418187220 */ /* 0x090fe20000410000 */
        /* <DEDUP_REMOVED lines=22> */
[----:B--2---:R-:W-:Y:S01]  /*101b0*/  FADD.FTZ R0, R0, R15 ;  /* 0x0000000f00007221 */ /* 0x004fe20000010000 */
[-C--:B------:R-:W-:Y:S01]  /*101c0*/  FMUL.FTZ R69, R69, R4.reuse ;  /* 0x0000000445457220 */ /* 0x080fe20000410000 */
[-C--:B------:R-:W-:Y:S01]  /*101d0*/  FMUL.FTZ R72, R72, R4.reuse ;  /* 0x0000000448487220 */ /* 0x080fe20000410000 */
[-C--:B------:R-:W-:Y:S01]  /*101e0*/  FMUL.FTZ R73, R73, R4.reuse ;  /* 0x0000000449497220 */ /* 0x080fe20000410000 */
[-C--:B------:R-:W-:Y:S01]  /*101f0*/  FMUL.FTZ R76, R76, R4.reuse ;  /* 0x000000044c4c7220 */ /* 0x080fe20000410000 */
[----:B------:R-:W2:Y:S01]  /*10200*/  SHFL.BFLY PT, R3, R0, 0x1, 0x1f ;  /* 0x0c201f0000037f89 */ /* 0x000ea200000e0000 */
        /* <DEDUP_REMOVED lines=23> */
[----:B--2---:R-:W-:Y:S01]  /*10380*/  FADD.FTZ R3, R0, R3 ;  /* 0x0000000300037221 */ /* 0x004fe20000010000 */
        /* <DEDUP_REMOVED lines=16> */
[----:B------:R-:W2:Y:S01]  /*10490*/  @P0 MUFU.RCP R0, R3 ;  /* 0x0000000300000308 */ /* 0x000ea20000001000 */
[----:B------:R-:W-:-:S07]  /*104a0*/  @P0 FMUL.FTZ R170, R170, 0.69314718246459960938 ;  /* 0x3f317218aaaa0820 */ /* 0x000fce0000410000 */
[----:B------:R-:W3:Y:S01]  /*104b0*/  @P0 MUFU.LG2 R3, R3 ;  /* 0x0000000300030308 */ /* 0x000ee20000000c00 */
[-C--:B--2---:R-:W-:Y:S01]  /*104c0*/  FMUL.FTZ R26, R26, R0.reuse ;  /* 0x000000001a1a7220 */ /* 0x084fe20000410000 */
[-C--:B------:R-:W-:Y:S01]  /*104d0*/  FMUL.FTZ R27, R27, R0.reuse ;  /* 0x000000001b1b7220 */ /* 0x080fe20000410000 */
[-C--:B------:R-:W-:Y:S01]  /*104e0*/  FMUL.FTZ R30, R30, R0.reuse ;  /* 0x000000001e1e7220 */ /* 0x080fe20000410000 */
[-C--:B------:R-:W-:Y:S01]  /*104f0*/  FMUL.FTZ R31, R31, R0.reuse ;  /* 0x000000001f1f7220 */ /* 0x080fe20000410000 */
[-C--:B------:R-:W-:Y:S01]  /*10500*/  FMUL.FTZ R34, R34, R0.reuse ;  /* 0x0000000022227220 */ /* 0x080fe20000410000 */
[-C--:B------:R-:W-:Y:S01]  /*10510*/  FMUL.FTZ R35, R35, R0.reuse ;  /* 0x0000000023237220 */ /* 0x080fe20000410000 */
[-C--:B------:R-:W-:Y:S01]  /*10520*/  FMUL.FTZ R38, R38, R0.reuse ;  /* 0x0000000026267220 */ /* 0x080fe20000410000 */
[----:B------:R-:W-:Y:S01]  /*10530*/  FMUL.FTZ R39, R39, R0 ;  /* 0x0000000027277220 */ /* 0x000fe20000410000 */
[----:B---3--:R-:W-:Y:S01]  /*10540*/  @P0 FMUL.FTZ R5, R3, 0.69314718246459960938 ;  /* 0x3f31721803050820 */ /* 0x008fe20000410000 */
[----:B------:R-:W-:-:S02]  /*10550*/  IMAD.MOV.U32 R3, RZ, RZ, -0x800000 ;  /* 0xff800000ff037424 */ /* 0x000fc400078e00ff */
[-C--:B------:R-:W-:Y:S01]  /*10560*/  FMUL.FTZ R42, R42, R0.reuse ;  /* 0x000000002a2a7220 */ /* 0x080fe20000410000 */
[-C--:B------:R-:W-:Y:S01]  /*10570*/  FMUL.FTZ R43, R43, R0.reuse ;  /* 0x000000002b2b7220 */ /* 0x080fe20000410000 */
[----:B------:R-:W-:Y:S01]  /*10580*/  @P0 FFMA.FTZ R3, R170, R171, R5 ;  /* 0x000000abaa030223 */ /* 0x000fe20000010005 */
[----:B------:R-:W-:Y:S01]  /*10590*/  ISETP.NE.AND P0, PT, R193, RZ, PT ;  /* 0x000000ffc100720c */ /* 0x000fe20003f05270 */
        /* <DEDUP_REMOVED lines=12> */
[----:B------:R-:W-:-:S02]  /*10660*/  @!P0 IMAD R5, R18, 0x40, R191 ;  /* 0x0000004012058824 */ /* 0x000fc400078e02bf */
        /* <DEDUP_REMOVED lines=47> */
[----:B--2---:R-:W-:Y:S01]  /*10960*/  SEL R0, RZ, 0x1, P1 ;  /* 0x00000001ff007807 */ /* 0x004fe20000800000 */
[----:B------:R-:W-:Y:S06]  /*10970*/  BAR.ARV 0xe, 0x100 ;  /* 0x0384000000007b1d */ /* 0x000fec0000002000 */
[----:B------:R-:W-:-:S02]  /*10980*/  PLOP3.LUT P0, PT, PT, PT, PT, 0x8, 0x0 ;  /* 0x000000000000781c */ /* 0x000fc40003f0e170 */
[----:B------:R-:W-:Y:S02]  /*10990*/  LOP3.LUT R23, R23, R0, RZ, 0x3c, !PT ;  /* 0x0000000017177212 */ /* 0x000fe400078e3cff */
[----:B------:R-:W-:-:S09]  /*109a0*/  SEL R18, R18, RZ, P1 ;  /* 0x000000ff12127207 */ /* 0x000fd20000800000 */
.L_x_1371:
[----:B------:R-:W-:Y:S05]  /*109b0*/  BSYNC B7 ;  /* 0x0000000000077941 */ /* 0x000fea0003800000 */
.L_x_1367:
[----:B------:R-:W2:Y:S08]  /*109c0*/  S2UR UR5, SR_CgaCtaId ;  /* 0x00000000000579c3 */ /* 0x000eb00000008800 */
[----:B------:R-:W-:Y:S06]  /*109d0*/  BAR.SYNC.DEFER_BLOCKING 0x5, 0x180 ;  /* 0x0146000000007b1d */ /* 0x000fec0000010000 */
[----:B------:R-:W-:Y:S01]  /*109e0*/  UMOV UR4, 0x400 ;  /* 0x0000040000047882 */ /* 0x000fe20000000000 */
[----:B------:R-:W-:Y:S01]  /*109f0*/  BSSY B0, `(.L_x_1431) ;  /* 0x0000499000007945 */ /* 0x000fe20003800000 */
[----:B--2---:R-:W-:-:S06]  /*10a00*/  ULEA UR4, UR5, UR4, 0x18 ;  /* 0x0000000405047291 */ /* 0x004fcc000f8ec03f */
[----:B------:R-:W-:-:S05]  /*10a10*/  IMAD.U32 R2, RZ, RZ, UR4 ;  /* 0x00000004ff027e24 */ /* 0x000fca000f8e00ff */
[----:B0----5:R0:W2:Y:S01]  /*10a20*/  LDS.128 R152, [R2+0x388d0] ;  /* 0x0388d00002987984 */ /* 0x0210a20000000c00 */
[----:B------:R-:W-:Y:S06]  /*10a30*/  BAR.ARV 0x4, 0x180 ;  /* 0x0106000000007b1d */ /* 0x000fec0000002000 */
[----:B------:R-:W-:Y:S05]  /*10a40*/  @P0 BRA `(.L_x_1432) ;  /* 0x0000003800880947 */ /* 0x000fea0003800000 */
[----:B-1----:R-:W3:Y:S01]  /*10a50*/  LDL R4, [R1+0x88] ;  /* 0x0000880001047983 */ /* 0x002ee20000100800 */
[----:B------:R-:W-:Y:S01]  /*10a60*/  F2FP.BF16.F32.PACK_AB R6, R29, R28 ;  /* 0x0000001c1d06723e */ /* 0x000fe200000010ff */
[----:B------:R-:W-:Y:S01]  /*10a70*/  ULDC.64 UR6, c[0x0][0xd00] ;  /* 0x0003400000067ab9 */ /* 0x000fe20000000a00 */
[----:B------:R-:W-:Y:S01]  /*10a80*/  F2FP.BF16.F32.PACK_AB R7, R31, R30 ;  /* 0x0000001e1f07723e */ /* 0x000fe200000010ff */
[----:B------:R-:W1:Y:S01]  /*10a90*/  S2R R0, SR_SWINHI ;  /* 0x0000000000007919 */ /* 0x000e620000002f00 */
[----:B------:R-:W-:Y:S01]  /*10aa0*/  F2FP.BF16.F32.PACK_AB R8, R33, R32 ;  /* 0x000000202108723e */ /* 0x000fe200000010ff */
[----:B------:R-:W-:Y:S01]  /*10ab0*/  ULDC.64 UR4, c[0x0][0xd08] ;  /* 0x0003420000047ab9 */ /* 0x000fe20000000a00 */
[----:B------:R-:W-:Y:S02]  /*10ac0*/  F2FP.BF16.F32.PACK_AB R9, R35, R34 ;  /* 0x000000222309723e */ /* 0x000fe400000010ff */
[----:B------:R-:W-:Y:S02]  /*10ad0*/  F2FP.BF16.F32.PACK_AB R10, R37, R36 ;  /* 0x00000024250a723e */ /* 0x000fe400000010ff */
[----:B------:R-:W-:-:S02]  /*10ae0*/  F2FP.BF16.F32.PACK_AB R11, R39, R38 ;  /* 0x00000026270b723e */ /* 0x000fc400000010ff */
[----:B------:R-:W-:Y:S02]  /*10af0*/  MOV R12, R2 ;  /* 0x00000002000c7202 */ /* 0x000fe40000000f00 */
[----:B-1----:R-:W-:Y:S01]  /*10b00*/  MOV R13, R0 ;  /* 0x00000000000d7202 */ /* 0x002fe20000000f00 */
        /* <DEDUP_REMOVED lines=10> */
[----:B-1----:R-:W-:Y:S02]  /*10bb0*/  IADD3 R4, P0, R14, 0x20, RZ ;  /* 0x000000200e047810 */ /* 0x002fe40007f1e0ff */
        /* <DEDUP_REMOVED lines=8> */
[----:B-1----:R-:W-:Y:S02]  /*10c40*/  IADD3 R4, P0, R14, 0x40, RZ ;  /* 0x000000400e047810 */ /* 0x002fe40007f1e0ff */
        /* <DEDUP_REMOVED lines=147> */
[----:B-1----:R-:W-:Y:S02]  /*11580*/  LOP3.LUT R4, R0, 0x380, RZ, 0xc0, !PT ;  /* 0x0000038000047812 */ /* 0x002fe400078ec0ff */
        /* <DEDUP_REMOVED lines=11> */
[----:B-1----:R-:W-:Y:S01]  /*11640*/  @P0 IADD3 R8, P2, R213, UR4, RZ ;  /* 0x00000004d5080c10 */ /* 0x002fe2000ff5e0ff */
[----:B------:R-:W-:Y:S02]  /*11650*/  ULDC UR4, c[0x0][0xb88] ;  /* 0x0002e20000047ab9 */ /* 0x000fe40000000800 */
[----:B------:R-:W-:Y:S01]  /*11660*/  IMAD.U32 R4, RZ, RZ, UR4 ;  /* 0x00000004ff047e24 */ /* 0x000fe2000f8e00ff */
[----:B------:R-:W-:Y:S01]  /*11670*/  @P0 IADD3.X R9, R214, UR5, RZ, P2, !PT ;  /* 0x00000005d6090c10 */ /* 0x000fe200097fe4ff */
[----:B------:R1:W5:Y:S04]  /*11680*/  @P1 LDG.E R0, desc[UR40][R6.64] ;  /* 0x0000002806001981 */ /* 0x000368000c1e1900 */
[----:B------:R1:W5:Y:S01]  /*11690*/  @P0 LDG.E R4, desc[UR40][R8.64] ;  /* 0x0000002808040981 */ /* 0x000362000c1e1900 */
[----:B------:R-:W-:Y:S05]  /*116a0*/  @P0 BRA `(.L_x_1433) ;  /* 0x0000000000100947 */ /* 0x000fea0003800000 */
[----:B------:R-:W-:Y:S05]  /*116b0*/  @!P1 BRA `(.L_x_1433) ;  /* 0x00000000000c9947 */ /* 0x000fea0003800000 */
[----:B-----5:R-:W3:Y:S04]  /*116c0*/  LDG.E R4, desc[UR40][R6.64] ;  /* 0x0000002806047981 */ /* 0x020ee8000c1e1900 */
[----:B-1----:R-:W3:Y:S02]  /*116d0*/  LDG.E R6, desc[UR40][R6.64+0x4] ;  /* 0x0000042806067981 */ /* 0x002ee4000c1e1900 */
[----:B---3--:R-:W-:-:S07]  /*116e0*/  IMAD.IADD R4, R6, 0x1, -R4 ;  /* 0x0000000106047824 */ /* 0x008fce00078e0a04 */
.L_x_1433:
[----:B------:R-:W3:Y:S01]  /*116f0*/  LDL R5, [R1+0x40] ;  /* 0x0000400001057983 */ /* 0x000ee20000100800 */
[----:B------:R-:W-:Y:S01]  /*11700*/  ISETP.NE.AND P1, PT, R211, RZ, PT ;  /* 0x000000ffd300720c */ /* 0x000fe20003f25270 */
[----:B------:R-:W-:-:S03]  /*11710*/  ULDC UR4, c[0x0][0xbd4] ;  /* 0x0002f50000047ab9 */ /* 0x000fc60000000800 */
[----:B------:R-:W-:Y:S01]  /*11720*/  SEL R211, R211, UR4, P1 ;  /* 0x00000004d3d37c07 */ /* 0x000fe20008800000 */
[----:B---3--:R-:W3:Y:S02]  /*11730*/  SHFL.IDX PT, R5, R5, RZ, 0x1f ;  /* 0x00001fff05057589 */ /* 0x008ee400000e0000 */
[----:B---3--:R-:W-:Y:S02]  /*11740*/  ISETP.NE.AND P0, PT, R5, RZ, PT ;  /* 0x000000ff0500720c */ /* 0x008fe40003f05270 */
[----:B-----5:R-:W-:-:S11]  /*11750*/  SHF.R.S32.HI R5, RZ, 0x1f, R0 ;  /* 0x0000001fff057819 */ /* 0x020fd60000011400 */
[----:B------:R-:W-:Y:S05]  /*11760*/  @P0 BRA `(.L_x_1434) ;  /* 0x0000000400000947 */ /* 0x000fea0003800000 */
[----:B------:R-:W3:Y:S01]  /*11770*/  LDL.LU R11, [R1+0x3c] ;  /* 0x00003c00010b7983 */ /* 0x000ee20000300800 */
[----:B------:R-:W-:Y:S01]  /*11780*/  IMAD.MOV.U32 R10, RZ, RZ, 0xab8 ;  /* 0x00000ab8ff0a7424 */ /* 0x000fe200078e00ff */
[----:B------:R-:W-:Y:S01]  /*11790*/  ISETP.GT.AND P1, PT, R211, 0x1, PT ;  /* 0x00000001d300780c */ /* 0x000fe20003f24270 */
[----:B------:R-:W4:Y:S01]  /*117a0*/  LDC R156, c[0x0][0xce8] ;  /* 0x00033a00ff9c7b82 */ /* 0x000f220000000800 */
[----:B------:R-:W5:Y:S01]  /*117b0*/  LDL R21, [R1+0x7c] ;  /* 0x00007c0001157983 */ /* 0x000f620000100800 */
[----:B------:R-:W-:Y:S02]  /*117c0*/  ISETP.NE.U32.AND P0, PT, RZ, UR6, PT ;  /* 0x00000006ff007c0c */ /* 0x000fe4000bf05070 */
[----:B------:R-:W-:Y:S01]  /*117d0*/  SEL R10, R10, 0xa78, P1 ;  /* 0x00000a780a0a7807 */ /* 0x000fe20000800000 */
[----:B------:R-:W5:Y:S01]  /*117e0*/  LDL R158, [R1+0x84] ;  /* 0x00008400019e7983 */ /* 0x000f620000100800 */
[----:B------:R-:W-:Y:S02]  /*117f0*/  ISETP.NE.AND.EX P0, PT, RZ, UR7, PT, P0 ;  /* 0x00000007ff007c0c */ /* 0x000fe4000bf05300 */
[----:B-1----:R-:W1:Y:S01]  /*11800*/  LDC.64 R8, c[0x0][R10+0x220] ;  /* 0x000088000a087b82 */ /* 0x002e620000000a00 */
[----:B------:R-:W5:Y:S01]  /*11810*/  LDL R157, [R1+0x44] ;  /* 0x00004400019d7983 */ /* 0x000f620000100800 */
[----:B------:R-:W-:-:S06]  /*11820*/  SEL R14, R210, RZ, !P0 ;  /* 0x000000ffd20e7207 */ /* 0x000fcc0004000000 */
[----:B------:R-:W0:Y:S01]  /*11830*/  LDC.64 R6, c[0x0][R10+0x218] ;  /* 0x000086000a067b82 */ /* 0x000e220000000a00 */
[----:B-1----:R-:W-:Y:S01]  /*11840*/  IMAD R9, R9, R14, RZ ;  /* 0x0000000e09097224 */ /* 0x002fe200078e02ff */
[----:B--2---:R-:W-:Y:S02]  /*11850*/  SEL R152, R221, RZ, P1 ;  /* 0x000000ffdd987207 */ /* 0x004fe40000800000 */
[----:B---3--:R-:W-:Y:S02]  /*11860*/  SEL R11, R11, RZ, !P0 ;  /* 0x000000ff0b0b7207 */ /* 0x008fe40004000000 */
[----:B----4-:R-:W-:-:S03]  /*11870*/  ISETP.NE.AND P0, PT, R156, 0x1, PT ;  /* 0x000000019c00780c */ /* 0x010fc60003f05270 */
        /* <DEDUP_REMOVED lines=8> */
[----:B-----5:R-:W-:Y:S02]  /*11900*/  IMAD R21, R212, 0x40, R21 ;  /* 0x00000040d4157824 */ /* 0x020fe400078e0215 */
        /* <DEDUP_REMOVED lines=38> */
.L_x_1434:
[----:B------:R-:W-:Y:S02]  /*11b70*/  ISETP.GT.AND P1, PT, R211, 0x1, PT ;  /* 0x00000001d300780c */ /* 0x000fe40003f24270 */
[----:B------:R-:W-:-:S04]  /*11b80*/  ISETP.NE.U32.AND P0, PT, RZ, UR6, PT ;  /* 0x00000006ff007c0c */ /* 0x000fc8000bf05070 */
[----:B------:R-:W-:-:S04]  /*11b90*/  ISETP.NE.AND.EX P0, PT, RZ, UR7, PT, P0 ;  /* 0x00000007ff007c0c */ /* 0x000fc8000bf05300 */
[----:B------:R-:W-:-:S03]  /*11ba0*/  SEL R210, R210, RZ, !P0 ;  /* 0x000000ffd2d27207 */ /* 0x000fc60004000000 */
[----:B------:R-:W-:Y:S06]  /*11bb0*/  @P1 BRA `(.L_x_1435) ;  /* 0x0000001000381947 */ /* 0x000fec0003800000 */
[----:B---3--:R-:W3:Y:S01]  /*11bc0*/  S2R R20, SR_TID.X ;  /* 0x0000000000147919 */ /* 0x008ee20000002100 */
[----:B------:R-:W4:Y:S01]  /*11bd0*/  LDC R83, c[0x0][0xce8] ;  /* 0x00033a00ff537b82 */ /* 0x000f220000000800 */
[----:B------:R-:W-:Y:S01]  /*11be0*/  ULDC.64 UR4, c[0x0][0xba0] ;  /* 0x0002e80000047ab9 */ /* 0x000fe20000000a00 */
[----:B---3--:R-:W-:-:S05]  /*11bf0*/  VIADD R20, R20, 0xffffff80 ;  /* 0xffffff8014147836 */ /* 0x008fca0000000000 */
[----:B------:R-:W-:-:S04]  /*11c00*/  SHF.R.S32.HI R21, RZ, 0x1f, R20 ;  /* 0x0000001fff157819 */ /* 0x000fc80000011414 */
[----:B------:R-:W-:-:S04]  /*11c10*/  LEA.HI R21, R21, R20, RZ, 0x3 ;  /* 0x0000001415157211 */ /* 0x000fc800078f18ff */
[----:B------:R-:W-:-:S05]  /*11c20*/  SHF.R.S32.HI R3, RZ, 0x3, R21 ;  /* 0x00000003ff037819 */ /* 0x000fca0000011415 */
[----:B-1----:R-:W-:-:S04]  /*11c30*/  IMAD R7, R3, 0x40, R188 ;  /* 0x0000004003077824 */ /* 0x002fc800078e02bc */
        /* <DEDUP_REMOVED lines=43> */
[C---:B------:R-:W-:Y:S01]  /*11ef0*/  IADD3 R57, P5, R6.reuse, 0xa000, RZ ;  /* 0x0000a00006397810 */ /* 0x040fe20007fbe0ff */
[----:B------:R-:W5:Y:S01]  /*11f00*/  LD.E.128 R24, desc[UR40][R24.64] ;  /* 0x0000002818187980 */ /* 0x000f62000c101d00 */
[----:B------:R-:W-:-:S02]  /*11f10*/  IADD3 R61, P6, R6, 0xb000, RZ ;  /* 0x0000b000063d7810 */ /* 0x000fc40007fde0ff */
[C---:B------:R-:W-:Y:S01]  /*11f20*/  IADD3 R65, P0, R6.reuse, 0xc000, RZ ;  /* 0x0000c00006417810 */ /* 0x040fe20007f1e0ff */
[----:B------:R-:W5:Y:S01]  /*11f30*/  LD.E.128 R28, desc[UR40][R28.64] ;  /* 0x000000281c1c7980 */ /* 0x000f62000c101d00 */
[C---:B------:R-:W-:Y:S02]  /*11f40*/  IADD3 R69, P1, R6.reuse, 0xd000, RZ ;  /* 0x0000d00006457810 */ /* 0x040fe40007f3e0ff */
[C---:B------:R-:W-:Y:S01]  /*11f50*/  IADD3 R73, P2, R6.reuse, 0xe000, RZ ;  /* 0x0000e00006497810 */ /* 0x040fe20007f5e0ff */
[----:B------:R-:W5:Y:S01]  /*11f60*/  LD.E.128 R32, desc[UR40][R32.64] ;  /* 0x0000002820207980 */ /* 0x000f62000c101d00 */
[C---:B------:R-:W-:Y:S02]  /*11f70*/  LOP3.LUT R15, R6.reuse, 0x380, RZ, 0xc0, !PT ;  /* 0x00000380060f7812 */ /* 0x040fe400078ec0ff */
[----:B------:R-:W-:Y:S01]  /*11f80*/  IADD3 R11, P3, R6, 0xf000, RZ ;  /* 0x0000f000060b7810 */ /* 0x000fe20007f7e0ff */
[----:B------:R-:W5:Y:S01]  /*11f90*/  LD.E.128 R36, desc[UR40][R36.64] ;  /* 0x0000002824247980 */ /* 0x000f62000c101d00 */
[----:B------:R-:W-:-:S02]  /*11fa0*/  LOP3.LUT R52, R53, 0x380, RZ, 0xc0, !PT ;  /* 0x0000038035347812 */ /* 0x000fc400078ec0ff */
[----:B------:R-:W-:Y:S01]  /*11fb0*/  LOP3.LUT R56, R57, 0x380, RZ, 0xc0, !PT ;  /* 0x0000038039387812 */ /* 0x000fe200078ec0ff */
[----:B------:R-:W-:Y:S01]  /*11fc0*/  IMAD.X R77, RZ, RZ, R7, P3 ;  /* 0x000000ffff4d7224 */ /* 0x000fe200018e0607 */
[----:B------:R-:W-:Y:S01]  /*11fd0*/  LOP3.LUT R60, R61, 0x380, RZ, 0xc0, !PT ;  /* 0x000003803d3c7812 */ /* 0x000fe200078ec0ff */
[----:B------:R-:W5:Y:S01]  /*11fe0*/  LD.E.128 R40, desc[UR40][R40.64] ;  /* 0x0000002828287980 */ /* 0x000f62000c101d00 */
[----:B------:R-:W-:Y:S02]  /*11ff0*/  LOP3.LUT R64, R65, 0x380, RZ, 0xc0, !PT ;  /* 0x0000038041407812 */ /* 0x000fe400078ec0ff */
[----:B------:R-:W-:Y:S01]  /*12000*/  LOP3.LUT R68, R69, 0x380, RZ, 0xc0, !PT ;  /* 0x0000038045447812 */ /* 0x000fe200078ec0ff */
[----:B------:R-:W5:Y:S01]  /*12010*/  LD.E.128 R44, desc[UR40][R44.64] ;  /* 0x000000282c2c7980 */ /* 0x000f62000c101d00 */
[----:B------:R-:W-:Y:S02]  /*12020*/  LOP3.LUT R72, R73, 0x380, RZ, 0xc0, !PT ;  /* 0x0000038049487812 */ /* 0x000fe400078ec0ff */
[----:B------:R-:W-:Y:S01]  /*12030*/  SHF.R.U64 R15, R15, 0x3, RZ ;  /* 0x000000030f0f7819 */ /* 0x000fe200000012ff */
[----:B------:R-:W5:Y:S01]  /*12040*/  LD.E.128 R48, desc[UR40][R48.64] ;  /* 0x0000002830307980 */ /* 0x000f62000c101d00 */
[----:B------:R-:W-:-:S02]  /*12050*/  LOP3.LUT R9, R11, 0x380, RZ, 0xc0, !PT ;  /* 0x000003800b097812 */ /* 0x000fc400078ec0ff */
[----:B------:R-:W-:Y:S02]  /*12060*/  SHF.R.U64 R52, R52, 0x3, RZ ;  /* 0x0000000334347819 */ /* 0x000fe400000012ff */
[----:B------:R-:W-:Y:S02]  /*12070*/  SHF.R.U64 R56, R56, 0x3, RZ ;  /* 0x0000000338387819 */ /* 0x000fe400000012ff */
[----:B------:R-:W-:Y:S02]  /*12080*/  SHF.R.U64 R60, R60, 0x3, RZ ;  /* 0x000000033c3c7819 */ /* 0x000fe400000012ff */
[----:B------:R-:W-:Y:S02]  /*12090*/  SHF.R.U64 R64, R64, 0x3, RZ ;  /* 0x0000000340407819 */ /* 0x000fe400000012ff */
[----:B------:R-:W-:Y:S02]  /*120a0*/  SHF.R.U64 R68, R68, 0x3, RZ ;  /* 0x0000000344447819 */ /* 0x000fe400000012ff */
[----:B------:R-:W-:-:S02]  /*120b0*/  SHF.R.U64 R72, R72, 0x3, RZ ;  /* 0x0000000348487819 */ /* 0x000fc400000012ff */
        /* <DEDUP_REMOVED lines=17> */
[----:B----4-:R-:W-:Y:S01]  /*121d0*/  ISETP.NE.AND P3, PT, R83, 0x1, PT ;  /* 0x000000015300780c */ /* 0x010fe20003f65270 */
[----:B------:R-:W-:Y:S01]  /*121e0*/  IMAD.WIDE.U32 R6, R0, UR4, RZ ;  /* 0x0000000400067c25 */ /* 0x000fe2000f8e00ff */
[----:B------:R-:W-:Y:S01]  /*121f0*/  LOP3.LUT R21, R21, 0xfffffff8, RZ, 0xc0, !PT ;  /* 0xfffffff815157812 */ /* 0x000fe200078ec0ff */
[----:B------:R-:W1:Y:S01]  /*12200*/  LDC R0, c[0x0][0xbc8] ;  /* 0x0002f200ff007b82 */ /* 0x000e620000000800 */
        /* <DEDUP_REMOVED lines=17> */
[-C--:B-1----:R-:W-:Y:S02]  /*12320*/  ISETP.GE.AND P1, PT, R219, R0.reuse, PT ;  /* 0x00000000db00720c */ /* 0x082fe40003f26270 */
        /* <DEDUP_REMOVED lines=25> */
[----:B------:R-:W-:Y:S01]  /*124c0*/  @!PT LDS RZ, [RZ] ;  /* 0x00000000fffff984 */ /* 0x000fe20000000800 */
[----:B------:R-:W-:Y:S01]  /*124d0*/  @!PT LDS RZ, [RZ] ;  /* 0x00000000fffff984 */ /* 0x000fe20000000800 */
[----:B------:R-:W-:Y:S01]  /*124e0*/  @!PT LDS RZ, [RZ] ;  /* 0x00000000fffff984 */ /* 0x000fe20000000800 */
[----:B------:R-:W-:Y:S01]  /*124f0*/  @!PT LDS RZ, [RZ] ;  /* 0x00000000fffff984 */ /* 0x000fe20000000800 */
[----:B------:R1:W-:Y:S06]  /*12500*/  MEMBAR.ALL.CTA ;  /* 0x0000000000007992 */ /* 0x0003ec0000008000 */
[----:B-1----:R-:W1:Y:S01]  /*12510*/  FENCE.VIEW.ASYNC.S ;  /* 0x00000000000073c6 */ /* 0x002e620000000000 */
[----:B------:R-:W-:Y:S01]  /*12520*/  IMAD R82, R4, R83, RZ ;  /* 0x0000005304527224 */ /* 0x000fe200078e02ff */
[----:B------:R-:W-:Y:S01]  /*12530*/  SEL R4, RZ, 0xffffffff, P0 ;  /* 0xffffffffff047807 */ /* 0x000fe20000000000 */
[----:B------:R-:W-:Y:S01]  /*12540*/  IMAD.SHL.U32 R85, R21, 0x8, RZ ;  /* 0x0000000815557824 */ /* 0x000fe200078e00ff */
[----:B------:R-:W-:Y:S01]  /*12550*/  ISETP.GE.AND P0, PT, R215, R0, PT ;  /* 0x00000000d700720c */ /* 0x000fe20003f06270 */
[----:B------:R-:W-:-:S02]  /*12560*/  IMAD R80, R80, UR4, RZ ;  /* 0x0000000450507c24 */ /* 0x000fc4000f8e02ff */
        /* <DEDUP_REMOVED lines=30> */
[----:B-1----:R1:W-:Y:S01]  /*12750*/  SYNCS.ARRIVE.TRANS64.RED.A1T0 RZ, [R4+URZ], RZ ;  /* 0x000000ff04ff79a7 */ /* 0x0023e2000810043f */
[----:B------:R-:W-:Y:S01]  /*12760*/  LOP3.LUT R85, R84, R5, RZ, 0xfc, !PT ;  /* 0x0000000554557212 */ /* 0x000fe200078efcff */
[----:B------:R-:W-:Y:S02]  /*12770*/  BSSY B1, `(.L_x_1436) ;  /* 0x000002a000017945 */ /* 0x000fe40003800000 */
[----:B------:R3:W4:Y:S01]  /*12780*/  SHFL.IDX PT, R5, R87, RZ, 0x181f ;  /* 0x00181fff57057589 */ /* 0x00072200000e0000 */
[----:B--2---:R-:W-:-:S03]  /*12790*/  SHF.R.S32.HI R152, RZ, 0x1f, R215 ;  /* 0x0000001fff987819 */ /* 0x004fc600000114d7 */
[----:B-1----:R3:W1:Y:S01]  /*127a0*/  SHFL.IDX PT, R4, R86, RZ, 0x181f ;  /* 0x00181fff56047589 */ /* 0x00266200000e0000 */
        /* <DEDUP_REMOVED lines=11> */
[----:B-1--4-:R-:W-:Y:S02]  /*12860*/  @!P2 IMAD.WIDE R20, R188, 0x2, R4 ;  /* 0x00000002bc14a825 */ /* 0x012fe400078e0204 */
        /* <DEDUP_REMOVED lines=10> */
[CC--:B-1----:R-:W-:Y:S02]  /*12910*/  @!P1 LEA R20, P6, R216.reuse, R4.reuse, 0x1 ;  /* 0x00000004d8149211 */ /* 0x0c2fe400078c08ff */
[----:B------:R-:W-:Y:S02]  /*12920*/  SHF.R.S32.HI R9, RZ, 0x1f, R89 ;  /* 0x0000001fff097819 */ /* 0x000fe40000011459 */
[-C--:B------:R-:W-:Y:S02]  /*12930*/  @!P1 LEA.HI.X R21, R216, R5.reuse, R156, 0x1, P6 ;  /* 0x00000005d8159211 */ /* 0x080fe400030f0c9c */
[-C--:B--2---:R-:W-:Y:S02]  /*12940*/  @!P0 LEA R6, P5, R217, R4.reuse, 0x1 ;  /* 0x00000004d9068211 */ /* 0x084fe400078a08ff */
        /* <DEDUP_REMOVED lines=12> */
.L_x_1437:
[----:B------:R-:W-:Y:S05]  /*12a10*/  BSYNC B1 ;  /* 0x0000000000017941 */ /* 0x000fea0003800000 */
.L_x_1436:
[----:B------:R-:W-:Y:S01]  /*12a20*/  VIADD R3, R3, 0x20 ;  /* 0x0000002003037836 */ /* 0x000fe20000000000 */
[----:B---34-:R2:W3:Y:S04]  /*12a30*/  SHFL.IDX PT, R5, R87, 0x1, 0x181f ;  /* 0x00381f0057057f89 */ /* 0x0184e800000e0000 */
[----:B------:R-:W-:Y:S01]  /*12a40*/  ISETP.GE.AND P0, PT, R3, R82, PT ;  /* 0x000000520300720c */ /* 0x000fe20003f06270 */
[----:B-1----:R2:W1:-:S12]  /*12a50*/  SHFL.IDX PT, R4, R86, 0x1, 0x181f ;  /* 0x00381f0056047f89 */ /* 0x00245800000e0000 */
[----:B--2---:R-:W-:Y:S05]  /*12a60*/  @P0 BRA `(.L_x_1438) ;  /* 0x0000002800440947 */ /* 0x004fea0003800000 */
[-C--:B------:R-:W-:Y:S02]  /*12a70*/  ISETP.GE.AND P5, PT, R219, R0.reuse, PT ;  /* 0x00000000db00720c */ /* 0x080fe40003fa6270 */
[-C--:B------:R-:W-:Y:S02]  /*12a80*/  ISETP.GE.AND P6, PT, R188, R0.reuse, PT ;  /* 0x00000000bc00720c */ /* 0x080fe40003fc6270 */
[-C--:B------:R-:W-:Y:S02]  /*12a90*/  ISETP.GE.AND P4, PT, R218, R0.reuse, PT ;  /* 0x00000000da00720c */ /* 0x080fe40003f86270 */
[-C--:B------:R-:W-:Y:S02]  /*12aa0*/  ISETP.GE.AND P2, PT, R216, R0.reuse, PT ;  /* 0x00000000d800720c */ /* 0x080fe40003f46270 */
[----:B------:R-:W-:Y:S02]  /*12ab0*/  ISETP.GE.AND P3, PT, R217, R0, PT ;  /* 0x00000000d900720c */ /* 0x000fe40003f66270 */
[----:B------:R-:W-:-:S03]  /*12ac0*/  LOP3.LUT P0, RZ, R84, 0x40, RZ, 0xc0, !PT ;  /* 0x0000004054ff7812 */ /* 0x000fc6000780c0ff */
[C---:B-1---5:R-:W-:Y:S02]  /*12ad0*/  @!P5 LEA R8, P1, R219.reuse, R4, 0x1 ;  /* 0x00000004db08d211 */ /* 0x062fe400078208ff */
[----:B---3--:R-:W-:Y:S02]  /*12ae0*/  @!P6 IMAD.WIDE R6, R188, 0x2, R4 ;  /* 0x00000002bc06e825 */ /* 0x008fe400078e0204 */
[----:B------:R-:W-:Y:S02]  /*12af0*/  @!P5 LEA.HI.X R9, R219, R5, R159, 0x1, P1 ;  /* 0x00000005db09d211 */ /* 0x000fe400008f0c9f */
[----:B------:R-:W-:Y:S01]  /*12b00*/  ISETP.GE.AND P1, PT, R215, R0, PT ;  /* 0x00000000d700720c */ /* 0x000fe20003f26270 */
[----:B------:R1:W-:Y:S01]  /*12b10*/  @!P6 ST.E.128 desc[UR40][R6.64], R12 ;  /* 0x0000000c0600e985 */ /* 0x0003e2000c101d28 */
[----:B------:R-:W-:-:S03]  /*12b20*/  SHF.R.S32.HI R0, RZ, 0x1f, R83 ;  /* 0x0000001fff007819 */ /* 0x000fc60000011453 */
[----:B------:R2:W-:Y:S01]  /*12b30*/  @!P5 ST.E.128 desc[UR40][R8.64], R28 ;  /* 0x0000001c0800d985 */ /* 0x0005e2000c101d28 */
[----:B-1----:R-:W-:-:S04]  /*12b40*/  @!P4 LEA R6, P6, R218, R4, 0x1 ;  /* 0x00000004da06c211 */ /* 0x002fc800078c08ff */
[-C--:B------:R-:W-:Y:S02]  /*12b50*/  @!P4 LEA.HI.X R7, R218, R5.reuse, R158, 0x1, P6 ;  /* 0x00000005da07c211 */ /* 0x080fe400030f0c9e */
[CC--:B------:R-:W-:Y:S02]  /*12b60*/  @!P2 LEA R10, P6, R216.reuse, R4.reuse, 0x1 ;  /* 0x00000004d80aa211 */ /* 0x0c0fe400078c08ff */
[CC--:B--2---:R-:W-:Y:S01]  /*12b70*/  @!P3 LEA R8, P5, R217.reuse, R4.reuse, 0x1 ;  /* 0x00000004d908b211 */ /* 0x0c4fe200078a08ff */
        /* <DEDUP_REMOVED lines=18> */
.L_x_1435:
[----:B------:R-:W4:Y:S01]  /*12ca0*/  LDL R10, [R1+0x7c] ;  /* 0x00007c00010a7983 */ /* 0x000f220000100800 */
[----:B-1-3--:R-:W1:Y:S01]  /*12cb0*/  LDC R9, c[0x0][0xce8] ;  /* 0x00033a00ff097b82 */ /* 0x00ae620000000800 */
[----:B------:R-:W-:Y:S01]  /*12cc0*/  ULDC.64 UR4, c[0x0][0xc08] ;  /* 0x0003020000047ab9 */ /* 0x000fe20000000a00 */
[----:B------:R-:W-:Y:S01]  /*12cd0*/  IMAD R11, R212, 0x40, R191 ;  /* 0x00000040d40b7824 */ /* 0x000fe200078e02bf */
[----:B------:R-:W-:Y:S01]  /*12ce0*/  BSSY B1, `(.L_x_1439) ;  /* 0x00000f0000017945 */ /* 0x000fe20003800000 */
[----:B------:R-:W-:Y:S01]  /*12cf0*/  IMAD R3, R5, UR4, RZ ;  /* 0x0000000405037c24 */ /* 0x000fe2000f8e02ff */
[----:B------:R-:W-:Y:S01]  /*12d00*/  SHF.R.S32.HI R21, RZ, 0x1f, R222 ;  /* 0x0000001fff157819 */ /* 0x000fe200000114de */
[C---:B------:R-:W-:Y:S01]  /*12d10*/  IMAD.WIDE.U32 R6, R0.reuse, UR4, RZ ;  /* 0x0000000400067c25 */ /* 0x040fe2000f8e00ff */
[----:B--2---:R-:W-:Y:S02]  /*12d20*/  SHF.R.S32.HI R152, RZ, 0x1f, R223 ;  /* 0x0000001fff987819 */ /* 0x004fe400000114df */
        /* <DEDUP_REMOVED lines=14> */
[----:B-1----:R-:W-:Y:S01]  /*12e10*/  ISETP.NE.AND P0, PT, R9, 0x1, PT ;  /* 0x000000010900780c */ /* 0x002fe20003f05270 */
        /* <DEDUP_REMOVED lines=18> */
[----:B------:R-:W2:Y:S01]  /*12f40*/  @P0 LDC R0, c[0x0][0xcf0] ;  /* 0x00033c00ff000b82 */ /* 0x000ea20000000800 */
        /* <DEDUP_REMOVED lines=36> */
[----:B------:R-:W-:-:S02]  /*13190*/  VIADD R192, R193, 0x40 ;  /* 0x00000040c1c07836 */ /* 0x000fc40000000000 */
[C---:B------:R-:W-:Y:S02]  /*131a0*/  VIADD R197, R193.reuse, 0x38 ;  /* 0x00000038c1c57836 */ /* 0x040fe40000000000 */
[C---:B------:R-:W-:Y:S02]  /*131b0*/  VIADD R199, R193.reuse, 0x30 ;  /* 0x00000030c1c77836 */ /* 0x040fe40000000000 */
[C---:B------:R-:W-:Y:S02]  /*131c0*/  VIADD R201, R193.reuse, 0x28 ;  /* 0x00000028c1c97836 */ /* 0x040fe40000000000 */
[C---:B------:R-:W-:Y:S02]  /*131d0*/  VIADD R203, R193.reuse, 0x20 ;  /* 0x00000020c1cb7836 */ /* 0x040fe40000000000 */
[C---:B------:R-:W-:Y:S02]  /*131e0*/  VIADD R205, R193.reuse, 0x18 ;  /* 0x00000018c1cd7836 */ /* 0x040fe40000000000 */
[----:B------:R-:W-:-:S02]  /*131f0*/  VIADD R210, R193, 0x10 ;  /* 0x00000010c1d27836 */ /* 0x000fc40000000000 */
[----:B------:R-:W-:Y:S02]  /*13200*/  VIADD R213, R193, 0x8 ;  /* 0x00000008c1d57836 */ /* 0x000fe40000000000 */
[----:B----4-:R-:W-:-:S04]  /*13210*/  IMAD R3, R212, 0x40, R10 ;  /* 0x00000040d4037824 */ /* 0x010fc800078e020a */
[----:B-1----:R-:W-:-:S04]  /*13220*/  @P0 IMAD.HI.U32 R8, R3, R8, RZ ;  /* 0x0000000803080227 */ /* 0x002fc800078e00ff */
[----:B------:R-:W-:Y:S01]  /*13230*/  IMAD.MOV.U32 R5, RZ, RZ, R3 ;  /* 0x000000ffff057224 */ /* 0x000fe200078e0003 */
[----:B--2---:R-:W-:-:S05]  /*13240*/  @P0 SHF.R.U32.HI R5, RZ, R0, R8 ;  /* 0x00000000ff050219 */ /* 0x004fca0000011608 */
        /* <DEDUP_REMOVED lines=153> */
.L_x_1440:
[----:B------:R-:W-:Y:S05]  /*13be0*/  BSYNC B1 ;  /* 0x0000000000017941 */ /* 0x000fea0003800000 */
.L_x_1439:
        /* <DEDUP_REMOVED lines=33> */
[C---:B----4-:R-:W-:Y:S01]  /*13e00*/  @!P5 LEA R8, P6, R199.reuse, R24, 0x2 ;  /* 0x00000018c708d211 */ /* 0x050fe200078c10ff */
[----:B------:R1:W-:Y:S01]  /*13e10*/  @!P4 ST.E.64 desc[UR40][R6.64], R46 ;  /* 0x0000002e0600c985 */ /* 0x0003e2000c101b28 */
[----:B------:R-:W-:Y:S02]  /*13e20*/  ISETP.GE.AND P3, PT, R180, UR4, PT ;  /* 0x00000004b4007c0c */ /* 0x000fe4000bf66270 */
[----:B------:R-:W-:-:S02]  /*13e30*/  @!P5 LEA.HI.X R9, R199, R20, R200, 0x2, P6 ;  /* 0x00000014c709d211 */ /* 0x000fc400030f14c8 */
[----:B------:R-:W-:-:S03]  /*13e40*/  ISETP.GE.AND P4, PT, R178, UR4, PT ;  /* 0x00000004b2007c0c */ /* 0x000fc6000bf86270 */
[----:B------:R4:W-:Y:S01]  /*13e50*/  @!P5 ST.E.64 desc[UR40][R8.64], R50 ;  /* 0x000000320800d985 */ /* 0x0009e2000c101b28 */
[CC--:B0-----:R-:W-:Y:S02]  /*13e60*/  @!P0 LEA R4, P6, R197.reuse, R24.reuse, 0x2 ;  /* 0x00000018c5048211 */ /* 0x0c1fe400078c10ff */
[C---:B-1----:R-:W-:Y:S02]  /*13e70*/  @!P1 LEA R6, P5, R192.reuse, R24, 0x2 ;  /* 0x00000018c0069211 */ /* 0x042fe400078a10ff */
        /* <DEDUP_REMOVED lines=24> */
[-C--:B-1----:R-:W-:Y:S01]  /*14000*/  @!P1 LEA R6, P3, R172, R24.reuse, 0x2 ;  /* 0x00000018ac069211 */ /* 0x082fe200078610ff */
        /* <DEDUP_REMOVED lines=70> */
.L_x_1432:
[----:B------:R-:W-:Y:S01]  /*14470*/  ULDC.64 UR6, c[0x0][0xd08] ;  /* 0x0003420000067ab9 */ /* 0x000fe20000000a00 */
[----:B------:R-:W-:Y:S01]  /*14480*/  ULDC.64 UR4, c[0x0][0xd00] ;  /* 0x0003400000047ab9 */ /* 0x000fe20000000a00 */
[----:B------:R-:W-:Y:S01]  /*14490*/  ISETP.NE.U32.AND P1, PT, RZ, UR6, PT ;  /* 0x00000006ff007c0c */ /* 0x000fe2000bf25070 */
[----:B------:R-:W-:Y:S01]  /*144a0*/  IMAD.MOV.U32 R3, RZ, RZ, RZ ;  /* 0x000000ffff037224 */ /* 0x000fe200078e00ff */
[----:B------:R-:W-:Y:S02]  /*144b0*/  ISETP.NE.U32.AND P0, PT, RZ, UR4, PT ;  /* 0x00000004ff007c0c */ /* 0x000fe4000bf05070 */
[----:B------:R-:W-:Y:S02]  /*144c0*/  ISETP.NE.AND.EX P1, PT, RZ, UR7, PT, P1 ;  /* 0x00000007ff007c0c */ /* 0x000fe4000bf25310 */
[----:B-1----:R-:W-:Y:S02]  /*144d0*/  IADD3 R4, P2, R213, UR4, RZ ;  /* 0x00000004d5047c10 */ /* 0x002fe4000ff5e0ff */
        /* <DEDUP_REMOVED lines=9> */
[----:B------:R-:W3:-:S12]  /*14570*/  S2R R8, SR_TID.X ;  /* 0x0000000000087919 */ /* 0x000ed80000002100 */
[----:B------:R-:W4:Y:S01]  /*14580*/  @!P2 LDC R211, c[0x0][0xbd4] ;  /* 0x0002f500ffd3ab82 */ /* 0x000f220000000800 */
[----:B---3--:R-:W-:Y:S01]  /*14590*/  VIADD R30, R8, 0xffffff80 ;  /* 0xffffff80081e7836 */ /* 0x008fe20000000000 */
[----:B----4-:R-:W-:-:S04]  /*145a0*/  ISETP.GT.AND P2, PT, R211, 0x1, PT ;  /* 0x00000001d300780c */ /* 0x010fc80003f44270 */
[----:B------:R-:W-:Y:S01]  /*145b0*/  ISETP.GT.AND P3, PT, R30, 0x3f, PT ;  /* 0x0000003f1e00780c */ /* 0x000fe20003f64270 */
[----:B-1----:R-:W-:-:S12]  /*145c0*/  @P1 BRA `(.L_x_1441) ;  /* 0x0000000000101947 */ /* 0x002fd80003800000 */
[----:B------:R-:W-:Y:S05]  /*145d0*/  @!P0 BRA `(.L_x_1441) ;  /* 0x00000000000c8947 */ /* 0x000fea0003800000 */
[----:B------:R-:W3:Y:S04]  /*145e0*/  LDG.E R7, desc[UR40][R4.64] ;  /* 0x0000002804077981 */ /* 0x000ee8000c1e1900 */
[----:B-----5:R-:W3:Y:S02]  /*145f0*/  LDG.E R0, desc[UR40][R4.64+0x4] ;  /* 0x0000042804007981 */ /* 0x020ee4000c1e1900 */
[----:B---3--:R-:W-:-:S07]  /*14600*/  IMAD.IADD R0, R0, 0x1, -R7 ;  /* 0x0000000100007824 */ /* 0x008fce00078e0a07 */
.L_x_1441:
[----:B------:R-:W3:Y:S01]  /*14610*/  LDL.LU R4, [R1+0x3c] ;  /* 0x00003c0001047983 */ /* 0x000ee20000300800 */
[----:B------:R-:W-:Y:S01]  /*14620*/  BSSY B1, `(.L_x_1442) ;  /* 0x0000037000017945 */ /* 0x000fe20003800000 */
[----:B------:R-:W-:Y:S02]  /*14630*/  SEL R27, R210, RZ, !P0 ;  /* 0x000000ffd21b7207 */ /* 0x000fe40004000000 */
[----:B-----5:R-:W-:Y:S02]  /*14640*/  SHF.R.S32.HI R26, RZ, 0x1f, R3 ;  /* 0x0000001fff1a7819 */ /* 0x020fe40000011403 */
[----:B---3--:R-:W-:Y:S01]  /*14650*/  SEL R28, R4, RZ, !P0 ;  /* 0x000000ff041c7207 */ /* 0x008fe20004000000 */
[----:B------:R-:W-:Y:S06]  /*14660*/  @P3 BRA `(.L_x_1443) ;  /* 0x0000000000c83947 */ /* 0x000fec0003800000 */
[----:B------:R-:W1:Y:S01]  /*14670*/  S2R R5, SR_TID.X ;  /* 0x0000000000057919 */ /* 0x000e620000002100 */
[----:B------:R-:W3:Y:S01]  /*14680*/  LDC R31, c[0x0][0xce8] ;  /* 0x00033a00ff1f7b82 */ /* 0x000ee20000000800 */
[----:B-1----:R-:W-:Y:S02]  /*14690*/  IMAD R4, R212, 0x40, R5 ;  /* 0x00000040d4047824 */ /* 0x002fe400078e0205 */
[----:B---3--:R-:W-:Y:S02]  /*146a0*/  IMAD R5, R0, R31, RZ ;  /* 0x0000001f00057224 */ /* 0x008fe400078e02ff */
[----:B------:R-:W-:-:S05]  /*146b0*/  VIADD R29, R4, 0xffffff80 ;  /* 0xffffff80041d7836 */ /* 0x000fca0000000000 */
[----:B------:R-:W-:-:S13]  /*146c0*/  ISETP.GE.AND P0, PT, R29, R5, PT ;  /* 0x000000051d00720c */ /* 0x000fda0003f06270 */
[----:B------:R-:W-:Y:S05]  /*146d0*/  @P0 BRA `(.L_x_1443) ;  /* 0x0000000000ac0947 */ /* 0x000fea0003800000 */
[----:B------:R-:W-:Y:S01]  /*146e0*/  IMAD.MOV.U32 R24, RZ, RZ, 0xab8 ;  /* 0x00000ab8ff187424 */ /* 0x000fe200078e00ff */
[----:B------:R-:W-:Y:S01]  /*146f0*/  ISETP.GT.AND P0, PT, R211, 0x1, PT ;  /* 0x00000001d300780c */ /* 0x000fe20003f04270 */
[----:B------:R-:W1:Y:S01]  /*14700*/  LDC.64 R4, c[0x0][0xca8] ;  /* 0x00032a00ff047b82 */ /* 0x000e620000000a00 */
        /* <DEDUP_REMOVED lines=8> */
[----:B------:R-:W2:Y:S08]  /*14790*/  @P1 LDC R20, c[0x0][0xcec] ;  /* 0x00033b00ff141b82 */ /* 0x000eb00000000800 */
[----:B------:R-:W5:Y:S01]  /*147a0*/  @P1 LDC R33, c[0x0][0xcf0] ;  /* 0x00033c00ff211b82 */ /* 0x000f620000000800 */
[----:B---3--:R-:W-:-:S07]  /*147b0*/  IMAD R11, R11, R27, RZ ;  /* 0x0000001b0b0b7224 */ /* 0x008fce00078e02ff */
[----:B-1----:R-:W1:Y:S01]  /*147c0*/  @!P0 LDC R4, c[0x0][0xc50] ;  /* 0x00031400ff048b82 */ /* 0x002e620000000800 */
[----:B------:R-:W-:-:S04]  /*147d0*/  IMAD.WIDE.U32 R14, R10, R27, RZ ;  /* 0x0000001b0a0e7225 */ /* 0x000fc800078e00ff */
[----:B------:R-:W-:Y:S02]  /*147e0*/  IMAD R11, R10, R28, R11 ;  /* 0x0000001c0a0b7224 */ /* 0x000fe400078e020b */
[----:B--2---:R-:W-:Y:S01]  /*147f0*/  @P1 IMAD.HI.U32 R20, R29, R20, RZ ;  /* 0x000000141d141227 */ /* 0x004fe200078e00ff */
[----:B------:R-:W2:Y:S03]  /*14800*/  @!P0 LDC R5, c[0x0][0xc54] ;  /* 0x00031500ff058b82 */ /* 0x000ea60000000800 */
        /* <DEDUP_REMOVED lines=19> */
[----:B-1----:R-:W-:-:S03]  /*14940*/  LEA R4, P0, R8, R4, 0x2 ;  /* 0x0000000408047211 */ /* 0x002fc600078010ff */
[----:B------:R-:W-:Y:S02]  /*14950*/  IMAD.IADD R6, R9, 0x1, R7 ;  /* 0x0000000109067824 */ /* 0x000fe400078e0207 */
[----:B------:R-:W-:-:S03]  /*14960*/  IMAD.MOV.U32 R7, RZ, RZ, -0x800000 ;  /* 0xff800000ff077424 */ /* 0x000fc600078e00ff */
[----:B--2---:R-:W-:-:S05]  /*14970*/  LEA.HI.X R5, R8, R5, R6, 0x2, P0 ;  /* 0x0000000508057211 */ /* 0x004fca00000f1406 */
[----:B------:R1:W-:Y:S02]  /*14980*/  STG.E desc[UR40][R4.64], R7 ;  /* 0x0000000704007986 */ /* 0x0003e4000c101928 */
.L_x_1443:
[----:B------:R-:W-:Y:S05]  /*14990*/  BSYNC B1 ;  /* 0x0000000000017941 */ /* 0x000fea0003800000 */
.L_x_1442:
[----:B------:R-:W-:Y:S05]  /*149a0*/  @P2 BRA `(.L_x_1438) ;  /* 0x0000000800742947 */ /* 0x000fea0003800000 */
[----:B------:R-:W3:Y:S01]  /*149b0*/  LDC R9, c[0x0][0xce8] ;  /* 0x00033a00ff097b82 */ /* 0x000ee20000000800 */
[----:B------:R-:W-:Y:S01]  /*149c0*/  ULDC.64 UR4, c[0x0][0xba0] ;  /* 0x0002e80000047ab9 */ /* 0x000fe20000000a00 */
[----:B-1----:R-:W-:Y:S01]  /*149d0*/  SHF.R.S32.HI R7, RZ, 0x1f, R30 ;  /* 0x0000001fff077819 */ /* 0x002fe2000001141e */
[----:B------:R-:W-:Y:S01]  /*149e0*/  IMAD R6, R26, UR4, RZ ;  /* 0x000000041a067c24 */ /* 0x000fe2000f8e02ff */
[----:B------:R-:W-:Y:S01]  /*149f0*/  BSSY B1, `(.L_x_1444) ;  /* 0x0000074000017945 */ /* 0x000fe20003800000 */
[----:B------:R-:W-:Y:S01]  /*14a00*/  IMAD.WIDE.U32 R4, R3, UR4, RZ ;  /* 0x0000000403047c25 */ /* 0x000fe2000f8e00ff */
[----:B------:R-:W-:Y:S02]  /*14a10*/  LEA.HI R7, R7, R30, RZ, 0x3 ;  /* 0x0000001e07077211 */ /* 0x000fe400078f18ff */
[----:B------:R-:W1:Y:S01]  /*14a20*/  LDC R21, c[0x0][0xbc8] ;  /* 0x0002f200ff157b82 */ /* 0x000e620000000800 */
        /* <DEDUP_REMOVED lines=22> */
[-C--:B-1----:R-:W-:Y:S01]  /*14b90*/  ISETP.GE.AND P1, PT, R219, R21.reuse, PT ;  /* 0x00000015db00720c */ /* 0x082fe20003f26270 */
[----:B------:R-:W-:Y:S01]  /*14ba0*/  IMAD.WIDE.U32 R4, R27, UR4, R4 ;  /* 0x000000041b047c25 */ /* 0x000fe2000f8e0004 */
[----:B------:R-:W-:-:S02]  /*14bb0*/  ISETP.GE.AND P2, PT, R188, R21, PT ;  /* 0x00000015bc00720c */ /* 0x000fc40003f46270 */
[----:B------:R-:W-:Y:S01]  /*14bc0*/  SHF.R.S32.HI R28, RZ, 0x1f, R29 ;  /* 0x0000001fff1c7819 */ /* 0x000fe2000001141d */
[----:B------:R-:W1:Y:S01]  /*14bd0*/  @P0 LDC R11, c[0x0][0xcec] ;  /* 0x00033b00ff0b0b82 */ /* 0x000e620000000800 */
        /* <DEDUP_REMOVED lines=8> */
[----:B-1----:R-:W-:-:S05]  /*14c60*/  @P0 IMAD.HI.U32 R6, R8, R11, RZ ;  /* 0x0000000b08060227 */ /* 0x002fca00078e00ff */
        /* <DEDUP_REMOVED lines=76> */
.L_x_1445:
[----:B------:R-:W-:Y:S05]  /*15130*/  BSYNC B1 ;  /* 0x0000000000017941 */ /* 0x000fea0003800000 */
.L_x_1444:
        /* <DEDUP_REMOVED lines=28> */
[-C--:B-1----:R-:W-:Y:S01]  /*15300*/  @P4 LEA R20, P6, R29, R4.reuse, 0x1 ;  /* 0x000000041d144211 */ /* 0x082fe200078c08ff */
[----:B------:R4:W-:Y:S01]  /*15310*/  @!P3 ST.E.128 desc[UR40][R6.64], RZ ;  /* 0x000000ff0600b985 */ /* 0x0009e2000c101d28 */
[----:B------:R-:W-:-:S02]  /*15320*/  @!P5 LEA R4, P0, R215, R4, 0x1 ;  /* 0x00000004d704d211 */ /* 0x000fc400078008ff */
[-C--:B------:R-:W-:Y:S02]  /*15330*/  @P4 LEA.HI.X R21, R29, R5.reuse, R28, 0x1, P6 ;  /* 0x000000051d154211 */ /* 0x080fe400030f0c1c */
[----:B------:R-:W-:-:S05]  /*15340*/  @!P5 LEA.HI.X R5, R215, R5, R32, 0x1, P0 ;  /* 0x00000005d705d211 */ /* 0x000fca00000f0c20 */
[----:B------:R4:W-:Y:S04]  /*15350*/  @!P5 ST.E.128 desc[UR40][R4.64], RZ ;  /* 0x000000ff0400d985 */ /* 0x0009e8000c101d28 */
[----:B------:R4:W-:Y:S04]  /*15360*/  @P2 ST.E.128 desc[UR40][R14.64], RZ ;  /* 0x000000ff0e002985 */ /* 0x0009e8000c101d28 */
[----:B------:R4:W-:Y:S02]  /*15370*/  @P4 ST.E.128 desc[UR40][R20.64], RZ ;  /* 0x000000ff14004985 */ /* 0x0009e4000c101d28 */
.L_x_1438:
[----:B------:R-:W-:Y:S05]  /*15380*/  BSYNC B0 ;  /* 0x0000000000007941 */ /* 0x000fea0003800000 */
.L_x_1431:
[----:B------:R-:W-:Y:S02]  /*15390*/  ULDC UR4, c[0x0][0xd3c] ;  /* 0x00034f0000047ab9 */ /* 0x000fe40000000800 */
[----:B--2---:R-:W-:-:S13]  /*153a0*/  ISETP.GE.AND P0, PT, R155, UR4, PT ;  /* 0x000000049b007c0c */ /* 0x004fda000bf06270 */
[----:B------:R-:W-:Y:S05]  /*153b0*/  @!P0 BRA `(.L_x_1446) ;  /* 0xfffffec000948947 */ /* 0x000fea000383ffff */
[----:B------:R-:W-:Y:S05]  /*153c0*/  BRA `(.L_x_1324) ;  /* 0x000000a0005c7947 */ /* 0x000fea0003800000 */
.L_x_1322:
[----:B------:R-:W-:-:S08]  /*153d0*/  NOP ;  /* 0x0000000000007918 */ /* 0x000fd00000000000 */
[----:B------:R-:W0:-:S00]  /*153e0*/  USETMAXREG.DEALLOC.CTAPOOL 0x18 ;  /* 0x00000018000079c8 */ /* 0x000e0000080e0500 */
        /* <DEDUP_REMOVED lines=18> */
.L_x_1447:
        /* <DEDUP_REMOVED lines=43> */
.L_x_1451:
        /* <DEDUP_REMOVED lines=38> */
.L_x_1449:
        /* <DEDUP_REMOVED lines=20> */
.L_x_1452:
        /* <DEDUP_REMOVED lines=54> */
.L_x_1450:
[----:B------:R-:W-:Y:S01]  /*15ec0*/  IMAD.U32 R2, RZ, RZ, UR6 ;  /* 0x00000006ff027e24 */ /* 0x000fe2000f8e00ff */
[----:B------:R0:W-:Y:S04]  /*15ed0*/  STL [R1+0x4], RZ ;  /* 0x000004ff01007387 */ /* 0x0001e80000100800 */
[----:B------:R0:W-:Y:S04]  /*15ee0*/  STL [R1+0x8], RZ ;  /* 0x000008ff01007387 */ /* 0x0001e80000100800 */
[----:B------:R0:W-:Y:S02]  /*15ef0*/  STL [R1], R2 ;  /* 0x0000000201007387 */ /* 0x0001e40000100800 */
.L_x_1453:
[----:B------:R-:W2:Y:S04]  /*15f00*/  LDL R8, [R1] ;  /* 0x0000000001087983 */ /* 0x000ea80000100800 */
[----:B------:R-:W2:Y:S04]  /*15f10*/  LDL R9, [R1+0x4] ;  /* 0x0000040001097983 */ /* 0x000ea80000100800 */
[----:B------:R-:W2:Y:S04]  /*15f20*/  LDL R10, [R1+0x8] ;  /* 0x00000800010a7983 */ /* 0x000ea80000100800 */
[----:B------:R-:W2:Y:S01]  /*15f30*/  LDL R11, [R1+0xc] ;  /* 0x00000c00010b7983 */ /* 0x000ea20000100800 */
[----:B------:R-:W-:-:S13]  /*15f40*/  ISETP.NE.AND P0, PT, R0, RZ, PT ;  /* 0x000000ff0000720c */ /* 0x000fda0003f05270 */
[----:B-1----:R-:W1:Y:S01]  /*15f50*/  @!P0 S2R R3, SR_CgaCtaId ;  /* 0x0000000000038919 */ /* 0x002e620000008800 */
[----:B------:R-:W-:-:S04]  /*15f60*/  @!P0 MOV R0, 0x400 ;  /* 0x0000040000008802 */ /* 0x000fc80000000f00 */
[----:B-1----:R-:W-:-:S05]  /*15f70*/  @!P0 LEA R0, R3, R0, 0x18 ;  /* 0x0000000003008211 */ /* 0x002fca00078ec0ff */
[----:B--2---:R2:W-:Y:S01]  /*15f80*/  @!P0 STS.128 [R0+0x388d0], R8 ;  /* 0x0388d00800008388 */ /* 0x0045e20000000c00 */
[----:B------:R-:W-:Y:S06]  /*15f90*/  BAR.ARV 0x5, 0x180 ;  /* 0x0146000000007b1d */ /* 0x000fec0000002000 */
.L_x_1448:
        /* <DEDUP_REMOVED lines=15> */
[----:B0-----:R-:W-:Y:S01]  /*16090*/  IMAD.SHL.U32 R2, R4, 0x8, RZ ;  /* 0x0000000804027824 */ /* 0x001fe200078e00ff */
[----:B------:R-:W-:Y:S01]  /*160a0*/  LOP3.LUT R0, R0, 0x38, RZ, 0xc0, !PT ;  /* 0x0000003800007812 */ /* 0x000fe200078ec0ff */
[----:B------:R-:W-:Y:S01]  /*160b0*/  ULDC.64 UR38, c[0x0][0x198] ;  /* 0x0000660000267ab9 */ /* 0x000fe20000000a00 */
[----:B------:R-:W-:Y:S01]  /*160c0*/  LOP3.LUT R3, R3, 0x38, R6, 0x78, !PT ;  /* 0x0000003803037812 */ /* 0x000fe200078e7806 */
[----:B------:R-:W-:Y:S01]  /*160d0*/  IMAD.SHL.U32 R6, R6, 0x10, RZ ;  /* 0x0000001006067824 */ /* 0x000fe200078e00ff */
[----:B------:R-:W-:-:S02]  /*160e0*/  ULDC UR36, c[0x0][0xc] ;  /* 0x0000030000247ab9 */ /* 0x000fc40000000800 */
        /* <DEDUP_REMOVED lines=11> */
[----:B------:R-:W-:Y:S01]  /*161a0*/  STL [R1+0x20], R2 ;  /* 0x0000200201007387 */ /* 0x000fe20000100800 */
[----:B0-----:R-:W-:-:S03]  /*161b0*/  LOP3.LUT R3, R0, 0x80, RZ, 0xfc, !PT ;  /* 0x0000008000037812 */ /* 0x001fc600078efcff */
[----:B------:R-:W-:Y:S01]  /*161c0*/  STL [R1+0x10], RZ ;  /* 0x000010ff01007387 */ /* 0x000fe20000100800 */
[----:B------:R-:W-:-:S03]  /*161d0*/  LOP3.LUT R3, R0, 0x140, RZ, 0xfc, !PT ;  /* 0x0000014000037812 */ /* 0x000fc600078efcff */
[----:B------:R0:W-:Y:S02]  /*161e0*/  STL [R1+0x1c], R2 ;  /* 0x00001c0201007387 */ /* 0x0001e40000100800 */
[C---:B0-----:R-:W-:Y:S02]  /*161f0*/  LOP3.LUT R2, R0.reuse, 0xc0, RZ, 0xfc, !PT ;  /* 0x000000c000027812 */ /* 0x041fe400078efcff */
[C---:B------:R-:W-:Y:S02]  /*16200*/  LOP3.LUT R2, R0.reuse, 0x180, RZ, 0xfc, !PT ;  /* 0x0000018000027812 */ /* 0x040fe400078efcff */
[----:B------:R-:W-:-:S07]  /*16210*/  LOP3.LUT R0, R0, 0x1c0, RZ, 0xfc, !PT ;  /* 0x000001c000007812 */ /* 0x000fce00078efcff */
.L_x_1626:
[----:B------:R-:W2:Y:S01]  /*16220*/  LDL R0, [R1+0xc] ;  /* 0x00000c0001007983 */ /* 0x000ea20000100800 */
[----:B------:R-:W2:Y:S01]  /*16230*/  LDC.64 R2, c[0x0][0xd88] ;  /* 0x00036200ff027b82 */ /* 0x000ea20000000a00 */
[----:B------:R-:W-:Y:S05]  /*16240*/  YIELD ;  /* 0x0000000000007946 */ /* 0x000fea0003800000 */
[----:B------:R-:W-:Y:S01]  /*16250*/  ULDC.64 UR4, c[0x0][0xb20] ;  /* 0x0002c80000047ab9 */ /* 0x000fe20000000a00 */
[----:B-1----:R-:W-:Y:S02]  /*16260*/  CS2R R8, SRZ ;  /* 0x0000000000087805 */ /* 0x002fe4000001ff00 */
[----:B------:R-:W-:Y:S01]  /*16270*/  ISETP.NE.U32.AND P0, PT, RZ, UR4, PT ;  /* 0x00000004ff007c0c */ /* 0x000fe2000bf05070 */
[----:B------:R-:W-:Y:S01]  /*16280*/  ULDC.64 UR10, c[0x0][0xb10] ;  /* 0x0002c400000a7ab9 */ /* 0x000fe20000000a00 */
[----:B------:R-:W-:Y:S01]  /*16290*/  ULDC.64 UR8, c[0x0][0xb08] ;  /* 0x0002c20000087ab9 */ /* 0x000fe20000000a00 */
[----:B------:R-:W-:Y:S01]  /*162a0*/  ULDC.64 UR6, c[0x0][0xb00] ;  /* 0x0002c00000067ab9 */ /* 0x000fe20000000a00 */
[----:B--2---:R-:W-:-:S05]  /*162b0*/  IMAD.WIDE R2, R0, 0x4, R2 ;  /* 0x0000000400027825 */ /* 0x004fca00078e0202 */
[----:B------:R-:W2:Y:S01]  /*162c0*/  LDG.E R13, desc[UR40][R2.64] ;  /* 0x00000028020d7981 */ /* 0x000ea2000c1e1900 */
[----:B------:R-:W-:Y:S01]  /*162d0*/  ISETP.NE.AND.EX P0, PT, RZ, UR5, PT, P0 ;  /* 0x00000005ff007c0c */ /* 0x000fe2000bf05300 */
[----:B------:R-:W-:Y:S01]  /*162e0*/  IMAD.MOV.U32 R0, RZ, RZ, RZ ;  /* 0x000000ffff007224 */ /* 0x000fe200078e00ff */
[----:B0-2---:R-:W-:Y:S01]  /*162f0*/  SHF.R.S32.HI R4, RZ, 0x1f, R13 ;  /* 0x0000001fff047819 */ /* 0x005fe2000001140d */
[----:B------:R-:W-:-:S10]  /*16300*/  IMAD.SHL.U32 R17, R13, 0x4, RZ ;  /* 0x000000040d117824 */ /* 0x000fd400078e00ff */
[C---:B------:R-:W-:Y:S01]  /*16310*/  @P0 LEA R2, P1, R13.reuse, UR4, 0x2 ;  /* 0x000000040d020c11 */ /* 0x040fe2000f8210ff */
[----:B------:R-:W-:Y:S03]  /*16320*/  STL [R1+0x30], R13 ;  /* 0x0000300d01007387 */ /* 0x000fe60000100800 */
[C-C-:B------:R-:W-:Y:S01]  /*16330*/  @P0 LEA.HI.X R3, R13.reuse, UR5, R4.reuse, 0x2, P1 ;  /* 0x000000050d030c11 */ /* 0x140fe200088f1404 */
[----:B------:R-:W-:Y:S01]  /*16340*/  ULDC.64 UR4, c[0x0][0xaf8] ;  /* 0x0002be0000047ab9 */ /* 0x000fe20000000a00 */
[----:B---3--:R-:W-:Y:S01]  /*16350*/  SHF.L.U64.HI R14, R13, 0x2, R4 ;  /* 0x000000020d0e7819 */ /* 0x008fe20000010204 */
        /* <DEDUP_REMOVED lines=8> */
[----:B------:R-:W-:Y:S02]  /*163e0*/  ISETP.NE.U32.AND P2, PT, RZ, UR8, PT ;  /* 0x00000008ff007c0c */ /* 0x000fe4000bf45070 */
[C---:B------:R-:W-:Y:S02]  /*163f0*/  IADD3 R6, P5, R17.reuse, UR6, RZ ;  /* 0x0000000611067c10 */ /* 0x040fe4000ffbe0ff */
[----:B-1----:R-:W-:-:S02]  /*16400*/  IADD3 R2, P4, R17, UR4, RZ ;  /* 0x0000000411027c10 */ /* 0x002fc4000ff9e0ff */
[----:B------:R-:W-:Y:S02]  /*16410*/  ISETP.NE.AND.EX P3, PT, RZ, UR11, PT, P3 ;  /* 0x0000000bff007c0c */ /* 0x000fe4000bf65330 */
[C---:B------:R-:W-:Y:S02]  /*16420*/  IADD3.X R3, R14.reuse, UR5, RZ, P4, !PT ;  /* 0x000000050e037c10 */ /* 0x040fe4000a7fe4ff */
[----:B0-----:R-:W-:Y:S02]  /*16430*/  IADD3 R4, P4, R17, UR8, RZ ;  /* 0x0000000811047c10 */ /* 0x001fe4000ff9e0ff */
        /* <DEDUP_REMOVED lines=30> */
.L_x_1455:
        /* <DEDUP_REMOVED lines=17> */
.L_x_1456:
[----:B------:R-:W-:Y:S05]  /*16730*/  @!P0 BRA `(.L_x_1457) ;  /* 0x00000000000c8947 */ /* 0x000fea0003800000 */
[----:B------:R-:W2:Y:S04]  /*16740*/  LDG.E R8, desc[UR40][R6.64] ;  /* 0x0000002806087981 */ /* 0x000ea8000c1e1900 */
[----:B------:R-:W2:Y:S02]  /*16750*/  LDG.E R6, desc[UR40][R6.64+0x4] ;  /* 0x0000042806067981 */ /* 0x000ea4000c1e1900 */
[----:B--2---:R-:W-:-:S07]  /*16760*/  IMAD.IADD R8, R6, 0x1, -R8 ;  /* 0x0000000106087824 */ /* 0x004fce00078e0a08 */
.L_x_1457:
[----:B-----5:R-:W-:Y:S02]  /*16770*/  IMAD.IADD R6, R8, 0x1, -R0 ;  /* 0x0000000108067824 */ /* 0x020fe400078e0a00 */
[----:B------:R-:W2:Y:S04]  /*16780*/  @P2 LDG.E R0, desc[UR40][R4.64] ;  /* 0x0000002804002981 */ /* 0x000ea8000c1e1900 */
[----:B------:R-:W2:Y:S01]  /*16790*/  @P2 LDG.E R4, desc[UR40][R4.64+0x4] ;  /* 0x0000042804042981 */ /* 0x000ea2000c1e1900 */
[----:B------:R-:W-:Y:S01]  /*167a0*/  LOP3.LUT R14, R10, 0xff, RZ, 0xc0, !PT ;  /* 0x000000ff0a0e7812 */ /* 0x000fe200078ec0ff */
[----:B------:R-:W-:Y:S01]  /*167b0*/  BSSY B0, `(.L_x_1458) ;  /* 0x000002a000007945 */ /* 0x000fe20003800000 */
[----:B------:R-:W-:-:S03]  /*167c0*/  SHF.R.U32.HI R10, RZ, 0x10, R10 ;  /* 0x00000010ff0a7819 */ /* 0x000fc6000001160a */
[----:B------:R3:W-:Y:S01]  /*167d0*/  STL [R1+0x70], R14 ;  /* 0x0000700e01007387 */ /* 0x0007e20000100800 */
[----:B--2---:R-:W-:-:S04]  /*167e0*/  @P2 IMAD.IADD R11, R4, 0x1, -R0 ;  /* 0x00000001040b2824 */ /* 0x004fc800078e0a00 */
[----:B01----:R-:W-:-:S04]  /*167f0*/  IMAD.IADD R2, R6, 0x1, R11 ;  /* 0x0000000106027824 */ /* 0x003fc800078e020b */
[C---:B------:R-:W-:Y:S01]  /*16800*/  VIADD R0, R2.reuse, 0x3f ;  /* 0x0000003f02007836 */ /* 0x040fe20000000000 */
[----:B------:R-:W-:-:S04]  /*16810*/  ISETP.GE.AND P1, PT, R2, 0x1, PT ;  /* 0x000000010200780c */ /* 0x000fc80003f26270 */
[----:B------:R-:W-:-:S04]  /*16820*/  SHF.R.S32.HI R2, RZ, 0x1f, R0 ;  /* 0x0000001fff027819 */ /* 0x000fc80000011400 */
[----:B------:R-:W-:-:S04]  /*16830*/  LEA.HI R0, R2, R0, RZ, 0x6 ;  /* 0x0000000002007211 */ /* 0x000fc800078f30ff */
[----:B------:R-:W-:Y:S01]  /*16840*/  SHF.R.S32.HI R12, RZ, 0x6, R0 ;  /* 0x00000006ff0c7819 */ /* 0x000fe20000011400 */
[----:B------:R-:W-:-:S04]  /*16850*/  IMAD.MOV.U32 R0, RZ, RZ, RZ ;  /* 0x000000ffff007224 */ /* 0x000fc800078e00ff */
[----:B------:R3:W-:Y:S01]  /*16860*/  STL [R1+0x40], R12 ;  /* 0x0000400c01007387 */ /* 0x0007e20000100800 */
[----:B------:R-:W-:Y:S05]  /*16870*/  @!P1 BRA `(.L_x_1459) ;  /* 0x0000000000749947 */ /* 0x000fea0003800000 */
[----:B------:R-:W-:Y:S01]  /*16880*/  ISETP.NE.AND P0, PT, R10, RZ, PT ;  /* 0x000000ff0a00720c */ /* 0x000fe20003f05270 */
[----:B------:R-:W-:-:S03]  /*16890*/  ULDC UR4, c[0x0][0xae8] ;  /* 0x0002ba0000047ab9 */ /* 0x000fc60000000800 */
[----:B------:R-:W-:-:S04]  /*168a0*/  SEL R2, R10, UR4, P0 ;  /* 0x000000040a027c07 */ /* 0x000fc80008000000 */
[----:B------:R-:W-:Y:S02]  /*168b0*/  IABS R3, R2 ;  /* 0x0000000200037213 */ /* 0x000fe40000000000 */
[----:B------:R-:W-:Y:S02]  /*168c0*/  IADD3 R0, R2, -0x1, R12 ;  /* 0xffffffff02007810 */ /* 0x000fe40007ffe00c */
[----:B------:R-:W0:Y:S08]  /*168d0*/  I2F.RP R4, R3 ;  /* 0x0000000300047306 */ /* 0x000e300000209400 */
[----:B0-----:R-:W0:Y:S02]  /*168e0*/  MUFU.RCP R4, R4 ;  /* 0x0000000400047308 */ /* 0x001e240000001000 */
[----:B0-----:R-:W-:-:S06]  /*168f0*/  VIADD R4, R4, 0xffffffe ;  /* 0x0ffffffe04047836 */ /* 0x001fcc0000000000 */
[----:B------:R0:W1:Y:S02]  /*16900*/  F2I.FTZ.U32.TRUNC.NTZ R5, R4 ;  /* 0x0000000400057305 */ /* 0x000064000021f000 */
[----:B0-----:R-:W-:-:S04]  /*16910*/  LOP3.LUT R4, R0, R2, RZ, 0x3c, !PT ;  /* 0x0000000200047212 */ /* 0x001fc800078e3cff */
[----:B------:R-:W-:Y:S01]  /*16920*/  ISETP.GE.AND P4, PT, R4, RZ, PT ;  /* 0x000000ff0400720c */ /* 0x000fe20003f86270 */
[----:B-1----:R-:W-:-:S04]  /*16930*/  IMAD.MOV R4, RZ, RZ, -R5 ;  /* 0x000000ffff047224 */ /* 0x002fc800078e0a05 */
[----:B------:R-:W-:Y:S02]  /*16940*/  IMAD R7, R4, R3, RZ ;  /* 0x0000000304077224 */ /* 0x000fe400078e02ff */
[----:B------:R-:W-:-:S04]  /*16950*/  IMAD.MOV.U32 R4, RZ, RZ, RZ ;  /* 0x000000ffff047224 */ /* 0x000fc800078e00ff */
[----:B------:R-:W-:Y:S01]  /*16960*/  IMAD.HI.U32 R7, R5, R7, R4 ;  /* 0x0000000705077227 */ /* 0x000fe200078e0004 */
[----:B------:R-:W-:Y:S02]  /*16970*/  IABS R4, R0 ;  /* 0x0000000000047213 */ /* 0x000fe40000000000 */
[----:B------:R-:W-:-:S05]  /*16980*/  IABS R0, R2 ;  /* 0x0000000200007213 */ /* 0x000fca0000000000 */
        /* <DEDUP_REMOVED lines=12> */
.L_x_1459:
[----:B------:R-:W-:Y:S05]  /*16a50*/  BSYNC B0 ;  /* 0x0000000000007941 */ /* 0x000fea0003800000 */
.L_x_1458:
[-C--:B------:R-:W-:Y:S01]  /*16a60*/  IMAD R2, R14, R0.reuse, RZ ;  /* 0x000000000e027224 */ /* 0x080fe200078e02ff */
[----:B------:R-:W-:Y:S04]  /*16a70*/  BSSY B0, `(.L_x_1460) ;  /* 0x00001b8000007945 */ /* 0x000fe80003800000 */
[C---:B------:R-:W-:Y:S01]  /*16a80*/  VIADDMNMX R0, R2.reuse, R0, R12, PT ;  /* 0x0000000002007246 */ /* 0x040fe2000380010c */
[----:B------:R-:W-:-:S04]  /*16a90*/  IMAD R2, R2, 0x40, -R6 ;  /* 0x0000004002027824 */ /* 0x000fc800078e0a06 */
[----:B------:R-:W-:Y:S01]  /*16aa0*/  IMAD R6, R0, 0x40, -R6 ;  /* 0x0000004000067824 */ /* 0x000fe200078e0a06 */
[----:B------:R-:W-:-:S04]  /*16ab0*/  VIMNMX R2, RZ, R2, !PT ;  /* 0x00000002ff027248 */ /* 0x000fc80007fe0100 */
        /* <DEDUP_REMOVED lines=14> */
[----:B------:R-:W0:Y:S02]  /*16ba0*/  S2R R3, SR_TID.X ;  /* 0x0000000000037919 */ /* 0x000e240000002100 */
[----:B0-----:R-:W-:-:S04]  /*16bb0*/  SHF.R.U32.HI R3, RZ, 0x5, R3 ;  /* 0x00000005ff037819 */ /* 0x001fc80000011603 */
[----:B------:R-:W-:-:S05]  /*16bc0*/  LOP3.LUT R3, R3, 0x3, RZ, 0xc0, !PT ;  /* 0x0000000303037812 */ /* 0x000fca00078ec0ff */
[----:B---3--:R0:W1:Y:S02]  /*16bd0*/  SHFL.IDX PT, R14, R3, RZ, 0x1f ;  /* 0x00001fff030e7589 */ /* 0x00806400000e0000 */
.L_x_1658:
[----:B-1----:R-:W-:Y:S02]  /*16be0*/  ISETP.NE.AND P0, PT, R14, RZ, PT ;  /* 0x000000ff0e00720c */ /* 0x002fe40003f05270 */
[----:B------:R-:W-:-:S11]  /*16bf0*/  PLOP3.LUT P6, PT, PT, PT, PT, 0x8, 0x0 ;  /* 0x000000000000781c */ /* 0x000fd60003fce170 */
[----:B------:R-:W-:Y:S05]  /*16c00*/  @P0 BRA `(.L_x_1463) ;  /* 0x00000000000c0947 */ /* 0x000fea0003800000 */
[----:B------:R-:W-:-:S03]  /*16c10*/  UMOV UR4, 0xffffffff ;  /* 0xffffffff00047882 */ /* 0x000fc60000000000 */
[----:B------:R-:W-:Y:S05]  /*16c20*/  BRA.DIV UR4, `(.L_x_1464) ;  /* 0x0000009204487947 */ /* 0x000fea000b800000 */
[----:B------:R-:W-:-:S13]  /*16c30*/  ELECT P6, URZ, PT ;  /* 0x00000000003f782f */ /* 0x000fda00038c0000 */
.L_x_1463:
        /* <DEDUP_REMOVED lines=9> */
.L_x_1661:
[----:B------:R-:W-:Y:S05]  /*16cd0*/  BSYNC B1 ;  /* 0x0000000000017941 */ /* 0x000fea0003800000 */
.L_x_1465:
        /* <DEDUP_REMOVED lines=12> */
.L_x_1662:
[----:B------:R-:W-:Y:S05]  /*16da0*/  BSYNC B2 ;  /* 0x0000000000027941 */ /* 0x000fea0003800000 */
.L_x_1469:
        /* <DEDUP_REMOVED lines=9> */
.L_x_1472:
[----:B------:R-:W-:Y:S05]  /*16e40*/  BSYNC B2 ;  /* 0x0000000000027941 */ /* 0x000fea0003800000 */
.L_x_1471:
        /* <DEDUP_REMOVED lines=13> */
.L_x_1473:
        /* <DEDUP_REMOVED lines=13> */
.L_x_1663:
[----:B------:R-:W-:Y:S05]  /*16ff0*/  BSYNC B2 ;  /* 0x0000000000027941 */ /* 0x000fea0003800000 */
.L_x_1474:
        /* <DEDUP_REMOVED lines=11> */
.L_x_1477:
[----:B------:R-:W-:Y:S05]  /*170b0*/  BSYNC B2 ;  /* 0x0000000000027941 */ /* 0x000fea0003800000 */
.L_x_1476:
        /* <DEDUP_REMOVED lines=10> */
.L_x_1478:
        /* <DEDUP_REMOVED lines=15> */
.L_x_1479:
        /* <DEDUP_REMOVED lines=15> */
.L_x_1480:
        /* <DEDUP_REMOVED lines=15> */
.L_x_1481:
        /* <DEDUP_REMOVED lines=15> */
.L_x_1482:
        /* <DEDUP_REMOVED lines=15> */
.L_x_1483:
        /* <DEDUP_REMOVED lines=15> */
.L_x_1484:
        /* <DEDUP_REMOVED lines=15> */
.L_x_1485:
        /* <DEDUP_REMOVED lines=10> */
.L_x_1468:
[----:B------:R-:W-:Y:S05]  /*17890*/  BSYNC B1 ;  /* 0x0000000000017941 */ /* 0x000fea0003800000 */
.L_x_1467:
        /* <DEDUP_REMOVED lines=13> */
.L_x_1505:
[----:B------:R-:W-:Y:S05]  /*17970*/  YIELD ;  /* 0x0000000000007946 */ /* 0x000fea0003800000 */
[----:B------:R-:W-:Y:S04]  /*17980*/  BSSY B1, `(.L_x_1486) ;  /* 0x00000ba000017945 */ /* 0x000fe80003800000 */
[----:B-1----:R-:W-:Y:S05]  /*17990*/  @!P6 BRA `(.L_x_1487) ;  /* 0x0000000800e0e947 */ /* 0x002fea0003800000 */
[----:B0-----:R-:W2:Y:S04]  /*179a0*/  LDL R4, [R1+0x10] ;  /* 0x0000100001047983 */ /* 0x001ea80000100800 */
        /* <DEDUP_REMOVED lines=9> */
.L_x_1664:
[----:B------:R-:W-:Y:S05]  /*17a40*/  BSYNC B2 ;  /* 0x0000000000027941 */ /* 0x000fea0003800000 */
.L_x_1488:
        /* <DEDUP_REMOVED lines=9> */
.L_x_1491:
[----:B------:R-:W-:Y:S05]  /*17ae0*/  BSYNC B2 ;  /* 0x0000000000027941 */ /* 0x000fea0003800000 */
.L_x_1490:
        /* <DEDUP_REMOVED lines=12> */
.L_x_1492:
        /* <DEDUP_REMOVED lines=13> */
.L_x_1665:
[----:B------:R-:W-:Y:S05]  /*17c80*/  BSYNC B2 ;  /* 0x0000000000027941 */ /* 0x000fea0003800000 */
.L_x_1493:
        /* <DEDUP_REMOVED lines=11> */
.L_x_1496:
[----:B------:R-:W-:Y:S05]  /*17d40*/  BSYNC B2 ;  /* 0x0000000000027941 */ /* 0x000fea0003800000 */
.L_x_1495:
        /* <DEDUP_REMOVED lines=10> */
.L_x_1497:
        /* <DEDUP_REMOVED lines=15> */
.L_x_1498:
        /* <DEDUP_REMOVED lines=15> */
.L_x_1499:
        /* <DEDUP_REMOVED lines=15> */
.L_x_1500:
        /* <DEDUP_REMOVED lines=15> */
.L_x_1501:
        /* <DEDUP_REMOVED lines=15> */
.L_x_1502:
        /* <DEDUP_REMOVED lines=15> */
.L_x_1503:
        /* <DEDUP_REMOVED lines=15> */
.L_x_1504:
        /* <DEDUP_REMOVED lines=10> */
.L_x_1487:
[----:B------:R-:W-:Y:S05]  /*18520*/  BSYNC B1 ;  /* 0x0000000000017941 */ /* 0x000fea0003800000 */
.L_x_1486:
[----:B------:R-:W2:Y:S04]  /*18530*/  LDL.LU R8, [R1+0x10] ;  /* 0x0000100001087983 */ /* 0x000ea80000300800 */
[----:B0-----:R-:W3:Y:S01]  /*18540*/  LDL.LU R6, [R1+0x20] ;  /* 0x0000200001067983 */ /* 0x001ee20000300800 */
        /* <DEDUP_REMOVED lines=10> */
.L_x_1461:
[----:B------:R-:W-:Y:S05]  /*185f0*/  BSYNC B0 ;  /* 0x0000000000007941 */ /* 0x000fea0003800000 */
.L_x_1460:
[----:B------:R2:W5:Y:S01]  /*18600*/  LDL R7, [R1+0x40] ;  /* 0x0000400001077983 */ /* 0x0005620000100800 */
[----:B------:R-:W-:Y:S05]  /*18610*/  @!P0 WARPSYNC.ALL ;  /* 0x0000000000008948 */ /* 0x000fea0003800000 */
[----:B------:R2:W-:Y:S01]  /*18620*/  STL [R1+0x44], RZ ;  /* 0x000044ff01007387 */ /* 0x0005e20000100800 */
[----:B------:R-:W-:Y:S01]  /*18630*/  BSSY B0, `(.L_x_1506) ;  /* 0x0000020000007945 */ /* 0x000fe20003800000 */
[----:B------:R-:W-:Y:S06]  /*18640*/  @!P0 BAR.SYNC.DEFER_BLOCKING 0xc, 0x180 ;  /* 0x0306000000008b1d */ /* 0x000fec0000010000 */
[----:B--2---:R-:W-:Y:S05]  /*18650*/  @!P1 BRA `(.L_x_1507) ;  /* 0x0000000000749947 */ /* 0x004fea0003800000 */
[----:B------:R-:W-:-:S13]  /*18660*/  ISETP.NE.AND P0, PT, R10, RZ, PT ;  /* 0x000000ff0a00720c */ /* 0x000fda0003f05270 */
[----:B------:R-:W2:Y:S02]  /*18670*/  @!P0 LDC R10, c[0x0][0xae8] ;  /* 0x0002ba00ff0a8b82 */ /* 0x000ea40000000800 */
[----:B--2---:R-:W-:-:S04]  /*18680*/  IABS R0, R10 ;  /* 0x0000000a00007213 */ /* 0x004fc80000000000 */
[----:B------:R-:W2:Y:S08]  /*18690*/  I2F.RP R2, R0 ;  /* 0x0000000000027306 */ /* 0x000eb00000209400 */
[----:B--2---:R-:W2:Y:S02]  /*186a0*/  MUFU.RCP R2, R2 ;  /* 0x0000000200027308 */ /* 0x004ea40000001000 */
[----:B--2---:R-:W-:-:S06]  /*186b0*/  VIADD R2, R2, 0xffffffe ;  /* 0x0ffffffe02027836 */ /* 0x004fcc0000000000 */
[----:B------:R-:W2:Y:S02]  /*186c0*/  F2I.FTZ.U32.TRUNC.NTZ R3, R2 ;  /* 0x0000000200037305 */ /* 0x000ea4000021f000 */
[----:B--2---:R-:W-:-:S04]  /*186d0*/  IMAD.MOV R2, RZ, RZ, -R3 ;  /* 0x000000ffff027224 */ /* 0x004fc800078e0a03 */
[----:B01----:R-:W-:Y:S02]  /*186e0*/  IMAD R4, R2, R0, RZ ;  /* 0x0000000002047224 */ /* 0x003fe400078e02ff */
        /* <DEDUP_REMOVED lines=20> */
.L_x_1507:
[----:B------:R-:W-:Y:S05]  /*18830*/  BSYNC B0 ;  /* 0x0000000000007941 */ /* 0x000fea0003800000 */
.L_x_1506:
[----:B------:R-:W4:Y:S04]  /*18840*/  LDL R0, [R1+0x44] ;  /* 0x0000440001007983 */ /* 0x000f280000100800 */
[----:B--2---:R-:W4:Y:S01]  /*18850*/  LDL R2, [R1+0x70] ;  /* 0x0000700001027983 */ /* 0x004f220000100800 */
[----:B------:R-:W-:Y:S01]  /*18860*/  BSSY B7, `(.L_x_1508) ;  /* 0x00005b9000077945 */ /* 0x000fe20003800000 */
[----:B----4-:R-:W-:-:S05]  /*18870*/  IMAD R2, R2, R0, RZ ;  /* 0x0000000002027224 */ /* 0x010fca00078e02ff */
[----:B-----5:R-:W-:Y:S01]  /*18880*/  VIADDMNMX R0, R2, R0, R7, PT ;  /* 0x0000000002007246 */ /* 0x020fe20003800107 */
[----:B------:R2:W-:Y:S03]  /*18890*/  STL [R1+0x2c], R2 ;  /* 0x00002c0201007387 */ /* 0x0005e60000100800 */
[----:B------:R-:W-:Y:S01]  /*188a0*/  ISETP.GT.AND P0, PT, R0, R2, PT ;  /* 0x000000020000720c */ /* 0x000fe20003f04270 */
[----:B------:R2:W-:-:S12]  /*188b0*/  STL [R1+0x48], R0 ;  /* 0x0000480001007387 */ /* 0x0005d80000100800 */
[----:B--2---:R-:W-:Y:S05]  /*188c0*/  @P0 BRA `(.L_x_1509) ;  /* 0x0000000000480947 */ /* 0x004fea0003800000 */
[----:B------:R-:W2:Y:S02]  /*188d0*/  S2R R0, SR_TID.X ;  /* 0x0000000000007919 */ /* 0x000ea40000002100 */
[----:B--2---:R-:W-:-:S04]  /*188e0*/  LOP3.LUT R0, R0, 0x7f, RZ, 0xc0, !PT ;  /* 0x0000007f00007812 */ /* 0x004fc800078ec0ff */
[----:B------:R-:W-:-:S13]  /*188f0*/  ISETP.NE.AND P0, PT, R0, RZ, PT ;  /* 0x000000ff0000720c */ /* 0x000fda0003f05270 */
[----:B------:R-:W-:Y:S05]  /*18900*/  @P0 BRA `(.L_x_1510) ;  /* 0x0000005800b80947 */ /* 0x000fea0003800000 */
[----:B------:R-:W2:Y:S01]  /*18910*/  S2R R2, SR_LANEID ;  /* 0x0000000000027919 */ /* 0x000ea20000000000 */
[----:B------:R-:W-:Y:S01]  /*18920*/  VOTEU.ANY UR4, UPT, PT ;  /* 0x0000000000047886 */ /* 0x000fe200038e0100 */
[----:B01----:R-:W0:Y:S01]  /*18930*/  LDC.64 R4, c[0x0][0xd60] ;  /* 0x00035800ff047b82 */ /* 0x003e220000000a00 */
[----:B------:R-:W2:Y:S02]  /*18940*/  FLO.U32 R0, UR4 ;  /* 0x0000000400007d00 */ /* 0x000ea400080e0000 */
[----:B--2---:R-:W-:-:S06]  /*18950*/  ISETP.EQ.U32.AND P0, PT, R0, R2, PT ;  /* 0x000000020000720c */ /* 0x004fcc0003f02070 */
[----:B------:R-:W0:Y:S07]  /*18960*/  POPC R2, UR4 ;  /* 0x0000000400027d09 */ /* 0x000e2e0008000000 */
[----:B0-----:R-:W2:Y:S04]  /*18970*/  @P0 ATOMG.E.ADD.STRONG.GPU PT, R2, desc[UR40][R4.64], R2 ;  /* 0x00000002040209a8 */ /* 0x001ea800081ee1e8 */
[----:B--2---:R0:W1:Y:S02]  /*18980*/  SHFL.IDX PT, R2, R2, R0, 0x1f ;  /* 0x00001f0002027589 */ /* 0x00406400000e0000 */
[----:B0-----:R-:W0:Y:S02]  /*18990*/  S2R R0, SR_LTMASK ;  /* 0x0000000000007919 */ /* 0x001e240000003900 */
[----:B0-----:R-:W-:-:S06]  /*189a0*/  LOP3.LUT R0, R0, UR4, RZ, 0xc0, !PT ;  /* 0x0000000400007c12 */ /* 0x001fcc000f8ec0ff */
[----:B------:R-:W1:Y:S02]  /*189b0*/  POPC R0, R0 ;  /* 0x0000000000007309 */ /* 0x000e640000000000 */
[----:B-1----:R-:W-:-:S05]  /*189c0*/  IADD3 R0, R2, UR36, R0 ;  /* 0x0000002402007c10 */ /* 0x002fca000fffe000 */
[----:B------:R4:W-:Y:S01]  /*189d0*/  STL [R1], R0 ;  /* 0x0000000001007387 */ /* 0x0009e20000100800 */
[----:B------:R-:W-:Y:S05]  /*189e0*/  BRA `(.L_x_1510) ;  /* 0x0000005800807947 */ /* 0x000fea0003800000 */
.L_x_1509:
        /* <DEDUP_REMOVED lines=8> */
[----:B01----:R-:W-:Y:S02]  /*18a70*/  IMAD.U32 R4, RZ, RZ, UR6 ;  /* 0x00000006ff047e24 */ /* 0x003fe4000f8e00ff */
[----:B------:R-:W0:Y:S01]  /*18a80*/  LDC.64 R2, c[0x4][R2] ;  /* 0x0100000002027b82 */ /* 0x000e220000000a00 */
[----:B------:R-:W-:Y:S02]  /*18a90*/  IMAD.U32 R5, RZ, RZ, UR7 ;  /* 0x00000007ff057e24 */ /* 0x000fe4000f8e00ff */
[----:B------:R-:W-:Y:S02]  /*18aa0*/  IMAD.U32 R6, RZ, RZ, UR8 ;  /* 0x00000008ff067e24 */ /* 0x000fe4000f8e00ff */
[----:B------:R-:W-:-:S02]  /*18ab0*/  IMAD.U32 R7, RZ, RZ, UR9 ;  /* 0x00000009ff077e24 */ /* 0x000fc4000f8e00ff */
[----:B------:R-:W-:Y:S02]  /*18ac0*/  IMAD.U32 R10, RZ, RZ, UR4 ;  /* 0x00000004ff0a7e24 */ /* 0x000fe4000f8e00ff */
[----:B------:R-:W-:Y:S02]  /*18ad0*/  IMAD.U32 R11, RZ, RZ, UR5 ;  /* 0x00000005ff0b7e24 */ /* 0x000fe4000f8e00ff */
[----:B------:R-:W-:Y:S02]  /*18ae0*/  IMAD.MOV.U32 R8, RZ, RZ, 0x70 ;  /* 0x00000070ff087424 */ /* 0x000fe400078e00ff */
[----:B---3--:R-:W-:Y:S02]  /*18af0*/  IMAD.MOV.U32 R12, RZ, RZ, 0x1 ;  /* 0x00000001ff0c7424 */ /* 0x008fe400078e00ff */
[----:B------:R-:W-:-:S07]  /*18b00*/  IMAD.MOV.U32 R13, RZ, RZ, RZ ;  /* 0x000000ffff0d7224 */ /* 0x000fce00078e00ff */
[----:B------:R-:W-:-:S07]  /*18b10*/  LEPC R20, `(.L_x_1512) ;  /* 0x000000001014794e */ /* 0x000fce0000000000 */
[----:B0-----:R-:W-:Y:S05]  /*18b20*/  CALL.ABS.NOINC R2 ;  /* 0x0000000002007343 */ /* 0x001fea0003c00000 */
.L_x_1512:
[----:B------:R-:W-:Y:S05]  /*18b30*/  BSYNC B6 ;  /* 0x0000000000067941 */ /* 0x000fea0003800000 */
.L_x_1511:
        /* <DEDUP_REMOVED lines=9> */
[----:B01----:R-:W-:Y:S02]  /*18bd0*/  IMAD.U32 R4, RZ, RZ, UR6 ;  /* 0x00000006ff047e24 */ /* 0x003fe4000f8e00ff */
[----:B------:R-:W-:Y:S02]  /*18be0*/  IMAD.U32 R5, RZ, RZ, UR7 ;  /* 0x00000007ff057e24 */ /* 0x000fe4000f8e00ff */
[----:B------:R-:W-:Y:S02]  /*18bf0*/  IMAD.U32 R6, RZ, RZ, UR8 ;  /* 0x00000008ff067e24 */ /* 0x000fe4000f8e00ff */
[----:B------:R-:W-:-:S02]  /*18c00*/  IMAD.U32 R7, RZ, RZ, UR9 ;  /* 0x00000009ff077e24 */ /* 0x000fc4000f8e00ff */
[----:B------:R-:W-:Y:S02]  /*18c10*/  IMAD.U32 R10, RZ, RZ, UR4 ;  /* 0x00000004ff0a7e24 */ /* 0x000fe4000f8e00ff */
[----:B------:R-:W-:Y:S02]  /*18c20*/  IMAD.U32 R11, RZ, RZ, UR5 ;  /* 0x00000005ff0b7e24 */ /* 0x000fe4000f8e00ff */
[----:B------:R-:W-:Y:S02]  /*18c30*/  IMAD.MOV.U32 R8, RZ, RZ, 0x70 ;  /* 0x00000070ff087424 */ /* 0x000fe400078e00ff */
[----:B---3--:R-:W-:Y:S02]  /*18c40*/  IMAD.MOV.U32 R12, RZ, RZ, 0x1 ;  /* 0x00000001ff0c7424 */ /* 0x008fe400078e00ff */
[----:B--2---:R-:W-:-:S07]  /*18c50*/  IMAD.MOV.U32 R13, RZ, RZ, RZ ;  /* 0x000000ffff0d7224 */ /* 0x004fce00078e00ff */
[----:B------:R-:W-:-:S07]  /*18c60*/  LEPC R20, `(.L_x_1515) ;  /* 0x000000001014794e */ /* 0x000fce0000000000 */
[----:B----4-:R-:W-:Y:S05]  /*18c70*/  CALL.ABS.NOINC R2 ;  /* 0x0000000002007343 */ /* 0x010fea0003c00000 */
.L_x_1515:
        /* <DEDUP_REMOVED lines=16> */
.L_x_1514:
[----:B------:R-:W-:Y:S05]  /*18d80*/  BSYNC B6 ;  /* 0x0000000000067941 */ /* 0x000fea0003800000 */
.L_x_1513:
[----:B01----:R-:W2:Y:S01]  /*18d90*/  LDL.LU R4, [R1+0x24] ;  /* 0x0000240001047983 */ /* 0x003ea20000300800 */
[----:B------:R-:W-:-:S03]  /*18da0*/  ULDC.64 UR4, c[0x0][0xaf0] ;  /* 0x0002bc0000047ab9 */ /* 0x000fc60000000a00 */
[----:B------:R-:W4:Y:S01]  /*18db0*/  LDL R7, [R1+0x8] ;  /* 0x0000080001077983 */ /* 0x000f220000100800 */
[----:B------:R-:W-:-:S03]  /*18dc0*/  ISETP.NE.U32.AND P0, PT, RZ, UR4, PT ;  /* 0x00000004ff007c0c */ /* 0x000fc6000bf05070 */
[----:B------:R-:W5:Y:S01]  /*18dd0*/  LDL R0, [R1+0x48] ;  /* 0x0000480001007983 */ /* 0x000f620000100800 */
[----:B------:R-:W-:-:S13]  /*18de0*/  ISETP.NE.AND.EX P0, PT, RZ, UR5, PT, P0 ;  /* 0x00000005ff007c0c */ /* 0x000fda000bf05300 */
[----:B------:R-:W-:-:S04]  /*18df0*/  @P0 IADD3 R2, P1, R17, UR4, RZ ;  /* 0x0000000411020c10 */ /* 0x000fc8000ff3e0ff */
[----:B--2---:R-:W-:Y:S01]  /*18e00*/  @P0 IADD3.X R3, R4, UR5, RZ, P1, !PT ;  /* 0x0000000504030c10 */ /* 0x004fe20008ffe4ff */
[----:B------:R-:W-:-:S04]  /*18e10*/  ULDC.64 UR4, c[0x0][0xb00] ;  /* 0x0002c00000047ab9 */ /* 0x000fc80000000a00 */
[----:B----4-:R0:W2:Y:S02]  /*18e20*/  @P0 LDG.E R7, desc[UR40][R2.64] ;  /* 0x0000002802070981 */ /* 0x0100a4000c1e1900 */
[----:B0-----:R-:W0:Y:S01]  /*18e30*/  LDC.64 R2, c[0x0][0x418] ;  /* 0x00010600ff027b82 */ /* 0x001e220000000a00 */
[----:B-----5:R-:W-:Y:S01]  /*18e40*/  VIADD R0, R0, 0xffffffff ;  /* 0xffffffff00007836 */ /* 0x020fe20000000000 */
[----:B--2---:R-:W-:Y:S01]  /*18e50*/  SHF.R.S32.HI R8, RZ, 0x1f, R7 ;  /* 0x0000001fff087819 */ /* 0x004fe20000011407 */
[----:B------:R1:W-:Y:S04]  /*18e60*/  @P0 STL [R1+0x8], R7 ;  /* 0x0000080701000387 */ /* 0x0003e80000100800 */
[----:B------:R1:W-:Y:S01]  /*18e70*/  STL [R1+0x24], R8 ;  /* 0x0000240801007387 */ /* 0x0003e20000100800 */
[----:B0-----:R-:W-:Y:S01]  /*18e80*/  LOP3.LUT P0, RZ, R2, UR4, RZ, 0xfc, !PT ;  /* 0x0000000402ff7c12 */ /* 0x001fe2000f80fcff */
[----:B------:R-:W-:-:S03]  /*18e90*/  UMOV UR4, 0xffffffff ;  /* 0xffffffff00047882 */ /* 0x000fc60000000000 */
[----:B------:R-:W-:-:S04]  /*18ea0*/  LOP3.LUT P0, RZ, R3, UR5, RZ, 0xfc, P0 ;  /* 0x0000000503ff7c12 */ /* 0x000fc8000800fcff */
[----:B------:R-:W-:Y:S01]  /*18eb0*/  SEL R17, R7, RZ, !P0 ;  /* 0x000000ff07117207 */ /* 0x000fe20004000000 */
[----:B-1----:R-:W-:Y:S08]  /*18ec0*/  BRA.DIV UR4, `(.L_x_1516) ;  /* 0x0000007204247947 */ /* 0x002ff0000b800000 */
[----:B------:R-:W0:Y:S02]  /*18ed0*/  S2R R4, SR_TID.X ;  /* 0x0000000000047919 */ /* 0x000e240000002100 */
[----:B0-----:R-:W-:-:S04]  /*18ee0*/  SHF.R.U32.HI R4, RZ, 0x5, R4 ;  /* 0x00000005ff047819 */ /* 0x001fc80000011604 */
[----:B------:R-:W-:-:S05]  /*18ef0*/  LOP3.LUT R4, R4, 0x3, RZ, 0xc0, !PT ;  /* 0x0000000304047812 */ /* 0x000fca00078ec0ff */
[----:B---3--:R0:W1:Y:S02]  /*18f00*/  SHFL.IDX PT, R14, R4, RZ, 0x1f ;  /* 0x00001fff040e7589 */ /* 0x00806400000e0000 */
.L_x_1668:
        /* <DEDUP_REMOVED lines=11> */
.L_x_1671:
        /* <DEDUP_REMOVED lines=24> */
.L_x_1519:
[----:B-1----:R-:W2:Y:S01]  /*19140*/  LDL R2, [R1+0x1c] ;  /* 0x00001c0001027983 */ /* 0x002ea20000100800 */
[----:B0-----:R-:W-:Y:S01]  /*19150*/  IMAD R0, R19, 0x8, R18 ;  /* 0x0000000813007824 */ /* 0x001fe200078e0212 */
[----:B--2---:R-:W-:-:S04]  /*19160*/  SHF.L.U32 R2, R2, 0x1f, RZ ;  /* 0x0000001f02027819 */ /* 0x004fc800000006ff */
[----:B------:R-:W0:Y:S02]  /*19170*/  SYNCS.PHASECHK.TRANS64.TRYWAIT P0, [R0+URZ+0x38840], R2 ;  /* 0x03884002000075a7 */ /* 0x000e24000800017f */
[----:B0-----:R-:W-:Y:S05]  /*19180*/  @!P0 BRA `(.L_x_1520) ;  /* 0x0000006c00c88947 */ /* 0x001fea0003800000 */
.L_x_1672:
        /* <DEDUP_REMOVED lines=11> */
.L_x_1521:
        /* <DEDUP_REMOVED lines=24> */
.L_x_1517:
[----:B0-----:R-:W2:Y:S04]  /*193c0*/  LDL.LU R4, [R1+0x30] ;  /* 0x0000300001047983 */ /* 0x001ea80000300800 */
[----:B------:R-:W3:Y:S04]  /*193d0*/  LDL.LU R3, [R1+0x50] ;  /* 0x0000500001037983 */ /* 0x000ee80000300800 */
[----:B-1----:R-:W4:Y:S01]  /*193e0*/  LDL R2, [R1+0x38] ;  /* 0x0000380001027983 */ /* 0x002f220000100800 */
        /* <DEDUP_REMOVED lines=10> */
[----:B------:R4:W-:Y:S02]  /*19490*/  STL [R1+0x3c], R0 ;  /* 0x00003c0001007387 */ /* 0x0009e40000100800 */
        /* <DEDUP_REMOVED lines=8> */
[----:B------:R-:W-:Y:S02]  /*19520*/  IMAD.U32 R4, RZ, RZ, UR4 ;  /* 0x00000004ff047e24 */ /* 0x000fe4000f8e00ff */
[----:B0-----:R-:W0:Y:S01]  /*19530*/  LDC.64 R2, c[0x4][R2] ;  /* 0x0100000002027b82 */ /* 0x001e220000000a00 */
        /* <DEDUP_REMOVED lines=10> */
.L_x_1523:
[----:B------:R-:W-:Y:S05]  /*195e0*/  BSYNC B6 ;  /* 0x0000000000067941 */ /* 0x000fea0003800000 */
.L_x_1522:
[----:B------:R-:W2:Y:S01]  /*195f0*/  LDL R10, [R1+0x4] ;  /* 0x00000400010a7983 */ /* 0x000ea20000100800 */
[----:B------:R-:W1:Y:S01]  /*19600*/  LDC R7, c[0x0][0x448] ;  /* 0x00011200ff077b82 */ /* 0x000e620000000800 */
[----:B------:R-:W-:Y:S01]  /*19610*/  ULDC.64 UR4, c[0x0][0x298] ;  /* 0x0000a60000047ab9 */ /* 0x000fe20000000a00 */
[----:B------:R-:W-:Y:S01]  /*19620*/  ULDC.64 UR6, c[0x0][0x280] ;  /* 0x0000a00000067ab9 */ /* 0x000fe20000000a00 */
[----:B------:R-:W3:Y:S04]  /*19630*/  LDL R4, [R1+0x58] ;  /* 0x0000580001047983 */ /* 0x000ee80000100800 */
[----:B------:R-:W4:Y:S04]  /*19640*/  LDL R9, [R1+0x38] ;  /* 0x0000380001097983 */ /* 0x000f280000100800 */
[----:B------:R-:W4:Y:S01]  /*19650*/  LDL R8, [R1+0x60] ;  /* 0x0000600001087983 */ /* 0x000f220000100800 */
[----:B------:R-:W1:Y:S01]  /*19660*/  S2R R2, SR_TID.X ;  /* 0x0000000000027919 */ /* 0x000e620000002100 */
[----:B0-----:R-:W0:Y:S02]  /*19670*/  S2R R0, SR_TID.X ;  /* 0x0000000000007919 */ /* 0x001e240000002100 */
[----:B------:R-:W4:Y:S01]  /*19680*/  LDL R6, [R1+0x3c] ;  /* 0x00003c0001067983 */ /* 0x000f220000100800 */
[----:B-1----:R-:W-:-:S13]  /*19690*/  ISETP.NE.AND P0, PT, R7, 0x1, PT ;  /* 0x000000010700780c */ /* 0x002fda0003f05270 */
[----:B------:R-:W1:Y:S01]  /*196a0*/  @P0 LDC R3, c[0x0][0x450] ;  /* 0x00011400ff030b82 */ /* 0x000e620000000800 */
[----:B------:R-:W-:-:S04]  /*196b0*/  LOP3.LUT R2, R2, 0x7f, RZ, 0xc0, !PT ;  /* 0x0000007f02027812 */ /* 0x000fc800078ec0ff */
[----:B------:R-:W-:Y:S01]  /*196c0*/  SHF.R.U32.HI R2, RZ, 0x3, R2 ;  /* 0x00000003ff027819 */ /* 0x000fe20000011602 */
[----:B0-----:R-:W-:-:S05]  /*196d0*/  IMAD.SHL.U32 R0, R0, 0x10, RZ ;  /* 0x0000001000007824 */ /* 0x001fca00078e00ff */
[----:B------:R-:W-:Y:S02]  /*196e0*/  LOP3.LUT R0, R2, 0x70, R0, 0xf8, !PT ;  /* 0x0000007002007812 */ /* 0x000fe400078ef800 */
[----:B------:R-:W0:Y:S03]  /*196f0*/  @P0 LDC R2, c[0x0][0x44c] ;  /* 0x00011300ff020b82 */ /* 0x000e260000000800 */
[----:B--2---:R-:W-:-:S04]  /*19700*/  IMAD R5, R10, 0x40, R0 ;  /* 0x000000400a057824 */ /* 0x004fc800078e0200 */
[----:B0-----:R-:W-:-:S04]  /*19710*/  @P0 IMAD.HI.U32 R2, R5, R2, RZ ;  /* 0x0000000205020227 */ /* 0x001fc800078e00ff */
[----:B------:R-:W-:Y:S01]  /*19720*/  IMAD.MOV.U32 R0, RZ, RZ, R5 ;  /* 0x000000ffff007224 */ /* 0x000fe200078e0005 */
[----:B-1----:R-:W-:Y:S01]  /*19730*/  @P0 SHF.R.U32.HI R0, RZ, R3, R2 ;  /* 0x00000003ff000219 */ /* 0x002fe20000011602 */
[----:B---3--:R-:W-:-:S04]  /*19740*/  IMAD R2, R4, UR4, RZ ;  /* 0x0000000404027c24 */ /* 0x008fc8000f8e02ff */
        /* <DEDUP_REMOVED lines=76> */
.L_x_1681:
        /* <DEDUP_REMOVED lines=12> */
.L_x_1525:
        /* <DEDUP_REMOVED lines=37> */
.L_x_1527:
[----:B------:R-:W-:Y:S05]  /*19f20*/  BSYNC B6 ;  /* 0x0000000000067941 */ /* 0x000fea0003800000 */
.L_x_1526:
[----:B-1----:R-:W2:Y:S01]  /*19f30*/  LDL.LU R5, [R1+0x38] ;  /* 0x0000380001057983 */ /* 0x002ea20000300800 */
[----:B------:R-:W0:Y:S01]  /*19f40*/  LDC R7, c[0x0][0x448] ;  /* 0x00011200ff077b82 */ /* 0x000e220000000800 */
[----:B------:R-:W-:Y:S02]  /*19f50*/  ULDC.64 UR4, c[0x0][0x3d8] ;  /* 0x0000f60000047ab9 */ /* 0x000fe40000000a00 */
[----:B------:R-:W2:Y:S04]  /*19f60*/  LDL.LU.64 R2, [R1+0x58] ;  /* 0x0000580001027983 */ /* 0x000ea80000300a00 */
[----:B------:R-:W3:Y:S04]  /*19f70*/  LDL.LU R0, [R1+0x60] ;  /* 0x0000600001007983 */ /* 0x000ee80000300800 */
[----:B------:R-:W4:Y:S04]  /*19f80*/  LDL.LU R4, [R1+0x3c] ;  /* 0x00003c0001047983 */ /* 0x000f280000300800 */
[----:B------:R-:W5:Y:S04]  /*19f90*/  LDL.LU R6, [R1+0x30] ;  /* 0x0000300001067983 */ /* 0x000f680000300800 */
[----:B------:R-:W5:Y:S01]  /*19fa0*/  LDL.LU R8, [R1+0x14] ;  /* 0x0000140001087983 */ /* 0x000f620000300800 */
[----:B0-----:R-:W-:Y:S01]  /*19fb0*/  ISETP.NE.AND P0, PT, R7, 0x1, PT ;  /* 0x000000010700780c */ /* 0x001fe20003f05270 */
[----:B------:R-:W0:Y:S02]  /*19fc0*/  S2R R10, SR_TID.X ;  /* 0x00000000000a7919 */ /* 0x000e240000002100 */
[----:B0-----:R-:W-:-:S05]  /*19fd0*/  IMAD.SHL.U32 R10, R10, 0x8, RZ ;  /* 0x000000080a0a7824 */ /* 0x001fca00078e00ff */
[----:B------:R-:W-:Y:S01]  /*19fe0*/  LOP3.LUT R10, R10, 0x38, RZ, 0xc0, !PT ;  /* 0x000000380a0a7812 */ /* 0x000fe200078ec0ff */
[----:B--2---:R-:W-:-:S04]  /*19ff0*/  IMAD.MOV.U32 R3, RZ, RZ, R5 ;  /* 0x000000ffff037224 */ /* 0x004fc800078e0005 */
        /* <DEDUP_REMOVED lines=8> */
[----:B------:R-:W1:Y:S02]  /*1a080*/  @P0 LDC R4, c[0x0][0x44c] ;  /* 0x00011300ff040b82 */ /* 0x000e640000000800 */
[----:B------:R-:W-:Y:S02]  /*1a090*/  IMAD.IADD R3, R3, 0x1, R0 ;  /* 0x0000000103037824 */ /* 0x000fe400078e0200 */
[----:B-----5:R-:W-:Y:S02]  /*1a0a0*/  IMAD.MOV.U32 R0, RZ, RZ, R6 ;  /* 0x000000ffff007224 */ /* 0x020fe400078e0006 */
[----:B-1----:R-:W-:-:S05]  /*1a0b0*/  @P0 IMAD.HI.U32 R4, R6, R4, RZ ;  /* 0x0000000406040227 */ /* 0x002fca00078e00ff */
[----:B0-----:R-:W-:-:S05]  /*1a0c0*/  @P0 SHF.R.U32.HI R0, RZ, R5, R4 ;  /* 0x00000005ff000219 */ /* 0x001fca0000011604 */
[----:B------:R-:W-:-:S04]  /*1a0d0*/  IMAD.MOV R4, RZ, RZ, -R0 ;  /* 0x000000ffff047224 */ /* 0x000fc800078e0a00 */
[----:B------:R-:W-:Y:S02]  /*1a0e0*/  IMAD R4, R7, R4, R6 ;  /* 0x0000000407047224 */ /* 0x000fe400078e0206 */
[----:B------:R-:W0:Y:S01]  /*1a0f0*/  S2R R6, SR_TID.X ;  /* 0x0000000000067919 */ /* 0x000e220000002100 */
[----:B------:R-:W-:Y:S01]  /*1a100*/  SHF.R.S32.HI R5, RZ, 0x1f, R0 ;  /* 0x0000001fff057819 */ /* 0x000fe20000011400 */
[----:B------:R-:W-:-:S04]  /*1a110*/  IMAD.WIDE.U32 R2, R0, UR4, R2 ;  /* 0x0000000400027c25 */ /* 0x000fc8000f8e0002 */
[----:B------:R-:W-:-:S04]  /*1a120*/  IMAD R5, R5, UR4, RZ ;  /* 0x0000000405057c24 */ /* 0x000fc8000f8e02ff */
[----:B------:R-:W-:Y:S01]  /*1a130*/  IMAD R0, R0, UR5, R5 ;  /* 0x0000000500007c24 */ /* 0x000fe2000f8e0205 */
[----:B------:R-:W-:-:S03]  /*1a140*/  ULDC.64 UR4, c[0x0][0x3c8] ;  /* 0x0000f20000047ab9 */ /* 0x000fc60000000a00 */
[----:B------:R-:W-:Y:S01]  /*1a150*/  IMAD.IADD R3, R3, 0x1, R0 ;  /* 0x0000000103037824 */ /* 0x000fe200078e0200 */
[----:B------:R-:W-:Y:S01]  /*1a160*/  SHF.R.S32.HI R0, RZ, 0x1f, R4 ;  /* 0x0000001fff007819 */ /* 0x000fe20000011404 */
[----:B------:R-:W-:-:S04]  /*1a170*/  IMAD.WIDE.U32 R2, R4, UR4, R2 ;  /* 0x0000000404027c25 */ /* 0x000fc8000f8e0002 */
[----:B------:R-:W-:Y:S02]  /*1a180*/  IMAD R0, R0, UR4, RZ ;  /* 0x0000000400007c24 */ /* 0x000fe4000f8e02ff */
[----:B0-----:R-:W-:-:S05]  /*1a190*/  IMAD.SHL.U32 R6, R6, 0x8, RZ ;  /* 0x0000000806067824 */ /* 0x001fca00078e00ff */
[----:B------:R-:W-:Y:S01]  /*1a1a0*/  LOP3.LUT R6, R6, 0x38, RZ, 0xc0, !PT ;  /* 0x0000003806067812 */ /* 0x000fe200078ec0ff */
[----:B------:R-:W-:Y:S01]  /*1a1b0*/  IMAD R4, R4, UR5, R0 ;  /* 0x0000000504047c24 */ /* 0x000fe2000f8e0200 */
[----:B------:R-:W-:Y:S02]  /*1a1c0*/  ULDC.64 UR4, c[0x0][0x390] ;  /* 0x0000e40000047ab9 */ /* 0x000fe40000000a00 */
[C---:B------:R-:W-:Y:S02]  /*1a1d0*/  LOP3.LUT R9, R6.reuse, 0x80, RZ, 0xfc, !PT ;  /* 0x0000008006097812 */ /* 0x040fe400078efcff */
[----:B------:R-:W-:Y:S02]  /*1a1e0*/  LOP3.LUT R6, R6, 0x40, RZ, 0xfc, !PT ;  /* 0x0000004006067812 */ /* 0x000fe400078efcff */
[----:B------:R-:W-:Y:S01]  /*1a1f0*/  LEA R0, P0, R2, UR4, 0x1 ;  /* 0x0000000402007c11 */ /* 0x000fe2000f8008ff */
[----:B------:R-:W-:Y:S02]  /*1a200*/  ULDC UR4, c[0x0][0x3b8] ;  /* 0x0000ee0000047ab9 */ /* 0x000fe40000000800 */
[----:B------:R-:W-:-:S02]  /*1a210*/  ISETP.GE.AND P1, PT, R6, UR4, PT ;  /* 0x0000000406007c0c */ /* 0x000fc4000bf26270 */
[----:B------:R-:W0:Y:S01]  /*1a220*/  S2R R6, SR_TID.X ;  /* 0x0000000000067919 */ /* 0x000e220000002100 */
[----:B------:R-:W-:Y:S02]  /*1a230*/  ISETP.GE.AND P3, PT, R10, UR4, PT ;  /* 0x000000040a007c0c */ /* 0x000fe4000bf66270 */
[----:B------:R-:W-:Y:S02]  /*1a240*/  ISETP.GE.AND P2, PT, R9, UR4, PT ;  /* 0x0000000409007c0c */ /* 0x000fe4000bf46270 */
[----:B------:R-:W-:-:S09]  /*1a250*/  LOP3.LUT R8, R8, 0xfffffff7, RZ, 0xc0, !PT ;  /* 0xfffffff708087812 */ /* 0x000fd200078ec0ff */
[----:B------:R-:W-:-:S04]  /*1a260*/  @P3 LOP3.LUT R8, R8, 0x8, RZ, 0xfc, !PT ;  /* 0x0000000808083812 */ /* 0x000fc800078efcff */
[----:B------:R-:W-:-:S04]  /*1a270*/  LOP3.LUT R8, R8, 0xfffffffd, RZ, 0xc0, !PT ;  /* 0xfffffffd08087812 */ /* 0x000fc800078ec0ff */
[----:B------:R-:W-:-:S04]  /*1a280*/  @P2 LOP3.LUT R8, R8, 0x2, RZ, 0xfc, !PT ;  /* 0x0000000208082812 */ /* 0x000fc800078efcff */
[----:B------:R-:W-:Y:S01]  /*1a290*/  LOP3.LUT R8, R8, 0xfffffffb, RZ, 0xc0, !PT ;  /* 0xfffffffb08087812 */ /* 0x000fe200078ec0ff */
[----:B0-----:R-:W-:-:S03]  /*1a2a0*/  IMAD.SHL.U32 R6, R6, 0x8, RZ ;  /* 0x0000000806067824 */ /* 0x001fc600078e00ff */
[----:B------:R-:W-:Y:S01]  /*1a2b0*/  @P1 LOP3.LUT R8, R8, 0x4, RZ, 0xfc, !PT ;  /* 0x0000000408081812 */ /* 0x000fe200078efcff */
[----:B------:R-:W-:Y:S01]  /*1a2c0*/  IMAD.IADD R4, R3, 0x1, R4 ;  /* 0x0000000103047824 */ /* 0x000fe200078e0204 */
[----:B------:R-:W-:-:S03]  /*1a2d0*/  LOP3.LUT R6, R6, 0x38, RZ, 0xc0, !PT ;  /* 0x0000003806067812 */ /* 0x000fc600078ec0ff */
[----:B------:R0:W-:Y:S01]  /*1a2e0*/  STL [R1+0x14], R8 ;  /* 0x0000140801007387 */ /* 0x0001e20000100800 */
[----:B------:R-:W-:Y:S02]  /*1a2f0*/  LEA.HI.X R4, R2, UR5, R4, 0x1, P0 ;  /* 0x0000000502047c11 */ /* 0x000fe400080f0c04 */
[C---:B0-----:R-:W-:Y:S02]  /*1a300*/  LOP3.LUT R8, R6.reuse, 0x100, RZ, 0xfc, !PT ;  /* 0x0000010006087812 */ /* 0x041fe400078efcff */
[----:B------:R-:W-:Y:S02]  /*1a310*/  LOP3.LUT R6, R6, 0xc0, RZ, 0xfc, !PT ;  /* 0x000000c006067812 */ /* 0x000fe400078efcff */
[----:B------:R-:W-:Y:S02]  /*1a320*/  ISETP.GE.AND P0, PT, R8, UR4, PT ;  /* 0x0000000408007c0c */ /* 0x000fe4000bf06270 */
[----:B------:R-:W0:Y:S01]  /*1a330*/  S2R R8, SR_TID.X ;  /* 0x0000000000087919 */ /* 0x000e220000002100 */
[----:B------:R-:W-:-:S02]  /*1a340*/  ISETP.GE.AND P5, PT, R6, UR4, PT ;  /* 0x0000000406007c0c */ /* 0x000fc4000bfa6270 */
[----:B------:R-:W1:Y:S01]  /*1a350*/  S2R R6, SR_TID.X ;  /* 0x0000000000067919 */ /* 0x000e620000002100 */
[----:B------:R-:W-:Y:S02]  /*1a360*/  SEL R5, RZ, 0x1, P3 ;  /* 0x00000001ff057807 */ /* 0x000fe40001800000 */
[----:B------:R-:W-:Y:S02]  /*1a370*/  SEL R3, RZ, 0x4, P2 ;  /* 0x00000004ff037807 */ /* 0x000fe40001000000 */
[----:B------:R-:W-:-:S04]  /*1a380*/  SEL R2, RZ, 0x2, P1 ;  /* 0x00000002ff027807 */ /* 0x000fc80000800000 */
[----:B------:R-:W-:Y:S02]  /*1a390*/  IADD3 R2, R3, R2, R5 ;  /* 0x0000000203027210 */ /* 0x000fe40007ffe005 */
[----:B------:R-:W-:Y:S02]  /*1a3a0*/  SEL R5, RZ, 0x10, P0 ;  /* 0x00000010ff057807 */ /* 0x000fe40000000000 */
[----:B------:R-:W-:Y:S01]  /*1a3b0*/  SEL R3, RZ, 0x8, P5 ;  /* 0x00000008ff037807 */ /* 0x000fe20002800000 */
[----:B0-----:R-:W-:Y:S02]  /*1a3c0*/  IMAD.SHL.U32 R8, R8, 0x8, RZ ;  /* 0x0000000808087824 */ /* 0x001fe400078e00ff */
[----:B-1----:R-:W-:-:S03]  /*1a3d0*/  IMAD.SHL.U32 R6, R6, 0x8, RZ ;  /* 0x0000000806067824 */ /* 0x002fc600078e00ff */
[----:B------:R-:W-:-:S04]  /*1a3e0*/  LOP3.LUT R8, R8, 0x38, RZ, 0xc0, !PT ;  /* 0x0000003808087812 */ /* 0x000fc800078ec0ff */
[----:B------:R-:W-:Y:S02]  /*1a3f0*/  LOP3.LUT R9, R8, 0x180, RZ, 0xfc, !PT ;  /* 0x0000018008097812 */ /* 0x000fe400078efcff */
[----:B------:R-:W-:Y:S02]  /*1a400*/  LOP3.LUT R6, R6, 0x38, RZ, 0xc0, !PT ;  /* 0x0000003806067812 */ /* 0x000fe400078ec0ff */
[----:B------:R-:W-:Y:S02]  /*1a410*/  ISETP.GE.AND P1, PT, R9, UR4, PT ;  /* 0x0000000409007c0c */ /* 0x000fe4000bf26270 */
[----:B------:R-:W-:Y:S02]  /*1a420*/  LOP3.LUT R8, R6, 0x140, RZ, 0xfc, !PT ;  /* 0x0000014006087812 */ /* 0x000fe400078efcff */
[----:B------:R-:W-:Y:S02]  /*1a430*/  IADD3 R2, R5, R2, R3 ;  /* 0x0000000205027210 */ /* 0x000fe40007ffe003 */
[----:B------:R-:W-:-:S02]  /*1a440*/  SEL R5, RZ, 0x40, P1 ;  /* 0x00000040ff057807 */ /* 0x000fc40000800000 */
[----:B------:R-:W-:Y:S02]  /*1a450*/  LOP3.LUT R6, R6, 0x1c0, RZ, 0xfc, !PT ;  /* 0x000001c006067812 */ /* 0x000fe400078efcff */
[----:B------:R-:W-:Y:S02]  /*1a460*/  ISETP.GE.AND P1, PT, R8, UR4, PT ;  /* 0x0000000408007c0c */ /* 0x000fe4000bf26270 */
[----:B------:R-:W-:Y:S02]  /*1a470*/  ISETP.GE.AND P2, PT, R6, UR4, PT ;  /* 0x0000000406007c0c */ /* 0x000fe4000bf46270 */
[----:B------:R-:W-:Y:S01]  /*1a480*/  SEL R3, RZ, 0x20, P1 ;  /* 0x00000020ff037807 */ /* 0x000fe20000800000 */
[----:B------:R-:W-:Y:S01]  /*1a490*/  UMOV UR4, 0xffffffff ;  /* 0xffffffff00047882 */ /* 0x000fe20000000000 */
[----:B------:R-:W-:Y:S02]  /*1a4a0*/  SEL R6, RZ, 0x80, P2 ;  /* 0x00000080ff067807 */ /* 0x000fe40001000000 */
[----:B------:R-:W-:-:S05]  /*1a4b0*/  IADD3 R5, R5, R2, R3 ;  /* 0x0000000205057210 */ /* 0x000fca0007ffe003 */
[----:B------:R-:W-:Y:S01]  /*1a4c0*/  IMAD.IADD R6, R5, 0x1, R6 ;  /* 0x0000000105067824 */ /* 0x000fe200078e0206 */
[----:B------:R-:W-:Y:S06]  /*1a4d0*/  BRA.DIV UR4, `(.L_x_1528) ;  /* 0x0000006204687947 */ /* 0x000fec000b800000 */
[----:B------:R-:W2:Y:S04]  /*1a4e0*/  LDL.LU R8, [R1+0x4c] ;  /* 0x00004c0001087983 */ /* 0x000ea80000300800 */
[----:B------:R-:W3:Y:S04]  /*1a4f0*/  LDL.LU R3, [R1+0x4] ;  /* 0x0000040001037983 */ /* 0x000ee80000300800 */
[----:B------:R-:W4:Y:S04]  /*1a500*/  LDL.LU R2, [R1+0x50] ;  /* 0x0000500001027983 */ /* 0x000f280000300800 */
[----:B------:R-:W5:Y:S04]  /*1a510*/  LDL.LU R12, [R1+0x14] ;  /* 0x00001400010c7983 */ /* 0x000f680000300800 */
[----:B------:R-:W5:Y:S04]  /*1a520*/  LDL R11, [R1+0x18] ;  /* 0x00001800010b7983 */ /* 0x000f680000100800 */
[----:B------:R-:W5:Y:S01]  /*1a530*/  LDL.LU R10, [R1+0x64] ;  /* 0x00006400010a7983 */ /* 0x000f620000300800 */
[----:B------:R-:W0:Y:S02]  /*1a540*/  S2R R13, SR_TID.X ;  /* 0x00000000000d7919 */ /* 0x000e240000002100 */
[----:B0-----:R-:W-:-:S05]  /*1a550*/  IMAD.SHL.U32 R13, R13, 0x8, RZ ;  /* 0x000000080d0d7824 */ /* 0x001fca00078e00ff */
[----:B------:R-:W-:Y:S01]  /*1a560*/  LOP3.LUT R13, R13, 0x38, RZ, 0xc0, !PT ;  /* 0x000000380d0d7812 */ /* 0x000fe200078ec0ff */
[----:B------:R-:W-:Y:S04]  /*1a570*/  SHFL.IDX PT, R14, R0, 0x1, 0x181f ;  /* 0x00381f00000e7f89 */ /* 0x000fe800000e0000 */
[----:B------:R-:W-:Y:S01]  /*1a580*/  SHFL.IDX PT, R9, R4, 0x1, 0x181f ;  /* 0x00381f0004097f89 */ /* 0x000fe200000e0000 */
[----:B--2---:R-:W-:-:S05]  /*1a590*/  IMAD R7, R8, R7, RZ ;  /* 0x0000000708077224 */ /* 0x004fca00078e02ff */
[-C--:B---3--:R-:W-:Y:S02]  /*1a5a0*/  ISETP.GE.AND P2, PT, R3, R7.reuse, PT ;  /* 0x000000070300720c */ /* 0x088fe40003f46270 */
[----:B----4-:R-:W-:Y:S02]  /*1a5b0*/  ISETP.GE.AND P3, PT, R2, R7, PT ;  /* 0x000000070200720c */ /* 0x010fe40003f66270 */
[----:B-----5:R-:W-:-:S04]  /*1a5c0*/  LOP3.LUT R12, R12, 0xfffffbff, RZ, 0xc0, !PT ;  /* 0xfffffbff0c0c7812 */ /* 0x020fc800078ec0ff */
[----:B------:R-:W-:-:S05]  /*1a5d0*/  @P1 LOP3.LUT R12, R12, 0x400, RZ, 0xfc, !PT ;  /* 0x000004000c0c1812 */ /* 0x000fca00078efcff */
[----:B------:R-:W-:Y:S02]  /*1a5e0*/  @!P2 LOP3.LUT R2, R5, 0x40, RZ, 0xc0, !PT ;  /* 0x000000400502a812 */ /* 0x000fe400078ec0ff */
[C---:B------:R-:W-:Y:S02]  /*1a5f0*/  LOP3.LUT P1, RZ, R12.reuse, 0x8, RZ, 0xc0, !PT ;  /* 0x000000080cff7812 */ /* 0x040fe4000782c0ff */
[C---:B------:R-:W-:Y:S02]  /*1a600*/  LOP3.LUT P4, RZ, R12.reuse, 0x2, RZ, 0xc0, !PT ;  /* 0x000000020cff7812 */ /* 0x040fe4000788c0ff */
[----:B------:R-:W-:Y:S02]  /*1a610*/  LOP3.LUT R12, R12, 0xfffffeff, RZ, 0xc0, !PT ;  /* 0xfffffeff0c0c7812 */ /* 0x000fe400078ec0ff */
[----:B------:R-:W-:Y:S02]  /*1a620*/  @!P2 SHF.R.U32.HI R2, RZ, 0x2, R2 ;  /* 0x00000002ff02a819 */ /* 0x000fe40000011602 */
[----:B------:R-:W-:-:S02]  /*1a630*/  @P3 LOP3.LUT R12, R12, 0x100, RZ, 0xfc, !PT ;  /* 0x000001000c0c3812 */ /* 0x000fc400078efcff */
[----:B------:R-:W-:Y:S02]  /*1a640*/  @!P2 ISETP.NE.U32.AND P3, PT, R2, RZ, PT ;  /* 0x000000ff0200a20c */ /* 0x000fe40003f65070 */
[----:B------:R-:W-:Y:S02]  /*1a650*/  @!P2 LOP3.LUT R2, R6, 0x80, RZ, 0xc0, !PT ;  /* 0x000000800602a812 */ /* 0x000fe400078ec0ff */
[----:B------:R-:W-:Y:S02]  /*1a660*/  LOP3.LUT R12, R12, 0xffffffdf, RZ, 0xc0, !PT ;  /* 0xffffffdf0c0c7812 */ /* 0x000fe400078ec0ff */
[----:B------:R-:W-:-:S07]  /*1a670*/  @!P2 SHF.R.U32.HI R2, RZ, 0x3, R2 ;  /* 0x00000003ff02a819 */ /* 0x000fce0000011602 */
[----:B------:R-:W-:Y:S02]  /*1a680*/  @P3 LOP3.LUT R12, R12, 0x20, RZ, 0xfc, !PT ;  /* 0x000000200c0c3812 */ /* 0x000fe400078efcff */
[----:B------:R-:W-:Y:S02]  /*1a690*/  @!P2 ISETP.NE.U32.AND P3, PT, R2, RZ, PT ;  /* 0x000000ff0200a20c */ /* 0x000fe40003f65070 */
[----:B------:R-:W0:Y:S04]  /*1a6a0*/  SHFL.IDX PT, R2, R0, RZ, 0x181f ;  /* 0x00181fff00027589 */ /* 0x000e2800000e0000 */
[----:B------:R-:W1:Y:S01]  /*1a6b0*/  SHFL.IDX PT, R8, R4, RZ, 0x181f ;  /* 0x00181fff04087589 */ /* 0x000e6200000e0000 */
[----:B------:R-:W-:Y:S02]  /*1a6c0*/  LOP3.LUT R12, R12, 0xfffffdff, RZ, 0xc0, !PT ;  /* 0xfffffdff0c0c7812 */ /* 0x000fe400078ec0ff */
[----:B0-----:R-:W-:-:S05]  /*1a6d0*/  @!P2 LEA R3, P6, R13, R2, 0x1 ;  /* 0x000000020d03a211 */ /* 0x001fca00078c08ff */
[----:B-1----:R-:W-:-:S05]  /*1a6e0*/  @!P2 IMAD.X R2, RZ, RZ, R8, P6 ;  /* 0x000000ffff02a224 */ /* 0x002fca00030e0608 */
[-C--:B------:R-:W-:Y:S02]  /*1a6f0*/  @!P2 LOP3.LUT R3, R3, R2.reuse, RZ, 0x3c, !PT ;  /* 0x000000020303a212 */ /* 0x080fe400078e3cff */
[----:B------:R-:W-:Y:S02]  /*1a700*/  @P3 LOP3.LUT R12, R12, 0x200, RZ, 0xfc, !PT ;  /* 0x000002000c0c3812 */ /* 0x000fe400078efcff */
[C---:B------:R-:W-:Y:S02]  /*1a710*/  @!P2 LOP3.LUT R2, R3.reuse, R2, RZ, 0x3c, !PT ;  /* 0x000000020302a212 */ /* 0x040fe400078e3cff */
[C---:B------:R-:W-:Y:S02]  /*1a720*/  LOP3.LUT P6, RZ, R12.reuse, 0x4, RZ, 0xc0, !PT ;  /* 0x000000040cff7812 */ /* 0x040fe400078cc0ff */
[----:B------:R-:W-:Y:S02]  /*1a730*/  @!P2 LOP3.LUT R3, R3, R2, RZ, 0x3c, !PT ;  /* 0x000000020303a212 */ /* 0x000fe400078e3cff */
[----:B------:R-:W-:-:S03]  /*1a740*/  LOP3.LUT P3, RZ, R12, 0x20, RZ, 0xc0, !PT ;  /* 0x000000200cff7812 */ /* 0x000fc6000786c0ff */
[----:B------:R-:W-:Y:S01]  /*1a750*/  @!P2 LDGSTS.E.BYPASS.LTC128B.128 [R11+0x26400], desc[UR40][R2.64], !P1 ;  /* 0x26400000020bafae */ /* 0x000fe2000c901d68 */
[----:B------:R-:W-:-:S05]  /*1a760*/  LOP3.LUT P1, RZ, R12, 0x400, RZ, 0xc0, !PT ;  /* 0x000004000cff7812 */ /* 0x000fca000782c0ff */
[----:B------:R-:W-:Y:S04]  /*1a770*/  @!P2 LDGSTS.E.BYPASS.LTC128B.128 [R11+0x28400], desc[UR40][R2.64+0x80], !P6 ;  /* 0x28400080020bafae */ /* 0x000fe8000f101d68 */
[----:B------:R-:W-:Y:S04]  /*1a780*/  @!P2 LDGSTS.E.BYPASS.LTC128B.128 [R11+0x2a400], desc[UR40][R2.64+0x100], !P4 ;  /* 0x2a400100020bafae */ /* 0x000fe8000e101d68 */
[----:B------:R-:W-:Y:S04]  /*1a790*/  @!P2 LDGSTS.E.BYPASS.LTC128B.128 [R11+0x2c400], desc[UR40][R2.64+0x180], !P5 ;  /* 0x2c400180020bafae */ /* 0x000fe8000e901d68 */
[----:B------:R-:W-:Y:S04]  /*1a7a0*/  @!P2 LDGSTS.E.BYPASS.LTC128B.128 [R11+0x2e400], desc[UR40][R2.64+0x200], !P0 ;  /* 0x2e400200020bafae */ /* 0x000fe8000c101d68 */
[----:B------:R-:W-:Y:S04]  /*1a7b0*/  @!P2 LDGSTS.E.BYPASS.LTC128B.128 [R11+0x30400], desc[UR40][R2.64+0x280], !P1 ;  /* 0x30400280020bafae */ /* 0x000fe8000c901d68 */
[----:B------:R-:W-:Y:S01]  /*1a7c0*/  @!P2 LDGSTS.E.BYPASS.LTC128B.128 [R11+0x32400], desc[UR40][R2.64+0x300], P3 ;  /* 0x32400300020bafae */ /* 0x000fe20009901d68 */
[----:B------:R-:W-:-:S13]  /*1a7d0*/  LOP3.LUT P3, RZ, R12, 0x200, RZ, 0xc0, !PT ;  /* 0x000002000cff7812 */ /* 0x000fda000786c0ff */
[----:B------:R0:W-:Y:S01]  /*1a7e0*/  @!P2 LDGSTS.E.BYPASS.LTC128B.128 [R11+0x34400], desc[UR40][R2.64+0x380], P3 ;  /* 0x34400380020bafae */ /* 0x0001e20009901d68 */
[----:B------:R-:W-:-:S13]  /*1a7f0*/  LOP3.LUT P3, RZ, R12, 0x100, RZ, 0xc0, !PT ;  /* 0x000001000cff7812 */ /* 0x000fda000786c0ff */
[----:B------:R-:W-:-:S05]  /*1a800*/  @!P3 LEA R14, P2, R13, R14, 0x1 ;  /* 0x0000000e0d0eb211 */ /* 0x000fca00078408ff */
[----:B------:R-:W-:Y:S01]  /*1a810*/  @!P3 IMAD.X R9, RZ, RZ, R9, P2 ;  /* 0x000000ffff09b224 */ /* 0x000fe200010e0609 */
[----:B------:R-:W-:Y:S02]  /*1a820*/  LOP3.LUT P2, RZ, R12, 0x8, RZ, 0xc0, !PT ;  /* 0x000000080cff7812 */ /* 0x000fe4000784c0ff */
[----:B------:R-:W-:Y:S01]  /*1a830*/  @!P3 LOP3.LUT R8, R5, 0x40, RZ, 0xc0, !PT ;  /* 0x000000400508b812 */ /* 0x000fe200078ec0ff */
[----:B0-----:R-:W-:Y:S02]  /*1a840*/  @!P3 IMAD.MOV.U32 R2, RZ, RZ, R14 ;  /* 0x000000ffff02b224 */ /* 0x001fe400078e000e */
        /* <DEDUP_REMOVED lines=37> */
[----:B------:R0:W-:Y:S04]  /*1aaa0*/  STL [R1+0x14], R12 ;  /* 0x0000140c01007387 */ /* 0x0001e80000100800 */
[----:B------:R0:W-:Y:S04]  /*1aab0*/  @!P2 LDGSTS.E.BYPASS.LTC128B.128 [R11+0x35400], desc[UR40][R2.64+0x380], P3 ;  /* 0x35400380020bafae */ /* 0x0001e80009901d68 */
[----:B------:R-:W1:Y:S04]  /*1aac0*/  SHFL.IDX PT, R4, R4, 0x3, 0x181f ;  /* 0x00781f0004047f89 */ /* 0x000e6800000e0000 */
[----:B------:R-:W2:Y:S02]  /*1aad0*/  SHFL.IDX PT, R0, R0, 0x3, 0x181f ;  /* 0x00781f0000007f89 */ /* 0x000ea400000e0000 */
.L_x_1691:
[----:B0-----:R-:W3:Y:S01]  /*1aae0*/  LDL.LU R2, [R1+0x68] ;  /* 0x0000680001027983 */ /* 0x001ee20000300800 */
[----:B------:R-:W-:Y:S01]  /*1aaf0*/  BSSY B0, `(.L_x_1529) ;  /* 0x000001e000007945 */ /* 0x000fe20003800000 */
[----:B---3--:R-:W-:-:S13]  /*1ab00*/  ISETP.GE.AND P2, PT, R2, R7, PT ;  /* 0x000000070200720c */ /* 0x008fda0003f46270 */
[----:B------:R-:W-:Y:S05]  /*1ab10*/  @P2 BRA `(.L_x_1530) ;  /* 0x00000000006c2947 */ /* 0x000fea0003800000 */
[----:B------:R-:W3:Y:S04]  /*1ab20*/  LDL R3, [R1+0x14] ;  /* 0x0000140001037983 */ /* 0x000ee80000100800 */
[----:B------:R-:W4:Y:S01]  /*1ab30*/  LDL R8, [R1+0x18] ;  /* 0x0000180001087983 */ /* 0x000f220000100800 */
[----:B------:R-:W-:Y:S02]  /*1ab40*/  LOP3.LUT R5, R5, 0x40, RZ, 0xc0, !PT ;  /* 0x0000004005057812 */ /* 0x000fe400078ec0ff */
[----:B------:R-:W-:Y:S01]  /*1ab50*/  LOP3.LUT R6, R6, 0x80, RZ, 0xc0, !PT ;  /* 0x0000008006067812 */ /* 0x000fe200078ec0ff */
[----:B------:R-:W0:Y:S01]  /*1ab60*/  S2R R2, SR_TID.X ;  /* 0x0000000000027919 */ /* 0x000e220000002100 */
[----:B------:R-:W-:Y:S02]  /*1ab70*/  SHF.R.U32.HI R5, RZ, 0x2, R5 ;  /* 0x00000002ff057819 */ /* 0x000fe40000011605 */
[----:B------:R-:W-:Y:S01]  /*1ab80*/  SHF.R.U32.HI R6, RZ, 0x3, R6 ;  /* 0x00000003ff067819 */ /* 0x000fe20000011606 */
[----:B0-----:R-:W-:-:S05]  /*1ab90*/  IMAD.SHL.U32 R2, R2, 0x8, RZ ;  /* 0x0000000802027824 */ /* 0x001fca00078e00ff */
[----:B------:R-:W-:-:S04]  /*1aba0*/  LOP3.LUT R2, R2, 0x38, RZ, 0xc0, !PT ;  /* 0x0000003802027812 */ /* 0x000fc800078ec0ff */
[----:B--2---:R-:W-:Y:S02]  /*1abb0*/  LEA R2, P2, R2, R0, 0x1 ;  /* 0x0000000002027211 */ /* 0x004fe400078408ff */
[C---:B---3--:R-:W-:Y:S02]  /*1abc0*/  LOP3.LUT P6, RZ, R3.reuse, 0x8, RZ, 0xc0, !PT ;  /* 0x0000000803ff7812 */ /* 0x048fe400078cc0ff */
[C---:B------:R-:W-:Y:S02]  /*1abd0*/  LOP3.LUT P4, RZ, R3.reuse, 0x4, RZ, 0xc0, !PT ;  /* 0x0000000403ff7812 */ /* 0x040fe4000788c0ff */
[----:B------:R-:W-:Y:S01]  /*1abe0*/  LOP3.LUT P3, RZ, R3, 0x2, RZ, 0xc0, !PT ;  /* 0x0000000203ff7812 */ /* 0x000fe2000786c0ff */
[----:B-1----:R-:W-:Y:S01]  /*1abf0*/  IMAD.X R3, RZ, RZ, R4, P2 ;  /* 0x000000ffff037224 */ /* 0x002fe200010e0604 */
[----:B------:R-:W-:-:S07]  /*1ac00*/  ISETP.NE.U32.AND P2, PT, R5, RZ, PT ;  /* 0x000000ff0500720c */ /* 0x000fce0003f45070 */
[----:B------:R-:W-:Y:S01]  /*1ac10*/  @!PT LDS RZ, [RZ] ;  /* 0x00000000fffff984 */ /* 0x000fe20000000800 */
[----:B------:R-:W-:Y:S01]  /*1ac20*/  @!PT LDS RZ, [RZ] ;  /* 0x00000000fffff984 */ /* 0x000fe20000000800 */
[----:B------:R-:W-:Y:S01]  /*1ac30*/  @!PT LDS RZ, [RZ] ;  /* 0x00000000fffff984 */ /* 0x000fe20000000800 */
[----:B----4-:R0:W-:Y:S04]  /*1ac40*/  LDGSTS.E.BYPASS.LTC128B.128 [R8+0x27c00], desc[UR40][R2.64], !P6 ;  /* 0x27c0000002087fae */ /* 0x0101e8000f101d68 */
        /* <DEDUP_REMOVED lines=8> */
.L_x_1530:
[----:B------:R-:W-:Y:S05]  /*1acd0*/  BSYNC B0 ;  /* 0x0000000000007941 */ /* 0x000fea0003800000 */
.L_x_1529:
[----:B------:R-:W-:Y:S01]  /*1ace0*/  NOP ;  /* 0x0000000000007918 */ /* 0x000fe20000000000 */
[----:B------:R-:W-:-:S13]  /*1acf0*/  PLOP3.LUT P0, PT, PT, PT, PT, 0x80, 0x0 ;  /* 0x000000000000781c */ /* 0x000fda0003f0f070 */
.L_x_1531:
        /* <DEDUP_REMOVED lines=18> */
.L_x_1692:
[----:B------:R-:W-:Y:S05]  /*1ae20*/  BSYNC B0 ;  /* 0x0000000000007941 */ /* 0x000fea0003800000 */
.L_x_1532:
        /* <DEDUP_REMOVED lines=13> */
.L_x_1693:
[----:B------:R-:W-:Y:S05]  /*1af00*/  BSYNC B1 ;  /* 0x0000000000017941 */ /* 0x000fea0003800000 */
.L_x_1536:
        /* <DEDUP_REMOVED lines=9> */
.L_x_1539:
[----:B------:R-:W-:Y:S05]  /*1afa0*/  BSYNC B1 ;  /* 0x0000000000017941 */ /* 0x000fea0003800000 */
.L_x_1538:
        /* <DEDUP_REMOVED lines=11> */
[----:B-1----:R-:W-:-:S07]  /*1b060*/  VIADD R4, R2, 0x400 ;  /* 0x0000040002047836 */ /* 0x002fce0000000000 */
.L_x_1540:
        /* <DEDUP_REMOVED lines=15> */
.L_x_1541:
        /* <DEDUP_REMOVED lines=15> */
.L_x_1542:
        /* <DEDUP_REMOVED lines=15> */
.L_x_1543:
        /* <DEDUP_REMOVED lines=15> */
.L_x_1544:
        /* <DEDUP_REMOVED lines=15> */
.L_x_1545:
        /* <DEDUP_REMOVED lines=15> */
.L_x_1546:
        /* <DEDUP_REMOVED lines=15> */
.L_x_1547:
        /* <DEDUP_REMOVED lines=10> */
.L_x_1535:
[----:B------:R-:W-:Y:S05]  /*1b7a0*/  BSYNC B0 ;  /* 0x0000000000007941 */ /* 0x000fea0003800000 */
.L_x_1534:
        /* <DEDUP_REMOVED lines=54> */
.L_x_1554:
        /* <DEDUP_REMOVED lines=8> */
.L_x_1694:
[----:B------:R-:W-:Y:S05]  /*1bb90*/  BSYNC B3 ;  /* 0x0000000000037941 */ /* 0x000fea0003800000 */
.L_x_1555:
        /* <DEDUP_REMOVED lines=9> */
.L_x_1558:
[----:B------:R-:W-:Y:S05]  /*1bc30*/  BSYNC B3 ;  /* 0x0000000000037941 */ /* 0x000fea0003800000 */
.L_x_1557:
        /* <DEDUP_REMOVED lines=12> */
.L_x_1559:
        /* <DEDUP_REMOVED lines=13> */
.L_x_1695:
[----:B------:R-:W-:Y:S05]  /*1bdd0*/  BSYNC B3 ;  /* 0x0000000000037941 */ /* 0x000fea0003800000 */
.L_x_1560:
        /* <DEDUP_REMOVED lines=11> */
.L_x_1563:
[----:B------:R-:W-:Y:S05]  /*1be90*/  BSYNC B3 ;  /* 0x0000000000037941 */ /* 0x000fea0003800000 */
.L_x_1562:
        /* <DEDUP_REMOVED lines=9> */
.L_x_1564:
        /* <DEDUP_REMOVED lines=15> */
.L_x_1565:
        /* <DEDUP_REMOVED lines=15> */
.L_x_1566:
        /* <DEDUP_REMOVED lines=15> */
.L_x_1567:
        /* <DEDUP_REMOVED lines=15> */
.L_x_1568:
        /* <DEDUP_REMOVED lines=15> */
.L_x_1569:
        /* <DEDUP_REMOVED lines=15> */
.L_x_1570:
        /* <DEDUP_REMOVED lines=15> */
.L_x_1571:
        /* <DEDUP_REMOVED lines=10> */
.L_x_1553:
[----:B------:R-:W-:Y:S05]  /*1c660*/  BSYNC B1 ;  /* 0x0000000000017941 */ /* 0x000fea0003800000 */
.L_x_1552:
[----:B------:R-:W2:Y:S02]  /*1c670*/  LDL.LU R5, [R1+0x48] ;  /* 0x0000480001057983 */ /* 0x000ea40000300800 */
[----:B--2---:R-:W-:-:S07]  /*1c680*/  VIADD R0, R5, 0xfffffffd ;  /* 0xfffffffd05007836 */ /* 0x004fce0000000000 */
.L_x_1551:
[----:B------:R-:W-:Y:S05]  /*1c690*/  BSYNC B2 ;  /* 0x0000000000027941 */ /* 0x000fea0003800000 */
.L_x_1550:
[----:B------:R-:W-:Y:S01]  /*1c6a0*/  VIADD R8, R8, 0xfffffffe ;  /* 0xfffffffe08087836 */ /* 0x000fe20000000000 */
[----:B------:R-:W-:-:S04]  /*1c6b0*/  LOP3.LUT R4, RZ, R4, RZ, 0x33, !PT ;  /* 0x00000004ff047212 */ /* 0x000fc800078e33ff */
[----:B------:R-:W-:-:S13]  /*1c6c0*/  ISETP.NE.AND P0, PT, R8, R4, PT ;  /* 0x000000040800720c */ /* 0x000fda0003f05270 */
[----:B------:R-:W-:Y:S05]  /*1c6d0*/  @!P0 BRA `(.L_x_1549) ;  /* 0x0000001800d88947 */ /* 0x000fea0003800000 */
.L_x_1612:
        /* <DEDUP_REMOVED lines=35> */
.L_x_1574:
        /* <DEDUP_REMOVED lines=8> */
.L_x_1696:
[----:B------:R-:W-:Y:S05]  /*1c990*/  BSYNC B2 ;  /* 0x0000000000027941 */ /* 0x000fea0003800000 */
.L_x_1575:
        /* <DEDUP_REMOVED lines=9> */
.L_x_1578:
[----:B------:R-:W-:Y:S05]  /*1ca30*/  BSYNC B2 ;  /* 0x0000000000027941 */ /* 0x000fea0003800000 */
.L_x_1577:
        /* <DEDUP_REMOVED lines=12> */
.L_x_1579:
        /* <DEDUP_REMOVED lines=13> */
.L_x_1697:
[----:B------:R-:W-:Y:S05]  /*1cbd0*/  BSYNC B2 ;  /* 0x0000000000027941 */ /* 0x000fea0003800000 */
.L_x_1580:
        /* <DEDUP_REMOVED lines=11> */
.L_x_1583:
[----:B------:R-:W-:Y:S05]  /*1cc90*/  BSYNC B2 ;  /* 0x0000000000027941 */ /* 0x000fea0003800000 */
.L_x_1582:
        /* <DEDUP_REMOVED lines=9> */
.L_x_1584:
        /* <DEDUP_REMOVED lines=15> */
.L_x_1585:
        /* <DEDUP_REMOVED lines=15> */
.L_x_1586:
        /* <DEDUP_REMOVED lines=15> */
.L_x_1587:
        /* <DEDUP_REMOVED lines=15> */
.L_x_1588:
        /* <DEDUP_REMOVED lines=15> */
.L_x_1589:
        /* <DEDUP_REMOVED lines=15> */
.L_x_1590:
        /* <DEDUP_REMOVED lines=15> */
.L_x_1591:
        /* <DEDUP_REMOVED lines=10> */
.L_x_1573:
[----:B------:R-:W-:Y:S05]  /*1d460*/  BSYNC B1 ;  /* 0x0000000000017941 */ /* 0x000fea0003800000 */
.L_x_1572:
        /* <DEDUP_REMOVED lines=35> */
.L_x_1594:
        /* <DEDUP_REMOVED lines=8> */
.L_x_1698:
[----:B------:R-:W-:Y:S05]  /*1d720*/  BSYNC B2 ;  /* 0x0000000000027941 */ /* 0x000fea0003800000 */
.L_x_1595:
        /* <DEDUP_REMOVED lines=9> */
.L_x_1598:
[----:B------:R-:W-:Y:S05]  /*1d7c0*/  BSYNC B2 ;  /* 0x0000000000027941 */ /* 0x000fea0003800000 */
.L_x_1597:
        /* <DEDUP_REMOVED lines=12> */
.L_x_1599:
        /* <DEDUP_REMOVED lines=13> */
.L_x_1699:
[----:B------:R-:W-:Y:S05]  /*1d960*/  BSYNC B2 ;  /* 0x0000000000027941 */ /* 0x000fea0003800000 */
.L_x_1600:
        /* <DEDUP_REMOVED lines=11> */
.L_x_1603:
[----:B------:R-:W-:Y:S05]  /*1da20*/  BSYNC B2 ;  /* 0x0000000000027941 */ /* 0x000fea0003800000 */
.L_x_1602:
        /* <DEDUP_REMOVED lines=9> */
.L_x_1604:
        /* <DEDUP_REMOVED lines=15> */
.L_x_1605:
        /* <DEDUP_REMOVED lines=15> */
.L_x_1606:
        /* <DEDUP_REMOVED lines=15> */
.L_x_1607:
        /* <DEDUP_REMOVED lines=15> */
.L_x_1608:
        /* <DEDUP_REMOVED lines=15> */
.L_x_1609:
        /* <DEDUP_REMOVED lines=15> */
.L_x_1610:
        /* <DEDUP_REMOVED lines=15> */
.L_x_1611:
        /* <DEDUP_REMOVED lines=10> */
.L_x_1593:
[----:B------:R-:W-:Y:S05]  /*1e1f0*/  BSYNC B1 ;  /* 0x0000000000017941 */ /* 0x000fea0003800000 */
.L_x_1592:
[----:B------:R-:W2:Y:S01]  /*1e200*/  LDL R5, [R1+0x2c] ;  /* 0x00002c0001057983 */ /* 0x000ea20000100800 */
[----:B------:R-:W-:Y:S01]  /*1e210*/  VIADD R0, R0, 0xfffffffe ;  /* 0xfffffffe00007836 */ /* 0x000fe20000000000 */
[----:B--2---:R-:W-:-:S13]  /*1e220*/  ISETP.GT.AND P0, PT, R6, R5, PT ;  /* 0x000000050600720c */ /* 0x004fda0003f04270 */
[----:B------:R-:W-:Y:S05]  /*1e230*/  @P0 BRA `(.L_x_1612) ;  /* 0xffffffe400280947 */ /* 0x000fea000383ffff */
.L_x_1549:
[----:B------:R-:W-:Y:S05]  /*1e240*/  BSYNC B0 ;  /* 0x0000000000007941 */ /* 0x000fea0003800000 */
.L_x_1548:
        /* <DEDUP_REMOVED lines=11> */
[----:B-1----:R-:W1:Y:S01]  /*1e300*/  S2R R2, SR_LANEID ;  /* 0x0000000000027919 */ /* 0x002e620000000000 */
[----:B------:R-:W-:Y:S01]  /*1e310*/  VOTEU.ANY UR4, UPT, PT ;  /* 0x0000000000047886 */ /* 0x000fe200038e0100 */
[----:B------:R-:W2:Y:S01]  /*1e320*/  LDC.64 R4, c[0x0][0xd60] ;  /* 0x00035800ff047b82 */ /* 0x000ea20000000a00 */
[----:B------:R-:W1:Y:S02]  /*1e330*/  FLO.U32 R0, UR4 ;  /* 0x0000000400007d00 */ /* 0x000e6400080e0000 */
[----:B-1----:R-:W-:-:S06]  /*1e340*/  ISETP.EQ.U32.AND P1, PT, R0, R2, PT ;  /* 0x000000020000720c */ /* 0x002fcc0003f22070 */
[----:B------:R-:W2:Y:S07]  /*1e350*/  POPC R2, UR4 ;  /* 0x0000000400027d09 */ /* 0x000eae0008000000 */
[----:B--2---:R-:W2:Y:S04]  /*1e360*/  @P1 ATOMG.E.ADD.STRONG.GPU PT, R2, desc[UR40][R4.64], R2 ;  /* 0x00000002040219a8 */ /* 0x004ea800081ee1e8 */
[----:B--2---:R1:W2:Y:S02]  /*1e370*/  SHFL.IDX PT, R2, R2, R0, 0x1f ;  /* 0x00001f0002027589 */ /* 0x0042a400000e0000 */
[----:B-1----:R-:W1:Y:S02]  /*1e380*/  S2R R0, SR_LTMASK ;  /* 0x0000000000007919 */ /* 0x002e640000003900 */
[----:B-1----:R-:W-:-:S06]  /*1e390*/  LOP3.LUT R0, R0, UR4, RZ, 0xc0, !PT ;  /* 0x0000000400007c12 */ /* 0x002fcc000f8ec0ff */
[----:B------:R-:W2:Y:S02]  /*1e3a0*/  POPC R0, R0 ;  /* 0x0000000000007309 */ /* 0x000ea40000000000 */
[----:B--2---:R-:W-:-:S05]  /*1e3b0*/  IADD3 R0, R2, UR36, R0 ;  /* 0x0000002402007c10 */ /* 0x004fca000fffe000 */
[----:B------:R2:W-:Y:S02]  /*1e3c0*/  STL [R1], R0 ;  /* 0x0000000001007387 */ /* 0x0005e40000100800 */
.L_x_1614:
[----:B------:R-:W-:Y:S05]  /*1e3d0*/  BSYNC B0 ;  /* 0x0000000000007941 */ /* 0x000fea0003800000 */
.L_x_1613:
[----:B------:R-:W-:-:S07]  /*1e3e0*/  SEL R19, R19, RZ, P0 ;  /* 0x000000ff13137207 */ /* 0x000fce0000000000 */
.L_x_1510:
[----:B------:R-:W-:Y:S05]  /*1e3f0*/  BSYNC B7 ;  /* 0x0000000000077941 */ /* 0x000fea0003800000 */
.L_x_1508:
[----:B--2-4-:R-:W2:Y:S02]  /*1e400*/  LDL R0, [R1+0x14] ;  /* 0x0000140001007983 */ /* 0x014ea40000100800 */
[----:B--2---:R-:W-:-:S13]  /*1e410*/  LOP3.LUT P0, RZ, R0, 0x40, RZ, 0xc0, !PT ;  /* 0x0000004000ff7812 */ /* 0x004fda000780c0ff */
[----:B------:R-:W-:Y:S05]  /*1e420*/  @!P0 BRA `(.L_x_1615) ;  /* 0x00000000002c8947 */ /* 0x000fea0003800000 */
[----:B------:R-:W-:Y:S05]  /*1e430*/  WARPSYNC.ALL ;  /* 0x0000000000007948 */ /* 0x000fea0003800000 */
[----:B------:R-:W2:Y:S08]  /*1e440*/  S2UR UR5, SR_CgaCtaId ;  /* 0x00000000000579c3 */ /* 0x000eb00000008800 */
[----:B------:R-:W-:Y:S06]  /*1e450*/  BAR.SYNC.DEFER_BLOCKING 0x5, 0x180 ;  /* 0x0146000000007b1d */ /* 0x000fec0000010000 */
[----:B------:R-:W-:-:S02]  /*1e460*/  UMOV UR4, 0x400 ;  /* 0x0000040000047882 */ /* 0x000fc40000000000 */
[----:B--2---:R-:W-:-:S06]  /*1e470*/  ULEA UR4, UR5, UR4, 0x18 ;  /* 0x0000000405047291 */ /* 0x004fcc000f8ec03f */
[----:B------:R-:W-:-:S05]  /*1e480*/  IMAD.U32 R18, RZ, RZ, UR4 ;  /* 0x00000004ff127e24 */ /* 0x000fca000f8e00ff */
[----:B01----:R-:W0:Y:S04]  /*1e490*/  LDS.128 R4, [R18+0x388d0] ;  /* 0x0388d00012047984 */ /* 0x003e280000000c00 */
[----:B0-----:R1:W-:Y:S04]  /*1e4a0*/  STL.64 [R1], R4 ;  /* 0x0000000401007387 */ /* 0x0013e80000100a00 */
[----:B------:R1:W-:Y:S01]  /*1e4b0*/  STL.64 [R1+0x8], R6 ;  /* 0x0000080601007387 */ /* 0x0003e20000100a00 */
[----:B------:R-:W-:Y:S06]  /*1e4c0*/  BAR.ARV 0x4, 0x180 ;  /* 0x0106000000007b1d */ /* 0x000fec0000002000 */
[----:B------:R-:W-:Y:S05]  /*1e4d0*/  BRA `(.L_x_1616) ;  /* 0x0000000c00247947 */ /* 0x000fea0003800000 */
.L_x_1615:
[----:B------:R-:W2:Y:S01]  /*1e4e0*/  S2R R16, SR_TID.X ;  /* 0x0000000000107919 */ /* 0x000ea20000002100 */
[----:B------:R-:W-:Y:S01]  /*1e4f0*/  UMOV UR4, 0xffffffff ;  /* 0xffffffff00047882 */ /* 0x000fe20000000000 */
[----:B--2---:R-:W-:-:S04]  /*1e500*/  LOP3.LUT R16, R16, 0x1f, RZ, 0xc0, !PT ;  /* 0x0000001f10107812 */ /* 0x004fc800078ec0ff */
[----:B------:R-:W-:Y:S01]  /*1e510*/  ISETP.NE.AND P0, PT, R16, 0x1f, PT ;  /* 0x0000001f1000780c */ /* 0x000fe20003f05270 */
[----:B------:R-:W-:-:S12]  /*1e520*/  BRA.DIV UR4, `(.L_x_1617) ;  /* 0x0000002e04d87947 */ /* 0x000fd8000b800000 */
[----:B-1----:R-:W2:Y:S01]  /*1e530*/  LDL.LU R2, [R1] ;  /* 0x0000000001027983 */ /* 0x002ea20000300800 */
[----:B------:R-:W-:-:S03]  /*1e540*/  ULDC UR4, c[0x0][0xd3c] ;  /* 0x00034f0000047ab9 */ /* 0x000fc60000000800 */
[----:B------:R-:W4:Y:S01]  /*1e550*/  LDL R3, [R1+0xc] ;  /* 0x00000c0001037983 */ /* 0x000f220000100800 */
[----:B--2---:R-:W-:Y:S02]  /*1e560*/  IMAD.MOV.U32 R10, RZ, RZ, R2 ;  /* 0x000000ffff0a7224 */ /* 0x004fe400078e0002 */
[----:B----4-:R-:W-:-:S05]  /*1e570*/  IMAD.IADD R0, R3, 0x1, R16 ;  /* 0x0000000103007824 */ /* 0x010fca00078e0210 */
[----:B------:R-:W-:-:S13]  /*1e580*/  ISETP.GE.OR P1, PT, R0, UR4, !P0 ;  /* 0x0000000400007c0c */ /* 0x000fda000c726670 */
[----:B------:R-:W1:Y:S08]  /*1e590*/  @!P1 LDC.64 R2, c[0x0][0xd80] ;  /* 0x00036000ff029b82 */ /* 0x000e700000000a00 */
[----:B0-----:R-:W0:Y:S01]  /*1e5a0*/  @!P1 LDC.64 R6, c[0x0][0xd78] ;  /* 0x00035e00ff069b82 */ /* 0x001e220000000a00 */
[----:B-1----:R-:W-:-:S05]  /*1e5b0*/  @!P1 IMAD.WIDE R2, R0, 0x4, R2 ;  /* 0x0000000400029825 */ /* 0x002fca00078e0202 */
[----:B------:R0:W2:Y:S02]  /*1e5c0*/  @!P1 LDG.E R8, desc[UR40][R2.64] ;  /* 0x0000002802089981 */ /* 0x0000a4000c1e1900 */
[----:B0-----:R-:W-:-:S06]  /*1e5d0*/  @!P1 IMAD.WIDE R2, R0, 0x4, R6 ;  /* 0x0000000400029825 */ /* 0x001fcc00078e0206 */
[----:B------:R-:W4:Y:S01]  /*1e5e0*/  @!P1 LDG.E R2, desc[UR40][R2.64] ;  /* 0x0000002802029981 */ /* 0x000f22000c1e1900 */
[----:B------:R-:W-:Y:S01]  /*1e5f0*/  IMAD.MOV.U32 R0, RZ, RZ, RZ ;  /* 0x000000ffff007224 */ /* 0x000fe200078e00ff */
[C---:B------:R-:W-:Y:S01]  /*1e600*/  ISETP.GE.U32.AND P2, PT, R16.reuse, 0x2, PT ;  /* 0x000000021000780c */ /* 0x040fe20003f46070 */
[----:B------:R-:W-:Y:S01]  /*1e610*/  IMAD.MOV.U32 R6, RZ, RZ, RZ ;  /* 0x000000ffff067224 */ /* 0x000fe200078e00ff */
[C---:B------:R-:W-:Y:S01]  /*1e620*/  ISETP.GE.U32.AND P3, PT, R16.reuse, 0x4, PT ;  /* 0x000000041000780c */ /* 0x040fe20003f66070 */
[----:B------:R-:W-:Y:S01]  /*1e630*/  SHFL.IDX PT, R5, R10, RZ, 0x1f ;  /* 0x00001fff0a057589 */ /* 0x000fe200000e0000 */
[C---:B------:R-:W-:Y:S02]  /*1e640*/  ISETP.GE.U32.AND P4, PT, R16.reuse, 0x8, PT ;  /* 0x000000081000780c */ /* 0x040fe40003f86070 */
[----:B------:R-:W-:Y:S01]  /*1e650*/  ISETP.GE.U32.AND P5, PT, R16, 0x10, PT ;  /* 0x000000101000780c */ /* 0x000fe20003fa6070 */
[----:B------:R-:W-:Y:S01]  /*1e660*/  SHFL.IDX PT, R4, R10, 0x1, 0x1f ;  /* 0x00201f000a047f89 */ /* 0x000fe200000e0000 */
[----:B--2---:R-:W-:-:S02]  /*1e670*/  @!P1 IMAD.MOV.U32 R0, RZ, RZ, R8 ;  /* 0x000000ffff009224 */ /* 0x004fc400078e0008 */
[----:B------:R-:W-:Y:S02]  /*1e680*/  IMAD.MOV.U32 R8, RZ, RZ, RZ ;  /* 0x000000ffff087224 */ /* 0x000fe400078e00ff */
[----:B----4-:R-:W-:Y:S01]  /*1e690*/  @!P1 IMAD.MOV.U32 R6, RZ, RZ, R2 ;  /* 0x000000ffff069224 */ /* 0x010fe200078e0002 */
        /* <DEDUP_REMOVED lines=18> */
.L_x_1709:
[----:B------:R-:W-:Y:S02]  /*1e7c0*/  ULDC UR4, c[0x0][0xd38] ;  /* 0x00034e0000047ab9 */ /* 0x000fe40000000800 */
[----:B------:R-:W-:-:S04]  /*1e7d0*/  IMAD.U32 R3, RZ, RZ, UR4 ;  /* 0x00000004ff037e24 */ /* 0x000fc8000f8e00ff */
[----:B-1----:R-:W-:-:S04]  /*1e7e0*/  IMAD R9, R9, R3, RZ ;  /* 0x0000000309097224 */ /* 0x002fc800078e02ff */
[----:B------:R-:W-:-:S05]  /*1e7f0*/  IMAD.IADD R4, R4, 0x1, R9 ;  /* 0x0000000104047824 */ /* 0x000fca00078e0209 */
[----:B------:R-:W-:-:S13]  /*1e800*/  ISETP.GT.AND P6, PT, R4, R5, PT ;  /* 0x000000050400720c */ /* 0x000fda0003fc4270 */
[----:B------:R-:W-:Y:S05]  /*1e810*/  @P6 BRA `(.L_x_1618) ;  /* 0x0000000000ac6947 */ /* 0x000fea0003800000 */
.L_x_1621:
[----:B------:R-:W2:Y:S01]  /*1e820*/  LDL.LU R2, [R1+0xc] ;  /* 0x00000c0001027983 */ /* 0x000ea20000300800 */
[----:B------:R-:W1:Y:S01]  /*1e830*/  LDC R0, c[0x0][0xd3c] ;  /* 0x00034f00ff007b82 */ /* 0x000e620000000800 */
[----:B--2---:R-:W-:-:S05]  /*1e840*/  VIADD R2, R2, 0x1f ;  /* 0x0000001f02027836 */ /* 0x004fca0000000000 */
[----:B-1----:R-:W-:-:S13]  /*1e850*/  ISETP.GE.AND P6, PT, R2, R0, PT ;  /* 0x000000000200720c */ /* 0x002fda0003fc6270 */
[----:B------:R-:W-:Y:S05]  /*1e860*/  @P6 BRA `(.L_x_1619) ;  /* 0x0000000400d86947 */ /* 0x000fea0003800000 */
[----:B------:R-:W1:Y:S01]  /*1e870*/  S2R R3, SR_TID.X ;  /* 0x0000000000037919 */ /* 0x000e620000002100 */
[----:B------:R2:W-:Y:S01]  /*1e880*/  STL [R1+0xc], R2 ;  /* 0x00000c0201007387 */ /* 0x0005e20000100800 */
[----:B-1----:R-:W-:-:S05]  /*1e890*/  LOP3.LUT R3, R3, 0x1f, RZ, 0xc0, !PT ;  /* 0x0000001f03037812 */ /* 0x002fca00078ec0ff */
[----:B------:R-:W-:-:S05]  /*1e8a0*/  IMAD.IADD R6, R2, 0x1, R3 ;  /* 0x0000000102067824 */ /* 0x000fca00078e0203 */
[----:B------:R-:W-:Y:S01]  /*1e8b0*/  ISETP.GE.OR P6, PT, R6, R0, !P0 ;  /* 0x000000000600720c */ /* 0x000fe200047c6670 */
[----:B------:R-:W-:-:S12]  /*1e8c0*/  IMAD.MOV.U32 R0, RZ, RZ, RZ ;  /* 0x000000ffff007224 */ /* 0x000fd800078e00ff */
[----:B--2---:R-:W1:Y:S02]  /*1e8d0*/  @!P6 LDC.64 R2, c[0x0][0xd80] ;  /* 0x00036000ff02eb82 */ /* 0x004e640000000a00 */
[----:B-1----:R-:W-:-:S05]  /*1e8e0*/  @!P6 IMAD.WIDE R2, R6, 0x4, R2 ;  /* 0x000000040602e825 */ /* 0x002fca00078e0202 */
[----:B------:R1:W2:Y:S02]  /*1e8f0*/  @!P6 LDG.E R0, desc[UR40][R2.64] ;  /* 0x000000280200e981 */ /* 0x0002a4000c1e1900 */
[----:B-1----:R-:W1:Y:S02]  /*1e900*/  @!P6 LDC.64 R2, c[0x0][0xd78] ;  /* 0x00035e00ff02eb82 */ /* 0x002e640000000a00 */
[----:B-1----:R-:W-:-:S04]  /*1e910*/  @!P6 IMAD.WIDE R2, R6, 0x4, R2 ;  /* 0x000000040602e825 */ /* 0x002fc800078e0202 */
[----:B------:R-:W-:-:S06]  /*1e920*/  IMAD.MOV.U32 R6, RZ, RZ, RZ ;  /* 0x000000ffff067224 */ /* 0x000fcc00078e00ff */
[----:B------:R-:W2:Y:S01]  /*1e930*/  @!P6 LDG.E R6, desc[UR40][R2.64] ;  /* 0x000000280206e981 */ /* 0x000ea2000c1e1900 */
[----:B------:R-:W-:Y:S01]  /*1e940*/  UMOV UR4, 0xffffffff ;  /* 0xffffffff00047882 */ /* 0x000fe20000000000 */
[----:B--2---:R-:W-:Y:S02]  /*1e950*/  IMAD R2, R6, R0, RZ ;  /* 0x0000000006027224 */ /* 0x004fe400078e02ff */
[----:B------:R-:W-:Y:S05]  /*1e960*/  BRA.DIV UR4, `(.L_x_1620) ;  /* 0x0000003204287947 */ /* 0x000fea000b800000 */
        /* <DEDUP_REMOVED lines=14> */
[----:B0-----:R-:W-:-:S05]  /*1ea50*/  IMAD.IADD R7, R2, 0x1, R3 ;  /* 0x0000000102077824 */ /* 0x001fca00078e0203 */
[----:B------:R0:W1:Y:S02]  /*1ea60*/  SHFL.IDX PT, R9, R7, 0x1f, 0x1f ;  /* 0x03e01f0007097f89 */ /* 0x00006400000e0000 */
.L_x_1717:
[----:B------:R-:W-:Y:S02]  /*1ea70*/  ULDC UR4, c[0x0][0xd38] ;  /* 0x00034e0000047ab9 */ /* 0x000fe40000000800 */
[----:B------:R-:W-:-:S04]  /*1ea80*/  IMAD.U32 R3, RZ, RZ, UR4 ;  /* 0x00000004ff037e24 */ /* 0x000fc8000f8e00ff */
[----:B-1----:R-:W-:-:S04]  /*1ea90*/  IMAD R9, R9, R3, RZ ;  /* 0x0000000309097224 */ /* 0x002fc800078e02ff */
[----:B------:R-:W-:-:S05]  /*1eaa0*/  IMAD.IADD R4, R9, 0x1, R4 ;  /* 0x0000000109047824 */ /* 0x000fca00078e0204 */
[----:B------:R-:W-:-:S13]  /*1eab0*/  ISETP.GT.AND P6, PT, R4, R5, PT ;  /* 0x000000050400720c */ /* 0x000fda0003fc4270 */
[----:B------:R-:W-:Y:S05]  /*1eac0*/  @!P6 BRA `(.L_x_1621) ;  /* 0xfffffffc0054e947 */ /* 0x000fea000383ffff */
.L_x_1618:
        /* <DEDUP_REMOVED lines=8> */
[----:B------:R1:W4:Y:S02]  /*1eb50*/  SHFL.IDX PT, R6, R6, R2, 0x1f ;  /* 0x00001f0206067589 */ /* 0x00032400000e0000 */
.L_x_1722:
[----:B------:R-:W-:-:S13]  /*1eb60*/  ISETP.NE.AND P0, PT, R4, RZ, PT ;  /* 0x000000ff0400720c */ /* 0x000fda0003f05270 */
[----:B------:R-:W-:Y:S05]  /*1eb70*/  @!P0 BRA `(.L_x_1623) ;  /* 0x0000000000148947 */ /* 0x000fea0003800000 */
[----:B------:R-:W-:Y:S01]  /*1eb80*/  UMOV UR4, 0xffffffff ;  /* 0xffffffff00047882 */ /* 0x000fe20000000000 */
[----:B---3--:R-:W-:Y:S02]  /*1eb90*/  VIADD R12, R2, 0xffffffff ;  /* 0xffffffff020c7836 */ /* 0x008fe40000000000 */
[----:B------:R-:W-:Y:S05]  /*1eba0*/  BRA.DIV UR4, `(.L_x_1624) ;  /* 0x0000003204cc7947 */ /* 0x000fea000b800000 */
[----:B0-----:R0:W3:Y:S02]  /*1ebb0*/  SHFL.IDX PT, R7, R7, R12, 0x1f ;  /* 0x00001f0c07077589 */ /* 0x0010e400000e0000 */
.L_x_1725:
[----:B---3--:R-:W-:-:S07]  /*1ebc0*/  IMAD.MOV.U32 R8, RZ, RZ, R7 ;  /* 0x000000ffff087224 */ /* 0x008fce00078e0007 */
.L_x_1623:
[----:B0-----:R-:W5:Y:S01]  /*1ebd0*/  LDL.LU R7, [R1+0xc] ;  /* 0x00000c0001077983 */ /* 0x001f620000300800 */
[----:B--2---:R-:W-:Y:S01]  /*1ebe0*/  IABS R4, R0 ;  /* 0x0000000000047213 */ /* 0x004fe20000000000 */
[----:B------:R-:W-:Y:S02]  /*1ebf0*/  IMAD R10, R8, R3, R9 ;  /* 0x00000003080a7224 */ /* 0x000fe400078e0209 */
[----:B------:R-:W-:Y:S01]  /*1ec00*/  IMAD.MOV.U32 R8, RZ, RZ, RZ ;  /* 0x000000ffff087224 */ /* 0x000fe200078e00ff */
[----:B------:R-:W0:Y:S02]  /*1ec10*/  I2F.RP R3, R4 ;  /* 0x0000000400037306 */ /* 0x000e240000209400 */
[----:B------:R5:W-:Y:S06]  /*1ec20*/  STL [R1], R10 ;  /* 0x0000000a01007387 */ /* 0x000bec0000100800 */
[----:B0-----:R-:W0:Y:S02]  /*1ec30*/  MUFU.RCP R3, R3 ;  /* 0x0000000300037308 */ /* 0x001e240000001000 */
[----:B0-----:R-:W-:-:S06]  /*1ec40*/  VIADD R3, R3, 0xffffffe ;  /* 0x0ffffffe03037836 */ /* 0x001fcc0000000000 */
[----:B------:R-:W0:Y:S02]  /*1ec50*/  F2I.FTZ.U32.TRUNC.NTZ R9, R3 ;  /* 0x0000000300097305 */ /* 0x000e24000021f000 */
[----:B0-----:R-:W-:-:S04]  /*1ec60*/  IMAD.MOV R3, RZ, RZ, -R9 ;  /* 0x000000ffff037224 */ /* 0x001fc800078e0a09 */
[----:B------:R-:W-:-:S04]  /*1ec70*/  IMAD R3, R3, R4, RZ ;  /* 0x0000000403037224 */ /* 0x000fc800078e02ff */
[----:B------:R-:W-:-:S04]  /*1ec80*/  IMAD.HI.U32 R8, R9, R3, R8 ;  /* 0x0000000309087227 */ /* 0x000fc800078e0008 */
[----:B------:R-:W-:-:S05]  /*1ec90*/  IMAD.IADD R3, R5, 0x1, -R10 ;  /* 0x0000000105037824 */ /* 0x000fca00078e0a0a */
[----:B------:R-:W-:-:S05]  /*1eca0*/  IABS R5, R3 ;  /* 0x0000000300057213 */ /* 0x000fca0000000000 */
[----:B------:R-:W-:-:S04]  /*1ecb0*/  IMAD.HI.U32 R8, R8, R5, RZ ;  /* 0x0000000508087227 */ /* 0x000fc800078e00ff */
[----:B-----5:R-:W-:Y:S01]  /*1ecc0*/  IMAD.MOV.U32 R10, RZ, RZ, R7 ;  /* 0x000000ffff0a7224 */ /* 0x020fe200078e0007 */
[----:B------:R-:W-:-:S03]  /*1ecd0*/  IABS R7, R0 ;  /* 0x0000000000077213 */ /* 0x000fc60000000000 */
[----:B------:R-:W-:Y:S02]  /*1ece0*/  IMAD.IADD R10, R2, 0x1, R10 ;  /* 0x00000001020a7824 */ /* 0x000fe400078e020a */
[----:B------:R-:W-:-:S04]  /*1ecf0*/  IMAD.MOV R7, RZ, RZ, -R7 ;  /* 0x000000ffff077224 */ /* 0x000fc800078e0a07 */
[----:B------:R-:W-:Y:S01]  /*1ed00*/  IMAD R5, R8, R7, R5 ;  /* 0x0000000708057224 */ /* 0x000fe200078e0205 */
[----:B----4-:R-:W-:-:S04]  /*1ed10*/  IABS R7, R6 ;  /* 0x0000000600077213 */ /* 0x010fc80000000000 */
[----:B------:R-:W-:-:S13]  /*1ed20*/  ISETP.GT.U32.AND P1, PT, R4, R5, PT ;  /* 0x000000050400720c */ /* 0x000fda0003f24070 */
[----:B------:R-:W-:Y:S02]  /*1ed30*/  @!P1 IMAD.IADD R5, R5, 0x1, -R4 ;  /* 0x0000000105059824 */ /* 0x000fe400078e0a04 */
[----:B------:R-:W-:Y:S01]  /*1ed40*/  @!P1 VIADD R8, R8, 0x1 ;  /* 0x0000000108089836 */ /* 0x000fe20000000000 */
[----:B------:R-:W-:Y:S02]  /*1ed50*/  ISETP.NE.AND P1, PT, R0, RZ, PT ;  /* 0x000000ff0000720c */ /* 0x000fe40003f25270 */
[----:B------:R-:W-:Y:S02]  /*1ed60*/  ISETP.GE.U32.AND P0, PT, R5, R4, PT ;  /* 0x000000040500720c */ /* 0x000fe40003f06070 */
[----:B------:R-:W0:Y:S11]  /*1ed70*/  I2F.RP R4, R7 ;  /* 0x0000000700047306 */ /* 0x000e360000209400 */
        /* <DEDUP_REMOVED lines=17> */
[----:B------:R-:W-:Y:S02]  /*1ee90*/  IMAD R5, R4, R9, R5 ;  /* 0x0000000904057224 */ /* 0x000fe400078e0205 */
[----:B-1----:R-:W-:-:S03]  /*1eea0*/  IMAD.IADD R2, R3, 0x1, -R0 ;  /* 0x0000000103027824 */ /* 0x002fc600078e0a00 */
        /* <DEDUP_REMOVED lines=14> */
[----:B------:R2:W-:Y:S04]  /*1ef90*/  STL [R1+0x8], R0 ;  /* 0x0000080001007387 */ /* 0x0005e80000100800 */
[----:B------:R2:W-:Y:S04]  /*1efa0*/  STL [R1+0xc], R10 ;  /* 0x00000c0a01007387 */ /* 0x0005e80000100800 */
[----:B------:R2:W-:Y:S01]  /*1efb0*/  STL [R1+0x4], R2 ;  /* 0x0000040201007387 */ /* 0x0005e20000100800 */
[----:B------:R-:W-:Y:S05]  /*1efc0*/  BRA `(.L_x_1625) ;  /* 0x0000000000287947 */ /* 0x000fea0003800000 */
.L_x_1619:
[----:B------:R-:W-:Y:S01]  /*1efd0*/  UMOV UR4, URZ ;  /* 0x0000003f00047c82 */ /* 0x000fe20008000000 */
[----:B------:R-:W-:Y:S01]  /*1efe0*/  ULDC UR6, c[0x0][0xd3c] ;  /* 0x00034f0000067ab9 */ /* 0x000fe20000000800 */
[----:B------:R-:W-:Y:S01]  /*1eff0*/  UMOV UR5, URZ ;  /* 0x0000003f00057c82 */ /* 0x000fe20008000000 */
[----:B------:R-:W-:Y:S01]  /*1f000*/  IMAD.U32 R3, RZ, RZ, UR4 ;  /* 0x00000004ff037e24 */ /* 0x000fe2000f8e00ff */
[----:B------:R1:W-:Y:S01]  /*1f010*/  STL [R1], R5 ;  /* 0x0000000501007387 */ /* 0x0003e20000100800 */
[----:B------:R-:W-:Y:S02]  /*1f020*/  IMAD.U32 R0, RZ, RZ, UR6 ;  /* 0x00000006ff007e24 */ /* 0x000fe4000f8e00ff */
[----:B------:R-:W-:Y:S01]  /*1f030*/  IMAD.U32 R2, RZ, RZ, UR5 ;  /* 0x00000005ff027e24 */ /* 0x000fe2000f8e00ff */
[----:B------:R1:W-:Y:S04]  /*1f040*/  STL [R1+0x4], R3 ;  /* 0x0000040301007387 */ /* 0x0003e80000100800 */
[----:B------:R1:W-:Y:S04]  /*1f050*/  STL [R1+0xc], R0 ;  /* 0x00000c0001007387 */ /* 0x0003e80000100800 */
[----:B------:R1:W-:Y:S02]  /*1f060*/  STL [R1+0x8], R2 ;  /* 0x0000080201007387 */ /* 0x0003e40000100800 */
.L_x_1625:
[----:B-12---:R-:W0:Y:S04]  /*1f070*/  LDL R2, [R1+0xc] ;  /* 0x00000c0001027983 */ /* 0x006e280000100800 */
[----:B------:R-:W2:Y:S04]  /*1f080*/  LDL R3, [R1+0x8] ;  /* 0x0000080001037983 */ /* 0x000ea80000100800 */
[----:B------:R-:W4:Y:S04]  /*1f090*/  LDL R5, [R1+0x4] ;  /* 0x0000040001057983 */ /* 0x000f280000100800 */
[----:B------:R-:W4:Y:S01]  /*1f0a0*/  LDL R4, [R1] ;  /* 0x0000000001047983 */ /* 0x000f220000100800 */
[----:B------:R-:W1:Y:S01]  /*1f0b0*/  S2R R0, SR_TID.X ;  /* 0x0000000000007919 */ /* 0x000e620000002100 */
[----:B------:R-:W-:Y:S05]  /*1f0c0*/  WARPSYNC.ALL ;  /* 0x0000000000007948 */ /* 0x000fea0003800000 */
[----:B-1----:R-:W-:Y:S01]  /*1f0d0*/  LOP3.LUT R0, R0, 0x1f, RZ, 0xc0, !PT ;  /* 0x0000001f00007812 */ /* 0x002fe200078ec0ff */
[----:B------:R-:W-:Y:S03]  /*1f0e0*/  BAR.SYNC.DEFER_BLOCKING 0x4, 0x180 ;  /* 0x0106000000007b1d */ /* 0x000fe60000010000 */
[----:B------:R-:W-:-:S13]  /*1f0f0*/  ISETP.NE.AND P0, PT, R0, RZ, PT ;  /* 0x000000ff0000720c */ /* 0x000fda0003f05270 */
[----:B------:R-:W1:Y:S01]  /*1f100*/  @!P0 S2R R0, SR_CgaCtaId ;  /* 0x0000000000008919 */ /* 0x000e620000008800 */
[----:B0-----:R-:W-:Y:S01]  /*1f110*/  IMAD.MOV.U32 R7, RZ, RZ, R2 ;  /* 0x000000ffff077224 */ /* 0x001fe200078e0002 */
[----:B------:R-:W-:Y:S01]  /*1f120*/  @!P0 MOV R2, 0x400 ;  /* 0x0000040000028802 */ /* 0x000fe20000000f00 */
[----:B--2---:R-:W-:-:S03]  /*1f130*/  IMAD.MOV.U32 R6, RZ, RZ, R3 ;  /* 0x000000ffff067224 */ /* 0x004fc600078e0003 */
[----:B-1----:R-:W-:-:S05]  /*1f140*/  @!P0 LEA R18, R0, R2, 0x18 ;  /* 0x0000000200128211 */ /* 0x002fca00078ec0ff */
[----:B----4-:R0:W-:Y:S01]  /*1f150*/  @!P0 STS.128 [R18+0x388d0], R4 ;  /* 0x0388d00412008388 */ /* 0x0101e20000000c00 */
[----:B------:R-:W-:Y:S06]  /*1f160*/  BAR.ARV 0x5, 0x180 ;  /* 0x0146000000007b1d */ /* 0x000fec0000002000 */
.L_x_1616:
[----:B------:R-:W2:Y:S01]  /*1f170*/  LDL R0, [R1+0xc] ;  /* 0x00000c0001007983 */ /* 0x000ea20000100800 */
[----:B------:R-:W-:Y:S02]  /*1f180*/  ULDC UR4, c[0x0][0xd3c] ;  /* 0x00034f0000047ab9 */ /* 0x000fe40000000800 */
[----:B--2---:R-:W-:-:S13]  /*1f190*/  ISETP.GE.AND P0, PT, R0, UR4, PT ;  /* 0x0000000400007c0c */ /* 0x004fda000bf06270 */
[----:B------:R-:W-:Y:S05]  /*1f1a0*/  @!P0 BRA `(.L_x_1626) ;  /* 0xffffff70001c8947 */ /* 0x000fea000383ffff */
[----:B------:R-:W-:Y:S05]  /*1f1b0*/  BSYNC B8 ;  /* 0x0000000000087941 */ /* 0x000fea0003800000 */
.L_x_1454:
        /* <DEDUP_REMOVED lines=12> */
.L_x_1726:
[----:B------:R-:W-:Y:S05]  /*1f280*/  BSYNC B0 ;  /* 0x0000000000007941 */ /* 0x000fea0003800000 */
.L_x_1627:
[----:B------:R-:W-:-:S03]  /*1f290*/  UMOV UR4, 0xffffffff ;  /* 0xffffffff00047882 */ /* 0x000fc60000000000 */
[----:B------:R-:W-:Y:S05]  /*1f2a0*/  BRA.DIV UR4, `(.L_x_1629) ;  /* 0x0000002e04487947 */ /* 0x000fea000b800000 */
[----:B------:R-:W1:Y:S02]  /*1f2b0*/  S2R R2, SR_TID.X ;  /* 0x0000000000027919 */ /* 0x000e640000002100 */
[----:B-1----:R-:W-:-:S04]  /*1f2c0*/  SHF.R.U32.HI R2, RZ, 0x5, R2 ;  /* 0x00000005ff027819 */ /* 0x002fc80000011602 */
[----:B------:R-:W-:-:S05]  /*1f2d0*/  LOP3.LUT R2, R2, 0x3, RZ, 0xc0, !PT ;  /* 0x0000000302027812 */ /* 0x000fca00078ec0ff */
[----:B---3--:R1:W2:Y:S02]  /*1f2e0*/  SHFL.IDX PT, R14, R2, RZ, 0x1f ;  /* 0x00001fff020e7589 */ /* 0x0082a400000e0000 */
.L_x_1729:
[----:B--2---:R-:W-:-:S13]  /*1f2f0*/  ISETP.NE.AND P0, PT, R14, RZ, PT ;  /* 0x000000ff0e00720c */ /* 0x004fda0003f05270 */
[----:B------:R-:W-:Y:S05]  /*1f300*/  @P0 BRA `(.L_x_1324) ;  /* 0x00000000008c0947 */ /* 0x000fea0003800000 */
[----:B------:R-:W-:-:S03]  /*1f310*/  UMOV UR4, 0xffffffff ;  /* 0xffffffff00047882 */ /* 0x000fc60000000000 */
[----:B------:R-:W-:Y:S05]  /*1f320*/  BRA.DIV UR4, `(.L_x_1630) ;  /* 0x0000002e045c7947 */ /* 0x000fea000b800000 */
[----:B------:R-:W-:-:S13]  /*1f330*/  ELECT P6, URZ, PT ;  /* 0x00000000003f782f */ /* 0x000fda00038c0000 */
.L_x_1732:
[----:B------:R-:W-:Y:S05]  /*1f340*/  @!P6 BRA `(.L_x_1324) ;  /* 0x00000000007ce947 */ /* 0x000fea0003800000 */
[----:B-1----:R-:W2:Y:S02]  /*1f350*/  LDL.LU R2, [R1+0x74] ;  /* 0x0000740001027983 */ /* 0x002ea40000300800 */
[----:B--2---:R-:W-:-:S04]  /*1f360*/  LOP3.LUT R2, R2, 0x2, RZ, 0xfc, !PT ;  /* 0x0000000202027812 */ /* 0x004fc800078efcff */
[----:B------:R-:W-:-:S13]  /*1f370*/  ISETP.NE.AND P2, PT, R2, 0x3, PT ;  /* 0x000000030200780c */ /* 0x000fda0003f45270 */
[----:B------:R-:W-:Y:S05]  /*1f380*/  @!P2 BRA `(.L_x_1631) ;  /* 0x000000000004a947 */ /* 0x000fea0003800000 */
[----:B------:R-:W-:Y:S01]  /*1f390*/  BPT.TRAP 0x1 ;  /* 0x000000040000795c */ /* 0x000fe20000300000 */
.L_x_1631:
        /* <DEDUP_REMOVED lines=13> */
.L_x_1733:
[----:B------:R-:W1:Y:S02]  /*1f470*/  SYNCS.PHASECHK.TRANS64.TRYWAIT P0, [R7+URZ], R2 ;  /* 0x00000002070075a7 */ /* 0x000e64000800017f */
[----:B-1----:R-:W-:Y:S05]  /*1f480*/  @!P0 BRA `(.L_x_1633) ;  /* 0x0000002c00388947 */ /* 0x002fea0003800000 */
.L_x_1734:
[----:B------:R-:W-:Y:S05]  /*1f490*/  @!P2 BRA `(.L_x_1634) ;  /* 0x000000000004a947 */ /* 0x000fea0003800000 */
[----:B------:R-:W-:Y:S01]  /*1f4a0*/  BPT.TRAP 0x1 ;  /* 0x000000040000795c */ /* 0x000fe20000300000 */
.L_x_1634:
[----:B------:R-:W-:-:S04]  /*1f4b0*/  VIADD R0, R0, 0x38860 ;  /* 0x0003886000007836 */ /* 0x000fc80000000000 */
[----:B------:R-:W-:-:S04]  /*1f4c0*/  IMAD R4, R19, 0x8, R0 ;  /* 0x0000000813047824 */ /* 0x000fc800078e0200 */
[----:B------:R-:W2:Y:S02]  /*1f4d0*/  SYNCS.PHASECHK.TRANS64.TRYWAIT P0, [R4+URZ], R5 ;  /* 0x00000005040075a7 */ /* 0x000ea4000800017f */
[----:B--2---:R-:W-:Y:S05]  /*1f4e0*/  @!P0 BRA `(.L_x_1635) ;  /* 0x0000002c00348947 */ /* 0x004fea0003800000 */
.L_x_1735:
[----:B------:R-:W-:-:S07]  /*1f4f0*/  IMAD R3, R3, 0x8, R0 ;  /* 0x0000000803037824 */ /* 0x000fce00078e0200 */
.L_x_1636:
[----:B---3--:R3:W4:Y:S02]  /*1f500*/  SYNCS.PHASECHK.TRANS64.TRYWAIT P0, [R3+URZ], R2 ;  /* 0x00000002030075a7 */ /* 0x008724000800017f */
[----:B----4-:R-:W-:Y:S05]  /*1f510*/  @!P0 NANOSLEEP.SYNCS 0x989680 ;  /* 0x009896800000895d */ /* 0x010fea0003900000 */
[----:B------:R-:W4:Y:S02]  /*1f520*/  @!P0 SYNCS.PHASECHK.TRANS64 P0, [R3+URZ], R2 ;  /* 0x00000002030085a7 */ /* 0x000f24000800007f */
[----:B----4-:R-:W-:Y:S05]  /*1f530*/  @!P0 BRA `(.L_x_1636) ;  /* 0xfffffffc00f08947 */ /* 0x010fea000383ffff */
.L_x_1324:
[----:B------:R-:W-:Y:S05]  /*1f540*/  BSYNC B9 ;  /* 0x0000000000097941 */ /* 0x000fea0003800000 */
.L_x_1321:
[----:B------:R-:W-:Y:S05]  /*1f550*/  EXIT ;  /* 0x000000000000794d */ /* 0x000fea0003800000 */
.L_x_1342:
[----:B0-----:R0:W1:Y:S02]  /*1f560*/  SYNCS.PHASECHK.TRANS64.TRYWAIT P5, [R73+URZ+0x38890], R76 ;  /* 0x0388904c490075a7 */ /* 0x00106400080a017f */
[----:B-1----:R-:W-:Y:S05]  /*1f570*/  @!P5 NANOSLEEP.SYNCS 0x989680 ;  /* 0x009896800000d95d */ /* 0x002fea0003900000 */
[----:B------:R-:W1:Y:S02]  /*1f580*/  @!P5 SYNCS.PHASECHK.TRANS64 P5, [R73+URZ+0x38890], R76 ;  /* 0x0388904c4900d5a7 */ /* 0x000e6400080a007f */
[----:B-1----:R-:W-:Y:S05]  /*1f590*/  @!P5 BRA `(.L_x_1342) ;  /* 0xfffffffc00f0d947 */ /* 0x002fea000383ffff */
[----:B------:R-:W-:Y:S05]  /*1f5a0*/  BRA `(.L_x_1637) ;  /* 0xfffffe3400f07947 */ /* 0x000fea000383ffff */
.L_x_1352:
[----:B0-----:R0:W1:Y:S02]  /*1f5b0*/  SYNCS.PHASECHK.TRANS64.TRYWAIT P5, [R73+URZ+0x38890], R76 ;  /* 0x0388904c490075a7 */ /* 0x00106400080a017f */
[----:B-1----:R-:W-:Y:S05]  /*1f5c0*/  @!P5 NANOSLEEP.SYNCS 0x989680 ;  /* 0x009896800000d95d */ /* 0x002fea0003900000 */
[----:B------:R-:W1:Y:S02]  /*1f5d0*/  @!P5 SYNCS.PHASECHK.TRANS64 P5, [R73+URZ+0x38890], R76 ;  /* 0x0388904c4900d5a7 */ /* 0x000e6400080a007f */
[----:B-1----:R-:W-:Y:S05]  /*1f5e0*/  @!P5 BRA `(.L_x_1352) ;  /* 0xfffffffc00f0d947 */ /* 0x002fea000383ffff */
[----:B------:R-:W-:Y:S05]  /*1f5f0*/  BRA `(.L_x_1638) ;  /* 0xfffffe40005c7947 */ /* 0x000fea000383ffff */
.L_x_1357:
[----:B0-----:R0:W1:Y:S02]  /*1f600*/  SYNCS.PHASECHK.TRANS64.TRYWAIT P4, [R73+URZ+0x38890], R76 ;  /* 0x0388904c490075a7 */ /* 0x001064000808017f */
[----:B-1----:R-:W-:Y:S05]  /*1f610*/  @!P4 NANOSLEEP.SYNCS 0x989680 ;  /* 0x009896800000c95d */ /* 0x002fea0003900000 */
[----:B------:R-:W1:Y:S02]  /*1f620*/  @!P4 SYNCS.PHASECHK.TRANS64 P4, [R73+URZ+0x38890], R76 ;  /* 0x0388904c4900c5a7 */ /* 0x000e64000808007f */
[----:B-1----:R-:W-:Y:S05]  /*1f630*/  @!P4 BRA `(.L_x_1357) ;  /* 0xfffffffc00f0c947 */ /* 0x002fea000383ffff */
[----:B------:R-:W-:Y:S05]  /*1f640*/  BRA `(.L_x_1639) ;  /* 0xfffffe48008c7947 */ /* 0x000fea000383ffff */
.L_x_1361:
[----:B--2---:R2:W0:Y:S02]  /*1f650*/  SYNCS.PHASECHK.TRANS64.TRYWAIT P3, [R73+URZ+0x388b0], R76 ;  /* 0x0388b04c490075a7 */ /* 0x004424000806017f */
[----:B0-----:R-:W-:Y:S05]  /*1f660*/  @!P3 NANOSLEEP.SYNCS 0x989680 ;  /* 0x009896800000b95d */ /* 0x001fea0003900000 */
[----:B------:R-:W0:Y:S02]  /*1f670*/  @!P3 SYNCS.PHASECHK.TRANS64 P3, [R73+URZ+0x388b0], R76 ;  /* 0x0388b04c4900b5a7 */ /* 0x000e24000806007f */
[----:B0-----:R-:W-:Y:S05]  /*1f680*/  @!P3 BRA `(.L_x_1361) ;  /* 0xfffffffc00f0b947 */ /* 0x001fea000383ffff */
[----:B------:R-:W-:Y:S05]  /*1f690*/  BRA `(.L_x_1640) ;  /* 0xfffffe4c00087947 */ /* 0x000fea000383ffff */
.L_x_1388:
        /* <DEDUP_REMOVED lines=8> */
.L_x_1642:
[----:B------:R-:W-:Y:S05]  /*1f720*/  BSYNC B1 ;  /* 0x0000000000017941 */ /* 0x000fea0003800000 */
.L_x_1641:
        /* <DEDUP_REMOVED lines=8> */
.L_x_1643:
[----:B------:R-:W-:Y:S02]  /*1f7b0*/  IMAD.MOV.U32 R13, RZ, RZ, R24 ;  /* 0x000000ffff0d7224 */ /* 0x000fe400078e0018 */
[----:B------:R-:W-:-:S07]  /*1f7c0*/  IMAD.MOV.U32 R20, RZ, RZ, R14 ;  /* 0x000000ffff147224 */ /* 0x000fce00078e000e */
[----:B------:R-:W-:Y:S05]  /*1f7d0*/  WARPSYNC.COLLECTIVE R15, `(.L_x_1644) ;  /* 0x000000000f087348 */ /* 0x000fea0003c00000 */
[----:B------:R0:W1:Y:S02]  /*1f7e0*/  SHFL.IDX P6, R14, R13, R12, R11 ;  /* 0x0000000c0d0e7389 */ /* 0x00006400000c000b */
[----:B01----:R-:W-:Y:S01]  /*1f7f0*/  ENDCOLLECTIVE ;  /* 0x000000000000791b */ /* 0x003fe20003800000 */
.L_x_1644:
[----:B------:R-:W-:Y:S02]  /*1f800*/  IMAD.MOV.U32 R13, RZ, RZ, R27 ;  /* 0x000000ffff0d7224 */ /* 0x000fe400078e001b */
[----:B------:R-:W-:-:S07]  /*1f810*/  IMAD.MOV.U32 R24, RZ, RZ, R14 ;  /* 0x000000ffff187224 */ /* 0x000fce00078e000e */
[----:B------:R-:W-:Y:S05]  /*1f820*/  WARPSYNC.COLLECTIVE R15, `(.L_x_1645) ;  /* 0x000000000f087348 */ /* 0x000fea0003c00000 */
[----:B------:R0:W1:Y:S02]  /*1f830*/  SHFL.IDX P6, R14, R13, R12, R11 ;  /* 0x0000000c0d0e7389 */ /* 0x00006400000c000b */
[----:B01----:R-:W-:Y:S01]  /*1f840*/  ENDCOLLECTIVE ;  /* 0x000000000000791b */ /* 0x003fe20003800000 */
.L_x_1645:
[----:B------:R-:W-:Y:S01]  /*1f850*/  IMAD.MOV.U32 R21, RZ, RZ, R14 ;  /* 0x000000ffff157224 */ /* 0x000fe200078e000e */
[----:B------:R-:W-:Y:S06]  /*1f860*/  BRA `(.L_x_1646) ;  /* 0xfffffe7c005c7947 */ /* 0x000fec000383ffff */
.L_x_1392:
[----:B0-----:R0:W1:Y:S02]  /*1f870*/  SYNCS.PHASECHK.TRANS64.TRYWAIT P0, [R2+URZ+0x38800], R25 ;  /* 0x03880019020075a7 */ /* 0x001064000800017f */
[----:B-1----:R-:W-:Y:S05]  /*1f880*/  @!P0 NANOSLEEP.SYNCS 0x989680 ;  /* 0x009896800000895d */ /* 0x002fea0003900000 */
[----:B------:R-:W1:Y:S02]  /*1f890*/  @!P0 SYNCS.PHASECHK.TRANS64 P0, [R2+URZ+0x38800], R25 ;  /* 0x03880019020085a7 */ /* 0x000e64000800007f */
[----:B-1----:R-:W-:Y:S05]  /*1f8a0*/  @!P0 BRA `(.L_x_1392) ;  /* 0xfffffffc00f08947 */ /* 0x002fea000383ffff */
[----:B------:R-:W-:Y:S05]  /*1f8b0*/  BRA `(.L_x_1647) ;  /* 0xfffffe8000747947 */ /* 0x000fea000383ffff */
.L_x_1400:
        /* <DEDUP_REMOVED lines=8> */
.L_x_1649:
[----:B------:R-:W-:Y:S05]  /*1f940*/  BSYNC B1 ;  /* 0x0000000000017941 */ /* 0x000fea0003800000 */
.L_x_1648:
        /* <DEDUP_REMOVED lines=8> */
.L_x_1650:
[----:B------:R-:W-:Y:S02]  /*1f9d0*/  IMAD.MOV.U32 R13, RZ, RZ, R24 ;  /* 0x000000ffff0d7224 */ /* 0x000fe400078e0018 */
[----:B------:R-:W-:-:S07]  /*1f9e0*/  IMAD.MOV.U32 R3, RZ, RZ, R14 ;  /* 0x000000ffff037224 */ /* 0x000fce00078e000e */
[----:B------:R-:W-:Y:S05]  /*1f9f0*/  WARPSYNC.COLLECTIVE R15, `(.L_x_1651) ;  /* 0x000000000f087348 */ /* 0x000fea0003c00000 */
[----:B------:R0:W1:Y:S02]  /*1fa00*/  SHFL.IDX P6, R14, R13, R12, R11 ;  /* 0x0000000c0d0e7389 */ /* 0x00006400000c000b */
[----:B01----:R-:W-:Y:S01]  /*1fa10*/  ENDCOLLECTIVE ;  /* 0x000000000000791b */ /* 0x003fe20003800000 */
.L_x_1651:
[----:B------:R-:W-:Y:S02]  /*1fa20*/  IMAD.MOV.U32 R13, RZ, RZ, R27 ;  /* 0x000000ffff0d7224 */ /* 0x000fe400078e001b */
[----:B------:R-:W-:-:S07]  /*1fa30*/  IMAD.MOV.U32 R4, RZ, RZ, R14 ;  /* 0x000000ffff047224 */ /* 0x000fce00078e000e */
[----:B------:R-:W-:Y:S05]  /*1fa40*/  WARPSYNC.COLLECTIVE R15, `(.L_x_1652) ;  /* 0x000000000f087348 */ /* 0x000fea0003c00000 */
[----:B------:R0:W1:Y:S02]  /*1fa50*/  SHFL.IDX P6, R14, R13, R12, R11 ;  /* 0x0000000c0d0e7389 */ /* 0x00006400000c000b */
[----:B01----:R-:W-:Y:S01]  /*1fa60*/  ENDCOLLECTIVE ;  /* 0x000000000000791b */ /* 0x003fe20003800000 */
.L_x_1652:
[----:B------:R-:W-:Y:S02]  /*1fa70*/  IMAD.MOV.U32 R12, RZ, RZ, R3 ;  /* 0x000000ffff0c7224 */ /* 0x000fe400078e0003 */
[----:B------:R-:W-:Y:S01]  /*1fa80*/  IMAD.MOV.U32 R13, RZ, RZ, R0 ;  /* 0x000000ffff0d7224 */ /* 0x000fe200078e0000 */
[----:B------:R-:W-:Y:S06]  /*1fa90*/  BRA `(.L_x_1653) ;  /* 0xfffffe8800e47947 */ /* 0x000fec000383ffff */
.L_x_1404:
[----:B0-----:R0:W1:Y:S02]  /*1faa0*/  SYNCS.PHASECHK.TRANS64.TRYWAIT P1, [R2+URZ+0x38800], R27 ;  /* 0x0388001b020075a7 */ /* 0x001064000802017f */
[----:B-1----:R-:W-:Y:S05]  /*1fab0*/  @!P1 NANOSLEEP.SYNCS 0x989680 ;  /* 0x009896800000995d */ /* 0x002fea0003900000 */
[----:B------:R-:W1:Y:S02]  /*1fac0*/  @!P1 SYNCS.PHASECHK.TRANS64 P1, [R2+URZ+0x38800], R27 ;  /* 0x0388001b020095a7 */ /* 0x000e64000802007f */
[----:B-1----:R-:W-:Y:S05]  /*1fad0*/  @!P1 BRA `(.L_x_1404) ;  /* 0xfffffffc00f09947 */ /* 0x002fea000383ffff */
[----:B------:R-:W-:Y:S05]  /*1fae0*/  BRA `(.L_x_1654) ;  /* 0xfffffe8c00b47947 */ /* 0x000fea000383ffff */
.L_x_1410:
[----:B0-----:R0:W1:Y:S02]  /*1faf0*/  SYNCS.PHASECHK.TRANS64.TRYWAIT P1, [R14+URZ+0x38830], R15 ;  /* 0x0388300f0e0075a7 */ /* 0x001064000802017f */
[----:B-1----:R-:W-:Y:S05]  /*1fb00*/  @!P1 NANOSLEEP.SYNCS 0x989680 ;  /* 0x009896800000995d */ /* 0x002fea0003900000 */
[----:B------:R-:W1:Y:S02]  /*1fb10*/  @!P1 SYNCS.PHASECHK.TRANS64 P1, [R14+URZ+0x38830], R15 ;  /* 0x0388300f0e0095a7 */ /* 0x000e64000802007f */
[----:B-1----:R-:W-:Y:S05]  /*1fb20*/  @!P1 BRA `(.L_x_1410) ;  /* 0xfffffffc00f09947 */ /* 0x002fea000383ffff */
[----:B------:R-:W-:Y:S05]  /*1fb30*/  BRA `(.L_x_1409) ;  /* 0xfffffe9800e47947 */ /* 0x000fea000383ffff */
.L_x_1412:
[----:B-1----:R1:W2:Y:S02]  /*1fb40*/  SYNCS.PHASECHK.TRANS64.TRYWAIT P1, [R2+URZ+0x38810], R11 ;  /* 0x0388100b020075a7 */ /* 0x0022a4000802017f */
[----:B--2---:R-:W-:Y:S05]  /*1fb50*/  @!P1 NANOSLEEP.SYNCS 0x989680 ;  /* 0x009896800000995d */ /* 0x004fea0003900000 */
[----:B------:R-:W2:Y:S02]  /*1fb60*/  @!P1 SYNCS.PHASECHK.TRANS64 P1, [R2+URZ+0x38810], R11 ;  /* 0x0388100b020095a7 */ /* 0x000ea4000802007f */
[----:B--2---:R-:W-:Y:S05]  /*1fb70*/  @!P1 BRA `(.L_x_1412) ;  /* 0xfffffffc00f09947 */ /* 0x004fea000383ffff */
[----:B------:R-:W-:Y:S05]  /*1fb80*/  BRA `(.L_x_1655) ;  /* 0xfffffe9c00947947 */ /* 0x000fea000383ffff */
.L_x_1417:
[----:B-1----:R1:W3:Y:S02]  /*1fb90*/  SYNCS.PHASECHK.TRANS64.TRYWAIT P1, [R14+URZ+0x38850], R15 ;  /* 0x0388500f0e0075a7 */ /* 0x0022e4000802017f */
[----:B---3--:R-:W-:Y:S05]  /*1fba0*/  @!P1 NANOSLEEP.SYNCS 0x989680 ;  /* 0x009896800000995d */ /* 0x008fea0003900000 */
[----:B------:R-:W3:Y:S02]  /*1fbb0*/  @!P1 SYNCS.PHASECHK.TRANS64 P1, [R14+URZ+0x38850], R15 ;  /* 0x0388500f0e0095a7 */ /* 0x000ee4000802007f */
[----:B---3--:R-:W-:Y:S05]  /*1fbc0*/  @!P1 BRA `(.L_x_1417) ;  /* 0xfffffffc00f09947 */ /* 0x008fea000383ffff */
[----:B------:R-:W-:Y:S05]  /*1fbd0*/  BRA `(.L_x_1416) ;  /* 0xfffffe9c00c47947 */ /* 0x000fea000383ffff */
.L_x_1424:
[----:B-1----:R1:W2:Y:S02]  /*1fbe0*/  SYNCS.PHASECHK.TRANS64.TRYWAIT P3, [R14+URZ+0x38830], R199 ;  /* 0x038830c70e0075a7 */ /* 0x0022a4000806017f */
[----:B--2---:R-:W-:Y:S05]  /*1fbf0*/  @!P3 NANOSLEEP.SYNCS 0x989680 ;  /* 0x009896800000b95d */ /* 0x004fea0003900000 */
[----:B------:R-:W2:Y:S02]  /*1fc00*/  @!P3 SYNCS.PHASECHK.TRANS64 P3, [R14+URZ+0x38830], R199 ;  /* 0x038830c70e00b5a7 */ /* 0x000ea4000806007f */
[----:B--2---:R-:W-:Y:S05]  /*1fc10*/  @!P3 BRA `(.L_x_1424) ;  /* 0xfffffffc00f0b947 */ /* 0x004fea000383ffff */
[----:B------:R-:W-:Y:S05]  /*1fc20*/  BRA `(.L_x_1423) ;  /* 0xfffffecc00687947 */ /* 0x000fea000383ffff */
.L_x_1429:
[----:B---3--:R3:W4:Y:S02]  /*1fc30*/  SYNCS.PHASECHK.TRANS64.TRYWAIT P3, [R14+URZ+0x38850], R199 ;  /* 0x038850c70e0075a7 */ /* 0x008724000806017f */
[----:B----4-:R-:W-:Y:S05]  /*1fc40*/  @!P3 NANOSLEEP.SYNCS 0x989680 ;  /* 0x009896800000b95d */ /* 0x010fea0003900000 */
[----:B------:R-:W4:Y:S02]  /*1fc50*/  @!P3 SYNCS.PHASECHK.TRANS64 P3, [R14+URZ+0x38850], R199 ;  /* 0x038850c70e00b5a7 */ /* 0x000f24000806007f */
[----:B----4-:R-:W-:Y:S05]  /*1fc60*/  @!P3 BRA `(.L_x_1429) ;  /* 0xfffffffc00f0b947 */ /* 0x010fea000383ffff */
[----:B------:R-:W-:Y:S05]  /*1fc70*/  BRA `(.L_x_1428) ;  /* 0xfffffed000047947 */ /* 0x000fea000383ffff */
.L_x_1462:
[----:B------:R-:W0:Y:S01]  /*1fc80*/  S2R R3, SR_TID.X ;  /* 0x0000000000037919 */ /* 0x000e220000002100 */
[----:B------:R-:W-:Y:S01]  /*1fc90*/  BSSY B1, `(.L_x_1656) ;  /* 0x000000a000017945 */ /* 0x000fe20003800000 */
[----:B---3--:R-:W-:Y:S02]  /*1fca0*/  IMAD.MOV.U32 R12, RZ, RZ, RZ ;  /* 0x000000ffff0c7224 */ /* 0x008fe400078e00ff */
[----:B------:R-:W-:Y:S02]  /*1fcb0*/  IMAD.MOV.U32 R11, RZ, RZ, 0x1f ;  /* 0x0000001fff0b7424 */ /* 0x000fe400078e00ff */
[----:B------:R-:W-:Y:S01]  /*1fcc0*/  IMAD.MOV.U32 R15, RZ, RZ, -0x1 ;  /* 0xffffffffff0f7424 */ /* 0x000fe200078e00ff */
[----:B0-----:R-:W-:-:S04]  /*1fcd0*/  SHF.R.U32.HI R3, RZ, 0x5, R3 ;  /* 0x00000005ff037819 */ /* 0x001fc80000011603 */
[----:B------:R-:W-:-:S05]  /*1fce0*/  LOP3.LUT R3, R3, 0x3, RZ, 0xc0, !PT ;  /* 0x0000000303037812 */ /* 0x000fca00078ec0ff */
[----:B------:R-:W-:-:S07]  /*1fcf0*/  IMAD.MOV.U32 R13, RZ, RZ, R3 ;  /* 0x000000ffff0d7224 */ /* 0x000fce00078e0003 */
[----:B------:R-:W-:Y:S05]  /*1fd00*/  WARPSYNC.COLLECTIVE R15, `(.L_x_1657) ;  /* 0x000000000f087348 */ /* 0x000fea0003c00000 */
[----:B------:R0:W1:Y:S02]  /*1fd10*/  SHFL.IDX P6, R14, R13, R12, R11 ;  /* 0x0000000c0d0e7389 */ /* 0x00006400000c000b */
[----:B01----:R-:W-:Y:S01]  /*1fd20*/  ENDCOLLECTIVE ;  /* 0x000000000000791b */ /* 0x003fe20003800000 */
.L_x_1657:
[----:B------:R-:W-:Y:S05]  /*1fd30*/  BSYNC B1 ;  /* 0x0000000000017941 */ /* 0x000fea0003800000 */
.L_x_1656:
[----:B------:R-:W-:Y:S05]  /*1fd40*/  BRA `(.L_x_1658) ;  /* 0xffffff6c00a47947 */ /* 0x000fea000383ffff */
.L_x_1464:
[----:B------:R-:W-:Y:S01]  /*1fd50*/  BSSY B1, `(.L_x_1659) ;  /* 0x0000006000017945 */ /* 0x000fe20003800000 */
[----:B------:R-:W-:-:S07]  /*1fd60*/  IMAD.MOV.U32 R15, RZ, RZ, -0x1 ;  /* 0xffffffffff0f7424 */ /* 0x000fce00078e00ff */
[----:B0-----:R-:W-:Y:S05]  /*1fd70*/  WARPSYNC.COLLECTIVE R15, `(.L_x_1660) ;  /* 0x000000000f0c7348 */ /* 0x001fea0003c00000 */
[----:B------:R-:W-:Y:S02]  /*1fd80*/  ELECT P6, UR62, PT ;  /* 0x00000000003e782f */ /* 0x000fe400038c0000 */
[----:B------:R-:W-:Y:S01]  /*1fd90*/  MOV R14, UR62 ;  /* 0x0000003e000e7c02 */ /* 0x000fe20008000f00 */
[----:B0-----:R-:W-:Y:S10]  /*1fda0*/  ENDCOLLECTIVE ;  /* 0x000000000000791b */ /* 0x001ff40003800000 */
.L_x_1660:
[----:B------:R-:W-:Y:S05]  /*1fdb0*/  BSYNC B1 ;  /* 0x0000000000017941 */ /* 0x000fea0003800000 */
.L_x_1659:
[----:B------:R-:W-:Y:S05]  /*1fdc0*/  BRA `(.L_x_1463) ;  /* 0xffffff6c009c7947 */ /* 0x000fea000383ffff */
.L_x_1466:
[----:B0-----:R0:W1:Y:S02]  /*1fdd0*/  SYNCS.PHASECHK.TRANS64.TRYWAIT P0, [R18+URZ+0x38820], R3 ;  /* 0x03882003120075a7 */ /* 0x001064000800017f */
[----:B-1----:R-:W-:Y:S05]  /*1fde0*/  @!P0 NANOSLEEP.SYNCS 0x989680 ;  /* 0x009896800000895d */ /* 0x002fea0003900000 */
[----:B------:R-:W1:Y:S02]  /*1fdf0*/  @!P0 SYNCS.PHASECHK.TRANS64 P0, [R18+URZ+0x38820], R3 ;  /* 0x03882003120085a7 */ /* 0x000e64000800007f */
[----:B-1----:R-:W-:Y:S05]  /*1fe00*/  @!P0 BRA `(.L_x_1466) ;  /* 0xfffffffc00f08947 */ /* 0x002fea000383ffff */
[----:B------:R-:W-:Y:S05]  /*1fe10*/  BRA `(.L_x_1661) ;  /* 0xffffff6c00ac7947 */ /* 0x000fea000383ffff */
.L_x_1470:
[----:B-1----:R1:W2:Y:S02]  /*1fe20*/  SYNCS.PHASECHK.TRANS64.TRYWAIT P0, [R4+URZ+0x388a0], R8 ;  /* 0x0388a008040075a7 */ /* 0x0022a4000800017f */
[----:B--2---:R-:W-:Y:S05]  /*1fe30*/  @!P0 NANOSLEEP.SYNCS 0x989680 ;  /* 0x009896800000895d */ /* 0x004fea0003900000 */
[----:B------:R-:W2:Y:S02]  /*1fe40*/  @!P0 SYNCS.PHASECHK.TRANS64 P0, [R4+URZ+0x388a0], R8 ;  /* 0x0388a008040085a7 */ /* 0x000ea4000800007f */
[----:B--2---:R-:W-:Y:S05]  /*1fe50*/  @!P0 BRA `(.L_x_1470) ;  /* 0xfffffffc00f08947 */ /* 0x004fea000383ffff */
[----:B------:R-:W-:Y:S05]  /*1fe60*/  BRA `(.L_x_1662) ;  /* 0xffffff6c00cc7947 */ /* 0x000fea000383ffff */
.L_x_1475:
[----:B0-----:R0:W2:Y:S02]  /*1fe70*/  SYNCS.PHASECHK.TRANS64.TRYWAIT P0, [R4+URZ+0x388c0], R8 ;  /* 0x0388c008040075a7 */ /* 0x0010a4000800017f */
[----:B--2---:R-:W-:Y:S05]  /*1fe80*/  @!P0 NANOSLEEP.SYNCS 0x989680 ;  /* 0x009896800000895d */ /* 0x004fea0003900000 */
[----:B------:R-:W2:Y:S02]  /*1fe90*/  @!P0 SYNCS.PHASECHK.TRANS64 P0, [R4+URZ+0x388c0], R8 ;  /* 0x0388c008040085a7 */ /* 0x000ea4000800007f */
[----:B--2---:R-:W-:Y:S05]  /*1fea0*/  @!P0 BRA `(.L_x_1475) ;  /* 0xfffffffc00f08947 */ /* 0x004fea000383ffff */
[----:B------:R-:W-:Y:S05]  /*1feb0*/  BRA `(.L_x_1663) ;  /* 0xffffff70004c7947 */ /* 0x000fea000383ffff */
.L_x_1489:
[----:B0-----:R0:W1:Y:S02]  /*1fec0*/  SYNCS.PHASECHK.TRANS64.TRYWAIT P2, [R4+URZ+0x388a0], R5 ;  /* 0x0388a005040075a7 */ /* 0x001064000804017f */
[----:B-1----:R-:W-:Y:S05]  /*1fed0*/  @!P2 NANOSLEEP.SYNCS 0x989680 ;  /* 0x009896800000a95d */ /* 0x002fea0003900000 */
[----:B------:R-:W1:Y:S02]  /*1fee0*/  @!P2 SYNCS.PHASECHK.TRANS64 P2, [R4+URZ+0x388a0], R5 ;  /* 0x0388a0050400a5a7 */ /* 0x000e64000804007f */
[----:B-1----:R-:W-:Y:S05]  /*1fef0*/  @!P2 BRA `(.L_x_1489) ;  /* 0xfffffffc00f0a947 */ /* 0x002fea000383ffff */
[----:B------:R-:W-:Y:S05]  /*1ff00*/  BRA `(.L_x_1664) ;  /* 0xffffff7800cc7947 */ /* 0x000fea000383ffff */
.L_x_1494:
[----:B-1----:R1:W2:Y:S02]  /*1ff10*/  SYNCS.PHASECHK.TRANS64.TRYWAIT P2, [R4+URZ+0x388c0], R5 ;  /* 0x0388c005040075a7 */ /* 0x0022a4000804017f */
[----:B--2---:R-:W-:Y:S05]  /*1ff20*/  @!P2 NANOSLEEP.SYNCS 0x989680 ;  /* 0x009896800000a95d */ /* 0x004fea0003900000 */
[----:B------:R-:W2:Y:S02]  /*1ff30*/  @!P2 SYNCS.PHASECHK.TRANS64 P2, [R4+URZ+0x388c0], R5 ;  /* 0x0388c0050400a5a7 */ /* 0x000ea4000804007f */
[----:B--2---:R-:W-:Y:S05]  /*1ff40*/  @!P2 BRA `(.L_x_1494) ;  /* 0xfffffffc00f0a947 */ /* 0x004fea000383ffff */
[----:B------:R-:W-:Y:S05]  /*1ff50*/  BRA `(.L_x_1665) ;  /* 0xffffff7c00487947 */ /* 0x000fea000383ffff */
.L_x_1516:
        /* <DEDUP_REMOVED lines=11> */
.L_x_1667:
[----:B------:R-:W-:Y:S05]  /*20010*/  BSYNC B0 ;  /* 0x0000000000007941 */ /* 0x000fea0003800000 */
.L_x_1666:
[----:B------:R-:W-:Y:S05]  /*20020*/  BRA `(.L_x_1668) ;  /* 0xffffff8c00b87947 */ /* 0x000fea000383ffff */
.L_x_1518:
[----:B------:R-:W-:Y:S01]  /*20030*/  BSSY B0, `(.L_x_1669) ;  /* 0x0000006000007945 */ /* 0x000fe20003800000 */
[----:B------:R-:W-:-:S07]  /*20040*/  IMAD.MOV.U32 R15, RZ, RZ, -0x1 ;  /* 0xffffffffff0f7424 */ /* 0x000fce00078e00ff */
[----:B0-----:R-:W-:Y:S05]  /*20050*/  WARPSYNC.COLLECTIVE R15, `(.L_x_1670) ;  /* 0x000000000f0c7348 */ /* 0x001fea0003c00000 */
[----:B------:R-:W-:Y:S02]  /*20060*/  ELECT P6, UR62, PT ;  /* 0x00000000003e782f */ /* 0x000fe400038c0000 */
[----:B------:R-:W-:Y:S01]  /*20070*/  MOV R14, UR62 ;  /* 0x0000003e000e7c02 */ /* 0x000fe20008000f00 */
[----:B0-----:R-:W-:Y:S10]  /*20080*/  ENDCOLLECTIVE ;  /* 0x000000000000791b */ /* 0x001ff40003800000 */
.L_x_1670:
[----:B------:R-:W-:Y:S05]  /*20090*/  BSYNC B0 ;  /* 0x0000000000007941 */ /* 0x000fea0003800000 */
.L_x_1669:
[----:B------:R-:W-:Y:S05]  /*200a0*/  BRA `(.L_x_1671) ;  /* 0xffffff8c00c47947 */ /* 0x000fea000383ffff */
.L_x_1520:
[----:B0-----:R0:W1:Y:S02]  /*200b0*/  SYNCS.PHASECHK.TRANS64.TRYWAIT P0, [R0+URZ+0x38840], R2 ;  /* 0x03884002000075a7 */ /* 0x001064000800017f */
[----:B-1----:R-:W-:Y:S05]  /*200c0*/  @!P0 NANOSLEEP.SYNCS 0x989680 ;  /* 0x009896800000895d */ /* 0x002fea0003900000 */
[----:B------:R-:W1:Y:S02]  /*200d0*/  @!P0 SYNCS.PHASECHK.TRANS64 P0, [R0+URZ+0x38840], R2 ;  /* 0x03884002000085a7 */ /* 0x000e64000800007f */
[----:B-1----:R-:W-:Y:S05]  /*200e0*/  @!P0 BRA `(.L_x_1520) ;  /* 0xfffffffc00f08947 */ /* 0x002fea000383ffff */
[----:B------:R-:W-:Y:S05]  /*200f0*/  BRA `(.L_x_1672) ;  /* 0xffffff9000247947 */ /* 0x000fea000383ffff */
.L_x_1524:
        /* <DEDUP_REMOVED lines=9> */
.L_x_1673:
[----:B------:R-:W-:Y:S02]  /*20190*/  IMAD.MOV.U32 R13, RZ, RZ, R3 ;  /* 0x000000ffff0d7224 */ /* 0x000fe400078e0003 */
[----:B------:R-:W-:Y:S01]  /*201a0*/  IMAD.MOV.U32 R4, RZ, RZ, R14 ;  /* 0x000000ffff047224 */ /* 0x000fe200078e000e */
[----:B------:R-:W-:-:S07]  /*201b0*/  LOP3.LUT R6, R6, 0x7f, RZ, 0xc0, !PT ;  /* 0x0000007f06067812 */ /* 0x000fce00078ec0ff */
[----:B------:R-:W-:Y:S05]  /*201c0*/  WARPSYNC.COLLECTIVE R15, `(.L_x_1674) ;  /* 0x000000000f087348 */ /* 0x000fea0003c00000 */
[----:B------:R0:W1:Y:S02]  /*201d0*/  SHFL.IDX P6, R14, R13, R12, R11 ;  /* 0x0000000c0d0e7389 */ /* 0x00006400000c000b */
[----:B01----:R-:W-:Y:S01]  /*201e0*/  ENDCOLLECTIVE ;  /* 0x000000000000791b */ /* 0x003fe20003800000 */
.L_x_1674:
        /* <DEDUP_REMOVED lines=9> */
.L_x_1675:
[----:B------:R-:W-:Y:S02]  /*20280*/  IMAD.MOV.U32 R13, RZ, RZ, R3 ;  /* 0x000000ffff0d7224 */ /* 0x000fe400078e0003 */
[----:B------:R-:W-:-:S07]  /*20290*/  IMAD.MOV.U32 R6, RZ, RZ, R14 ;  /* 0x000000ffff067224 */ /* 0x000fce00078e000e */
[----:B------:R-:W-:Y:S05]  /*202a0*/  WARPSYNC.COLLECTIVE R15, `(.L_x_1676) ;  /* 0x000000000f087348 */ /* 0x000fea0003c00000 */
[----:B------:R0:W1:Y:S02]  /*202b0*/  SHFL.IDX P6, R14, R13, R12, R11 ;  /* 0x0000000c0d0e7389 */ /* 0x00006400000c000b */
[----:B01----:R-:W-:Y:S01]  /*202c0*/  ENDCOLLECTIVE ;  /* 0x000000000000791b */ /* 0x003fe20003800000 */
.L_x_1676:
        /* <DEDUP_REMOVED lines=22> */
.L_x_1677:
        /* <DEDUP_REMOVED lines=10> */
.L_x_1678:
        /* <DEDUP_REMOVED lines=11> */
.L_x_1679:
        /* <DEDUP_REMOVED lines=14> */
.L_x_1680:
[----:B------:R-:W-:Y:S01]  /*20660*/  IMAD.MOV.U32 R3, RZ, RZ, R14 ;  /* 0x000000ffff037224 */ /* 0x000fe200078e000e */
[----:B------:R-:W-:Y:S06]  /*20670*/  BRA `(.L_x_1681) ;  /* 0xffffff9400647947 */ /* 0x000fec000383ffff */
.L_x_1528:
[----:B------:R-:W2:Y:S04]  /*20680*/  LDL.LU R13, [R1+0x4c] ;  /* 0x00004c00010d7983 */ /* 0x000ea80000300800 */
[----:B------:R-:W3:Y:S04]  /*20690*/  LDL.LU R12, [R1+0x4] ;  /* 0x00000400010c7983 */ /* 0x000ee80000300800 */
[----:B------:R-:W4:Y:S04]  /*206a0*/  LDL.LU R11, [R1+0x50] ;  /* 0x00005000010b7983 */ /* 0x000f280000300800 */
[----:B------:R-:W5:Y:S04]  /*206b0*/  LDL.LU R9, [R1+0x64] ;  /* 0x0000640001097983 */ /* 0x000f680000300800 */
[----:B------:R-:W5:Y:S01]  /*206c0*/  LDL.LU R8, [R1+0x14] ;  /* 0x0000140001087983 */ /* 0x000f620000300800 */
[----:B------:R-:W-:Y:S01]  /*206d0*/  BSSY B0, `(.L_x_1682) ;  /* 0x0000017000007945 */ /* 0x000fe20003800000 */
[----:B------:R-:W-:-:S02]  /*206e0*/  IMAD.MOV.U32 R15, RZ, RZ, -0x1 ;  /* 0xffffffffff0f7424 */ /* 0x000fc400078e00ff */
[----:B--2---:R-:W-:Y:S02]  /*206f0*/  IMAD R7, R13, R7, RZ ;  /* 0x000000070d077224 */ /* 0x004fe400078e02ff */
[----:B------:R-:W-:-:S03]  /*20700*/  IMAD.MOV.U32 R13, RZ, RZ, R4 ;  /* 0x000000ffff0d7224 */ /* 0x000fc600078e0004 */
[-C--:B---3--:R-:W-:Y:S01]  /*20710*/  ISETP.GE.AND P2, PT, R12, R7.reuse, PT ;  /* 0x000000070c00720c */ /* 0x088fe20003f46270 */
[----:B------:R-:W-:Y:S01]  /*20720*/  IMAD.MOV.U32 R12, RZ, RZ, RZ ;  /* 0x000000ffff0c7224 */ /* 0x000fe200078e00ff */
[-C--:B----4-:R-:W-:Y:S01]  /*20730*/  ISETP.GE.AND P3, PT, R11, R7.reuse, PT ;  /* 0x000000070b00720c */ /* 0x090fe20003f66270 */
[----:B------:R-:W-:Y:S01]  /*20740*/  IMAD.MOV.U32 R11, RZ, RZ, 0x181f ;  /* 0x0000181fff0b7424 */ /* 0x000fe200078e00ff */
[----:B-----5:R-:W-:Y:S02]  /*20750*/  ISETP.GE.AND P4, PT, R9, R7, PT ;  /* 0x000000070900720c */ /* 0x020fe40003f86270 */
[----:B------:R-:W-:-:S07]  /*20760*/  LOP3.LUT R8, R8, 0xffffffdf, RZ, 0xc0, !PT ;  /* 0xffffffdf08087812 */ /* 0x000fce00078ec0ff */
        /* <DEDUP_REMOVED lines=8> */
[----:B------:R-:W-:-:S05]  /*207f0*/  @P6 LOP3.LUT R8, R8, 0x10, RZ, 0xfc, !PT ;  /* 0x0000001008086812 */ /* 0x000fca00078efcff */
[----:B------:R0:W-:Y:S02]  /*20800*/  STL [R1+0x14], R8 ;  /* 0x0000140801007387 */ /* 0x0001e40000100800 */
[----:B0-----:R-:W-:Y:S05]  /*20810*/  WARPSYNC.COLLECTIVE R15, `(.L_x_1683) ;  /* 0x000000000f087348 */ /* 0x001fea0003c00000 */
[----:B------:R1:W2:Y:S02]  /*20820*/  SHFL.IDX P6, R14, R13, R12, R11 ;  /* 0x0000000c0d0e7389 */ /* 0x0002a400000c000b */
[----:B012---:R-:W-:Y:S01]  /*20830*/  ENDCOLLECTIVE ;  /* 0x000000000000791b */ /* 0x007fe20003800000 */
.L_x_1683:
[----:B------:R-:W-:Y:S05]  /*20840*/  BSYNC B0 ;  /* 0x0000000000007941 */ /* 0x000fea0003800000 */
.L_x_1682:
[----:B------:R0:W-:Y:S04]  /*20850*/  STL [R1+0x90], R16 ;  /* 0x0000901001007387 */ /* 0x0001e80000100800 */
[----:B0-----:R0:W5:Y:S04]  /*20860*/  LDL.LU R16, [R1+0x14] ;  /* 0x0000140001107983 */ /* 0x0011680000300800 */
[----:B------:R1:W-:Y:S04]  /*20870*/  STL [R1+0x8c], R7 ;  /* 0x00008c0701007387 */ /* 0x0003e80000100800 */
[----:B-1----:R0:W5:Y:S01]  /*20880*/  LDL R7, [R1+0x18] ;  /* 0x0000180001077983 */ /* 0x0021620000100800 */
[----:B------:R-:W-:-:S02]  /*20890*/  IMAD.MOV.U32 R13, RZ, RZ, R0 ;  /* 0x000000ffff0d7224 */ /* 0x000fc400078e0000 */
[----:B------:R-:W-:Y:S02]  /*208a0*/  IMAD.MOV.U32 R12, RZ, RZ, RZ ;  /* 0x000000ffff0c7224 */ /* 0x000fe400078e00ff */
[----:B------:R-:W-:Y:S02]  /*208b0*/  IMAD.MOV.U32 R11, RZ, RZ, 0x181f ;  /* 0x0000181fff0b7424 */ /* 0x000fe400078e00ff */
[----:B------:R-:W-:Y:S02]  /*208c0*/  IMAD.MOV.U32 R15, RZ, RZ, -0x1 ;  /* 0xffffffffff0f7424 */ /* 0x000fe400078e00ff */
[----:B0-----:R-:W-:-:S07]  /*208d0*/  IMAD.MOV.U32 R8, RZ, RZ, R14 ;  /* 0x000000ffff087224 */ /* 0x001fce00078e000e */
[----:B-----5:R-:W-:Y:S05]  /*208e0*/  WARPSYNC.COLLECTIVE R15, `(.L_x_1684) ;  /* 0x000000000f087348 */ /* 0x020fea0003c00000 */
[----:B------:R0:W1:Y:S02]  /*208f0*/  SHFL.IDX P6, R14, R13, R12, R11 ;  /* 0x0000000c0d0e7389 */ /* 0x00006400000c000b */
[----:B01---5:R-:W-:Y:S01]  /*20900*/  ENDCOLLECTIVE ;  /* 0x000000000000791b */ /* 0x023fe20003800000 */
.L_x_1684:
[----:B------:R-:W-:Y:S02]  /*20910*/  IMAD.MOV.U32 R13, RZ, RZ, R4 ;  /* 0x000000ffff0d7224 */ /* 0x000fe400078e0004 */
[----:B------:R-:W-:Y:S02]  /*20920*/  IMAD.MOV.U32 R12, RZ, RZ, 0x1 ;  /* 0x00000001ff0c7424 */ /* 0x000fe400078e00ff */
[----:B------:R-:W-:-:S05]  /*20930*/  IMAD.MOV.U32 R2, RZ, RZ, R14 ;  /* 0x000000ffff027224 */ /* 0x000fca00078e000e */
[----:B------:R-:W-:-:S05]  /*20940*/  @!P2 LEA R3, P6, R10, R2, 0x1 ;  /* 0x000000020a03a211 */ /* 0x000fca00078c08ff */
[----:B------:R-:W-:-:S05]  /*20950*/  @!P2 IMAD.X R2, RZ, RZ, R8, P6 ;  /* 0x000000ffff02a224 */ /* 0x000fca00030e0608 */
[----:B------:R-:W-:-:S04]  /*20960*/  @!P2 LOP3.LUT R3, R3, R2, RZ, 0x3c, !PT ;  /* 0x000000020303a212 */ /* 0x000fc800078e3cff */
[----:B------:R-:W-:-:S04]  /*20970*/  @!P2 LOP3.LUT R2, R3, R2, RZ, 0x3c, !PT ;  /* 0x000000020302a212 */ /* 0x000fc800078e3cff */
[----:B------:R-:W-:Y:S02]  /*20980*/  @!P2 LOP3.LUT R3, R3, R2, RZ, 0x3c, !PT ;  /* 0x000000020303a212 */ /* 0x000fe400078e3cff */
[----:B------:R-:W-:-:S04]  /*20990*/  LOP3.LUT R16, R16, 0xffff7fff, RZ, 0xc0, !PT ;  /* 0xffff7fff10107812 */ /* 0x000fc800078ec0ff */
[----:B------:R-:W-:-:S04]  /*209a0*/  @P0 LOP3.LUT R16, R16, 0x8000, RZ, 0xfc, !PT ;  /* 0x0000800010100812 */ /* 0x000fc800078efcff */
[C---:B------:R-:W-:Y:S02]  /*209b0*/  LOP3.LUT P0, RZ, R16.reuse, 0x8, RZ, 0xc0, !PT ;  /* 0x0000000810ff7812 */ /* 0x040fe4000780c0ff */
[----:B------:R-:W-:-:S04]  /*209c0*/  LOP3.LUT R16, R16, 0xffffbfff, RZ, 0xc0, !PT ;  /* 0xffffbfff10107812 */ /* 0x000fc800078ec0ff */
[----:B------:R-:W-:-:S04]  /*209d0*/  @P1 LOP3.LUT R16, R16, 0x4000, RZ, 0xfc, !PT ;  /* 0x0000400010101812 */ /* 0x000fc800078efcff */
[C---:B------:R-:W-:Y:S02]  /*209e0*/  LOP3.LUT P1, RZ, R16.reuse, 0x4, RZ, 0xc0, !PT ;  /* 0x0000000410ff7812 */ /* 0x040fe4000782c0ff */
[----:B------:R-:W-:Y:S01]  /*209f0*/  LOP3.LUT R16, R16, 0xffffdfff, RZ, 0xc0, !PT ;  /* 0xffffdfff10107812 */ /* 0x000fe200078ec0ff */
[----:B------:R-:W-:Y:S01]  /*20a00*/  @!PT LDS RZ, [RZ] ;  /* 0x00000000fffff984 */ /* 0x000fe20000000800 */
[----:B------:R-:W-:Y:S01]  /*20a10*/  @!PT LDS RZ, [RZ] ;  /* 0x00000000fffff984 */ /* 0x000fe20000000800 */
[----:B------:R-:W-:Y:S01]  /*20a20*/  @!PT LDS RZ, [RZ] ;  /* 0x00000000fffff984 */ /* 0x000fe20000000800 */
[----:B------:R0:W-:Y:S03]  /*20a30*/  @!P2 LDGSTS.E.BYPASS.LTC128B.128 [R7+0x26400], desc[UR40][R2.64], !P0 ;  /* 0x264000000207afae */ /* 0x0001e6000c101d68 */
[----:B------:R-:W-:-:S04]  /*20a40*/  @P3 LOP3.LUT R16, R16, 0x2000, RZ, 0xfc, !PT ;  /* 0x0000200010103812 */ /* 0x000fc800078efcff */
[C---:B------:R-:W-:Y:S02]  /*20a50*/  LOP3.LUT P3, RZ, R16.reuse, 0x2, RZ, 0xc0, !PT ;  /* 0x0000000210ff7812 */ /* 0x040fe4000786c0ff */
[----:B------:R-:W-:Y:S01]  /*20a60*/  LOP3.LUT R16, R16, 0xfffffbff, RZ, 0xc0, !PT ;  /* 0xfffffbff10107812 */ /* 0x000fe200078ec0ff */
[----:B------:R0:W-:Y:S03]  /*20a70*/  @!P2 LDGSTS.E.BYPASS.LTC128B.128 [R7+0x28400], desc[UR40][R2.64+0x80], !P1 ;  /* 0x284000800207afae */ /* 0x0001e6000c901d68 */
[----:B------:R-:W-:-:S04]  /*20a80*/  @P4 LOP3.LUT R16, R16, 0x400, RZ, 0xfc, !PT ;  /* 0x0000040010104812 */ /* 0x000fc800078efcff */
[C---:B------:R-:W-:Y:S02]  /*20a90*/  LOP3.LUT P0, RZ, R16.reuse, 0x8000, RZ, 0xc0, !PT ;  /* 0x0000800010ff7812 */ /* 0x040fe4000780c0ff */
[C---:B------:R-:W-:Y:S01]  /*20aa0*/  LOP3.LUT P1, RZ, R16.reuse, 0x4000, RZ, 0xc0, !PT ;  /* 0x0000400010ff7812 */ /* 0x040fe2000782c0ff */
[----:B------:R0:W-:Y:S01]  /*20ab0*/  @!P2 LDGSTS.E.BYPASS.LTC128B.128 [R7+0x2a400], desc[UR40][R2.64+0x100], !P3 ;  /* 0x2a4001000207afae */ /* 0x0001e2000d901d68 */
[C---:B------:R-:W-:Y:S02]  /*20ac0*/  LOP3.LUT P6, RZ, R16.reuse, 0x20, RZ, 0xc0, !PT ;  /* 0x0000002010ff7812 */ /* 0x040fe400078cc0ff */
[C---:B------:R-:W-:Y:S01]  /*20ad0*/  LOP3.LUT P3, RZ, R16.reuse, 0x2000, RZ, 0xc0, !PT ;  /* 0x0000200010ff7812 */ /* 0x040fe2000786c0ff */
[----:B------:R0:W-:Y:S01]  /*20ae0*/  @!P2 LDGSTS.E.BYPASS.LTC128B.128 [R7+0x2c400], desc[UR40][R2.64+0x180], !P5 ;  /* 0x2c4001800207afae */ /* 0x0001e2000e901d68 */
[C---:B------:R-:W-:Y:S02]  /*20af0*/  LOP3.LUT P4, RZ, R16.reuse, 0x10, RZ, 0xc0, !PT ;  /* 0x0000001010ff7812 */ /* 0x040fe4000788c0ff */
[----:B------:R-:W-:-:S03]  /*20b00*/  LOP3.LUT R16, R16, 0xfffff7ff, RZ, 0xc0, !PT ;  /* 0xfffff7ff10107812 */ /* 0x000fc600078ec0ff */
[----:B------:R0:W-:Y:S01]  /*20b10*/  @!P2 LDGSTS.E.BYPASS.LTC128B.128 [R7+0x2e400], desc[UR40][R2.64+0x200], !P0 ;  /* 0x2e4002000207afae */ /* 0x0001e2000c101d68 */
[----:B------:R-:W-:-:S03]  /*20b20*/  @P5 LOP3.LUT R16, R16, 0x800, RZ, 0xfc, !PT ;  /* 0x0000080010105812 */ /* 0x000fc600078efcff */
[----:B------:R0:W-:Y:S01]  /*20b30*/  @!P2 LDGSTS.E.BYPASS.LTC128B.128 [R7+0x30400], desc[UR40][R2.64+0x280], !P1 ;  /* 0x304002800207afae */ /* 0x0001e2000c901d68 */
[C---:B------:R-:W-:Y:S02]  /*20b40*/  LOP3.LUT P5, RZ, R16.reuse, 0x4, RZ, 0xc0, !PT ;  /* 0x0000000410ff7812 */ /* 0x040fe400078ac0ff */
[----:B------:R-:W-:Y:S01]  /*20b50*/  @!P3 LOP3.LUT R8, R5, 0x40, RZ, 0xc0, !PT ;  /* 0x000000400508b812 */ /* 0x000fe200078ec0ff */
[----:B------:R0:W-:Y:S01]  /*20b60*/  @!P2 LDGSTS.E.BYPASS.LTC128B.128 [R7+0x32400], desc[UR40][R2.64+0x300], P6 ;  /* 0x324003000207afae */ /* 0x0001e2000b101d68 */
[----:B------:R-:W-:Y:S02]  /*20b70*/  LOP3.LUT R16, R16, 0xffffefff, RZ, 0xc0, !PT ;  /* 0xffffefff10107812 */ /* 0x000fe400078ec0ff */
[----:B------:R-:W-:-:S07]  /*20b80*/  @!P3 SHF.R.U32.HI R8, RZ, 0x2, R8 ;  /* 0x00000002ff08b819 */ /* 0x000fce0000011608 */
[----:B0-----:R-:W-:Y:S05]  /*20b90*/  WARPSYNC.COLLECTIVE R15, `(.L_x_1685) ;  /* 0x000000000f087348 */ /* 0x001fea0003c00000 */
[----:B------:R1:W2:Y:S02]  /*20ba0*/  SHFL.IDX P6, R14, R13, R12, R11 ;  /* 0x0000000c0d0e7389 */ /* 0x0002a400000c000b */
[----:B012---:R-:W-:Y:S01]  /*20bb0*/  ENDCOLLECTIVE ;  /* 0x000000000000791b */ /* 0x007fe20003800000 */
.L_x_1685:
[----:B------:R-:W-:Y:S01]  /*20bc0*/  @!PT LDS RZ, [RZ] ;  /* 0x00000000fffff984 */ /* 0x000fe20000000800 */
[----:B------:R-:W-:Y:S01]  /*20bd0*/  @!PT LDS RZ, [RZ] ;  /* 0x00000000fffff984 */ /* 0x000fe20000000800 */
[----:B------:R-:W-:Y:S01]  /*20be0*/  @!PT LDS RZ, [RZ] ;  /* 0x00000000fffff984 */ /* 0x000fe20000000800 */
[----:B------:R0:W-:Y:S01]  /*20bf0*/  @!P2 LDGSTS.E.BYPASS.LTC128B.128 [R7+0x34400], desc[UR40][R2.64+0x380], P4 ;  /* 0x344003800207afae */ /* 0x0001e2000a101d68 */
[----:B------:R-:W-:Y:S02]  /*20c00*/  @!P3 ISETP.NE.U32.AND P2, PT, R8, RZ, PT ;  /* 0x000000ff0800b20c */ /* 0x000fe40003f45070 */
[----:B------:R-:W-:Y:S02]  /*20c10*/  @P5 LOP3.LUT R16, R16, 0x1000, RZ, 0xfc, !PT ;  /* 0x0000100010105812 */ /* 0x000fe400078efcff */
[----:B------:R-:W-:Y:S02]  /*20c20*/  @!P3 LOP3.LUT R8, R6, 0x80, RZ, 0xc0, !PT ;  /* 0x000000800608b812 */ /* 0x000fe400078ec0ff */
[C---:B------:R-:W-:Y:S02]  /*20c30*/  LOP3.LUT P5, RZ, R16.reuse, 0x8, RZ, 0xc0, !PT ;  /* 0x0000000810ff7812 */ /* 0x040fe400078ac0ff */
[----:B------:R-:W-:Y:S01]  /*20c40*/  LOP3.LUT R16, R16, 0xffffffdf, RZ, 0xc0, !PT ;  /* 0xffffffdf10107812 */ /* 0x000fe200078ec0ff */
[----:B------:R-:W-:Y:S01]  /*20c50*/  IMAD.MOV.U32 R13, RZ, RZ, R0 ;  /* 0x000000ffff0d7224 */ /* 0x000fe200078e0000 */
[----:B------:R-:W-:-:S03]  /*20c60*/  @!P3 SHF.R.U32.HI R8, RZ, 0x3, R8 ;  /* 0x00000003ff08b819 */ /* 0x000fc60000011608 */
[----:B------:R-:W-:Y:S02]  /*20c70*/  @P2 LOP3.LUT R16, R16, 0x20, RZ, 0xfc, !PT ;  /* 0x0000002010102812 */ /* 0x000fe400078efcff */
[----:B------:R-:W-:Y:S01]  /*20c80*/  @!P3 ISETP.NE.U32.AND P4, PT, R8, RZ, PT ;  /* 0x000000ff0800b20c */ /* 0x000fe20003f85070 */
[----:B0-----:R-:W-:-:S12]  /*20c90*/  IMAD.MOV.U32 R9, RZ, RZ, R14 ;  /* 0x000000ffff097224 */ /* 0x001fd800078e000e */
[----:B------:R-:W-:Y:S05]  /*20ca0*/  WARPSYNC.COLLECTIVE R15, `(.L_x_1686) ;  /* 0x000000000f087348 */ /* 0x000fea0003c00000 */
[----:B------:R0:W1:Y:S02]  /*20cb0*/  SHFL.IDX P6, R14, R13, R12, R11 ;  /* 0x0000000c0d0e7389 */ /* 0x00006400000c000b */
[----:B01----:R-:W-:Y:S01]  /*20cc0*/  ENDCOLLECTIVE ;  /* 0x000000000000791b */ /* 0x003fe20003800000 */
.L_x_1686:
        /* <DEDUP_REMOVED lines=29> */
.L_x_1687:
        /* <DEDUP_REMOVED lines=8> */
[----:B------:R0:W-:Y:S01]  /*20f20*/  STL [R1+0x14], R16 ;  /* 0x0000141001007387 */ /* 0x0001e20000100800 */
[----:B------:R-:W-:-:S11]  /*20f30*/  IMAD.MOV.U32 R10, RZ, RZ, R14 ;  /* 0x000000ffff0a7224 */ /* 0x000fd600078e000e */
[----:B0-----:R-:W-:Y:S05]  /*20f40*/  WARPSYNC.COLLECTIVE R15, `(.L_x_1688) ;  /* 0x000000000f087348 */ /* 0x001fea0003c00000 */
[----:B------:R1:W2:Y:S02]  /*20f50*/  SHFL.IDX P6, R14, R13, R12, R11 ;  /* 0x0000000c0d0e7389 */ /* 0x0002a400000c000b */
[----:B012---:R-:W-:Y:S01]  /*20f60*/  ENDCOLLECTIVE ;  /* 0x000000000000791b */ /* 0x007fe20003800000 */
.L_x_1688:
        /* <DEDUP_REMOVED lines=20> */
[----:B------:R-:W-:-:S03]  /*210b0*/  LOP3.LUT P2, RZ, R16, 0x80, RZ, 0xc0, !PT ;  /* 0x0000008010ff7812 */ /* 0x000fc6000784c0ff */
[----:B------:R0:W5:Y:S10]  /*210c0*/  LDL.LU R16, [R1+0x90] ;  /* 0x0000900001107983 */ /* 0x0001740000300800 */
        /* <DEDUP_REMOVED lines=13> */
.L_x_1689:
[----:B------:R-:W-:Y:S02]  /*211a0*/  IMAD.MOV.U32 R13, RZ, RZ, R0 ;  /* 0x000000ffff0d7224 */ /* 0x000fe400078e0000 */
[----:B------:R-:W-:-:S07]  /*211b0*/  IMAD.MOV.U32 R4, RZ, RZ, R14 ;  /* 0x000000ffff047224 */ /* 0x000fce00078e000e */
[----:B------:R-:W-:Y:S05]  /*211c0*/  WARPSYNC.COLLECTIVE R15, `(.L_x_1690) ;  /* 0x000000000f087348 */ /* 0x000fea0003c00000 */
[----:B------:R0:W1:Y:S02]  /*211d0*/  SHFL.IDX P6, R14, R13, R12, R11 ;  /* 0x0000000c0d0e7389 */ /* 0x00006400000c000b */
[----:B01----:R-:W-:Y:S01]  /*211e0*/  ENDCOLLECTIVE ;  /* 0x000000000000791b */ /* 0x003fe20003800000 */
.L_x_1690:
[----:B------:R-:W-:Y:S01]  /*211f0*/  IMAD.MOV.U32 R0, RZ, RZ, R14 ;  /* 0x000000ffff007224 */ /* 0x000fe200078e000e */
[----:B------:R-:W-:Y:S06]  /*21200*/  BRA `(.L_x_1691) ;  /* 0xffffff9800347947 */ /* 0x000fec000383ffff */
.L_x_1533:
[----:B0-----:R0:W2:Y:S02]  /*21210*/  SYNCS.PHASECHK.TRANS64.TRYWAIT P0, [R18+URZ+0x38820], R0 ;  /* 0x03882000120075a7 */ /* 0x0010a4000800017f */
[----:B--2---:R-:W-:Y:S05]  /*21220*/  @!P0 NANOSLEEP.SYNCS 0x989680 ;  /* 0x009896800000895d */ /* 0x004fea0003900000 */
[----:B------:R-:W2:Y:S02]  /*21230*/  @!P0 SYNCS.PHASECHK.TRANS64 P0, [R18+URZ+0x38820], R0 ;  /* 0x03882000120085a7 */ /* 0x000ea4000800007f */
[----:B--2---:R-:W-:Y:S05]  /*21240*/  @!P0 BRA `(.L_x_1533) ;  /* 0xfffffffc00f08947 */ /* 0x004fea000383ffff */
[----:B------:R-:W-:Y:S05]  /*21250*/  BRA `(.L_x_1692) ;  /* 0xffffff9800f07947 */ /* 0x000fea000383ffff */
.L_x_1537:
[----:B0-----:R0:W2:Y:S02]  /*21260*/  SYNCS.PHASECHK.TRANS64.TRYWAIT P0, [R0+URZ+0x38860], R2 ;  /* 0x03886002000075a7 */ /* 0x0010a4000800017f */
[----:B--2---:R-:W-:Y:S05]  /*21270*/  @!P0 NANOSLEEP.SYNCS 0x989680 ;  /* 0x009896800000895d */ /* 0x004fea0003900000 */
[----:B------:R-:W2:Y:S02]  /*21280*/  @!P0 SYNCS.PHASECHK.TRANS64 P0, [R0+URZ+0x38860], R2 ;  /* 0x03886002000085a7 */ /* 0x000ea4000800007f */
[----:B--2---:R-:W-:Y:S05]  /*21290*/  @!P0 BRA `(.L_x_1537) ;  /* 0xfffffffc00f08947 */ /* 0x004fea000383ffff */
[----:B------:R-:W-:Y:S05]  /*212a0*/  BRA `(.L_x_1693) ;  /* 0xffffff9c00147947 */ /* 0x000fea000383ffff */
.L_x_1556:
[----:B-1----:R1:W2:Y:S02]  /*212b0*/  SYNCS.PHASECHK.TRANS64.TRYWAIT P0, [R2+URZ+0x38840], R6 ;  /* 0x03884006020075a7 */ /* 0x0022a4000800017f */
[----:B--2---:R-:W-:Y:S05]  /*212c0*/  @!P0 NANOSLEEP.SYNCS 0x989680 ;  /* 0x009896800000895d */ /* 0x004fea0003900000 */
[----:B------:R-:W2:Y:S02]  /*212d0*/  @!P0 SYNCS.PHASECHK.TRANS64 P0, [R2+URZ+0x38840], R6 ;  /* 0x03884006020085a7 */ /* 0x000ea4000800007f */
[----:B--2---:R-:W-:Y:S05]  /*212e0*/  @!P0 BRA `(.L_x_1556) ;  /* 0xfffffffc00f08947 */ /* 0x004fea000383ffff */
[----:B------:R-:W-:Y:S05]  /*212f0*/  BRA `(.L_x_1694) ;  /* 0xffffffa800247947 */ /* 0x000fea000383ffff */
.L_x_1561:
[----:B0-----:R0:W2:Y:S02]  /*21300*/  SYNCS.PHASECHK.TRANS64.TRYWAIT P0, [R2+URZ+0x38860], R6 ;  /* 0x03886006020075a7 */ /* 0x0010a4000800017f */
[----:B--2---:R-:W-:Y:S05]  /*21310*/  @!P0 NANOSLEEP.SYNCS 0x989680 ;  /* 0x009896800000895d */ /* 0x004fea0003900000 */
[----:B------:R-:W2:Y:S02]  /*21320*/  @!P0 SYNCS.PHASECHK.TRANS64 P0, [R2+URZ+0x38860], R6 ;  /* 0x03886006020085a7 */ /* 0x000ea4000800007f */
[----:B--2---:R-:W-:Y:S05]  /*21330*/  @!P0 BRA `(.L_x_1561) ;  /* 0xfffffffc00f08947 */ /* 0x004fea000383ffff */
[----:B------:R-:W-:Y:S05]  /*21340*/  BRA `(.L_x_1695) ;  /* 0xffffffa800a07947 */ /* 0x000fea000383ffff */
.L_x_1576:
[----:B-1----:R1:W2:Y:S02]  /*21350*/  SYNCS.PHASECHK.TRANS64.TRYWAIT P0, [R3+URZ+0x38840], R2 ;  /* 0x03884002030075a7 */ /* 0x0022a4000800017f */
[----:B--2---:R-:W-:Y:S05]  /*21360*/  @!P0 NANOSLEEP.SYNCS 0x989680 ;  /* 0x009896800000895d */ /* 0x004fea0003900000 */
[----:B------:R-:W2:Y:S02]  /*21370*/  @!P0 SYNCS.PHASECHK.TRANS64 P0, [R3+URZ+0x38840], R2 ;  /* 0x03884002030085a7 */ /* 0x000ea4000800007f */
[----:B--2---:R-:W-:Y:S05]  /*21380*/  @!P0 BRA `(.L_x_1576) ;  /* 0xfffffffc00f08947 */ /* 0x004fea000383ffff */
[----:B------:R-:W-:Y:S05]  /*21390*/  BRA `(.L_x_1696) ;  /* 0xffffffb4007c7947 */ /* 0x000fea000383ffff */
.L_x_1581:
[----:B--2---:R2:W3:Y:S02]  /*213a0*/  SYNCS.PHASECHK.TRANS64.TRYWAIT P0, [R3+URZ+0x38860], R2 ;  /* 0x03886002030075a7 */ /* 0x0044e4000800017f */
[----:B---3--:R-:W-:Y:S05]  /*213b0*/  @!P0 NANOSLEEP.SYNCS 0x989680 ;  /* 0x009896800000895d */ /* 0x008fea0003900000 */
[----:B------:R-:W3:Y:S02]  /*213c0*/  @!P0 SYNCS.PHASECHK.TRANS64 P0, [R3+URZ+0x38860], R2 ;  /* 0x03886002030085a7 */ /* 0x000ee4000800007f */
[----:B---3--:R-:W-:Y:S05]  /*213d0*/  @!P0 BRA `(.L_x_1581) ;  /* 0xfffffffc00f08947 */ /* 0x008fea000383ffff */
[----:B------:R-:W-:Y:S05]  /*213e0*/  BRA `(.L_x_1697) ;  /* 0xffffffb400f87947 */ /* 0x000fea000383ffff */
.L_x_1596:
[----:B-1----:R1:W2:Y:S02]  /*213f0*/  SYNCS.PHASECHK.TRANS64.TRYWAIT P0, [R3+URZ+0x38840], R2 ;  /* 0x03884002030075a7 */ /* 0x0022a4000800017f */
[----:B--2---:R-:W-:Y:S05]  /*21400*/  @!P0 NANOSLEEP.SYNCS 0x989680 ;  /* 0x009896800000895d */ /* 0x004fea0003900000 */
[----:B------:R-:W2:Y:S02]  /*21410*/  @!P0 SYNCS.PHASECHK.TRANS64 P0, [R3+URZ+0x38840], R2 ;  /* 0x03884002030085a7 */ /* 0x000ea4000800007f */
[----:B--2---:R-:W-:Y:S05]  /*21420*/  @!P0 BRA `(.L_x_1596) ;  /* 0xfffffffc00f08947 */ /* 0x004fea000383ffff */
[----:B------:R-:W-:Y:S05]  /*21430*/  BRA `(.L_x_1698) ;  /* 0xffffffc000b87947 */ /* 0x000fea000383ffff */
.L_x_1601:
[----:B--2---:R2:W3:Y:S02]  /*21440*/  SYNCS.PHASECHK.TRANS64.TRYWAIT P0, [R3+URZ+0x38860], R2 ;  /* 0x03886002030075a7 */ /* 0x0044e4000800017f */
[----:B---3--:R-:W-:Y:S05]  /*21450*/  @!P0 NANOSLEEP.SYNCS 0x989680 ;  /* 0x009896800000895d */ /* 0x008fea0003900000 */
[----:B------:R-:W3:Y:S02]  /*21460*/  @!P0 SYNCS.PHASECHK.TRANS64 P0, [R3+URZ+0x38860], R2 ;  /* 0x03886002030085a7 */ /* 0x000ee4000800007f */
[----:B---3--:R-:W-:Y:S05]  /*21470*/  @!P0 BRA `(.L_x_1601) ;  /* 0xfffffffc00f08947 */ /* 0x008fea000383ffff */
[----:B------:R-:W-:Y:S05]  /*21480*/  BRA `(.L_x_1699) ;  /* 0xffffffc400347947 */ /* 0x000fea000383ffff */
.L_x_1617:
[----:B-1----:R-:W2:Y:S01]  /*21490*/  LDL R2, [R1] ;  /* 0x0000000001027983 */ /* 0x002ea20000100800 */
[----:B------:R-:W-:Y:S01]  /*214a0*/  BSSY B0, `(.L_x_1700) ;  /* 0x0000008000007945 */ /* 0x000fe20003800000 */
[----:B---3--:R-:W-:Y:S02]  /*214b0*/  IMAD.MOV.U32 R12, RZ, RZ, RZ ;  /* 0x000000ffff0c7224 */ /* 0x008fe400078e00ff */
[----:B------:R-:W-:Y:S02]  /*214c0*/  IMAD.MOV.U32 R11, RZ, RZ, 0x1f ;  /* 0x0000001fff0b7424 */ /* 0x000fe400078e00ff */
[----:B------:R-:W-:Y:S02]  /*214d0*/  IMAD.MOV.U32 R15, RZ, RZ, -0x1 ;  /* 0xffffffffff0f7424 */ /* 0x000fe400078e00ff */
[----:B--2---:R-:W-:-:S07]  /*214e0*/  IMAD.MOV.U32 R13, RZ, RZ, R2 ;  /* 0x000000ffff0d7224 */ /* 0x004fce00078e0002 */
[----:B0-----:R-:W-:Y:S05]  /*214f0*/  WARPSYNC.COLLECTIVE R15, `(.L_x_1701) ;  /* 0x000000000f087348 */ /* 0x001fea0003c00000 */
[----:B------:R1:W2:Y:S02]  /*21500*/  SHFL.IDX P6, R14, R13, R12, R11 ;  /* 0x0000000c0d0e7389 */ /* 0x0002a400000c000b */
[----:B012---:R-:W-:Y:S01]  /*21510*/  ENDCOLLECTIVE ;  /* 0x000000000000791b */ /* 0x007fe20003800000 */
.L_x_1701:
[----:B------:R-:W-:Y:S05]  /*21520*/  BSYNC B0 ;  /* 0x0000000000007941 */ /* 0x000fea0003800000 */
.L_x_1700:
        /* <DEDUP_REMOVED lines=9> */
.L_x_1702:
        /* <DEDUP_REMOVED lines=26> */
.L_x_1703:
        /* <DEDUP_REMOVED lines=8> */
.L_x_1704:
        /* <DEDUP_REMOVED lines=8> */
.L_x_1705:
        /* <DEDUP_REMOVED lines=8> */
.L_x_1706:
        /* <DEDUP_REMOVED lines=8> */
.L_x_1707:
        /* <DEDUP_REMOVED lines=9> */
.L_x_1708:
[----:B------:R-:W-:Y:S01]  /*219f0*/  IMAD.MOV.U32 R9, RZ, RZ, R14 ;  /* 0x000000ffff097224 */ /* 0x000fe200078e000e */
[----:B------:R-:W-:Y:S06]  /*21a00*/  BRA `(.L_x_1709) ;  /* 0xffffffcc006c7947 */ /* 0x000fec000383ffff */
.L_x_1620:
[----:B------:R-:W-:Y:S01]  /*21a10*/  BSSY B0, `(.L_x_1710) ;  /* 0x0000008000007945 */ /* 0x000fe20003800000 */
[----:B------:R-:W-:Y:S02]  /*21a20*/  IMAD.MOV.U32 R13, RZ, RZ, R2 ;  /* 0x000000ffff0d7224 */ /* 0x000fe400078e0002 */
[----:B---3--:R-:W-:Y:S02]  /*21a30*/  IMAD.MOV.U32 R12, RZ, RZ, 0x1 ;  /* 0x00000001ff0c7424 */ /* 0x008fe400078e00ff */
[----:B------:R-:W-:Y:S02]  /*21a40*/  IMAD.MOV.U32 R11, RZ, RZ, RZ ;  /* 0x000000ffff0b7224 */ /* 0x000fe400078e00ff */
[----:B------:R-:W-:-:S07]  /*21a50*/  IMAD.MOV.U32 R15, RZ, RZ, -0x1 ;  /* 0xffffffffff0f7424 */ /* 0x000fce00078e00ff */
[----:B0-----:R-:W-:Y:S05]  /*21a60*/  WARPSYNC.COLLECTIVE R15, `(.L_x_1711) ;  /* 0x000000000f087348 */ /* 0x001fea0003c00000 */
[----:B------:R1:W2:Y:S02]  /*21a70*/  SHFL.UP P6, R14, R13, R12, R11 ;  /* 0x0400000c0d0e7389 */ /* 0x0002a400000c000b */
[----:B012---:R-:W-:Y:S01]  /*21a80*/  ENDCOLLECTIVE ;  /* 0x000000000000791b */ /* 0x007fe20003800000 */
.L_x_1711:
[----:B------:R-:W-:Y:S05]  /*21a90*/  BSYNC B0 ;  /* 0x0000000000007941 */ /* 0x000fea0003800000 */
.L_x_1710:
        /* <DEDUP_REMOVED lines=10> */
.L_x_1712:
        /* <DEDUP_REMOVED lines=8> */
.L_x_1713:
        /* <DEDUP_REMOVED lines=8> */
.L_x_1714:
        /* <DEDUP_REMOVED lines=8> */
.L_x_1715:
        /* <DEDUP_REMOVED lines=9> */
.L_x_1716:
[----:B------:R-:W-:Y:S01]  /*21d50*/  IMAD.MOV.U32 R9, RZ, RZ, R14 ;  /* 0x000000ffff097224 */ /* 0x000fe200078e000e */
[----:B------:R-:W-:Y:S06]  /*21d60*/  BRA `(.L_x_1717) ;  /* 0xffffffcc00407947 */ /* 0x000fec000383ffff */
.L_x_1622:
[----:B------:R-:W-:Y:S01]  /*21d70*/  BSSY B0, `(.L_x_1718) ;  /* 0x0000006000007945 */ /* 0x000fe20003800000 */
[----:B------:R-:W-:Y:S01]  /*21d80*/  PLOP3.LUT P6, PT, P6, PT, PT, 0x8, 0x0 ;  /* 0x000000000000781c */ /* 0x000fe200037ce170 */
[----:B------:R-:W-:-:S12]  /*21d90*/  IMAD.MOV.U32 R15, RZ, RZ, -0x1 ;  /* 0xffffffffff0f7424 */ /* 0x000fd800078e00ff */
[----:B0--3--:R-:W-:Y:S05]  /*21da0*/  WARPSYNC.COLLECTIVE R15, `(.L_x_1719) ;  /* 0x000000000f087348 */ /* 0x009fea0003c00000 */
[----:B---3--:R-:W-:Y:S01]  /*21db0*/  VOTE.ANY R14, PT, P6 ;  /* 0x00000000000e7806 */ /* 0x008fe200030e0100 */
[----:B0-----:R-:W-:Y:S06]  /*21dc0*/  ENDCOLLECTIVE ;  /* 0x000000000000791b */ /* 0x001fec0003800000 */
.L_x_1719:
[----:B------:R-:W-:Y:S05]  /*21dd0*/  BSYNC B0 ;  /* 0x0000000000007941 */ /* 0x000fea0003800000 */
.L_x_1718:
        /* <DEDUP_REMOVED lines=9> */
.L_x_1720:
[----:B------:R-:W-:Y:S02]  /*21e70*/  IMAD.MOV.U32 R13, RZ, RZ, R6 ;  /* 0x000000ffff0d7224 */ /* 0x000fe400078e0006 */
[----:B------:R-:W-:-:S07]  /*21e80*/  IMAD.MOV.U32 R0, RZ, RZ, R14 ;  /* 0x000000ffff007224 */ /* 0x000fce00078e000e */
[----:B------:R-:W-:Y:S05]  /*21e90*/  WARPSYNC.COLLECTIVE R15, `(.L_x_1721) ;  /* 0x000000000f087348 */ /* 0x000fea0003c00000 */
[----:B------:R0:W1:Y:S02]  /*21ea0*/  SHFL.IDX P6, R14, R13, R12, R11 ;  /* 0x0000000c0d0e7389 */ /* 0x00006400000c000b */
[----:B01----:R-:W-:Y:S01]  /*21eb0*/  ENDCOLLECTIVE ;  /* 0x000000000000791b */ /* 0x003fe20003800000 */
.L_x_1721:
[----:B------:R-:W-:Y:S01]  /*21ec0*/  IMAD.MOV.U32 R6, RZ, RZ, R14 ;  /* 0x000000ffff067224 */ /* 0x000fe200078e000e */
[----:B------:R-:W-:Y:S06]  /*21ed0*/  BRA `(.L_x_1722) ;  /* 0xffffffcc00207947 */ /* 0x000fec000383ffff */
.L_x_1624:
[----:B------:R-:W-:Y:S01]  /*21ee0*/  BSSY B0, `(.L_x_1723) ;  /* 0x0000007000007945 */ /* 0x000fe20003800000 */
[----:B------:R-:W-:Y:S02]  /*21ef0*/  IMAD.MOV.U32 R13, RZ, RZ, R7 ;  /* 0x000000ffff0d7224 */ /* 0x000fe400078e0007 */
[----:B------:R-:W-:Y:S02]  /*21f00*/  IMAD.MOV.U32 R11, RZ, RZ, 0x1f ;  /* 0x0000001fff0b7424 */ /* 0x000fe400078e00ff */
[----:B------:R-:W-:-:S07]  /*21f10*/  IMAD.MOV.U32 R15, RZ, RZ, -0x1 ;  /* 0xffffffffff0f7424 */ /* 0x000fce00078e00ff */
[----:B012-4-:R-:W-:Y:S05]  /*21f20*/  WARPSYNC.COLLECTIVE R15, `(.L_x_1724) ;  /* 0x000000000f087348 */ /* 0x017fea0003c00000 */
[----:B------:R3:W0:Y:S02]  /*21f30*/  SHFL.IDX P6, R14, R13, R12, R11 ;  /* 0x0000000c0d0e7389 */ /* 0x00062400000c000b */
[----:B01234-:R-:W-:Y:S01]  /*21f40*/  ENDCOLLECTIVE ;  /* 0x000000000000791b */ /* 0x01ffe20003800000 */
.L_x_1724:
[----:B------:R-:W-:Y:S05]  /*21f50*/  BSYNC B0 ;  /* 0x0000000000007941 */ /* 0x000fea0003800000 */
.L_x_1723:
[----:B------:R-:W-:Y:S01]  /*21f60*/  IMAD.MOV.U32 R7, RZ, RZ, R14 ;  /* 0x000000ffff077224 */ /* 0x000fe200078e000e */
[----:B------:R-:W-:Y:S06]  /*21f70*/  BRA `(.L_x_1725) ;  /* 0xffffffcc00107947 */ /* 0x000fec000383ffff */
.L_x_1628:
[----:B0-----:R0:W1:Y:S02]  /*21f80*/  SYNCS.PHASECHK.TRANS64.TRYWAIT P0, [R0+URZ+0x38820], R3 ;  /* 0x03882003000075a7 */ /* 0x001064000800017f */
[----:B-1----:R-:W-:Y:S05]  /*21f90*/  @!P0 NANOSLEEP.SYNCS 0x989680 ;  /* 0x009896800000895d */ /* 0x002fea0003900000 */
[----:B------:R-:W1:Y:S02]  /*21fa0*/  @!P0 SYNCS.PHASECHK.TRANS64 P0, [R0+URZ+0x38820], R3 ;  /* 0x03882003000085a7 */ /* 0x000e64000800007f */
[----:B-1----:R-:W-:Y:S05]  /*21fb0*/  @!P0 BRA `(.L_x_1628) ;  /* 0xfffffffc00f08947 */ /* 0x002fea000383ffff */
[----:B------:R-:W-:Y:S05]  /*21fc0*/  BRA `(.L_x_1726) ;  /* 0xffffffd000ac7947 */ /* 0x000fea000383ffff */
.L_x_1629:
        /* <DEDUP_REMOVED lines=11> */
.L_x_1728:
[----:B------:R-:W-:Y:S05]  /*22080*/  BSYNC B0 ;  /* 0x0000000000007941 */ /* 0x000fea0003800000 */
.L_x_1727:
[----:B------:R-:W-:Y:S05]  /*22090*/  BRA `(.L_x_1729) ;  /* 0xffffffd000947947 */ /* 0x000fea000383ffff */
.L_x_1630:
[----:B------:R-:W-:Y:S01]  /*220a0*/  BSSY B0, `(.L_x_1730) ;  /* 0x0000006000007945 */ /* 0x000fe20003800000 */
[----:B------:R-:W-:-:S07]  /*220b0*/  IMAD.MOV.U32 R15, RZ, RZ, -0x1 ;  /* 0xffffffffff0f7424 */ /* 0x000fce00078e00ff */
[----:B01----:R-:W-:Y:S05]  /*220c0*/  WARPSYNC.COLLECTIVE R15, `(.L_x_1731) ;  /* 0x000000000f0c7348 */ /* 0x003fea0003c00000 */
[----:B------:R-:W-:Y:S02]  /*220d0*/  ELECT P6, UR62, PT ;  /* 0x00000000003e782f */ /* 0x000fe400038c0000 */
[----:B------:R-:W-:Y:S01]  /*220e0*/  MOV R14, UR62 ;  /* 0x0000003e000e7c02 */ /* 0x000fe20008000f00 */
[----:B01----:R-:W-:Y:S10]  /*220f0*/  ENDCOLLECTIVE ;  /* 0x000000000000791b */ /* 0x003ff40003800000 */
.L_x_1731:
[----:B------:R-:W-:Y:S05]  /*22100*/  BSYNC B0 ;  /* 0x0000000000007941 */ /* 0x000fea0003800000 */
.L_x_1730:
[----:B------:R-:W-:Y:S05]  /*22110*/  BRA `(.L_x_1732) ;  /* 0xffffffd000887947 */ /* 0x000fea000383ffff */
.L_x_1632:
[----:B0-----:R0:W1:Y:S02]  /*22120*/  SYNCS.PHASECHK.TRANS64.TRYWAIT P0, [R6+URZ], R5 ;  /* 0x00000005060075a7 */ /* 0x001064000800017f */
[----:B-1----:R-:W-:Y:S05]  /*22130*/  @!P0 NANOSLEEP.SYNCS 0x989680 ;  /* 0x009896800000895d */ /* 0x002fea0003900000 */
[----:B------:R-:W1:Y:S02]  /*22140*/  @!P0 SYNCS.PHASECHK.TRANS64 P0, [R6+URZ], R5 ;  /* 0x00000005060085a7 */ /* 0x000e64000800007f */
[----:B-1----:R-:W-:Y:S05]  /*22150*/  @!P0 BRA `(.L_x_1632) ;  /* 0xfffffffc00f08947 */ /* 0x002fea000383ffff */
[----:B------:R-:W-:Y:S05]  /*22160*/  BRA `(.L_x_1733) ;  /* 0xffffffd000c07947 */ /* 0x000fea000383ffff */
.L_x_1633:
[----:B-1----:R1:W2:Y:S02]  /*22170*/  SYNCS.PHASECHK.TRANS64.TRYWAIT P0, [R7+URZ], R2 ;  /* 0x00000002070075a7 */ /* 0x0022a4000800017f */
[----:B--2---:R-:W-:Y:S05]  /*22180*/  @!P0 NANOSLEEP.SYNCS 0x989680 ;  /* 0x009896800000895d */ /* 0x004fea0003900000 */
[----:B------:R-:W2:Y:S02]  /*22190*/  @!P0 SYNCS.PHASECHK.TRANS64 P0, [R7+URZ], R2 ;  /* 0x00000002070085a7 */ /* 0x000ea4000800007f */
[----:B--2---:R-:W-:Y:S05]  /*221a0*/  @!P0 BRA `(.L_x_1633) ;  /* 0xfffffffc00f08947 */ /* 0x004fea000383ffff */
[----:B------:R-:W-:Y:S05]  /*221b0*/  BRA `(.L_x_1734) ;  /* 0xffffffd000b47947 */ /* 0x000fea000383ffff */
.L_x_1635:
[----:B--2---:R2:W3:Y:S02]  /*221c0*/  SYNCS.PHASECHK.TRANS64.TRYWAIT P0, [R4+URZ], R5 ;  /* 0x00000005040075a7 */ /* 0x0044e4000800017f */
[----:B---3--:R-:W-:Y:S05]  /*221d0*/  @!P0 NANOSLEEP.SYNCS 0x989680 ;  /* 0x009896800000895d */ /* 0x008fea0003900000 */
[----:B------:R-:W3:Y:S02]  /*221e0*/  @!P0 SYNCS.PHASECHK.TRANS64 P0, [R4+URZ], R5 ;  /* 0x00000005040085a7 */ /* 0x000ee4000800007f */
[----:B---3--:R-:W-:Y:S05]  /*221f0*/  @!P0 BRA `(.L_x_1635) ;  /* 0xfffffffc00f08947 */ /* 0x008fea000383ffff */
[----:B------:R-:W-:Y:S05]  /*22200*/  BRA `(.L_x_1735) ;  /* 0xffffffd000b87947 */ /* 0x000fea000383ffff */
.L_x_1736:
        /* <DEDUP_REMOVED lines=15> */
.L_x_6043:


//--------------------- .text._ZN7cutlass13device_kernelIN5flash11enable_sm90INS1_16FlashAttnFwdSm90INS1_25CollectiveMainloopFwdSm90ILi2EN4cute5tupleIJNS5_1CILi1EEES8_S8_EEENS6_IJNS7_ILi64EEESA_SA_EEELi512ENS_10bfloat16_tEfNS_4arch4Sm90ELb0ELb1ELb1ELb0ELb0ELb0ELb0ELb0ELb0ELb1ELb1ELb0EEENS1_21CollectiveEpilogueFwdINS6_IJSA_NS7_ILi512EEESA_EEES9_SC_SE_Li256ELb0ELb1ELb1ELb0EEENS1_19SingleTileSchedulerILb0ELb1ELb1ELi64EEEEEEEEEvNT_6ParamsE --------------------------
	.section	.text._ZN7cutlass13device_kernelIN5flash11enable_sm90INS1_16FlashAttnFwdSm90INS1_25CollectiveMainloopFwdSm90ILi2EN4cute5tupleIJNS5_1CILi1EEES8_S8_EEENS6_IJNS7_ILi64EEESA_SA_EEELi512ENS_10bfloat16_tEfNS_4arch4Sm90ELb0ELb1ELb1ELb0ELb0ELb0ELb0ELb0ELb0ELb1ELb1ELb0EEENS1_21CollectiveEpilogueFwdINS6_IJSA_NS7_ILi512EEESA_EEES9_SC_SE_Li256ELb0ELb1ELb1ELb0EEENS1_19SingleTileSchedulerILb0ELb1ELb1ELi64EEEEEEEEEvNT_6ParamsE,"ax",@progbits
	.align	128
.text._ZN7cutlass13device_kernelIN5flash11enable_sm90INS1_16FlashAttnFwdSm90INS1_25CollectiveMainloopFwdSm90ILi2EN4cute5tupleIJNS5_1CILi1EEES8_S8_EEENS6_IJNS7_ILi64EEESA_SA_EEELi512ENS_10bfloat16_tEfNS_4arch4Sm90ELb0ELb1ELb1ELb0ELb0ELb0ELb0ELb0ELb0ELb1ELb1ELb0EEENS1_21CollectiveEpilogueFwdINS6_IJSA_NS7_ILi512EEESA_EEES9_SC_SE_Li256ELb0ELb1ELb1ELb0EEENS1_19SingleTileSchedulerILb0ELb1ELb1ELi64EEEEEEEEEvNT_6ParamsE:
        .type           _ZN7cutlass13device_kernelIN5flash11enable_sm90INS1_16FlashAttnFwdSm90INS1_25CollectiveMainloopFwdSm90ILi2EN4cute5tupleIJNS5_1CILi1EEES8_S8_EEENS6_IJNS7_ILi64EEESA_SA_EEELi512ENS_10bfloat16_tEfNS_4arch4Sm90ELb0ELb1ELb1ELb0ELb0ELb0ELb0ELb0ELb0ELb1ELb1ELb0EEENS1_21CollectiveEpilogueFwdINS6_IJSA_NS7_ILi512EEESA_EEES9_SC_SE_Li256ELb0ELb1ELb1ELb0EEENS1_19SingleTileSchedulerILb0ELb1ELb1ELi64EEEEEEEEEvNT_6ParamsE,@function
        .size           _ZN7cutlass13device_kernelIN5flash11enable_sm90INS1_16FlashAttnFwdSm90INS1_25CollectiveMainloopFwdSm90ILi2EN4cute5tupleIJNS5_1CILi1EEES8_S8_EEENS6_IJNS7_ILi64EEESA_SA_EEELi512ENS_10bfloat16_tEfNS_4arch4Sm90ELb0ELb1ELb1ELb0ELb0ELb0ELb0ELb0ELb0ELb1ELb1ELb0EEENS1_21CollectiveEpilogueFwdINS6_IJSA_NS7_ILi512EEESA_EEES9_SC_SE_Li256ELb0ELb1ELb1ELb0EEENS1_19SingleTileSchedulerILb0ELb1ELb1ELi64EEEEEEEEEvNT_6ParamsE,(.L_x_6044 - _ZN7cutlass13device_kernelIN5flash11enable_sm90INS1_16FlashAttnFwdSm90INS1_25CollectiveMainloopFwdSm90ILi2EN4cute5tupleIJNS5_1CILi1EEES8_S8_EEENS6_IJNS7_ILi64EEESA_SA_EEELi512ENS_10bfloat16_tEfNS_4arch4Sm90ELb0ELb1ELb1ELb0ELb0ELb0ELb0ELb0ELb0ELb1ELb1ELb0EEENS1_21CollectiveEpilogueFwdINS6_IJSA_NS7_ILi512EEESA_EEES9_SC_SE_Li256ELb0ELb1ELb1ELb0EEENS1_19SingleTileSchedulerILb0ELb1ELb1ELi64EEEEEEEEEvNT_6ParamsE)
        .other          _ZN7cutlass13device_kernelIN5flash11enable_sm90INS1_16FlashAttnFwdSm90INS1_25CollectiveMainloopFwdSm90ILi2EN4cute5tupleIJNS5_1CILi1EEES8_S8_EEENS6_IJNS7_ILi64EEESA_SA_EEELi512ENS_10bfloat16_tEfNS_4arch4Sm90ELb0ELb1ELb1ELb0ELb0ELb0ELb0ELb0ELb0ELb1ELb1ELb0EEENS1_21CollectiveEpilogueFwdINS6_IJSA_NS7_ILi512EEESA_EEES9_SC_SE_Li256ELb0ELb1ELb1ELb0EEENS1_19SingleTileSchedulerILb0ELb1ELb1ELi64EEEEEEEEEvNT_6ParamsE,@"STO_CUDA_ENTRY STV_DEFAULT"
_ZN7cutlass13device_kernelIN5flash11enable_sm90INS1_16FlashAttnFwdSm90INS1_25CollectiveMainloopFwdSm90ILi2EN4cute5tupleIJNS5_1CILi1EEES8_S8_EEENS6_IJNS7_ILi64EEESA_SA_EEELi512ENS_10bfloat16_tEfNS_4arch4Sm90ELb0ELb1ELb1ELb0ELb0ELb0ELb0ELb0ELb0ELb1ELb1ELb0EEENS1_21CollectiveEpilogueFwdINS6_IJSA_NS7_ILi512EEESA_EEES9_SC_SE_Li256ELb0ELb1ELb1ELb0EEENS1_19SingleTileSchedulerILb0ELb1ELb1ELi64EEEEEEEEEvNT_6ParamsE:
        /* <DEDUP_REMOVED lines=18> */
.L_x_1738:
[----:B------:R-:W-:Y:S05]  /*0120*/  BSYNC B0 ;  /* 0x0000000000007941 */ /* 0x000fea0003800000 */
.L_x_1737:
        /* <DEDUP_REMOVED lines=37> */
.L_x_1739:
        /* <DEDUP_REMOVED lines=22> */
.L_x_1740:
        /* <DEDUP_REMOVED lines=18> */
.L_x_1741:
        /* <DEDUP_REMOVED lines=22> */
.L_x_1742:
        /* <DEDUP_REMOVED lines=22> */
.L_x_1743:
[----:B------:R-:W-:Y:S01]  /*08c0*/  PLOP3.LUT P0, PT, PT, PT, UP0, 0x80, 0x0 ;  /* 0x000000000000781c */ /* 0x000fe20003f0f008 */
[----:B------:R-:W-:Y:S01]  /*08d0*/  UMOV UR45, 0x1 ;  /* 0x00000001002d7882 */ /* 0x000fe20000000000 */
[----:B------:R-:W-:Y:S01]  /*08e0*/  NOP ;  /* 0x0000000000007918 */ /* 0x000fe20000000000 */
[----:B------:R-:W-:Y:S01]  /*08f0*/  USEL UR45, UR45, 0x2, !UP0 ;  /* 0x000000022d2d7887 */ /* 0x000fe2000c000000 */
[----:B------:R-:W-:Y:S01]  /*0900*/  BSSY B6, `(.L_x_1744) ;  /* 0x000149f000067945 */ /* 0x000fe20003800000 */
[----:B------:R-:W-:Y:S01]  /*0910*/  ULDC.64 UR48, c[0x0][0x208] ;  /* 0x0000820000307ab9 */ /* 0x000fe20000000a00 */
[----:B012-4-:R-:W-:Y:S07]  /*0920*/  BAR.SYNC.DEFER_BLOCKING 0x0 ;  /* 0x0000000000007b1d */ /* 0x017fee0000010000 */
[----:B------:R-:W-:Y:S05]  /*0930*/  @!P0 BRA `(.L_x_1745) ;  /* 0x000000fc00c48947 */ /* 0x000fea0003800000 */
.L_x_1746:
[----:B------:R-:W-:-:S08]  /*0940*/  NOP ;  /* 0x0000000000007918 */ /* 0x000fd00000000000 */
[----:B------:R-:W0:Y:S02]  /*0950*/  USETMAXREG.TRY_ALLOC.CTAPOOL UP0, 0xf0 ;  /* 0x000000f0000079c8 */ /* 0x000e240008000600 */
[----:B0-----:R-:W-:-:S13]  /*0960*/  PLOP3.LUT P0, PT, PT, PT, UP0, 0x80, 0x0 ;  /* 0x000000000000781c */ /* 0x001fda0003f0f008 */
[----:B------:R-:W-:Y:S05]  /*0970*/  @!P0 BRA `(.L_x_1746) ;  /* 0xfffffffc00f08947 */ /* 0x000fea000383ffff */
[----:B------:R-:W0:Y:S01]  /*0980*/  S2R R2, SR_TID.X ;  /* 0x0000000000027919 */ /* 0x000e220000002100 */
[----:B------:R-:W1:Y:S01]  /*0990*/  S2UR UR6, SR_CTAID.Y ;  /* 0x00000000000679c3 */ /* 0x000e620000002600 */
[----:B------:R-:W-:Y:S02]  /*09a0*/  ULDC UR7, c[0x0][0xc50] ;  /* 0x0003140000077ab9 */ /* 0x000fe40000000800 */
[----:B------:R-:W-:-:S05]  /*09b0*/  UISETP.NE.AND UP0, UPT, UR7, 0x1, UPT ;  /* 0x000000010700788c */ /* 0x000fca000bf05270 */
[----:B------:R-:W2:Y:S06]  /*09c0*/  S2UR UR8, SR_CTAID.Z ;  /* 0x00000000000879c3 */ /* 0x000eac0000002700 */
[----:B------:R-:W-:Y:S01]  /*09d0*/  @UP0 ULDC UR4, c[0x0][0xc54] ;  /* 0x0003150000040ab9 */ /* 0x000fe20000000800 */
[----:B------:R-:W-:Y:S01]  /*09e0*/  @UP0 ULDC UR10, c[0x0][0xc58] ;  /* 0x00031600000a0ab9 */ /* 0x000fe20000000800 */
[----:B-1----:R-:W-:Y:S02]  /*09f0*/  UIMAD.WIDE.U32 UR4, UR6, UR4, URZ ;  /* 0x00000004060472a5 */ /* 0x002fe4000f8e003f */
[----:B------:R-:W-:-:S02]  /*0a00*/  UMOV UR40, UR6 ;  /* 0x0000000600287c82 */ /* 0x000fc40008000000 */
[----:B------:R-:W-:Y:S01]  /*0a10*/  @UP0 USHF.R.U32.HI UR40, URZ, UR10, UR5 ;  /* 0x0000000a3f280299 */ /* 0x000fe20008011605 */
[----:B0-----:R-:W-:-:S03]  /*0a20*/  LOP3.LUT R0, R2, 0xffffff80, RZ, 0xc0, !PT ;  /* 0xffffff8002007812 */ /* 0x001fc600078ec0ff */
[----:B------:R-:W-:Y:S01]  /*0a30*/  UIADD3 UR4, -UR40, URZ, URZ ;  /* 0x0000003f28047290 */ /* 0x000fe2000fffe13f */
[----:B------:R-:W-:-:S03]  /*0a40*/  ISETP.NE.AND P0, PT, R0, 0x80, PT ;  /* 0x000000800000780c */ /* 0x000fc60003f05270 */
[----:B------:R-:W-:-:S10]  /*0a50*/  UIMAD UR4, UR7, UR4, UR6 ;  /* 0x00000004070472a4 */ /* 0x000fd4000f8e0206 */
[----:B------:R-:W-:Y:S06]  /*0a60*/  @!P0 BAR.ARV 0x8, 0x100 ;  /* 0x0204000000008b1d */ /* 0x000fec0000002000 */
[----:B------:R-:W-:-:S13]  /*0a70*/  ISETP.GE.U32.AND P0, PT, R2, 0x100, PT ;  /* 0x000001000200780c */ /* 0x000fda0003f06070 */
[----:B------:R-:W-:Y:S06]  /*0a80*/  @P0 BAR.ARV 0xf, 0x100 ;  /* 0x03c4000000000b1d */ /* 0x000fec0000002000 */
[----:B--2---:R-:W-:-:S13]  /*0a90*/  ISETP.LE.AND P0, PT, RZ, UR8, PT ;  /* 0x00000008ff007c0c */ /* 0x004fda000bf03270 */
[----:B------:R-:W-:Y:S05]  /*0aa0*/  @!P0 BRA `(.L_x_1747) ;  /* 0x0000014800108947 */ /* 0x000fea0003800000 */
[----:B------:R-:W-:Y:S01]  /*0ab0*/  ULDC.64 UR6, c[0x0][0x418] ;  /* 0x0001060000067ab9 */ /* 0x000fe20000000a00 */
[----:B------:R-:W0:Y:S01]  /*0ac0*/  S2UR UR41, SR_CTAID.X ;  /* 0x00000000002979c3 */ /* 0x000e220000002500 */
[----:B------:R-:W-:Y:S01]  /*0ad0*/  UISETP.NE.U32.AND UP0, UPT, UR6, URZ, UPT ;  /* 0x0000003f0600728c */ /* 0x000fe2000bf05070 */
[----:B------:R-:W-:Y:S01]  /*0ae0*/  VIADD R16, R2, 0xffffff80 ;  /* 0xffffff8002107836 */ /* 0x000fe20000000000 */
[----:B------:R-:W-:Y:S01]  /*0af0*/  ULDC UR39, c[0x0][0x424] ;  /* 0x0001090000277ab9 */ /* 0x000fe20000000800 */
[----:B------:R-:W-:Y:S01]  /*0b00*/  ULDC UR8, c[0x0][0x2f0] ;  /* 0x0000bc0000087ab9 */ /* 0x000fe20000000800 */
[----:B------:R-:W-:-:S04]  /*0b10*/  UISETP.NE.AND.EX UP0, UPT, UR7, URZ, UPT, UP0 ;  /* 0x0000003f0700728c */ /* 0x000fc8000bf05300 */
[----:B------:R-:W-:Y:S02]  /*0b20*/  USEL UR39, UR39, 0x1, UP0 ;  /* 0x0000000127277887 */ /* 0x000fe40008000000 */
[----:B------:R-:W-:Y:S02]  /*0b30*/  UISETP.NE.AND UP0, UPT, UR9, 0x1, UPT ;  /* 0x000000010900788c */ /* 0x000fe4000bf05270 */
[----:B------:R-:W-:-:S04]  /*0b40*/  UIMAD UR5, UR39, UR8, 0x3f ;  /* 0x0000003f270574a4 */ /* 0x000fc8000f8e0208 */
[----:B------:R-:W-:Y:S01]  /*0b50*/  PLOP3.LUT P0, PT, PT, PT, UP0, 0x80, 0x0 ;  /* 0x000000000000781c */ /* 0x000fe20003f0f008 */
[----:B------:R-:W-:-:S04]  /*0b60*/  USHF.R.S32.HI UR6, URZ, 0x1f, UR5 ;  /* 0x0000001f3f067899 */ /* 0x000fc80008011405 */
[----:B------:R-:W-:Y:S02]  /*0b70*/  ULEA.HI UR5, UR6, UR5, URZ, 0x6 ;  /* 0x0000000506057291 */ /* 0x000fe4000f8f303f */
[----:B0-----:R-:W-:Y:S02]  /*0b80*/  USHF.L.U32 UR41, UR41, 0x6, URZ ;  /* 0x0000000629297899 */ /* 0x001fe4000800063f */
[----:B------:R-:W-:-:S04]  /*0b90*/  USHF.R.S32.HI UR5, URZ, 0x6, UR5 ;  /* 0x000000063f057899 */ /* 0x000fc80008011405 */
[----:B------:R-:W-:Y:S08]  /*0ba0*/  @!P0 BRA `(.L_x_1748) ;  /* 0x0000002400148947 */ /* 0x000ff00003800000 */
[----:B------:R-:W-:Y:S01]  /*0bb0*/  ULDC UR6, c[0x0][0x448] ;  /* 0x0001120000067ab9 */ /* 0x000fe20000000800 */
[----:B------:R-:W-:Y:S02]  /*0bc0*/  UIADD3 UR9, UR41, 0x3f, URZ ;  /* 0x0000003f29097890 */ /* 0x000fe4000fffe03f */
[----:B------:R-:W-:Y:S01]  /*0bd0*/  UISETP.NE.AND UP1, UPT, UR6, 0x1, UPT ;  /* 0x000000010600788c */ /* 0x000fe2000bf25270 */
[----:B------:R-:W-:Y:S02]  /*0be0*/  ULDC UR13, c[0x0][0x288] ;  /* 0x0000a200000d7ab9 */ /* 0x000fe40000000800 */
[----:B------:R-:W-:Y:S01]  /*0bf0*/  ULDC.64 UR6, c[0x0][0x9e0] ;  /* 0x0002780000067ab9 */ /* 0x000fe20000000a00 */
[----:B------:R-:W-:Y:S02]  /*0c00*/  UIADD3 UR12, -UR13, 0x1, URZ ;  /* 0x000000010d0c7890 */ /* 0x000fe4000fffe13f */
[----:B------:R-:W-:Y:S02]  /*0c10*/  UISETP.GE.AND UP0, UPT, UR7, 0x1, UPT ;  /* 0x000000010700788c */ /* 0x000fe4000bf06270 */
[----:B------:R-:W-:-:S03]  /*0c20*/  UIMAD UR12, UR39, UR8, UR12 ;  /* 0x00000008270c72a4 */ /* 0x000fc6000f8e020c */
[----:B------:R-:W-:Y:S01]  /*0c30*/  @UP1 ULDC UR10, c[0x0][0x44c] ;  /* 0x00011300000a1ab9 */ /* 0x000fe20000000800 */
[----:B------:R-:W-:Y:S01]  /*0c40*/  PLOP3.LUT P1, PT, PT, PT, UP0, 0x80, 0x0 ;  /* 0x000000000000781c */ /* 0x000fe20003f2f008 */
[----:B------:R-:W-:Y:S01]  /*0c50*/  UIMAD.WIDE.U32 UR10, UR9, UR10, URZ ;  /* 0x0000000a090a72a5 */ /* 0x000fe2000f8e003f */
[----:B------:R-:W-:-:S03]  /*0c60*/  @UP1 ULDC UR14, c[0x0][0x450] ;  /* 0x00011400000e1ab9 */ /* 0x000fc60000000800 */
[----:B------:R-:W-:-:S04]  /*0c70*/  @UP1 USHF.R.U32.HI UR9, URZ, UR14, UR11 ;  /* 0x0000000e3f091299 */ /* 0x000fc8000801160b */
[----:B------:R-:W-:-:S04]  /*0c80*/  UIADD3 UR12, UR12, UR9, URZ ;  /* 0x000000090c0c7290 */ /* 0x000fc8000fffe03f */
[----:B------:R-:W-:Y:S01]  /*0c90*/  UIADD3 UR6, UR12, UR6, URZ ;  /* 0x000000060c067290 */ /* 0x000fe2000fffe03f */
[----:B------:R-:W-:Y:S11]  /*0ca0*/  @!P1 BRA `(.L_x_1749) ;  /* 0x0000000000449947 */ /* 0x000ff60003800000 */
[----:B------:R-:W-:Y:S01]  /*0cb0*/  ISETP.LT.AND P0, PT, RZ, UR12, PT ;  /* 0x0000000cff007c0c */ /* 0x000fe2000bf01270 */
[----:B------:R-:W-:-:S12]  /*0cc0*/  UIADD3 UR9, UR12, -0x1, URZ ;  /* 0xffffffff0c097890 */ /* 0x000fd8000fffe03f */
[----:B------:R-:W-:Y:S05]  /*0cd0*/  @P0 BRA `(.L_x_1750) ;  /* 0x00000000001c0947 */ /* 0x000fea0003800000 */
[----:B------:R-:W-:Y:S02]  /*0ce0*/  UISETP.NE.AND UP0, UPT, UR7, 0x1, UPT ;  /* 0x000000010700788c */ /* 0x000fe4000bf05270 */
[----:B------:R-:W-:-:S09]  /*0cf0*/  UIADD3 UR9, -UR12, URZ, URZ ;  /* 0x0000003f0c097290 */ /* 0x000fd2000fffe13f */
[----:B------:R-:W-:Y:S02]  /*0d00*/  @UP0 ULDC.64 UR14, c[0x0][0x9e8] ;  /* 0x00027a00000e0ab9 */ /* 0x000fe40000000a00 */
[----:B------:R-:W-:-:S04]  /*0d10*/  UIMAD.WIDE.U32 UR10, UR9, UR14, URZ ;  /* 0x0000000e090a72a5 */ /* 0x000fc8000f8e003f */
[----:B------:R-:W-:-:S04]  /*0d20*/  @UP0 USHF.R.U32.HI UR9, URZ, UR15, UR11 ;  /* 0x0000000f3f090299 */ /* 0x000fc8000801160b */
[----:B------:R-:W-:Y:S01]  /*0d30*/  ULOP3.LUT UR9, URZ, UR9, URZ, 0x33, !UPT ;  /* 0x000000093f097292 */ /* 0x000fe2000f8e333f */
[----:B------:R-:W-:Y:S11]  /*0d40*/  BRA `(.L_x_1751) ;  /* 0x0000000000107947 */ /* 0x000ff60003800000 */
.L_x_1750:
[----:B------:R-:W-:-:S11]  /*0d50*/  UISETP.NE.AND UP0, UPT, UR7, 0x1, UPT ;  /* 0x000000010700788c */ /* 0x000fd6000bf05270 */
[----:B------:R-:W-:Y:S02]  /*0d60*/  @UP0 ULDC.64 UR14, c[0x0][0x9e8] ;  /* 0x00027a00000e0ab9 */ /* 0x000fe40000000a00 */
[----:B------:R-:W-:-:S04]  /*0d70*/  UIMAD.WIDE.U32 UR10, UR9, UR14, URZ ;  /* 0x0000000e090a72a5 */ /* 0x000fc8000f8e003f */
[----:B------:R-:W-:-:S12]  /*0d80*/  @UP0 USHF.R.U32.HI UR9, URZ, UR15, UR11 ;  /* 0x0000000f3f090299 */ /* 0x000fd8000801160b */
.L_x_1751:
[----:B------:R-:W-:-:S04]  /*0d90*/  UIMAD UR9, UR9, UR7, UR7 ;  /* 0x00000007090972a4 */ /* 0x000fc8000f8e0207 */
[----:B------:R-:W-:-:S04]  /*0da0*/  UISETP.LT.AND UP0, UPT, UR6, UR9, UPT ;  /* 0x000000090600728c */ /* 0x000fc8000bf01270 */
[----:B------:R-:W-:-:S12]  /*0db0*/  USEL UR6, UR6, UR9, UP0 ;  /* 0x0000000906067287 */ /* 0x000fd80008000000 */
.L_x_1749:
[----:B------:R-:W-:Y:S01]  /*0dc0*/  UIADD3 UR6, UR6, 0x3f, URZ ;  /* 0x0000003f06067890 */ /* 0x000fe2000fffe03f */
[----:B------:R-:W-:Y:S01]  /*0dd0*/  @UP1 ULDC UR10, c[0x0][0x44c] ;  /* 0x00011300000a1ab9 */ /* 0x000fe20000000800 */
[----:B------:R-:W-:Y:S01]  /*0de0*/  @UP1 ULDC UR12, c[0x0][0x450] ;  /* 0x00011400000c1ab9 */ /* 0x000fe20000000800 */
[----:B------:R-:W-:Y:S02]  /*0df0*/  UIMAD.WIDE.U32 UR10, UR41, UR10, URZ ;  /* 0x0000000a290a72a5 */ /* 0x000fe4000f8e003f */
[----:B------:R-:W-:Y:S02]  /*0e00*/  USHF.R.S32.HI UR9, URZ, 0x1f, UR6 ;  /* 0x0000001f3f097899 */ /* 0x000fe40008011406 */
[----:B------:R-:W-:Y:S02]  /*0e10*/  UIMAD UR8, UR39, UR8, -UR13 ;  /* 0x00000008270872a4 */ /* 0x000fe4000f8e0a0d */
[----:B------:R-:W-:Y:S02]  /*0e20*/  @UP1 USHF.R.U32.HI UR41, URZ, UR12, UR11 ;  /* 0x0000000c3f291299 */ /* 0x000fe4000801160b */
[----:B------:R-:W-:-:S02]  /*0e30*/  ULEA.HI UR9, UR9, UR6, URZ, 0x6 ;  /* 0x0000000609097291 */ /* 0x000fc4000f8f303f */
[----:B------:R-:W-:Y:S02]  /*0e40*/  UIADD3 UR8, UR8, UR41, URZ ;  /* 0x0000002908087290 */ /* 0x000fe4000fffe03f */
[----:B------:R-:W-:Y:S01]  /*0e50*/  USHF.R.S32.HI UR9, URZ, 0x6, UR9 ;  /* 0x000000063f097899 */ /* 0x000fe20008011409 */
[----:B------:R-:W-:Y:S02]  /*0e60*/  ULDC UR6, c[0x0][0x9dc] ;  /* 0x0002770000067ab9 */ /* 0x000fe40000000800 */
[----:B------:R-:W-:Y:S02]  /*0e70*/  UIADD3 UR6, UR8, -UR6, URZ ;  /* 0x8000000608067290 */ /* 0x000fe4000fffe03f */
[----:B------:R-:W-:-:S04]  /*0e80*/  UISETP.LT.AND UP0, UPT, UR5, UR9, UPT ;  /* 0x000000090500728c */ /* 0x000fc8000bf01270 */
[----:B------:R-:W-:Y:S01]  /*0e90*/  USEL UR10, UR5, UR9, UP0 ;  /* 0x00000009050a7287 */ /* 0x000fe20008000000 */
[----:B------:R-:W-:Y:S01]  /*0ea0*/  IMAD.U32 R0, RZ, RZ, UR6 ;  /* 0x00000006ff007e24 */ /* 0x000fe2000f8e00ff */
[----:B------:R-:W-:Y:S10]  /*0eb0*/  @!P1 BRA `(.L_x_1752) ;  /* 0x0000000000449947 */ /* 0x000ff40003800000 */
[----:B------:R-:W-:Y:S02]  /*0ec0*/  UMOV UR5, UR8 ;  /* 0x0000000800057c82 */ /* 0x000fe40008000000 */
[----:B------:R-:W-:-:S06]  /*0ed0*/  UISETP.GT.AND UP0, UPT, UR5, -0x1, UPT ;  /* 0xffffffff0500788c */ /* 0x000fcc000bf04270 */
[----:B------:R-:W-:-:S13]  /*0ee0*/  PLOP3.LUT P0, PT, PT, PT, UP0, 0x80, 0x0 ;  /* 0x000000000000781c */ /* 0x000fda0003f0f008 */
[----:B------:R-:W-:Y:S05]  /*0ef0*/  @P0 BRA `(.L_x_1753) ;  /* 0x00000000001c0947 */ /* 0x000fea0003800000 */
[----:B------:R-:W-:Y:S02]  /*0f00*/  UISETP.NE.AND UP0, UPT, UR7, 0x1, UPT ;  /* 0x000000010700788c */ /* 0x000fe4000bf05270 */
[----:B------:R-:W-:-:S09]  /*0f10*/  ULOP3.LUT UR5, URZ, UR5, URZ, 0x33, !UPT ;  /* 0x000000053f057292 */ /* 0x000fd2000f8e333f */
[----:B------:R-:W-:Y:S02]  /*0f20*/  @UP0 ULDC.64 UR12, c[0x0][0x9e8] ;  /* 0x00027a00000c0ab9 */ /* 0x000fe40000000a00 */
[----:B------:R-:W-:-:S04]  /*0f30*/  UIMAD.WIDE.U32 UR8, UR5, UR12, URZ ;  /* 0x0000000c050872a5 */ /* 0x000fc8000f8e003f */
[----:B------:R-:W-:-:S04]  /*0f40*/  @UP0 USHF.R.U32.HI UR5, URZ, UR13, UR9 ;  /* 0x0000000d3f050299 */ /* 0x000fc80008011609 */
[----:B------:R-:W-:Y:S01]  /*0f50*/  ULOP3.LUT UR5, URZ, UR5, URZ, 0x33, !UPT ;  /* 0x000000053f057292 */ /* 0x000fe2000f8e333f */
[----:B------:R-:W-:Y:S11]  /*0f60*/  BRA `(.L_x_1754) ;  /* 0x0000000000107947 */ /* 0x000ff60003800000 */
.L_x_1753:
[----:B------:R-:W-:-:S11]  /*0f70*/  UISETP.NE.AND UP0, UPT, UR7, 0x1, UPT ;  /* 0x000000010700788c */ /* 0x000fd6000bf05270 */
[----:B------:R-:W-:Y:S02]  /*0f80*/  @UP0 ULDC.64 UR12, c[0x0][0x9e8] ;  /* 0x00027a00000c0ab9 */ /* 0x000fe40000000a00 */
[----:B------:R-:W-:-:S04]  /*0f90*/  UIMAD.WIDE.U32 UR8, UR5, UR12, URZ ;  /* 0x0000000c050872a5 */ /* 0x000fc8000f8e003f */
[----:B------:R-:W-:-:S12]  /*0fa0*/  @UP0 USHF.R.U32.HI UR5, URZ, UR13, UR9 ;  /* 0x0000000d3f050299 */ /* 0x000fd80008011609 */
.L_x_1754:
[----:B------:R-:W-:-:S06]  /*0fb0*/  UIMAD UR5, UR5, UR7, URZ ;  /* 0x00000007050572a4 */ /* 0x000fcc000f8e023f */
[----:B------:R-:W-:-:S07]  /*0fc0*/  VIMNMX R0, R0, UR5, !PT ;  /* 0x0000000500007c48 */ /* 0x000fce000ffe0100 */
.L_x_1752:
[----:B------:R-:W-:Y:S01]  /*0fd0*/  SHF.R.S32.HI R3, RZ, 0x1f, R0 ;  /* 0x0000001fff037819 */ /* 0x000fe20000011400 */
[----:B------:R-:W-:Y:S01]  /*0fe0*/  USHF.R.U32.HI UR5, URZ, 0x10, UR4 ;  /* 0x000000103f057899 */ /* 0x000fe20008011604 */
[----:B------:R-:W-:Y:S01]  /*0ff0*/  PLOP3.LUT P0, PT, PT, PT, PT, 0x80, 0x0 ;  /* 0x000000000000781c */ /* 0x000fe20003f0f070 */
[----:B------:R-:W-:Y:S01]  /*1000*/  ULOP3.LUT UR4, UR4, 0xffff, URZ, 0xc0, !UPT ;  /* 0x0000ffff04047892 */ /* 0x000fe2000f8ec03f */
[----:B------:R-:W-:Y:S01]  /*1010*/  LEA.HI R3, R3, R0, RZ, 0x6 ;  /* 0x0000000003037211 */ /* 0x000fe200078f30ff */
[----:B------:R-:W-:Y:S01]  /*1020*/  UISETP.NE.AND UP0, UPT, UR5, URZ, UPT ;  /* 0x0000003f0500728c */ /* 0x000fe2000bf05270 */
[----:B------:R-:W-:Y:S02]  /*1030*/  CS2R R4, SRZ ;  /* 0x0000000000047805 */ /* 0x000fe4000001ff00 */
[----:B------:R-:W-:Y:S02]  /*1040*/  MOV R2, RZ ;  /* 0x000000ff00027202 */ /* 0x000fe40000000f00 */
[----:B------:R-:W-:-:S02]  /*1050*/  CS2R R150, SRZ ;  /* 0x0000000000967805 */ /* 0x000fc4000001ff00 */
[----:B------:R-:W-:Y:S02]  /*1060*/  SHF.R.S32.HI R3, RZ, 0x6, R3 ;  /* 0x00000006ff037819 */ /* 0x000fe40000011403 */
[----:B------:R-:W-:Y:S02]  /*1070*/  CS2R R148, SRZ ;  /* 0x0000000000947805 */ /* 0x000fe4000001ff00 */
[----:B------:R-:W-:Y:S02]  /*1080*/  CS2R R146, SRZ ;  /* 0x0000000000927805 */ /* 0x000fe4000001ff00 */
[----:B------:R-:W-:Y:S02]  /*1090*/  CS2R R144, SRZ ;  /* 0x0000000000907805 */ /* 0x000fe4000001ff00 */
[----:B------:R-:W-:Y:S02]  /*10a0*/  VIMNMX R10, RZ, R3, !PT ;  /* 0x00000003ff0a7248 */ /* 0x000fe40007fe0100 */
[----:B------:R-:W-:-:S02]  /*10b0*/  CS2R R142, SRZ ;  /* 0x00000000008e7805 */ /* 0x000fc4000001ff00 */
[----:B------:R-:W-:Y:S01]  /*10c0*/  CS2R R140, SRZ ;  /* 0x00000000008c7805 */ /* 0x000fe2000001ff00 */
[----:B------:R-:W-:Y:S01]  /*10d0*/  @!UP0 ULDC UR5, c[0x0][0x9f0] ;  /* 0x00027c0000058ab9 */ /* 0x000fe20000000800 */
        /* <DEDUP_REMOVED lines=52> */
[----:B------:R-:W-:Y:S01]  /*1420*/  IMAD.MOV.U32 R37, RZ, RZ, RZ ;  /* 0x000000ffff257224 */ /* 0x000fe200078e00ff */
[----:B------:R-:W-:Y:S06]  /*1430*/  @!P1 BRA `(.L_x_1755) ;  /* 0x0000000000749947 */ /* 0x000fec0003800000 */
[----:B------:R-:W-:Y:S01]  /*1440*/  IMAD.U32 R5, RZ, RZ, UR5 ;  /* 0x00000005ff057e24 */ /* 0x000fe2000f8e00ff */
[----:B------:R-:W-:-:S04]  /*1450*/  UIADD3 UR6, UR5, -0x1, UR10 ;  /* 0xffffffff05067890 */ /* 0x000fc8000fffe00a */
[-C--:B------:R-:W-:Y:S02]  /*1460*/  IABS R8, R5.reuse ;  /* 0x0000000500087213 */ /* 0x080fe40000000000 */
[----:B------:R-:W-:Y:S02]  /*1470*/  IADD3 R0, -R10, UR6, RZ ;  /* 0x000000060a007c10 */ /* 0x000fe4000fffe1ff */
[----:B------:R-:W0:Y:S01]  /*1480*/  I2F.RP R3, R8 ;  /* 0x0000000800037306 */ /* 0x000e220000209400 */
[----:B------:R-:W-:-:S07]  /*1490*/  IABS R11, R5 ;  /* 0x00000005000b7213 */ /* 0x000fce0000000000 */
[----:B0-----:R-:W0:Y:S02]  /*14a0*/  MUFU.RCP R3, R3 ;  /* 0x0000000300037308 */ /* 0x001e240000001000 */
[----:B0-----:R-:W-:Y:S02]  /*14b0*/  VIADD R6, R3, 0xffffffe ;  /* 0x0ffffffe03067836 */ /* 0x001fe40000000000 */
[----:B------:R-:W-:-:S04]  /*14c0*/  IMAD.MOV R3, RZ, RZ, -R11 ;  /* 0x000000ffff037224 */ /* 0x000fc800078e0a0b */
[----:B------:R0:W1:Y:S02]  /*14d0*/  F2I.FTZ.U32.TRUNC.NTZ R7, R6 ;  /* 0x0000000600077305 */ /* 0x000064000021f000 */
[----:B0-----:R-:W-:Y:S01]  /*14e0*/  IMAD.MOV.U32 R6, RZ, RZ, RZ ;  /* 0x000000ffff067224 */ /* 0x001fe200078e00ff */
[----:B-1----:R-:W-:-:S05]  /*14f0*/  IADD3 R9, RZ, -R7, RZ ;  /* 0x80000007ff097210 */ /* 0x002fca0007ffe0ff */
[----:B------:R-:W-:Y:S01]  /*1500*/  IMAD R5, R9, R8, RZ ;  /* 0x0000000809057224 */ /* 0x000fe200078e02ff */
[----:B------:R-:W-:Y:S02]  /*1510*/  IABS R9, R0 ;  /* 0x0000000000097213 */ /* 0x000fe40000000000 */
[----:B------:R-:W-:Y:S01]  /*1520*/  LOP3.LUT R0, R0, UR5, RZ, 0x3c, !PT ;  /* 0x0000000500007c12 */ /* 0x000fe2000f8e3cff */
[----:B------:R-:W-:-:S03]  /*1530*/  IMAD.HI.U32 R7, R7, R5, R6 ;  /* 0x0000000507077227 */ /* 0x000fc600078e0006 */
[----:B------:R-:W-:Y:S01]  /*1540*/  ISETP.GE.AND P3, PT, R0, RZ, PT ;  /* 0x000000ff0000720c */ /* 0x000fe20003f66270 */
[----:B------:R-:W-:-:S04]  /*1550*/  IMAD.MOV.U32 R6, RZ, RZ, R9 ;  /* 0x000000ffff067224 */ /* 0x000fc800078e0009 */
[----:B------:R-:W-:-:S04]  /*1560*/  IMAD.HI.U32 R7, R7, R6, RZ ;  /* 0x0000000607077227 */ /* 0x000fc800078e00ff */
[----:B------:R-:W-:-:S05]  /*1570*/  IMAD R3, R7, R3, R6 ;  /* 0x0000000307037224 */ /* 0x000fca00078e0206 */
[----:B------:R-:W-:-:S13]  /*1580*/  ISETP.GT.U32.AND P2, PT, R8, R3, PT ;  /* 0x000000030800720c */ /* 0x000fda0003f44070 */
[-C--:B------:R-:W-:Y:S01]  /*1590*/  @!P2 IADD3 R3, R3, -R8.reuse, RZ ;  /* 0x800000080303a210 */ /* 0x080fe20007ffe0ff */
[----:B------:R-:W-:Y:S01]  /*15a0*/  @!P2 VIADD R7, R7, 0x1 ;  /* 0x000000010707a836 */ /* 0x000fe20000000000 */
[----:B------:R-:W-:Y:S02]  /*15b0*/  ISETP.NE.AND P2, PT, RZ, UR5, PT ;  /* 0x00000005ff007c0c */ /* 0x000fe4000bf45270 */
[----:B------:R-:W-:-:S13]  /*15c0*/  ISETP.GE.U32.AND P1, PT, R3, R8, PT ;  /* 0x000000080300720c */ /* 0x000fda0003f26070 */
[----:B------:R-:W-:-:S04]  /*15d0*/  @P1 VIADD R7, R7, 0x1 ;  /* 0x0000000107071836 */ /* 0x000fc80000000000 */
[----:B------:R-:W-:-:S05]  /*15e0*/  IMAD.MOV.U32 R5, RZ, RZ, R7 ;  /* 0x000000ffff057224 */ /* 0x000fca00078e0007 */
[----:B------:R-:W-:Y:S02]  /*15f0*/  @!P3 IADD3 R5, -R5, RZ, RZ ;  /* 0x000000ff0505b210 */ /* 0x000fe40007ffe1ff */
[----:B------:R-:W-:-:S07]  /*1600*/  @!P2 LOP3.LUT R5, RZ, UR5, RZ, 0x33, !PT ;  /* 0x00000005ff05ac12 */ /* 0x000fce000f8e33ff */
.L_x_1755:
[----:B------:R-:W-:Y:S01]  /*1610*/  IMAD R0, R5, UR4, R10 ;  /* 0x0000000405007c24 */ /* 0x000fe2000f8e020a */
        /* <DEDUP_REMOVED lines=29> */
[----:B0-----:R-:W-:Y:S02]  /*17f0*/  ULEA UR5, UR8, UR7, 0x18 ;  /* 0x0000000708057291 */ /* 0x001fe4000f8ec03f */
[----:B------:R-:W-:Y:S01]  /*1800*/  UIADD3 UR6, UR4, -UR6, URZ ;  /* 0x8000000604067290 */ /* 0x000fe2000fffe03f */
[----:B------:R-:W-:Y:S01]  /*1810*/  IMAD.IADD R7, R6, 0x1, -R7 ;  /* 0x0000000106077824 */ /* 0x000fe200078e0a07 */
[----:B------:R-:W-:Y:S02]  /*1820*/  ULOP3.LUT UR4, UR45, 0x1, URZ, 0xfc, !UPT ;  /* 0x000000012d047892 */ /* 0x000fe4000f8efc3f */
[----:B------:R-:W-:Y:S02]  /*1830*/  ULEA UR6, UR6, UR5, 0xf ;  /* 0x0000000506067291 */ /* 0x000fe4000f8e783f */
[----:B------:R-:W-:Y:S01]  /*1840*/  UISETP.NE.AND UP0, UPT, UR4, 0x3, UPT ;  /* 0x000000030400788c */ /* 0x000fe2000bf05270 */
[----:B------:R-:W-:Y:S01]  /*1850*/  LEA R4, R4, R7, 0x4 ;  /* 0x0000000704047211 */ /* 0x000fe200078e20ff */
[----:B------:R-:W-:-:S04]  /*1860*/  UIADD3 UR6, UR6, 0x400, URZ ;  /* 0x0000040006067890 */ /* 0x000fc8000fffe03f */
[----:B------:R-:W-:Y:S01]  /*1870*/  PLOP3.LUT P0, PT, PT, PT, UP0, 0x80, 0x0 ;  /* 0x000000000000781c */ /* 0x000fe20003f0f008 */
[----:B------:R-:W-:-:S04]  /*1880*/  USHF.R.U32.HI UR6, URZ, 0x4, UR6 ;  /* 0x000000043f067899 */ /* 0x000fc80008011606 */
[----:B------:R-:W-:-:S04]  /*1890*/  ULOP3.LUT UR6, UR6, 0x3fff, URZ, 0xc0, !UPT ;  /* 0x00003fff06067892 */ /* 0x000fc8000f8ec03f */
[----:B------:R-:W-:-:S04]  /*18a0*/  ULOP3.LUT UR6, UR6, 0x2000000, URZ, 0xfc, !UPT ;  /* 0x0200000006067892 */ /* 0x000fc8000f8efc3f */
[----:B------:R-:W-:Y:S08]  /*18b0*/  @!P0 BRA `(.L_x_1757) ;  /* 0x0000000000048947 */ /* 0x000ff00003800000 */
[----:B------:R-:W-:Y:S01]  /*18c0*/  BPT.TRAP 0x1 ;  /* 0x000000040000795c */ /* 0x000fe20000300000 */
.L_x_1757:
[----:B------:R-:W-:-:S04]  /*18d0*/  SHF.L.U32 R2, RZ, 0x1f, RZ ;  /* 0x0000001fff027819 */ /* 0x000fc800000006ff */
[----:B------:R-:W0:Y:S02]  /*18e0*/  SYNCS.PHASECHK.TRANS64.TRYWAIT P1, [UR5+0x28c50], R2 ;  /* 0x028c5002ff0075a7 */ /* 0x000e240008020145 */
[----:B0-----:R-:W-:Y:S05]  /*18f0*/  @!P1 BRA `(.L_x_1758) ;  /* 0x0000013800849947 */ /* 0x001fea0003800000 */
.L_x_1952:
        /* <DEDUP_REMOVED lines=47> */
[----:B------:R-:W-:Y:S01]  /*1bf0*/  MOV R7, RZ ;  /* 0x000000ff00077202 */ /* 0x000fe20000000f00 */
[----:B------:R-:W-:-:S06]  /*1c00*/  UMOV UR4, URZ ;  /* 0x0000003f00047c82 */ /* 0x000fcc0008000000 */
.L_x_1764:
[----:B------:R-:W-:Y:S01]  /*1c10*/  BAR.SYNC.DEFER_BLOCKING 0xe, 0x100 ;  /* 0x0384000000007b1d */ /* 0x000fe20000010000 */
[----:B------:R-:W-:Y:S01]  /*1c20*/  IMAD.U32 R5, RZ, RZ, UR4 ;  /* 0x00000004ff057e24 */ /* 0x000fe2000f8e00ff */
[----:B------:R-:W-:Y:S01]  /*1c30*/  UIADD3 UR4, UR4, 0x1, URZ ;  /* 0x0000000104047890 */ /* 0x000fe2000fffe03f */
[C---:B------:R-:W-:Y:S01]  /*1c40*/  ISETP.GT.AND P3, PT, R3.reuse, R0, PT ;  /* 0x000000000300720c */ /* 0x040fe20003f64270 */
[----:B------:R-:W-:Y:S02]  /*1c50*/  VIADD R3, R3, 0xffffffff ;  /* 0xffffffff03037836 */ /* 0x000fe40000000000 */
[----:B01----:R-:W-:Y:S01]  /*1c60*/  IMAD R2, R5, 0x40, R4 ;  /* 0x0000004005027824 */ /* 0x003fe200078e0204 */
        /* <DEDUP_REMOVED lines=137> */
.L_x_1760:
[----:B------:R-:W-:Y:S01]  /*2500*/  ULEA UR7, UR4, UR5, 0x3 ;  /* 0x0000000504077291 */ /* 0x000fe2000f8e183f */
[----:B------:R-:W-:-:S08]  /*2510*/  SHF.L.U32 R2, R7, 0x1f, RZ ;  /* 0x0000001f07027819 */ /* 0x000fd000000006ff */
[----:B------:R0:W1:Y:S01]  /*2520*/  SYNCS.PHASECHK.TRANS64.TRYWAIT P1, [UR7+0x28c50], R2 ;  /* 0x028c5002ff0075a7 */ /* 0x0000620008020147 */
[----:B------:R-:W-:Y:S05]  /*2530*/  @!P0 BRA `(.L_x_1761) ;  /* 0x0000000000048947 */ /* 0x000fea0003800000 */
[----:B------:R-:W-:Y:S01]  /*2540*/  BPT.TRAP 0x1 ;  /* 0x000000040000795c */ /* 0x000fe20000300000 */
.L_x_1761:
[----:B-1----:R-:W-:Y:S05]  /*2550*/  @P1 BRA `(.L_x_1762) ;  /* 0x0000000000081947 */ /* 0x002fea0003800000 */
[----:B------:R-:W1:Y:S02]  /*2560*/  SYNCS.PHASECHK.TRANS64.TRYWAIT P1, [UR7+0x28c50], R2 ;  /* 0x028c5002ff0075a7 */ /* 0x000e640008020147 */
[----:B-1----:R-:W-:Y:S05]  /*2570*/  @!P1 BRA `(.L_x_1763) ;  /* 0x0000012c007c9947 */ /* 0x002fea0003800000 */
.L_x_1762:
[----:B------:R-:W-:Y:S01]  /*2580*/  ULEA UR10, UR4, UR6, 0xc ;  /* 0x00000006040a7291 */ /* 0x000fe2000f8e603f */
[----:B------:R-:W-:Y:S01]  /*2590*/  WARPGROUP.ARRIVE ;  /* 0x00000000000079c5 */ /* 0x000fe20000000000 */
[----:B------:R-:W-:Y:S01]  /*25a0*/  UMOV UR11, 0x40000040 ;  /* 0x40000040000b7882 */ /* 0x000fe20000000000 */
[----:B------:R-:W-:Y:S01]  /*25b0*/  UMOV UR15, 0x40000040 ;  /* 0x40000040000f7882 */ /* 0x000fe20000000000 */
[----:B------:R-:W-:Y:S01]  /*25c0*/  UIADD3 UR14, UR10, 0x80, URZ ;  /* 0x000000800a0e7890 */ /* 0x000fe2000fffe03f */
[----:B01----:R-:W-:Y:S01]  /*25d0*/  MOV R2, UR7 ;  /* 0x0000000700027c02 */ /* 0x003fe20008000f00 */
        /* <DEDUP_REMOVED lines=24> */
.L_x_1759:
[----:B------:R-:W-:Y:S01]  /*2760*/  BAR.SYNC.DEFER_BLOCKING 0xe, 0x100 ;  /* 0x0384000000007b1d */ /* 0x000fe20000010000 */
[----:B------:R-:W-:Y:S01]  /*2770*/  VIADD R4, R4, UR4 ;  /* 0x0000000404047c36 */ /* 0x000fe20008000000 */
[----:B------:R-:W-:-:S04]  /*2780*/  PLOP3.LUT P0, PT, PT, PT, PT, 0x8, 0x0 ;  /* 0x000000000000781c */ /* 0x000fc80003f0e170 */
[----:B------:R-:W-:-:S05]  /*2790*/  LEA R4, R4, UR5, 0x2 ;  /* 0x0000000504047c11 */ /* 0x000fca000f8e10ff */
[----:B01----:R-:W0:Y:S04]  /*27a0*/  LDS R2, [R4+0x28800] ;  /* 0x0288000004027984 */ /* 0x003e280000000800 */
[----:B------:R1:W2:Y:S02]  /*27b0*/  LDS R0, [R4+0x28820] ;  /* 0x0288200004007984 */ /* 0x0002a40000000800 */
[----:B-1----:R-:W-:Y:S01]  /*27c0*/  MOV R4, RZ ;  /* 0x000000ff00047202 */ /* 0x002fe20000000f00 */
        /* <DEDUP_REMOVED lines=131> */
.L_x_1748:
        /* <DEDUP_REMOVED lines=26> */
.L_x_1766:
[----:B------:R-:W-:-:S11]  /*31a0*/  UISETP.NE.AND UP1, UPT, UR7, 0x1, UPT ;  /* 0x000000010700788c */ /* 0x000fd6000bf25270 */
[----:B------:R-:W-:Y:S02]  /*31b0*/  @UP1 ULDC.64 UR14, c[0x0][0x9e8] ;  /* 0x00027a00000e1ab9 */ /* 0x000fe40000000a00 */
[----:B------:R-:W-:-:S04]  /*31c0*/  UIMAD.WIDE.U32 UR10, UR9, UR14, URZ ;  /* 0x0000000e090a72a5 */ /* 0x000fc8000f8e003f */
[----:B------:R-:W-:-:S12]  /*31d0*/  @UP1 USHF.R.U32.HI UR9, URZ, UR15, UR11 ;  /* 0x0000000f3f091299 */ /* 0x000fd8000801160b */
.L_x_1767:
[----:B------:R-:W-:-:S04]  /*31e0*/  UIMAD UR9, UR9, UR7, UR7 ;  /* 0x00000007090972a4 */ /* 0x000fc8000f8e0207 */
[----:B------:R-:W-:-:S04]  /*31f0*/  UISETP.LT.AND UP1, UPT, UR6, UR9, UPT ;  /* 0x000000090600728c */ /* 0x000fc8000bf21270 */
[----:B------:R-:W-:-:S12]  /*3200*/  USEL UR6, UR6, UR9, UP1 ;  /* 0x0000000906067287 */ /* 0x000fd80008800000 */
.L_x_1765:
[----:B------:R-:W-:Y:S01]  /*3210*/  UIADD3 UR6, UR6, 0x3f, URZ ;  /* 0x0000003f06067890 */ /* 0x000fe2000fffe03f */
[----:B------:R-:W-:Y:S01]  /*3220*/  @UP0 ULDC UR10, c[0x0][0x44c] ;  /* 0x00011300000a0ab9 */ /* 0x000fe20000000800 */
[----:B------:R-:W-:Y:S02]  /*3230*/  @UP0 ULDC UR13, c[0x0][0x450] ;  /* 0x00011400000d0ab9 */ /* 0x000fe40000000800 */
[----:B------:R-:W-:Y:S02]  /*3240*/  USHF.R.S32.HI UR9, URZ, 0x1f, UR6 ;  /* 0x0000001f3f097899 */ /* 0x000fe40008011406 */
[----:B------:R-:W-:Y:S02]  /*3250*/  UIMAD.WIDE.U32 UR10, UR41, UR10, URZ ;  /* 0x0000000a290a72a5 */ /* 0x000fe4000f8e003f */
[----:B------:R-:W-:Y:S02]  /*3260*/  ULEA.HI UR9, UR9, UR6, URZ, 0x6 ;  /* 0x0000000609097291 */ /* 0x000fe4000f8f303f */
[----:B------:R-:W-:Y:S01]  /*3270*/  UIMAD UR8, UR39, UR8, -UR12 ;  /* 0x00000008270872a4 */ /* 0x000fe2000f8e0a0c */
[----:B------:R-:W-:Y:S01]  /*3280*/  UMOV UR6, UR41 ;  /* 0x0000002900067c82 */ /* 0x000fe20008000000 */
[----:B------:R-:W-:-:S02]  /*3290*/  USHF.R.S32.HI UR9, URZ, 0x6, UR9 ;  /* 0x000000063f097899 */ /* 0x000fc40008011409 */
[----:B------:R-:W-:Y:S02]  /*32a0*/  @UP0 USHF.R.U32.HI UR6, URZ, UR13, UR11 ;  /* 0x0000000d3f060299 */ /* 0x000fe4000801160b */
[----:B------:R-:W-:Y:S02]  /*32b0*/  UISETP.LT.AND UP0, UPT, UR5, UR9, UPT ;  /* 0x000000090500728c */ /* 0x000fe4000bf01270 */
[----:B------:R-:W-:Y:S02]  /*32c0*/  UIADD3 UR6, UR8, UR6, URZ ;  /* 0x0000000608067290 */ /* 0x000fe4000fffe03f */
[----:B------:R-:W-:Y:S01]  /*32d0*/  USEL UR10, UR5, UR9, UP0 ;  /* 0x00000009050a7287 */ /* 0x000fe20008000000 */
[----:B------:R-:W-:Y:S02]  /*32e0*/  ULDC UR8, c[0x0][0x9dc] ;  /* 0x0002770000087ab9 */ /* 0x000fe40000000800 */
[----:B------:R-:W-:Y:S01]  /*32f0*/  UIADD3 UR5, UR6, -UR8, URZ ;  /* 0x8000000806057290 */ /* 0x000fe2000fffe03f */
[----:B------:R-:W-:Y:S11]  /*3300*/  @!P1 BRA `(.L_x_1768) ;  /* 0x0000000000449947 */ /* 0x000ff60003800000 */
        /* <DEDUP_REMOVED lines=10> */
.L_x_1769:
[----:B------:R-:W-:-:S11]  /*33b0*/  UISETP.NE.AND UP0, UPT, UR7, 0x1, UPT ;  /* 0x000000010700788c */ /* 0x000fd6000bf05270 */
[----:B------:R-:W-:Y:S02]  /*33c0*/  @UP0 ULDC.64 UR12, c[0x0][0x9e8] ;  /* 0x00027a00000c0ab9 */ /* 0x000fe40000000a00 */
[----:B------:R-:W-:-:S04]  /*33d0*/  UIMAD.WIDE.U32 UR8, UR6, UR12, URZ ;  /* 0x0000000c060872a5 */ /* 0x000fc8000f8e003f */
[----:B------:R-:W-:-:S12]  /*33e0*/  @UP0 USHF.R.U32.HI UR6, URZ, UR13, UR9 ;  /* 0x0000000d3f060299 */ /* 0x000fd80008011609 */
.L_x_1770:
[----:B------:R-:W-:-:S04]  /*33f0*/  UIMAD UR6, UR6, UR7, URZ ;  /* 0x00000007060672a4 */ /* 0x000fc8000f8e023f */
[----:B------:R-:W-:-:S04]  /*3400*/  UISETP.LT.AND UP0, UPT, UR5, UR6, UPT ;  /* 0x000000060500728c */ /* 0x000fc8000bf01270 */
[----:B------:R-:W-:-:S12]  /*3410*/  USEL UR5, UR5, UR6, !UP0 ;  /* 0x0000000605057287 */ /* 0x000fd8000c000000 */
.L_x_1768:
[----:B------:R-:W-:Y:S02]  /*3420*/  USHF.R.S32.HI UR6, URZ, 0x1f, UR5 ;  /* 0x0000001f3f067899 */ /* 0x000fe40008011405 */
[----:B------:R-:W-:Y:S02]  /*3430*/  USHF.R.U32.HI UR12, URZ, 0x10, UR4 ;  /* 0x000000103f0c7899 */ /* 0x000fe40008011604 */
[----:B------:R-:W-:Y:S02]  /*3440*/  ULEA.HI UR6, UR6, UR5, URZ, 0x6 ;  /* 0x0000000506067291 */ /* 0x000fe4000f8f303f */
[----:B------:R-:W-:Y:S02]  /*3450*/  UISETP.NE.AND UP1, UPT, UR12, URZ, UPT ;  /* 0x0000003f0c00728c */ /* 0x000fe4000bf25270 */
[----:B------:R-:W-:Y:S02]  /*3460*/  USHF.R.S32.HI UR6, URZ, 0x6, UR6 ;  /* 0x000000063f067899 */ /* 0x000fe40008011406 */
[----:B------:R-:W-:-:S02]  /*3470*/  ULOP3.LUT UR9, UR4, 0xffff, URZ, 0xc0, !UPT ;  /* 0x0000ffff04097892 */ /* 0x000fc4000f8ec03f */
[----:B------:R-:W-:Y:S01]  /*3480*/  UISETP.LT.AND UP0, UPT, URZ, UR6, UPT ;  /* 0x000000063f00728c */ /* 0x000fe2000bf01270 */
[----:B------:R-:W-:-:S03]  /*3490*/  UMOV UR4, URZ ;  /* 0x0000003f00047c82 */ /* 0x000fc60008000000 */
[----:B------:R-:W-:Y:S01]  /*34a0*/  USEL UR38, URZ, UR6, !UP0 ;  /* 0x000000063f267287 */ /* 0x000fe2000c000000 */
[----:B------:R-:W-:-:S03]  /*34b0*/  @!UP1 ULDC UR12, c[0x0][0x9f0] ;  /* 0x00027c00000c9ab9 */ /* 0x000fc60000000800 */
[----:B------:R-:W-:-:S06]  /*34c0*/  UISETP.GT.AND UP0, UPT, UR10, UR38, UPT ;  /* 0x000000260a00728c */ /* 0x000fcc000bf04270 */
[----:B------:R-:W-:-:S13]  /*34d0*/  PLOP3.LUT P0, PT, PT, PT, UP0, 0x80, 0x0 ;  /* 0x000000000000781c */ /* 0x000fda0003f0f008 */
[----:B------:R-:W-:Y:S05]  /*34e0*/  @!P0 BRA `(.L_x_1771) ;  /* 0x0000000000888947 */ /* 0x000fea0003800000 */
[----:B------:R-:W-:Y:S01]  /*34f0*/  IMAD.U32 R3, RZ, RZ, UR12 ;  /* 0x0000000cff037e24 */ /* 0x000fe2000f8e00ff */
[----:B------:R-:W-:-:S04]  /*3500*/  UIADD3 UR4, UR12, -0x1, UR10 ;  /* 0xffffffff0c047890 */ /* 0x000fc8000fffe00a */
[-C--:B------:R-:W-:Y:S01]  /*3510*/  IABS R0, R3.reuse ;  /* 0x0000000300007213 */ /* 0x080fe20000000000 */
[----:B------:R-:W-:Y:S01]  /*3520*/  UIADD3 UR6, -UR38, UR4, URZ ;  /* 0x0000000426067290 */ /* 0x000fe2000fffe13f */
[----:B------:R-:W-:Y:S02]  /*3530*/  IABS R5, R3 ;  /* 0x0000000300057213 */ /* 0x000fe40000000000 */
[----:B------:R-:W-:Y:S01]  /*3540*/  R2UR UR11, R0 ;  /* 0x00000000000b72ca */ /* 0x000fe200000e0000 */
[----:B------:R-:W-:Y:S02]  /*3550*/  UMOV UR4, URZ ;  /* 0x0000003f00047c82 */ /* 0x000fe40008000000 */
[----:B------:R-:W-:Y:S01]  /*3560*/  IMAD.U32 R4, RZ, RZ, UR6 ;  /* 0x00000006ff047e24 */ /* 0x000fe2000f8e00ff */
[----:B------:R-:W-:-:S04]  /*3570*/  ULOP3.LUT UR6, UR6, UR12, URZ, 0x3c, !UPT ;  /* 0x0000000c06067292 */ /* 0x000fc8000f8e3c3f */
[----:B------:R-:W-:-:S04]  /*3580*/  IABS R4, R4 ;  /* 0x0000000400047213 */ /* 0x000fc80000000000 */
[----:B------:R-:W-:Y:S01]  /*3590*/  MOV R3, R4 ;  /* 0x0000000400037202 */ /* 0x000fe20000000f00 */
[----:B------:R-:W0:Y:S03]  /*35a0*/  I2F.RP R0, UR11 ;  /* 0x0000000b00007d06 */ /* 0x000e260008209400 */
[----:B------:R-:W-:-:S05]  /*35b0*/  R2UR UR8, R3 ;  /* 0x00000000030872ca */ /* 0x000fca00000e0000 */
[----:B0-----:R-:W0:Y:S02]  /*35c0*/  MUFU.RCP R0, R0 ;  /* 0x0000000000007308 */ /* 0x001e240000001000 */
[----:B0-----:R-:W-:Y:S02]  /*35d0*/  VIADD R2, R0, 0xffffffe ;  /* 0x0ffffffe00027836 */ /* 0x001fe40000000000 */
        /* <DEDUP_REMOVED lines=19> */
.L_x_1771:
[----:B------:R-:W-:Y:S01]  /*3710*/  UIMAD UR38, UR9, UR4, UR38 ;  /* 0x00000004092672a4 */ /* 0x000fe2000f8e0226 */
[----:B------:R-:W-:Y:S01]  /*3720*/  IMAD.U32 R0, RZ, RZ, UR10 ;  /* 0x0000000aff007e24 */ /* 0x000fe2000f8e00ff */
[----:B------:R-:W-:Y:S01]  /*3730*/  PLOP3.LUT P0, PT, PT, PT, PT, 0x80, 0x0 ;  /* 0x000000000000781c */ /* 0x000fe20003f0f070 */
[----:B------:R-:W-:Y:S01]  /*3740*/  IMAD.U32 R3, RZ, RZ, UR4 ;  /* 0x00000004ff037e24 */ /* 0x000fe2000f8e00ff */
[----:B------:R-:W-:Y:S01]  /*3750*/  MOV R2, RZ ;  /* 0x000000ff00027202 */ /* 0x000fe20000000f00 */
[----:B------:R-:W-:Y:S01]  /*3760*/  IMAD.MOV.U32 R4, RZ, RZ, RZ ;  /* 0x000000ffff047224 */ /* 0x000fe200078e00ff */
[----:B------:R-:W-:Y:S02]  /*3770*/  CS2R R150, SRZ ;  /* 0x0000000000967805 */ /* 0x000fe4000001ff00 */
        /* <DEDUP_REMOVED lines=85> */
[----:B------:R-:W-:-:S04]  /*3cd0*/  ULOP3.LUT UR5, UR5, 0x3fff, URZ, 0xc0, !UPT ;  /* 0x00003fff05057892 */ /* 0x000fc8000f8ec03f */
[----:B------:R-:W-:-:S04]  /*3ce0*/  ULOP3.LUT UR36, UR5, 0x2000000, URZ, 0xfc, !UPT ;  /* 0x0200000005247892 */ /* 0x000fc8000f8efc3f */
[----:B------:R-:W-:Y:S08]  /*3cf0*/  @!P0 BRA `(.L_x_1772) ;  /* 0x0000000000408947 */ /* 0x000ff00003800000 */
        /* <DEDUP_REMOVED lines=10> */
[----:B------:R-:W-:Y:S01]  /*3da0*/  MOV R8, 0x70 ;  /* 0x0000007000087802 */ /* 0x000fe20000000f00 */
[----:B------:R-:W-:-:S02]  /*3db0*/  IMAD.U32 R11, RZ, RZ, UR7 ;  /* 0x00000007ff0b7e24 */ /* 0x000fc4000f8e00ff */
[----:B------:R-:W-:Y:S02]  /*3dc0*/  IMAD.MOV.U32 R12, RZ, RZ, 0x1 ;  /* 0x00000001ff0c7424 */ /* 0x000fe400078e00ff */
[----:B0-----:R-:W-:-:S07]  /*3dd0*/  IMAD.MOV.U32 R13, RZ, RZ, RZ ;  /* 0x000000ffff0d7224 */ /* 0x001fce00078e00ff */
[----:B------:R-:W-:-:S07]  /*3de0*/  LEPC R20, `(.L_x_1772) ;  /* 0x000000001014794e */ /* 0x000fce0000000000 */
[----:B-1----:R-:W-:Y:S05]  /*3df0*/  CALL.ABS.NOINC R2 ;  /* 0x0000000002007343 */ /* 0x002fea0003c00000 */
.L_x_1772:
[----:B------:R-:W-:Y:S02]  /*3e00*/  SHF.L.U32 R14, RZ, 0x1f, RZ ;  /* 0x0000001fff0e7819 */ /* 0x000fe400000006ff */
[----:B------:R-:W-:Y:S02]  /*3e10*/  LOP3.LUT R3, R18, 0xffffff80, RZ, 0xc0, !PT ;  /* 0xffffff8012037812 */ /* 0x000fe400078ec0ff */
[----:B------:R-:W0:Y:S01]  /*3e20*/  SYNCS.PHASECHK.TRANS64.TRYWAIT P0, [UR37+0x28c00], R14 ;  /* 0x028c000eff0075a7 */ /* 0x000e220008000165 */
        /* <DEDUP_REMOVED lines=8> */
.L_x_1953:
[----:B------:R-:W-:Y:S01]  /*3eb0*/  ULOP3.LUT UR4, UR45, 0x1, URZ, 0xfc, !UPT ;  /* 0x000000012d047892 */ /* 0x000fe2000f8efc3f */
[----:B------:R-:W-:Y:S02]  /*3ec0*/  LOP3.LUT R0, R3, 0x7ffffffc, RZ, 0xc0, !PT ;  /* 0x7ffffffc03007812 */ /* 0x000fe400078ec0ff */
[----:B------:R-:W-:Y:S02]  /*3ed0*/  IADD3 R3, -R2, R19, RZ ;  /* 0x0000001302037210 */ /* 0x000fe40007ffe1ff */
[----:B------:R-:W-:Y:S01]  /*3ee0*/  LEA.HI R7, R7, R6, RZ, 0x3 ;  /* 0x0000000607077211 */ /* 0x000fe200078f18ff */
[----:B------:R-:W-:Y:S01]  /*3ef0*/  IMAD.U32 R2, RZ, RZ, UR4 ;  /* 0x00000004ff027e24 */ /* 0x000fe2000f8e00ff */
[----:B------:R-:W-:Y:S01]  /*3f00*/  LEA.HI R4, R4, R5, RZ, 0x5 ;  /* 0x0000000504047211 */ /* 0x000fe200078f28ff */
[----:B------:R-:W-:Y:S01]  /*3f10*/  IMAD.IADD R0, R5, 0x1, -R0 ;  /* 0x0000000105007824 */ /* 0x000fe200078e0a00 */
[----:B------:R-:W-:Y:S02]  /*3f20*/  LOP3.LUT R7, R7, 0xfffffff8, RZ, 0xc0, !PT ;  /* 0xfffffff807077812 */ /* 0x000fe400078ec0ff */
[----:B------:R-:W-:-:S02]  /*3f30*/  ISETP.NE.AND P5, PT, R2, 0x3, PT ;  /* 0x000000030200780c */ /* 0x000fc40003fa5270 */
[----:B------:R-:W-:Y:S01]  /*3f40*/  SHF.L.U32 R0, R0, 0x1, RZ ;  /* 0x0000000100007819 */ /* 0x000fe200000006ff */
[----:B------:R-:W-:Y:S01]  /*3f50*/  IMAD.IADD R7, R6, 0x1, -R7 ;  /* 0x0000000106077824 */ /* 0x000fe200078e0a07 */
[----:B------:R-:W-:-:S03]  /*3f60*/  SHF.R.S32.HI R2, RZ, 0x5, R4 ;  /* 0x00000005ff027819 */ /* 0x000fc60000011404 */
[----:B------:R-:W-:Y:S02]  /*3f70*/  IMAD R3, R3, 0x100, R0 ;  /* 0x0000010003037824 */ /* 0x000fe400078e0200 */
[----:B------:R-:W-:-:S04]  /*3f80*/  IMAD R2, R2, 0x10, R7 ;  /* 0x0000001002027824 */ /* 0x000fc800078e0207 */
[----:B------:R-:W-:Y:S05]  /*3f90*/  @!P5 BRA `(.L_x_1774) ;  /* 0x000000000004d947 */ /* 0x000fea0003800000 */
[----:B------:R-:W-:Y:S01]  /*3fa0*/  BPT.TRAP 0x1 ;  /* 0x000000040000795c */ /* 0x000fe20000300000 */
.L_x_1774:
[----:B------:R1:W2:Y:S01]  /*3fb0*/  SYNCS.PHASECHK.TRANS64.TRYWAIT P0, [UR37+0x28c30], R14 ;  /* 0x028c300eff0075a7 */ /* 0x0002a20008000165 */
[----:B------:R-:W-:Y:S05]  /*3fc0*/  @!P5 BRA `(.L_x_1775) ;  /* 0x000000000004d947 */ /* 0x000fea0003800000 */
[----:B------:R-:W-:Y:S01]  /*3fd0*/  BPT.TRAP 0x1 ;  /* 0x000000040000795c */ /* 0x000fe20000300000 */
.L_x_1775:
[----:B------:R-:W3:Y:S02]  /*3fe0*/  S2R R4, SR_TID.X ;  /* 0x0000000000047919 */ /* 0x000ee40000002100 */
[----:B---3--:R-:W-:-:S04]  /*3ff0*/  LOP3.LUT R4, R4, 0x7f, RZ, 0xc0, !PT ;  /* 0x0000007f04047812 */ /* 0x008fc800078ec0ff */
[----:B------:R-:W-:Y:S01]  /*4000*/  ISETP.NE.AND P6, PT, R4, RZ, PT ;  /* 0x000000ff0400720c */ /* 0x000fe20003fc5270 */
[----:B--2---:R-:W-:-:S12]  /*4010*/  @P0 BRA `(.L_x_1776) ;  /* 0x0000000000080947 */ /* 0x004fd80003800000 */
[----:B------:R-:W2:Y:S02]  /*4020*/  SYNCS.PHASECHK.TRANS64.TRYWAIT P0, [UR37+0x28c30], R14 ;  /* 0x028c300eff0075a7 */ /* 0x000ea40008000165 */
[----:B--2---:R-:W-:Y:S05]  /*4030*/  @!P0 BRA `(.L_x_1777) ;  /* 0x0000011000fc8947 */ /* 0x004fea0003800000 */
.L_x_1776:
[----:B------:R-:W-:Y:S05]  /*4040*/  WARPSYNC.ALL ;  /* 0x0000000000007948 */ /* 0x000fea0003800000 */
[----:B------:R-:W-:Y:S01]  /*4050*/  UIADD3 UR4, UR37, 0x20400, URZ ;  /* 0x0002040025047890 */ /* 0x000fe2000fffe03f */
[----:B------:R-:W-:Y:S01]  /*4060*/  WARPGROUP.ARRIVE ;  /* 0x00000000000079c5 */ /* 0x000fe20000000000 */
[----:B------:R-:W-:Y:S01]  /*4070*/  UIADD3 UR5, UR37, 0x22400, URZ ;  /* 0x0002240025057890 */ /* 0x000fe2000fffe03f */
[----:B------:R-:W-:Y:S01]  /*4080*/  LEA.HI R4, R17, R16, RZ, 0x2 ;  /* 0x0000001011047211 */ /* 0x000fe200078f10ff */
[----:B------:R-:W-:Y:S01]  /*4090*/  USHF.R.U32.HI UR4, URZ, 0x4, UR4 ;  /* 0x000000043f047899 */ /* 0x000fe20008011604 */
[----:B------:R-:W-:Y:S01]  /*40a0*/  MOV R13, UR37 ;  /* 0x00000025000d7c02 */ /* 0x000fe20008000f00 */
[----:B------:R-:W-:Y:S01]  /*40b0*/  USHF.R.U32.HI UR5, URZ, 0x4, UR5 ;  /* 0x000000043f057899 */ /* 0x000fe20008011605 */
[----:B--2---:R-:W-:Y:S01]  /*40c0*/  LOP3.LUT R5, R4, 0xfffffffc, RZ, 0xc0, !PT ;  /* 0xfffffffc04057812 */ /* 0x004fe200078ec0ff */
[----:B------:R-:W-:-:S02]  /*40d0*/  ULOP3.LUT UR4, UR4, 0x3fff, URZ, 0xc0, !UPT ;  /* 0x00003fff04047892 */ /* 0x000fc4000f8ec03f */
[----:B------:R-:W-:Y:S02]  /*40e0*/  ULOP3.LUT UR5, UR5, 0x3fff, URZ, 0xc0, !UPT ;  /* 0x00003fff05057892 */ /* 0x000fe4000f8ec03f */
[----:B------:R-:W-:Y:S01]  /*40f0*/  ULOP3.LUT UR20, UR4, 0x10000, URZ, 0xfc, !UPT ;  /* 0x0001000004147892 */ /* 0x000fe2000f8efc3f */
[----:B------:R-:W-:Y:S01]  /*4100*/  IMAD.IADD R5, R16, 0x1, -R5 ;  /* 0x0000000110057824 */ /* 0x000fe200078e0a05 */
[----:B------:R-:W-:Y:S01]  /*4110*/  ULOP3.LUT UR6, UR5, 0x10000, URZ, 0xfc, !UPT ;  /* 0x0001000005067892 */ /* 0x000fe2000f8efc3f */
[----:B------:R-:W-:Y:S01]  /*4120*/  UMOV UR21, 0x40000040 ;  /* 0x4000004000157882 */ /* 0x000fe20000000000 */
[----:B------:R-:W-:Y:S01]  /*4130*/  UMOV UR7, 0x40000040 ;  /* 0x4000004000077882 */ /* 0x000fe20000000000 */
[----:B------:R-:W-:Y:S02]  /*4140*/  UMOV UR5, UR21 ;  /* 0x0000001500057c82 */ /* 0x000fe40008000000 */
[----:B------:R-:W-:Y:S01]  /*4150*/  UMOV UR4, UR20 ;  /* 0x0000001400047c82 */ /* 0x000fe20008000000 */
[----:B------:R-:W-:Y:S01]  /*4160*/  UIADD3 UR8, UR20, 0x2, URZ ;  /* 0x0000000214087890 */ /* 0x000fe2000fffe03f */
[----:B------:R-:W-:Y:S01]  /*4170*/  LEA.HI R4, R5, R5, RZ, 0x1 ;  /* 0x0000000505047211 */ /* 0x000fe200078f08ff */
[----:B------:R-:W-:-:S02]  /*4180*/  UIADD3 UR10, UR6, 0x2, URZ ;  /* 0x00000002060a7890 */ /* 0x000fc4000fffe03f */
[----:B------:R-:W-:Y:S01]  /*4190*/  HGMMA.64x64x16.F32.BF16 R24, gdesc[UR4], RZ, !UPT, gsb0 ;  /* 0x00e00000041879f0 */ /* 0x000fe2000c0018ff */
[----:B------:R-:W-:Y:S01]  /*41a0*/  UMOV UR9, 0x40000040 ;  /* 0x4000004000097882 */ /* 0x000fe20000000000 */
[----:B------:R-:W-:Y:S01]  /*41b0*/  UMOV UR11, 0x40000040 ;  /* 0x40000040000b7882 */ /* 0x000fe20000000000 */
[----:B------:R-:W-:Y:S01]  /*41c0*/  UIADD3 UR12, UR20, 0x4, URZ ;  /* 0x00000004140c7890 */ /* 0x000fe2000fffe03f */
[----:B------:R-:W-:Y:S01]  /*41d0*/  LOP3.LUT R4, R4, 0x1ffffffe, RZ, 0xc0, !PT ;  /* 0x1ffffffe04047812 */ /* 0x000fe200078ec0ff */
[----:B------:R-:W-:Y:S01]  /*41e0*/  UIADD3 UR14, UR6, 0x4, URZ ;  /* 0x00000004060e7890 */ /* 0x000fe2000fffe03f */
[----:B------:R-:W-:Y:S01]  /*41f0*/  UMOV UR13, 0x40000040 ;  /* 0x40000040000d7882 */ /* 0x000fe20000000000 */
[----:B------:R-:W-:Y:S01]  /*4200*/  UMOV UR15, 0x40000040 ;  /* 0x40000040000f7882 */ /* 0x000fe20000000000 */
[----:B------:R-:W-:Y:S01]  /*4210*/  UIADD3 UR16, UR20, 0x6, URZ ;  /* 0x0000000614107890 */ /* 0x000fe2000fffe03f */
[----:B------:R-:W-:Y:S01]  /*4220*/  IADD3 R4, R5, -R4, RZ ;  /* 0x8000000405047210 */ /* 0x000fe20007ffe0ff */
[----:B------:R-:W-:Y:S01]  /*4230*/  UIADD3 UR18, UR6, 0x6, URZ ;  /* 0x0000000606127890 */ /* 0x000fe2000fffe03f */
[----:B------:R-:W-:Y:S01]  /*4240*/  VIADD R5, R2, UR41 ;  /* 0x0000002902057c36 */ /* 0x000fe20008000000 */
[----:B------:R-:W-:Y:S01]  /*4250*/  UMOV UR17, 0x40000040 ;  /* 0x4000004000117882 */ /* 0x000fe20000000000 */
[----:B------:R-:W-:Y:S01]  /*4260*/  UMOV UR19, 0x40000040 ;  /* 0x4000004000137882 */ /* 0x000fe20000000000 */
[----:B------:R-:W-:Y:S01]  /*4270*/  ULDC UR4, c[0x0][0x448] ;  /* 0x0001120000047ab9 */ /* 0x000fe20000000800 */
[----:B------:R-:W-:Y:S01]  /*4280*/  IMAD R4, R4, 0x8, R5 ;  /* 0x0000000804047824 */ /* 0x000fe200078e0205 */
[----:B------:R-:W-:-:S02]  /*4290*/  UISETP.NE.AND UP0, UPT, UR4, 0x1, UPT ;  /* 0x000000010400788c */ /* 0x000fc4000bf05270 */
[----:B------:R-:W-:Y:S01]  /*42a0*/  ULEA UR22, UR42, 0xffffffc0, 0x6 ;  /* 0xffffffc02a167891 */ /* 0x000fe2000f8e303f */
[----:B------:R-:W-:-:S03]  /*42b0*/  IMAD.MOV.U32 R6, RZ, RZ, R4 ;  /* 0x000000ffff067224 */ /* 0x000fc600078e0004 */
[----:B------:R-:W-:Y:S02]  /*42c0*/  PLOP3.LUT P0, PT, PT, PT, UP0, 0x80, 0x0 ;  /* 0x000000000000781c */ /* 0x000fe40003f0f008 */
[----:B------:R-:W-:-:S03]  /*42d0*/  PLOP3.LUT P1, PT, PT, PT, UP0, 0x80, 0x0 ;  /* 0x000000000000781c */ /* 0x000fc60003f2f008 */
[----:B------:R-:W-:-:S08]  /*42e0*/  @UP0 ULDC UR4, c[0x0][0x44c] ;  /* 0x0001130000040ab9 */ /* 0x000fd00000000800 */
[----:B------:R-:W-:Y:S01]  /*42f0*/  @P0 IMAD.HI.U32 R5, R4, UR4, RZ ;  /* 0x0000000404050c27 */ /* 0x000fe2000f8e00ff */
[----:B------:R-:W-:-:S04]  /*4300*/  @UP0 ULDC UR4, c[0x0][0x450] ;  /* 0x0001140000040ab9 */ /* 0x000fc80000000800 */
[----:B------:R-:W-:Y:S01]  /*4310*/  @P1 SHF.R.U32.HI R6, RZ, UR4, R5 ;  /* 0x00000004ff061c19 */ /* 0x000fe20008011605 */
[----:B------:R-:W-:Y:S01]  /*4320*/  @!P6 VIADD R5, R13, 0x28c40 ;  /* 0x00028c400d05e836 */ /* 0x000fe20000000000 */
[----:B------:R-:W-:Y:S02]  /*4330*/  ULDC.64 UR4, c[0x0][0x9e0] ;  /* 0x0002780000047ab9 */ /* 0x000fe40000000a00 */
[----:B------:R-:W-:Y:S01]  /*4340*/  UISETP.GE.AND UP1, UPT, UR5, 0x1, UPT ;  /* 0x000000010500788c */ /* 0x000fe2000bf26270 */
[----:B------:R-:W2:Y:S01]  /*4350*/  SHFL.IDX PT, R8, R6, RZ, 0x1c1f ;  /* 0x001c1fff06087589 */ /* 0x000ea200000e0000 */
[----:B------:R-:W-:-:S04]  /*4360*/  @!P6 PRMT R5, RZ, 0x654, R5 ;  /* 0x00000654ff05e816 */ /* 0x000fc80000000005 */
[----:B------:R-:W-:Y:S01]  /*4370*/  PLOP3.LUT P0, PT, PT, PT, UP1, 0x40, 0x0 ;  /* 0x000000000000781c */ /* 0x000fe20003f0e818 */
[----:B------:R-:W-:Y:S02]  /*4380*/  WARPGROUP.DEPBAR.LE gsb0, 0x0 ;  /* 0x00008000000079c5 */ /* 0x000fe40000010000 */
[----:B------:R-:W-:-:S06]  /*4390*/  WARPGROUP.ARRIVE ;  /* 0x00000000000079c5 */ /* 0x000fcc0000000000 */
[----:B------:R-:W-:Y:S01]  /*43a0*/  HGMMA.64x64x16.F32.BF16 R24, gdesc[UR8], R24, gsb0 ;  /* 0x00e00000081879f0 */ /* 0x000fe20008001818 */
[----:B------:R-:W-:Y:S01]  /*43b0*/  UMOV UR10, 0xffffffc0 ;  /* 0xffffffc0000a7882 */ /* 0x000fe20000000000 */
[----:B------:R-:W-:Y:S01]  /*43c0*/  ULDC UR11, c[0x0][0x2f0] ;  /* 0x0000bc00000b7ab9 */ /* 0x000fe20000000800 */
[----:B------:R-:W-:-:S04]  /*43d0*/  UIMAD UR7, UR42, UR10, 0x41 ;  /* 0x000000412a0774a4 */ /* 0x000fc8000f8e020a */
[----:B------:R-:W-:Y:S01]  /*43e0*/  UIMAD UR7, UR39, UR11, UR7 ;  /* 0x0000000b270772a4 */ /* 0x000fe2000f8e0207 */
[----:B------:R-:W-:Y:S02]  /*43f0*/  WARPGROUP.DEPBAR.LE gsb0, 0x0 ;  /* 0x00008000000079c5 */ /* 0x000fe40000010000 */
[----:B------:R-:W-:-:S06]  /*4400*/  WARPGROUP.ARRIVE ;  /* 0x00000000000079c5 */ /* 0x000fcc0000000000 */
[----:B------:R-:W-:Y:S01]  /*4410*/  HGMMA.64x64x16.F32.BF16 R24, gdesc[UR12], R24, gsb0 ;  /* 0x00e000000c1879f0 */ /* 0x000fe20008001818 */
[----:B------:R-:W-:Y:S01]  /*4420*/  ULDC UR14, c[0x0][0x9dc] ;  /* 0x00027700000e7ab9 */ /* 0x000fe20000000800 */
[----:B------:R-:W-:-:S06]  /*4430*/  UIMAD UR15, UR39, UR11, -UR22 ;  /* 0x0000000b270f72a4 */ /* 0x000fcc000f8e0a16 */
[----:B------:R-:W-:Y:S01]  /*4440*/  IADD3 R11, -R0, UR15, RZ ;  /* 0x0000000f000b7c10 */ /* 0x000fe2000fffe1ff */
[----:B------:R-:W-:Y:S02]  /*4450*/  WARPGROUP.DEPBAR.LE gsb0, 0x0 ;  /* 0x00008000000079c5 */ /* 0x000fe40000010000 */
[----:B------:R-:W-:-:S06]  /*4460*/  WARPGROUP.ARRIVE ;  /* 0x00000000000079c5 */ /* 0x000fcc0000000000 */
[----:B------:R-:W-:Y:S01]  /*4470*/  HGMMA.64x64x16.F32.BF16 R24, gdesc[UR16], R24, gsb0 ;  /* 0x00e00000101879f0 */ /* 0x000fe20008001818 */
[----:B------:R-:W-:Y:S01]  /*4480*/  ULDC UR19, c[0x0][0x9d8] ;  /* 0x0002760000137ab9 */ /* 0x000fe20000000800 */
[----:B------:R-:W-:Y:S01]  /*4490*/  ULDC UR18, c[0x0][0x288] ;  /* 0x0000a20000127ab9 */ /* 0x000fe20000000800 */
[----:B------:R-:W-:Y:S02]  /*44a0*/  WARPGROUP.DEPBAR.LE gsb0, 0x0 ;  /* 0x00008000000079c5 */ /* 0x000fe40000010000 */
[----:B------:R-:W-:Y:S01]  /*44b0*/  FMUL.FTZ R24, R24, UR19 ;  /* 0x0000001318187c20 */ /* 0x000fe20008410000 */
        /* <DEDUP_REMOVED lines=29> */
[----:B------:R3:W-:Y:S01]  /*4690*/  @!P6 SYNCS.ARRIVE.TRANS64.RED.A1T0 RZ, [R5+URZ], RZ ;  /* 0x000000ff05ffe9a7 */ /* 0x0007e2000810043f */
[----:B------:R-:W4:Y:S01]  /*46a0*/  MUFU.TANH R24, R24 ;  /* 0x0000001800187308 */ /* 0x000f220000002400 */
[----:B------:R-:W-:Y:S01]  /*46b0*/  FMUL.FTZ R28, R28, UR19 ;  /* 0x000000131c1c7c20 */ /* 0x000fe20008410000 */
[----:B------:R-:W-:Y:S01]  /*46c0*/  FMUL.FTZ R29, R29, UR19 ;  /* 0x000000131d1d7c20 */ /* 0x000fe20008410000 */
[----:B---3--:R-:W-:-:S05]  /*46d0*/  IMAD.U32 R5, RZ, RZ, UR7 ;  /* 0x00000007ff057e24 */ /* 0x008fca000f8e00ff */
[----:B------:R-:W3:Y:S01]  /*46e0*/  MUFU.TANH R25, R25 ;  /* 0x0000001900197308 */ /* 0x000ee20000002400 */
[----:B------:R-:W-:Y:S01]  /*46f0*/  ULOP3.LUT UR7, URZ, UR14, URZ, 0x33, !UPT ;  /* 0x0000000e3f077292 */ /* 0x000fe2000f8e333f */
[----:B------:R-:W-:-:S06]  /*4700*/  IADD3 R5, R5, -UR18, -R0 ;  /* 0x8000001205057c10 */ /* 0x000fcc000fffe800 */
[----:B------:R-:W0:Y:S08]  /*4710*/  MUFU.TANH R26, R26 ;  /* 0x0000001a001a7308 */ /* 0x000e300000002400 */
        /* <DEDUP_REMOVED lines=27> */
[----:B------:R5:W0:Y:S08]  /*48d0*/  MUFU.TANH R10, R28 ;  /* 0x0000001c000a7308 */ /* 0x000a300000002400 */
[----:B------:R1:W0:Y:S01]  /*48e0*/  MUFU.TANH R12, R29 ;  /* 0x0000001d000c7308 */ /* 0x0002220000002400 */
[C---:B-----5:R-:W-:Y:S01]  /*48f0*/  VIADD R28, R5.reuse, UR4 ;  /* 0x00000004051c7c36 */ /* 0x060fe20008000000 */
[----:B-1----:R-:W-:-:S04]  /*4900*/  IADD3 R29, R5, UR7, RZ ;  /* 0x00000007051d7c10 */ /* 0x002fc8000fffe0ff */
[----:B--2---:R-:W-:Y:S01]  /*4910*/  VIADDMNMX R5, R8, R28, R11, PT ;  /* 0x0000001c08057246 */ /* 0x004fe2000380010b */
[----:B------:R-:W-:Y:S01]  /*4920*/  IMAD.IADD R7, R29, 0x1, R8 ;  /* 0x000000011d077824 */ /* 0x000fe200078e0208 */
[----:B---34-:R-:W-:Y:S06]  /*4930*/  @P0 BRA `(.L_x_1778) ;  /* 0x0000000000640947 */ /* 0x018fec0003800000 */
[----:B0-----:R-:W-:Y:S01]  /*4940*/  IMAD.U32 R9, RZ, RZ, UR11 ;  /* 0x0000000bff097e24 */ /* 0x001fe2000f8e00ff */
[----:B------:R-:W-:Y:S03]  /*4950*/  BSSY B0, `(.L_x_1779) ;  /* 0x0000012000007945 */ /* 0x000fe60003800000 */
[----:B------:R-:W-:-:S04]  /*4960*/  IMAD R8, R9, UR39, R8 ;  /* 0x0000002709087c24 */ /* 0x000fc8000f8e0208 */
[----:B------:R-:W-:-:S05]  /*4970*/  VIADD R8, R8, -UR18 ;  /* 0x8000001208087c36 */ /* 0x000fca0008000000 */
[----:B------:R-:W-:-:S13]  /*4980*/  ISETP.GT.AND P0, PT, R8, -0x1, PT ;  /* 0xffffffff0800780c */ /* 0x000fda0003f04270 */
[----:B------:R-:W-:Y:S05]  /*4990*/  @P0 BRA `(.L_x_1780) ;  /* 0x0000000000200947 */ /* 0x000fea0003800000 */
[----:B------:R-:W-:Y:S01]  /*49a0*/  UISETP.NE.AND UP2, UPT, UR5, 0x1, UPT ;  /* 0x000000010500788c */ /* 0x000fe2000bf45270 */
[----:B------:R-:W-:-:S05]  /*49b0*/  LOP3.LUT R8, RZ, R8, RZ, 0x33, !PT ;  /* 0x00000008ff087212 */ /* 0x000fca00078e33ff */
[----:B------:R-:W-:-:S05]  /*49c0*/  PLOP3.LUT P0, PT, PT, PT, UP2, 0x80, 0x0 ;  /* 0x000000000000781c */ /* 0x000fca0003f0f028 */
[----:B------:R-:W-:-:S08]  /*49d0*/  @UP2 ULDC.64 UR14, c[0x0][0x9e8] ;  /* 0x00027a00000e2ab9 */ /* 0x000fd00000000a00 */
[----:B------:R-:W-:-:S05]  /*49e0*/  @P0 IMAD.HI.U32 R9, R8, UR14, RZ ;  /* 0x0000000e08090c27 */ /* 0x000fca000f8e00ff */
[----:B------:R-:W-:-:S04]  /*49f0*/  @P0 SHF.R.U32.HI R8, RZ, UR15, R9 ;  /* 0x0000000fff080c19 */ /* 0x000fc80008011609 */
[----:B------:R-:W-:Y:S01]  /*4a00*/  LOP3.LUT R8, RZ, R8, RZ, 0x33, !PT ;  /* 0x00000008ff087212 */ /* 0x000fe200078e33ff */
[----:B------:R-:W-:Y:S06]  /*4a10*/  BRA `(.L_x_1781) ;  /* 0x0000000000147947 */ /* 0x000fec0003800000 */
.L_x_1780:
[----:B------:R-:W-:-:S06]  /*4a20*/  UISETP.NE.AND UP2, UPT, UR5, 0x1, UPT ;  /* 0x000000010500788c */ /* 0x000fcc000bf45270 */
[----:B------:R-:W-:-:S05]  /*4a30*/  PLOP3.LUT P0, PT, PT, PT, UP2, 0x80, 0x0 ;  /* 0x000000000000781c */ /* 0x000fca0003f0f028 */
[----:B------:R-:W-:-:S08]  /*4a40*/  @UP2 ULDC.64 UR14, c[0x0][0x9e8] ;  /* 0x00027a00000e2ab9 */ /* 0x000fd00000000a00 */
[----:B------:R-:W-:-:S05]  /*4a50*/  @P0 IMAD.HI.U32 R9, R8, UR14, RZ ;  /* 0x0000000e08090c27 */ /* 0x000fca000f8e00ff */
[----:B------:R-:W-:-:S07]  /*4a60*/  @P0 SHF.R.U32.HI R8, RZ, UR15, R9 ;  /* 0x0000000fff080c19 */ /* 0x000fce0008011609 */
.L_x_1781:
[----:B------:R-:W-:Y:S05]  /*4a70*/  BSYNC B0 ;  /* 0x0000000000007941 */ /* 0x000fea0003800000 */
.L_x_1779:
[----:B------:R-:W-:-:S05]  /*4a80*/  MOV R9, UR22 ;  /* 0x0000001600097c02 */ /* 0x000fca0008000f00 */
[----:B------:R-:W-:-:S04]  /*4a90*/  IMAD R9, R8, UR5, -R9 ;  /* 0x0000000508097c24 */ /* 0x000fc8000f8e0a09 */
[----:B------:R-:W-:-:S05]  /*4aa0*/  IMAD.IADD R8, R9, 0x1, -R0 ;  /* 0x0000000109087824 */ /* 0x000fca00078e0a00 */
[----:B------:R-:W-:Y:S02]  /*4ab0*/  VIMNMX R7, R7, R8, !PT ;  /* 0x0000000807077248 */ /* 0x000fe40007fe0100 */
[----:B------:R-:W-:-:S07]  /*4ac0*/  VIADDMNMX R5, R8, UR5, R5, PT ;  /* 0x0000000508057c46 */ /* 0x000fce000b800105 */
.L_x_1778:
[----:B------:R-:W1:Y:S01]  /*4ad0*/  SHFL.IDX PT, R6, R6, 0x1, 0x1c1f ;  /* 0x003c1f0006067f89 */ /* 0x000e6200000e0000 */
[----:B------:R-:W-:Y:S02]  /*4ae0*/  PLOP3.LUT P0, PT, PT, PT, UP1, 0x40, 0x0 ;  /* 0x000000000000781c */ /* 0x000fe40003f0e818 */
[----:B-1----:R-:W-:Y:S01]  /*4af0*/  VIADDMNMX R8, R6, R28, R11, PT ;  /* 0x0000001c06087246 */ /* 0x002fe2000380010b */
[----:B0-----:R-:W-:-:S10]  /*4b00*/  IMAD.IADD R9, R29, 0x1, R6 ;  /* 0x000000011d097824 */ /* 0x001fd400078e0206 */
[----:B------:R-:W-:Y:S05]  /*4b10*/  @P0 BRA `(.L_x_1782) ;  /* 0x0000000000640947 */ /* 0x000fea0003800000 */
[----:B------:R-:W-:Y:S01]  /*4b20*/  IMAD.U32 R11, RZ, RZ, UR11 ;  /* 0x0000000bff0b7e24 */ /* 0x000fe2000f8e00ff */
[----:B------:R-:W-:Y:S03]  /*4b30*/  BSSY B0, `(.L_x_1783) ;  /* 0x0000012000007945 */ /* 0x000fe60003800000 */
[----:B------:R-:W-:-:S05]  /*4b40*/  IMAD R6, R11, UR39, R6 ;  /* 0x000000270b067c24 */ /* 0x000fca000f8e0206 */
[----:B------:R-:W-:-:S04]  /*4b50*/  IADD3 R6, R6, -UR18, RZ ;  /* 0x8000001206067c10 */ /* 0x000fc8000fffe0ff */
        /* <DEDUP_REMOVED lines=10> */
.L_x_1784:
[----:B------:R-:W-:-:S06]  /*4c00*/  UISETP.NE.AND UP2, UPT, UR5, 0x1, UPT ;  /* 0x000000010500788c */ /* 0x000fcc000bf45270 */
[----:B------:R-:W-:-:S05]  /*4c10*/  PLOP3.LUT P0, PT, PT, PT, UP2, 0x80, 0x0 ;  /* 0x000000000000781c */ /* 0x000fca0003f0f028 */
[----:B------:R-:W-:-:S08]  /*4c20*/  @UP2 ULDC.64 UR14, c[0x0][0x9e8] ;  /* 0x00027a00000e2ab9 */ /* 0x000fd00000000a00 */
[----:B------:R-:W-:-:S05]  /*4c30*/  @P0 IMAD.HI.U32 R11, R6, UR14, RZ ;  /* 0x0000000e060b0c27 */ /* 0x000fca000f8e00ff */
[----:B------:R-:W-:-:S07]  /*4c40*/  @P0 SHF.R.U32.HI R6, RZ, UR15, R11 ;  /* 0x0000000fff060c19 */ /* 0x000fce000801160b */
.L_x_1785:
[----:B------:R-:W-:Y:S05]  /*4c50*/  BSYNC B0 ;  /* 0x0000000000007941 */ /* 0x000fea0003800000 */
.L_x_1783:
[----:B------:R-:W-:-:S04]  /*4c60*/  IMAD.U32 R11, RZ, RZ, UR22 ;  /* 0x00000016ff0b7e24 */ /* 0x000fc8000f8e00ff */
[----:B------:R-:W-:-:S04]  /*4c70*/  IMAD R11, R6, UR5, -R11 ;  /* 0x00000005060b7c24 */ /* 0x000fc8000f8e0a0b */
[----:B------:R-:W-:-:S05]  /*4c80*/  IMAD.IADD R11, R11, 0x1, -R0 ;  /* 0x000000010b0b7824 */ /* 0x000fca00078e0a00 */
[----:B------:R-:W-:Y:S02]  /*4c90*/  VIMNMX R9, R9, R11, !PT ;  /* 0x0000000b09097248 */ /* 0x000fe40007fe0100 */
[----:B------:R-:W-:-:S07]  /*4ca0*/  VIADDMNMX R8, R11, UR5, R8, PT ;  /* 0x000000050b087c46 */ /* 0x000fce000b800108 */
.L_x_1782:
[----:B------:R-:W-:Y:S01]  /*4cb0*/  UIMAD UR10, UR42, UR10, 0x40 ;  /* 0x000000402a0a74a4 */ /* 0x000fe2000f8e020a */
[----:B------:R-:W-:Y:S01]  /*4cc0*/  BAR.SYNC.DEFER_BLOCKING 0xf, 0x100 ;  /* 0x03c4000000007b1d */ /* 0x000fe20000010000 */
[----:B------:R-:W-:Y:S02]  /*4cd0*/  UP2UR UR14, UPR, URZ, 0x1 ;  /* 0x000000013f0e7883 */ /* 0x000fe40008000000 */
[----:B------:R-:W-:Y:S02]  /*4ce0*/  UISETP.GE.AND UP6, UPT, UR10, 0x1, UPT ;  /* 0x000000010a00788c */ /* 0x000fe4000bfc6270 */
[----:B------:R-:W-:Y:S02]  /*4cf0*/  UISETP.GE.AND UP2, UPT, UR10, 0x2, UPT ;  /* 0x000000020a00788c */ /* 0x000fe4000bf46270 */
[----:B------:R-:W-:Y:S02]  /*4d00*/  UISETP.GE.AND UP3, UPT, UR10, 0x9, UPT ;  /* 0x000000090a00788c */ /* 0x000fe4000bf66270 */
[----:B------:R-:W-:Y:S01]  /*4d10*/  PLOP3.LUT P4, PT, PT, PT, UP6, 0x40, 0x0 ;  /* 0x000000000000781c */ /* 0x000fe20003f8e868 */
[----:B------:R-:W-:Y:S01]  /*4d20*/  UISETP.GE.AND UP4, UPT, UR10, 0xa, UPT ;  /* 0x0000000a0a00788c */ /* 0x000fe2000bf86270 */
[----:B------:R-:W-:Y:S01]  /*4d30*/  PLOP3.LUT P0, PT, PT, PT, UP2, 0x40, 0x0 ;  /* 0x000000000000781c */ /* 0x000fe20003f0e828 */
[----:B------:R-:W-:Y:S01]  /*4d40*/  UISETP.GE.AND UP5, UPT, UR10, 0x11, UPT ;  /* 0x000000110a00788c */ /* 0x000fe2000bfa6270 */
[----:B------:R-:W-:Y:S01]  /*4d50*/  ISETP.GT.AND P4, PT, R9, RZ, P4 ;  /* 0x000000ff0900720c */ /* 0x000fe20002784270 */
[----:B------:R-:W-:Y:S01]  /*4d60*/  UISETP.GE.AND UP0, UPT, UR10, 0x29, UPT ;  /* 0x000000290a00788c */ /* 0x000fe2000bf06270 */
[----:B------:R-:W-:-:S02]  /*4d70*/  PLOP3.LUT P3, PT, PT, PT, UP3, 0x40, 0x0 ;  /* 0x000000000000781c */ /* 0x000fc40003f6e838 */
[----:B------:R-:W-:Y:S02]  /*4d80*/  ISETP.LT.OR P4, PT, R8, 0x1, P4 ;  /* 0x000000010800780c */ /* 0x000fe40002781670 */
[C---:B------:R-:W-:Y:S02]  /*4d90*/  ISETP.GT.AND P0, PT, R7.reuse, 0x1, P0 ;  /* 0x000000010700780c */ /* 0x040fe40000704270 */
[----:B------:R-:W-:Y:S02]  /*4da0*/  ISETP.GT.AND P3, PT, R7, 0x8, P3 ;  /* 0x000000080700780c */ /* 0x000fe40001f64270 */
[----:B------:R-:W-:Y:S01]  /*4db0*/  PLOP3.LUT P1, PT, PT, PT, UP6, 0x40, 0x0 ;  /* 0x000000000000781c */ /* 0x000fe20003f2e868 */
[----:B------:R-:W-:Y:S01]  /*4dc0*/  UISETP.GE.AND UP6, UPT, UR10, 0x12, UPT ;  /* 0x000000120a00788c */ /* 0x000fe2000bfc6270 */
[----:B------:R-:W-:Y:S02]  /*4dd0*/  FSEL R28, R26, -INF , !P4 ;  /* 0xff8000001a1c7808 */ /* 0x000fe40006000000 */
[----:B------:R-:W-:-:S02]  /*4de0*/  PLOP3.LUT P4, PT, PT, PT, UP4, 0x40, 0x0 ;  /* 0x000000000000781c */ /* 0x000fc40003f8e848 */
[C---:B------:R-:W-:Y:S02]  /*4df0*/  ISETP.LT.OR P0, PT, R5.reuse, 0x2, P0 ;  /* 0x000000020500780c */ /* 0x040fe40000701670 */
[----:B------:R-:W-:Y:S02]  /*4e00*/  ISETP.LT.OR P3, PT, R5, 0x9, P3 ;  /* 0x000000090500780c */ /* 0x000fe40001f61670 */
[C---:B------:R-:W-:Y:S02]  /*4e10*/  ISETP.GT.AND P1, PT, R7.reuse, RZ, P1 ;  /* 0x000000ff0700720c */ /* 0x040fe40000f24270 */
[----:B------:R-:W-:Y:S02]  /*4e20*/  ISETP.GT.AND P4, PT, R7, 0x9, P4 ;  /* 0x000000090700780c */ /* 0x000fe40002784270 */
[----:B------:R-:W-:Y:S02]  /*4e30*/  FSEL R11, R25, -INF , !P0 ;  /* 0xff800000190b7808 */ /* 0x000fe40004000000 */
[----:B------:R-:W-:-:S02]  /*4e40*/  FSEL R10, R10, -INF , !P3 ;  /* 0xff8000000a0a7808 */ /* 0x000fc40005800000 */
[----:B------:R-:W-:Y:S01]  /*4e50*/  PLOP3.LUT P2, PT, PT, PT, UP2, 0x40, 0x0 ;  /* 0x000000000000781c */ /* 0x000fe20003f4e828 */
[----:B------:R-:W-:Y:S01]  /*4e60*/  UISETP.GE.AND UP2, UPT, UR10, 0x19, UPT ;  /* 0x000000190a00788c */ /* 0x000fe2000bf46270 */
[----:B------:R-:W-:Y:S01]  /*4e70*/  PLOP3.LUT P0, PT, PT, PT, UP4, 0x40, 0x0 ;  /* 0x000000000000781c */ /* 0x000fe20003f0e848 */
[----:B------:R-:W-:Y:S01]  /*4e80*/  UISETP.GE.AND UP4, UPT, UR10, 0x21, UPT ;  /* 0x000000210a00788c */ /* 0x000fe2000bf86270 */
[----:B------:R-:W-:Y:S02]  /*4e90*/  PLOP3.LUT P3, PT, PT, PT, UP5, 0x40, 0x0 ;  /* 0x000000000000781c */ /* 0x000fe40003f6e858 */
[C---:B------:R-:W-:Y:S02]  /*4ea0*/  ISETP.LT.OR P1, PT, R5.reuse, 0x1, P1 ;  /* 0x000000010500780c */ /* 0x040fe40000f21670 */
[----:B------:R-:W-:Y:S02]  /*4eb0*/  ISETP.LT.OR P4, PT, R5, 0xa, P4 ;  /* 0x0000000a0500780c */ /* 0x000fe40002781670 */
[----:B------:R-:W-:-:S02]  /*4ec0*/  ISETP.GT.AND P2, PT, R9, 0x1, P2 ;  /* 0x000000010900780c */ /* 0x000fc40001744270 */
[C---:B------:R-:W-:Y:S02]  /*4ed0*/  ISETP.GT.AND P0, PT, R9.reuse, 0x9, P0 ;  /* 0x000000090900780c */ /* 0x040fe40000704270 */
[----:B------:R-:W-:Y:S02]  /*4ee0*/  ISETP.GT.AND P3, PT, R9, 0x10, P3 ;  /* 0x000000100900780c */ /* 0x000fe40001f64270 */
[----:B------:R-:W-:Y:S02]  /*4ef0*/  FSEL R6, R24, -INF , !P1 ;  /* 0xff80000018067808 */ /* 0x000fe40004800000 */
[----:B------:R-:W-:Y:S01]  /*4f00*/  PLOP3.LUT P1, PT, PT, PT, UP3, 0x40, 0x0 ;  /* 0x000000000000781c */ /* 0x000fe20003f2e838 */
[----:B------:R-:W-:Y:S01]  /*4f10*/  UISETP.GE.AND UP3, UPT, UR10, 0x1a, UPT ;  /* 0x0000001a0a00788c */ /* 0x000fe2000bf66270 */
[----:B------:R-:W-:Y:S02]  /*4f20*/  FSEL R12, R12, -INF , !P4 ;  /* 0xff8000000c0c7808 */ /* 0x000fe40006000000 */
[----:B------:R-:W-:-:S02]  /*4f30*/  PLOP3.LUT P4, PT, PT, PT, UP6, 0x40, 0x0 ;  /* 0x000000000000781c */ /* 0x000fc40003f8e868 */
[C---:B------:R-:W-:Y:S02]  /*4f40*/  ISETP.LT.OR P2, PT, R8.reuse, 0x2, P2 ;  /* 0x000000020800780c */ /* 0x040fe40001741670 */
[C---:B------:R-:W-:Y:S02]  /*4f50*/  ISETP.LT.OR P0, PT, R8.reuse, 0xa, P0 ;  /* 0x0000000a0800780c */ /* 0x040fe40000701670 */
[----:B------:R-:W-:Y:S02]  /*4f60*/  ISETP.LT.OR P3, PT, R8, 0x11, P3 ;  /* 0x000000110800780c */ /* 0x000fe40001f61670 */
[C---:B------:R-:W-:Y:S02]  /*4f70*/  ISETP.GT.AND P1, PT, R9.reuse, 0x8, P1 ;  /* 0x000000080900780c */ /* 0x040fe40000f24270 */
[----:B------:R-:W-:Y:S02]  /*4f80*/  ISETP.GT.AND P4, PT, R9, 0x11, P4 ;  /* 0x000000110900780c */ /* 0x000fe40002784270 */
[----:B------:R-:W-:-:S02]  /*4f90*/  FSEL R29, R27, -INF , !P2 ;  /* 0xff8000001b1d7808 */ /* 0x000fc40005000000 */
[----:B------:R-:W-:Y:S02]  /*4fa0*/  FSEL R31, R31, -INF , !P0 ;  /* 0xff8000001f1f7808 */ /* 0x000fe40004000000 */
[----:B------:R-:W-:Y:S02]  /*4fb0*/  FSEL R32, R34, -INF , !P3 ;  /* 0xff80000022207808 */ /* 0x000fe40005800000 */
[----:B------:R-:W-:Y:S01]  /*4fc0*/  PLOP3.LUT P2, PT, PT, PT, UP5, 0x40, 0x0 ;  /* 0x000000000000781c */ /* 0x000fe20003f4e858 */
[----:B------:R-:W-:Y:S01]  /*4fd0*/  UISETP.GE.AND UP5, UPT, UR10, 0x22, UPT ;  /* 0x000000220a00788c */ /* 0x000fe2000bfa6270 */
[----:B------:R-:W-:Y:S02]  /*4fe0*/  PLOP3.LUT P0, PT, PT, PT, UP2, 0x40, 0x0 ;  /* 0x000000000000781c */ /* 0x000fe40003f0e828 */
[----:B------:R-:W-:Y:S02]  /*4ff0*/  PLOP3.LUT P3, PT, PT, PT, UP3, 0x40, 0x0 ;  /* 0x000000000000781c */ /* 0x000fe40003f6e838 */
[----:B------:R-:W-:-:S02]  /*5000*/  ISETP.LT.OR P1, PT, R8, 0x9, P1 ;  /* 0x000000090800780c */ /* 0x000fc40000f21670 */
[----:B------:R-:W-:Y:S02]  /*5010*/  ISETP.LT.OR P4, PT, R8, 0x12, P4 ;  /* 0x000000120800780c */ /* 0x000fe40002781670 */
[C---:B------:R-:W-:Y:S02]  /*5020*/  ISETP.GT.AND P2, PT, R7.reuse, 0x10, P2 ;  /* 0x000000100700780c */ /* 0x040fe40001744270 */
[C---:B------:R-:W-:Y:S02]  /*5030*/  ISETP.GT.AND P0, PT, R7.reuse, 0x18, P0 ;  /* 0x000000180700780c */ /* 0x040fe40000704270 */
[----:B------:R-:W-:Y:S02]  /*5040*/  ISETP.GT.AND P3, PT, R7, 0x19, P3 ;  /* 0x000000190700780c */ /* 0x000fe40001f64270 */
[----:B------:R-:W-:Y:S02]  /*5050*/  FSEL R30, R30, -INF , !P1 ;  /* 0xff8000001e1e7808 */ /* 0x000fe40004800000 */
[----:B------:R-:W-:Y:S01]  /*5060*/  PLOP3.LUT P1, PT, PT, PT, UP6, 0x40, 0x0 ;  /* 0x000000000000781c */ /* 0x000fe20003f2e868 */
[----:B------:R-:W-:Y:S01]  /*5070*/  UISETP.GE.AND UP6, UPT, UR10, 0x3a, UPT ;  /* 0x0000003a0a00788c */ /* 0x000fe2000bfc6270 */
[----:B------:R-:W-:-:S02]  /*5080*/  FSEL R33, R35, -INF , !P4 ;  /* 0xff80000023217808 */ /* 0x000fc40006000000 */
[----:B------:R-:W-:Y:S02]  /*5090*/  PLOP3.LUT P4, PT, PT, PT, UP4, 0x40, 0x0 ;  /* 0x000000000000781c */ /* 0x000fe40003f8e848 */
[C---:B------:R-:W-:Y:S02]  /*50a0*/  ISETP.LT.OR P2, PT, R5.reuse, 0x11, P2 ;  /* 0x000000110500780c */ /* 0x040fe40001741670 */
[C---:B------:R-:W-:Y:S02]  /*50b0*/  ISETP.LT.OR P0, PT, R5.reuse, 0x19, P0 ;  /* 0x000000190500780c */ /* 0x040fe40000701670 */
[----:B------:R-:W-:Y:S02]  /*50c0*/  ISETP.LT.OR P3, PT, R5, 0x1a, P3 ;  /* 0x0000001a0500780c */ /* 0x000fe40001f61670 */
[C---:B------:R-:W-:Y:S02]  /*50d0*/  ISETP.GT.AND P1, PT, R7.reuse, 0x11, P1 ;  /* 0x000000110700780c */ /* 0x040fe40000f24270 */
[----:B------:R-:W-:-:S02]  /*50e0*/  ISETP.GT.AND P4, PT, R7, 0x20, P4 ;  /* 0x000000200700780c */ /* 0x000fc40002784270 */
[----:B------:R-:W-:Y:S02]  /*50f0*/  FSEL R15, R15, -INF , !P2 ;  /* 0xff8000000f0f7808 */ /* 0x000fe40005000000 */
[----:B------:R-:W-:Y:S02]  /*5100*/  FSEL R19, R19, -INF , !P0 ;  /* 0xff80000013137808 */ /* 0x000fe40004000000 */
[----:B------:R-:W-:Y:S02]  /*5110*/  FSEL R20, R20, -INF , !P3 ;  /* 0xff80000014147808 */ /* 0x000fe40005800000 */
[----:B------:R-:W-:Y:S01]  /*5120*/  PLOP3.LUT P2, PT, PT, PT, UP2, 0x40, 0x0 ;  /* 0x000000000000781c */ /* 0x000fe20003f4e828 */
[----:B------:R-:W-:Y:S01]  /*5130*/  UISETP.GE.AND UP2, UPT, UR10, 0x2a, UPT ;  /* 0x0000002a0a00788c */ /* 0x000fe2000bf46270 */
[----:B------:R-:W-:Y:S02]  /*5140*/  PLOP3.LUT P0, PT, PT, PT, UP5, 0x40, 0x0 ;  /* 0x000000000000781c */ /* 0x000fe40003f0e858 */
[----:B------:R-:W-:-:S02]  /*5150*/  PLOP3.LUT P3, PT, PT, PT, UP0, 0x40, 0x0 ;  /* 0x000000000000781c */ /* 0x000fc40003f6e808 */
[C---:B------:R-:W-:Y:S02]  /*5160*/  ISETP.LT.OR P1, PT, R5.reuse, 0x12, P1 ;  /* 0x000000120500780c */ /* 0x040fe40000f21670 */
[----:B------:R-:W-:Y:S02]  /*5170*/  ISETP.LT.OR P4, PT, R5, 0x21, P4 ;  /* 0x000000210500780c */ /* 0x000fe40002781670 */
        /* <DEDUP_REMOVED lines=8> */
[----:B------:R-:W-:Y:S02]  /*5200*/  ISETP.LT.OR P3, PT, R5, 0x29, P3 ;  /* 0x000000290500780c */ /* 0x000fe40001f61670 */
[----:B------:R-:W-:Y:S02]  /*5210*/  ISETP.GT.AND P4, PT, R7, 0x29, P4 ;  /* 0x000000290700780c */ /* 0x000fe40002784270 */
[----:B------:R-:W-:Y:S02]  /*5220*/  FSEL R22, R22, -INF , !P0 ;  /* 0xff80000016167808 */ /* 0x000fe40004000000 */
[----:B------:R-:W-:-:S02]  /*5230*/  FSEL R23, R23, -INF , !P3 ;  /* 0xff80000017177808 */ /* 0x000fc40005800000 */
[----:B------:R-:W-:Y:S01]  /*5240*/  PLOP3.LUT P0, PT, PT, PT, UP4, 0x40, 0x0 ;  /* 0x000000000000781c */ /* 0x000fe20003f0e848 */
[----:B------:R-:W-:Y:S01]  /*5250*/  UISETP.GE.AND UP4, UPT, UR10, 0x32, UPT ;  /* 0x000000320a00788c */ /* 0x000fe2000bf86270 */
[----:B------:R-:W-:Y:S02]  /*5260*/  PLOP3.LUT P3, PT, PT, PT, UP3, 0x40, 0x0 ;  /* 0x000000000000781c */ /* 0x000fe40003f6e838 */
[----:B------:R-:W-:Y:S02]  /*5270*/  ISETP.LT.OR P4, PT, R5, 0x2a, P4 ;  /* 0x0000002a0500780c */ /* 0x000fe40002781670 */
[----:B------:R-:W-:Y:S02]  /*5280*/  ISETP.GT.AND P3, PT, R7, 0x30, P3 ;  /* 0x000000300700780c */ /* 0x000fe40001f64270 */
[----:B------:R-:W-:Y:S02]  /*5290*/  FSEL R24, R45, -INF , !P4 ;  /* 0xff8000002d187808 */ /* 0x000fe40006000000 */
[----:B------:R-:W-:-:S02]  /*52a0*/  PLOP3.LUT P4, PT, PT, PT, UP4, 0x40, 0x0 ;  /* 0x000000000000781c */ /* 0x000fc40003f8e848 */
[----:B------:R-:W-:Y:S02]  /*52b0*/  ISETP.LT.OR P3, PT, R5, 0x31, P3 ;  /* 0x000000310500780c */ /* 0x000fe40001f61670 */
[----:B------:R-:W-:Y:S02]  /*52c0*/  ISETP.GT.AND P4, PT, R7, 0x31, P4 ;  /* 0x000000310700780c */ /* 0x000fe40002784270 */
[----:B------:R-:W-:Y:S02]  /*52d0*/  FSEL R25, R48, -INF , !P3 ;  /* 0xff80000030197808 */ /* 0x000fe40005800000 */
[----:B------:R-:W-:Y:S01]  /*52e0*/  PLOP3.LUT P3, PT, PT, PT, UP5, 0x40, 0x0 ;  /* 0x000000000000781c */ /* 0x000fe20003f6e858 */
[----:B------:R-:W-:Y:S01]  /*52f0*/  UISETP.GE.AND UP5, UPT, UR10, 0x39, UPT ;  /* 0x000000390a00788c */ /* 0x000fe2000bfa6270 */
[----:B------:R-:W-:Y:S02]  /*5300*/  ISETP.LT.OR P4, PT, R5, 0x32, P4 ;  /* 0x000000320500780c */ /* 0x000fe40002781670 */
[----:B------:R-:W-:Y:S01]  /*5310*/  FMNMX.FTZ R35, R28, R29, !PT ;  /* 0x0000001d1c237209 */ /* 0x000fe20007810000 */
[----:B------:R-:W-:Y:S01]  /*5320*/  ULDC UR10, c[0x0][0x988] ;  /* 0x00026200000a7ab9 */ /* 0x000fe20000000800 */
[----:B------:R-:W-:-:S02]  /*5330*/  FSEL R26, R49, -INF , !P4 ;  /* 0xff800000311a7808 */ /* 0x000fc40006000000 */
[----:B------:R-:W-:Y:S02]  /*5340*/  PLOP3.LUT P4, PT, PT, PT, UP5, 0x40, 0x0 ;  /* 0x000000000000781c */ /* 0x000fe40003f8e858 */
[----:B------:R-:W-:Y:S02]  /*5350*/  ISETP.GT.AND P2, PT, R9, 0x18, P2 ;  /* 0x000000180900780c */ /* 0x000fe40001744270 */
[----:B------:R-:W-:Y:S02]  /*5360*/  ISETP.GT.AND P4, PT, R7, 0x38, P4 ;  /* 0x000000380700780c */ /* 0x000fe40002784270 */
[----:B------:R-:W-:Y:S02]  /*5370*/  ISETP.GT.AND P1, PT, R9, 0x19, P1 ;  /* 0x000000190900780c */ /* 0x000fe40000f24270 */
[----:B------:R-:W-:Y:S02]  /*5380*/  ISETP.LT.OR P4, PT, R5, 0x39, P4 ;  /* 0x000000390500780c */ /* 0x000fe40002781670 */
[----:B------:R-:W-:-:S02]  /*5390*/  ISETP.LT.OR P2, PT, R8, 0x19, P2 ;  /* 0x000000190800780c */ /* 0x000fc40001741670 */
[----:B------:R-:W-:Y:S02]  /*53a0*/  FSEL R27, R52, -INF , !P4 ;  /* 0xff800000341b7808 */ /* 0x000fe40006000000 */
[----:B------:R-:W-:Y:S02]  /*53b0*/  PLOP3.LUT P4, PT, PT, PT, UP6, 0x40, 0x0 ;  /* 0x000000000000781c */ /* 0x000fe40003f8e868 */
[----:B------:R-:W-:Y:S02]  /*53c0*/  ISETP.LT.OR P1, PT, R8, 0x1a, P1 ;  /* 0x0000001a0800780c */ /* 0x000fe40000f21670 */
[----:B------:R-:W-:Y:S02]  /*53d0*/  ISETP.GT.AND P4, PT, R7, 0x39, P4 ;  /* 0x000000390700780c */ /* 0x000fe40002784270 */
[----:B------:R-:W-:Y:S02]  /*53e0*/  ISETP.GT.AND P0, PT, R9, 0x20, P0 ;  /* 0x000000200900780c */ /* 0x000fe40000704270 */
[----:B------:R-:W-:-:S02]  /*53f0*/  ISETP.LT.OR P4, PT, R5, 0x3a, P4 ;  /* 0x0000003a0500780c */ /* 0x000fc40002781670 */
[----:B------:R-:W-:Y:S02]  /*5400*/  FMNMX.FTZ R5, R6, R11, !PT ;  /* 0x0000000b06057209 */ /* 0x000fe40007810000 */
[----:B------:R-:W-:Y:S02]  /*5410*/  FSEL R7, R53, -INF , !P4 ;  /* 0xff80000035077808 */ /* 0x000fe40006000000 */
[----:B------:R-:W-:Y:S02]  /*5420*/  FMNMX.FTZ R5, R10, R5, !PT ;  /* 0x000000050a057209 */ /* 0x000fe40007810000 */
[----:B------:R-:W-:Y:S01]  /*5430*/  PLOP3.LUT P4, PT, PT, PT, UP0, 0x40, 0x0 ;  /* 0x000000000000781c */ /* 0x000fe20003f8e808 */
[----:B------:R-:W-:Y:S01]  /*5440*/  UISETP.NE.AND UP0, UPT, UR14, URZ, UPT ;  /* 0x0000003f0e00728c */ /* 0x000fe2000bf05270 */
[----:B------:R-:W-:Y:S02]  /*5450*/  FMNMX.FTZ R34, R12, R5, !PT ;  /* 0x000000050c227209 */ /* 0x000fe40007810000 */
[----:B------:R-:W-:-:S02]  /*5460*/  ISETP.GT.AND P3, PT, R9, 0x21, P3 ;  /* 0x000000210900780c */ /* 0x000fc40001f64270 */
[----:B------:R-:W-:Y:S02]  /*5470*/  FMNMX.FTZ R5, R15, R34, !PT ;  /* 0x000000220f057209 */ /* 0x000fe40007810000 */
[----:B------:R-:W-:Y:S02]  /*5480*/  ISETP.LT.OR P0, PT, R8, 0x21, P0 ;  /* 0x000000210800780c */ /* 0x000fe40000701670 */
[----:B------:R-:W-:Y:S02]  /*5490*/  FMNMX.FTZ R34, R18, R5, !PT ;  /* 0x0000000512227209 */ /* 0x000fe40007810000 */
[----:B------:R-:W-:Y:S02]  /*54a0*/  ISETP.GT.AND P4, PT, R9, 0x28, P4 ;  /* 0x000000280900780c */ /* 0x000fe40002784270 */
[----:B------:R-:W-:Y:S02]  /*54b0*/  FMNMX.FTZ R5, R19, R34, !PT ;  /* 0x0000002213057209 */ /* 0x000fe40007810000 */
[----:B------:R-:W-:-:S02]  /*54c0*/  ISETP.LT.OR P3, PT, R8, 0x22, P3 ;  /* 0x000000220800780c */ /* 0x000fc40001f61670 */
[----:B------:R-:W-:Y:S02]  /*54d0*/  FMNMX.FTZ R34, R20, R5, !PT ;  /* 0x0000000514227209 */ /* 0x000fe40007810000 */
[----:B------:R-:W-:Y:S02]  /*54e0*/  ISETP.LT.OR P4, PT, R8, 0x29, P4 ;  /* 0x000000290800780c */ /* 0x000fe40002781670 */
[----:B------:R-:W-:-:S04]  /*54f0*/  FMNMX.FTZ R5, R21, R34, !PT ;  /* 0x0000002215057209 */ /* 0x000fc80007810000 */
[----:B------:R-:W-:-:S04]  /*5500*/  FMNMX.FTZ R34, R22, R5, !PT ;  /* 0x0000000516227209 */ /* 0x000fc80007810000 */
[----:B------:R-:W-:-:S04]  /*5510*/  FMNMX.FTZ R5, R23, R34, !PT ;  /* 0x0000002217057209 */ /* 0x000fc80007810000 */
[----:B------:R-:W-:-:S04]  /*5520*/  FMNMX.FTZ R34, R24, R5, !PT ;  /* 0x0000000518227209 */ /* 0x000fc80007810000 */
[----:B------:R-:W-:-:S04]  /*5530*/  FMNMX.FTZ R5, R25, R34, !PT ;  /* 0x0000002219057209 */ /* 0x000fc80007810000 */
[----:B------:R-:W-:-:S04]  /*5540*/  FMNMX.FTZ R34, R26, R5, !PT ;  /* 0x000000051a227209 */ /* 0x000fc80007810000 */
[----:B------:R-:W-:-:S04]  /*5550*/  FMNMX.FTZ R34, R27, R34, !PT ;  /* 0x000000221b227209 */ /* 0x000fc80007810000 */
[----:B------:R-:W-:-:S05]  /*5560*/  FMNMX.FTZ R36, R7, R34, !PT ;  /* 0x0000002207247209 */ /* 0x000fca0007810000 */
[----:B------:R-:W0:Y:S02]  /*5570*/  SHFL.BFLY PT, R5, R36, 0x2, 0x1f ;  /* 0x0c401f0024057f89 */ /* 0x000e2400000e0000 */
[----:B0-----:R-:W-:Y:S02]  /*5580*/  FMNMX.FTZ R37, R36, R5, !PT ;  /* 0x0000000524257209 */ /* 0x001fe40007810000 */
[----:B------:R-:W-:Y:S02]  /*5590*/  FMNMX.FTZ R36, R30, R35, !PT ;  /* 0x000000231e247209 */ /* 0x000fe40007810000 */
[----:B------:R-:W-:Y:S01]  /*55a0*/  FSEL R35, R39, -INF , !P1 ;  /* 0xff80000027237808 */ /* 0x000fe20004800000 */
[----:B------:R-:W0:Y:S01]  /*55b0*/  SHFL.BFLY PT, R34, R37, 0x1, 0x1f ;  /* 0x0c201f0025227f89 */ /* 0x000e2200000e0000 */
[----:B------:R-:W-:-:S04]  /*55c0*/  PLOP3.LUT P1, PT, PT, PT, UP3, 0x40, 0x0 ;  /* 0x000000000000781c */ /* 0x000fc80003f2e838 */
[----:B------:R-:W-:-:S04]  /*55d0*/  ISETP.GT.AND P1, PT, R9, 0x30, P1 ;  /* 0x000000300900780c */ /* 0x000fc80000f24270 */
[----:B------:R-:W-:Y:S02]  /*55e0*/  ISETP.LT.OR P1, PT, R8, 0x31, P1 ;  /* 0x000000310800780c */ /* 0x000fe40000f21670 */
[----:B0-----:R-:W-:Y:S02]  /*55f0*/  FMNMX.FTZ R5, R37, R34, !PT ;  /* 0x0000002225057209 */ /* 0x001fe40007810000 */
[----:B------:R-:W-:Y:S02]  /*5600*/  FMNMX.FTZ R37, R31, R36, !PT ;  /* 0x000000241f257209 */ /* 0x000fe40007810000 */
[----:B------:R-:W-:Y:S02]  /*5610*/  FSEL R34, R38, -INF , !P2 ;  /* 0xff80000026227808 */ /* 0x000fe40005000000 */
[----:B------:R-:W-:Y:S02]  /*5620*/  FMNMX.FTZ R38, R32, R37, !PT ;  /* 0x0000002520267209 */ /* 0x000fe40007810000 */
[----:B------:R-:W-:-:S02]  /*5630*/  PLOP3.LUT P2, PT, PT, PT, UP2, 0x40, 0x0 ;  /* 0x000000000000781c */ /* 0x000fc40003f4e828 */
[----:B------:R-:W-:Y:S02]  /*5640*/  FMNMX.FTZ R39, R33, R38, !PT ;  /* 0x0000002621277209 */ /* 0x000fe40007810000 */
[----:B------:R-:W-:Y:S02]  /*5650*/  ISETP.GT.AND P2, PT, R9, 0x29, P2 ;  /* 0x000000290900780c */ /* 0x000fe40001744270 */
[----:B------:R-:W-:Y:S02]  /*5660*/  FMNMX.FTZ R40, R34, R39, !PT ;  /* 0x0000002722287209 */ /* 0x000fe40007810000 */
[----:B------:R-:W-:Y:S01]  /*5670*/  FSEL R36, R42, -INF , !P0 ;  /* 0xff8000002a247808 */ /* 0x000fe20004000000 */
[----:B------:R-:W-:Y:S01]  /*5680*/  FMUL.FTZ R42, R5, UR10 ;  /* 0x0000000a052a7c20 */ /* 0x000fe20008410000 */
[----:B------:R-:W-:Y:S02]  /*5690*/  FMNMX.FTZ R41, R35, R40, !PT ;  /* 0x0000002823297209 */ /* 0x000fe40007810000 */
[----:B------:R-:W-:-:S02]  /*56a0*/  ISETP.LT.OR P2, PT, R8, 0x2a, P2 ;  /* 0x0000002a0800780c */ /* 0x000fc40001741670 */
[----:B------:R-:W-:Y:S02]  /*56b0*/  FSEL R37, R43, -INF , !P3 ;  /* 0xff8000002b257808 */ /* 0x000fe40005800000 */
[----:B------:R-:W-:Y:S02]  /*56c0*/  FMNMX.FTZ R40, R36, R41, !PT ;  /* 0x0000002924287209 */ /* 0x000fe40007810000 */
[----:B------:R-:W-:Y:S02]  /*56d0*/  FSEL R39, R47, -INF , !P2 ;  /* 0xff8000002f277808 */ /* 0x000fe40005000000 */
[----:B------:R-:W-:Y:S02]  /*56e0*/  FSETP.NEU.FTZ.AND P2, PT, R5, -INF , PT ;  /* 0xff8000000500780b */ /* 0x000fe40003f5d000 */
[----:B------:R-:W-:Y:S02]  /*56f0*/  PLOP3.LUT P0, PT, PT, PT, UP4, 0x40, 0x0 ;  /* 0x000000000000781c */ /* 0x000fe40003f0e848 */
[----:B------:R-:W-:-:S02]  /*5700*/  FSEL R38, R46, -INF , !P4 ;  /* 0xff8000002e267808 */ /* 0x000fc40006000000 */
[----:B------:R-:W-:Y:S02]  /*5710*/  FMNMX.FTZ R41, R37, R40, !PT ;  /* 0x0000002825297209 */ /* 0x000fe40007810000 */
[----:B------:R-:W-:Y:S02]  /*5720*/  PLOP3.LUT P3, PT, PT, PT, UP5, 0x40, 0x0 ;  /* 0x000000000000781c */ /* 0x000fe40003f6e858 */
[----:B------:R-:W-:Y:S02]  /*5730*/  PLOP3.LUT P4, PT, PT, PT, UP6, 0x40, 0x0 ;  /* 0x000000000000781c */ /* 0x000fe40003f8e868 */
[----:B------:R-:W-:Y:S02]  /*5740*/  FSEL R43, R42, RZ, P2 ;  /* 0x000000ff2a2b7208 */ /* 0x000fe40001000000 */
[C---:B------:R-:W-:Y:S02]  /*5750*/  ISETP.GT.AND P0, PT, R9.reuse, 0x31, P0 ;  /* 0x000000310900780c */ /* 0x040fe40000704270 */
[----:B------:R-:W-:Y:S01]  /*5760*/  FMNMX.FTZ R42, R38, R41, !PT ;  /* 0x00000029262a7209 */ /* 0x000fe20007810000 */
[--C-:B------:R-:W-:Y:S01]  /*5770*/  FFMA.FTZ R44, R6, UR10, -R43.reuse ;  /* 0x0000000a062c7c23 */ /* 0x100fe2000801082b */
[----:B------:R-:W-:Y:S01]  /*5780*/  ISETP.GT.AND P3, PT, R9, 0x38, P3 ;  /* 0x000000380900780c */ /* 0x000fe20001f64270 */
[--C-:B------:R-:W-:Y:S01]  /*5790*/  FFMA.FTZ R7, R7, UR10, -R43.reuse ;  /* 0x0000000a07077c23 */ /* 0x100fe2000801082b */
[----:B------:R-:W-:Y:S01]  /*57a0*/  ISETP.GT.AND P4, PT, R9, 0x39, P4 ;  /* 0x000000390900780c */ /* 0x000fe20002784270 */
[--C-:B------:R-:W-:Y:S01]  /*57b0*/  FFMA.FTZ R12, R12, UR10, -R43.reuse ;  /* 0x0000000a0c0c7c23 */ /* 0x100fe2000801082b */
[----:B------:R-:W-:Y:S01]  /*57c0*/  ISETP.LT.OR P0, PT, R8, 0x32, P0 ;  /* 0x000000320800780c */ /* 0x000fe20000701670 */
[----:B------:R0:W-:Y:S01]  /*57d0*/  MUFU.EX2 R46, R7 ;  /* 0x00000007002e7308 */ /* 0x0001e20000000800 */
[----:B------:R-:W-:Y:S01]  /*57e0*/  FSEL R40, R50, -INF , !P1 ;  /* 0xff80000032287808 */ /* 0x000fe20004800000 */
[--C-:B------:R-:W-:Y:S01]  /*57f0*/  FFMA.FTZ R10, R10, UR10, -R43.reuse ;  /* 0x0000000a0a0a7c23 */ /* 0x100fe2000801082b */
[----:B------:R-:W-:Y:S01]  /*5800*/  FMNMX.FTZ R9, R39, R42, !PT ;  /* 0x0000002a27097209 */ /* 0x000fe20007810000 */
[--C-:B------:R-:W-:Y:S01]  /*5810*/  FFMA.FTZ R15, R15, UR10, -R43.reuse ;  /* 0x0000000a0f0f7c23 */ /* 0x100fe2000801082b */
[----:B------:R-:W-:Y:S01]  /*5820*/  ISETP.LT.OR P3, PT, R8, 0x39, P3 ;  /* 0x000000390800780c */ /* 0x000fe20001f61670 */
[--C-:B------:R-:W-:Y:S01]  /*5830*/  FFMA.FTZ R18, R18, UR10, -R43.reuse ;  /* 0x0000000a12127c23 */ /* 0x100fe2000801082b */
[----:B------:R-:W-:Y:S01]  /*5840*/  FSEL R41, R51, -INF , !P0 ;  /* 0xff80000033297808 */ /* 0x000fe20004000000 */
[----:B------:R-:W-:Y:S01]  /*5850*/  MUFU.EX2 R47, R12 ;  /* 0x0000000c002f7308 */ /* 0x000fe20000000800 */
[----:B------:R-:W-:Y:S01]  /*5860*/  FMNMX.FTZ R6, R40, R9, !PT ;  /* 0x0000000928067209 */ /* 0x000fe20007810000 */
[--C-:B------:R-:W-:Y:S01]  /*5870*/  FFMA.FTZ R19, R19, UR10, -R43.reuse ;  /* 0x0000000a13137c23 */ /* 0x100fe2000801082b */
[----:B------:R-:W-:Y:S01]  /*5880*/  ISETP.LT.OR P4, PT, R8, 0x3a, P4 ;  /* 0x0000003a0800780c */ /* 0x000fe20002781670 */
[--C-:B------:R-:W-:Y:S01]  /*5890*/  FFMA.FTZ R8, R11, UR10, -R43.reuse ;  /* 0x0000000a0b087c23 */ /* 0x100fe2000801082b */
[----:B------:R-:W-:Y:S01]  /*58a0*/  FSEL R42, R54, -INF , !P3 ;  /* 0xff800000362a7808 */ /* 0x000fe20005800000 */
[--C-:B------:R-:W-:Y:S01]  /*58b0*/  FFMA.FTZ R20, R20, UR10, -R43.reuse ;  /* 0x0000000a14147c23 */ /* 0x100fe2000801082b */
[----:B------:R-:W-:Y:S01]  /*58c0*/  FMNMX.FTZ R9, R41, R6, !PT ;  /* 0x0000000629097209 */ /* 0x000fe20007810000 */
[----:B------:R-:W-:Y:S01]  /*58d0*/  MUFU.EX2 R45, R8 ;  /* 0x00000008002d7308 */ /* 0x000fe20000000800 */
[----:B------:R-:W-:Y:S01]  /*58e0*/  FSEL R11, R55, -INF , !P4 ;  /* 0xff800000370b7808 */ /* 0x000fe20006000000 */
[--C-:B------:R-:W-:Y:S01]  /*58f0*/  FFMA.FTZ R21, R21, UR10, -R43.reuse ;  /* 0x0000000a15157c23 */ /* 0x100fe2000801082b */
[----:B------:R-:W-:Y:S01]  /*5900*/  FMNMX.FTZ R6, R42, R9, !PT ;  /* 0x000000092a067209 */ /* 0x000fe20007810000 */
[--C-:B------:R-:W-:Y:S01]  /*5910*/  FFMA.FTZ R22, R22, UR10, -R43.reuse ;  /* 0x0000000a16167c23 */ /* 0x100fe2000801082b */
[----:B0-----:R-:W-:Y:S01]  /*5920*/  LEA.HI R7, R17, R16, RZ, 0x4 ;  /* 0x0000001011077211 */ /* 0x001fe200078f20ff */
[--C-:B------:R-:W-:Y:S01]  /*5930*/  FFMA.FTZ R23, R23, UR10, -R43.reuse ;  /* 0x0000000a17177c23 */ /* 0x100fe2000801082b */
[----:B------:R-:W-:Y:S01]  /*5940*/  FMNMX.FTZ R6, R11, R6, !PT ;  /* 0x000000060b067209 */ /* 0x000fe20007810000 */
[----:B------:R-:W-:Y:S01]  /*5950*/  MUFU.EX2 R154, R10 ;  /* 0x0000000a009a7308 */ /* 0x000fe20000000800 */
[--C-:B------:R-:W-:Y:S01]  /*5960*/  FFMA.FTZ R24, R24, UR10, -R43.reuse ;  /* 0x0000000a18187c23 */ /* 0x100fe2000801082b */
[--C-:B------:R-:W-:Y:S01]  /*5970*/  FFMA.FTZ R25, R25, UR10, -R43.reuse ;  /* 0x0000000a19197c23 */ /* 0x100fe2000801082b */
[--C-:B------:R-:W-:Y:S01]  /*5980*/  FFMA.FTZ R26, R26, UR10, -R43.reuse ;  /* 0x0000000a1a1a7c23 */ /* 0x100fe2000801082b */
[----:B------:R-:W0:Y:S01]  /*5990*/  SHFL.BFLY PT, R9, R6, 0x2, 0x1f ;  /* 0x0c401f0006097f89 */ /* 0x000e2200000e0000 */
[----:B------:R-:W-:-:S03]  /*59a0*/  FFMA.FTZ R27, R27, UR10, -R43 ;  /* 0x0000000a1b1b7c23 */ /* 0x000fc6000801082b */
[----:B------:R-:W1:Y:S08]  /*59b0*/  MUFU.EX2 R44, R44 ;  /* 0x0000002c002c7308 */ /* 0x000e700000000800 */
[----:B------:R-:W-:Y:S08]  /*59c0*/  MUFU.EX2 R15, R15 ;  /* 0x0000000f000f7308 */ /* 0x000ff00000000800 */
[----:B------:R-:W2:Y:S01]  /*59d0*/  MUFU.EX2 R18, R18 ;  /* 0x0000001200127308 */ /* 0x000ea20000000800 */
[----:B-1----:R-:W-:-:S02]  /*59e0*/  F2FP.BF16.F32.PACK_AB R152, R45, R44 ;  /* 0x0000002c2d98723e */ /* 0x002fc400000010ff */
[----:B0-----:R-:W-:-:S05]  /*59f0*/  FMNMX.FTZ R9, R6, R9, !PT ;  /* 0x0000000906097209 */ /* 0x001fca0007810000 */
[----:B------:R-:W-:Y:S01]  /*5a00*/  MUFU.EX2 R19, R19 ;  /* 0x0000001300137308 */ /* 0x000fe20000000800 */
[----:B------:R-:W0:Y:S07]  /*5a10*/  SHFL.BFLY PT, R6, R9, 0x1, 0x1f ;  /* 0x0c201f0009067f89 */ /* 0x000e2e00000e0000 */
[----:B------:R-:W1:Y:S01]  /*5a20*/  MUFU.EX2 R20, R20 ;  /* 0x0000001400147308 */ /* 0x000e620000000800 */
[----:B--2---:R-:W-:-:S07]  /*5a30*/  F2FP.BF16.F32.PACK_AB R156, R18, R15 ;  /* 0x0000000f129c723e */ /* 0x004fce00000010ff */
[----:B------:R-:W-:Y:S08]  /*5a40*/  MUFU.EX2 R21, R21 ;  /* 0x0000001500157308 */ /* 0x000ff00000000800 */
[----:B------:R-:W-:Y:S01]  /*5a50*/  MUFU.EX2 R22, R22 ;  /* 0x0000001600167308 */ /* 0x000fe20000000800 */
[----:B0-----:R-:W-:Y:S02]  /*5a60*/  FMNMX.FTZ R6, R9, R6, !PT ;  /* 0x0000000609067209 */ /* 0x001fe40007810000 */
[----:B------:R-:W-:-:S02]  /*5a70*/  LOP3.LUT R9, R7, 0xfffffff0, RZ, 0xc0, !PT ;  /* 0xfffffff007097812 */ /* 0x000fc400078ec0ff */
[C---:B------:R-:W-:Y:S01]  /*5a80*/  FSETP.NEU.FTZ.AND P0, PT, R6.reuse, -INF , PT ;  /* 0xff8000000600780b */ /* 0x040fe20003f1d000 */
[----:B------:R-:W-:Y:S01]  /*5a90*/  FMUL.FTZ R8, R6, UR10 ;  /* 0x0000000a06087c20 */ /* 0x000fe20008410000 */
[----:B-1----:R-:W-:Y:S01]  /*5aa0*/  F2FP.BF16.F32.PACK_AB R158, R20, R19 ;  /* 0x00000013149e723e */ /* 0x002fe200000010ff */
[----:B------:R-:W-:Y:S01]  /*5ab0*/  IMAD.IADD R9, R16, 0x1, -R9 ;  /* 0x0000000110097824 */ /* 0x000fe200078e0a09 */
[----:B------:R-:W-:Y:S01]  /*5ac0*/  LEA.HI R16, R17, R16, RZ, 0x5 ;  /* 0x0000001011107211 */ /* 0x000fe200078f28ff */
[----:B------:R-:W-:Y:S01]  /*5ad0*/  MUFU.EX2 R23, R23 ;  /* 0x0000001700177308 */ /* 0x000fe20000000800 */
[----:B------:R-:W-:Y:S02]  /*5ae0*/  FSEL R12, R8, RZ, P0 ;  /* 0x000000ff080c7208 */ /* 0x000fe40000000000 */
[----:B------:R-:W-:Y:S01]  /*5af0*/  SHF.R.S32.HI R8, RZ, 0x1f, R9 ;  /* 0x0000001fff087819 */ /* 0x000fe20000011409 */
[----:B------:R-:W-:Y:S02]  /*5b00*/  IMAD.SHL.U32 R16, R16, 0x20, RZ ;  /* 0x0000002010107824 */ /* 0x000fe400078e00ff */
[--C-:B------:R-:W-:Y:S01]  /*5b10*/  FFMA.FTZ R28, R28, UR10, -R12.reuse ;  /* 0x0000000a1c1c7c23 */ /* 0x100fe2000801080c */
[----:B------:R-:W-:Y:S01]  /*5b20*/  LEA.HI R8, R8, R9, RZ, 0x3 ;  /* 0x0000000908087211 */ /* 0x000fe200078f18ff */
[--C-:B------:R-:W-:Y:S01]  /*5b30*/  FFMA.FTZ R29, R29, UR10, -R12.reuse ;  /* 0x0000000a1d1d7c23 */ /* 0x100fe2000801080c */
[--C-:B------:R-:W-:Y:S01]  /*5b40*/  FFMA.FTZ R30, R30, UR10, -R12.reuse ;  /* 0x0000000a1e1e7c23 */ /* 0x100fe2000801080c */
[--C-:B------:R-:W-:Y:S01]  /*5b50*/  FFMA.FTZ R31, R31, UR10, -R12.reuse ;  /* 0x0000000a1f1f7c23 */ /* 0x100fe2000801080c */
[C---:B------:R-:W-:Y:S01]  /*5b60*/  LOP3.LUT R10, R8.reuse, 0xfffffff8, RZ, 0xc0, !PT ;  /* 0xfffffff8080a7812 */ /* 0x040fe200078ec0ff */
[----:B------:R-:W-:Y:S01]  /*5b70*/  MUFU.EX2 R28, R28 ;  /* 0x0000001c001c7308 */ /* 0x000fe20000000800 */
[----:B------:R-:W-:Y:S01]  /*5b80*/  SHF.L.U32 R17, R8, 0x6, RZ ;  /* 0x0000000608117819 */ /* 0x000fe200000006ff */
[--C-:B------:R-:W-:Y:S01]  /*5b90*/  FFMA.FTZ R32, R32, UR10, -R12.reuse ;  /* 0x0000000a20207c23 */ /* 0x100fe2000801080c */
[----:B------:R-:W-:Y:S01]  /*5ba0*/  IADD3 R10, R9, -R10, RZ ;  /* 0x8000000a090a7210 */ /* 0x000fe20007ffe0ff */
[--C-:B------:R-:W-:Y:S01]  /*5bb0*/  FFMA.FTZ R33, R33, UR10, -R12.reuse ;  /* 0x0000000a21217c23 */ /* 0x100fe2000801080c */
[----:B------:R-:W-:Y:S01]  /*5bc0*/  SHF.R.S32.HI R9, RZ, 0x4, R7 ;  /* 0x00000004ff097819 */ /* 0x000fe20000011407 */
[--C-:B------:R-:W-:Y:S01]  /*5bd0*/  FFMA.FTZ R34, R34, UR10, -R12.reuse ;  /* 0x0000000a22227c23 */ /* 0x100fe2000801080c */
[----:B------:R-:W-:Y:S01]  /*5be0*/  LOP3.LUT R17, R17, 0x7ffffe00, RZ, 0xc0, !PT ;  /* 0x7ffffe0011117812 */ /* 0x000fe200078ec0ff */
[----:B------:R-:W-:Y:S01]  /*5bf0*/  IMAD.SHL.U32 R7, R10, 0x40, RZ ;  /* 0x000000400a077824 */ /* 0x000fe200078e00ff */
[----:B------:R-:W0:Y:S01]  /*5c00*/  MUFU.EX2 R29, R29 ;  /* 0x0000001d001d7308 */ /* 0x000e220000000800 */
[----:B------:R-:W-:Y:S01]  /*5c10*/  IMAD.SHL.U32 R48, R9, 0x8, RZ ;  /* 0x0000000809307824 */ /* 0x000fe200078e00ff */
[----:B------:R-:W-:Y:S01]  /*5c20*/  LOP3.LUT R9, R16, 0x7ffffc00, RZ, 0xc0, !PT ;  /* 0x7ffffc0010097812 */ /* 0x000fe200078ec0ff */
[--C-:B------:R-:W-:Y:S01]  /*5c30*/  FFMA.FTZ R35, R35, UR10, -R12.reuse ;  /* 0x0000000a23237c23 */ /* 0x100fe2000801080c */
[----:B------:R-:W-:Y:S01]  /*5c40*/  LOP3.LUT R7, R7, 0x1c0, RZ, 0xc0, !PT ;  /* 0x000001c007077812 */ /* 0x000fe200078ec0ff */
[--C-:B------:R-:W-:Y:S01]  /*5c50*/  FFMA.FTZ R36, R36, UR10, -R12.reuse ;  /* 0x0000000a24247c23 */ /* 0x100fe2000801080c */
[--C-:B------:R-:W-:Y:S01]  /*5c60*/  FFMA.FTZ R37, R37, UR10, -R12.reuse ;  /* 0x0000000a25257c23 */ /* 0x100fe2000801080c */
[----:B------:R-:W-:Y:S01]  /*5c70*/  FFMA.FTZ R38, R38, UR10, -R12 ;  /* 0x0000000a26267c23 */ /* 0x000fe2000801080c */
[----:B------:R-:W-:Y:S01]  /*5c80*/  LOP3.LUT R48, R7, 0x8, R48, 0xf8, !PT ;  /* 0x0000000807307812 */ /* 0x000fe200078ef830 */
[----:B------:R-:W1:Y:S01]  /*5c90*/  MUFU.EX2 R30, R30 ;  /* 0x0000001e001e7308 */ /* 0x000e620000000800 */
[----:B------:R-:W-:Y:S01]  /*5ca0*/  SHF.R.U32.HI R7, RZ, 0x3, R7 ;  /* 0x00000003ff077819 */ /* 0x000fe20000011607 */
[--C-:B------:R-:W-:Y:S01]  /*5cb0*/  FFMA.FTZ R39, R39, UR10, -R12.reuse ;  /* 0x0000000a27277c23 */ /* 0x100fe2000801080c */
[--C-:B------:R-:W-:Y:S01]  /*5cc0*/  FFMA.FTZ R40, R40, UR10, -R12.reuse ;  /* 0x0000000a28287c23 */ /* 0x100fe2000801080c */
[--C-:B------:R-:W-:Y:S01]  /*5cd0*/  FFMA.FTZ R41, R41, UR10, -R12.reuse ;  /* 0x0000000a29297c23 */ /* 0x100fe2000801080c */
[----:B------:R-:W-:Y:S01]  /*5ce0*/  LOP3.LUT R48, R48, R7, RZ, 0x3c, !PT ;  /* 0x0000000730307212 */ /* 0x000fe200078e3cff */
[----:B------:R-:W-:Y:S01]  /*5cf0*/  FADD.FTZ R7, R44, R45 ;  /* 0x0000002d2c077221 */ /* 0x000fe20000010000 */
[----:B------:R-:W-:Y:S01]  /*5d00*/  LOP3.LUT P0, RZ, R10, 0x4, RZ, 0xc0, !PT ;  /* 0x000000040aff7812 */ /* 0x000fe2000780c0ff */
[----:B------:R-:W2:Y:S01]  /*5d10*/  MUFU.EX2 R31, R31 ;  /* 0x0000001f001f7308 */ /* 0x000ea20000000800 */
[----:B------:R-:W-:Y:S01]  /*5d20*/  IADD3 R48, R48, R17, R9 ;  /* 0x0000001130307210 */ /* 0x000fe20007ffe009 */
[----:B------:R-:W-:Y:S01]  /*5d30*/  FADD.FTZ R8, R154, R7 ;  /* 0x000000079a087221 */ /* 0x000fe20000010000 */
[----:B0-----:R-:W-:Y:S01]  /*5d40*/  FADD.FTZ R9, R28, R29 ;  /* 0x0000001d1c097221 */ /* 0x001fe20000010000 */
[----:B------:R-:W-:Y:S01]  /*5d50*/  LOP3.LUT P1, RZ, R10, 0x2, RZ, 0xc0, !PT ;  /* 0x000000020aff7812 */ /* 0x000fe2000782c0ff */
[----:B------:R-:W-:Y:S01]  /*5d60*/  FFMA.FTZ R42, R42, UR10, -R12 ;  /* 0x0000000a2a2a7c23 */ /* 0x000fe2000801080c */
[C---:B------:R-:W-:Y:S01]  /*5d70*/  FADD.FTZ R8, R47.reuse, R8 ;  /* 0x000000082f087221 */ /* 0x040fe20000010000 */
[----:B------:R-:W-:Y:S01]  /*5d80*/  F2FP.BF16.F32.PACK_AB R154, R47, R154 ;  /* 0x0000009a2f9a723e */ /* 0x000fe200000010ff */
[----:B------:R-:W0:Y:S01]  /*5d90*/  MUFU.EX2 R32, R32 ;  /* 0x0000002000207308 */ /* 0x000e220000000800 */
[----:B------:R-:W-:Y:S01]  /*5da0*/  F2FP.BF16.F32.PACK_AB R153, R29, R28 ;  /* 0x0000001c1d99723e */ /* 0x000fe200000010ff */
[----:B------:R-:W-:Y:S01]  /*5db0*/  FADD.FTZ R7, R15, R8 ;  /* 0x000000080f077221 */ /* 0x000fe20000010000 */
[----:B------:R-:W-:Y:S01]  /*5dc0*/  IMAD.MOV.U32 R15, RZ, RZ, -0x40 ;  /* 0xffffffc0ff0f7424 */ /* 0x000fe200078e00ff */
[----:B------:R-:W-:-:S02]  /*5dd0*/  F2FP.BF16.F32.PACK_AB R160, R22, R21 ;  /* 0x0000001516a0723e */ /* 0x000fc400000010ff */
[----:B------:R-:W-:Y:S01]  /*5de0*/  FADD.FTZ R8, R18, R7 ;  /* 0x0000000712087221 */ /* 0x000fe20000010000 */
[----:B------:R-:W-:Y:S01]  /*5df0*/  FFMA.FTZ R7, R11, UR10, -R12 ;  /* 0x0000000a0b077c23 */ /* 0x000fe2000801080c */
[----:B------:R-:W3:Y:S01]  /*5e00*/  MUFU.EX2 R33, R33 ;  /* 0x0000002100217308 */ /* 0x000ee20000000800 */
[----:B------:R-:W-:Y:S01]  /*5e10*/  LEA R12, R48, UR37, 0x1 ;  /* 0x00000025300c7c11 */ /* 0x000fe2000f8e08ff */
[----:B------:R-:W-:Y:S01]  /*5e20*/  FADD.FTZ R17, R19, R8 ;  /* 0x0000000813117221 */ /* 0x000fe20000010000 */
[----:B-1----:R-:W-:Y:S01]  /*5e30*/  FADD.FTZ R8, R30, R9 ;  /* 0x000000091e087221 */ /* 0x002fe20000010000 */
[C---:B--2---:R-:W-:Y:S02]  /*5e40*/  F2FP.BF16.F32.PACK_AB R155, R31.reuse, R30 ;  /* 0x0000001e1f9b723e */ /* 0x044fe400000010ff */
[----:B------:R-:W-:Y:S01]  /*5e50*/  FADD.FTZ R10, R20, R17 ;  /* 0x00000011140a7221 */ /* 0x000fe20000010000 */
[----:B------:R-:W-:Y:S01]  /*5e60*/  FADD.FTZ R9, R31, R8 ;  /* 0x000000081f097221 */ /* 0x000fe20000010000 */
[----:B------:R-:W1:Y:S01]  /*5e70*/  MUFU.EX2 R34, R34 ;  /* 0x0000002200227308 */ /* 0x000e620000000800 */
[----:B------:R2:W-:Y:S01]  /*5e80*/  STSM.16.M88.4 [R12+0x26800], R152 ;  /* 0x026800980c007844 */ /* 0x0005e20000000200 */
[----:B------:R-:W-:Y:S01]  /*5e90*/  FADD.FTZ R11, R21, R10 ;  /* 0x0000000a150b7221 */ /* 0x000fe20000010000 */
[----:B0-----:R-:W-:Y:S01]  /*5ea0*/  FADD.FTZ R8, R32, R9 ;  /* 0x0000000920087221 */ /* 0x001fe20000010000 */
[----:B------:R-:W-:-:S02]  /*5eb0*/  VIADD R10, R12, 0x26800 ;  /* 0x000268000c0a7836 */ /* 0x000fc40000000000 */
[----:B------:R-:W-:Y:S01]  /*5ec0*/  FADD.FTZ R16, R22, R11 ;  /* 0x0000000b16107221 */ /* 0x000fe20000010000 */
[----:B------:R-:W-:Y:S01]  /*5ed0*/  VIADD R11, R12, 0x26820 ;  /* 0x000268200c0b7836 */ /* 0x000fe20000000000 */
[----:B------:R-:W0:Y:S01]  /*5ee0*/  MUFU.EX2 R35, R35 ;  /* 0x0000002300237308 */ /* 0x000e220000000800 */
[----:B---3--:R-:W-:Y:S01]  /*5ef0*/  FADD.FTZ R9, R33, R8 ;  /* 0x0000000821097221 */ /* 0x008fe20000010000 */
[----:B------:R-:W-:Y:S01]  /*5f00*/  FADD.FTZ R17, R23, R16 ;  /* 0x0000001017117221 */ /* 0x000fe20000010000 */
[----:B------:R-:W-:Y:S02]  /*5f10*/  @P1 IADD3 R11, R10, -0x20, RZ ;  /* 0xffffffe00a0b1810 */ /* 0x000fe40007ffe0ff */
[----:B------:R-:W-:-:S03]  /*5f20*/  F2FP.BF16.F32.PACK_AB R157, R33, R32 ;  /* 0x00000020219d723e */ /* 0x000fc600000010ff */
[----:B------:R-:W3:Y:S01]  /*5f30*/  MUFU.EX2 R36, R36 ;  /* 0x0000002400247308 */ /* 0x000ee20000000800 */
[----:B-1----:R-:W-:-:S07]  /*5f40*/  FADD.FTZ R8, R34, R9 ;  /* 0x0000000922087221 */ /* 0x002fce0000010000 */
[----:B------:R-:W1:Y:S01]  /*5f50*/  MUFU.EX2 R37, R37 ;  /* 0x0000002500257308 */ /* 0x000e620000000800 */
[C---:B0-----:R-:W-:Y:S01]  /*5f60*/  FADD.FTZ R9, R35.reuse, R8 ;  /* 0x0000000823097221 */ /* 0x041fe20000010000 */
[----:B------:R-:W-:-:S05]  /*5f70*/  F2FP.BF16.F32.PACK_AB R159, R35, R34 ;  /* 0x00000022239f723e */ /* 0x000fca00000010ff */
[----:B------:R2:W-:Y:S01]  /*5f80*/  STSM.16.M88.4 [R11], R156 ;  /* 0x0000009c0b007844 */ /* 0x0005e20000000200 */
[----:B------:R-:W0:Y:S01]  /*5f90*/  MUFU.EX2 R38, R38 ;  /* 0x0000002600267308 */ /* 0x000e220000000800 */
[----:B---3--:R-:W-:Y:S01]  /*5fa0*/  FADD.FTZ R8, R36, R9 ;  /* 0x0000000924087221 */ /* 0x008fe20000010000 */
[----:B------:R-:W-:-:S05]  /*5fb0*/  SEL R9, R15, 0x40, P0 ;  /* 0x000000400f097807 */ /* 0x000fca0000000000 */
[----:B------:R-:W-:Y:S01]  /*5fc0*/  IMAD.IADD R10, R10, 0x1, R9 ;  /* 0x000000010a0a7824 */ /* 0x000fe200078e0209 */
[----:B------:R-:W3:Y:S01]  /*5fd0*/  MUFU.EX2 R24, R24 ;  /* 0x0000001800187308 */ /* 0x000ee20000000800 */
[C---:B-1----:R-:W-:Y:S01]  /*5fe0*/  FADD.FTZ R15, R37.reuse, R8 ;  /* 0x00000008250f7221 */ /* 0x042fe20000010000 */
[----:B------:R-:W-:Y:S01]  /*5ff0*/  F2FP.BF16.F32.PACK_AB R161, R37, R36 ;  /* 0x0000002425a1723e */ /* 0x000fe200000010ff */
[----:B------:R-:W-:-:S05]  /*6000*/  IMAD.IADD R9, R9, 0x1, R11 ;  /* 0x0000000109097824 */ /* 0x000fca00078e020b */
[----:B------:R-:W1:Y:S01]  /*6010*/  MUFU.EX2 R39, R39 ;  /* 0x0000002700277308 */ /* 0x000e620000000800 */
[----:B0-----:R-:W-:-:S07]  /*6020*/  FADD.FTZ R8, R38, R15 ;  /* 0x0000000f26087221 */ /* 0x001fce0000010000 */
[----:B------:R-:W-:Y:S01]  /*6030*/  MUFU.EX2 R25, R25 ;  /* 0x0000001900197308 */ /* 0x000fe20000000800 */
[C---:B---3--:R-:W-:Y:S01]  /*6040*/  F2FP.BF16.F32.PACK_AB R162, R24.reuse, R23 ;  /* 0x0000001718a2723e */ /* 0x048fe200000010ff */
[----:B------:R-:W-:-:S06]  /*6050*/  FADD.FTZ R24, R24, R17 ;  /* 0x0000001118187221 */ /* 0x000fcc0000010000 */
[----:B------:R-:W0:Y:S01]  /*6060*/  MUFU.EX2 R26, R26 ;  /* 0x0000001a001a7308 */ /* 0x000e220000000800 */
[C---:B-1----:R-:W-:Y:S01]  /*6070*/  F2FP.BF16.F32.PACK_AB R163, R39.reuse, R38 ;  /* 0x0000002627a3723e */ /* 0x042fe200000010ff */
[----:B------:R-:W-:-:S04]  /*6080*/  FADD.FTZ R39, R39, R8 ;  /* 0x0000000827277221 */ /* 0x000fc80000010000 */
[----:B------:R2:W-:Y:S02]  /*6090*/  STSM.16.M88.4 [R10], R160 ;  /* 0x000000a00a007844 */ /* 0x0005e40000000200 */
[----:B------:R-:W-:Y:S08]  /*60a0*/  MUFU.EX2 R40, R40 ;  /* 0x0000002800287308 */ /* 0x000ff00000000800 */
[----:B------:R-:W1:Y:S01]  /*60b0*/  MUFU.EX2 R41, R41 ;  /* 0x0000002900297308 */ /* 0x000e620000000800 */
[----:B0-----:R-:W-:Y:S01]  /*60c0*/  F2FP.BF16.F32.PACK_AB R164, R26, R25 ;  /* 0x000000191aa4723e */ /* 0x001fe200000010ff */
[----:B------:R-:W-:-:S04]  /*60d0*/  FADD.FTZ R25, R25, R24 ;  /* 0x0000001819197221 */ /* 0x000fc80000010000 */
[----:B------:R-:W-:Y:S02]  /*60e0*/  FADD.FTZ R26, R26, R25 ;  /* 0x000000191a1a7221 */ /* 0x000fe40000010000 */
[----:B------:R-:W0:Y:S08]  /*60f0*/  MUFU.EX2 R27, R27 ;  /* 0x0000001b001b7308 */ /* 0x000e300000000800 */
[----:B------:R-:W-:Y:S01]  /*6100*/  MUFU.EX2 R42, R42 ;  /* 0x0000002a002a7308 */ /* 0x000fe20000000800 */
[----:B-1----:R-:W-:Y:S01]  /*6110*/  F2FP.BF16.F32.PACK_AB R165, R41, R40 ;  /* 0x0000002829a5723e */ /* 0x002fe200000010ff */
[----:B------:R-:W-:-:S04]  /*6120*/  FADD.FTZ R40, R40, R39 ;  /* 0x0000002728287221 */ /* 0x000fc80000010000 */
[----:B------:R-:W-:Y:S02]  /*6130*/  FADD.FTZ R41, R41, R40 ;  /* 0x0000002829297221 */ /* 0x000fe40000010000 */
[----:B------:R-:W1:Y:S01]  /*6140*/  MUFU.EX2 R7, R7 ;  /* 0x0000000700077308 */ /* 0x000e620000000800 */
[----:B0-----:R-:W-:Y:S01]  /*6150*/  F2FP.BF16.F32.PACK_AB R166, R46, R27 ;  /* 0x0000001b2ea6723e */ /* 0x001fe200000010ff */
[----:B------:R-:W-:-:S04]  /*6160*/  FADD.FTZ R27, R27, R26 ;  /* 0x0000001a1b1b7221 */ /* 0x000fc80000010000 */
[----:B------:R-:W-:Y:S01]  /*6170*/  FADD.FTZ R8, R46, R27 ;  /* 0x0000001b2e087221 */ /* 0x000fe20000010000 */
[----:B-1----:R-:W-:Y:S01]  /*6180*/  F2FP.BF16.F32.PACK_AB R167, R7, R42 ;  /* 0x0000002a07a7723e */ /* 0x002fe200000010ff */
[----:B------:R-:W-:-:S04]  /*6190*/  FADD.FTZ R42, R42, R41 ;  /* 0x000000292a2a7221 */ /* 0x000fc80000010000 */
[----:B------:R2:W-:Y:S01]  /*61a0*/  STSM.16.M88.4 [R9], R164 ;  /* 0x000000a409007844 */ /* 0x0005e20000000200 */
[----:B------:R-:W-:Y:S01]  /*61b0*/  FADD.FTZ R7, R7, R42 ;  /* 0x0000002a07077221 */ /* 0x000fe20000010000 */
[----:B------:R-:W-:Y:S06]  /*61c0*/  @!P5 BRA `(.L_x_1786) ;  /* 0x000000000004d947 */ /* 0x000fec0003800000 */
[----:B------:R-:W-:Y:S01]  /*61d0*/  BPT.TRAP 0x1 ;  /* 0x000000040000795c */ /* 0x000fe20000300000 */
.L_x_1786:
[----:B------:R0:W1:Y:S01]  /*61e0*/  SYNCS.PHASECHK.TRANS64.TRYWAIT P0, [UR37+0x28c50], R14 ;  /* 0x028c500eff0075a7 */ /* 0x0000620008000165 */
[----:B------:R-:W-:Y:S05]  /*61f0*/  @!P5 BRA `(.L_x_1787) ;  /* 0x000000000004d947 */ /* 0x000fea0003800000 */
[----:B------:R-:W-:Y:S01]  /*6200*/  BPT.TRAP 0x1 ;  /* 0x000000040000795c */ /* 0x000fe20000300000 */
.L_x_1787:
[----:B-1----:R-:W-:Y:S05]  /*6210*/  @P0 BRA `(.L_x_1788) ;  /* 0x0000000000080947 */ /* 0x002fea0003800000 */
[----:B------:R-:W1:Y:S02]  /*6220*/  SYNCS.PHASECHK.TRANS64.TRYWAIT P0, [UR37+0x28c50], R14 ;  /* 0x028c500eff0075a7 */ /* 0x000e640008000165 */
[----:B-1----:R-:W-:Y:S05]  /*6230*/  @!P0 BRA `(.L_x_1789) ;  /* 0x000000f000948947 */ /* 0x002fea0003800000 */
.L_x_1788:
[----:B------:R-:W-:Y:S01]  /*6240*/  WARPGROUP.ARRIVE ;  /* 0x00000000000079c5 */ /* 0x000fe20000000000 */
[----:B------:R-:W-:Y:S01]  /*6250*/  UMOV UR14, UR36 ;  /* 0x00000024000e7c82 */ /* 0x000fe20008000000 */
[----:B------:R-:W-:Y:S01]  /*6260*/  UMOV UR15, 0x40000040 ;  /* 0x40000040000f7882 */ /* 0x000fe20000000000 */
[----:B------:R-:W-:Y:S01]  /*6270*/  PLOP3.LUT P0, PT, PT, PT, UP1, 0x40, 0x0 ;  /* 0x000000000000781c */ /* 0x000fe20003f0e818 */
[----:B------:R-:W-:Y:S01]  /*6280*/  @UP0 ULDC UR23, c[0x0][0x450] ;  /* 0x0001140000170ab9 */ /* 0x000fe20000000800 */
[----:B-1----:R-:W-:Y:S01]  /*6290*/  @!P6 VIADD R13, R13, 0x28c60 ;  /* 0x00028c600d0de836 */ /* 0x002fe20000000000 */
[----:B------:R-:W-:Y:S01]  /*62a0*/  HGMMA.64x256x16.F32.BF16 R24, R152, gdesc[UR12].tnspB, RZ, !UPT, gsb0 ;  /* 0x43e0000c98187df0 */ /* 0x000fe2000c0018ff */
[----:B------:R-:W-:Y:S01]  /*62b0*/  UIADD3 UR14, UR36, 0x80, URZ ;  /* 0x00000080240e7890 */ /* 0x000fe2000fffe03f */
[----:B------:R-:W-:Y:S01]  /*62c0*/  UMOV UR15, 0x40000040 ;  /* 0x40000040000f7882 */ /* 0x000fe20000000000 */
[----:B------:R-:W-:Y:S01]  /*62d0*/  UIMAD UR22, UR39, UR11, -UR18 ;  /* 0x0000000b271672a4 */ /* 0x000fe2000f8e0a12 */
[----:B------:R-:W-:Y:S01]  /*62e0*/  @!P6 PRMT R13, RZ, 0x654, R13 ;  /* 0x00000654ff0de816 */ /* 0x000fe2000000000d */
[----:B------:R-:W-:Y:S01]  /*62f0*/  UIADD3 UR42, UR42, -0x2, URZ ;  /* 0xfffffffe2a2a7890 */ /* 0x000fe2000fffe03f */
[----:B------:R-:W-:-:S02]  /*6300*/  WARPGROUP.DEPBAR.LE gsb0, 0x0 ;  /* 0x00008000000079c5 */ /* 0x000fc40000010000 */
        /* <DEDUP_REMOVED lines=15> */
[----:B------:R-:W1:Y:S02]  /*6400*/  S2UR UR14, SR_CTAID.X ;  /* 0x00000000000e79c3 */ /* 0x000e640000002500 */
[----:B-1----:R-:W-:-:S03]  /*6410*/  USHF.L.U32 UR19, UR14, 0x6, URZ ;  /* 0x000000060e137899 */ /* 0x002fc6000800063f */
[----:B------:R-:W-:Y:S02]  /*6420*/  @UP0 ULDC UR14, c[0x0][0x44c] ;  /* 0x00011300000e0ab9 */ /* 0x000fe40000000800 */
[----:B------:R-:W-:-:S04]  /*6430*/  UIMAD.WIDE.U32 UR14, UR19, UR14, URZ ;  /* 0x0000000e130e72a5 */ /* 0x000fc8000f8e003f */
[----:B------:R-:W-:-:S04]  /*6440*/  @UP0 USHF.R.U32.HI UR19, URZ, UR23, UR15 ;  /* 0x000000173f130299 */ /* 0x000fc8000801160f */
[----:B------:R-:W-:-:S04]  /*6450*/  UIADD3 UR14, UR22, UR19, URZ ;  /* 0x00000013160e7290 */ /* 0x000fc8000fffe03f */
[----:B------:R-:W-:Y:S01]  /*6460*/  UIADD3 UR4, UR14, UR4, URZ ;  /* 0x000000040e047290 */ /* 0x000fe2000fffe03f */
        /* <DEDUP_REMOVED lines=21> */
.L_x_1791:
[----:B------:R-:W-:-:S11]  /*65c0*/  UISETP.NE.AND UP2, UPT, UR5, 0x1, UPT ;  /* 0x000000010500788c */ /* 0x000fd6000bf45270 */
[----:B------:R-:W-:Y:S02]  /*65d0*/  @UP2 ULDC.64 UR22, c[0x0][0x9e8] ;  /* 0x00027a0000162ab9 */ /* 0x000fe40000000a00 */
[----:B------:R-:W-:-:S04]  /*65e0*/  UIMAD.WIDE.U32 UR14, UR19, UR22, URZ ;  /* 0x00000016130e72a5 */ /* 0x000fc8000f8e003f */
[----:B------:R-:W-:-:S12]  /*65f0*/  @UP2 USHF.R.U32.HI UR19, URZ, UR23, UR15 ;  /* 0x000000173f132299 */ /* 0x000fd8000801160f */
.L_x_1792:
[----:B------:R-:W-:-:S04]  /*6600*/  UIMAD UR5, UR19, UR5, UR5 ;  /* 0x00000005130572a4 */ /* 0x000fc8000f8e0205 */
[----:B------:R-:W-:-:S04]  /*6610*/  UISETP.LT.AND UP2, UPT, UR4, UR5, UPT ;  /* 0x000000050400728c */ /* 0x000fc8000bf41270 */
[----:B------:R-:W-:-:S12]  /*6620*/  USEL UR4, UR4, UR5, UP2 ;  /* 0x0000000504047287 */ /* 0x000fd80009000000 */
.L_x_1790:
[----:B------:R-:W-:-:S04]  /*6630*/  USHF.R.S32.HI UR5, URZ, 0x1f, UR4 ;  /* 0x0000001f3f057899 */ /* 0x000fc80008011404 */
[----:B------:R-:W-:-:S03]  /*6640*/  ULEA.HI UR5, UR5, UR4, URZ, 0x6 ;  /* 0x0000000405057291 */ /* 0x000fc6000f8f303f */
[----:B------:R-:W-:Y:S01]  /*6650*/  UMOV UR4, URZ ;  /* 0x0000003f00047c82 */ /* 0x000fe20008000000 */
[----:B------:R-:W-:-:S04]  /*6660*/  USHF.R.S32.HI UR5, URZ, 0x6, UR5 ;  /* 0x000000063f057899 */ /* 0x000fc80008011405 */
[----:B------:R-:W-:-:S04]  /*6670*/  UISETP.LT.AND UP2, UPT, UR38, UR5, UPT ;  /* 0x000000052600728c */ /* 0x000fc8000bf41270 */
[----:B------:R-:W-:-:S03]  /*6680*/  USEL UR25, UR38, UR5, !UP2 ;  /* 0x0000000526197287 */ /* 0x000fc6000d000000 */
[----:B------:R-:W-:Y:S01]  /*6690*/  UMOV UR5, URZ ;  /* 0x0000003f00057c82 */ /* 0x000fe20008000000 */
[----:B------:R-:W-:-:S06]  /*66a0*/  UISETP.GE.AND UP2, UPT, UR42, UR25, UPT ;  /* 0x000000192a00728c */ /* 0x000fcc000bf46270 */
[----:B------:R-:W-:-:S13]  /*66b0*/  PLOP3.LUT P0, PT, PT, PT, UP2, 0x80, 0x0 ;  /* 0x000000000000781c */ /* 0x000fda0003f0f028 */
[----:B------:R-:W-:Y:S05]  /*66c0*/  @!P0 BRA `(.L_x_1793) ;  /* 0x00000028000c8947 */ /* 0x000fea0003800000 */
[----:B------:R-:W-:Y:S01]  /*66d0*/  UMOV UR5, URZ ;  /* 0x0000003f00057c82 */ /* 0x000fe20008000000 */
[----:B------:R-:W-:Y:S01]  /*66e0*/  UMOV UR24, URZ ;  /* 0x0000003f00187c82 */ /* 0x000fe20008000000 */
[----:B------:R-:W-:Y:S01]  /*66f0*/  ULDC UR30, c[0x0][0x9e4] ;  /* 0x00027900001e7ab9 */ /* 0x000fe20000000800 */
[----:B------:R-:W-:Y:S01]  /*6700*/  ULDC UR28, c[0x0][0x288] ;  /* 0x0000a200001c7ab9 */ /* 0x000fe20000000800 */
[----:B------:R-:W-:Y:S01]  /*6710*/  ULDC UR27, c[0x0][0x2f0] ;  /* 0x0000bc00001b7ab9 */ /* 0x000fe20000000800 */
[----:B------:R-:W-:Y:S01]  /*6720*/  ULDC UR31, c[0x0][0x9d8] ;  /* 0x00027600001f7ab9 */ /* 0x000fe20000000800 */
[----:B------:R-:W-:Y:S01]  /*6730*/  ULDC UR26, c[0x0][0x988] ;  /* 0x00026200001a7ab9 */ /* 0x000fe20000000800 */
[----:B------:R-:W-:-:S05]  /*6740*/  ULDC UR29, c[0x0][0x9e0] ;  /* 0x00027800001d7ab9 */ /* 0x000fca0000000800 */
.L_x_1810:
[----:B------:R-:W-:-:S04]  /*6750*/  UIADD3 UR4, UR24, 0x1, URZ ;  /* 0x0000000118047890 */ /* 0x000fc8000fffe03f */
[----:B------:R-:W-:-:S04]  /*6760*/  UISETP.NE.AND UP2, UPT, UR4, 0x2, UPT ;  /* 0x000000020400788c */ /* 0x000fc8000bf45270 */
[----:B------:R-:W-:Y:S02]  /*6770*/  USEL UR10, URZ, 0x1, UP2 ;  /* 0x000000013f0a7887 */ /* 0x000fe40009000000 */
[----:B------:R-:W-:Y:S02]  /*6780*/  USEL UR4, UR4, URZ, UP2 ;  /* 0x0000003f04047287 */ /* 0x000fe40009000000 */
[----:B------:R-:W-:Y:S01]  /*6790*/  ULOP3.LUT UR5, UR5, UR10, URZ, 0x3c, !UPT ;  /* 0x0000000a05057292 */ /* 0x000fe2000f8e3c3f */
[----:B0--3--:R-:W-:Y:S11]  /*67a0*/  @!P5 BRA `(.L_x_1794) ;  /* 0x000000000004d947 */ /* 0x009ff60003800000 */
[----:B------:R-:W-:Y:S01]  /*67b0*/  BPT.TRAP 0x1 ;  /* 0x000000040000795c */ /* 0x000fe20000300000 */
.L_x_1794:
[----:B------:R-:W-:Y:S01]  /*67c0*/  ULEA UR32, UR4, UR37, 0x3 ;  /* 0x0000002504207291 */ /* 0x000fe2000f8e183f */
[----:B-1----:R-:W-:-:S04]  /*67d0*/  MOV R13, UR5 ;  /* 0x00000005000d7c02 */ /* 0x002fc80008000f00 */
[----:B------:R-:W-:-:S04]  /*67e0*/  SHF.L.U32 R13, R13, 0x1f, RZ ;  /* 0x0000001f0d0d7819 */ /* 0x000fc800000006ff */
[----:B------:R1:W3:Y:S01]  /*67f0*/  SYNCS.PHASECHK.TRANS64.TRYWAIT P0, [UR32+0x28c30], R13 ;  /* 0x028c300dff0075a7 */ /* 0x0002e20008000160 */
[----:B------:R-:W-:Y:S05]  /*6800*/  @!P5 BRA `(.L_x_1795) ;  /* 0x000000000004d947 */ /* 0x000fea0003800000 */
[----:B------:R-:W-:Y:S01]  /*6810*/  BPT.TRAP 0x1 ;  /* 0x000000040000795c */ /* 0x000fe20000300000 */
.L_x_1795:
[----:B---3--:R-:W-:Y:S05]  /*6820*/  @P0 BRA `(.L_x_1796) ;  /* 0x0000000000080947 */ /* 0x008fea0003800000 */
[----:B------:R-:W3:Y:S02]  /*6830*/  SYNCS.PHASECHK.TRANS64.TRYWAIT P0, [UR32+0x28c30], R13 ;  /* 0x028c300dff0075a7 */ /* 0x000ee40008000160 */
[----:B---3--:R-:W-:Y:S05]  /*6840*/  @!P0 BRA `(.L_x_1797) ;  /* 0x000000ec00248947 */ /* 0x008fea0003800000 */
.L_x_1796:
[----:B------:R-:W-:Y:S01]  /*6850*/  ULEA UR22, UR4, UR6, 0x9 ;  /* 0x0000000604167291 */ /* 0x000fe2000f8e483f */
[----:B--2---:R-:W-:Y:S01]  /*6860*/  WARPGROUP.ARRIVE ;  /* 0x00000000000079c5 */ /* 0x004fe20000000000 */
[----:B------:R-:W-:Y:S01]  /*6870*/  UMOV UR23, 0x40000040 ;  /* 0x4000004000177882 */ /* 0x000fe20000000000 */
[----:B------:R-:W-:Y:S01]  /*6880*/  UMOV UR11, 0x40000040 ;  /* 0x40000040000b7882 */ /* 0x000fe20000000000 */
[----:B------:R-:W-:Y:S01]  /*6890*/  UIADD3 UR10, UR22, 0x2, URZ ;  /* 0x00000002160a7890 */ /* 0x000fe2000fffe03f */
[----:B------:R-:W-:Y:S01]  /*68a0*/  PLOP3.LUT P0, PT, PT, PT, UP0, 0x80, 0x0 ;  /* 0x000000000000781c */ /* 0x000fe20003f0f008 */
[----:B------:R-:W-:Y:S01]  /*68b0*/  UIADD3 UR14, UR22, 0x4, URZ ;  /* 0x00000004160e7890 */ /* 0x000fe2000fffe03f */
[----:B------:R-:W-:Y:S01]  /*68c0*/  PLOP3.LUT P1, PT, PT, PT, UP0, 0x80, 0x0 ;  /* 0x000000000000781c */ /* 0x000fe20003f2f008 */
[----:B------:R-:W-:Y:S01]  /*68d0*/  UMOV UR15, 0x40000040 ;  /* 0x40000040000f7882 */ /* 0x000fe20000000000 */
[----:B------:R-:W-:Y:S01]  /*68e0*/  HGMMA.64x64x16.F32.BF16 R152, gdesc[UR20], RZ, !UPT, gsb0 ;  /* 0x00e00000149879f0 */ /* 0x000fe2000c0018ff */
[----:B------:R-:W-:Y:S01]  /*68f0*/  UIADD3 UR18, UR22, 0x6, URZ ;  /* 0x0000000616127890 */ /* 0x000fe2000fffe03f */
[----:B------:R-:W-:Y:S01]  /*6900*/  UMOV UR19, 0x40000040 ;  /* 0x4000004000137882 */ /* 0x000fe20000000000 */
[----:B------:R-:W-:-:S02]  /*6910*/  WARPGROUP.DEPBAR.LE gsb0, 0x0 ;  /* 0x00008000000079c5 */ /* 0x000fc40000010000 */
[----:B------:R-:W-:-:S06]  /*6920*/  WARPGROUP.ARRIVE ;  /* 0x00000000000079c5 */ /* 0x000fcc0000000000 */
[----:B------:R-:W-:Y:S01]  /*6930*/  HGMMA.64x64x16.F32.BF16 R152, gdesc[UR8], R152, gsb0 ;  /* 0x00e00000089879f0 */ /* 0x000fe20008001898 */
[----:B------:R-:W-:Y:S01]  /*6940*/  @UP0 ULDC UR10, c[0x0][0x44c] ;  /* 0x00011300000a0ab9 */ /* 0x000fe20000000800 */
[----:B------:R-:W-:Y:S01]  /*6950*/  UMOV UR11, UR27 ;  /* 0x0000001b000b7c82 */ /* 0x000fe20008000000 */
[----:B0-----:R-:W-:Y:S01]  /*6960*/  @P0 IMAD.HI.U32 R14, R4, UR10, RZ ;  /* 0x0000000a040e0c27 */ /* 0x001fe2000f8e00ff */
[----:B------:R-:W-:Y:S01]  /*6970*/  @UP0 ULDC UR10, c[0x0][0x450] ;  /* 0x00011400000a0ab9 */ /* 0x000fe20000000800 */
[----:B------:R-:W-:Y:S01]  /*6980*/  PLOP3.LUT P0, PT, PT, PT, UP1, 0x40, 0x0 ;  /* 0x000000000000781c */ /* 0x000fe20003f0e818 */
[----:B------:R-:W-:Y:S02]  /*6990*/  WARPGROUP.DEPBAR.LE gsb0, 0x0 ;  /* 0x00008000000079c5 */ /* 0x000fe40000010000 */
[----:B------:R-:W-:-:S06]  /*69a0*/  WARPGROUP.ARRIVE ;  /* 0x00000000000079c5 */ /* 0x000fcc0000000000 */
[----:B------:R-:W-:Y:S03]  /*69b0*/  HGMMA.64x64x16.F32.BF16 R152, gdesc[UR12], R152, gsb0 ;  /* 0x00e000000c9879f0 */ /* 0x000fe60008001898 */
[----:B------:R-:W-:Y:S02]  /*69c0*/  WARPGROUP.DEPBAR.LE gsb0, 0x0 ;  /* 0x00008000000079c5 */ /* 0x000fe40000010000 */
[----:B------:R-:W-:-:S06]  /*69d0*/  WARPGROUP.ARRIVE ;  /* 0x00000000000079c5 */ /* 0x000fcc0000000000 */
[----:B------:R-:W-:Y:S01]  /*69e0*/  HGMMA.64x64x16.F32.BF16 R152, gdesc[UR16], R152, gsb0 ;  /* 0x00e00000109879f0 */ /* 0x000fe20008001898 */
[----:B------:R-:W-:Y:S02]  /*69f0*/  UMOV UR18, UR28 ;  /* 0x0000001c00127c82 */ /* 0x000fe40008000000 */
[----:B------:R-:W-:Y:S02]  /*6a00*/  WARPGROUP.DEPBAR.LE gsb0, 0x0 ;  /* 0x00008000000079c5 */ /* 0x000fe40000010000 */
[----:B------:R-:W-:Y:S01]  /*6a10*/  FMUL.FTZ R20, R163, UR31 ;  /* 0x0000001fa3147c20 */ /* 0x000fe20008410000 */
[----:B------:R-:W-:Y:S01]  /*6a20*/  FMUL.FTZ R163, R164, UR31 ;  /* 0x0000001fa4a37c20 */ /* 0x000fe20008410000 */
[----:B------:R-:W-:Y:S01]  /*6a30*/  FMUL.FTZ R164, R165, UR31 ;  /* 0x0000001fa5a47c20 */ /* 0x000fe20008410000 */
[----:B------:R-:W-:Y:S01]  /*6a40*/  IMAD.MOV.U32 R165, RZ, RZ, R4 ;  /* 0x000000ffffa57224 */ /* 0x000fe200078e0004 */
[----:B------:R-:W-:Y:S01]  /*6a50*/  @P1 SHF.R.U32.HI R165, RZ, UR10, R14 ;  /* 0x0000000affa51c19 */ /* 0x000fe2000801160e */
[----:B------:R-:W-:-:S02]  /*6a60*/  IMAD.U32 R14, RZ, RZ, UR32 ;  /* 0x00000020ff0e7e24 */ /* 0x000fc4000f8e00ff */
[----:B------:R-:W-:Y:S01]  /*6a70*/  FMUL.FTZ R185, R161, UR31 ;  /* 0x0000001fa1b97c20 */ /* 0x000fe20008410000 */
[----:B------:R-:W-:Y:S01]  /*6a80*/  USHF.L.U32 UR10, UR42, 0x6, URZ ;  /* 0x000000062a0a7899 */ /* 0x000fe2000800063f */
[----:B------:R-:W-:Y:S01]  /*6a90*/  FMUL.FTZ R173, R173, UR31 ;  /* 0x0000001fadad7c20 */ /* 0x000fe20008410000 */
[----:B------:R-:W-:Y:S02]  /*6aa0*/  @!P6 VIADD R161, R14, 0x28c40 ;  /* 0x00028c400ea1e836 */ /* 0x000fe40000000000 */
[----:B------:R-:W-:Y:S01]  /*6ab0*/  FMUL.FTZ R21, R152, UR31 ;  /* 0x0000001f98157c20 */ /* 0x000fe20008410000 */
[----:B------:R-:W-:Y:S01]  /*6ac0*/  FMUL.FTZ R152, R167, UR31 ;  /* 0x0000001fa7987c20 */ /* 0x000fe20008410000 */
[----:B------:R-:W-:Y:S01]  /*6ad0*/  FMUL.FTZ R19, R162, UR31 ;  /* 0x0000001fa2137c20 */ /* 0x000fe20008410000 */
[----:B------:R0:W2:Y:S01]  /*6ae0*/  MUFU.TANH R187, R173 ;  /* 0x000000ad00bb7308 */ /* 0x0000a20000002400 */
[----:B------:R-:W3:Y:S01]  /*6af0*/  SHFL.IDX PT, R167, R165, RZ, 0x1c1f ;  /* 0x001c1fffa5a77589 */ /* 0x000ee200000e0000 */
[----:B------:R-:W-:Y:S01]  /*6b00*/  @!P6 PRMT R162, RZ, 0x654, R161 ;  /* 0x00000654ffa2e816 */ /* 0x000fe200000000a1 */
[----:B------:R-:W-:Y:S01]  /*6b10*/  FMUL.FTZ R22, R153, UR31 ;  /* 0x0000001f99167c20 */ /* 0x000fe20008410000 */
[----:B------:R-:W-:Y:S01]  /*6b20*/  FMUL.FTZ R15, R154, UR31 ;  /* 0x0000001f9a0f7c20 */ /* 0x000fe20008410000 */
[----:B------:R-:W-:Y:S01]  /*6b30*/  FMUL.FTZ R153, R156, UR31 ;  /* 0x0000001f9c997c20 */ /* 0x000fe20008410000 */
[----:B------:R-:W-:Y:S01]  /*6b40*/  FMUL.FTZ R23, R166, UR31 ;  /* 0x0000001fa6177c20 */ /* 0x000fe20008410000 */
[----:B------:R-:W-:Y:S01]  /*6b50*/  FMUL.FTZ R16, R155, UR31 ;  /* 0x0000001f9b107c20 */ /* 0x000fe20008410000 */
[----:B------:R-:W-:Y:S01]  /*6b60*/  FMUL.FTZ R154, R157, UR31 ;  /* 0x0000001f9d9a7c20 */ /* 0x000fe20008410000 */
[----:B0-----:R-:W-:Y:S01]  /*6b70*/  MOV R173, UR10 ;  /* 0x0000000a00ad7c02 */ /* 0x001fe20008000f00 */
[----:B------:R-:W-:Y:S01]  /*6b80*/  FMUL.FTZ R17, R158, UR31 ;  /* 0x0000001f9e117c20 */ /* 0x000fe20008410000 */
[----:B------:R-:W-:Y:S01]  /*6b90*/  FMUL.FTZ R18, R159, UR31 ;  /* 0x0000001f9f127c20 */ /* 0x000fe20008410000 */
[----:B------:R-:W-:Y:S01]  /*6ba0*/  FMUL.FTZ R184, R160, UR31 ;  /* 0x0000001fa0b87c20 */ /* 0x000fe20008410000 */
[----:B------:R-:W-:Y:S01]  /*6bb0*/  FMUL.FTZ R156, R171, UR31 ;  /* 0x0000001fab9c7c20 */ /* 0x000fe20008410000 */
[----:B------:R-:W-:Y:S01]  /*6bc0*/  IADD3 R166, -R0, 0x1, -R173 ;  /* 0x0000000100a67810 */ /* 0x000fe20007ffe9ad */
[----:B------:R0:W-:Y:S01]  /*6bd0*/  @!P6 SYNCS.ARRIVE.TRANS64.RED.A1T0 RZ, [R162+URZ], RZ ;  /* 0x000000ffa2ffe9a7 */ /* 0x0001e2000810043f */
        /* <DEDUP_REMOVED lines=9> */
[----:B------:R-:W-:-:S02]  /*6c70*/  IMAD.U32 R171, RZ, RZ, UR11 ;  /* 0x0000000bffab7e24 */ /* 0x000fc4000f8e00ff */
[----:B0-----:R-:W-:Y:S01]  /*6c80*/  FMUL.FTZ R162, R183, UR31 ;  /* 0x0000001fb7a27c20 */ /* 0x001fe20008410000 */
[----:B------:R-:W-:Y:S01]  /*6c90*/  FMUL.FTZ R172, R172, UR31 ;  /* 0x0000001facac7c20 */ /* 0x000fe20008410000 */
[----:B------:R-:W-:Y:S01]  /*6ca0*/  FMUL.FTZ R176, R176, UR31 ;  /* 0x0000001fb0b07c20 */ /* 0x000fe20008410000 */
[----:B------:R-:W-:Y:S01]  /*6cb0*/  FMUL.FTZ R182, R182, UR31 ;  /* 0x0000001fb6b67c20 */ /* 0x000fe20008410000 */
[----:B------:R-:W-:Y:S01]  /*6cc0*/  IMAD R166, R171, UR39, R166 ;  /* 0x00000027aba67c24 */ /* 0x000fe2000f8e02a6 */
[----:B------:R-:W0:Y:S01]  /*6cd0*/  MUFU.TANH R21, R21 ;  /* 0x0000001500157308 */ /* 0x000e220000002400 */
[----:B------:R-:W-:Y:S02]  /*6ce0*/  FMUL.FTZ R177, R177, UR31 ;  /* 0x0000001fb1b17c20 */ /* 0x000fe40008410000 */
[----:B------:R-:W-:-:S04]  /*6cf0*/  VIADD R166, R166, -UR18 ;  /* 0x80000012a6a67c36 */ /* 0x000fc80008000000 */
[C---:B------:R-:W-:Y:S01]  /*6d00*/  VIADD R178, R166.reuse, UR29 ;  /* 0x0000001da6b27c36 */ /* 0x040fe20008000000 */
[----:B------:R-:W4:Y:S01]  /*6d10*/  MUFU.TANH R22, R22 ;  /* 0x0000001600167308 */ /* 0x000f220000002400 */
[----:B------:R-:W-:Y:S02]  /*6d20*/  IADD3 R190, R166, UR7, RZ ;  /* 0x00000007a6be7c10 */ /* 0x000fe4000fffe0ff */
[----:B---3--:R-:W-:-:S05]  /*6d30*/  IMAD.IADD R175, R167, 0x1, R178 ;  /* 0x00000001a7af7824 */ /* 0x008fca00078e02b2 */
[----:B------:R-:W3:Y:S08]  /*6d40*/  MUFU.TANH R15, R15 ;  /* 0x0000000f000f7308 */ /* 0x000ef00000002400 */
        /* <DEDUP_REMOVED lines=27> */
[----:B------:R5:W0:Y:S02]  /*6f00*/  MUFU.TANH R189, R177 ;  /* 0x000000b100bd7308 */ /* 0x000a240000002400 */
[----:B-----5:R-:W-:Y:S01]  /*6f10*/  IMAD.IADD R177, R167, 0x1, R190 ;  /* 0x00000001a7b17824 */ /* 0x020fe200078e02be */
[----:B--234-:R-:W-:Y:S06]  /*6f20*/  @P0 BRA `(.L_x_1798) ;  /* 0x0000000000600947 */ /* 0x01cfec0003800000 */
[----:B------:R-:W-:Y:S01]  /*6f30*/  IMAD.U32 R166, RZ, RZ, UR11 ;  /* 0x0000000bffa67e24 */ /* 0x000fe2000f8e00ff */
[----:B------:R-:W-:Y:S03]  /*6f40*/  BSSY B0, `(.L_x_1799) ;  /* 0x0000012000007945 */ /* 0x000fe60003800000 */
[----:B------:R-:W-:-:S05]  /*6f50*/  IMAD R166, R166, UR39, R167 ;  /* 0x00000027a6a67c24 */ /* 0x000fca000f8e02a7 */
[----:B------:R-:W-:-:S04]  /*6f60*/  IADD3 R171, R166, -UR18, RZ ;  /* 0x80000012a6ab7c10 */ /* 0x000fc8000fffe0ff */
[----:B------:R-:W-:-:S13]  /*6f70*/  ISETP.GT.AND P0, PT, R171, -0x1, PT ;  /* 0xffffffffab00780c */ /* 0x000fda0003f04270 */
[----:B------:R-:W-:Y:S05]  /*6f80*/  @P0 BRA `(.L_x_1800) ;  /* 0x0000000000200947 */ /* 0x000fea0003800000 */
[----:B------:R-:W-:Y:S01]  /*6f90*/  IMAD.U32 R170, RZ, RZ, UR30 ;  /* 0x0000001effaa7e24 */ /* 0x000fe2000f8e00ff */
[----:B------:R-:W-:-:S04]  /*6fa0*/  LOP3.LUT R171, RZ, R171, RZ, 0x33, !PT ;  /* 0x000000abffab7212 */ /* 0x000fc800078e33ff */
[----:B------:R-:W-:-:S13]  /*6fb0*/  ISETP.NE.AND P0, PT, R170, 0x1, PT ;  /* 0x00000001aa00780c */ /* 0x000fda0003f05270 */
[----:B------:R-:W2:Y:S02]  /*6fc0*/  @P0 LDC.64 R166, c[0x0][0x9e8] ;  /* 0x00027a00ffa60b82 */ /* 0x000ea40000000a00 */
[----:B--2---:R-:W-:-:S05]  /*6fd0*/  @P0 IMAD.HI.U32 R166, R171, R166, RZ ;  /* 0x000000a6aba60227 */ /* 0x004fca00078e00ff */
[----:B------:R-:W-:-:S04]  /*6fe0*/  @P0 SHF.R.U32.HI R171, RZ, R167, R166 ;  /* 0x000000a7ffab0219 */ /* 0x000fc800000116a6 */
[----:B------:R-:W-:Y:S01]  /*6ff0*/  LOP3.LUT R171, RZ, R171, RZ, 0x33, !PT ;  /* 0x000000abffab7212 */ /* 0x000fe200078e33ff */
[----:B------:R-:W-:Y:S06]  /*7000*/  BRA `(.L_x_1801) ;  /* 0x0000000000147947 */ /* 0x000fec0003800000 */
.L_x_1800:
[----:B------:R-:W-:-:S05]  /*7010*/  IMAD.U32 R170, RZ, RZ, UR30 ;  /* 0x0000001effaa7e24 */ /* 0x000fca000f8e00ff */
[----:B------:R-:W-:-:S13]  /*7020*/  ISETP.NE.AND P0, PT, R170, 0x1, PT ;  /* 0x00000001aa00780c */ /* 0x000fda0003f05270 */
[----:B------:R-:W2:Y:S02]  /*7030*/  @P0 LDC.64 R166, c[0x0][0x9e8] ;  /* 0x00027a00ffa60b82 */ /* 0x000ea40000000a00 */
[----:B--2---:R-:W-:-:S05]  /*7040*/  @P0 IMAD.HI.U32 R166, R171, R166, RZ ;  /* 0x000000a6aba60227 */ /* 0x004fca00078e00ff */
[----:B------:R-:W-:-:S07]  /*7050*/  @P0 SHF.R.U32.HI R171, RZ, R167, R166 ;  /* 0x000000a7ffab0219 */ /* 0x000fce00000116a6 */
.L_x_1801:
[----:B------:R-:W-:Y:S05]  /*7060*/  BSYNC B0 ;  /* 0x0000000000007941 */ /* 0x000fea0003800000 */
.L_x_1799:
[----:B------:R-:W-:-:S04]  /*7070*/  IMAD R171, R171, R170, -UR10 ;  /* 0x8000000aabab7e24 */ /* 0x000fc8000f8e02aa */
[----:B------:R-:W-:-:S05]  /*7080*/  IMAD.IADD R166, R171, 0x1, -R0 ;  /* 0x00000001aba67824 */ /* 0x000fca00078e0a00 */
[----:B------:R-:W-:Y:S02]  /*7090*/  VIADDMNMX R175, R166, R170, R175, PT ;  /* 0x000000aaa6af7246 */ /* 0x000fe400038001af */
[----:B------:R-:W-:-:S07]  /*70a0*/  VIMNMX R177, R177, R166, !PT ;  /* 0x000000a6b1b17248 */ /* 0x000fce0007fe0100 */
.L_x_1798:
[----:B------:R-:W-:Y:S01]  /*70b0*/  UISETP.GT.AND UP2, UPT, UR42, -0x1, UPT ;  /* 0xffffffff2a00788c */ /* 0x000fe2000bf44270 */
[----:B------:R2:W3:Y:S05]  /*70c0*/  SHFL.IDX PT, R179, R165, 0x1, 0x1c1f ;  /* 0x003c1f00a5b37f89 */ /* 0x0004ea00000e0000 */
[----:B------:R-:W-:-:S04]  /*70d0*/  PLOP3.LUT P0, PT, PT, PT, UP2, 0x80, 0x0 ;  /* 0x000000000000781c */ /* 0x000fc80003f0f028 */
[C---:B------:R-:W-:Y:S02]  /*70e0*/  ISETP.GT.AND P3, PT, R177.reuse, RZ, P0 ;  /* 0x000000ffb100720c */ /* 0x040fe40000764270 */
[----:B------:R-:W-:Y:S02]  /*70f0*/  ISETP.GT.AND P2, PT, R177, 0x1, P0 ;  /* 0x00000001b100780c */ /* 0x000fe40000744270 */
[----:B------:R-:W-:Y:S02]  /*7100*/  ISETP.LT.OR P3, PT, R175, 0x1, P3 ;  /* 0x00000001af00780c */ /* 0x000fe40001f61670 */
[----:B------:R-:W-:Y:S02]  /*7110*/  ISETP.GT.AND P4, PT, R177, 0x8, P0 ;  /* 0x00000008b100780c */ /* 0x000fe40000784270 */
[----:B0-----:R-:W-:Y:S02]  /*7120*/  FSEL R176, R21, -INF , !P3 ;  /* 0xff80000015b07808 */ /* 0x001fe40005800000 */
[----:B------:R-:W-:-:S02]  /*7130*/  ISETP.GT.AND P3, PT, R177, 0x10, P0 ;  /* 0x00000010b100780c */ /* 0x000fc40000764270 */
[----:B------:R-:W-:Y:S02]  /*7140*/  ISETP.GT.AND P1, PT, R177, 0x9, P0 ;  /* 0x00000009b100780c */ /* 0x000fe40000724270 */
[C---:B------:R-:W-:Y:S02]  /*7150*/  ISETP.LT.OR P3, PT, R175.reuse, 0x11, P3 ;  /* 0x00000011af00780c */ /* 0x040fe40001f61670 */
[----:B------:R-:W-:Y:S02]  /*7160*/  ISETP.LT.OR P2, PT, R175, 0x2, P2 ;  /* 0x00000002af00780c */ /* 0x000fe40001741670 */
[----:B------:R-:W-:Y:S02]  /*7170*/  FSEL R167, R184, -INF , !P3 ;  /* 0xff800000b8a77808 */ /* 0x000fe40005800000 */
[----:B------:R-:W-:Y:S02]  /*7180*/  ISETP.GT.AND P3, PT, R177, 0x20, P0 ;  /* 0x00000020b100780c */ /* 0x000fe40000764270 */
[----:B------:R-:W-:-:S02]  /*7190*/  ISETP.LT.OR P4, PT, R175, 0x9, P4 ;  /* 0x00000009af00780c */ /* 0x000fc40002781670 */
[C---:B------:R-:W-:Y:S02]  /*71a0*/  ISETP.LT.OR P1, PT, R175.reuse, 0xa, P1 ;  /* 0x0000000aaf00780c */ /* 0x040fe40000f21670 */
[----:B------:R-:W-:Y:S02]  /*71b0*/  ISETP.LT.OR P3, PT, R175, 0x21, P3 ;  /* 0x00000021af00780c */ /* 0x000fe40001f61670 */
[----:B------:R-:W-:Y:S02]  /*71c0*/  FSEL R174, R22, -INF , !P2 ;  /* 0xff80000016ae7808 */ /* 0x000fe40005000000 */
[----:B------:R-:W-:Y:S02]  /*71d0*/  FSEL R173, R153, -INF , !P4 ;  /* 0xff80000099ad7808 */ /* 0x000fe40006000000 */
[----:B------:R-:W-:Y:S02]  /*71e0*/  FSEL R172, R154, -INF , !P1 ;  /* 0xff8000009aac7808 */ /* 0x000fe40004800000 */
[----:B------:R-:W-:-:S02]  /*71f0*/  ISETP.GT.AND P2, PT, R177, 0x11, P0 ;  /* 0x00000011b100780c */ /* 0x000fc40000744270 */
[C---:B------:R-:W-:Y:S02]  /*7200*/  ISETP.GT.AND P4, PT, R177.reuse, 0x18, P0 ;  /* 0x00000018b100780c */ /* 0x040fe40000784270 */
[C---:B------:R-:W-:Y:S02]  /*7210*/  ISETP.GT.AND P1, PT, R177.reuse, 0x19, P0 ;  /* 0x00000019b100780c */ /* 0x040fe40000724270 */
[----:B------:R-:W-:Y:S02]  /*7220*/  FSEL R168, R168, -INF , !P3 ;  /* 0xff800000a8a87808 */ /* 0x000fe40005800000 */
[----:B------:R-:W-:Y:S02]  /*7230*/  ISETP.GT.AND P3, PT, R177, 0x30, P0 ;  /* 0x00000030b100780c */ /* 0x000fe40000764270 */
[C---:B------:R-:W-:Y:S02]  /*7240*/  ISETP.LT.OR P2, PT, R175.reuse, 0x12, P2 ;  /* 0x00000012af00780c */ /* 0x040fe40001741670 */
        /* <DEDUP_REMOVED lines=8> */
[----:B------:R-:W-:Y:S02]  /*72d0*/  ISETP.GT.AND P1, PT, R177, 0x29, P0 ;  /* 0x00000029b100780c */ /* 0x000fe40000724270 */
[----:B------:R-:W-:Y:S02]  /*72e0*/  FSEL R153, R188, -INF , !P3 ;  /* 0xff800000bc997808 */ /* 0x000fe40005800000 */
[----:B------:R-:W-:Y:S02]  /*72f0*/  PLOP3.LUT P3, PT, PT, PT, UP1, 0x40, 0x0 ;  /* 0x000000000000781c */ /* 0x000fe40003f6e818 */
[C---:B------:R-:W-:Y:S02]  /*7300*/  ISETP.LT.OR P2, PT, R175.reuse, 0x22, P2 ;  /* 0x00000022af00780c */ /* 0x040fe40001741670 */
[----:B------:R-:W-:-:S02]  /*7310*/  ISETP.LT.OR P4, PT, R175, 0x29, P4 ;  /* 0x00000029af00780c */ /* 0x000fc40002781670 */
[----:B------:R-:W-:Y:S02]  /*7320*/  ISETP.LT.OR P1, PT, R175, 0x2a, P1 ;  /* 0x0000002aaf00780c */ /* 0x000fe40000f21670 */
[----:B------:R-:W-:Y:S02]  /*7330*/  FSEL R169, R169, -INF , !P2 ;  /* 0xff800000a9a97808 */ /* 0x000fe40005000000 */
[----:B--2---:R-:W-:Y:S02]  /*7340*/  FSEL R165, R186, -INF , !P4 ;  /* 0xff800000baa57808 */ /* 0x004fe40006000000 */
[----:B------:R-:W-:Y:S02]  /*7350*/  FSEL R163, R187, -INF , !P1 ;  /* 0xff800000bba37808 */ /* 0x000fe40004800000 */
[C---:B------:R-:W-:Y:S02]  /*7360*/  ISETP.GT.AND P2, PT, R177.reuse, 0x31, P0 ;  /* 0x00000031b100780c */ /* 0x040fe40000744270 */
[----:B------:R-:W-:-:S02]  /*7370*/  ISETP.GT.AND P4, PT, R177, 0x38, P0 ;  /* 0x00000038b100780c */ /* 0x000fc40000784270 */
[----:B------:R-:W-:Y:S02]  /*7380*/  ISETP.GT.AND P1, PT, R177, 0x39, P0 ;  /* 0x00000039b100780c */ /* 0x000fe40000724270 */
[C---:B------:R-:W-:Y:S02]  /*7390*/  ISETP.LT.OR P2, PT, R175.reuse, 0x32, P2 ;  /* 0x00000032af00780c */ /* 0x040fe40001741670 */
[C---:B------:R-:W-:Y:S02]  /*73a0*/  ISETP.LT.OR P4, PT, R175.reuse, 0x39, P4 ;  /* 0x00000039af00780c */ /* 0x040fe40002781670 */
[----:B------:R-:W-:Y:S02]  /*73b0*/  ISETP.LT.OR P1, PT, R175, 0x3a, P1 ;  /* 0x0000003aaf00780c */ /* 0x000fe40000f21670 */
[----:B---3--:R-:W-:Y:S01]  /*73c0*/  IADD3 R175, R178, R179, RZ ;  /* 0x000000b3b2af7210 */ /* 0x008fe20007ffe0ff */
[----:B------:R-:W-:Y:S01]  /*73d0*/  IMAD.IADD R178, R190, 0x1, R179 ;  /* 0x00000001beb27824 */ /* 0x000fe200078e02b3 */
[----:B------:R-:W-:-:S02]  /*73e0*/  FSEL R164, R189, -INF , !P2 ;  /* 0xff800000bda47808 */ /* 0x000fc40005000000 */
[----:B------:R-:W-:Y:S02]  /*73f0*/  FSEL R154, R180, -INF , !P4 ;  /* 0xff800000b49a7808 */ /* 0x000fe40006000000 */
[----:B------:R-:W-:Y:S01]  /*7400*/  FSEL R22, R181, -INF , !P1 ;  /* 0xff800000b5167808 */ /* 0x000fe20004800000 */
[----:B------:R-:W-:Y:S06]  /*7410*/  @P3 BRA `(.L_x_1802) ;  /* 0x0000000000603947 */ /* 0x000fec0003800000 */
[----:B------:R-:W-:Y:S01]  /*7420*/  IMAD.U32 R180, RZ, RZ, UR11 ;  /* 0x0000000bffb47e24 */ /* 0x000fe2000f8e00ff */
[----:B------:R-:W-:Y:S03]  /*7430*/  BSSY B0, `(.L_x_1803) ;  /* 0x0000012000007945 */ /* 0x000fe60003800000 */
[----:B------:R-:W-:-:S04]  /*7440*/  IMAD R21, R180, UR39, R179 ;  /* 0x00000027b4157c24 */ /* 0x000fc8000f8e02b3 */
[----:B------:R-:W-:-:S05]  /*7450*/  VIADD R21, R21, -UR18 ;  /* 0x8000001215157c36 */ /* 0x000fca0008000000 */
[----:B------:R-:W-:-:S13]  /*7460*/  ISETP.GT.AND P1, PT, R21, -0x1, PT ;  /* 0xffffffff1500780c */ /* 0x000fda0003f24270 */
[----:B------:R-:W-:Y:S05]  /*7470*/  @P1 BRA `(.L_x_1804) ;  /* 0x0000000000201947 */ /* 0x000fea0003800000 */
[----:B------:R-:W-:Y:S02]  /*7480*/  MOV R182, UR30 ;  /* 0x0000001e00b67c02 */ /* 0x000fe40008000f00 */
[----:B------:R-:W-:Y:S02]  /*7490*/  LOP3.LUT R21, RZ, R21, RZ, 0x33, !PT ;  /* 0x00000015ff157212 */ /* 0x000fe400078e33ff */
[----:B------:R-:W-:-:S13]  /*74a0*/  ISETP.NE.AND P1, PT, R182, 0x1, PT ;  /* 0x00000001b600780c */ /* 0x000fda0003f25270 */
[----:B------:R-:W0:Y:S02]  /*74b0*/  @P1 LDC.64 R180, c[0x0][0x9e8] ;  /* 0x00027a00ffb41b82 */ /* 0x000e240000000a00 */
[----:B0-----:R-:W-:-:S05]  /*74c0*/  @P1 IMAD.HI.U32 R180, R21, R180, RZ ;  /* 0x000000b415b41227 */ /* 0x001fca00078e00ff */
[----:B------:R-:W-:-:S04]  /*74d0*/  @P1 SHF.R.U32.HI R21, RZ, R181, R180 ;  /* 0x000000b5ff151219 */ /* 0x000fc800000116b4 */
[----:B------:R-:W-:Y:S01]  /*74e0*/  LOP3.LUT R21, RZ, R21, RZ, 0x33, !PT ;  /* 0x00000015ff157212 */ /* 0x000fe200078e33ff */
[----:B------:R-:W-:Y:S06]  /*74f0*/  BRA `(.L_x_1805) ;  /* 0x0000000000147947 */ /* 0x000fec0003800000 */
.L_x_1804:
[----:B------:R-:W-:-:S05]  /*7500*/  IMAD.U32 R182, RZ, RZ, UR30 ;  /* 0x0000001effb67e24 */ /* 0x000fca000f8e00ff */
[----:B------:R-:W-:-:S13]  /*7510*/  ISETP.NE.AND P1, PT, R182, 0x1, PT ;  /* 0x00000001b600780c */ /* 0x000fda0003f25270 */
[----:B------:R-:W0:Y:S02]  /*7520*/  @P1 LDC.64 R180, c[0x0][0x9e8] ;  /* 0x00027a00ffb41b82 */ /* 0x000e240000000a00 */
[----:B0-----:R-:W-:-:S05]  /*7530*/  @P1 IMAD.HI.U32 R180, R21, R180, RZ ;  /* 0x000000b415b41227 */ /* 0x001fca00078e00ff */
[----:B------:R-:W-:-:S07]  /*7540*/  @P1 SHF.R.U32.HI R21, RZ, R181, R180 ;  /* 0x000000b5ff151219 */ /* 0x000fce00000116b4 */
.L_x_1805:
[----:B------:R-:W-:Y:S05]  /*7550*/  BSYNC B0 ;  /* 0x0000000000007941 */ /* 0x000fea0003800000 */
.L_x_1803:
[----:B------:R-:W-:-:S04]  /*7560*/  IMAD R21, R21, R182, -UR10 ;  /* 0x8000000a15157e24 */ /* 0x000fc8000f8e02b6 */
[----:B------:R-:W-:-:S05]  /*7570*/  IMAD.IADD R21, R21, 0x1, -R0 ;  /* 0x0000000115157824 */ /* 0x000fca00078e0a00 */
[----:B------:R-:W-:Y:S02]  /*7580*/  VIADDMNMX R175, R21, R182, R175, PT ;  /* 0x000000b615af7246 */ /* 0x000fe400038001af */
[----:B------:R-:W-:-:S07]  /*7590*/  VIMNMX R178, R178, R21, !PT ;  /* 0x00000015b2b27248 */ /* 0x000fce0007fe0100 */
.L_x_1802:
[----:B------:R-:W-:Y:S01]  /*75a0*/  FMNMX.FTZ R21, R176, R5, !PT ;  /* 0x00000005b0157209 */ /* 0x000fe20007810000 */
[----:B------:R-:W-:Y:S01]  /*75b0*/  UMOV UR10, UR26 ;  /* 0x0000001a000a7c82 */ /* 0x000fe20008000000 */
[----:B------:R-:W-:Y:S02]  /*75c0*/  ISETP.GT.AND P2, PT, R178, RZ, P0 ;  /* 0x000000ffb200720c */ /* 0x000fe40000744270 */
[----:B------:R-:W-:Y:S02]  /*75d0*/  FMNMX.FTZ R180, R174, R21, !PT ;  /* 0x00000015aeb47209 */ /* 0x000fe40007810000 */
[----:B------:R-:W-:Y:S02]  /*75e0*/  ISETP.GT.AND P1, PT, R178, 0x1, P0 ;  /* 0x00000001b200780c */ /* 0x000fe40000724270 */
[----:B------:R-:W-:Y:S02]  /*75f0*/  FMNMX.FTZ R21, R173, R180, !PT ;  /* 0x000000b4ad157209 */ /* 0x000fe40007810000 */
[----:B------:R-:W-:-:S02]  /*7600*/  ISETP.LT.OR P2, PT, R175, 0x1, P2 ;  /* 0x00000001af00780c */ /* 0x000fc40001741670 */
[----:B------:R-:W-:Y:S02]  /*7610*/  FMNMX.FTZ R180, R172, R21, !PT ;  /* 0x00000015acb47209 */ /* 0x000fe40007810000 */
[----:B------:R-:W-:Y:S02]  /*7620*/  ISETP.GT.AND P3, PT, R178, 0x8, P0 ;  /* 0x00000008b200780c */ /* 0x000fe40000764270 */
[----:B------:R-:W-:Y:S02]  /*7630*/  FMNMX.FTZ R180, R167, R180, !PT ;  /* 0x000000b4a7b47209 */ /* 0x000fe40007810000 */
[----:B------:R-:W-:Y:S02]  /*7640*/  ISETP.LT.OR P1, PT, R175, 0x2, P1 ;  /* 0x00000002af00780c */ /* 0x000fe40000f21670 */
[----:B------:R-:W-:Y:S02]  /*7650*/  FMNMX.FTZ R21, R171, R180, !PT ;  /* 0x000000b4ab157209 */ /* 0x000fe40007810000 */
[----:B------:R-:W-:-:S02]  /*7660*/  FSEL R15, R15, -INF , !P2 ;  /* 0xff8000000f0f7808 */ /* 0x000fc40005000000 */
        /* <DEDUP_REMOVED lines=15> */
[----:B------:R-:W-:Y:S02]  /*7760*/  FSEL R18, R18, -INF , !P4 ;  /* 0xff80000012127808 */ /* 0x000fe40006000000 */
[----:B------:R-:W-:Y:S02]  /*7770*/  FMNMX.FTZ R21, R154, R21, !PT ;  /* 0x000000159a157209 */ /* 0x000fe40007810000 */
[----:B------:R-:W-:-:S02]  /*7780*/  ISETP.LT.OR P1, PT, R175, 0x11, P1 ;  /* 0x00000011af00780c */ /* 0x000fc40000f21670 */
[----:B------:R-:W-:Y:S02]  /*7790*/  FMNMX.FTZ R177, R22, R21, !PT ;  /* 0x0000001516b17209 */ /* 0x000fe40007810000 */
[C---:B------:R-:W-:Y:S02]  /*77a0*/  ISETP.GT.AND P2, PT, R178.reuse, 0x19, P0 ;  /* 0x00000019b200780c */ /* 0x040fe40000744270 */
[----:B------:R-:W-:Y:S01]  /*77b0*/  ISETP.GT.AND P4, PT, R178, 0x18, P0 ;  /* 0x00000018b200780c */ /* 0x000fe20000784270 */
[----:B------:R-:W0:Y:S01]  /*77c0*/  SHFL.BFLY PT, R180, R177, 0x2, 0x1f ;  /* 0x0c401f00b1b47f89 */ /* 0x000e2200000e0000 */
[----:B------:R-:W-:Y:S02]  /*77d0*/  ISETP.LT.OR P3, PT, R175, 0x12, P3 ;  /* 0x00000012af00780c */ /* 0x000fe40001f61670 */
[----:B------:R-:W-:Y:S02]  /*77e0*/  FSEL R19, R19, -INF , !P1 ;  /* 0xff80000013137808 */ /* 0x000fe40004800000 */
[----:B------:R-:W-:-:S02]  /*77f0*/  ISETP.LT.OR P2, PT, R175, 0x1a, P2 ;  /* 0x0000001aaf00780c */ /* 0x000fc40001741670 */
[----:B------:R-:W-:Y:S02]  /*7800*/  ISETP.LT.OR P4, PT, R175, 0x19, P4 ;  /* 0x00000019af00780c */ /* 0x000fe40002781670 */
[----:B------:R-:W-:Y:S02]  /*7810*/  FSEL R20, R20, -INF , !P3 ;  /* 0xff80000014147808 */ /* 0x000fe40005800000 */
[----:B------:R-:W-:Y:S02]  /*7820*/  FSEL R152, R152, -INF , !P2 ;  /* 0xff80000098987808 */ /* 0x000fe40005000000 */
[C---:B------:R-:W-:Y:S02]  /*7830*/  ISETP.GT.AND P1, PT, R178.reuse, 0x20, P0 ;  /* 0x00000020b200780c */ /* 0x040fe40000724270 */
[----:B------:R-:W-:Y:S02]  /*7840*/  FSEL R23, R23, -INF , !P4 ;  /* 0xff80000017177808 */ /* 0x000fe40006000000 */
[----:B------:R-:W-:-:S02]  /*7850*/  ISETP.GT.AND P3, PT, R178, 0x21, P0 ;  /* 0x00000021b200780c */ /* 0x000fc40000764270 */
[C---:B------:R-:W-:Y:S02]  /*7860*/  ISETP.LT.OR P1, PT, R175.reuse, 0x21, P1 ;  /* 0x00000021af00780c */ /* 0x040fe40000f21670 */
[C---:B------:R-:W-:Y:S02]  /*7870*/  ISETP.GT.AND P4, PT, R178.reuse, 0x28, P0 ;  /* 0x00000028b200780c */ /* 0x040fe40000784270 */
[----:B------:R-:W-:Y:S02]  /*7880*/  ISETP.LT.OR P3, PT, R175, 0x22, P3 ;  /* 0x00000022af00780c */ /* 0x000fe40001f61670 */
[----:B0-----:R-:W-:Y:S02]  /*7890*/  FMNMX.FTZ R180, R177, R180, !PT ;  /* 0x000000b4b1b47209 */ /* 0x001fe40007810000 */
[----:B------:R-:W-:Y:S02]  /*78a0*/  FMNMX.FTZ R177, R15, R6, !PT ;  /* 0x000000060fb17209 */ /* 0x000fe40007810000 */
[----:B------:R-:W-:Y:S01]  /*78b0*/  FSEL R155, R155, -INF , !P1 ;  /* 0xff8000009b9b7808 */ /* 0x000fe20004800000 */
[----:B------:R-:W0:Y:S01]  /*78c0*/  SHFL.BFLY PT, R21, R180, 0x1, 0x1f ;  /* 0x0c201f00b4157f89 */ /* 0x000e2200000e0000 */
[----:B------:R-:W-:-:S02]  /*78d0*/  ISETP.GT.AND P1, PT, R178, 0x29, P0 ;  /* 0x00000029b200780c */ /* 0x000fc40000724270 */
[----:B------:R-:W-:Y:S02]  /*78e0*/  FSEL R156, R156, -INF , !P3 ;  /* 0xff8000009c9c7808 */ /* 0x000fe40005800000 */
[C---:B------:R-:W-:Y:S02]  /*78f0*/  ISETP.LT.OR P4, PT, R175.reuse, 0x29, P4 ;  /* 0x00000029af00780c */ /* 0x040fe40002781670 */
[C---:B------:R-:W-:Y:S02]  /*7900*/  ISETP.GT.AND P3, PT, R178.reuse, 0x30, P0 ;  /* 0x00000030b200780c */ /* 0x040fe40000764270 */
[----:B------:R-:W-:Y:S02]  /*7910*/  ISETP.LT.OR P1, PT, R175, 0x2a, P1 ;  /* 0x0000002aaf00780c */ /* 0x000fe40000f21670 */
[----:B------:R-:W-:Y:S02]  /*7920*/  FSEL R157, R157, -INF , !P4 ;  /* 0xff8000009d9d7808 */ /* 0x000fe40006000000 */
[----:B------:R-:W-:-:S02]  /*7930*/  ISETP.GT.AND P4, PT, R178, 0x31, P0 ;  /* 0x00000031b200780c */ /* 0x000fc40000784270 */
[----:B------:R-:W-:Y:S02]  /*7940*/  FSEL R158, R158, -INF , !P1 ;  /* 0xff8000009e9e7808 */ /* 0x000fe40004800000 */
[C---:B------:R-:W-:Y:S02]  /*7950*/  ISETP.LT.OR P3, PT, R175.reuse, 0x31, P3 ;  /* 0x00000031af00780c */ /* 0x040fe40001f61670 */
[----:B------:R-:W-:Y:S02]  /*7960*/  ISETP.GT.AND P1, PT, R178, 0x38, P0 ;  /* 0x00000038b200780c */ /* 0x000fe40000724270 */
[----:B------:R-:W-:Y:S02]  /*7970*/  ISETP.LT.OR P4, PT, R175, 0x32, P4 ;  /* 0x00000032af00780c */ /* 0x000fe40002781670 */
[----:B------:R-:W-:Y:S02]  /*7980*/  FSEL R159, R159, -INF , !P3 ;  /* 0xff8000009f9f7808 */ /* 0x000fe40005800000 */
[----:B0-----:R-:W-:-:S02]  /*7990*/  FMNMX.FTZ R21, R180, R21, !PT ;  /* 0x00000015b4157209 */ /* 0x001fc40007810000 */
[----:B------:R-:W-:Y:S02]  /*79a0*/  FMNMX.FTZ R180, R16, R177, !PT ;  /* 0x000000b110b47209 */ /* 0x000fe40007810000 */
[C---:B------:R-:W-:Y:S01]  /*79b0*/  FSETP.NEU.FTZ.AND P2, PT, R21.reuse, -INF , PT ;  /* 0xff8000001500780b */ /* 0x040fe20003f5d000 */
[----:B------:R-:W-:Y:S01]  /*79c0*/  FMUL.FTZ R179, R21, UR10 ;  /* 0x0000000a15b37c20 */ /* 0x000fe20008410000 */
[----:B------:R-:W-:Y:S02]  /*79d0*/  FMNMX.FTZ R177, R17, R180, !PT ;  /* 0x000000b411b17209 */ /* 0x000fe40007810000 */
[----:B------:R-:W-:Y:S02]  /*79e0*/  ISETP.GT.AND P0, PT, R178, 0x39, P0 ;  /* 0x00000039b200780c */ /* 0x000fe40000704270 */
[----:B------:R-:W-:Y:S02]  /*79f0*/  FMNMX.FTZ R180, R18, R177, !PT ;  /* 0x000000b112b47209 */ /* 0x000fe40007810000 */
[----:B------:R-:W-:-:S02]  /*7a00*/  FSEL R181, R179, RZ, P2 ;  /* 0x000000ffb3b57208 */ /* 0x000fc40001000000 */
[----:B------:R-:W-:Y:S02]  /*7a10*/  FMNMX.FTZ R177, R19, R180, !PT ;  /* 0x000000b413b17209 */ /* 0x000fe40007810000 */
[----:B------:R-:W-:Y:S01]  /*7a20*/  ISETP.LT.OR P1, PT, R175, 0x39, P1 ;  /* 0x00000039af00780c */ /* 0x000fe20000f21670 */
[--C-:B------:R-:W-:Y:S01]  /*7a30*/  FFMA.FTZ R178, R173, UR10, -R181.reuse ;  /* 0x0000000aadb27c23 */ /* 0x100fe200080108b5 */
[----:B------:R-:W-:Y:S01]  /*7a40*/  FMNMX.FTZ R180, R20, R177, !PT ;  /* 0x000000b114b47209 */ /* 0x000fe20007810000 */
[--C-:B------:R-:W-:Y:S01]  /*7a50*/  FFMA.FTZ R174, R174, UR10, -R181.reuse ;  /* 0x0000000aaeae7c23 */ /* 0x100fe200080108b5 */
[----:B------:R-:W-:Y:S01]  /*7a60*/  FSEL R173, R160, -INF , !P4 ;  /* 0xff800000a0ad7808 */ /* 0x000fe20006000000 */
[--C-:B------:R-:W-:Y:S01]  /*7a70*/  FFMA.FTZ R167, R167, UR10, -R181.reuse ;  /* 0x0000000aa7a77c23 */ /* 0x100fe200080108b5 */
[----:B------:R-:W-:Y:S01]  /*7a80*/  FMNMX.FTZ R177, R23, R180, !PT ;  /* 0x000000b417b17209 */ /* 0x000fe20007810000 */
[--C-:B------:R-:W-:Y:S01]  /*7a90*/  FFMA.FTZ R180, R176, UR10, -R181.reuse ;  /* 0x0000000ab0b47c23 */ /* 0x100fe200080108b5 */
[----:B------:R-:W-:Y:S01]  /*7aa0*/  ISETP.LT.OR P0, PT, R175, 0x3a, P0 ;  /* 0x0000003aaf00780c */ /* 0x000fe20000701670 */
[----:B------:R0:W-:Y:S01]  /*7ab0*/  MUFU.EX2 R160, R178 ;  /* 0x000000b200a07308 */ /* 0x0001e20000000800 */
[----:B------:R-:W-:Y:S01]  /*7ac0*/  FMNMX.FTZ R176, R152, R177, !PT ;  /* 0x000000b198b07209 */ /* 0x000fe20007810000 */
[--C-:B------:R-:W-:Y:S01]  /*7ad0*/  FFMA.FTZ R175, R172, UR10, -R181.reuse ;  /* 0x0000000aacaf7c23 */ /* 0x100fe200080108b5 */
[----:B------:R-:W-:Y:S01]  /*7ae0*/  FSEL R161, R161, -INF , !P1 ;  /* 0xff800000a1a17808 */ /* 0x000fe20004800000 */
[--C-:B------:R-:W-:Y:S01]  /*7af0*/  FFMA.FTZ R172, R171, UR10, -R181.reuse ;  /* 0x0000000aabac7c23 */ /* 0x100fe200080108b5 */
[----:B------:R-:W-:Y:S01]  /*7b00*/  FMNMX.FTZ R179, R155, R176, !PT ;  /* 0x000000b09bb37209 */ /* 0x000fe20007810000 */
[--C-:B------:R-:W-:Y:S01]  /*7b10*/  FFMA.FTZ R171, R170, UR10, -R181.reuse ;  /* 0x0000000aaaab7c23 */ /* 0x100fe200080108b5 */
[----:B------:R-:W-:Y:S01]  /*7b20*/  FSEL R162, R162, -INF , !P0 ;  /* 0xff800000a2a27808 */ /* 0x000fe20004000000 */
[----:B------:R-:W-:Y:S01]  /*7b30*/  MUFU.EX2 R177, R180 ;  /* 0x000000b400b17308 */ /* 0x000fe20000000800 */
[----:B------:R-:W-:Y:S01]  /*7b40*/  FMNMX.FTZ R176, R156, R179, !PT ;  /* 0x000000b39cb07209 */ /* 0x000fe20007810000 */
[--C-:B------:R-:W-:Y:S01]  /*7b50*/  FFMA.FTZ R166, R166, UR10, -R181.reuse ;  /* 0x0000000aa6a67c23 */ /* 0x100fe200080108b5 */
[----:B------:R-:W-:Y:S01]  /*7b60*/  FSEL R170, R21, RZ, P2 ;  /* 0x000000ff15aa7208 */ /* 0x000fe20001000000 */
[--C-:B------:R-:W-:Y:S01]  /*7b70*/  FFMA.FTZ R169, R169, UR10, -R181.reuse ;  /* 0x0000000aa9a97c23 */ /* 0x100fe200080108b5 */
[----:B------:R-:W-:Y:S01]  /*7b80*/  FMNMX.FTZ R179, R157, R176, !PT ;  /* 0x000000b09db37209 */ /* 0x000fe20007810000 */
[--C-:B------:R-:W-:Y:S01]  /*7b90*/  FFMA.FTZ R165, R165, UR10, -R181.reuse ;  /* 0x0000000aa5a57c23 */ /* 0x100fe200080108b5 */
[----:B------:R-:W-:Y:S01]  /*7ba0*/  FFMA.FTZ R153, R153, UR10, -R181 ;  /* 0x0000000a99997c23 */ /* 0x000fe200080108b5 */
[----:B------:R-:W-:Y:S01]  /*7bb0*/  FADD.FTZ R170, -R170, R5 ;  /* 0x00000005aaaa7221 */ /* 0x000fe20000010100 */
[----:B------:R-:W-:Y:S01]  /*7bc0*/  FMNMX.FTZ R176, R158, R179, !PT ;  /* 0x000000b39eb07209 */ /* 0x000fe20007810000 */
[----:B------:R-:W-:Y:S01]  /*7bd0*/  MUFU.EX2 R174, R174 ;  /* 0x000000ae00ae7308 */ /* 0x000fe20000000800 */
[--C-:B------:R-:W-:Y:S01]  /*7be0*/  FFMA.FTZ R164, R164, UR10, -R181.reuse ;  /* 0x0000000aa4a47c23 */ /* 0x100fe200080108b5 */
[----:B------:R-:W-:Y:S01]  /*7bf0*/  FMUL.FTZ R170, R170, UR10 ;  /* 0x0000000aaaaa7c20 */ /* 0x000fe20008410000 */
[----:B------:R-:W-:Y:S01]  /*7c00*/  FMNMX.FTZ R176, R159, R176, !PT ;  /* 0x000000b09fb07209 */ /* 0x000fe20007810000 */
[----:B------:R-:W-:Y:S01]  /*7c10*/  FFMA.FTZ R154, R154, UR10, -R181 ;  /* 0x0000000a9a9a7c23 */ /* 0x000fe200080108b5 */
[----:B------:R-:W-:-:S02]  /*7c20*/  ISETP.NE.AND P0, PT, R3, RZ, PT ;  /* 0x000000ff0300720c */ /* 0x000fc40003f05270 */
[----:B------:R-:W-:Y:S01]  /*7c30*/  FMNMX.FTZ R176, R173, R176, !PT ;  /* 0x000000b0adb07209 */ /* 0x000fe20007810000 */
[----:B------:R-:W2:Y:S03]  /*7c40*/  MUFU.EX2 R170, R170 ;  /* 0x000000aa00aa7308 */ /* 0x000ea60000000800 */
[----:B------:R-:W-:Y:S01]  /*7c50*/  FMNMX.FTZ R179, R161, R176, !PT ;  /* 0x000000b0a1b37209 */ /* 0x000fe20007810000 */
[----:B------:R-:W-:-:S03]  /*7c60*/  FFMA.FTZ R176, R168, UR10, -R181 ;  /* 0x0000000aa8b07c23 */ /* 0x000fc600080108b5 */
[----:B------:R-:W-:Y:S01]  /*7c70*/  FMNMX.FTZ R179, R162, R179, !PT ;  /* 0x000000b3a2b37209 */ /* 0x000fe20007810000 */
[----:B------:R-:W3:Y:S04]  /*7c80*/  MUFU.EX2 R175, R175 ;  /* 0x000000af00af7308 */ /* 0x000ee80000000800 */
[----:B0-----:R-:W0:Y:S04]  /*7c90*/  SHFL.BFLY PT, R178, R179, 0x2, 0x1f ;  /* 0x0c401f00b3b27f89 */ /* 0x001e2800000e0000 */
[----:B------:R-:W4:Y:S01]  /*7ca0*/  MUFU.EX2 R167, R167 ;  /* 0x000000a700a77308 */ /* 0x000f220000000800 */
[----:B--2---:R-:W-:Y:S01]  /*7cb0*/  FFMA.FTZ R183, R170, R8, R177 ;  /* 0x00000008aab77223 */ /* 0x004fe200000100b1 */
[-C--:B------:R-:W-:Y:S01]  /*7cc0*/  FMUL.FTZ R24, R24, R170.reuse ;  /* 0x000000aa18187220 */ /* 0x080fe20000410000 */
[-C--:B------:R-:W-:Y:S01]  /*7cd0*/  FMUL.FTZ R25, R25, R170.reuse ;  /* 0x000000aa19197220 */ /* 0x080fe20000410000 */
[-C--:B------:R-:W-:Y:S01]  /*7ce0*/  FMUL.FTZ R28, R28, R170.reuse ;  /* 0x000000aa1c1c7220 */ /* 0x080fe20000410000 */
[----:B------:R-:W-:Y:S01]  /*7cf0*/  FADD.FTZ R183, R174, R183 ;  /* 0x000000b7aeb77221 */ /* 0x000fe20000010000 */
[-C--:B------:R-:W-:Y:S01]  /*7d00*/  FMUL.FTZ R29, R29, R170.reuse ;  /* 0x000000aa1d1d7220 */ /* 0x080fe20000410000 */
[-C--:B------:R-:W-:Y:S01]  /*7d10*/  FMUL.FTZ R32, R32, R170.reuse ;  /* 0x000000aa20207220 */ /* 0x080fe20000410000 */
[----:B------:R-:W2:Y:S01]  /*7d20*/  MUFU.EX2 R172, R172 ;  /* 0x000000ac00ac7308 */ /* 0x000ea20000000800 */
[----:B------:R-:W-:Y:S01]  /*7d30*/  FADD.FTZ R8, R160, R183 ;  /* 0x000000b7a0087221 */ /* 0x000fe20000010000 */
[-C--:B------:R-:W-:Y:S01]  /*7d40*/  FMUL.FTZ R33, R33, R170.reuse ;  /* 0x000000aa21217220 */ /* 0x080fe20000410000 */
[-C--:B------:R-:W-:Y:S01]  /*7d50*/  FMUL.FTZ R36, R36, R170.reuse ;  /* 0x000000aa24247220 */ /* 0x080fe20000410000 */
[-C--:B------:R-:W-:Y:S01]  /*7d60*/  FMUL.FTZ R37, R37, R170.reuse ;  /* 0x000000aa25257220 */ /* 0x080fe20000410000 */
[----:B---3--:R-:W-:Y:S01]  /*7d70*/  FADD.FTZ R8, R175, R8 ;  /* 0x00000008af087221 */ /* 0x008fe20000010000 */
[-C--:B------:R-:W-:Y:S01]  /*7d80*/  FMUL.FTZ R40, R40, R170.reuse ;  /* 0x000000aa28287220 */ /* 0x080fe20000410000 */
[-C--:B------:R-:W-:Y:S01]  /*7d90*/  FMUL.FTZ R41, R41, R170.reuse ;  /* 0x000000aa29297220 */ /* 0x080fe20000410000 */
[----:B------:R-:W3:Y:S01]  /*7da0*/  MUFU.EX2 R166, R166 ;  /* 0x000000a600a67308 */ /* 0x000ee20000000800 */
[-C--:B------:R-:W-:Y:S01]  /*7db0*/  FMUL.FTZ R44, R44, R170.reuse ;  /* 0x000000aa2c2c7220 */ /* 0x080fe20000410000 */
[-C--:B------:R-:W-:Y:S01]  /*7dc0*/  FMUL.FTZ R45, R45, R170.reuse ;  /* 0x000000aa2d2d7220 */ /* 0x080fe20000410000 */
[----:B------:R-:W-:Y:S01]  /*7dd0*/  FMUL.FTZ R48, R48, R170 ;  /* 0x000000aa30307220 */ /* 0x000fe20000410000 */
[----:B0-----:R-:W-:Y:S01]  /*7de0*/  FMNMX.FTZ R168, R179, R178, !PT ;  /* 0x000000b2b3a87209 */ /* 0x001fe20007810000 */
[--C-:B------:R-:W-:Y:S01]  /*7df0*/  FFMA.FTZ R178, R163, UR10, -R181.reuse ;  /* 0x0000000aa3b27c23 */ /* 0x100fe200080108b5 */
[----:B------:R-:W-:Y:S01]  /*7e00*/  FFMA.FTZ R181, R22, UR10, -R181 ;  /* 0x0000000a16b57c23 */ /* 0x000fe200080108b5 */
[-C--:B------:R-:W-:Y:S01]  /*7e10*/  FMUL.FTZ R49, R49, R170.reuse ;  /* 0x000000aa31317220 */ /* 0x080fe20000410000 */
[----:B------:R-:W0:Y:S01]  /*7e20*/  MUFU.EX2 R171, R171 ;  /* 0x000000ab00ab7308 */ /* 0x000e220000000800 */
[----:B------:R-:W5:Y:S01]  /*7e30*/  SHFL.BFLY PT, R179, R168, 0x1, 0x1f ;  /* 0x0c201f00a8b37f89 */ /* 0x000f6200000e0000 */
[-C--:B------:R-:W-:Y:S01]  /*7e40*/  FMUL.FTZ R52, R52, R170.reuse ;  /* 0x000000aa34347220 */ /* 0x080fe20000410000 */
        /* <DEDUP_REMOVED lines=21> */
[----:B------:R4:W-:Y:S01]  /*7fa0*/  MUFU.EX2 R163, R153 ;  /* 0x0000009900a37308 */ /* 0x0009e20000000800 */
[----:B-----5:R-:W-:Y:S01]  /*7fb0*/  FMNMX.FTZ R168, R168, R179, !PT ;  /* 0x000000b3a8a87209 */ /* 0x020fe20007810000 */
[-C--:B------:R-:W-:Y:S01]  /*7fc0*/  FMUL.FTZ R92, R92, R170.reuse ;  /* 0x000000aa5c5c7220 */ /* 0x080fe20000410000 */
[-C--:B------:R-:W-:Y:S01]  /*7fd0*/  FMUL.FTZ R93, R93, R170.reuse ;  /* 0x000000aa5d5d7220 */ /* 0x080fe20000410000 */
[-C--:B------:R-:W-:Y:S01]  /*7fe0*/  FMUL.FTZ R96, R96, R170.reuse ;  /* 0x000000aa60607220 */ /* 0x080fe20000410000 */
[C---:B------:R-:W-:Y:S01]  /*7ff0*/  FSETP.NEU.FTZ.AND P1, PT, R168.reuse, -INF , PT ;  /* 0xff800000a800780b */ /* 0x040fe20003f3d000 */
[----:B------:R-:W-:Y:S01]  /*8000*/  FMUL.FTZ R5, R168, UR10 ;  /* 0x0000000aa8057c20 */ /* 0x000fe20008410000 */
[----:B------:R-:W-:Y:S01]  /*8010*/  FMUL.FTZ R97, R97, R170 ;  /* 0x000000aa61617220 */ /* 0x000fe20000410000 */
[----:B------:R-:W5:Y:S01]  /*8020*/  MUFU.EX2 R165, R165 ;  /* 0x000000a500a57308 */ /* 0x000f620000000800 */
[----:B----4-:R-:W-:-:S02]  /*8030*/  IMAD.U32 R153, RZ, RZ, UR24 ;  /* 0x00000018ff997e24 */ /* 0x010fc4000f8e00ff */
[-C--:B------:R-:W-:Y:S01]  /*8040*/  FMUL.FTZ R100, R100, R170.reuse ;  /* 0x000000aa64647220 */ /* 0x080fe20000410000 */
[----:B------:R-:W-:Y:S01]  /*8050*/  FSEL R182, R5, RZ, P1 ;  /* 0x000000ff05b67208 */ /* 0x000fe20000800000 */
[-C--:B------:R-:W-:Y:S01]  /*8060*/  FMUL.FTZ R101, R101, R170.reuse ;  /* 0x000000aa65657220 */ /* 0x080fe20000410000 */
[----:B------:R-:W-:Y:S01]  /*8070*/  FSEL R5, R168, RZ, P1 ;  /* 0x000000ffa8057208 */ /* 0x000fe20000800000 */
[-C--:B------:R-:W-:Y:S01]  /*8080*/  FMUL.FTZ R104, R104, R170.reuse ;  /* 0x000000aa68687220 */ /* 0x080fe20000410000 */
[----:B------:R-:W-:Y:S01]  /*8090*/  FMUL.FTZ R105, R105, R170 ;  /* 0x000000aa69697220 */ /* 0x000fe20000410000 */
[----:B------:R-:W-:Y:S01]  /*80a0*/  FFMA.FTZ R22, R15, UR10, -R182 ;  /* 0x0000000a0f167c23 */ /* 0x000fe200080108b6 */
[----:B------:R-:W-:Y:S01]  /*80b0*/  FADD.FTZ R15, R167, R8 ;  /* 0x00000008a70f7221 */ /* 0x000fe20000010000 */
[----:B------:R-:W-:Y:S01]  /*80c0*/  FADD.FTZ R5, -R5, R6 ;  /* 0x0000000605057221 */ /* 0x000fe20000010100 */
[----:B------:R-:W4:Y:S01]  /*80d0*/  MUFU.EX2 R178, R178 ;  /* 0x000000b200b27308 */ /* 0x000f220000000800 */
[----:B------:R-:W-:Y:S01]  /*80e0*/  @!P0 LEA R8, R153, R2, 0x6 ;  /* 0x0000000299088211 */ /* 0x000fe200078e30ff */
[----:B--2---:R-:W-:Y:S01]  /*80f0*/  FADD.FTZ R15, R172, R15 ;  /* 0x0000000fac0f7221 */ /* 0x004fe20000010000 */
[----:B------:R-:W-:Y:S01]  /*8100*/  FMUL.FTZ R5, R5, UR10 ;  /* 0x0000000a05057c20 */ /* 0x000fe20008410000 */
[--C-:B------:R-:W-:Y:S01]  /*8110*/  FFMA.FTZ R153, R16, UR10, -R182.reuse ;  /* 0x0000000a10997c23 */ /* 0x100fe200080108b6 */
[--C-:B------:R-:W-:Y:S01]  /*8120*/  FFMA.FTZ R17, R17, UR10, -R182.reuse ;  /* 0x0000000a11117c23 */ /* 0x100fe200080108b6 */
[----:B---3--:R-:W-:Y:S01]  /*8130*/  FADD.FTZ R6, R166, R15 ;  /* 0x0000000fa6067221 */ /* 0x008fe20000010000 */
[--C-:B------:R-:W-:Y:S01]  /*8140*/  FFMA.FTZ R18, R18, UR10, -R182.reuse ;  /* 0x0000000a12127c23 */ /* 0x100fe200080108b6 */
[----:B------:R-:W-:Y:S01]  /*8150*/  MUFU.EX2 R22, R22 ;  /* 0x0000001600167308 */ /* 0x000fe20000000800 */
[----:B------:R-:W-:Y:S01]  /*8160*/  FFMA.FTZ R19, R19, UR10, -R182 ;  /* 0x0000000a13137c23 */ /* 0x000fe200080108b6 */
[----:B0-----:R-:W-:Y:S01]  /*8170*/  FADD.FTZ R15, R171, R6 ;  /* 0x00000006ab0f7221 */ /* 0x001fe20000010000 */
[--C-:B------:R-:W-:Y:S01]  /*8180*/  FFMA.FTZ R20, R20, UR10, -R182.reuse ;  /* 0x0000000a14147c23 */ /* 0x100fe200080108b6 */
[--C-:B------:R-:W-:Y:S01]  /*8190*/  FFMA.FTZ R183, R161, UR10, -R182.reuse ;  /* 0x0000000aa1b77c23 */ /* 0x100fe200080108b6 */
[--C-:B------:R-:W-:Y:S01]  /*81a0*/  FFMA.FTZ R23, R23, UR10, -R182.reuse ;  /* 0x0000000a17177c23 */ /* 0x100fe200080108b6 */
[----:B-1----:R-:W-:Y:S01]  /*81b0*/  FADD.FTZ R16, R176, R15 ;  /* 0x0000000fb0107221 */ /* 0x002fe20000010000 */
[----:B------:R-:W-:Y:S01]  /*81c0*/  FFMA.FTZ R15, R156, UR10, -R182 ;  /* 0x0000000a9c0f7c23 */ /* 0x000fe200080108b6 */
[----:B------:R-:W0:Y:S01]  /*81d0*/  MUFU.EX2 R5, R5 ;  /* 0x0000000500057308 */ /* 0x000e220000000800 */
[----:B------:R-:W-:Y:S01]  /*81e0*/  F2FP.BF16.F32.PACK_AB R156, R172, R167 ;  /* 0x000000a7ac9c723e */ /* 0x000fe200000010ff */
[----:B------:R-:W-:Y:S01]  /*81f0*/  FADD.FTZ R16, R169, R16 ;  /* 0x00000010a9107221 */ /* 0x000fe20000010000 */
[--C-:B------:R-:W-:Y:S01]  /*8200*/  FFMA.FTZ R6, R152, UR10, -R182.reuse ;  /* 0x0000000a98067c23 */ /* 0x100fe200080108b6 */
[----:B------:R-:W-:Y:S01]  /*8210*/  @!P0 LEA R8, R8, UR37, 0x2 ;  /* 0x0000002508088c11 */ /* 0x000fe2000f8e10ff */
[----:B------:R-:W-:Y:S01]  /*8220*/  FFMA.FTZ R155, R155, UR10, -R182 ;  /* 0x0000000a9b9b7c23 */ /* 0x000fe200080108b6 */
[----:B-----5:R-:W-:Y:S01]  /*8230*/  FADD.FTZ R185, R165, R16 ;  /* 0x00000010a5b97221 */ /* 0x020fe20000010000 */
[----:B------:R-:W-:Y:S01]  /*8240*/  F2FP.BF16.F32.PACK_AB R152, R174, R177 ;  /* 0x000000b1ae98723e */ /* 0x000fe200000010ff */
[----:B------:R-:W1:Y:S01]  /*8250*/  MUFU.EX2 R153, R153 ;  /* 0x0000009900997308 */ /* 0x000e620000000800 */
[----:B------:R-:W-:Y:S01]  /*8260*/  @!P0 STS [R8+0x28800], R170 ;  /* 0x028800aa08008388 */ /* 0x000fe20000000800 */
[----:B----4-:R-:W-:Y:S01]  /*8270*/  FADD.FTZ R16, R178, R185 ;  /* 0x000000b9b2107221 */ /* 0x010fe20000010000 */
[--C-:B------:R-:W-:Y:S01]  /*8280*/  FFMA.FTZ R157, R157, UR10, -R182.reuse ;  /* 0x0000000a9d9d7c23 */ /* 0x100fe200080108b6 */
[--C-:B------:R-:W-:Y:S01]  /*8290*/  FFMA.FTZ R159, R159, UR10, -R182.reuse ;  /* 0x0000000a9f9f7c23 */ /* 0x100fe200080108b6 */
[----:B------:R-:W-:Y:S01]  /*82a0*/  FFMA.FTZ R173, R173, UR10, -R182 ;  /* 0x0000000aadad7c23 */ /* 0x000fe200080108b6 */
[----:B------:R-:W-:Y:S01]  /*82b0*/  FADD.FTZ R161, R163, R16 ;  /* 0x00000010a3a17221 */ /* 0x000fe20000010000 */
[-C--:B------:R-:W-:Y:S01]  /*82c0*/  FMUL.FTZ R108, R108, R170.reuse ;  /* 0x000000aa6c6c7220 */ /* 0x080fe20000410000 */
[----:B------:R-:W2:Y:S01]  /*82d0*/  MUFU.EX2 R164, R164 ;  /* 0x000000a400a47308 */ /* 0x000ea20000000800 */
[----:B0-----:R-:W-:Y:S01]  /*82e0*/  FFMA.FTZ R172, R5, R7, R22 ;  /* 0x0000000705ac7223 */ /* 0x001fe20000010016 */
[----:B------:R0:W-:Y:S01]  /*82f0*/  @!P0 STS [R8+0x28820], R5 ;  /* 0x0288200508008388 */ /* 0x0001e20000000800 */
[-C--:B------:R-:W-:Y:S01]  /*8300*/  FMUL.FTZ R109, R109, R170.reuse ;  /* 0x000000aa6d6d7220 */ /* 0x080fe20000410000 */
[-C--:B------:R-:W-:Y:S01]  /*8310*/  FMUL.FTZ R112, R112, R170.reuse ;  /* 0x000000aa70707220 */ /* 0x080fe20000410000 */
[-C--:B------:R-:W-:Y:S01]  /*8320*/  FMUL.FTZ R113, R113, R170.reuse ;  /* 0x000000aa71717220 */ /* 0x080fe20000410000 */
[-C--:B------:R-:W-:Y:S01]  /*8330*/  FMUL.FTZ R116, R116, R170.reuse ;  /* 0x000000aa74747220 */ /* 0x080fe20000410000 */
[----:B------:R-:W-:Y:S01]  /*8340*/  FMUL.FTZ R117, R117, R170 ;  /* 0x000000aa75757220 */ /* 0x000fe20000410000 */
[----:B------:R-:W3:Y:S01]  /*8350*/  MUFU.EX2 R17, R17 ;  /* 0x0000001100117308 */ /* 0x000ee20000000800 */
[C---:B-1----:R-:W-:Y:S01]  /*8360*/  FADD.FTZ R172, R153.reuse, R172 ;  /* 0x000000ac99ac7221 */ /* 0x042fe20000010000 */
[----:B------:R-:W-:Y:S01]  /*8370*/  F2FP.BF16.F32.PACK_AB R153, R153, R22 ;  /* 0x000000169999723e */ /* 0x000fe200000010ff */
[-C--:B------:R-:W-:Y:S01]  /*8380*/  FMUL.FTZ R120, R120, R170.reuse ;  /* 0x000000aa78787220 */ /* 0x080fe20000410000 */
[-C--:B------:R-:W-:Y:S01]  /*8390*/  FMUL.FTZ R121, R121, R170.reuse ;  /* 0x000000aa79797220 */ /* 0x080fe20000410000 */
[-C--:B------:R-:W-:Y:S01]  /*83a0*/  FMUL.FTZ R124, R124, R170.reuse ;  /* 0x000000aa7c7c7220 */ /* 0x080fe20000410000 */
[-C--:B------:R-:W-:Y:S01]  /*83b0*/  FMUL.FTZ R125, R125, R170.reuse ;  /* 0x000000aa7d7d7220 */ /* 0x080fe20000410000 */
[-C--:B------:R-:W-:Y:S01]  /*83c0*/  FMUL.FTZ R128, R128, R170.reuse ;  /* 0x000000aa80807220 */ /* 0x080fe20000410000 */
[----:B------:R1:W4:Y:S01]  /*83d0*/  MUFU.EX2 R179, R154 ;  /* 0x0000009a00b37308 */ /* 0x0003220000000800 */
[C---:B--2---:R-:W-:Y:S01]  /*83e0*/  FADD.FTZ R16, R164.reuse, R161 ;  /* 0x000000a1a4107221 */ /* 0x044fe20000010000 */
[----:B------:R-:W-:Y:S01]  /*83f0*/  F2FP.BF16.F32.PACK_AB R164, R164, R163 ;  /* 0x000000a3a4a4723e */ /* 0x000fe200000010ff */
[-C--:B------:R-:W-:Y:S01]  /*8400*/  FMUL.FTZ R129, R129, R170.reuse ;  /* 0x000000aa81817220 */ /* 0x080fe20000410000 */
[-C--:B------:R-:W-:Y:S01]  /*8410*/  FMUL.FTZ R132, R132, R170.reuse ;  /* 0x000000aa84847220 */ /* 0x080fe20000410000 */
[-C--:B------:R-:W-:Y:S01]  /*8420*/  FMUL.FTZ R133, R133, R170.reuse ;  /* 0x000000aa85857220 */ /* 0x080fe20000410000 */
[-C--:B------:R-:W-:Y:S01]  /*8430*/  FMUL.FTZ R136, R136, R170.reuse ;  /* 0x000000aa88887220 */ /* 0x080fe20000410000 */
[----:B------:R-:W-:Y:S01]  /*8440*/  FMUL.FTZ R137, R137, R170 ;  /* 0x000000aa89897220 */ /* 0x000fe20000410000 */
[----:B------:R-:W2:Y:S01]  /*8450*/  MUFU.EX2 R18, R18 ;  /* 0x0000001200127308 */ /* 0x000ea20000000800 */
[----:B---3--:R-:W-:Y:S01]  /*8460*/  FADD.FTZ R7, R17, R172 ;  /* 0x000000ac11077221 */ /* 0x008fe20000010000 */
[----:B-1----:R-:W-:Y:S01]  /*8470*/  F2FP.BF16.F32.PACK_AB R154, R175, R160 ;  /* 0x000000a0af9a723e */ /* 0x002fe200000010ff */
[----:B------:R-:W-:Y:S01]  /*8480*/  FMUL.FTZ R140, R140, R170 ;  /* 0x000000aa8c8c7220 */ /* 0x000fe20000410000 */
[----:B------:R-:W-:Y:S01]  /*8490*/  F2FP.BF16.F32.PACK_AB R160, R169, R176 ;  /* 0x000000b0a9a0723e */ /* 0x000fe200000010ff */
[-C--:B------:R-:W-:Y:S01]  /*84a0*/  FMUL.FTZ R141, R141, R170.reuse ;  /* 0x000000aa8d8d7220 */ /* 0x080fe20000410000 */
[-C--:B------:R-:W-:Y:S01]  /*84b0*/  FMUL.FTZ R144, R144, R170.reuse ;  /* 0x000000aa90907220 */ /* 0x080fe20000410000 */
[-C--:B------:R-:W-:Y:S01]  /*84c0*/  FMUL.FTZ R145, R145, R170.reuse ;  /* 0x000000aa91917220 */ /* 0x080fe20000410000 */
[----:B------:R1:W0:Y:S01]  /*84d0*/  MUFU.EX2 R180, R181 ;  /* 0x000000b500b47308 */ /* 0x0002220000000800 */
[----:B----4-:R-:W-:Y:S01]  /*84e0*/  FADD.FTZ R161, R179, R16 ;  /* 0x00000010b3a17221 */ /* 0x010fe20000010000 */
[-C--:B------:R-:W-:Y:S01]  /*84f0*/  FMUL.FTZ R148, R148, R170.reuse ;  /* 0x000000aa94947220 */ /* 0x080fe20000410000 */
[----:B------:R-:W-:Y:S01]  /*8500*/  FMUL.FTZ R149, R149, R170 ;  /* 0x000000aa95957220 */ /* 0x000fe20000410000 */
[-C--:B------:R-:W-:Y:S01]  /*8510*/  FMUL.FTZ R26, R26, R5.reuse ;  /* 0x000000051a1a7220 */ /* 0x080fe20000410000 */
[-C--:B------:R-:W-:Y:S01]  /*8520*/  FMUL.FTZ R27, R27, R5.reuse ;  /* 0x000000051b1b7220 */ /* 0x080fe20000410000 */
[-C--:B------:R-:W-:Y:S01]  /*8530*/  FMUL.FTZ R30, R30, R5.reuse ;  /* 0x000000051e1e7220 */ /* 0x080fe20000410000 */
[----:B------:R-:W-:Y:S01]  /*8540*/  FMUL.FTZ R31, R31, R5 ;  /* 0x000000051f1f7220 */ /* 0x000fe20000410000 */
[----:B------:R-:W3:Y:S01]  /*8550*/  MUFU.EX2 R19, R19 ;  /* 0x0000001300137308 */ /* 0x000ee20000000800 */
[----:B--2---:R-:W-:Y:S01]  /*8560*/  FADD.FTZ R174, R18, R7 ;  /* 0x0000000712ae7221 */ /* 0x004fe20000010000 */
[--C-:B-1----:R-:W-:Y:S01]  /*8570*/  FFMA.FTZ R181, R158, UR10, -R182.reuse ;  /* 0x0000000a9eb57c23 */ /* 0x102fe200080108b6 */
[----:B------:R-:W-:Y:S01]  /*8580*/  FFMA.FTZ R182, R162, UR10, -R182 ;  /* 0x0000000aa2b67c23 */ /* 0x000fe200080108b6 */
[----:B------:R-:W-:Y:S01]  /*8590*/  F2FP.BF16.F32.PACK_AB R162, R178, R165 ;  /* 0x000000a5b2a2723e */ /* 0x000fe200000010ff */
[-C--:B------:R-:W-:Y:S01]  /*85a0*/  FMUL.FTZ R34, R34, R5.reuse ;  /* 0x0000000522227220 */ /* 0x080fe20000410000 */
[----:B------:R-:W-:Y:S01]  /*85b0*/  F2FP.BF16.F32.PACK_AB R158, R171, R166 ;  /* 0x000000a6ab9e723e */ /* 0x000fe200000010ff */
[----:B------:R-:W-:Y:S01]  /*85c0*/  FMUL.FTZ R35, R35, R5 ;  /* 0x0000000523237220 */ /* 0x000fe20000410000 */
[----:B------:R-:W1:Y:S01]  /*85d0*/  MUFU.EX2 R20, R20 ;  /* 0x0000001400147308 */ /* 0x000e620000000800 */
[C---:B0-----:R-:W-:Y:S01]  /*85e0*/  FADD.FTZ R8, R180.reuse, R161 ;  /* 0x000000a1b4087221 */ /* 0x041fe20000010000 */
[----:B------:R-:W-:Y:S01]  /*85f0*/  F2FP.BF16.F32.PACK_AB R166, R180, R179 ;  /* 0x000000b3b4a6723e */ /* 0x000fe200000010ff */
[-C--:B------:R-:W-:Y:S01]  /*8600*/  FMUL.FTZ R38, R38, R5.reuse ;  /* 0x0000000526267220 */ /* 0x080fe20000410000 */
[-C--:B------:R-:W-:Y:S01]  /*8610*/  FMUL.FTZ R39, R39, R5.reuse ;  /* 0x0000000527277220 */ /* 0x080fe20000410000 */
[-C--:B------:R-:W-:Y:S01]  /*8620*/  FMUL.FTZ R42, R42, R5.reuse ;  /* 0x000000052a2a7220 */ /* 0x080fe20000410000 */
[-C--:B------:R-:W-:Y:S01]  /*8630*/  FMUL.FTZ R43, R43, R5.reuse ;  /* 0x000000052b2b7220 */ /* 0x080fe20000410000 */
[-C--:B------:R-:W-:Y:S01]  /*8640*/  FMUL.FTZ R46, R46, R5.reuse ;  /* 0x000000052e2e7220 */ /* 0x080fe20000410000 */
[----:B------:R-:W0:Y:S01]  /*8650*/  MUFU.EX2 R23, R23 ;  /* 0x0000001700177308 */ /* 0x000e220000000800 */
[----:B---3--:R-:W-:Y:S01]  /*8660*/  FADD.FTZ R7, R19, R174 ;  /* 0x000000ae13077221 */ /* 0x008fe20000010000 */
        /* <DEDUP_REMOVED lines=14> */
[----:B------:R1:W3:Y:S01]  /*8750*/  MUFU.EX2 R161, R155 ;  /* 0x0000009b00a17308 */ /* 0x0002e20000000800 */
[----:B0-----:R-:W-:Y:S01]  /*8760*/  FADD.FTZ R7, R23, R174 ;  /* 0x000000ae17077221 */ /* 0x001fe20000010000 */
[-C--:B------:R-:W-:Y:S01]  /*8770*/  FMUL.FTZ R71, R71, R5.reuse ;  /* 0x0000000547477220 */ /* 0x080fe20000410000 */
[-C--:B------:R-:W-:Y:S01]  /*8780*/  FMUL.FTZ R74, R74, R5.reuse ;  /* 0x000000054a4a7220 */ /* 0x080fe20000410000 */
[-C--:B------:R-:W-:Y:S01]  /*8790*/  FMUL.FTZ R75, R75, R5.reuse ;  /* 0x000000054b4b7220 */ /* 0x080fe20000410000 */
[-C--:B------:R-:W-:Y:S01]  /*87a0*/  FMUL.FTZ R78, R78, R5.reuse ;  /* 0x000000054e4e7220 */ /* 0x080fe20000410000 */
[-C--:B------:R-:W-:Y:S01]  /*87b0*/  FMUL.FTZ R79, R79, R5.reuse ;  /* 0x000000054f4f7220 */ /* 0x080fe20000410000 */
[----:B------:R-:W-:Y:S01]  /*87c0*/  FMUL.FTZ R82, R82, R5 ;  /* 0x0000000552527220 */ /* 0x000fe20000410000 */
[----:B------:R-:W0:Y:S01]  /*87d0*/  MUFU.EX2 R16, R15 ;  /* 0x0000000f00107308 */ /* 0x000e220000000800 */
[----:B--2---:R-:W-:Y:S01]  /*87e0*/  FADD.FTZ R176, R6, R7 ;  /* 0x0000000706b07221 */ /* 0x004fe20000010000 */
[----:B-1----:R-:W-:Y:S01]  /*87f0*/  F2FP.BF16.F32.PACK_AB R155, R18, R17 ;  /* 0x00000011129b723e */ /* 0x002fe200000010ff */
[----:B------:R-:W-:Y:S01]  /*8800*/  BAR.SYNC.DEFER_BLOCKING 0xf, 0x100 ;  /* 0x03c4000000007b1d */ /* 0x000fe20000010000 */
[-C--:B------:R-:W-:Y:S01]  /*8810*/  FMUL.FTZ R83, R83, R5.reuse ;  /* 0x0000000553537220 */ /* 0x080fe20000410000 */
[-C--:B------:R-:W-:Y:S01]  /*8820*/  FMUL.FTZ R86, R86, R5.reuse ;  /* 0x0000000556567220 */ /* 0x080fe20000410000 */
[-C--:B------:R-:W-:Y:S01]  /*8830*/  FMUL.FTZ R87, R87, R5.reuse ;  /* 0x0000000557577220 */ /* 0x080fe20000410000 */
[-C--:B------:R-:W-:Y:S01]  /*8840*/  FMUL.FTZ R90, R90, R5.reuse ;  /* 0x000000055a5a7220 */ /* 0x080fe20000410000 */
[-C--:B------:R-:W-:Y:S01]  /*8850*/  FMUL.FTZ R91, R91, R5.reuse ;  /* 0x000000055b5b7220 */ /* 0x080fe20000410000 */
[----:B------:R1:W2:Y:S01]  /*8860*/  MUFU.EX2 R163, R157 ;  /* 0x0000009d00a37308 */ /* 0x0002a20000000800 */
        /* <DEDUP_REMOVED lines=8> */
[----:B0-----:R-:W-:Y:S01]  /*88f0*/  FADD.FTZ R176, R16, R7 ;  /* 0x0000000710b07221 */ /* 0x001fe20000010000 */
[----:B-1----:R-:W-:Y:S01]  /*8900*/  F2FP.BF16.F32.PACK_AB R157, R20, R19 ;  /* 0x00000013149d723e */ /* 0x002fe200000010ff */
[----:B------:R-:W-:Y:S01]  /*8910*/  FMUL.FTZ R106, R106, R5 ;  /* 0x000000056a6a7220 */ /* 0x000fe20000410000 */
[----:B------:R-:W-:Y:S01]  /*8920*/  F2FP.BF16.F32.PACK_AB R161, R16, R161 ;  /* 0x000000a110a1723e */ /* 0x000fe200000010ff */
[-C--:B------:R-:W-:Y:S01]  /*8930*/  FMUL.FTZ R107, R107, R5.reuse ;  /* 0x000000056b6b7220 */ /* 0x080fe20000410000 */
[-C--:B------:R-:W-:Y:S01]  /*8940*/  FMUL.FTZ R110, R110, R5.reuse ;  /* 0x000000056e6e7220 */ /* 0x080fe20000410000 */
[-C--:B------:R-:W-:Y:S01]  /*8950*/  FMUL.FTZ R111, R111, R5.reuse ;  /* 0x000000056f6f7220 */ /* 0x080fe20000410000 */
[----:B------:R0:W1:Y:S01]  /*8960*/  MUFU.EX2 R165, R159 ;  /* 0x0000009f00a57308 */ /* 0x0000620000000800 */
[----:B--2---:R-:W-:Y:S01]  /*8970*/  FADD.FTZ R7, R163, R176 ;  /* 0x000000b0a3077221 */ /* 0x004fe20000010000 */
[----:B------:R2:W-:Y:S01]  /*8980*/  STSM.16.M88.4 [R12+0x26800], R152 ;  /* 0x026800980c007844 */ /* 0x0005e20000000200 */
[-C--:B------:R-:W-:Y:S01]  /*8990*/  FMUL.FTZ R114, R114, R5.reuse ;  /* 0x0000000572727220 */ /* 0x080fe20000410000 */
[-C--:B------:R-:W-:Y:S01]  /*89a0*/  FMUL.FTZ R115, R115, R5.reuse ;  /* 0x0000000573737220 */ /* 0x080fe20000410000 */
[-C--:B------:R-:W-:Y:S01]  /*89b0*/  FMUL.FTZ R118, R118, R5.reuse ;  /* 0x0000000576767220 */ /* 0x080fe20000410000 */
[-C--:B------:R-:W-:Y:S01]  /*89c0*/  FMUL.FTZ R119, R119, R5.reuse ;  /* 0x0000000577777220 */ /* 0x080fe20000410000 */
[----:B------:R-:W-:Y:S01]  /*89d0*/  FMUL.FTZ R122, R122, R5 ;  /* 0x000000057a7a7220 */ /* 0x000fe20000410000 */
[----:B------:R-:W4:Y:S01]  /*89e0*/  MUFU.EX2 R174, R173 ;  /* 0x000000ad00ae7308 */ /* 0x000f220000000800 */
[----:B---3--:R-:W-:Y:S01]  /*89f0*/  FADD.FTZ R176, R172, R7 ;  /* 0x00000007acb07221 */ /* 0x008fe20000010000 */
[----:B0-----:R-:W-:Y:S01]  /*8a00*/  F2FP.BF16.F32.PACK_AB R159, R6, R23 ;  /* 0x00000017069f723e */ /* 0x001fe200000010ff */
[----:B------:R-:W-:Y:S01]  /*8a10*/  FMUL.FTZ R123, R123, R5 ;  /* 0x000000057b7b7220 */ /* 0x000fe20000410000 */
[----:B------:R-:W-:Y:S01]  /*8a20*/  F2FP.BF16.F32.PACK_AB R163, R172, R163 ;  /* 0x000000a3aca3723e */ /* 0x000fe200000010ff */
[-C--:B------:R-:W-:Y:S01]  /*8a30*/  FMUL.FTZ R126, R126, R5.reuse ;  /* 0x000000057e7e7220 */ /* 0x080fe20000410000 */
[-C--:B------:R-:W-:Y:S01]  /*8a40*/  FMUL.FTZ R127, R127, R5.reuse ;  /* 0x000000057f7f7220 */ /* 0x080fe20000410000 */
[----:B------:R2:W-:Y:S01]  /*8a50*/  STSM.16.M88.4 [R11], R156 ;  /* 0x0000009c0b007844 */ /* 0x0005e20000000200 */
[----:B------:R-:W0:Y:S01]  /*8a60*/  MUFU.EX2 R167, R183 ;  /* 0x000000b700a77308 */ /* 0x000e220000000800 */
[----:B-1----:R-:W-:Y:S01]  /*8a70*/  FADD.FTZ R7, R165, R176 ;  /* 0x000000b0a5077221 */ /* 0x002fe20000010000 */
[-C--:B------:R-:W-:Y:S01]  /*8a80*/  FMUL.FTZ R130, R130, R5.reuse ;  /* 0x0000000582827220 */ /* 0x080fe20000410000 */
[----:B------:R2:W-:Y:S01]  /*8a90*/  STSM.16.M88.4 [R10], R160 ;  /* 0x000000a00a007844 */ /* 0x0005e20000000200 */
[-C--:B------:R-:W-:Y:S01]  /*8aa0*/  FMUL.FTZ R131, R131, R5.reuse ;  /* 0x0000000583837220 */ /* 0x080fe20000410000 */
[-C--:B------:R-:W-:Y:S01]  /*8ab0*/  FMUL.FTZ R134, R134, R5.reuse ;  /* 0x0000000586867220 */ /* 0x080fe20000410000 */
[-C--:B------:R-:W-:Y:S01]  /*8ac0*/  FMUL.FTZ R135, R135, R5.reuse ;  /* 0x0000000587877220 */ /* 0x080fe20000410000 */
[----:B------:R-:W-:Y:S01]  /*8ad0*/  FMUL.FTZ R138, R138, R5 ;  /* 0x000000058a8a7220 */ /* 0x000fe20000410000 */
[----:B------:R-:W1:Y:S01]  /*8ae0*/  MUFU.EX2 R182, R182 ;  /* 0x000000b600b67308 */ /* 0x000e620000000800 */
[C---:B----4-:R-:W-:Y:S01]  /*8af0*/  FADD.FTZ R22, R174.reuse, R7 ;  /* 0x00000007ae167221 */ /* 0x050fe20000010000 */
[----:B------:R-:W-:Y:S01]  /*8b00*/  F2FP.BF16.F32.PACK_AB R165, R174, R165 ;  /* 0x000000a5aea5723e */ /* 0x000fe200000010ff */
[-C--:B------:R-:W-:Y:S01]  /*8b10*/  FMUL.FTZ R139, R139, R5.reuse ;  /* 0x000000058b8b7220 */ /* 0x080fe20000410000 */
[-C--:B------:R-:W-:Y:S01]  /*8b20*/  FMUL.FTZ R142, R142, R5.reuse ;  /* 0x000000058e8e7220 */ /* 0x080fe20000410000 */
[-C--:B------:R-:W-:Y:S01]  /*8b30*/  FMUL.FTZ R143, R143, R5.reuse ;  /* 0x000000058f8f7220 */ /* 0x080fe20000410000 */
[-C--:B------:R-:W-:Y:S01]  /*8b40*/  FMUL.FTZ R146, R146, R5.reuse ;  /* 0x0000000592927220 */ /* 0x080fe20000410000 */
[-C--:B------:R-:W-:Y:S01]  /*8b50*/  FMUL.FTZ R147, R147, R5.reuse ;  /* 0x0000000593937220 */ /* 0x080fe20000410000 */
[-C--:B------:R-:W-:Y:S01]  /*8b60*/  FMUL.FTZ R150, R150, R5.reuse ;  /* 0x0000000596967220 */ /* 0x080fe20000410000 */
[----:B0-----:R-:W-:Y:S01]  /*8b70*/  FADD.FTZ R7, R167, R22 ;  /* 0x00000016a7077221 */ /* 0x001fe20000010000 */
[----:B------:R-:W-:Y:S01]  /*8b80*/  FMUL.FTZ R151, R151, R5 ;  /* 0x0000000597977220 */ /* 0x000fe20000410000 */
[----:B-1----:R-:W-:-:S02]  /*8b90*/  F2FP.BF16.F32.PACK_AB R167, R182, R167 ;  /* 0x000000a7b6a7723e */ /* 0x002fc400000010ff */
[----:B------:R-:W-:-:S03]  /*8ba0*/  FADD.FTZ R7, R182, R7 ;  /* 0x00000007b6077221 */ /* 0x000fc60000010000 */
[----:B------:R2:W-:Y:S01]  /*8bb0*/  STSM.16.M88.4 [R9], R164 ;  /* 0x000000a409007844 */ /* 0x0005e20000000200 */
[----:B------:R-:W-:Y:S05]  /*8bc0*/  @!P5 BRA `(.L_x_1806) ;  /* 0x000000000004d947 */ /* 0x000fea0003800000 */
[----:B------:R-:W-:Y:S01]  /*8bd0*/  BPT.TRAP 0x1 ;  /* 0x000000040000795c */ /* 0x000fe20000300000 */
.L_x_1806:
[----:B------:R0:W1:Y:S01]  /*8be0*/  SYNCS.PHASECHK.TRANS64.TRYWAIT P0, [UR32+0x28c50], R13 ;  /* 0x028c500dff0075a7 */ /* 0x0000620008000160 */
[----:B------:R-:W-:Y:S05]  /*8bf0*/  @!P5 BRA `(.L_x_1807) ;  /* 0x000000000004d947 */ /* 0x000fea0003800000 */
[----:B------:R-:W-:Y:S01]  /*8c00*/  BPT.TRAP 0x1 ;  /* 0x000000040000795c */ /* 0x000fe20000300000 */
.L_x_1807:
[----:B-1----:R-:W-:Y:S05]  /*8c10*/  @P0 BRA `(.L_x_1808) ;  /* 0x0000000000080947 */ /* 0x002fea0003800000 */
[----:B------:R-:W1:Y:S02]  /*8c20*/  SYNCS.PHASECHK.TRANS64.TRYWAIT P0, [UR32+0x28c50], R13 ;  /* 0x028c500dff0075a7 */ /* 0x000e640008000160 */
[----:B-1----:R-:W-:Y:S05]  /*8c30*/  @!P0 BRA `(.L_x_1809) ;  /* 0x000000c800408947 */ /* 0x002fea0003800000 */
.L_x_1808:
[----:B------:R-:W-:Y:S01]  /*8c40*/  ULEA UR19, UR4, UR36, 0xc ;  /* 0x0000002404137291 */ /* 0x000fe2000f8e603f */
[----:B------:R-:W-:Y:S01]  /*8c50*/  WARPGROUP.ARRIVE ;  /* 0x00000000000079c5 */ /* 0x000fe20000000000 */
[----:B------:R-:W-:Y:S01]  /*8c60*/  UMOV UR15, 0x40000040 ;  /* 0x40000040000f7882 */ /* 0x000fe20000000000 */
[----:B------:R-:W-:Y:S01]  /*8c70*/  UISETP.GT.AND UP2, UPT, UR42, UR25, UPT ;  /* 0x000000192a00728c */ /* 0x000fe2000bf44270 */
[----:B-1----:R-:W-:Y:S01]  /*8c80*/  @!P6 VIADD R14, R14, 0x28c60 ;  /* 0x00028c600e0ee836 */ /* 0x002fe20000000000 */
[----:B------:R-:W-:Y:S01]  /*8c90*/  UIADD3 UR42, UR42, -0x1, URZ ;  /* 0xffffffff2a2a7890 */ /* 0x000fe2000fffe03f */
[----:B------:R-:W-:Y:S01]  /*8ca0*/  IMAD.MOV.U32 R6, RZ, RZ, R168 ;  /* 0x000000ffff067224 */ /* 0x000fe200078e00a8 */
[----:B------:R-:W-:Y:S01]  /*8cb0*/  UMOV UR14, UR19 ;  /* 0x00000013000e7c82 */ /* 0x000fe20008000000 */
[----:B------:R-:W-:Y:S01]  /*8cc0*/  UMOV UR24, UR4 ;  /* 0x0000000400187c82 */ /* 0x000fe20008000000 */
[----:B------:R-:W-:Y:S01]  /*8cd0*/  HGMMA.64x256x16.F32.BF16 R24, R152, gdesc[UR12].tnspB, R24, gsb0 ;  /* 0x43e0000c98187df0 */ /* 0x000fe20008001818 */
[----:B------:R-:W-:Y:S01]  /*8ce0*/  UIADD3 UR14, UR19, 0x80, URZ ;  /* 0x00000080130e7890 */ /* 0x000fe2000fffe03f */
[----:B------:R-:W-:Y:S01]  /*8cf0*/  PLOP3.LUT P0, PT, PT, PT, UP2, 0x80, 0x0 ;  /* 0x000000000000781c */ /* 0x000fe20003f0f028 */
[----:B------:R-:W-:Y:S01]  /*8d00*/  UMOV UR15, 0x40000040 ;  /* 0x40000040000f7882 */ /* 0x000fe20000000000 */
[----:B------:R-:W-:Y:S01]  /*8d10*/  @!P6 PRMT R14, RZ, 0x654, R14 ;  /* 0x00000654ff0ee816 */ /* 0x000fe2000000000e */
[----:B------:R-:W-:Y:S01]  /*8d20*/  IMAD.MOV.U32 R5, RZ, RZ, R21 ;  /* 0x000000ffff057224 */ /* 0x000fe200078e0015 */
        /* <DEDUP_REMOVED lines=27> */
[----:B------:R-:W-:Y:S01]  /*8ee0*/  MOV R6, R168 ;  /* 0x000000a800067202 */ /* 0x000fe20000000f00 */
[----:B------:R-:W-:-:S07]  /*8ef0*/  IMAD.MOV.U32 R5, RZ, RZ, R21 ;  /* 0x000000ffff057224 */ /* 0x000fce00078e0015 */
.L_x_1793:
[----:B------:R-:W4:Y:S01]  /*8f00*/  S2UR UR19, SR_CTAID.X ;  /* 0x00000000001379c3 */ /* 0x000f220000002500 */
[----:B------:R-:W-:Y:S01]  /*8f10*/  ULDC UR14, c[0x0][0x448] ;  /* 0x00011200000e7ab9 */ /* 0x000fe20000000800 */
[----:B------:R-:W-:Y:S01]  /*8f20*/  ULDC UR22, c[0x0][0x9e4] ;  /* 0x0002790000167ab9 */ /* 0x000fe20000000800 */
[----:B------:R-:W-:Y:S02]  /*8f30*/  UISETP.NE.AND UP0, UPT, UR14, 0x1, UPT ;  /* 0x000000010e00788c */ /* 0x000fe4000bf05270 */
[----:B------:R-:W-:Y:S02]  /*8f40*/  UISETP.GE.AND UP1, UPT, UR22, 0x1, UPT ;  /* 0x000000011600788c */ /* 0x000fe4000bf26270 */
[----:B------:R-:W-:-:S04]  /*8f50*/  UIADD3 UR18, -UR18, 0x1, URZ ;  /* 0x0000000112127890 */ /* 0x000fc8000fffe13f */
[----:B------:R-:W-:Y:S01]  /*8f60*/  PLOP3.LUT P4, PT, PT, PT, UP1, 0x80, 0x0 ;  /* 0x000000000000781c */ /* 0x000fe20003f8f018 */
[----:B------:R-:W-:Y:S02]  /*8f70*/  UIMAD UR18, UR39, UR11, UR18 ;  /* 0x0000000b271272a4 */ /* 0x000fe4000f8e0212 */
[----:B------:R-:W-:Y:S01]  /*8f80*/  @UP0 ULDC UR14, c[0x0][0x44c] ;  /* 0x00011300000e0ab9 */ /* 0x000fe20000000800 */
[----:B------:R-:W-:Y:S01]  /*8f90*/  @UP0 ULDC UR11, c[0x0][0x450] ;  /* 0x00011400000b0ab9 */ /* 0x000fe20000000800 */
[----:B----4-:R-:W-:-:S04]  /*8fa0*/  ULEA UR19, UR19, 0x3f, 0x6 ;  /* 0x0000003f13137891 */ /* 0x010fc8000f8e303f */
[----:B------:R-:W-:-:S04]  /*8fb0*/  UIMAD.WIDE.U32 UR14, UR19, UR14, URZ ;  /* 0x0000000e130e72a5 */ /* 0x000fc8000f8e003f */
[----:B------:R-:W-:-:S03]  /*8fc0*/  @UP0 USHF.R.U32.HI UR19, URZ, UR11, UR15 ;  /* 0x0000000b3f130299 */ /* 0x000fc6000801160f */
[----:B------:R-:W-:Y:S01]  /*8fd0*/  ULDC UR11, c[0x0][0x9dc] ;  /* 0x00027700000b7ab9 */ /* 0x000fe20000000800 */
[----:B------:R-:W-:-:S04]  /*8fe0*/  UIADD3 UR19, UR18, UR19, URZ ;  /* 0x0000001312137290 */ /* 0x000fc8000fffe03f */
        /* <DEDUP_REMOVED lines=12> */
.L_x_1812:
[----:B------:R-:W-:-:S11]  /*90b0*/  UISETP.NE.AND UP1, UPT, UR22, 0x1, UPT ;  /* 0x000000011600788c */ /* 0x000fd6000bf25270 */
[----:B------:R-:W-:Y:S02]  /*90c0*/  @UP1 ULDC.64 UR24, c[0x0][0x9e8] ;  /* 0x00027a0000181ab9 */ /* 0x000fe40000000a00 */
[----:B------:R-:W-:-:S04]  /*90d0*/  UIMAD.WIDE.U32 UR14, UR19, UR24, URZ ;  /* 0x00000018130e72a5 */ /* 0x000fc8000f8e003f */
[----:B------:R-:W-:-:S12]  /*90e0*/  @UP1 USHF.R.U32.HI UR19, URZ, UR25, UR15 ;  /* 0x000000193f131299 */ /* 0x000fd8000801160f */
.L_x_1813:
[----:B------:R-:W-:-:S04]  /*90f0*/  UIMAD UR19, UR19, UR22, URZ ;  /* 0x00000016131372a4 */ /* 0x000fc8000f8e023f */
[----:B------:R-:W-:-:S04]  /*9100*/  UISETP.LT.AND UP1, UPT, UR11, UR19, UPT ;  /* 0x000000130b00728c */ /* 0x000fc8000bf21270 */
[----:B------:R-:W-:-:S12]  /*9110*/  USEL UR11, UR11, UR19, !UP1 ;  /* 0x000000130b0b7287 */ /* 0x000fd8000c800000 */
.L_x_1811:
[----:B------:R-:W-:-:S04]  /*9120*/  UIADD3 UR11, UR11, 0x3f, URZ ;  /* 0x0000003f0b0b7890 */ /* 0x000fc8000fffe03f */
[----:B------:R-:W-:-:S04]  /*9130*/  USHF.R.S32.HI UR14, URZ, 0x1f, UR11 ;  /* 0x0000001f3f0e7899 */ /* 0x000fc8000801140b */
[----:B------:R-:W-:-:S04]  /*9140*/  ULEA.HI UR14, UR14, UR11, URZ, 0x6 ;  /* 0x0000000b0e0e7291 */ /* 0x000fc8000f8f303f */
[----:B------:R-:W-:-:S04]  /*9150*/  USHF.R.S32.HI UR14, URZ, 0x6, UR14 ;  /* 0x000000063f0e7899 */ /* 0x000fc8000801140e */
[----:B------:R-:W-:-:S04]  /*9160*/  UISETP.LT.AND UP1, UPT, UR38, UR14, UPT ;  /* 0x0000000e2600728c */ /* 0x000fc8000bf21270 */
[----:B------:R-:W-:-:S04]  /*9170*/  USEL UR24, UR38, UR14, !UP1 ;  /* 0x0000000e26187287 */ /* 0x000fc8000c800000 */
[----:B------:R-:W-:-:S06]  /*9180*/  UISETP.GE.AND UP1, UPT, UR42, UR24, UPT ;  /* 0x000000182a00728c */ /* 0x000fcc000bf26270 */
[----:B------:R-:W-:-:S13]  /*9190*/  PLOP3.LUT P0, PT, PT, PT, UP1, 0x80, 0x0 ;  /* 0x000000000000781c */ /* 0x000fda0003f0f018 */
[----:B------:R-:W-:Y:S05]  /*91a0*/  @!P0 BRA `(.L_x_1814) ;  /* 0x0000001c00348947 */ /* 0x000fea0003800000 */
[----:B------:R-:W-:Y:S01]  /*91b0*/  IMAD.MOV.U32 R15, RZ, RZ, R6 ;  /* 0x000000ffff0f7224 */ /* 0x000fe200078e0006 */
[----:B------:R-:W-:Y:S01]  /*91c0*/  UMOV UR27, UR4 ;  /* 0x00000004001b7c82 */ /* 0x000fe20008000000 */
[----:B------:R-:W-:Y:S01]  /*91d0*/  IMAD.MOV.U32 R20, RZ, RZ, R5 ;  /* 0x000000ffff147224 */ /* 0x000fe200078e0005 */
[----:B------:R-:W-:Y:S01]  /*91e0*/  ULDC UR28, c[0x0][0x9d8] ;  /* 0x00027600001c7ab9 */ /* 0x000fe20000000800 */
[----:B------:R-:W-:-:S05]  /*91f0*/  ULDC UR26, c[0x0][0x988] ;  /* 0x00026200001a7ab9 */ /* 0x000fca0000000800 */
.L_x_1823:
[----:B------:R-:W-:Y:S01]  /*9200*/  UIADD3 UR4, UR27, 0x1, URZ ;  /* 0x000000011b047890 */ /* 0x000fe2000fffe03f */
[----:B------:R-:W-:Y:S01]  /*9210*/  MOV R5, UR42 ;  /* 0x0000002a00057c02 */ /* 0x000fe20008000f00 */
[----:B------:R-:W-:Y:S02]  /*9220*/  UIADD3 UR25, UR42, -0x1, URZ ;  /* 0xffffffff2a197890 */ /* 0x000fe4000fffe03f */
[----:B------:R-:W-:Y:S01]  /*9230*/  UISETP.NE.AND UP1, UPT, UR4, 0x2, UPT ;  /* 0x000000020400788c */ /* 0x000fe2000bf25270 */
[----:B------:R-:W-:-:S03]  /*9240*/  ISETP.GT.AND P0, PT, R5, UR24, PT ;  /* 0x0000001805007c0c */ /* 0x000fc6000bf04270 */
[----:B------:R-:W-:Y:S02]  /*9250*/  USEL UR10, URZ, 0x1, UP1 ;  /* 0x000000013f0a7887 */ /* 0x000fe40008800000 */
[----:B------:R-:W-:Y:S02]  /*9260*/  USEL UR4, UR4, URZ, UP1 ;  /* 0x0000003f04047287 */ /* 0x000fe40008800000 */
[----:B------:R-:W-:Y:S01]  /*9270*/  ULOP3.LUT UR5, UR5, UR10, URZ, 0x3c, !UPT ;  /* 0x0000000a05057292 */ /* 0x000fe2000f8e3c3f */
[----:B------:R-:W-:Y:S01]  /*9280*/  UMOV UR42, UR25 ;  /* 0x00000019002a7c82 */ /* 0x000fe20008000000 */
[----:B-1--4-:R-:W-:Y:S10]  /*9290*/  @!P5 BRA `(.L_x_1815) ;  /* 0x000000000004d947 */ /* 0x012ff40003800000 */
[----:B------:R-:W-:Y:S01]  /*92a0*/  BPT.TRAP 0x1 ;  /* 0x000000040000795c */ /* 0x000fe20000300000 */
.L_x_1815:
[----:B------:R-:W-:Y:S01]  /*92b0*/  ULEA UR29, UR4, UR37, 0x3 ;  /* 0x00000025041d7291 */ /* 0x000fe2000f8e183f */
[----:B01----:R-:W-:-:S05]  /*92c0*/  IMAD.U32 R13, RZ, RZ, UR5 ;  /* 0x00000005ff0d7e24 */ /* 0x003fca000f8e00ff */
[----:B------:R-:W-:-:S04]  /*92d0*/  SHF.L.U32 R13, R13, 0x1f, RZ ;  /* 0x0000001f0d0d7819 */ /* 0x000fc800000006ff */
[----:B------:R0:W1:Y:S01]  /*92e0*/  SYNCS.PHASECHK.TRANS64.TRYWAIT P1, [UR29+0x28c30], R13 ;  /* 0x028c300dff0075a7 */ /* 0x000062000802015d */
[----:B------:R-:W-:Y:S05]  /*92f0*/  @!P5 BRA `(.L_x_1816) ;  /* 0x000000000004d947 */ /* 0x000fea0003800000 */
[----:B------:R-:W-:Y:S01]  /*9300*/  BPT.TRAP 0x1 ;  /* 0x000000040000795c */ /* 0x000fe20000300000 */
.L_x_1816:
[----:B-1----:R-:W-:Y:S05]  /*9310*/  @P1 BRA `(.L_x_1817) ;  /* 0x0000000000081947 */ /* 0x002fea0003800000 */
[----:B------:R-:W1:Y:S02]  /*9320*/  SYNCS.PHASECHK.TRANS64.TRYWAIT P1, [UR29+0x28c30], R13 ;  /* 0x028c300dff0075a7 */ /* 0x000e64000802015d */
[----:B-1----:R-:W-:Y:S05]  /*9330*/  @!P1 BRA `(.L_x_1818) ;  /* 0x000000c000949947 */ /* 0x002fea0003800000 */
.L_x_1817:
[----:B------:R-:W-:Y:S01]  /*9340*/  ULEA UR22, UR4, UR6, 0x9 ;  /* 0x0000000604167291 */ /* 0x000fe2000f8e483f */
[----:B--2---:R-:W-:Y:S01]  /*9350*/  WARPGROUP.ARRIVE ;  /* 0x00000000000079c5 */ /* 0x004fe20000000000 */
[----:B------:R-:W-:Y:S01]  /*9360*/  UMOV UR23, 0x40000040 ;  /* 0x4000004000177882 */ /* 0x000fe20000000000 */
[----:B------:R-:W-:Y:S01]  /*9370*/  UMOV UR11, 0x40000040 ;  /* 0x40000040000b7882 */ /* 0x000fe20000000000 */
[----:B------:R-:W-:Y:S01]  /*9380*/  UIADD3 UR10, UR22, 0x2, URZ ;  /* 0x00000002160a7890 */ /* 0x000fe2000fffe03f */
[----:B------:R-:W-:Y:S01]  /*9390*/  IMAD.U32 R192, RZ, RZ, UR29 ;  /* 0x0000001dffc07e24 */ /* 0x000fe2000f8e00ff */
[----:B------:R-:W-:Y:S01]  /*93a0*/  UIADD3 UR14, UR22, 0x4, URZ ;  /* 0x00000004160e7890 */ /* 0x000fe2000fffe03f */
[----:B------:R-:W-:Y:S01]  /*93b0*/  ISETP.NE.AND P1, PT, R3, RZ, PT ;  /* 0x000000ff0300720c */ /* 0x000fe20003f25270 */
[----:B------:R-:W-:Y:S01]  /*93c0*/  UMOV UR15, 0x40000040 ;  /* 0x40000040000f7882 */ /* 0x000fe20000000000 */
[----:B------:R-:W-:Y:S01]  /*93d0*/  HGMMA.64x64x16.F32.BF16 R152, gdesc[UR20], RZ, !UPT, gsb0 ;  /* 0x00e00000149879f0 */ /* 0x000fe2000c0018ff */
[----:B------:R-:W-:Y:S01]  /*93e0*/  UIADD3 UR18, UR22, 0x6, URZ ;  /* 0x0000000616127890 */ /* 0x000fe2000fffe03f */
[----:B------:R-:W-:Y:S01]  /*93f0*/  UMOV UR19, 0x40000040 ;  /* 0x4000004000137882 */ /* 0x000fe20000000000 */
[----:B------:R-:W-:-:S02]  /*9400*/  WARPGROUP.DEPBAR.LE gsb0, 0x0 ;  /* 0x00008000000079c5 */ /* 0x000fc40000010000 */
[----:B------:R-:W-:-:S06]  /*9410*/  WARPGROUP.ARRIVE ;  /* 0x00000000000079c5 */ /* 0x000fcc0000000000 */
[----:B------:R-:W-:Y:S01]  /*9420*/  HGMMA.64x64x16.F32.BF16 R152, gdesc[UR8], R152, gsb0 ;  /* 0x00e00000089879f0 */ /* 0x000fe20008001898 */
[----:B------:R-:W-:Y:S02]  /*9430*/  UMOV UR10, UR26 ;  /* 0x0000001a000a7c82 */ /* 0x000fe40008000000 */
        /* <DEDUP_REMOVED lines=8> */
[----:B-1----:R-:W-:Y:S01]  /*94c0*/  FMUL.FTZ R6, R153, UR28 ;  /* 0x0000001c99067c20 */ /* 0x002fe20008410000 */
[----:B------:R-:W-:Y:S01]  /*94d0*/  FMUL.FTZ R21, R156, UR28 ;  /* 0x0000001c9c157c20 */ /* 0x000fe20008410000 */
[----:B------:R-:W-:Y:S01]  /*94e0*/  FMUL.FTZ R22, R157, UR28 ;  /* 0x0000001c9d167c20 */ /* 0x000fe20008410000 */
[----:B------:R-:W-:Y:S01]  /*94f0*/  FMUL.FTZ R23, R160, UR28 ;  /* 0x0000001ca0177c20 */ /* 0x000fe20008410000 */
[----:B------:R-:W-:Y:S01]  /*9500*/  FMUL.FTZ R152, R161, UR28 ;  /* 0x0000001ca1987c20 */ /* 0x000fe20008410000 */
[----:B------:R-:W1:Y:S01]  /*9510*/  MUFU.TANH R19, R19 ;  /* 0x0000001300137308 */ /* 0x000e620000002400 */
[----:B------:R-:W-:Y:S01]  /*9520*/  FMUL.FTZ R153, R164, UR28 ;  /* 0x0000001ca4997c20 */ /* 0x000fe20008410000 */
[----:B---3--:R-:W-:Y:S01]  /*9530*/  FMUL.FTZ R14, R154, UR28 ;  /* 0x0000001c9a0e7c20 */ /* 0x008fe20008410000 */
        /* <DEDUP_REMOVED lines=22> */
[----:B--2---:R-:W-:-:S07]  /*96a0*/  FMNMX.FTZ R160, R6, R5, !PT ;  /* 0x0000000506a07209 */ /* 0x004fce0007810000 */
[----:B------:R-:W2:Y:S01]  /*96b0*/  MUFU.TANH R23, R23 ;  /* 0x0000001700177308 */ /* 0x000ea20000002400 */
[----:B---3--:R-:W-:-:S07]  /*96c0*/  FMNMX.FTZ R5, R21, R160, !PT ;  /* 0x000000a015057209 */ /* 0x008fce0007810000 */
[----:B------:R-:W3:Y:S01]  /*96d0*/  MUFU.TANH R152, R152 ;  /* 0x0000009800987308 */ /* 0x000ee20000002400 */
[----:B-1----:R-:W-:-:S07]  /*96e0*/  FMNMX.FTZ R160, R22, R5, !PT ;  /* 0x0000000516a07209 */ /* 0x002fce0007810000 */
[----:B------:R-:W1:Y:S01]  /*96f0*/  MUFU.TANH R153, R153 ;  /* 0x0000009900997308 */ /* 0x000e620000002400 */
[----:B--2---:R-:W-:Y:S01]  /*9700*/  FMNMX.FTZ R5, R23, R160, !PT ;  /* 0x000000a017057209 */ /* 0x004fe20007810000 */
[----:B------:R-:W-:-:S06]  /*9710*/  FMUL.FTZ R160, R177, UR28 ;  /* 0x0000001cb1a07c20 */ /* 0x000fcc0008410000 */
[----:B------:R-:W2:Y:S01]  /*9720*/  MUFU.TANH R154, R154 ;  /* 0x0000009a009a7308 */ /* 0x000ea20000002400 */
[----:B---3--:R-:W-:-:S07]  /*9730*/  FMNMX.FTZ R164, R152, R5, !PT ;  /* 0x0000000598a47209 */ /* 0x008fce0007810000 */
[----:B------:R-:W3:Y:S01]  /*9740*/  MUFU.TANH R155, R155 ;  /* 0x0000009b009b7308 */ /* 0x000ee20000002400 */
[----:B-1----:R-:W-:-:S07]  /*9750*/  FMNMX.FTZ R5, R153, R164, !PT ;  /* 0x000000a499057209 */ /* 0x002fce0007810000 */
[----:B------:R-:W1:Y:S01]  /*9760*/  MUFU.TANH R156, R156 ;  /* 0x0000009c009c7308 */ /* 0x000e620000002400 */
[----:B--2---:R-:W-:-:S07]  /*9770*/  FMNMX.FTZ R164, R154, R5, !PT ;  /* 0x000000059aa47209 */ /* 0x004fce0007810000 */
[----:B------:R-:W2:Y:S01]  /*9780*/  MUFU.TANH R157, R157 ;  /* 0x0000009d009d7308 */ /* 0x000ea20000002400 */
[----:B---3--:R-:W-:Y:S01]  /*9790*/  FMNMX.FTZ R5, R155, R164, !PT ;  /* 0x000000a49b057209 */ /* 0x008fe20007810000 */
[----:B------:R-:W-:-:S06]  /*97a0*/  FMUL.FTZ R164, R181, UR28 ;  /* 0x0000001cb5a47c20 */ /* 0x000fcc0008410000 */
        /* <DEDUP_REMOVED lines=12> */
[----:B------:R-:W-:Y:S01]  /*9870*/  FMUL.FTZ R168, R171, UR28 ;  /* 0x0000001caba87c20 */ /* 0x000fe20008410000 */
[----:B------:R-:W-:-:S05]  /*9880*/  FMUL.FTZ R171, R179, UR28 ;  /* 0x0000001cb3ab7c20 */ /* 0x000fca0008410000 */
[----:B------:R-:W3:Y:S01]  /*9890*/  MUFU.TANH R16, R16 ;  /* 0x0000001000107308 */ /* 0x000ee20000002400 */
[----:B-1----:R-:W-:-:S05]  /*98a0*/  FMNMX.FTZ R5, R164, R5, !PT ;  /* 0x00000005a4057209 */ /* 0x002fca0007810000 */
[----:B------:R-:W1:Y:S02]  /*98b0*/  SHFL.BFLY PT, R172, R5, 0x2, 0x1f ;  /* 0x0c401f0005ac7f89 */ /* 0x000e6400000e0000 */
[----:B------:R-:W4:Y:S08]  /*98c0*/  MUFU.TANH R17, R17 ;  /* 0x0000001100117308 */ /* 0x000f300000002400 */
[----:B------:R-:W5:Y:S08]  /*98d0*/  MUFU.TANH R18, R18 ;  /* 0x0000001200127308 */ /* 0x000f700000002400 */
[----:B------:R-:W0:Y:S01]  /*98e0*/  MUFU.TANH R162, R162 ;  /* 0x000000a200a27308 */ /* 0x000e220000002400 */
[----:B-1----:R-:W-:Y:S01]  /*98f0*/  FMNMX.FTZ R177, R5, R172, !PT ;  /* 0x000000ac05b17209 */ /* 0x002fe20007810000 */
[----:B------:R-:W-:Y:S01]  /*9900*/  FMUL.FTZ R172, R178, UR28 ;  /* 0x0000001cb2ac7c20 */ /* 0x000fe20008410000 */
[----:B--2---:R-:W-:-:S05]  /*9910*/  FMNMX.FTZ R5, R14, R15, !PT ;  /* 0x0000000f0e057209 */ /* 0x004fca0007810000 */
[----:B------:R-:W1:Y:S01]  /*9920*/  MUFU.TANH R163, R163 ;  /* 0x000000a300a37308 */ /* 0x000e620000002400 */
[----:B------:R-:W2:Y:S01]  /*9930*/  SHFL.BFLY PT, R180, R177, 0x1, 0x1f ;  /* 0x0c201f00b1b47f89 */ /* 0x000ea200000e0000 */
[----:B---3--:R-:W-:-:S04]  /*9940*/  FMNMX.FTZ R174, R16, R5, !PT ;  /* 0x0000000510ae7209 */ /* 0x008fc80007810000 */
[----:B----4-:R-:W-:Y:S02]  /*9950*/  FMNMX.FTZ R5, R17, R174, !PT ;  /* 0x000000ae11057209 */ /* 0x010fe40007810000 */
[----:B------:R-:W3:Y:S01]  /*9960*/  MUFU.TANH R165, R165 ;  /* 0x000000a500a57308 */ /* 0x000ee20000002400 */
[----:B------:R-:W-:Y:S01]  /*9970*/  FMUL.FTZ R174, R183, UR28 ;  /* 0x0000001cb7ae7c20 */ /* 0x000fe20008410000 */
[----:B-----5:R-:W-:-:S04]  /*9980*/  FMNMX.FTZ R5, R18, R5, !PT ;  /* 0x0000000512057209 */ /* 0x020fc80007810000 */
[----:B0-----:R-:W-:Y:S02]  /*9990*/  FMNMX.FTZ R176, R162, R5, !PT ;  /* 0x00000005a2b07209 */ /* 0x001fe40007810000 */
[----:B------:R-:W0:Y:S02]  /*99a0*/  MUFU.TANH R166, R166 ;  /* 0x000000a600a67308 */ /* 0x000e240000002400 */
[----:B-1----:R-:W-:-:S06]  /*99b0*/  FMNMX.FTZ R176, R163, R176, !PT ;  /* 0x000000b0a3b07209 */ /* 0x002fcc0007810000 */
[----:B------:R-:W1:Y:S01]  /*99c0*/  MUFU.TANH R167, R167 ;  /* 0x000000a700a77308 */ /* 0x000e620000002400 */
[----:B---3--:R-:W-:Y:S02]  /*99d0*/  FMNMX.FTZ R175, R165, R176, !PT ;  /* 0x000000b0a5af7209 */ /* 0x008fe40007810000 */
[----:B--2---:R-:W-:-:S05]  /*99e0*/  FMNMX.FTZ R5, R177, R180, !PT ;  /* 0x000000b4b1057209 */ /* 0x004fca0007810000 */
[----:B------:R-:W2:Y:S01]  /*99f0*/  MUFU.TANH R168, R168 ;  /* 0x000000a800a87308 */ /* 0x000ea20000002400 */
[C---:B------:R-:W-:Y:S01]  /*9a00*/  FADD.FTZ R20, -R5.reuse, R20 ;  /* 0x0000001405147221 */ /* 0x040fe20000010100 */
[----:B------:R-:W-:-:S03]  /*9a10*/  FMUL.FTZ R179, R5, UR10 ;  /* 0x0000000a05b37c20 */ /* 0x000fc60008410000 */
[----:B------:R-:W-:Y:S01]  /*9a20*/  FMUL.FTZ R178, R20, UR10 ;  /* 0x0000000a14b27c20 */ /* 0x000fe20008410000 */
[----:B0-----:R-:W-:Y:S01]  /*9a30*/  FMNMX.FTZ R20, R166, R175, !PT ;  /* 0x000000afa6147209 */ /* 0x001fe20007810000 */
[--C-:B------:R-:W-:Y:S01]  /*9a40*/  FFMA.FTZ R21, R21, UR10, -R179.reuse ;  /* 0x0000000a15157c23 */ /* 0x100fe200080108b3 */
[----:B------:R-:W0:Y:S01]  /*9a50*/  MUFU.TANH R169, R169 ;  /* 0x000000a900a97308 */ /* 0x000e220000002400 */
[--C-:B------:R-:W-:Y:S01]  /*9a60*/  FFMA.FTZ R22, R22, UR10, -R179.reuse ;  /* 0x0000000a16167c23 */ /* 0x100fe200080108b3 */
[----:B-1----:R-:W-:Y:S01]  /*9a70*/  FMNMX.FTZ R177, R167, R20, !PT ;  /* 0x00000014a7b17209 */ /* 0x002fe20007810000 */
[--C-:B------:R-:W-:Y:S01]  /*9a80*/  FFMA.FTZ R20, R19, UR10, -R179.reuse ;  /* 0x0000000a13147c23 */ /* 0x100fe200080108b3 */
[--C-:B------:R-:W-:Y:S01]  /*9a90*/  FFMA.FTZ R23, R23, UR10, -R179.reuse ;  /* 0x0000000a17177c23 */ /* 0x100fe200080108b3 */
[--C-:B------:R-:W-:Y:S01]  /*9aa0*/  FFMA.FTZ R153, R153, UR10, -R179.reuse ;  /* 0x0000000a99997c23 */ /* 0x100fe200080108b3 */
[--C-:B------:R-:W-:Y:S01]  /*9ab0*/  FFMA.FTZ R155, R155, UR10, -R179.reuse ;  /* 0x0000000a9b9b7c23 */ /* 0x100fe200080108b3 */
[--C-:B------:R-:W-:Y:S01]  /*9ac0*/  FFMA.FTZ R180, R156, UR10, -R179.reuse ;  /* 0x0000000a9cb47c23 */ /* 0x100fe200080108b3 */
[----:B------:R-:W1:Y:S01]  /*9ad0*/  MUFU.TANH R170, R170 ;  /* 0x000000aa00aa7308 */ /* 0x000e620000002400 */
[----:B--2---:R-:W-:Y:S01]  /*9ae0*/  FMNMX.FTZ R176, R168, R177, !PT ;  /* 0x000000b1a8b07209 */ /* 0x004fe20007810000 */
[--C-:B------:R-:W-:Y:S01]  /*9af0*/  FFMA.FTZ R157, R157, UR10, -R179.reuse ;  /* 0x0000000a9d9d7c23 */ /* 0x100fe200080108b3 */
[--C-:B------:R-:W-:Y:S01]  /*9b00*/  FFMA.FTZ R182, R158, UR10, -R179.reuse ;  /* 0x0000000a9eb67c23 */ /* 0x100fe200080108b3 */
[--C-:B------:R-:W-:Y:S01]  /*9b10*/  FFMA.FTZ R159, R159, UR10, -R179.reuse ;  /* 0x0000000a9f9f7c23 */ /* 0x100fe200080108b3 */
[--C-:B------:R-:W-:Y:S01]  /*9b20*/  FFMA.FTZ R186, R160, UR10, -R179.reuse ;  /* 0x0000000aa0ba7c23 */ /* 0x100fe200080108b3 */
[--C-:B------:R-:W-:Y:S01]  /*9b30*/  FFMA.FTZ R161, R161, UR10, -R179.reuse ;  /* 0x0000000aa1a17c23 */ /* 0x100fe200080108b3 */
[--C-:B------:R-:W-:Y:S01]  /*9b40*/  FFMA.FTZ R188, R164, UR10, -R179.reuse ;  /* 0x0000000aa4bc7c23 */ /* 0x100fe200080108b3 */
[----:B------:R-:W2:Y:S01]  /*9b50*/  MUFU.TANH R172, R172 ;  /* 0x000000ac00ac7308 */ /* 0x000ea20000002400 */
[----:B0-----:R-:W-:Y:S01]  /*9b60*/  FMNMX.FTZ R19, R169, R176, !PT ;  /* 0x000000b0a9137209 */ /* 0x001fe20007810000 */
[----:B------:R-:W-:-:S06]  /*9b70*/  FFMA.FTZ R176, R6, UR10, -R179 ;  /* 0x0000000a06b07c23 */ /* 0x000fcc00080108b3 */
[----:B------:R-:W0:Y:S01]  /*9b80*/  MUFU.TANH R171, R171 ;  /* 0x000000ab00ab7308 */ /* 0x000e220000002400 */
[----:B-1----:R-:W-:-:S07]  /*9b90*/  FMNMX.FTZ R177, R170, R19, !PT ;  /* 0x00000013aab17209 */ /* 0x002fce0007810000 */
[----:B------:R-:W1:Y:S01]  /*9ba0*/  MUFU.TANH R173, R173 ;  /* 0x000000ad00ad7308 */ /* 0x000e620000002400 */
[----:B--2---:R-:W-:-:S07]  /*9bb0*/  FMNMX.FTZ R6, R172, R177, !PT ;  /* 0x000000b1ac067209 */ /* 0x004fce0007810000 */
[----:B------:R-:W2:Y:S01]  /*9bc0*/  MUFU.TANH R174, R174 ;  /* 0x000000ae00ae7308 */ /* 0x000ea20000002400 */
[----:B0-----:R-:W-:-:S07]  /*9bd0*/  FMNMX.FTZ R6, R171, R6, !PT ;  /* 0x00000006ab067209 */ /* 0x001fce0007810000 */
[----:B------:R0:W-:Y:S01]  /*9be0*/  MUFU.EX2 R19, R176 ;  /* 0x000000b000137308 */ /* 0x0001e20000000800 */
[----:B-1----:R-:W-:-:S07]  /*9bf0*/  FMNMX.FTZ R177, R173, R6, !PT ;  /* 0x00000006adb17209 */ /* 0x002fce0007810000 */
[----:B------:R1:W3:Y:S01]  /*9c00*/  MUFU.EX2 R175, R178 ;  /* 0x000000b200af7308 */ /* 0x0002e20000000800 */
[----:B--2---:R-:W-:Y:S01]  /*9c10*/  FMNMX.FTZ R177, R174, R177, !PT ;  /* 0x000000b1aeb17209 */ /* 0x004fe20007810000 */
[----:B0-----:R-:W-:-:S04]  /*9c20*/  FFMA.FTZ R176, R152, UR10, -R179 ;  /* 0x0000000a98b07c23 */ /* 0x001fc800080108b3 */
[----:B------:R-:W0:Y:S02]  /*9c30*/  SHFL.BFLY PT, R6, R177, 0x2, 0x1f ;  /* 0x0c401f00b1067f89 */ /* 0x000e2400000e0000 */
[----:B------:R-:W2:Y:S01]  /*9c40*/  MUFU.EX2 R20, R20 ;  /* 0x0000001400147308 */ /* 0x000ea20000000800 */
[----:B-1----:R-:W-:Y:S01]  /*9c50*/  FFMA.FTZ R178, R154, UR10, -R179 ;  /* 0x0000000a9ab27c23 */ /* 0x002fe200080108b3 */
[----:B------:R-:W-:-:S04]  /*9c60*/  IMAD.U32 R179, RZ, RZ, UR27 ;  /* 0x0000001bffb37e24 */ /* 0x000fc8000f8e00ff */
[----:B------:R-:W-:Y:S02]  /*9c70*/  @!P1 IMAD R154, R179, 0x40, R2 ;  /* 0x00000040b39a9824 */ /* 0x000fe400078e0202 */
[----:B------:R-:W-:Y:S01]  /*9c80*/  MUFU.EX2 R21, R21 ;  /* 0x0000001500157308 */ /* 0x000fe20000000800 */
[-C--:B---3--:R-:W-:Y:S01]  /*9c90*/  FMUL.FTZ R24, R24, R175.reuse ;  /* 0x000000af18187220 */ /* 0x088fe20000410000 */
[-C--:B------:R-:W-:Y:S01]  /*9ca0*/  FMUL.FTZ R25, R25, R175.reuse ;  /* 0x000000af19197220 */ /* 0x080fe20000410000 */
[----:B------:R-:W-:Y:S01]  /*9cb0*/  @!P1 LEA R154, R154, UR37, 0x2 ;  /* 0x000000259a9a9c11 */ /* 0x000fe2000f8e10ff */
[-C--:B------:R-:W-:Y:S01]  /*9cc0*/  FMUL.FTZ R28, R28, R175.reuse ;  /* 0x000000af1c1c7220 */ /* 0x080fe20000410000 */
[-C--:B------:R-:W-:Y:S01]  /*9cd0*/  FMUL.FTZ R29, R29, R175.reuse ;  /* 0x000000af1d1d7220 */ /* 0x080fe20000410000 */
[-C--:B------:R-:W-:Y:S01]  /*9ce0*/  FMUL.FTZ R32, R32, R175.reuse ;  /* 0x000000af20207220 */ /* 0x080fe20000410000 */
[-C--:B------:R-:W-:Y:S01]  /*9cf0*/  FMUL.FTZ R33, R33, R175.reuse ;  /* 0x000000af21217220 */ /* 0x080fe20000410000 */
[----:B------:R-:W-:Y:S01]  /*9d00*/  MUFU.EX2 R22, R22 ;  /* 0x0000001600167308 */ /* 0x000fe20000000800 */
[----:B--2---:R-:W-:Y:S01]  /*9d10*/  FFMA.FTZ R8, R175, R8, R20 ;  /* 0x00000008af087223 */ /* 0x004fe20000010014 */
[-C--:B------:R-:W-:Y:S01]  /*9d20*/  FMUL.FTZ R36, R36, R175.reuse ;  /* 0x000000af24247220 */ /* 0x080fe20000410000 */
[-C--:B------:R-:W-:Y:S01]  /*9d30*/  FMUL.FTZ R37, R37, R175.reuse ;  /* 0x000000af25257220 */ /* 0x080fe20000410000 */
[-C--:B------:R-:W-:Y:S01]  /*9d40*/  FMUL.FTZ R40, R40, R175.reuse ;  /* 0x000000af28287220 */ /* 0x080fe20000410000 */
[----:B------:R-:W-:Y:S01]  /*9d50*/  FADD.FTZ R8, R19, R8 ;  /* 0x0000000813087221 */ /* 0x000fe20000010000 */
[----:B0-----:R-:W-:Y:S01]  /*9d60*/  FMNMX.FTZ R152, R177, R6, !PT ;  /* 0x00000006b1987209 */ /* 0x001fe20007810000 */
[-C--:B------:R-:W-:Y:S01]  /*9d70*/  FMUL.FTZ R41, R41, R175.reuse ;  /* 0x000000af29297220 */ /* 0x080fe20000410000 */
[----:B------:R-:W-:Y:S01]  /*9d80*/  MUFU.EX2 R23, R23 ;  /* 0x0000001700177308 */ /* 0x000fe20000000800 */
[-C--:B------:R-:W-:Y:S01]  /*9d90*/  FMUL.FTZ R44, R44, R175.reuse ;  /* 0x000000af2c2c7220 */ /* 0x080fe20000410000 */
[-C--:B------:R-:W-:Y:S01]  /*9da0*/  FMUL.FTZ R45, R45, R175.reuse ;  /* 0x000000af2d2d7220 */ /* 0x080fe20000410000 */
[----:B------:R-:W0:Y:S01]  /*9db0*/  SHFL.BFLY PT, R177, R152, 0x1, 0x1f ;  /* 0x0c201f0098b17f89 */ /* 0x000e2200000e0000 */
        /* <DEDUP_REMOVED lines=20> */
[----:B------:R-:W2:Y:S01]  /*9f00*/  MUFU.EX2 R178, R178 ;  /* 0x000000b200b27308 */ /* 0x000ea20000000800 */
[----:B-1----:R-:W-:Y:S01]  /*9f10*/  F2FP.BF16.F32.PACK_AB R156, R176, R23 ;  /* 0x00000017b09c723e */ /* 0x002fe200000010ff */
[----:B------:R-:W-:Y:S01]  /*9f20*/  FMUL.FTZ R84, R84, R175 ;  /* 0x000000af54547220 */ /* 0x000fe20000410000 */
[----:B0-----:R-:W-:Y:S01]  /*9f30*/  FMNMX.FTZ R6, R152, R177, !PT ;  /* 0x000000b198067209 */ /* 0x001fe20007810000 */
[-C--:B------:R-:W-:Y:S01]  /*9f40*/  FMUL.FTZ R85, R85, R175.reuse ;  /* 0x000000af55557220 */ /* 0x080fe20000410000 */
[----:B------:R-:W-:Y:S01]  /*9f50*/  @!P6 IADD3 R152, R192, 0x28c40, RZ ;  /* 0x00028c40c098e810 */ /* 0x000fe20007ffe0ff */
[-C--:B------:R-:W-:Y:S01]  /*9f60*/  FMUL.FTZ R88, R88, R175.reuse ;  /* 0x000000af58587220 */ /* 0x080fe20000410000 */
[----:B------:R-:W-:Y:S01]  /*9f70*/  FMUL.FTZ R89, R89, R175 ;  /* 0x000000af59597220 */ /* 0x000fe20000410000 */
[C---:B------:R-:W-:Y:S01]  /*9f80*/  FADD.FTZ R15, -R6.reuse, R15 ;  /* 0x0000000f060f7221 */ /* 0x040fe20000010100 */
[----:B------:R-:W-:Y:S01]  /*9f90*/  FMUL.FTZ R177, R6, UR10 ;  /* 0x0000000a06b17c20 */ /* 0x000fe20008410000 */
[----:B------:R-:W-:Y:S01]  /*9fa0*/  MUFU.EX2 R155, R155 ;  /* 0x0000009b009b7308 */ /* 0x000fe20000000800 */
[----:B------:R-:W-:Y:S01]  /*9fb0*/  @!P6 PRMT R152, RZ, 0x654, R152 ;  /* 0x00000654ff98e816 */ /* 0x000fe20000000098 */
[----:B------:R-:W-:Y:S01]  /*9fc0*/  FMUL.FTZ R184, R15, UR10 ;  /* 0x0000000a0fb87c20 */ /* 0x000fe20008410000 */
[--C-:B------:R-:W-:Y:S01]  /*9fd0*/  FFMA.FTZ R15, R14, UR10, -R177.reuse ;  /* 0x0000000a0e0f7c23 */ /* 0x100fe200080108b1 */
[--C-:B------:R-:W-:Y:S01]  /*9fe0*/  FFMA.FTZ R14, R16, UR10, -R177.reuse ;  /* 0x0000000a100e7c23 */ /* 0x100fe200080108b1 */
[--C-:B------:R-:W-:Y:S01]  /*9ff0*/  FFMA.FTZ R16, R17, UR10, -R177.reuse ;  /* 0x0000000a11107c23 */ /* 0x100fe200080108b1 */
[--C-:B------:R-:W-:Y:S01]  /*a000*/  FFMA.FTZ R17, R18, UR10, -R177.reuse ;  /* 0x0000000a12117c23 */ /* 0x100fe200080108b1 */
[--C-:B------:R-:W-:Y:S01]  /*a010*/  FFMA.FTZ R18, R162, UR10, -R177.reuse ;  /* 0x0000000aa2127c23 */ /* 0x100fe200080108b1 */
        /* <DEDUP_REMOVED lines=12> */
[----:B------:R-:W-:Y:S01]  /*a0e0*/  FFMA.FTZ R174, R174, UR10, -R177 ;  /* 0x0000000aaeae7c23 */ /* 0x000fe200080108b1 */
[----:B------:R-:W-:Y:S01]  /*a0f0*/  FADD.FTZ R177, R21, R8 ;  /* 0x0000000815b17221 */ /* 0x000fe20000010000 */
[----:B------:R3:W-:Y:S01]  /*a100*/  @!P6 SYNCS.ARRIVE.TRANS64.RED.A1T0 RZ, [R152+URZ], RZ ;  /* 0x000000ff98ffe9a7 */ /* 0x0007e2000810043f */
[----:B------:R-:W-:Y:S01]  /*a110*/  @!P1 STS [R154+0x28800], R175 ;  /* 0x028800af9a009388 */ /* 0x000fe20000000800 */
[----:B------:R-:W4:Y:S01]  /*a120*/  MUFU.EX2 R14, R14 ;  /* 0x0000000e000e7308 */ /* 0x000f220000000800 */
[----:B------:R-:W-:Y:S01]  /*a130*/  FADD.FTZ R8, R22, R177 ;  /* 0x000000b116087221 */ /* 0x000fe20000010000 */
[----:B--2---:R-:W-:Y:S01]  /*a140*/  F2FP.BF16.F32.PACK_AB R158, R178, R153 ;  /* 0x00000099b29e723e */ /* 0x004fe200000010ff */
[----:B0-----:R0:W-:Y:S01]  /*a150*/  @!P1 STS [R154+0x28820], R184 ;  /* 0x028820b89a009388 */ /* 0x0011e20000000800 */
[-C--:B------:R-:W-:Y:S01]  /*a160*/  FMUL.FTZ R92, R92, R175.reuse ;  /* 0x000000af5c5c7220 */ /* 0x080fe20000410000 */
[----:B------:R-:W-:Y:S01]  /*a170*/  FADD.FTZ R177, R23, R8 ;  /* 0x0000000817b17221 */ /* 0x000fe20000010000 */
[-C--:B------:R-:W-:Y:S01]  /*a180*/  FMUL.FTZ R93, R93, R175.reuse ;  /* 0x000000af5d5d7220 */ /* 0x080fe20000410000 */
[----:B------:R-:W-:Y:S01]  /*a190*/  FMUL.FTZ R96, R96, R175 ;  /* 0x000000af60607220 */ /* 0x000fe20000410000 */
[----:B------:R-:W2:Y:S01]  /*a1a0*/  MUFU.EX2 R16, R16 ;  /* 0x0000001000107308 */ /* 0x000ea20000000800 */
[----:B-1----:R-:W-:Y:S01]  /*a1b0*/  FFMA.FTZ R7, R184, R7, R15 ;  /* 0x00000007b8077223 */ /* 0x002fe2000001000f */
[----:B---3--:R-:W-:Y:S01]  /*a1c0*/  FADD.FTZ R152, R176, R177 ;  /* 0x000000b1b0987221 */ /* 0x008fe20000010000 */
[-C--:B------:R-:W-:Y:S01]  /*a1d0*/  FMUL.FTZ R97, R97, R175.reuse ;  /* 0x000000af61617220 */ /* 0x080fe20000410000 */
[----:B------:R-:W-:Y:S01]  /*a1e0*/  FMUL.FTZ R100, R100, R175 ;  /* 0x000000af64647220 */ /* 0x000fe20000410000 */
[----:B0-----:R-:W-:Y:S01]  /*a1f0*/  F2FP.BF16.F32.PACK_AB R154, R22, R21 ;  /* 0x00000015169a723e */ /* 0x001fe200000010ff */
[----:B------:R-:W-:Y:S01]  /*a200*/  FADD.FTZ R177, R153, R152 ;  /* 0x0000009899b17221 */ /* 0x000fe20000010000 */
[----:B------:R-:W-:Y:S01]  /*a210*/  FMUL.FTZ R101, R101, R175 ;  /* 0x000000af65657220 */ /* 0x000fe20000410000 */
[----:B------:R-:W0:Y:S01]  /*a220*/  MUFU.EX2 R17, R17 ;  /* 0x0000001100117308 */ /* 0x000e220000000800 */
[----:B----4-:R-:W-:Y:S01]  /*a230*/  FADD.FTZ R7, R14, R7 ;  /* 0x000000070e077221 */ /* 0x010fe20000010000 */
[----:B------:R-:W-:Y:S01]  /*a240*/  FADD.FTZ R152, R178, R177 ;  /* 0x000000b1b2987221 */ /* 0x000fe20000010000 */
[----:B------:R-:W-:Y:S01]  /*a250*/  F2FP.BF16.F32.PACK_AB R153, R14, R15 ;  /* 0x0000000f0e99723e */ /* 0x000fe200000010ff */
[-C--:B------:R-:W-:Y:S01]  /*a260*/  FMUL.FTZ R104, R104, R175.reuse ;  /* 0x000000af68687220 */ /* 0x080fe20000410000 */
[-C--:B------:R-:W-:Y:S01]  /*a270*/  FMUL.FTZ R105, R105, R175.reuse ;  /* 0x000000af69697220 */ /* 0x080fe20000410000 */
[----:B------:R-:W-:Y:S01]  /*a280*/  FADD.FTZ R177, R155, R152 ;  /* 0x000000989bb17221 */ /* 0x000fe20000010000 */
        /* <DEDUP_REMOVED lines=17> */
[----:B------:R-:W0:Y:S01]  /*a3a0*/  MUFU.EX2 R165, R165 ;  /* 0x000000a500a57308 */ /* 0x000e220000000800 */
        /* <DEDUP_REMOVED lines=8> */
[----:B--2---:R-:W-:Y:S01]  /*a430*/  FADD.FTZ R8, R163, R8 ;  /* 0x00000008a3087221 */ /* 0x004fe20000010000 */
[-C--:B------:R-:W-:Y:S01]  /*a440*/  FMUL.FTZ R145, R145, R175.reuse ;  /* 0x000000af91917220 */ /* 0x080fe20000410000 */
[-C--:B------:R-:W-:Y:S01]  /*a450*/  FMUL.FTZ R148, R148, R175.reuse ;  /* 0x000000af94947220 */ /* 0x080fe20000410000 */
[----:B------:R-:W-:Y:S01]  /*a460*/  FMUL.FTZ R149, R149, R175 ;  /* 0x000000af95957220 */ /* 0x000fe20000410000 */
        /* <DEDUP_REMOVED lines=36> */
[----:B-1----:R-:W-:Y:S01]  /*a6b0*/  FADD.FTZ R177, R157, R152 ;  /* 0x000000989db17221 */ /* 0x002fe20000010000 */
[----:B------:R-:W-:Y:S01]  /*a6c0*/  F2FP.BF16.F32.PACK_AB R152, R19, R20 ;  /* 0x000000141398723e */ /* 0x000fe200000010ff */
[----:B------:R-:W-:Y:S01]  /*a6d0*/  BAR.SYNC.DEFER_BLOCKING 0xf, 0x100 ;  /* 0x03c4000000007b1d */ /* 0x000fe20000010000 */
        /* <DEDUP_REMOVED lines=14> */
[C---:B0-----:R-:W-:Y:S01]  /*a7c0*/  FADD.FTZ R20, R182.reuse, R177 ;  /* 0x000000b1b6147221 */ /* 0x041fe20000010000 */
[----:B------:R-:W-:Y:S01]  /*a7d0*/  F2FP.BF16.F32.PACK_AB R162, R182, R157 ;  /* 0x0000009db6a2723e */ /* 0x000fe200000010ff */
[----:B------:R-:W-:Y:S01]  /*a7e0*/  FMUL.FTZ R98, R98, R184 ;  /* 0x000000b862627220 */ /* 0x000fe20000410000 */
[----:B------:R-:W-:Y:S01]  /*a7f0*/  F2FP.BF16.F32.PACK_AB R157, R163, R18 ;  /* 0x00000012a39d723e */ /* 0x000fe200000010ff */
[-C--:B------:R-:W-:Y:S01]  /*a800*/  FMUL.FTZ R99, R99, R184.reuse ;  /* 0x000000b863637220 */ /* 0x080fe20000410000 */
[-C--:B------:R-:W-:Y:S01]  /*a810*/  FMUL.FTZ R102, R102, R184.reuse ;  /* 0x000000b866667220 */ /* 0x080fe20000410000 */
[-C--:B------:R-:W-:Y:S01]  /*a820*/  FMUL.FTZ R103, R103, R184.reuse ;  /* 0x000000b867677220 */ /* 0x080fe20000410000 */
[----:B------:R-:W0:Y:S01]  /*a830*/  MUFU.EX2 R170, R170 ;  /* 0x000000aa00aa7308 */ /* 0x000e220000000800 */
[----:B-1----:R-:W-:Y:S01]  /*a840*/  FADD.FTZ R7, R169, R8 ;  /* 0x00000008a9077221 */ /* 0x002fe20000010000 */
[----:B------:R1:W-:Y:S01]  /*a850*/  STSM.16.M88.4 [R12+0x26800], R152 ;  /* 0x026800980c007844 */ /* 0x0003e20000000200 */
        /* <DEDUP_REMOVED lines=22> */
[C---:B---3--:R-:W-:Y:S01]  /*a9c0*/  FADD.FTZ R8, R186.reuse, R19 ;  /* 0x00000013ba087221 */ /* 0x048fe20000010000 */
[----:B------:R-:W-:Y:S01]  /*a9d0*/  F2FP.BF16.F32.PACK_AB R164, R186, R159 ;  /* 0x0000009fbaa4723e */ /* 0x000fe200000010ff */
[-C--:B------:R-:W-:Y:S01]  /*a9e0*/  FMUL.FTZ R138, R138, R184.reuse ;  /* 0x000000b88a8a7220 */ /* 0x080fe20000410000 */
[----:B------:R-:W-:Y:S01]  /*a9f0*/  F2FP.BF16.F32.PACK_AB R159, R190, R165 ;  /* 0x000000a5be9f723e */ /* 0x000fe200000010ff */
[-C--:B------:R-:W-:Y:S01]  /*aa00*/  FMUL.FTZ R139, R139, R184.reuse ;  /* 0x000000b88b8b7220 */ /* 0x080fe20000410000 */
[-C--:B------:R-:W-:Y:S01]  /*aa10*/  FMUL.FTZ R142, R142, R184.reuse ;  /* 0x000000b88e8e7220 */ /* 0x080fe20000410000 */
[-C--:B------:R-:W-:Y:S01]  /*aa20*/  FMUL.FTZ R143, R143, R184.reuse ;  /* 0x000000b88f8f7220 */ /* 0x080fe20000410000 */
[----:B------:R-:W3:Y:S01]  /*aa30*/  MUFU.EX2 R188, R188 ;  /* 0x000000bc00bc7308 */ /* 0x000ee20000000800 */
[----:B--2---:R-:W-:Y:S01]  /*aa40*/  FADD.FTZ R20, R172, R7 ;  /* 0x00000007ac147221 */ /* 0x004fe20000010000 */
[----:B------:R1:W-:Y:S01]  /*aa50*/  STSM.16.M88.4 [R11], R156 ;  /* 0x0000009c0b007844 */ /* 0x0003e20000000200 */
[-C--:B------:R-:W-:Y:S01]  /*aa60*/  FMUL.FTZ R146, R146, R184.reuse ;  /* 0x000000b892927220 */ /* 0x080fe20000410000 */
[-C--:B------:R-:W-:Y:S01]  /*aa70*/  FMUL.FTZ R147, R147, R184.reuse ;  /* 0x000000b893937220 */ /* 0x080fe20000410000 */
[-C--:B------:R-:W-:Y:S01]  /*aa80*/  FMUL.FTZ R150, R150, R184.reuse ;  /* 0x000000b896967220 */ /* 0x080fe20000410000 */
[----:B------:R-:W-:-:S02]  /*aa90*/  FMUL.FTZ R151, R151, R184 ;  /* 0x000000b897977220 */ /* 0x000fc40000410000 */
[----:B------:R-:W2:Y:S01]  /*aaa0*/  MUFU.EX2 R171, R171 ;  /* 0x000000ab00ab7308 */ /* 0x000ea20000000800 */
[----:B0-----:R-:W-:-:S07]  /*aab0*/  FADD.FTZ R19, R161, R8 ;  /* 0x00000008a1137221 */ /* 0x001fce0000010000 */
[----:B------:R-:W0:Y:S01]  /*aac0*/  MUFU.EX2 R173, R173 ;  /* 0x000000ad00ad7308 */ /* 0x000e220000000800 */
[C---:B---3--:R-:W-:Y:S01]  /*aad0*/  F2FP.BF16.F32.PACK_AB R166, R188.reuse, R161 ;  /* 0x000000a1bca6723e */ /* 0x048fe200000010ff */
[----:B------:R-:W-:Y:S01]  /*aae0*/  FADD.FTZ R8, R188, R19 ;  /* 0x00000013bc087221 */ /* 0x000fe20000010000 */
[----:B------:R-:W-:-:S05]  /*aaf0*/  F2FP.BF16.F32.PACK_AB R161, R168, R167 ;  /* 0x000000a7a8a1723e */ /* 0x000fca00000010ff */
[----:B------:R-:W3:Y:S01]  /*ab00*/  MUFU.EX2 R174, R174 ;  /* 0x000000ae00ae7308 */ /* 0x000ee20000000800 */
[C---:B--2---:R-:W-:Y:S01]  /*ab10*/  FADD.FTZ R20, R171.reuse, R20 ;  /* 0x00000014ab147221 */ /* 0x044fe20000010000 */
[----:B------:R-:W-:Y:S01]  /*ab20*/  F2FP.BF16.F32.PACK_AB R165, R171, R172 ;  /* 0x000000acaba5723e */ /* 0x000fe200000010ff */
[----:B------:R1:W-:Y:S02]  /*ab30*/  STSM.16.M88.4 [R10], R160 ;  /* 0x000000a00a007844 */ /* 0x0003e40000000200 */
[----:B0-----:R-:W-:Y:S01]  /*ab40*/  FADD.FTZ R7, R173, R20 ;  /* 0x00000014ad077221 */ /* 0x001fe20000010000 */
[----:B---3--:R-:W-:-:S03]  /*ab50*/  F2FP.BF16.F32.PACK_AB R167, R174, R173 ;  /* 0x000000adaea7723e */ /* 0x008fc600000010ff */
[----:B------:R-:W-:Y:S02]  /*ab60*/  FADD.FTZ R7, R174, R7 ;  /* 0x00000007ae077221 */ /* 0x000fe40000010000 */
[----:B------:R1:W-:Y:S01]  /*ab70*/  STSM.16.M88.4 [R9], R164 ;  /* 0x000000a409007844 */ /* 0x0003e20000000200 */
[----:B------:R-:W-:Y:S05]  /*ab80*/  @!P5 BRA `(.L_x_1819) ;  /* 0x000000000004d947 */ /* 0x000fea0003800000 */
[----:B------:R-:W-:Y:S01]  /*ab90*/  BPT.TRAP 0x1 ;  /* 0x000000040000795c */ /* 0x000fe20000300000 */
.L_x_1819:
[----:B------:R0:W2:Y:S01]  /*aba0*/  SYNCS.PHASECHK.TRANS64.TRYWAIT P1, [UR29+0x28c50], R13 ;  /* 0x028c500dff0075a7 */ /* 0x0000a2000802015d */
[----:B------:R-:W-:Y:S05]  /*abb0*/  @!P5 BRA `(.L_x_1820) ;  /* 0x000000000004d947 */ /* 0x000fea0003800000 */
[----:B------:R-:W-:Y:S01]  /*abc0*/  BPT.TRAP 0x1 ;  /* 0x000000040000795c */ /* 0x000fe20000300000 */
.L_x_1820:
[----:B--2---:R-:W-:Y:S05]  /*abd0*/  @P1 BRA `(.L_x_1821) ;  /* 0x0000000000081947 */ /* 0x004fea0003800000 */
[----:B------:R-:W2:Y:S02]  /*abe0*/  SYNCS.PHASECHK.TRANS64.TRYWAIT P1, [UR29+0x28c50], R13 ;  /* 0x028c500dff0075a7 */ /* 0x000ea4000802015d */
[----:B--2---:R-:W-:Y:S05]  /*abf0*/  @!P1 BRA `(.L_x_1822) ;  /* 0x000000a8007c9947 */ /* 0x004fea0003800000 */
.L_x_1821:
[----:B------:R-:W-:Y:S01]  /*ac00*/  ULEA UR11, UR4, UR36, 0xc ;  /* 0x00000024040b7291 */ /* 0x000fe2000f8e603f */
[----:B------:R-:W-:Y:S01]  /*ac10*/  WARPGROUP.ARRIVE ;  /* 0x00000000000079c5 */ /* 0x000fe20000000000 */
[----:B------:R-:W-:Y:S01]  /*ac20*/  UMOV UR15, 0x40000040 ;  /* 0x40000040000f7882 */ /* 0x000fe20000000000 */
[----:B0-2---:R-:W-:Y:S01]  /*ac30*/  @!P6 VIADD R13, R192, 0x28c60 ;  /* 0x00028c60c00de836 */ /* 0x005fe20000000000 */
[----:B------:R-:W-:Y:S01]  /*ac40*/  UMOV UR27, UR4 ;  /* 0x00000004001b7c82 */ /* 0x000fe20008000000 */
[----:B------:R-:W-:Y:S01]  /*ac50*/  IMAD.MOV.U32 R15, RZ, RZ, R6 ;  /* 0x000000ffff0f7224 */ /* 0x000fe200078e0006 */
[----:B------:R-:W-:Y:S01]  /*ac60*/  MOV R20, R5 ;  /* 0x0000000500147202 */ /* 0x000fe20000000f00 */
[----:B------:R-:W-:Y:S01]  /*ac70*/  UMOV UR14, UR11 ;  /* 0x0000000b000e7c82 */ /* 0x000fe20008000000 */
[----:B------:R-:W-:Y:S01]  /*ac80*/  @!P6 PRMT R13, RZ, 0x654, R13 ;  /* 0x00000654ff0de816 */ /* 0x000fe2000000000d */
[----:B------:R-:W-:Y:S01]  /*ac90*/  HGMMA.64x256x16.F32.BF16 R24, R152, gdesc[UR12].tnspB, R24, gsb0 ;  /* 0x43e0000c98187df0 */ /* 0x000fe20008001818 */
[----:B------:R-:W-:Y:S01]  /*aca0*/  UIADD3 UR14, UR11, 0x80, URZ ;  /* 0x000000800b0e7890 */ /* 0x000fe2000fffe03f */
[----:B------:R-:W-:Y:S01]  /*acb0*/  UMOV UR15, 0x40000040 ;  /* 0x40000040000f7882 */ /* 0x000fe20000000000 */
[----:B------:R-:W-:-:S02]  /*acc0*/  WARPGROUP.DEPBAR.LE gsb0, 0x0 ;  /* 0x00008000000079c5 */ /* 0x000fc40000010000 */
        /* <DEDUP_REMOVED lines=26> */
[----:B------:R-:W-:-:S05]  /*ae70*/  UMOV UR42, UR25 ;  /* 0x00000019002a7c82 */ /* 0x000fca0008000000 */
.L_x_1814:
[----:B------:R-:W-:-:S06]  /*ae80*/  UISETP.GE.AND UP1, UPT, UR42, UR38, UPT ;  /* 0x000000262a00728c */ /* 0x000fcc000bf26270 */
[----:B------:R-:W-:-:S13]  /*ae90*/  PLOP3.LUT P0, PT, PT, PT, UP1, 0x80, 0x0 ;  /* 0x000000000000781c */ /* 0x000fda0003f0f018 */
[----:B------:R-:W-:Y:S05]  /*aea0*/  @!P0 BRA `(.L_x_1824) ;  /* 0x0000002400ec8947 */ /* 0x000fea0003800000 */
[----:B0--3--:R-:W-:Y:S01]  /*aeb0*/  IMAD.MOV.U32 R14, RZ, RZ, R6 ;  /* 0x000000ffff0e7224 */ /* 0x009fe200078e0006 */
[----:B------:R-:W-:Y:S01]  /*aec0*/  UMOV UR25, UR4 ;  /* 0x0000000400197c82 */ /* 0x000fe20008000000 */
[----:B------:R-:W-:Y:S01]  /*aed0*/  IMAD.MOV.U32 R15, RZ, RZ, R5 ;  /* 0x000000ffff0f7224 */ /* 0x000fe200078e0005 */
[----:B------:R-:W-:Y:S01]  /*aee0*/  ULDC UR26, c[0x0][0x9e4] ;  /* 0x00027900001a7ab9 */ /* 0x000fe20000000800 */
[----:B------:R-:W-:Y:S01]  /*aef0*/  ULDC UR27, c[0x0][0x288] ;  /* 0x0000a200001b7ab9 */ /* 0x000fe20000000800 */
[----:B------:R-:W-:Y:S01]  /*af00*/  ULDC UR28, c[0x0][0x2f0] ;  /* 0x0000bc00001c7ab9 */ /* 0x000fe20000000800 */
[----:B------:R-:W-:Y:S01]  /*af10*/  ULDC UR29, c[0x0][0x9d8] ;  /* 0x00027600001d7ab9 */ /* 0x000fe20000000800 */
[----:B------:R-:W-:Y:S01]  /*af20*/  ULDC UR24, c[0x0][0x988] ;  /* 0x0002620000187ab9 */ /* 0x000fe20000000800 */
[----:B------:R-:W-:-:S05]  /*af30*/  ULDC UR30, c[0x0][0x9e0] ;  /* 0x00027800001e7ab9 */ /* 0x000fca0000000800 */
.L_x_1841:
[----:B------:R-:W-:-:S04]  /*af40*/  UIADD3 UR4, UR25, 0x1, URZ ;  /* 0x0000000119047890 */ /* 0x000fc8000fffe03f */
[----:B------:R-:W-:-:S04]  /*af50*/  UISETP.NE.AND UP1, UPT, UR4, 0x2, UPT ;  /* 0x000000020400788c */ /* 0x000fc8000bf25270 */
[----:B------:R-:W-:Y:S02]  /*af60*/  USEL UR10, URZ, 0x1, UP1 ;  /* 0x000000013f0a7887 */ /* 0x000fe40008800000 */
[----:B------:R-:W-:Y:S02]  /*af70*/  USEL UR4, UR4, URZ, UP1 ;  /* 0x0000003f04047287 */ /* 0x000fe40008800000 */
[----:B------:R-:W-:Y:S01]  /*af80*/  ULOP3.LUT UR5, UR5, UR10, URZ, 0x3c, !UPT ;  /* 0x0000000a05057292 */ /* 0x000fe2000f8e3c3f */
[----:B01----:R-:W-:Y:S11]  /*af90*/  @!P5 BRA `(.L_x_1825) ;  /* 0x000000000004d947 */ /* 0x003ff60003800000 */
[----:B------:R-:W-:Y:S01]  /*afa0*/  BPT.TRAP 0x1 ;  /* 0x000000040000795c */ /* 0x000fe20000300000 */
.L_x_1825:
[----:B------:R-:W-:Y:S01]  /*afb0*/  ULEA UR31, UR4, UR37, 0x3 ;  /* 0x00000025041f7291 */ /* 0x000fe2000f8e183f */
[----:B-1--4-:R-:W-:-:S05]  /*afc0*/  IMAD.U32 R13, RZ, RZ, UR5 ;  /* 0x00000005ff0d7e24 */ /* 0x012fca000f8e00ff */
[----:B------:R-:W-:-:S04]  /*afd0*/  SHF.L.U32 R13, R13, 0x1f, RZ ;  /* 0x0000001f0d0d7819 */ /* 0x000fc800000006ff */
[----:B------:R0:W1:Y:S01]  /*afe0*/  SYNCS.PHASECHK.TRANS64.TRYWAIT P0, [UR31+0x28c30], R13 ;  /* 0x028c300dff0075a7 */ /* 0x000062000800015f */
[----:B------:R-:W-:Y:S05]  /*aff0*/  @!P5 BRA `(.L_x_1826) ;  /* 0x000000000004d947 */ /* 0x000fea0003800000 */
[----:B------:R-:W-:Y:S01]  /*b000*/  BPT.TRAP 0x1 ;  /* 0x000000040000795c */ /* 0x000fe20000300000 */
.L_x_1826:
[----:B-1----:R-:W-:Y:S05]  /*b010*/  @P0 BRA `(.L_x_1827) ;  /* 0x0000000000080947 */ /* 0x002fea0003800000 */
[----:B------:R-:W1:Y:S02]  /*b020*/  SYNCS.PHASECHK.TRANS64.TRYWAIT P0, [UR31+0x28c30], R13 ;  /* 0x028c300dff0075a7 */ /* 0x000e64000800015f */
[----:B-1----:R-:W-:Y:S05]  /*b030*/  @!P0 BRA `(.L_x_1828) ;  /* 0x000000a400808947 */ /* 0x002fea0003800000 */
.L_x_1827:
[----:B------:R-:W-:Y:S01]  /*b040*/  ULEA UR22, UR4, UR6, 0x9 ;  /* 0x0000000604167291 */ /* 0x000fe2000f8e483f */
[----:B--2---:R-:W-:Y:S01]  /*b050*/  WARPGROUP.ARRIVE ;  /* 0x00000000000079c5 */ /* 0x004fe20000000000 */
[----:B------:R-:W-:Y:S01]  /*b060*/  UMOV UR23, 0x40000040 ;  /* 0x4000004000177882 */ /* 0x000fe20000000000 */
[----:B------:R-:W-:Y:S01]  /*b070*/  UMOV UR11, 0x40000040 ;  /* 0x40000040000b7882 */ /* 0x000fe20000000000 */
[----:B------:R-:W-:Y:S01]  /*b080*/  UIADD3 UR10, UR22, 0x2, URZ ;  /* 0x00000002160a7890 */ /* 0x000fe2000fffe03f */
[----:B------:R-:W-:Y:S01]  /*b090*/  PLOP3.LUT P0, PT, PT, PT, UP0, 0x80, 0x0 ;  /* 0x000000000000781c */ /* 0x000fe20003f0f008 */
[----:B------:R-:W-:Y:S01]  /*b0a0*/  UIADD3 UR14, UR22, 0x4, URZ ;  /* 0x00000004160e7890 */ /* 0x000fe2000fffe03f */
[----:B------:R-:W-:Y:S01]  /*b0b0*/  MOV R193, UR28 ;  /* 0x0000001c00c17c02 */ /* 0x000fe20008000f00 */
[----:B------:R-:W-:Y:S01]  /*b0c0*/  UMOV UR15, 0x40000040 ;  /* 0x40000040000f7882 */ /* 0x000fe20000000000 */
[----:B------:R-:W-:Y:S01]  /*b0d0*/  HGMMA.64x64x16.F32.BF16 R152, gdesc[UR20], RZ, !UPT, gsb0 ;  /* 0x00e00000149879f0 */ /* 0x000fe2000c0018ff */
[----:B------:R-:W-:Y:S01]  /*b0e0*/  UIADD3 UR18, UR22, 0x6, URZ ;  /* 0x0000000616127890 */ /* 0x000fe2000fffe03f */
[----:B------:R-:W-:Y:S01]  /*b0f0*/  UMOV UR19, 0x40000040 ;  /* 0x4000004000137882 */ /* 0x000fe20000000000 */
[----:B------:R-:W-:-:S02]  /*b100*/  WARPGROUP.DEPBAR.LE gsb0, 0x0 ;  /* 0x00008000000079c5 */ /* 0x000fc40000010000 */
[----:B------:R-:W-:-:S06]  /*b110*/  WARPGROUP.ARRIVE ;  /* 0x00000000000079c5 */ /* 0x000fcc0000000000 */
[----:B------:R-:W-:Y:S01]  /*b120*/  HGMMA.64x64x16.F32.BF16 R152, gdesc[UR8], R152, gsb0 ;  /* 0x00e00000089879f0 */ /* 0x000fe20008001898 */
[----:B------:R-:W-:Y:S02]  /*b130*/  @UP0 ULDC UR10, c[0x0][0x44c] ;  /* 0x00011300000a0ab9 */ /* 0x000fe40000000800 */
[----:B------:R-:W-:Y:S01]  /*b140*/  @P0 IMAD.HI.U32 R16, R4, UR10, RZ ;  /* 0x0000000a04100c27 */ /* 0x000fe2000f8e00ff */
[----:B------:R-:W-:Y:S01]  /*b150*/  @UP0 ULDC UR10, c[0x0][0x450] ;  /* 0x00011400000a0ab9 */ /* 0x000fe20000000800 */
        /* <DEDUP_REMOVED lines=9> */
[----:B------:R-:W-:Y:S01]  /*b1f0*/  MOV R175, R4 ;  /* 0x0000000400af7202 */ /* 0x000fe20000000f00 */
[----:B------:R-:W-:Y:S01]  /*b200*/  FMUL.FTZ R185, R161, UR29 ;  /* 0x0000001da1b97c20 */ /* 0x000fe20008410000 */
[----:B------:R-:W-:Y:S01]  /*b210*/  @P0 SHF.R.U32.HI R175, RZ, UR10, R16 ;  /* 0x0000000affaf0c19 */ /* 0x000fe20008011610 */
[----:B------:R-:W-:Y:S01]  /*b220*/  IMAD.U32 R16, RZ, RZ, UR31 ;  /* 0x0000001fff107e24 */ /* 0x000fe2000f8e00ff */
[----:B------:R-:W-:Y:S01]  /*b230*/  USHF.L.U32 UR10, UR42, 0x6, URZ ;  /* 0x000000062a0a7899 */ /* 0x000fe2000800063f */
[----:B------:R-:W-:Y:S01]  /*b240*/  FMUL.FTZ R21, R163, UR29 ;  /* 0x0000001da3157c20 */ /* 0x000fe20008410000 */
[----:B------:R-:W-:Y:S01]  /*b250*/  FMUL.FTZ R163, R164, UR29 ;  /* 0x0000001da4a37c20 */ /* 0x000fe20008410000 */
[----:B------:R-:W-:-:S02]  /*b260*/  @!P6 VIADD R161, R16, 0x28c40 ;  /* 0x00028c4010a1e836 */ /* 0x000fc40000000000 */
[----:B------:R-:W-:Y:S01]  /*b270*/  FMUL.FTZ R23, R166, UR29 ;  /* 0x0000001da6177c20 */ /* 0x000fe20008410000 */
[----:B------:R-:W-:Y:S01]  /*b280*/  FMUL.FTZ R20, R162, UR29 ;  /* 0x0000001da2147c20 */ /* 0x000fe20008410000 */
[----:B------:R-:W-:Y:S01]  /*b290*/  FMUL.FTZ R164, R165, UR29 ;  /* 0x0000001da5a47c20 */ /* 0x000fe20008410000 */
[----:B------:R-:W2:Y:S01]  /*b2a0*/  SHFL.IDX PT, R166, R175, RZ, 0x1c1f ;  /* 0x001c1fffafa67589 */ /* 0x000ea200000e0000 */
[----:B------:R-:W-:Y:S01]  /*b2b0*/  IMAD.U32 R165, RZ, RZ, UR10 ;  /* 0x0000000affa57e24 */ /* 0x000fe2000f8e00ff */
[----:B------:R-:W-:Y:S01]  /*b2c0*/  @!P6 PRMT R162, RZ, 0x654, R161 ;  /* 0x00000654ffa2e816 */ /* 0x000fe200000000a1 */
[----:B------:R-:W-:Y:S01]  /*b2d0*/  FMUL.FTZ R22, R153, UR29 ;  /* 0x0000001d99167c20 */ /* 0x000fe20008410000 */
[----:B-1----:R-:W-:Y:S01]  /*b2e0*/  FMUL.FTZ R6, R154, UR29 ;  /* 0x0000001d9a067c20 */ /* 0x002fe20008410000 */
[----:B------:R-:W-:Y:S01]  /*b2f0*/  FMUL.FTZ R5, R152, UR29 ;  /* 0x0000001d98057c20 */ /* 0x000fe20008410000 */
[----:B------:R-:W-:Y:S01]  /*b300*/  FMUL.FTZ R17, R155, UR29 ;  /* 0x0000001d9b117c20 */ /* 0x000fe20008410000 */
[----:B------:R-:W-:Y:S01]  /*b310*/  FMUL.FTZ R153, R156, UR29 ;  /* 0x0000001d9c997c20 */ /* 0x000fe20008410000 */
[----:B------:R-:W-:Y:S01]  /*b320*/  FMUL.FTZ R154, R157, UR29 ;  /* 0x0000001d9d9a7c20 */ /* 0x000fe20008410000 */
[----:B------:R-:W-:Y:S01]  /*b330*/  FMUL.FTZ R19, R159, UR29 ;  /* 0x0000001d9f137c20 */ /* 0x000fe20008410000 */
[----:B------:R-:W-:Y:S01]  /*b340*/  FMUL.FTZ R184, R160, UR29 ;  /* 0x0000001da0b87c20 */ /* 0x000fe20008410000 */
        /* <DEDUP_REMOVED lines=11> */
[----:B------:R-:W-:Y:S01]  /*b400*/  IADD3 R165, -R0, 0x1, -R165 ;  /* 0x0000000100a57810 */ /* 0x000fe20007ffe9a5 */
[----:B-1----:R-:W-:Y:S01]  /*b410*/  FMUL.FTZ R162, R183, UR29 ;  /* 0x0000001db7a27c20 */ /* 0x002fe20008410000 */
[----:B------:R-:W-:Y:S01]  /*b420*/  FMUL.FTZ R172, R172, UR29 ;  /* 0x0000001dacac7c20 */ /* 0x000fe20008410000 */
[----:B------:R-:W-:Y:S01]  /*b430*/  FMUL.FTZ R173, R173, UR29 ;  /* 0x0000001dadad7c20 */ /* 0x000fe20008410000 */
[----:B------:R-:W-:Y:S01]  /*b440*/  FMUL.FTZ R176, R176, UR29 ;  /* 0x0000001db0b07c20 */ /* 0x000fe20008410000 */
[----:B------:R-:W-:Y:S01]  /*b450*/  FMUL.FTZ R182, R182, UR29 ;  /* 0x0000001db6b67c20 */ /* 0x000fe20008410000 */
[----:B------:R-:W-:Y:S01]  /*b460*/  IMAD R165, R193, UR39, R165 ;  /* 0x00000027c1a57c24 */ /* 0x000fe2000f8e02a5 */
[----:B------:R-:W1:Y:S01]  /*b470*/  MUFU.TANH R5, R5 ;  /* 0x0000000500057308 */ /* 0x000e620000002400 */
[----:B------:R-:W-:-:S02]  /*b480*/  FMUL.FTZ R177, R177, UR29 ;  /* 0x0000001db1b17c20 */ /* 0x000fc40008410000 */
[----:B------:R-:W-:-:S04]  /*b490*/  VIADD R165, R165, -UR27 ;  /* 0x8000001ba5a57c36 */ /* 0x000fc80008000000 */
[C---:B------:R-:W-:Y:S01]  /*b4a0*/  VIADD R179, R165.reuse, UR30 ;  /* 0x0000001ea5b37c36 */ /* 0x040fe20008000000 */
[----:B------:R-:W3:Y:S01]  /*b4b0*/  MUFU.TANH R22, R22 ;  /* 0x0000001600167308 */ /* 0x000ee20000002400 */
[----:B------:R-:W-:-:S04]  /*b4c0*/  VIADD R183, R165, UR7 ;  /* 0x00000007a5b77c36 */ /* 0x000fc80008000000 */
[----:B--2---:R-:W-:-:S03]  /*b4d0*/  IMAD.IADD R178, R183, 0x1, R166 ;  /* 0x00000001b7b27824 */ /* 0x004fc600078e02a6 */
[----:B------:R-:W2:Y:S08]  /*b4e0*/  MUFU.TANH R6, R6 ;  /* 0x0000000600067308 */ /* 0x000eb00000002400 */
[----:B------:R-:W4:Y:S08]  /*b4f0*/  MUFU.TANH R17, R17 ;  /* 0x0000001100117308 */ /* 0x000f300000002400 */
        /* <DEDUP_REMOVED lines=28> */
[----:B-----5:R-:W-:Y:S01]  /*b6c0*/  IADD3 R177, R179, R166, RZ ;  /* 0x000000a6b3b17210 */ /* 0x020fe20007ffe0ff */
[----:B-1234-:R-:W-:Y:S06]  /*b6d0*/  @!P4 BRA `(.L_x_1829) ;  /* 0x00000000005cc947 */ /* 0x01efec0003800000 */
[----:B------:R-:W-:Y:S01]  /*b6e0*/  IMAD R165, R193, UR39, R166 ;  /* 0x00000027c1a57c24 */ /* 0x000fe2000f8e02a6 */
[----:B------:R-:W-:Y:S03]  /*b6f0*/  BSSY B0, `(.L_x_1830) ;  /* 0x0000011000007945 */ /* 0x000fe60003800000 */
[----:B------:R-:W-:-:S05]  /*b700*/  VIADD R165, R165, -UR27 ;  /* 0x8000001ba5a57c36 */ /* 0x000fca0008000000 */
[----:B------:R-:W-:-:S13]  /*b710*/  ISETP.GT.AND P0, PT, R165, -0x1, PT ;  /* 0xffffffffa500780c */ /* 0x000fda0003f04270 */
[----:B------:R-:W-:Y:S05]  /*b720*/  @P0 BRA `(.L_x_1831) ;  /* 0x0000000000200947 */ /* 0x000fea0003800000 */
[----:B------:R-:W-:Y:S01]  /*b730*/  IMAD.U32 R168, RZ, RZ, UR26 ;  /* 0x0000001affa87e24 */ /* 0x000fe2000f8e00ff */
[----:B------:R-:W-:-:S04]  /*b740*/  LOP3.LUT R165, RZ, R165, RZ, 0x33, !PT ;  /* 0x000000a5ffa57212 */ /* 0x000fc800078e33ff */
[----:B------:R-:W-:-:S13]  /*b750*/  ISETP.NE.AND P0, PT, R168, 0x1, PT ;  /* 0x00000001a800780c */ /* 0x000fda0003f05270 */
[----:B------:R-:W1:Y:S02]  /*b760*/  @P0 LDC.64 R166, c[0x0][0x9e8] ;  /* 0x00027a00ffa60b82 */ /* 0x000e640000000a00 */
[----:B-1----:R-:W-:-:S05]  /*b770*/  @P0 IMAD.HI.U32 R166, R165, R166, RZ ;  /* 0x000000a6a5a60227 */ /* 0x002fca00078e00ff */
[----:B------:R-:W-:-:S04]  /*b780*/  @P0 SHF.R.U32.HI R165, RZ, R167, R166 ;  /* 0x000000a7ffa50219 */ /* 0x000fc800000116a6 */
[----:B------:R-:W-:Y:S01]  /*b790*/  LOP3.LUT R165, RZ, R165, RZ, 0x33, !PT ;  /* 0x000000a5ffa57212 */ /* 0x000fe200078e33ff */
[----:B------:R-:W-:Y:S06]  /*b7a0*/  BRA `(.L_x_1832) ;  /* 0x0000000000147947 */ /* 0x000fec0003800000 */
.L_x_1831:
[----:B------:R-:W-:-:S04]  /*b7b0*/  MOV R168, UR26 ;  /* 0x0000001a00a87c02 */ /* 0x000fc80008000f00 */
[----:B------:R-:W-:-:S13]  /*b7c0*/  ISETP.NE.AND P0, PT, R168, 0x1, PT ;  /* 0x00000001a800780c */ /* 0x000fda0003f05270 */
[----:B------:R-:W1:Y:S02]  /*b7d0*/  @P0 LDC.64 R166, c[0x0][0x9e8] ;  /* 0x00027a00ffa60b82 */ /* 0x000e640000000a00 */
[----:B-1----:R-:W-:-:S05]  /*b7e0*/  @P0 IMAD.HI.U32 R166, R165, R166, RZ ;  /* 0x000000a6a5a60227 */ /* 0x002fca00078e00ff */
[----:B------:R-:W-:-:S07]  /*b7f0*/  @P0 SHF.R.U32.HI R165, RZ, R167, R166 ;  /* 0x000000a7ffa50219 */ /* 0x000fce00000116a6 */
.L_x_1832:
[----:B------:R-:W-:Y:S05]  /*b800*/  BSYNC B0 ;  /* 0x0000000000007941 */ /* 0x000fea0003800000 */
.L_x_1830:
[----:B------:R-:W-:-:S04]  /*b810*/  IMAD R165, R165, R168, -UR10 ;  /* 0x8000000aa5a57e24 */ /* 0x000fc8000f8e02a8 */
[----:B------:R-:W-:-:S05]  /*b820*/  IMAD.IADD R165, R165, 0x1, -R0 ;  /* 0x00000001a5a57824 */ /* 0x000fca00078e0a00 */
[----:B------:R-:W-:Y:S02]  /*b830*/  VIADDMNMX R177, R165, R168, R177, PT ;  /* 0x000000a8a5b17246 */ /* 0x000fe400038001b1 */
[----:B------:R-:W-:-:S07]  /*b840*/  VIMNMX R178, R178, R165, !PT ;  /* 0x000000a5b2b27248 */ /* 0x000fce0007fe0100 */
.L_x_1829:
[----:B------:R-:W-:Y:S01]  /*b850*/  UISETP.GT.AND UP1, UPT, UR42, -0x1, UPT ;  /* 0xffffffff2a00788c */ /* 0x000fe2000bf24270 */
[----:B------:R-:W1:Y:S05]  /*b860*/  SHFL.IDX PT, R182, R175, 0x1, 0x1c1f ;  /* 0x003c1f00afb67f89 */ /* 0x000e6a00000e0000 */
[----:B------:R-:W-:-:S04]  /*b870*/  PLOP3.LUT P0, PT, PT, PT, UP1, 0x80, 0x0 ;  /* 0x000000000000781c */ /* 0x000fc80003f0f018 */
[C---:B------:R-:W-:Y:S02]  /*b880*/  ISETP.GT.AND P1, PT, R178.reuse, RZ, P0 ;  /* 0x000000ffb200720c */ /* 0x040fe40000724270 */
[C---:B------:R-:W-:Y:S02]  /*b890*/  ISETP.GT.AND P3, PT, R178.reuse, 0x1, P0 ;  /* 0x00000001b200780c */ /* 0x040fe40000764270 */
[----:B------:R-:W-:Y:S02]  /*b8a0*/  ISETP.LT.OR P2, PT, R177, 0x1, P1 ;  /* 0x00000001b100780c */ /* 0x000fe40000f41670 */
[C---:B------:R-:W-:Y:S02]  /*b8b0*/  ISETP.GT.AND P1, PT, R178.reuse, 0x8, P0 ;  /* 0x00000008b200780c */ /* 0x040fe40000724270 */
[----:B------:R-:W-:Y:S02]  /*b8c0*/  FSEL R176, R5, -INF , !P2 ;  /* 0xff80000005b07808 */ /* 0x000fe40005000000 */
[----:B------:R-:W-:-:S02]  /*b8d0*/  ISETP.GT.AND P2, PT, R178, 0x9, P0 ;  /* 0x00000009b200780c */ /* 0x000fc40000744270 */
[C---:B------:R-:W-:Y:S02]  /*b8e0*/  ISETP.LT.OR P3, PT, R177.reuse, 0x2, P3 ;  /* 0x00000002b100780c */ /* 0x040fe40001f61670 */
[C---:B------:R-:W-:Y:S02]  /*b8f0*/  ISETP.LT.OR P1, PT, R177.reuse, 0x9, P1 ;  /* 0x00000009b100780c */ /* 0x040fe40000f21670 */
[----:B------:R-:W-:Y:S02]  /*b900*/  ISETP.LT.OR P2, PT, R177, 0xa, P2 ;  /* 0x0000000ab100780c */ /* 0x000fe40001741670 */
[----:B------:R-:W-:Y:S02]  /*b910*/  FSEL R174, R22, -INF , !P3 ;  /* 0xff80000016ae7808 */ /* 0x000fe40005800000 */
[----:B0-----:R-:W-:Y:S02]  /*b920*/  FSEL R173, R153, -INF , !P1 ;  /* 0xff80000099ad7808 */ /* 0x001fe40004800000 */
[----:B------:R-:W-:-:S02]  /*b930*/  FSEL R169, R154, -INF , !P2 ;  /* 0xff8000009aa97808 */ /* 0x000fc40005000000 */
[C---:B------:R-:W-:Y:S02]  /*b940*/  ISETP.GT.AND P3, PT, R178.reuse, 0x10, P0 ;  /* 0x00000010b200780c */ /* 0x040fe40000764270 */
[C---:B------:R-:W-:Y:S02]  /*b950*/  ISETP.GT.AND P1, PT, R178.reuse, 0x11, P0 ;  /* 0x00000011b200780c */ /* 0x040fe40000724270 */
[----:B------:R-:W-:Y:S02]  /*b960*/  ISETP.GT.AND P2, PT, R178, 0x18, P0 ;  /* 0x00000018b200780c */ /* 0x000fe40000744270 */
[C---:B------:R-:W-:Y:S02]  /*b970*/  ISETP.LT.OR P3, PT, R177.reuse, 0x11, P3 ;  /* 0x00000011b100780c */ /* 0x040fe40001f61670 */
[C---:B------:R-:W-:Y:S02]  /*b980*/  ISETP.LT.OR P1, PT, R177.reuse, 0x12, P1 ;  /* 0x00000012b100780c */ /* 0x040fe40000f21670 */
[----:B------:R-:W-:-:S02]  /*b990*/  ISETP.LT.OR P2, PT, R177, 0x19, P2 ;  /* 0x00000019b100780c */ /* 0x000fc40001741670 */
[----:B------:R-:W-:Y:S02]  /*b9a0*/  FSEL R166, R184, -INF , !P3 ;  /* 0xff800000b8a67808 */ /* 0x000fe40005800000 */
[----:B------:R-:W-:Y:S02]  /*b9b0*/  FSEL R168, R185, -INF , !P1 ;  /* 0xff800000b9a87808 */ /* 0x000fe40004800000 */
[----:B------:R-:W-:Y:S02]  /*b9c0*/  FSEL R165, R163, -INF , !P2 ;  /* 0xff800000a3a57808 */ /* 0x000fe40005000000 */
[C---:B------:R-:W-:Y:S02]  /*b9d0*/  ISETP.GT.AND P3, PT, R178.reuse, 0x19, P0 ;  /* 0x00000019b200780c */ /* 0x040fe40000764270 */
[C---:B------:R-:W-:Y:S02]  /*b9e0*/  ISETP.GT.AND P1, PT, R178.reuse, 0x20, P0 ;  /* 0x00000020b200780c */ /* 0x040fe40000724270 */
[----:B------:R-:W-:-:S02]  /*b9f0*/  ISETP.GT.AND P2, PT, R178, 0x21, P0 ;  /* 0x00000021b200780c */ /* 0x000fc40000744270 */
[C---:B------:R-:W-:Y:S02]  /*ba00*/  ISETP.LT.OR P3, PT, R177.reuse, 0x1a, P3 ;  /* 0x0000001ab100780c */ /* 0x040fe40001f61670 */
[C---:B------:R-:W-:Y:S02]  /*ba10*/  ISETP.LT.OR P1, PT, R177.reuse, 0x21, P1 ;  /* 0x00000021b100780c */ /* 0x040fe40000f21670 */
[----:B------:R-:W-:Y:S02]  /*ba20*/  ISETP.LT.OR P2, PT, R177, 0x22, P2 ;  /* 0x00000022b100780c */ /* 0x000fe40001741670 */
[----:B------:R-:W-:Y:S02]  /*ba30*/  FSEL R172, R164, -INF , !P3 ;  /* 0xff800000a4ac7808 */ /* 0x000fe40005800000 */
[----:B------:R-:W-:Y:S02]  /*ba40*/  FSEL R170, R186, -INF , !P1 ;  /* 0xff800000baaa7808 */ /* 0x000fe40004800000 */
        /* <DEDUP_REMOVED lines=12> */
[----:B------:R-:W-:Y:S01]  /*bb10*/  ISETP.GT.AND P2, PT, R178, 0x39, P0 ;  /* 0x00000039b200780c */ /* 0x000fe20000744270 */
[--C-:B-1----:R-:W-:Y:S01]  /*bb20*/  IMAD.IADD R178, R179, 0x1, R182.reuse ;  /* 0x00000001b3b27824 */ /* 0x102fe200078e02b6 */
[----:B------:R-:W-:Y:S01]  /*bb30*/  ISETP.LT.OR P3, PT, R177, 0x32, P3 ;  /* 0x00000032b100780c */ /* 0x000fe20001f61670 */
[----:B------:R-:W-:Y:S01]  /*bb40*/  IMAD.IADD R179, R183, 0x1, R182 ;  /* 0x00000001b7b37824 */ /* 0x000fe200078e02b6 */
[----:B------:R-:W-:-:S02]  /*bb50*/  ISETP.LT.OR P1, PT, R177, 0x39, P1 ;  /* 0x00000039b100780c */ /* 0x000fc40000f21670 */
[----:B------:R-:W-:Y:S02]  /*bb60*/  ISETP.LT.OR P2, PT, R177, 0x3a, P2 ;  /* 0x0000003ab100780c */ /* 0x000fe40001741670 */
[----:B------:R-:W-:Y:S02]  /*bb70*/  FSEL R164, R191, -INF , !P3 ;  /* 0xff800000bfa47808 */ /* 0x000fe40005800000 */
[----:B------:R-:W-:Y:S02]  /*bb80*/  FSEL R154, R180, -INF , !P1 ;  /* 0xff800000b49a7808 */ /* 0x000fe40004800000 */
[----:B------:R-:W-:Y:S01]  /*bb90*/  FSEL R153, R181, -INF , !P2 ;  /* 0xff800000b5997808 */ /* 0x000fe20005000000 */
[----:B------:R-:W-:Y:S06]  /*bba0*/  @!P4 BRA `(.L_x_1833) ;  /* 0x00000000005cc947 */ /* 0x000fec0003800000 */
[----:B------:R-:W-:Y:S01]  /*bbb0*/  IMAD R5, R193, UR39, R182 ;  /* 0x00000027c1057c24 */ /* 0x000fe2000f8e02b6 */
[----:B------:R-:W-:Y:S04]  /*bbc0*/  BSSY B0, `(.L_x_1834) ;  /* 0x0000011000007945 */ /* 0x000fe80003800000 */
[----:B------:R-:W-:-:S04]  /*bbd0*/  IADD3 R5, R5, -UR27, RZ ;  /* 0x8000001b05057c10 */ /* 0x000fc8000fffe0ff */
[----:B------:R-:W-:-:S13]  /*bbe0*/  ISETP.GT.AND P1, PT, R5, -0x1, PT ;  /* 0xffffffff0500780c */ /* 0x000fda0003f24270 */
[----:B------:R-:W-:Y:S05]  /*bbf0*/  @P1 BRA `(.L_x_1835) ;  /* 0x0000000000201947 */ /* 0x000fea0003800000 */
[----:B------:R-:W-:Y:S01]  /*bc00*/  IMAD.U32 R182, RZ, RZ, UR26 ;  /* 0x0000001affb67e24 */ /* 0x000fe2000f8e00ff */
[----:B------:R-:W-:-:S04]  /*bc10*/  LOP3.LUT R5, RZ, R5, RZ, 0x33, !PT ;  /* 0x00000005ff057212 */ /* 0x000fc800078e33ff */
[----:B------:R-:W-:-:S13]  /*bc20*/  ISETP.NE.AND P1, PT, R182, 0x1, PT ;  /* 0x00000001b600780c */ /* 0x000fda0003f25270 */
[----:B------:R-:W0:Y:S02]  /*bc30*/  @P1 LDC.64 R180, c[0x0][0x9e8] ;  /* 0x00027a00ffb41b82 */ /* 0x000e240000000a00 */
[----:B0-----:R-:W-:-:S05]  /*bc40*/  @P1 IMAD.HI.U32 R180, R5, R180, RZ ;  /* 0x000000b405b41227 */ /* 0x001fca00078e00ff */
[----:B------:R-:W-:-:S04]  /*bc50*/  @P1 SHF.R.U32.HI R5, RZ, R181, R180 ;  /* 0x000000b5ff051219 */ /* 0x000fc800000116b4 */
[----:B------:R-:W-:Y:S01]  /*bc60*/  LOP3.LUT R5, RZ, R5, RZ, 0x33, !PT ;  /* 0x00000005ff057212 */ /* 0x000fe200078e33ff */
[----:B------:R-:W-:Y:S06]  /*bc70*/  BRA `(.L_x_1836) ;  /* 0x0000000000147947 */ /* 0x000fec0003800000 */
.L_x_1835:
[----:B------:R-:W-:-:S05]  /*bc80*/  IMAD.U32 R182, RZ, RZ, UR26 ;  /* 0x0000001affb67e24 */ /* 0x000fca000f8e00ff */
[----:B------:R-:W-:-:S13]  /*bc90*/  ISETP.NE.AND P1, PT, R182, 0x1, PT ;  /* 0x00000001b600780c */ /* 0x000fda0003f25270 */
[----:B------:R-:W0:Y:S02]  /*bca0*/  @P1 LDC.64 R180, c[0x0][0x9e8] ;  /* 0x00027a00ffb41b82 */ /* 0x000e240000000a00 */
[----:B0-----:R-:W-:-:S05]  /*bcb0*/  @P1 IMAD.HI.U32 R180, R5, R180, RZ ;  /* 0x000000b405b41227 */ /* 0x001fca00078e00ff */
[----:B------:R-:W-:-:S07]  /*bcc0*/  @P1 SHF.R.U32.HI R5, RZ, R181, R180 ;  /* 0x000000b5ff051219 */ /* 0x000fce00000116b4 */
.L_x_1836:
[----:B------:R-:W-:Y:S05]  /*bcd0*/  BSYNC B0 ;  /* 0x0000000000007941 */ /* 0x000fea0003800000 */
.L_x_1834:
[----:B------:R-:W-:-:S04]  /*bce0*/  IMAD R5, R5, R182, -UR10 ;  /* 0x8000000a05057e24 */ /* 0x000fc8000f8e02b6 */
[----:B------:R-:W-:-:S05]  /*bcf0*/  IMAD.IADD R5, R5, 0x1, -R0 ;  /* 0x0000000105057824 */ /* 0x000fca00078e0a00 */
[----:B------:R-:W-:Y:S02]  /*bd00*/  VIADDMNMX R178, R5, R182, R178, PT ;  /* 0x000000b605b27246 */ /* 0x000fe400038001b2 */
[----:B------:R-:W-:-:S07]  /*bd10*/  VIMNMX R179, R179, R5, !PT ;  /* 0x00000005b3b37248 */ /* 0x000fce0007fe0100 */
.L_x_1833:
[----:B------:R-:W-:Y:S01]  /*bd20*/  FMNMX.FTZ R5, R176, R15, !PT ;  /* 0x0000000fb0057209 */ /* 0x000fe20007810000 */
[----:B------:R-:W-:Y:S01]  /*bd30*/  UMOV UR10, UR24 ;  /* 0x00000018000a7c82 */ /* 0x000fe20008000000 */
[----:B------:R-:W-:Y:S02]  /*bd40*/  ISETP.GT.AND P1, PT, R179, 0x1, P0 ;  /* 0x00000001b300780c */ /* 0x000fe40000724270 */
[----:B------:R-:W-:Y:S02]  /*bd50*/  FMNMX.FTZ R180, R174, R5, !PT ;  /* 0x00000005aeb47209 */ /* 0x000fe40007810000 */
[----:B------:R-:W-:Y:S02]  /*bd60*/  ISETP.LT.OR P1, PT, R178, 0x2, P1 ;  /* 0x00000002b200780c */ /* 0x000fe40000f21670 */
[----:B------:R-:W-:Y:S02]  /*bd70*/  FMNMX.FTZ R180, R173, R180, !PT ;  /* 0x000000b4adb47209 */ /* 0x000fe40007810000 */
[----:B------:R-:W-:-:S02]  /*bd80*/  FSEL R17, R17, -INF , !P1 ;  /* 0xff80000011117808 */ /* 0x000fc40004800000 */
[----:B------:R-:W-:Y:S02]  /*bd90*/  FMNMX.FTZ R5, R169, R180, !PT ;  /* 0x000000b4a9057209 */ /* 0x000fe40007810000 */
[C---:B------:R-:W-:Y:S02]  /*bda0*/  ISETP.GT.AND P1, PT, R179.reuse, RZ, P0 ;  /* 0x000000ffb300720c */ /* 0x040fe40000724270 */
[----:B------:R-:W-:Y:S02]  /*bdb0*/  FMNMX.FTZ R5, R166, R5, !PT ;  /* 0x00000005a6057209 */ /* 0x000fe40007810000 */
[----:B------:R-:W-:Y:S02]  /*bdc0*/  ISETP.LT.OR P1, PT, R178, 0x1, P1 ;  /* 0x00000001b200780c */ /* 0x000fe40000f21670 */
[----:B------:R-:W-:Y:S02]  /*bdd0*/  FMNMX.FTZ R180, R168, R5, !PT ;  /* 0x00000005a8b47209 */ /* 0x000fe40007810000 */
[----:B------:R-:W-:-:S02]  /*bde0*/  ISETP.GT.AND P2, PT, R179, 0x8, P0 ;  /* 0x00000008b300780c */ /* 0x000fc40000744270 */
[----:B------:R-:W-:Y:S02]  /*bdf0*/  FMNMX.FTZ R5, R165, R180, !PT ;  /* 0x000000b4a5057209 */ /* 0x000fe40007810000 */
[----:B------:R-:W-:Y:S02]  /*be00*/  ISETP.LT.OR P2, PT, R178, 0x9, P2 ;  /* 0x00000009b200780c */ /* 0x000fe40001741670 */
[----:B------:R-:W-:Y:S02]  /*be10*/  FMNMX.FTZ R5, R172, R5, !PT ;  /* 0x00000005ac057209 */ /* 0x000fe40007810000 */
[----:B------:R-:W-:Y:S02]  /*be20*/  ISETP.GT.AND P3, PT, R179, 0x9, P0 ;  /* 0x00000009b300780c */ /* 0x000fe40000764270 */
[----:B------:R-:W-:Y:S02]  /*be30*/  FMNMX.FTZ R180, R170, R5, !PT ;  /* 0x00000005aab47209 */ /* 0x000fe40007810000 */
[----:B------:R-:W-:-:S02]  /*be40*/  FSEL R18, R18, -INF , !P2 ;  /* 0xff80000012127808 */ /* 0x000fc40005000000 */
        /* <DEDUP_REMOVED lines=13> */
[C---:B------:R-:W-:Y:S02]  /*bf20*/  ISETP.LT.OR P3, PT, R178.reuse, 0x12, P3 ;  /* 0x00000012b200780c */ /* 0x040fe40001f61670 */
[----:B------:R-:W-:Y:S01]  /*bf30*/  ISETP.GT.AND P2, PT, R179, 0x19, P0 ;  /* 0x00000019b300780c */ /* 0x000fe20000744270 */
[----:B------:R-:W0:Y:S01]  /*bf40*/  SHFL.BFLY PT, R5, R180, 0x2, 0x1f ;  /* 0x0c401f00b4057f89 */ /* 0x000e2200000e0000 */
[----:B------:R-:W-:Y:S02]  /*bf50*/  FSEL R21, R21, -INF , !P3 ;  /* 0xff80000015157808 */ /* 0x000fe40005800000 */
[----:B------:R-:W-:Y:S02]  /*bf60*/  ISETP.GT.AND P3, PT, R179, 0x20, P0 ;  /* 0x00000020b300780c */ /* 0x000fe40000764270 */
[----:B------:R-:W-:-:S02]  /*bf70*/  ISETP.LT.OR P2, PT, R178, 0x1a, P2 ;  /* 0x0000001ab200780c */ /* 0x000fc40001741670 */
[----:B------:R-:W-:Y:S02]  /*bf80*/  ISETP.LT.OR P3, PT, R178, 0x21, P3 ;  /* 0x00000021b200780c */ /* 0x000fe40001f61670 */
[----:B------:R-:W-:Y:S02]  /*bf90*/  FSEL R152, R152, -INF , !P2 ;  /* 0xff80000098987808 */ /* 0x000fe40005000000 */
[----:B------:R-:W-:Y:S02]  /*bfa0*/  ISETP.GT.AND P2, PT, R179, 0x28, P0 ;  /* 0x00000028b300780c */ /* 0x000fe40000744270 */
[----:B------:R-:W-:Y:S02]  /*bfb0*/  FSEL R155, R155, -INF , !P3 ;  /* 0xff8000009b9b7808 */ /* 0x000fe40005800000 */
[----:B------:R-:W-:-:S04]  /*bfc0*/  ISETP.LT.OR P2, PT, R178, 0x29, P2 ;  /* 0x00000029b200780c */ /* 0x000fc80001741670 */
[----:B------:R-:W-:Y:S02]  /*bfd0*/  FSEL R157, R157, -INF , !P2 ;  /* 0xff8000009d9d7808 */ /* 0x000fe40005000000 */
[----:B------:R-:W-:Y:S02]  /*bfe0*/  ISETP.GT.AND P2, PT, R179, 0x30, P0 ;  /* 0x00000030b300780c */ /* 0x000fe40000744270 */
[----:B0-----:R-:W-:Y:S02]  /*bff0*/  FMNMX.FTZ R175, R180, R5, !PT ;  /* 0x00000005b4af7209 */ /* 0x001fe40007810000 */
[----:B------:R-:W-:-:S03]  /*c000*/  ISETP.LT.OR P2, PT, R178, 0x31, P2 ;  /* 0x00000031b200780c */ /* 0x000fc60001741670 */
[----:B------:R-:W0:Y:S01]  /*c010*/  SHFL.BFLY PT, R182, R175, 0x1, 0x1f ;  /* 0x0c201f00afb67f89 */ /* 0x000e2200000e0000 */
[----:B------:R-:W-:Y:S02]  /*c020*/  FSEL R159, R159, -INF , !P2 ;  /* 0xff8000009f9f7808 */ /* 0x000fe40005000000 */
[----:B------:R-:W-:-:S04]  /*c030*/  ISETP.GT.AND P2, PT, R179, 0x38, P0 ;  /* 0x00000038b300780c */ /* 0x000fc80000744270 */
[----:B------:R-:W-:-:S04]  /*c040*/  ISETP.LT.OR P2, PT, R178, 0x39, P2 ;  /* 0x00000039b200780c */ /* 0x000fc80001741670 */
[----:B------:R-:W-:Y:S02]  /*c050*/  FSEL R161, R161, -INF , !P2 ;  /* 0xff800000a1a17808 */ /* 0x000fe40005000000 */
[----:B0-----:R-:W-:Y:S02]  /*c060*/  FMNMX.FTZ R5, R175, R182, !PT ;  /* 0x000000b6af057209 */ /* 0x001fe40007810000 */
[----:B------:R-:W-:Y:S02]  /*c070*/  FSEL R175, R6, -INF , !P1 ;  /* 0xff80000006af7808 */ /* 0x000fe40004800000 */
[----:B------:R-:W-:Y:S01]  /*c080*/  ISETP.GT.AND P1, PT, R179, 0x18, P0 ;  /* 0x00000018b300780c */ /* 0x000fe20000724270 */
[----:B------:R-:W-:Y:S01]  /*c090*/  FMUL.FTZ R183, R5, UR10 ;  /* 0x0000000a05b77c20 */ /* 0x000fe20008410000 */
[----:B------:R-:W-:Y:S02]  /*c0a0*/  FMNMX.FTZ R6, R175, R14, !PT ;  /* 0x0000000eaf067209 */ /* 0x000fe40007810000 */
[----:B------:R-:W-:-:S02]  /*c0b0*/  ISETP.LT.OR P1, PT, R178, 0x19, P1 ;  /* 0x00000019b200780c */ /* 0x000fc40000f21670 */
[----:B------:R-:W-:Y:S02]  /*c0c0*/  FMNMX.FTZ R177, R17, R6, !PT ;  /* 0x0000000611b17209 */ /* 0x000fe40007810000 */
[----:B------:R-:W-:Y:S02]  /*c0d0*/  FSEL R23, R23, -INF , !P1 ;  /* 0xff80000017177808 */ /* 0x000fe40004800000 */
[----:B------:R-:W-:Y:S02]  /*c0e0*/  FMNMX.FTZ R6, R18, R177, !PT ;  /* 0x000000b112067209 */ /* 0x000fe40007810000 */
[----:B------:R-:W-:Y:S02]  /*c0f0*/  ISETP.GT.AND P1, PT, R179, 0x21, P0 ;  /* 0x00000021b300780c */ /* 0x000fe40000724270 */
[----:B------:R-:W-:Y:S02]  /*c100*/  FMNMX.FTZ R177, R19, R6, !PT ;  /* 0x0000000613b17209 */ /* 0x000fe40007810000 */
[----:B------:R-:W-:-:S02]  /*c110*/  ISETP.LT.OR P1, PT, R178, 0x22, P1 ;  /* 0x00000022b200780c */ /* 0x000fc40000f21670 */
[----:B------:R-:W-:Y:S02]  /*c120*/  FMNMX.FTZ R6, R20, R177, !PT ;  /* 0x000000b114067209 */ /* 0x000fe40007810000 */
[----:B------:R-:W-:Y:S02]  /*c130*/  FSEL R156, R156, -INF , !P1 ;  /* 0xff8000009c9c7808 */ /* 0x000fe40004800000 */
[----:B------:R-:W-:Y:S02]  /*c140*/  FMNMX.FTZ R6, R21, R6, !PT ;  /* 0x0000000615067209 */ /* 0x000fe40007810000 */
[----:B------:R-:W-:Y:S02]  /*c150*/  ISETP.GT.AND P1, PT, R179, 0x29, P0 ;  /* 0x00000029b300780c */ /* 0x000fe40000724270 */
[----:B------:R-:W-:Y:S02]  /*c160*/  FMNMX.FTZ R177, R23, R6, !PT ;  /* 0x0000000617b17209 */ /* 0x000fe40007810000 */
[----:B------:R-:W-:-:S02]  /*c170*/  FSETP.NEU.FTZ.AND P3, PT, R5, -INF , PT ;  /* 0xff8000000500780b */ /* 0x000fc40003f7d000 */
[----:B------:R-:W-:Y:S02]  /*c180*/  FMNMX.FTZ R6, R152, R177, !PT ;  /* 0x000000b198067209 */ /* 0x000fe40007810000 */
[----:B------:R-:W-:Y:S02]  /*c190*/  ISETP.LT.OR P1, PT, R178, 0x2a, P1 ;  /* 0x0000002ab200780c */ /* 0x000fe40000f21670 */
[----:B------:R-:W-:Y:S02]  /*c1a0*/  FMNMX.FTZ R181, R155, R6, !PT ;  /* 0x000000069bb57209 */ /* 0x000fe40007810000 */
[----:B------:R-:W-:Y:S02]  /*c1b0*/  FSEL R183, R183, RZ, P3 ;  /* 0x000000ffb7b77208 */ /* 0x000fe40001800000 */
[----:B------:R-:W-:Y:S02]  /*c1c0*/  FMNMX.FTZ R6, R156, R181, !PT ;  /* 0x000000b59c067209 */ /* 0x000fe40007810000 */
[----:B------:R-:W-:Y:S01]  /*c1d0*/  FSEL R158, R158, -INF , !P1 ;  /* 0xff8000009e9e7808 */ /* 0x000fe20004800000 */
[--C-:B------:R-:W-:Y:S01]  /*c1e0*/  FFMA.FTZ R176, R176, UR10, -R183.reuse ;  /* 0x0000000ab0b07c23 */ /* 0x100fe200080108b7 */
[----:B------:R-:W-:Y:S01]  /*c1f0*/  ISETP.GT.AND P1, PT, R179, 0x31, P0 ;  /* 0x00000031b300780c */ /* 0x000fe20000724270 */
[--C-:B------:R-:W-:Y:S01]  /*c200*/  FFMA.FTZ R174, R174, UR10, -R183.reuse ;  /* 0x0000000aaeae7c23 */ /* 0x100fe200080108b7 */
[----:B------:R-:W-:Y:S01]  /*c210*/  FMNMX.FTZ R181, R157, R6, !PT ;  /* 0x000000069db57209 */ /* 0x000fe20007810000 */
[----:B------:R0:W-:Y:S01]  /*c220*/  MUFU.EX2 R177, R176 ;  /* 0x000000b000b17308 */ /* 0x0001e20000000800 */
[----:B------:R-:W-:Y:S01]  /*c230*/  ISETP.LT.OR P1, PT, R178, 0x32, P1 ;  /* 0x00000032b200780c */ /* 0x000fe20000f21670 */
[--C-:B------:R-:W-:Y:S01]  /*c240*/  FFMA.FTZ R169, R169, UR10, -R183.reuse ;  /* 0x0000000aa9a97c23 */ /* 0x100fe200080108b7 */
[----:B------:R-:W-:Y:S01]  /*c250*/  FMNMX.FTZ R6, R158, R181, !PT ;  /* 0x000000b59e067209 */ /* 0x000fe20007810000 */
[--C-:B------:R-:W-:Y:S01]  /*c260*/  FFMA.FTZ R166, R166, UR10, -R183.reuse ;  /* 0x0000000aa6a67c23 */ /* 0x100fe200080108b7 */
[----:B------:R-:W-:Y:S01]  /*c270*/  ISETP.GT.AND P0, PT, R179, 0x39, P0 ;  /* 0x00000039b300780c */ /* 0x000fe20000704270 */
[--C-:B------:R-:W-:Y:S01]  /*c280*/  FFMA.FTZ R165, R165, UR10, -R183.reuse ;  /* 0x0000000aa5a57c23 */ /* 0x100fe200080108b7 */
[----:B------:R-:W-:Y:S01]  /*c290*/  FMNMX.FTZ R6, R159, R6, !PT ;  /* 0x000000069f067209 */ /* 0x000fe20007810000 */
[----:B------:R-:W-:Y:S01]  /*c2a0*/  MUFU.EX2 R174, R174 ;  /* 0x000000ae00ae7308 */ /* 0x000fe20000000800 */
[--C-:B0-----:R-:W-:Y:S01]  /*c2b0*/  FFMA.FTZ R176, R173, UR10, -R183.reuse ;  /* 0x0000000aadb07c23 */ /* 0x101fe200080108b7 */
[----:B------:R-:W-:Y:S01]  /*c2c0*/  FSEL R173, R160, -INF , !P1 ;  /* 0xff800000a0ad7808 */ /* 0x000fe20004800000 */
[--C-:B------:R-:W-:Y:S01]  /*c2d0*/  FFMA.FTZ R172, R172, UR10, -R183.reuse ;  /* 0x0000000aacac7c23 */ /* 0x100fe200080108b7 */
[----:B------:R-:W-:Y:S01]  /*c2e0*/  ISETP.LT.OR P0, PT, R178, 0x3a, P0 ;  /* 0x0000003ab200780c */ /* 0x000fe20000701670 */
[--C-:B------:R-:W-:Y:S01]  /*c2f0*/  FFMA.FTZ R22, R22, UR10, -R183.reuse ;  /* 0x0000000a16167c23 */ /* 0x100fe200080108b7 */
[----:B------:R-:W-:Y:S01]  /*c300*/  FMNMX.FTZ R6, R173, R6, !PT ;  /* 0x00000006ad067209 */ /* 0x000fe20007810000 */
[--C-:B------:R-:W-:Y:S01]  /*c310*/  FFMA.FTZ R170, R170, UR10, -R183.reuse ;  /* 0x0000000aaaaa7c23 */ /* 0x100fe200080108b7 */
[----:B------:R-:W-:Y:S01]  /*c320*/  FSEL R162, R162, -INF , !P0 ;  /* 0xff800000a2a27808 */ /* 0x000fe20004000000 */
[----:B------:R0:W-:Y:S01]  /*c330*/  MUFU.EX2 R160, R176 ;  /* 0x000000b000a07308 */ /* 0x0001e20000000800 */
[----:B------:R-:W-:Y:S01]  /*c340*/  FMNMX.FTZ R179, R161, R6, !PT ;  /* 0x00000006a1b37209 */ /* 0x000fe20007810000 */
[--C-:B------:R-:W-:Y:S01]  /*c350*/  FFMA.FTZ R154, R154, UR10, -R183.reuse ;  /* 0x0000000a9a9a7c23 */ /* 0x100fe200080108b7 */
[--C-:B------:R-:W-:Y:S01]  /*c360*/  FFMA.FTZ R171, R171, UR10, -R183.reuse ;  /* 0x0000000aabab7c23 */ /* 0x100fe200080108b7 */
[--C-:B------:R-:W-:Y:S01]  /*c370*/  FFMA.FTZ R167, R167, UR10, -R183.reuse ;  /* 0x0000000aa7a77c23 */ /* 0x100fe200080108b7 */
[----:B------:R-:W-:Y:S01]  /*c380*/  FMNMX.FTZ R6, R162, R179, !PT ;  /* 0x000000b3a2067209 */ /* 0x000fe20007810000 */
[--C-:B------:R-:W-:Y:S01]  /*c390*/  FFMA.FTZ R179, R168, UR10, -R183.reuse ;  /* 0x0000000aa8b37c23 */ /* 0x100fe200080108b7 */
[----:B------:R-:W-:Y:S01]  /*c3a0*/  FSEL R168, R5, RZ, P3 ;  /* 0x000000ff05a87208 */ /* 0x000fe20001800000 */
[----:B------:R-:W-:Y:S01]  /*c3b0*/  MUFU.EX2 R169, R169 ;  /* 0x000000a900a97308 */ /* 0x000fe20000000800 */
[--C-:B0-----:R-:W-:Y:S01]  /*c3c0*/  FFMA.FTZ R176, R163, UR10, -R183.reuse ;  /* 0x0000000aa3b07c23 */ /* 0x101fe200080108b7 */
[----:B------:R-:W0:Y:S01]  /*c3d0*/  SHFL.BFLY PT, R181, R6, 0x2, 0x1f ;  /* 0x0c401f0006b57f89 */ /* 0x000e2200000e0000 */
[----:B------:R-:W-:Y:S01]  /*c3e0*/  FFMA.FTZ R153, R153, UR10, -R183 ;  /* 0x0000000a99997c23 */ /* 0x000fe200080108b7 */
[----:B------:R-:W-:Y:S01]  /*c3f0*/  FADD.FTZ R168, -R168, R15 ;  /* 0x0000000fa8a87221 */ /* 0x000fe20000010100 */
[----:B------:R-:W-:Y:S01]  /*c400*/  ISETP.NE.AND P1, PT, R3, RZ, PT ;  /* 0x000000ff0300720c */ /* 0x000fe20003f25270 */
[----:B------:R-:W-:Y:S01]  /*c410*/  FFMA.FTZ R164, R164, UR10, -R183 ;  /* 0x0000000aa4a47c23 */ /* 0x000fe200080108b7 */
[----:B------:R-:W-:Y:S01]  /*c420*/  MOV R183, UR25 ;  /* 0x0000001900b77c02 */ /* 0x000fe20008000f00 */
[----:B------:R-:W-:Y:S01]  /*c430*/  FMUL.FTZ R168, R168, UR10 ;  /* 0x0000000aa8a87c20 */ /* 0x000fe20008410000 */
[----:B------:R-:W-:Y:S08]  /*c440*/  MUFU.EX2 R166, R166 ;  /* 0x000000a600a67308 */ /* 0x000ff00000000800 */
[----:B------:R-:W1:Y:S08]  /*c450*/  MUFU.EX2 R168, R168 ;  /* 0x000000a800a87308 */ /* 0x000e700000000800 */
[----:B------:R-:W2:Y:S01]  /*c460*/  MUFU.EX2 R179, R179 ;  /* 0x000000b300b37308 */ /* 0x000ea20000000800 */
[----:B0-----:R-:W-:-:S05]  /*c470*/  FMNMX.FTZ R181, R6, R181, !PT ;  /* 0x000000b506b57209 */ /* 0x001fca0007810000 */
[----:B------:R-:W0:Y:S02]  /*c480*/  SHFL.BFLY PT, R6, R181, 0x1, 0x1f ;  /* 0x0c201f00b5067f89 */ /* 0x000e2400000e0000 */
[----:B------:R-:W3:Y:S01]  /*c490*/  MUFU.EX2 R165, R165 ;  /* 0x000000a500a57308 */ /* 0x000ee20000000800 */
[----:B-1----:R-:W-:Y:S01]  /*c4a0*/  FFMA.FTZ R15, R168, R8, R177 ;  /* 0x00000008a80f7223 */ /* 0x002fe200000100b1 */
[-C--:B------:R-:W-:Y:S01]  /*c4b0*/  FMUL.FTZ R24, R24, R168.reuse ;  /* 0x000000a818187220 */ /* 0x080fe20000410000 */
[-C--:B------:R-:W-:Y:S01]  /*c4c0*/  FMUL.FTZ R25, R25, R168.reuse ;  /* 0x000000a819197220 */ /* 0x080fe20000410000 */
[-C--:B------:R-:W-:Y:S01]  /*c4d0*/  FMUL.FTZ R28, R28, R168.reuse ;  /* 0x000000a81c1c7220 */ /* 0x080fe20000410000 */
[----:B------:R-:W-:Y:S01]  /*c4e0*/  FADD.FTZ R15, R174, R15 ;  /* 0x0000000fae0f7221 */ /* 0x000fe20000010000 */
[-C--:B------:R-:W-:Y:S01]  /*c4f0*/  FMUL.FTZ R29, R29, R168.reuse ;  /* 0x000000a81d1d7220 */ /* 0x080fe20000410000 */
[-C--:B------:R-:W-:Y:S01]  /*c500*/  FMUL.FTZ R32, R32, R168.reuse ;  /* 0x000000a820207220 */ /* 0x080fe20000410000 */
[----:B------:R1:W-:Y:S01]  /*c510*/  MUFU.EX2 R163, R22 ;  /* 0x0000001600a37308 */ /* 0x0003e20000000800 */
[----:B------:R-:W-:Y:S01]  /*c520*/  FADD.FTZ R8, R160, R15 ;  /* 0x0000000fa0087221 */ /* 0x000fe20000010000 */
[-C--:B------:R-:W-:Y:S01]  /*c530*/  FMUL.FTZ R33, R33, R168.reuse ;  /* 0x000000a821217220 */ /* 0x080fe20000410000 */
[-C--:B------:R-:W-:Y:S01]  /*c540*/  FMUL.FTZ R36, R36, R168.reuse ;  /* 0x000000a824247220 */ /* 0x080fe20000410000 */
[-C--:B------:R-:W-:Y:S01]  /*c550*/  FMUL.FTZ R37, R37, R168.reuse ;  /* 0x000000a825257220 */ /* 0x080fe20000410000 */
[-C--:B------:R-:W-:Y:S01]  /*c560*/  FMUL.FTZ R40, R40, R168.reuse ;  /* 0x000000a828287220 */ /* 0x080fe20000410000 */
[-C--:B------:R-:W-:Y:S01]  /*c570*/  FMUL.FTZ R41, R41, R168.reuse ;  /* 0x000000a829297220 */ /* 0x080fe20000410000 */
[-C--:B------:R-:W-:Y:S01]  /*c580*/  FMUL.FTZ R44, R44, R168.reuse ;  /* 0x000000a82c2c7220 */ /* 0x080fe20000410000 */
[----:B------:R-:W4:Y:S01]  /*c590*/  MUFU.EX2 R172, R172 ;  /* 0x000000ac00ac7308 */ /* 0x000f220000000800 */
[-C--:B------:R-:W-:Y:S01]  /*c5a0*/  FMUL.FTZ R45, R45, R168.reuse ;  /* 0x000000a82d2d7220 */ /* 0x080fe20000410000 */
[-C--:B------:R-:W-:Y:S01]  /*c5b0*/  FMUL.FTZ R48, R48, R168.reuse ;  /* 0x000000a830307220 */ /* 0x080fe20000410000 */
[-C--:B------:R-:W-:Y:S01]  /*c5c0*/  FMUL.FTZ R49, R49, R168.reuse ;  /* 0x000000a831317220 */ /* 0x080fe20000410000 */
[-C--:B------:R-:W-:Y:S01]  /*c5d0*/  FMUL.FTZ R52, R52, R168.reuse ;  /* 0x000000a834347220 */ /* 0x080fe20000410000 */
[----:B------:R-:W-:Y:S01]  /*c5e0*/  FMUL.FTZ R53, R53, R168 ;  /* 0x000000a835357220 */ /* 0x000fe20000410000 */
[----:B0-----:R-:W-:Y:S01]  /*c5f0*/  FMNMX.FTZ R6, R181, R6, !PT ;  /* 0x00000006b5067209 */ /* 0x001fe20007810000 */
[-C--:B------:R-:W-:Y:S01]  /*c600*/  FMUL.FTZ R56, R56, R168.reuse ;  /* 0x000000a838387220 */ /* 0x080fe20000410000 */
[----:B------:R-:W0:Y:S01]  /*c610*/  MUFU.EX2 R170, R170 ;  /* 0x000000aa00aa7308 */ /* 0x000e220000000800 */
[-C--:B------:R-:W-:Y:S01]  /*c620*/  FMUL.FTZ R57, R57, R168.reuse ;  /* 0x000000a839397220 */ /* 0x080fe20000410000 */
[C---:B------:R-:W-:Y:S01]  /*c630*/  FSETP.NEU.FTZ.AND P0, PT, R6.reuse, -INF , PT ;  /* 0xff8000000600780b */ /* 0x040fe20003f1d000 */
[----:B------:R-:W-:Y:S01]  /*c640*/  FMUL.FTZ R180, R6, UR10 ;  /* 0x0000000a06b47c20 */ /* 0x000fe20008410000 */
[-C--:B------:R-:W-:Y:S01]  /*c650*/  FMUL.FTZ R60, R60, R168.reuse ;  /* 0x000000a83c3c7220 */ /* 0x080fe20000410000 */
[-C--:B------:R-:W-:Y:S01]  /*c660*/  FMUL.FTZ R61, R61, R168.reuse ;  /* 0x000000a83d3d7220 */ /* 0x080fe20000410000 */
[----:B------:R-:W-:Y:S01]  /*c670*/  FSEL R15, R6, RZ, P0 ;  /* 0x000000ff060f7208 */ /* 0x000fe20000000000 */
[-C--:B------:R-:W-:Y:S01]  /*c680*/  FMUL.FTZ R64, R64, R168.reuse ;  /* 0x000000a840407220 */ /* 0x080fe20000410000 */
[----:B------:R-:W-:Y:S01]  /*c690*/  FSEL R180, R180, RZ, P0 ;  /* 0x000000ffb4b47208 */ /* 0x000fe20000000000 */
[----:B------:R5:W-:Y:S01]  /*c6a0*/  MUFU.EX2 R178, R154 ;  /* 0x0000009a00b27308 */ /* 0x000be20000000800 */
[-C--:B------:R-:W-:Y:S01]  /*c6b0*/  FMUL.FTZ R65, R65, R168.reuse ;  /* 0x000000a841417220 */ /* 0x080fe20000410000 */
[----:B------:R-:W-:Y:S01]  /*c6c0*/  FADD.FTZ R15, -R15, R14 ;  /* 0x0000000e0f0f7221 */ /* 0x000fe20000010100 */
[----:B------:R-:W-:Y:S01]  /*c6d0*/  FMUL.FTZ R68, R68, R168 ;  /* 0x000000a844447220 */ /* 0x000fe20000410000 */
[----:B-1----:R-:W-:Y:S01]  /*c6e0*/  FFMA.FTZ R22, R175, UR10, -R180 ;  /* 0x0000000aaf167c23 */ /* 0x002fe200080108b4 */
[----:B------:R-:W-:Y:S01]  /*c6f0*/  FADD.FTZ R175, R169, R8 ;  /* 0x00000008a9af7221 */ /* 0x000fe20000010000 */
[----:B------:R-:W-:Y:S01]  /*c700*/  FMUL.FTZ R15, R15, UR10 ;  /* 0x0000000a0f0f7c20 */ /* 0x000fe20008410000 */
[--C-:B------:R-:W-:Y:S01]  /*c710*/  FFMA.FTZ R17, R17, UR10, -R180.reuse ;  /* 0x0000000a11117c23 */ /* 0x100fe200080108b4 */
[----:B------:R-:W1:Y:S01]  /*c720*/  MUFU.EX2 R171, R171 ;  /* 0x000000ab00ab7308 */ /* 0x000e620000000800 */
[----:B-----5:R-:W-:Y:S01]  /*c730*/  FADD.FTZ R154, R166, R175 ;  /* 0x000000afa69a7221 */ /* 0x020fe20000010000 */
[--C-:B------:R-:W-:Y:S01]  /*c740*/  FFMA.FTZ R18, R18, UR10, -R180.reuse ;  /* 0x0000000a12127c23 */ /* 0x100fe200080108b4 */
[--C-:B------:R-:W-:Y:S01]  /*c750*/  FFMA.FTZ R19, R19, UR10, -R180.reuse ;  /* 0x0000000a13137c23 */ /* 0x100fe200080108b4 */
[----:B------:R-:W-:Y:S01]  /*c760*/  FFMA.FTZ R20, R20, UR10, -R180 ;  /* 0x0000000a14147c23 */ /* 0x000fe200080108b4 */
[----:B--2---:R-:W-:Y:S01]  /*c770*/  FADD.FTZ R154, R179, R154 ;  /* 0x0000009ab39a7221 */ /* 0x004fe20000010000 */
[----:B------:R-:W-:-:S02]  /*c780*/  @!P1 IMAD R8, R183, 0x40, R2 ;  /* 0x00000040b7089824 */ /* 0x000fc400078e0202 */
[----:B------:R-:W-:Y:S01]  /*c790*/  FFMA.FTZ R21, R21, UR10, -R180 ;  /* 0x0000000a15157c23 */ /* 0x000fe200080108b4 */
[----:B------:R-:W2:Y:S01]  /*c7a0*/  MUFU.EX2 R167, R167 ;  /* 0x000000a700a77308 */ /* 0x000ea20000000800 */
[----:B---3--:R-:W-:Y:S01]  /*c7b0*/  FADD.FTZ R175, R165, R154 ;  /* 0x0000009aa5af7221 */ /* 0x008fe20000010000 */
[--C-:B------:R-:W-:Y:S01]  /*c7c0*/  FFMA.FTZ R14, R152, UR10, -R180.reuse ;  /* 0x0000000a980e7c23 */ /* 0x100fe200080108b4 */
[--C-:B------:R-:W-:Y:S01]  /*c7d0*/  FFMA.FTZ R23, R23, UR10, -R180.reuse ;  /* 0x0000000a17177c23 */ /* 0x100fe200080108b4 */
[--C-:B------:R-:W-:Y:S01]  /*c7e0*/  FFMA.FTZ R182, R161, UR10, -R180.reuse ;  /* 0x0000000aa1b67c23 */ /* 0x100fe200080108b4 */
[----:B----4-:R-:W-:Y:S01]  /*c7f0*/  FADD.FTZ R175, R172, R175 ;  /* 0x000000afacaf7221 */ /* 0x010fe20000010000 */
[--C-:B------:R-:W-:Y:S01]  /*c800*/  FFMA.FTZ R155, R155, UR10, -R180.reuse ;  /* 0x0000000a9b9b7c23 */ /* 0x100fe200080108b4 */
[--C-:B------:R-:W-:Y:S01]  /*c810*/  FFMA.FTZ R157, R157, UR10, -R180.reuse ;  /* 0x0000000a9d9d7c23 */ /* 0x100fe200080108b4 */
[----:B------:R-:W-:Y:S01]  /*c820*/  MUFU.EX2 R22, R22 ;  /* 0x0000001600167308 */ /* 0x000fe20000000800 */
[----:B0-----:R-:W-:Y:S01]  /*c830*/  FADD.FTZ R154, R170, R175 ;  /* 0x000000afaa9a7221 */ /* 0x001fe20000010000 */
[--C-:B------:R-:W-:Y:S01]  /*c840*/  FFMA.FTZ R175, R158, UR10, -R180.reuse ;  /* 0x0000000a9eaf7c23 */ /* 0x100fe200080108b4 */
[----:B------:R-:W-:Y:S01]  /*c850*/  F2FP.BF16.F32.PACK_AB R158, R172, R165 ;  /* 0x000000a5ac9e723e */ /* 0x000fe200000010ff */
[----:B------:R-:W-:Y:S01]  /*c860*/  FFMA.FTZ R159, R159, UR10, -R180 ;  /* 0x0000000a9f9f7c23 */ /* 0x000fe200080108b4 */
[----:B-1----:R-:W-:Y:S01]  /*c870*/  FADD.FTZ R154, R171, R154 ;  /* 0x0000009aab9a7221 */ /* 0x002fe20000010000 */
[----:B------:R-:W-:Y:S01]  /*c880*/  FFMA.FTZ R173, R173, UR10, -R180 ;  /* 0x0000000aadad7c23 */ /* 0x000fe200080108b4 */
[----:B------:R-:W-:Y:S01]  /*c890*/  @!P1 LEA R8, R8, UR37, 0x2 ;  /* 0x0000002508089c11 */ /* 0x000fe2000f8e10ff */
[----:B------:R-:W0:Y:S01]  /*c8a0*/  MUFU.EX2 R15, R15 ;  /* 0x0000000f000f7308 */ /* 0x000e220000000800 */
[----:B--2---:R-:W-:Y:S01]  /*c8b0*/  FADD.FTZ R183, R167, R154 ;  /* 0x0000009aa7b77221 */ /* 0x004fe20000010000 */
[----:B------:R-:W-:Y:S01]  /*c8c0*/  F2FP.BF16.F32.PACK_AB R154, R169, R160 ;  /* 0x000000a0a99a723e */ /* 0x000fe200000010ff */
[----:B------:R-:W-:Y:S01]  /*c8d0*/  FMUL.FTZ R69, R69, R168 ;  /* 0x000000a845457220 */ /* 0x000fe20000410000 */
[----:B------:R-:W-:Y:S01]  /*c8e0*/  F2FP.BF16.F32.PACK_AB R160, R171, R170 ;  /* 0x000000aaaba0723e */ /* 0x000fe200000010ff */
[----:B------:R-:W-:Y:S01]  /*c8f0*/  @!P1 STS [R8+0x28800], R168 ;  /* 0x028800a808009388 */ /* 0x000fe20000000800 */
        /* <DEDUP_REMOVED lines=11> */
[----:B0-----:R-:W-:Y:S01]  /*c9b0*/  FFMA.FTZ R172, R15, R7, R22 ;  /* 0x000000070fac7223 */ /* 0x001fe20000010016 */
[----:B------:R0:W-:Y:S01]  /*c9c0*/  @!P1 STS [R8+0x28820], R15 ;  /* 0x0288200f08009388 */ /* 0x0001e20000000800 */
        /* <DEDUP_REMOVED lines=10> */
[----:B------:R-:W-:Y:S01]  /*ca70*/  FADD.FTZ R161, R163, R152 ;  /* 0x00000098a3a17221 */ /* 0x000fe20000010000 */
[----:B------:R-:W-:Y:S01]  /*ca80*/  F2FP.BF16.F32.PACK_AB R152, R174, R177 ;  /* 0x000000b1ae98723e */ /* 0x000fe200000010ff */
[----:B------:R-:W-:Y:S01]  /*ca90*/  FMUL.FTZ R105, R105, R168 ;  /* 0x000000a869697220 */ /* 0x000fe20000410000 */
[----:B------:R-:W1:Y:S01]  /*caa0*/  MUFU.EX2 R18, R18 ;  /* 0x0000001200127308 */ /* 0x000e620000000800 */
[--C-:B--2---:R-:W-:Y:S01]  /*cab0*/  FFMA.FTZ R17, R156, UR10, -R180.reuse ;  /* 0x0000000a9c117c23 */ /* 0x104fe200080108b4 */
[----:B------:R-:W-:Y:S01]  /*cac0*/  F2FP.BF16.F32.PACK_AB R156, R179, R166 ;  /* 0x000000a6b39c723e */ /* 0x000fe200000010ff */
[----:B------:R-:W-:Y:S01]  /*cad0*/  FFMA.FTZ R180, R162, UR10, -R180 ;  /* 0x0000000aa2b47c23 */ /* 0x000fe200080108b4 */
[----:B------:R-:W-:Y:S01]  /*cae0*/  F2FP.BF16.F32.PACK_AB R162, R176, R167 ;  /* 0x000000a7b0a2723e */ /* 0x000fe200000010ff */
[-C--:B------:R-:W-:Y:S01]  /*caf0*/  FMUL.FTZ R108, R108, R168.reuse ;  /* 0x000000a86c6c7220 */ /* 0x080fe20000410000 */
[-C--:B------:R-:W-:Y:S01]  /*cb00*/  FMUL.FTZ R109, R109, R168.reuse ;  /* 0x000000a86d6d7220 */ /* 0x080fe20000410000 */
[----:B------:R-:W-:Y:S01]  /*cb10*/  FMUL.FTZ R112, R112, R168 ;  /* 0x000000a870707220 */ /* 0x000fe20000410000 */
[----:B------:R-:W2:Y:S01]  /*cb20*/  MUFU.EX2 R164, R164 ;  /* 0x000000a400a47308 */ /* 0x000ea20000000800 */
[C---:B---3--:R-:W-:Y:S01]  /*cb30*/  FADD.FTZ R7, R153.reuse, R172 ;  /* 0x000000ac99077221 */ /* 0x048fe20000010000 */
[----:B------:R-:W-:Y:S01]  /*cb40*/  F2FP.BF16.F32.PACK_AB R153, R153, R22 ;  /* 0x000000169999723e */ /* 0x000fe200000010ff */
[-C--:B------:R-:W-:Y:S01]  /*cb50*/  FMUL.FTZ R113, R113, R168.reuse ;  /* 0x000000a871717220 */ /* 0x080fe20000410000 */
[-C--:B------:R-:W-:Y:S01]  /*cb60*/  FMUL.FTZ R116, R116, R168.reuse ;  /* 0x000000a874747220 */ /* 0x080fe20000410000 */
[-C--:B------:R-:W-:Y:S01]  /*cb70*/  FMUL.FTZ R117, R117, R168.reuse ;  /* 0x000000a875757220 */ /* 0x080fe20000410000 */
[-C--:B------:R-:W-:Y:S01]  /*cb80*/  FMUL.FTZ R120, R120, R168.reuse ;  /* 0x000000a878787220 */ /* 0x080fe20000410000 */
[-C--:B------:R-:W-:Y:S01]  /*cb90*/  FMUL.FTZ R121, R121, R168.reuse ;  /* 0x000000a879797220 */ /* 0x080fe20000410000 */
[----:B------:R-:W3:Y:S01]  /*cba0*/  MUFU.EX2 R19, R19 ;  /* 0x0000001300137308 */ /* 0x000ee20000000800 */
        /* <DEDUP_REMOVED lines=10> */
[-C--:B------:R-:W-:Y:S01]  /*cc50*/  FMUL.FTZ R136, R136, R168.reuse ;  /* 0x000000a888887220 */ /* 0x080fe20000410000 */
[-C--:B------:R-:W-:Y:S01]  /*cc60*/  FMUL.FTZ R137, R137, R168.reuse ;  /* 0x000000a889897220 */ /* 0x080fe20000410000 */
[----:B------:R-:W-:Y:S01]  /*cc70*/  FADD.FTZ R166, R178, R161 ;  /* 0x000000a1b2a67221 */ /* 0x000fe20000010000 */
[-C--:B------:R-:W-:Y:S01]  /*cc80*/  FMUL.FTZ R140, R140, R168.reuse ;  /* 0x000000a88c8c7220 */ /* 0x080fe20000410000 */
[----:B------:R-:W-:Y:S01]  /*cc90*/  FMUL.FTZ R141, R141, R168 ;  /* 0x000000a88d8d7220 */ /* 0x000fe20000410000 */
[----:B------:R-:W2:Y:S01]  /*cca0*/  MUFU.EX2 R21, R21 ;  /* 0x0000001500157308 */ /* 0x000ea20000000800 */
[----:B---3--:R-:W-:Y:S01]  /*ccb0*/  FADD.FTZ R7, R19, R174 ;  /* 0x000000ae13077221 */ /* 0x008fe20000010000 */
[C---:B0-----:R-:W-:Y:S01]  /*ccc0*/  FADD.FTZ R8, R181.reuse, R166 ;  /* 0x000000a6b5087221 */ /* 0x041fe20000010000 */
[----:B------:R-:W-:Y:S01]  /*ccd0*/  F2FP.BF16.F32.PACK_AB R166, R181, R178 ;  /* 0x000000b2b5a6723e */ /* 0x000fe200000010ff */
[-C--:B------:R-:W-:Y:S01]  /*cce0*/  FMUL.FTZ R144, R144, R168.reuse ;  /* 0x000000a890907220 */ /* 0x080fe20000410000 */
[-C--:B------:R-:W-:Y:S01]  /*ccf0*/  FMUL.FTZ R145, R145, R168.reuse ;  /* 0x000000a891917220 */ /* 0x080fe20000410000 */
[-C--:B------:R-:W-:Y:S01]  /*cd00*/  FMUL.FTZ R148, R148, R168.reuse ;  /* 0x000000a894947220 */ /* 0x080fe20000410000 */
[----:B------:R-:W-:Y:S01]  /*cd10*/  FMUL.FTZ R149, R149, R168 ;  /* 0x000000a895957220 */ /* 0x000fe20000410000 */
        /* <DEDUP_REMOVED lines=26> */
[----:B--2---:R-:W-:Y:S01]  /*cec0*/  F2FP.BF16.F32.PACK_AB R155, R19, R18 ;  /* 0x00000012139b723e */ /* 0x004fe200000010ff */
        /* <DEDUP_REMOVED lines=15> */
[C---:B0-----:R-:W-:Y:S01]  /*cfc0*/  FADD.FTZ R176, R170.reuse, R7 ;  /* 0x00000007aab07221 */ /* 0x041fe20000010000 */
        /* <DEDUP_REMOVED lines=40> */
[-C--:B------:R-:W-:Y:S01]  /*d250*/  FMUL.FTZ R130, R130, R15.reuse ;  /* 0x0000000f82827220 */ /* 0x080fe20000410000 */
[-C--:B------:R-:W-:Y:S01]  /*d260*/  FMUL.FTZ R131, R131, R15.reuse ;  /* 0x0000000f83837220 */ /* 0x080fe20000410000 */
[-C--:B------:R-:W-:Y:S01]  /*d270*/  FMUL.FTZ R134, R134, R15.reuse ;  /* 0x0000000f86867220 */ /* 0x080fe20000410000 */
[-C--:B------:R-:W-:Y:S01]  /*d280*/  FMUL.FTZ R135, R135, R15.reuse ;  /* 0x0000000f87877220 */ /* 0x080fe20000410000 */
[-C--:B------:R-:W-:Y:S01]  /*d290*/  FMUL.FTZ R138, R138, R15.reuse ;  /* 0x0000000f8a8a7220 */ /* 0x080fe20000410000 */
[-C--:B------:R-:W-:Y:S01]  /*d2a0*/  FMUL.FTZ R139, R139, R15.reuse ;  /* 0x0000000f8b8b7220 */ /* 0x080fe20000410000 */
[----:B------:R-:W-:Y:S01]  /*d2b0*/  FMUL.FTZ R142, R142, R15 ;  /* 0x0000000f8e8e7220 */ /* 0x000fe20000410000 */
[C---:B-1----:R-:W-:Y:S01]  /*d2c0*/  F2FP.BF16.F32.PACK_AB R167, R180.reuse, R167 ;  /* 0x000000a7b4a7723e */ /* 0x042fe200000010ff */
[----:B------:R-:W-:Y:S01]  /*d2d0*/  FADD.FTZ R7, R180, R7 ;  /* 0x00000007b4077221 */ /* 0x000fe20000010000 */
[-C--:B------:R-:W-:Y:S01]  /*d2e0*/  FMUL.FTZ R143, R143, R15.reuse ;  /* 0x0000000f8f8f7220 */ /* 0x080fe20000410000 */
[-C--:B------:R-:W-:Y:S01]  /*d2f0*/  FMUL.FTZ R146, R146, R15.reuse ;  /* 0x0000000f92927220 */ /* 0x080fe20000410000 */
[-C--:B------:R-:W-:Y:S01]  /*d300*/  FMUL.FTZ R147, R147, R15.reuse ;  /* 0x0000000f93937220 */ /* 0x080fe20000410000 */
[----:B------:R2:W-:Y:S01]  /*d310*/  STSM.16.M88.4 [R9], R164 ;  /* 0x000000a409007844 */ /* 0x0005e20000000200 */
[-C--:B------:R-:W-:Y:S01]  /*d320*/  FMUL.FTZ R150, R150, R15.reuse ;  /* 0x0000000f96967220 */ /* 0x080fe20000410000 */
[----:B------:R-:W-:Y:S01]  /*d330*/  FMUL.FTZ R151, R151, R15 ;  /* 0x0000000f97977220 */ /* 0x000fe20000410000 */
[----:B------:R-:W-:Y:S06]  /*d340*/  @!P5 BRA `(.L_x_1837) ;  /* 0x000000000004d947 */ /* 0x000fec0003800000 */
[----:B------:R-:W-:Y:S01]  /*d350*/  BPT.TRAP 0x1 ;  /* 0x000000040000795c */ /* 0x000fe20000300000 */
.L_x_1837:
[----:B------:R0:W1:Y:S01]  /*d360*/  SYNCS.PHASECHK.TRANS64.TRYWAIT P0, [UR31+0x28c50], R13 ;  /* 0x028c500dff0075a7 */ /* 0x000062000800015f */
[----:B------:R-:W-:Y:S05]  /*d370*/  @!P5 BRA `(.L_x_1838) ;  /* 0x000000000004d947 */ /* 0x000fea0003800000 */
[----:B------:R-:W-:Y:S01]  /*d380*/  BPT.TRAP 0x1 ;  /* 0x000000040000795c */ /* 0x000fe20000300000 */
.L_x_1838:
[----:B-1----:R-:W-:Y:S05]  /*d390*/  @P0 BRA `(.L_x_1839) ;  /* 0x0000000000080947 */ /* 0x002fea0003800000 */
[----:B------:R-:W1:Y:S02]  /*d3a0*/  SYNCS.PHASECHK.TRANS64.TRYWAIT P0, [UR31+0x28c50], R13 ;  /* 0x028c500dff0075a7 */ /* 0x000e64000800015f */
[----:B-1----:R-:W-:Y:S05]  /*d3b0*/  @!P0 BRA `(.L_x_1840) ;  /* 0x0000008000b88947 */ /* 0x002fea0003800000 */
.L_x_1839:
        /* <DEDUP_REMOVED lines=13> */
[----:B------:R-:W-:-:S02]  /*d490*/  @!P6 PRMT R16, RZ, 0x654, R16 ;  /* 0x00000654ff10e816 */ /* 0x000fc40000000010 */
[----:B------:R-:W-:Y:S01]  /*d4a0*/  MOV R15, R5 ;  /* 0x00000005000f7202 */ /* 0x000fe20000000f00 */
[----:B------:R-:W-:Y:S02]  /*d4b0*/  WARPGROUP.DEPBAR.LE gsb0, 0x0 ;  /* 0x00008000000079c5 */ /* 0x000fe40000010000 */
[----:B------:R-:W-:-:S15]  /*d4c0*/  WARPGROUP.ARRIVE ;  /* 0x00000000000079c5 */ /* 0x000fde0000000000 */
[----:B------:R-:W-:-:S04]  /*d4d0*/  NOP ;  /* 0x0000000000007918 */ /* 0x000fc80000000000 */
        /* <DEDUP_REMOVED lines=24> */
.L_x_1824:
[----:B-12---:R-:W1:Y:S01]  /*d660*/  SHFL.BFLY PT, R9, R8, 0x2, 0x1f ;  /* 0x0c401f0008097f89 */ /* 0x006e6200000e0000 */
[----:B------:R-:W-:Y:S01]  /*d670*/  IMAD.MOV.U32 R10, RZ, RZ, RZ ;  /* 0x000000ffff0a7224 */ /* 0x000fe200078e00ff */
[----:B------:R-:W-:Y:S08]  /*d680*/  BAR.ARV 0x8, 0x100 ;  /* 0x0204000000007b1d */ /* 0x000ff00000002000 */
[----:B------:R-:W-:Y:S01]  /*d690*/  BAR.SYNC.DEFER_BLOCKING 0xf, 0x100 ;  /* 0x03c4000000007b1d */ /* 0x000fe20000010000 */
[----:B------:R-:W-:-:S05]  /*d6a0*/  ISETP.NE.AND P0, PT, R3, RZ, PT ;  /* 0x000000ff0300720c */ /* 0x000fca0003f05270 */
[----:B------:R-:W2:Y:S01]  /*d6b0*/  SHFL.BFLY PT, R4, R7, 0x2, 0x1f ;  /* 0x0c401f0007047f89 */ /* 0x000ea200000e0000 */
[----:B-1----:R-:W-:Y:S01]  /*d6c0*/  FADD.FTZ R9, R9, R8 ;  /* 0x0000000809097221 */ /* 0x002fe20000010000 */
[----:B------:R-:W-:-:S04]  /*d6d0*/  IMAD.U32 R8, RZ, RZ, UR10 ;  /* 0x0000000aff087e24 */ /* 0x000fc8000f8e00ff */
[----:B------:R-:W1:Y:S01]  /*d6e0*/  SHFL.BFLY PT, R0, R9, 0x1, 0x1f ;  /* 0x0c201f0009007f89 */ /* 0x000e6200000e0000 */
[----:B--2---:R-:W-:-:S05]  /*d6f0*/  FADD.FTZ R4, R4, R7 ;  /* 0x0000000704047221 */ /* 0x004fca0000010000 */
[----:B------:R-:W2:Y:S01]  /*d700*/  SHFL.BFLY PT, R11, R4, 0x1, 0x1f ;  /* 0x0c201f00040b7f89 */ /* 0x000ea200000e0000 */
[----:B-1----:R-:W-:Y:S01]  /*d710*/  FADD.FTZ R12, R9, R0 ;  /* 0x00000000090c7221 */ /* 0x002fe20000010000 */
[----:B------:R-:W-:Y:S02]  /*d720*/  IMAD.MOV.U32 R0, RZ, RZ, RZ ;  /* 0x000000ffff007224 */ /* 0x000fe400078e00ff */
[----:B------:R-:W-:Y:S02]  /*d730*/  IMAD.U32 R9, RZ, RZ, UR4 ;  /* 0x00000004ff097e24 */ /* 0x000fe4000f8e00ff */
[----:B------:R-:W-:-:S03]  /*d740*/  FSETP.NE.FTZ.AND P1, PT, R12, RZ, PT ;  /* 0x000000ff0c00720b */ /* 0x000fc60003f35000 */
[----:B------:R-:W-:Y:S01]  /*d750*/  LEA R9, R9, R2, 0x6 ;  /* 0x0000000209097211 */ /* 0x000fe200078e30ff */
[----:B------:R-:W-:-:S03]  /*d760*/  IMAD.MOV.U32 R2, RZ, RZ, -0x800000 ;  /* 0xff800000ff027424 */ /* 0x000fc600078e00ff */
[----:B------:R-:W-:-:S06]  /*d770*/  @!P0 LEA R9, R9, UR37, 0x2 ;  /* 0x0000002509098c11 */ /* 0x000fcc000f8e10ff */
[----:B------:R-:W1:Y:S01]  /*d780*/  @P1 MUFU.RCP R10, R12 ;  /* 0x0000000c000a1308 */ /* 0x000e620000001000 */
[----:B------:R-:W-:Y:S01]  /*d790*/  @P1 FMUL.FTZ R8, R8, 0.69314718246459960938 ;  /* 0x3f31721808081820 */ /* 0x000fe20000410000 */
[----:B--2---:R-:W-:Y:S01]  /*d7a0*/  FADD.FTZ R11, R4, R11 ;  /* 0x0000000b040b7221 */ /* 0x004fe20000010000 */
[----:B------:R-:W-:-:S04]  /*d7b0*/  MOV R4, 0xff800000 ;  /* 0xff80000000047802 */ /* 0x000fc80000000f00 */
[----:B------:R-:W-:Y:S01]  /*d7c0*/  FSETP.NE.FTZ.AND P2, PT, R11, RZ, PT ;  /* 0x000000ff0b00720b */ /* 0x000fe20003f55000 */
[----:B------:R-:W-:Y:S01]  /*d7d0*/  @P1 MUFU.LG2 R3, R12 ;  /* 0x0000000c00031308 */ /* 0x000fe20000000c00 */
[----:B-1----:R1:W-:Y:S01]  /*d7e0*/  @!P0 STS [R9+0x28800], R10 ;  /* 0x0288000a09008388 */ /* 0x0023e20000000800 */
[-C--:B------:R-:W-:Y:S01]  /*d7f0*/  FMUL.FTZ R24, R24, R10.reuse ;  /* 0x0000000a18187220 */ /* 0x080fe20000410000 */
[----:B------:R-:W-:-:S09]  /*d800*/  FMUL.FTZ R25, R25, R10 ;  /* 0x0000000a19197220 */ /* 0x000fd20000410000 */
[----:B------:R-:W2:Y:S01]  /*d810*/  @P2 MUFU.RCP R0, R11 ;  /* 0x0000000b00002308 */ /* 0x000ea20000001000 */
[-C--:B------:R-:W-:Y:S01]  /*d820*/  FMUL.FTZ R28, R28, R10.reuse ;  /* 0x0000000a1c1c7220 */ /* 0x080fe20000410000 */
[-C--:B------:R-:W-:Y:S01]  /*d830*/  FMUL.FTZ R29, R29, R10.reuse ;  /* 0x0000000a1d1d7220 */ /* 0x080fe20000410000 */
[-C--:B------:R-:W-:Y:S01]  /*d840*/  FMUL.FTZ R32, R32, R10.reuse ;  /* 0x0000000a20207220 */ /* 0x080fe20000410000 */
[-C--:B------:R-:W-:Y:S01]  /*d850*/  FMUL.FTZ R33, R33, R10.reuse ;  /* 0x0000000a21217220 */ /* 0x080fe20000410000 */
[-C--:B------:R-:W-:Y:S01]  /*d860*/  FMUL.FTZ R36, R36, R10.reuse ;  /* 0x0000000a24247220 */ /* 0x080fe20000410000 */
[-C--:B------:R-:W-:Y:S01]  /*d870*/  FMUL.FTZ R37, R37, R10.reuse ;  /* 0x0000000a25257220 */ /* 0x080fe20000410000 */
[-C--:B------:R-:W-:Y:S01]  /*d880*/  FMUL.FTZ R40, R40, R10.reuse ;  /* 0x0000000a28287220 */ /* 0x080fe20000410000 */
[----:B------:R-:W5:Y:S01]  /*d890*/  @P2 MUFU.LG2 R7, R11 ;  /* 0x0000000b00072308 */ /* 0x000f620000000c00 */
        /* <DEDUP_REMOVED lines=8> */
[----:B--2---:R2:W-:Y:S01]  /*d920*/  @!P0 STS [R9+0x28820], R0 ;  /* 0x0288200009008388 */ /* 0x0045e20000000800 */
        /* <DEDUP_REMOVED lines=47> */
[----:B-1----:R-:W-:-:S02]  /*dc20*/  IMAD.U32 R10, RZ, RZ, UR10 ;  /* 0x0000000aff0a7e24 */ /* 0x002fc4000f8e00ff */
[----:B------:R-:W-:Y:S01]  /*dc30*/  @P1 FMUL.FTZ R3, R3, 0.69314718246459960938 ;  /* 0x3f31721803031820 */ /* 0x000fe20000410000 */
[----:B-----5:R-:W-:Y:S01]  /*dc40*/  @P2 FMUL.FTZ R7, R7, 0.69314718246459960938 ;  /* 0x3f31721807072820 */ /* 0x020fe20000410000 */
[----:B------:R-:W-:Y:S01]  /*dc50*/  PLOP3.LUT P0, PT, PT, PT, PT, 0x8, 0x0 ;  /* 0x000000000000781c */ /* 0x000fe20003f0e170 */
        /* <DEDUP_REMOVED lines=67> */
[----:B--2---:R-:W-:Y:S06]  /*e090*/  BAR.ARV 0xe, 0x100 ;  /* 0x0384000000007b1d */ /* 0x004fec0000002000 */
.L_x_1756:
[----:B------:R-:W-:Y:S05]  /*e0a0*/  @P0 BRA `(.L_x_1842) ;  /* 0x0000002000f80947 */ /* 0x000fea0003800000 */
[----:B------:R-:W1:Y:S01]  /*e0b0*/  S2R R0, SR_TID.X ;  /* 0x0000000000007919 */ /* 0x000e620000002100 */
[----:B------:R-:W2:Y:S01]  /*e0c0*/  S2UR UR5, SR_CgaCtaId ;  /* 0x00000000000579c3 */ /* 0x000ea20000008800 */
[----:B------:R-:W-:Y:S01]  /*e0d0*/  UMOV UR4, 0x400 ;  /* 0x0000040000047882 */ /* 0x000fe20000000000 */
[----:B------:R-:W-:-:S06]  /*e0e0*/  IMAD R3, RZ, RZ, -UR40 ;  /* 0x80000028ff037e24 */ /* 0x000fcc000f8e02ff */
[----:B------:R-:W-:Y:S08]  /*e0f0*/  BAR.SYNC.DEFER_BLOCKING 0x1, 0x100 ;  /* 0x0044000000007b1d */ /* 0x000ff00000010000 */
[----:B------:R-:W5:Y:S08]  /*e100*/  S2UR UR6, SR_CTAID.Y ;  /* 0x00000000000679c3 */ /* 0x000f700000002600 */
[----:B------:R-:W5:Y:S01]  /*e110*/  LDC R10, c[0x0][0xc50] ;  /* 0x00031400ff0a7b82 */ /* 0x000f620000000800 */
[----:B--2---:R-:W-:-:S07]  /*e120*/  ULEA UR4, UR5, UR4, 0x18 ;  /* 0x0000000405047291 */ /* 0x004fce000f8ec03f */
[----:B------:R-:W2:Y:S01]  /*e130*/  LDC R6, c[0x0][0xbe8] ;  /* 0x0002fa00ff067b82 */ /* 0x000ea20000000800 */
[----:B------:R-:W-:Y:S01]  /*e140*/  UIADD3 UR4, UR4, 0x28c20, URZ ;  /* 0x00028c2004047890 */ /* 0x000fe2000fffe03f */
[----:B-1----:R-:W-:-:S03]  /*e150*/  VIADD R20, R0, 0xffffff80 ;  /* 0xffffff8000147836 */ /* 0x002fc60000000000 */
[----:B------:R-:W-:Y:S02]  /*e160*/  UPRMT UR4, URZ, 0x654, UR4 ;  /* 0x000006543f047896 */ /* 0x000fe40008000004 */
[----:B------:R-:W-:-:S04]  /*e170*/  SHF.R.S32.HI R21, RZ, 0x1f, R20 ;  /* 0x0000001fff157819 */ /* 0x000fc80000011414 */
[----:B------:R-:W-:Y:S01]  /*e180*/  LEA.HI R9, R21, R20, RZ, 0x7 ;  /* 0x0000001415097211 */ /* 0x000fe200078f38ff */
[----:B-----5:R-:W-:Y:S01]  /*e190*/  IMAD R3, R10, R3, UR6 ;  /* 0x000000060a037e24 */ /* 0x020fe2000f8e0203 */
[----:B------:R-:W-:Y:S01]  /*e1a0*/  USHF.R.S32.HI UR6, URZ, 0x1f, UR40 ;  /* 0x0000001f3f067899 */ /* 0x000fe20008011428 */
[----:B------:R-:W-:Y:S01]  /*e1b0*/  SYNCS.ARRIVE.TRANS64.RED.A1T0 RZ, [UR4], RZ ;  /* 0x000000ffffff79a7 */ /* 0x000fe20008100404 */
[----:B------:R-:W-:Y:S02]  /*e1c0*/  SHF.R.S32.HI R0, RZ, 0x7, R9 ;  /* 0x00000007ff007819 */ /* 0x000fe40000011409 */
[----:B------:R-:W-:-:S03]  /*e1d0*/  LOP3.LUT R5, R9, 0xffffff80, RZ, 0xc0, !PT ;  /* 0xffffff8009057812 */ /* 0x000fc600078ec0ff */
[----:B------:R-:W1:Y:S01]  /*e1e0*/  SHFL.IDX PT, R7, R0, RZ, 0x1f ;  /* 0x00001fff00077589 */ /* 0x000e6200000e0000 */
[----:B--2---:R-:W-:Y:S01]  /*e1f0*/  ISETP.NE.AND P1, PT, R6, 0x1, PT ;  /* 0x000000010600780c */ /* 0x004fe20003f25270 */
[----:B------:R-:W-:Y:S01]  /*e200*/  IMAD.IADD R8, R20, 0x1, -R5 ;  /* 0x0000000114087824 */ /* 0x000fe200078e0a05 */
[----:B------:R-:W-:-:S04]  /*e210*/  SHF.R.S32.HI R5, RZ, 0x1f, R3 ;  /* 0x0000001fff057819 */ /* 0x000fc80000011403 */
[----:B------:R-:W-:Y:S02]  /*e220*/  SHF.R.S32.HI R155, RZ, 0x1f, R8 ;  /* 0x0000001fff9b7819 */ /* 0x000fe40000011408 */
[----:B-1----:R-:W-:Y:S02]  /*e230*/  ISETP.NE.AND P0, PT, R7, RZ, PT ;  /* 0x000000ff0700720c */ /* 0x002fe40003f05270 */
[----:B------:R-:W-:-:S04]  /*e240*/  LEA.HI R7, R155, R8, RZ, 0x2 ;  /* 0x000000089b077211 */ /* 0x000fc800078f10ff */
[----:B------:R-:W-:-:S07]  /*e250*/  SHF.R.S32.HI R154, RZ, 0x2, R7 ;  /* 0x00000002ff9a7819 */ /* 0x000fce0000011407 */
[----:B------:R-:W-:Y:S05]  /*e260*/  @P0 BRA `(.L_x_1843) ;  /* 0x0000000400440947 */ /* 0x000fea0003800000 */
[----:B------:R-:W1:Y:S01]  /*e270*/  LDC R16, c[0x0][0xbe8] ;  /* 0x0002fa00ff107b82 */ /* 0x000e620000000800 */
[----:B------:R-:W-:Y:S01]  /*e280*/  LOP3.LUT R9, R9, 0xffffff80, RZ, 0xc0, !PT ;  /* 0xffffff8009097812 */ /* 0x000fe200078ec0ff */
[----:B------:R-:W2:Y:S01]  /*e290*/  S2R R22, SR_CTAID.X ;  /* 0x0000000000167919 */ /* 0x000ea20000002500 */
[----:B------:R-:W-:Y:S01]  /*e2a0*/  LEA.HI R11, R21, R20, RZ, 0x2 ;  /* 0x00000014150b7211 */ /* 0x000fe200078f10ff */
[----:B------:R-:W-:Y:S01]  /*e2b0*/  ULDC.64 UR4, c[0x0][0xbd0] ;  /* 0x0002f40000047ab9 */ /* 0x000fe20000000a00 */
[----:B------:R-:W-:Y:S01]  /*e2c0*/  IADD3 R23, R20, -R9, RZ ;  /* 0x8000000914177210 */ /* 0x000fe20007ffe0ff */
[----:B------:R-:W-:Y:S01]  /*e2d0*/  UIMAD.WIDE.U32 UR8, UR40, UR4, URZ ;  /* 0x00000004280872a5 */ /* 0x000fe2000f8e003f */
[----:B------:R-:W-:Y:S01]  /*e2e0*/  LOP3.LUT R11, R11, 0xfffffffc, RZ, 0xc0, !PT ;  /* 0xfffffffc0b0b7812 */ /* 0x000fe200078ec0ff */
[----:B------:R-:W5:Y:S01]  /*e2f0*/  S2UR UR7, SR_CTAID.Z ;  /* 0x00000000000779c3 */ /* 0x000f620000002700 */
[----:B------:R-:W-:Y:S01]  /*e300*/  SHF.R.S32.HI R10, RZ, 0x1f, R23 ;  /* 0x0000001fff0a7819 */ /* 0x000fe20000011417 */
[----:B------:R-:W-:-:S02]  /*e310*/  UIMAD UR4, UR6, UR4, URZ ;  /* 0x00000004060472a4 */ /* 0x000fc4000f8e023f */
[----:B------:R-:W-:Y:S01]  /*e320*/  IMAD.IADD R11, R20, 0x1, -R11 ;  /* 0x00000001140b7824 */ /* 0x000fe200078e0a0b */
[CC--:B------:R-:W-:Y:S01]  /*e330*/  LEA.HI R152, R10.reuse, R23.reuse, RZ, 0x2 ;  /* 0x000000170a987211 */ /* 0x0c0fe200078f10ff */
[----:B------:R-:W-:Y:S01]  /*e340*/  UIMAD UR4, UR40, UR5, UR4 ;  /* 0x00000005280472a4 */ /* 0x000fe2000f8e0204 */
[----:B------:R-:W-:Y:S01]  /*e350*/  LEA.HI R10, R10, R23, RZ, 0x5 ;  /* 0x000000170a0a7211 */ /* 0x000fe200078f28ff */
[----:B------:R-:W4:Y:S01]  /*e360*/  LDC.64 R18, c[0x0][0xbd8] ;  /* 0x0002f600ff127b82 */ /* 0x000f220000000a00 */
[--C-:B------:R-:W-:Y:S01]  /*e370*/  SHF.R.S32.HI R9, RZ, 0x2, R152.reuse ;  /* 0x00000002ff097819 */ /* 0x100fe20000011498 */
[----:B------:R-:W-:Y:S01]  /*e380*/  UIADD3 UR4, UR9, UR4, URZ ;  /* 0x0000000409047290 */ /* 0x000fe2000fffe03f */
[----:B------:R-:W-:Y:S02]  /*e390*/  SHF.R.S32.HI R12, RZ, 0x1f, R152 ;  /* 0x0000001fff0c7819 */ /* 0x000fe40000011498 */
[----:B------:R-:W-:Y:S02]  /*e3a0*/  SHF.R.S32.HI R10, RZ, 0x5, R10 ;  /* 0x00000005ff0a7819 */ /* 0x000fe4000001140a */
[----:B------:R-:W-:-:S02]  /*e3b0*/  LEA.HI R12, R12, R9, RZ, 0x3 ;  /* 0x000000090c0c7211 */ /* 0x000fc400078f18ff */
[----:B-1----:R-:W-:Y:S02]  /*e3c0*/  ISETP.NE.AND P0, PT, R16, 0x1, PT ;  /* 0x000000011000780c */ /* 0x002fe40003f05270 */
[----:B------:R-:W-:Y:S02]  /*e3d0*/  LOP3.LUT R12, R12, 0xfffffff8, RZ, 0xc0, !PT ;  /* 0xfffffff80c0c7812 */ /* 0x000fe400078ec0ff */
[----:B------:R-:W-:-:S03]  /*e3e0*/  LOP3.LUT R152, R152, 0x7ffffffc, RZ, 0xc0, !PT ;  /* 0x7ffffffc98987812 */ /* 0x000fc600078ec0ff */
[----:B------:R-:W-:Y:S01]  /*e3f0*/  IMAD.IADD R9, R9, 0x1, -R12 ;  /* 0x0000000109097824 */ /* 0x000fe200078e0a0c */
[----:B------:R-:W-:Y:S01]  /*e400*/  LEA.HI R12, R11, R11, RZ, 0x1 ;  /* 0x0000000b0b0c7211 */ /* 0x000fe200078f08ff */
[----:B-----5:R-:W-:Y:S01]  /*e410*/  USHF.R.S32.HI UR5, URZ, 0x1f, UR7 ;  /* 0x0000001f3f057899 */ /* 0x020fe20008011407 */
[----:B------:R-:W-:Y:S02]  /*e420*/  IMAD.IADD R152, R23, 0x1, -R152 ;  /* 0x0000000117987824 */ /* 0x000fe400078e0a98 */
[----:B------:R-:W-:Y:S01]  /*e430*/  LOP3.LUT R12, R12, 0x1ffffffe, RZ, 0xc0, !PT ;  /* 0x1ffffffe0c0c7812 */ /* 0x000fe200078ec0ff */
[----:B0--3--:R-:W0:Y:S01]  /*e440*/  @P0 LDC R14, c[0x0][0xbec] ;  /* 0x0002fb00ff0e0b82 */ /* 0x009e220000000800 */
[----:B------:R-:W-:Y:S01]  /*e450*/  LEA R153, R10, R9, 0x4 ;  /* 0x000000090a997211 */ /* 0x000fe200078e20ff */
[----:B------:R-:W-:Y:S02]  /*e460*/  IMAD.U32 R10, RZ, RZ, UR8 ;  /* 0x00000008ff0a7e24 */ /* 0x000fe4000f8e00ff */
[----:B------:R-:W-:-:S02]  /*e470*/  IMAD.IADD R12, R11, 0x1, -R12 ;  /* 0x000000010b0c7824 */ /* 0x000fc400078e0a0c */
[----:B------:R-:W-:Y:S01]  /*e480*/  IMAD.U32 R11, RZ, RZ, UR9 ;  /* 0x00000009ff0b7e24 */ /* 0x000fe2000f8e00ff */
[----:B------:R-:W-:Y:S01]  /*e490*/  MOV R11, UR4 ;  /* 0x00000004000b7c02 */ /* 0x000fe20008000f00 */
[----:B------:R-:W1:Y:S01]  /*e4a0*/  @P0 LDC R17, c[0x0][0xbf0] ;  /* 0x0002fc00ff110b82 */ /* 0x000e620000000800 */
[----:B------:R-:W-:Y:S02]  /*e4b0*/  IMAD R9, R12, 0x8, R153 ;  /* 0x000000080c097824 */ /* 0x000fe400078e0299 */
[----:B----4-:R-:W-:Y:S01]  /*e4c0*/  IMAD R12, R18, UR5, RZ ;  /* 0x00000005120c7c24 */ /* 0x010fe2000f8e02ff */
[----:B------:R-:W-:Y:S01]  /*e4d0*/  ULDC.64 UR4, c[0x0][0xbe0] ;  /* 0x0002f80000047ab9 */ /* 0x000fe20000000a00 */
[----:B--2---:R-:W-:Y:S02]  /*e4e0*/  IMAD R9, R22, 0x40, R9 ;  /* 0x0000004016097824 */ /* 0x004fe400078e0209 */
[----:B------:R-:W-:Y:S02]  /*e4f0*/  IMAD R15, R19, UR7, R12 ;  /* 0x00000007130f7c24 */ /* 0x000fe4000f8e020c */
[----:B------:R-:W-:-:S02]  /*e500*/  IMAD.MOV.U32 R13, RZ, RZ, R9 ;  /* 0x000000ffff0d7224 */ /* 0x000fc400078e0009 */
[----:B------:R-:W-:-:S04]  /*e510*/  IMAD.WIDE.U32 R10, R18, UR7, R10 ;  /* 0x00000007120a7c25 */ /* 0x000fc8000f8e000a */
[----:B------:R-:W-:Y:S02]  /*e520*/  IMAD.IADD R11, R11, 0x1, R15 ;  /* 0x000000010b0b7824 */ /* 0x000fe400078e020f */
[----:B0-----:R-:W-:-:S04]  /*e530*/  @P0 IMAD.HI.U32 R12, R9, R14, RZ ;  /* 0x0000000e090c0227 */ /* 0x001fc800078e00ff */
[----:B------:R-:W-:Y:S01]  /*e540*/  IMAD.WIDE.U32 R10, R3, UR4, R10 ;  /* 0x00000004030a7c25 */ /* 0x000fe2000f8e000a */
[----:B-1----:R-:W-:-:S03]  /*e550*/  @P0 SHF.R.U32.HI R13, RZ, R17, R12 ;  /* 0x00000011ff0d0219 */ /* 0x002fc6000001160c */
[----:B------:R-:W-:Y:S02]  /*e560*/  IMAD R12, R5, UR4, RZ ;  /* 0x00000004050c7c24 */ /* 0x000fe4000f8e02ff */
[----:B------:R-:W-:Y:S01]  /*e570*/  IMAD.SHL.U32 R152, R152, 0x2, RZ ;  /* 0x0000000298987824 */ /* 0x000fe200078e00ff */
[C---:B------:R-:W-:Y:S02]  /*e580*/  IADD3 R14, -R13.reuse, RZ, RZ ;  /* 0x000000ff0d0e7210 */ /* 0x040fe40007ffe1ff */
[----:B------:R-:W-:Y:S02]  /*e590*/  SHF.R.S32.HI R15, RZ, 0x1f, R13 ;  /* 0x0000001fff0f7819 */ /* 0x000fe4000001140d */
[----:B------:R-:W-:Y:S01]  /*e5a0*/  IADD3 R10, P0, R13, R10, RZ ;  /* 0x0000000a0d0a7210 */ /* 0x000fe20007f1e0ff */
[----:B------:R-:W-:Y:S02]  /*e5b0*/  IMAD R9, R16, R14, R9 ;  /* 0x0000000e10097224 */ /* 0x000fe400078e0209 */
[----:B------:R-:W-:Y:S01]  /*e5c0*/  IMAD R14, R3, UR5, R12 ;  /* 0x00000005030e7c24 */ /* 0x000fe2000f8e020c */
[----:B------:R-:W-:-:S02]  /*e5d0*/  ULDC.64 UR4, c[0x0][0xbc8] ;  /* 0x0002f20000047ab9 */ /* 0x000fc40000000a00 */
        /* <DEDUP_REMOVED lines=10> */
[----:B------:R-:W-:Y:S01]  /*e680*/  LOP3.LUT R11, R12, 0xfffffe, RZ, 0xc0, !PT ;  /* 0x00fffffe0c0b7812 */ /* 0x000fe200078ec0ff */
[----:B------:R-:W-:Y:S01]  /*e690*/  IMAD R14, R16, UR4, RZ ;  /* 0x00000004100e7c24 */ /* 0x000fe2000f8e02ff */
[----:B------:R-:W-:Y:S01]  /*e6a0*/  LEA.HI.X R18, R10, UR5, R9, 0x2, P0 ;  /* 0x000000050a127c11 */ /* 0x000fe200080f1409 */
[----:B------:R-:W-:Y:S01]  /*e6b0*/  SHFL.IDX PT, R12, R17, 0x1, 0x1c1f ;  /* 0x003c1f00110c7f89 */ /* 0x000fe200000e0000 */
[----:B------:R-:W-:Y:S01]  /*e6c0*/  LEA R9, R22, R153, 0x6 ;  /* 0x0000009916097211 */ /* 0x000fe200078e30ff */
[----:B------:R-:W-:-:S02]  /*e6d0*/  IMAD.IADD R15, R0, 0x1, -R11 ;  /* 0x00000001000f7824 */ /* 0x000fc400078e0a0b */
[----:B------:R-:W-:Y:S02]  /*e6e0*/  SHFL.IDX PT, R10, R17, RZ, 0x1c1f ;  /* 0x001c1fff110a7589 */ /* 0x000fe400000e0000 */
[----:B------:R-:W-:Y:S02]  /*e6f0*/  IMAD.U32 R15, R15, -0x100, RZ ;  /* 0xffffff000f0f7824 */ /* 0x000fe400078e00ff */
[----:B------:R-:W0:Y:S03]  /*e700*/  SHFL.IDX PT, R11, R18, RZ, 0x1c1f ;  /* 0x001c1fff120b7589 */ /* 0x000e2600000e0000 */
[----:B------:R-:W-:Y:S01]  /*e710*/  ISETP.NE.AND P0, PT, R152, R15, PT ;  /* 0x0000000f9800720c */ /* 0x000fe20003f05270 */
[----:B------:R-:W1:Y:S01]  /*e720*/  SHFL.IDX PT, R13, R18, 0x1, 0x1c1f ;  /* 0x003c1f00120d7f89 */ /* 0x000e6200000e0000 */
[C---:B------:R-:W-:Y:S02]  /*e730*/  VIADD R15, R9.reuse, 0x8 ;  /* 0x00000008090f7836 */ /* 0x040fe40000000000 */
[----:B------:R-:W-:-:S03]  /*e740*/  ISETP.GE.OR P2, PT, R9, R14, P0 ;  /* 0x0000000e0900720c */ /* 0x000fc60000746670 */
[----:B------:R-:W-:-:S10]  /*e750*/  ISETP.GE.OR P0, PT, R15, R14, P0 ;  /* 0x0000000e0f00720c */ /* 0x000fd40000706670 */
[----:B0-----:R2:W-:Y:S04]  /*e760*/  @!P2 ST.E desc[UR48][R10.64], R2 ;  /* 0x000000020a00a985 */ /* 0x0015e8000c101930 */
[----:B-1----:R2:W-:Y:S02]  /*e770*/  @!P0 ST.E desc[UR48][R12.64], R4 ;  /* 0x000000040c008985 */ /* 0x0025e4000c101930 */
.L_x_1843:
[----:B0--3--:R-:W0:Y:S01]  /*e780*/  S2R R14, SR_CTAID.X ;  /* 0x00000000000e7919 */ /* 0x009e220000002500 */
[----:B------:R-:W-:Y:S01]  /*e790*/  LEA.HI R21, R21, R20, RZ, 0x2 ;  /* 0x0000001415157211 */ /* 0x000fe200078f10ff */
[----:B------:R-:W1:Y:S01]  /*e7a0*/  S2UR UR7, SR_CTAID.Z ;  /* 0x00000000000779c3 */ /* 0x000e620000002700 */
[----:B------:R-:W-:Y:S01]  /*e7b0*/  SHF.R.S32.HI R9, RZ, 0x1f, R7 ;  /* 0x0000001fff097819 */ /* 0x000fe20000011407 */
[----:B------:R-:W-:Y:S01]  /*e7c0*/  ULDC.64 UR8, c[0x0][0xb38] ;  /* 0x0002ce0000087ab9 */ /* 0x000fe20000000a00 */
[----:B------:R-:W-:Y:S01]  /*e7d0*/  LOP3.LUT R21, R21, 0xfffffffc, RZ, 0xc0, !PT ;  /* 0xfffffffc15157812 */ /* 0x000fe200078ec0ff */
[----:B------:R-:W-:Y:S01]  /*e7e0*/  UIMAD UR6, UR6, UR8, URZ ;  /* 0x00000008060672a4 */ /* 0x000fe2000f8e023f */
[----:B------:R-:W-:Y:S01]  /*e7f0*/  LEA.HI R9, R9, R154, RZ, 0x3 ;  /* 0x0000009a09097211 */ /* 0x000fe200078f18ff */
[----:B------:R-:W-:Y:S01]  /*e800*/  UIMAD.WIDE.U32 UR4, UR40, UR8, URZ ;  /* 0x00000008280472a5 */ /* 0x000fe2000f8e003f */
[----:B------:R-:W-:Y:S01]  /*e810*/  IADD3 R21, R20, -R21, RZ ;  /* 0x8000001514157210 */ /* 0x000fe20007ffe0ff */
[----:B--2-4-:R-:W2:Y:S01]  /*e820*/  LDC.64 R12, c[0x0][0xb40] ;  /* 0x0002d000ff0c7b82 */ /* 0x014ea20000000a00 */
[----:B------:R-:W-:Y:S01]  /*e830*/  LOP3.LUT R9, R9, 0xfffffff8, RZ, 0xc0, !PT ;  /* 0xfffffff809097812 */ /* 0x000fe200078ec0ff */
[----:B------:R-:W-:Y:S01]  /*e840*/  UIMAD UR6, UR40, UR9, UR6 ;  /* 0x00000009280672a4 */ /* 0x000fe2000f8e0206 */
[----:B------:R-:W-:Y:S01]  /*e850*/  LEA.HI R2, R21, R21, RZ, 0x1 ;  /* 0x0000001515027211 */ /* 0x000fe200078f08ff */
[----:B------:R-:W-:Y:S01]  /*e860*/  IMAD.U32 R11, RZ, RZ, UR5 ;  /* 0x00000005ff0b7e24 */ /* 0x000fe2000f8e00ff */
[----:B------:R-:W-:Y:S01]  /*e870*/  LEA.HI R155, R155, R8, RZ, 0x5 ;  /* 0x000000089b9b7211 */ /* 0x000fe200078f28ff */
[----:B------:R-:W-:Y:S01]  /*e880*/  IMAD.IADD R154, R154, 0x1, -R9 ;  /* 0x000000019a9a7824 */ /* 0x000fe200078e0a09 */
[----:B------:R-:W-:Y:S01]  /*e890*/  LOP3.LUT R2, R2, 0x1ffffffe, RZ, 0xc0, !PT ;  /* 0x1ffffffe02027812 */ /* 0x000fe200078ec0ff */
[----:B------:R-:W3:Y:S01]  /*e8a0*/  @P1 LDC R4, c[0x0][0xbec] ;  /* 0x0002fb00ff041b82 */ /* 0x000ee20000000800 */
[----:B------:R-:W-:Y:S01]  /*e8b0*/  SHF.R.S32.HI R155, RZ, 0x5, R155 ;  /* 0x00000005ff9b7819 */ /* 0x000fe2000001149b */
[----:B------:R-:W-:Y:S01]  /*e8c0*/  UIADD3 UR6, UR5, UR6, URZ ;  /* 0x0000000605067290 */ /* 0x000fe2000fffe03f */
[----:B------:R-:W-:Y:S01]  /*e8d0*/  IMAD.U32 R10, RZ, RZ, UR4 ;  /* 0x00000004ff0a7e24 */ /* 0x000fe2000f8e00ff */
[----:B------:R-:W-:Y:S01]  /*e8e0*/  BSSY B0, `(.L_x_1844) ;  /* 0x00000f3000007945 */ /* 0x000fe20003800000 */
[----:B------:R-:W-:Y:S01]  /*e8f0*/  IMAD.IADD R2, R21, 0x1, -R2 ;  /* 0x0000000115027824 */ /* 0x000fe200078e0a02 */
[----:B------:R-:W-:Y:S01]  /*e900*/  ULDC.64 UR4, c[0x0][0xb48] ;  /* 0x0002d20000047ab9 */ /* 0x000fe20000000a00 */
[----:B------:R-:W-:Y:S01]  /*e910*/  IMAD R155, R155, 0x10, R154 ;  /* 0x000000109b9b7824 */ /* 0x000fe200078e029a */
[----:B------:R-:W4:Y:S01]  /*e920*/  @P1 LDC R17, c[0x0][0xbf0] ;  /* 0x0002fc00ff111b82 */ /* 0x000f220000000800 */
[----:B-1----:R-:W-:Y:S01]  /*e930*/  USHF.R.S32.HI UR8, URZ, 0x1f, UR7 ;  /* 0x0000001f3f087899 */ /* 0x002fe20008011407 */
[----:B------:R-:W-:-:S02]  /*e940*/  IMAD.U32 R11, RZ, RZ, UR6 ;  /* 0x00000006ff0b7e24 */ /* 0x000fc4000f8e00ff */
[----:B------:R-:W-:-:S04]  /*e950*/  LEA R9, R2, R155, 0x3 ;  /* 0x0000009b02097211 */ /* 0x000fc800078e18ff */
[----:B0-----:R-:W-:Y:S01]  /*e960*/  LEA R15, R14, R9, 0x6 ;  /* 0x000000090e0f7211 */ /* 0x001fe200078e30ff */
[C---:B--2---:R-:W-:Y:S02]  /*e970*/  IMAD R2, R12.reuse, UR8, RZ ;  /* 0x000000080c027c24 */ /* 0x044fe4000f8e02ff */
[----:B------:R-:W-:-:S04]  /*e980*/  IMAD.WIDE.U32 R10, R12, UR7, R10 ;  /* 0x000000070c0a7c25 */ /* 0x000fc8000f8e000a */
[----:B------:R-:W-:Y:S02]  /*e990*/  IMAD R13, R13, UR7, R2 ;  /* 0x000000070d0d7c24 */ /* 0x000fe4000f8e0202 */
[----:B---3--:R-:W-:-:S04]  /*e9a0*/  @P1 IMAD.HI.U32 R4, R15, R4, RZ ;  /* 0x000000040f041227 */ /* 0x008fc800078e00ff */
[----:B------:R-:W-:Y:S02]  /*e9b0*/  IMAD.MOV.U32 R9, RZ, RZ, R15 ;  /* 0x000000ffff097224 */ /* 0x000fe400078e000f */
[----:B------:R-:W-:Y:S01]  /*e9c0*/  IMAD R2, R5, UR4, RZ ;  /* 0x0000000405027c24 */ /* 0x000fe2000f8e02ff */
[----:B----4-:R-:W-:Y:S01]  /*e9d0*/  @P1 SHF.R.U32.HI R9, RZ, R17, R4 ;  /* 0x00000011ff091219 */ /* 0x010fe20000011604 */
[----:B------:R-:W-:Y:S02]  /*e9e0*/  IMAD.IADD R11, R11, 0x1, R13 ;  /* 0x000000010b0b7824 */ /* 0x000fe400078e020d */
[C---:B------:R-:W-:Y:S01]  /*e9f0*/  IMAD R13, R3.reuse, UR5, R2 ;  /* 0x00000005030d7c24 */ /* 0x040fe2000f8e0202 */
[--C-:B------:R-:W-:Y:S01]  /*ea00*/  SHF.R.S32.HI R4, RZ, 0x1f, R9.reuse ;  /* 0x0000001fff047819 */ /* 0x100fe20000011409 */
[----:B------:R-:W-:Y:S02]  /*ea10*/  IMAD.MOV R5, RZ, RZ, -R9 ;  /* 0x000000ffff057224 */ /* 0x000fe400078e0a09 */
[----:B------:R-:W-:Y:S01]  /*ea20*/  IMAD.WIDE.U32 R2, R3, UR4, R10 ;  /* 0x0000000403027c25 */ /* 0x000fe2000f8e000a */
[----:B------:R-:W-:-:S03]  /*ea30*/  ULDC.64 UR4, c[0x0][0xb30] ;  /* 0x0002cc0000047ab9 */ /* 0x000fc60000000a00 */
[----:B------:R-:W-:Y:S01]  /*ea40*/  IMAD R5, R6, R5, R15 ;  /* 0x0000000506057224 */ /* 0x000fe200078e020f */
[----:B------:R-:W-:Y:S01]  /*ea50*/  IADD3 R3, R3, R13, RZ ;  /* 0x0000000d03037210 */ /* 0x000fe20007ffe0ff */
[----:B------:R-:W-:-:S04]  /*ea60*/  IMAD R4, R4, UR4, RZ ;  /* 0x0000000404047c24 */ /* 0x000fc8000f8e02ff */
[C---:B------:R-:W-:Y:S01]  /*ea70*/  IMAD R11, R9.reuse, UR5, R4 ;  /* 0x00000005090b7c24 */ /* 0x040fe2000f8e0204 */
[----:B------:R-:W-:Y:S01]  /*ea80*/  SHF.R.S32.HI R4, RZ, 0x1f, R5 ;  /* 0x0000001fff047819 */ /* 0x000fe20000011405 */
        /* <DEDUP_REMOVED lines=8> */
[-C--:B------:R-:W-:Y:S02]  /*eb10*/  LEA.HI R9, R0, R0.reuse, RZ, 0x1 ;  /* 0x0000000000097211 */ /* 0x080fe400078f08ff */
[----:B------:R-:W-:Y:S01]  /*eb20*/  LEA R4, P0, R2, UR4, 0x2 ;  /* 0x0000000402047c11 */ /* 0x000fe2000f8010ff */
[----:B------:R-:W-:Y:S01]  /*eb30*/  ULDC UR4, c[0x0][0xa88] ;  /* 0x0002a20000047ab9 */ /* 0x000fe20000000800 */
[----:B------:R-:W-:Y:S01]  /*eb40*/  LOP3.LUT R11, R9, 0xfffffe, RZ, 0xc0, !PT ;  /* 0x00fffffe090b7812 */ /* 0x000fe200078ec0ff */
[----:B------:R-:W-:Y:S01]  /*eb50*/  IMAD R6, R6, UR4, RZ ;  /* 0x0000000406067c24 */ /* 0x000fe2000f8e02ff */
[----:B------:R-:W-:Y:S01]  /*eb60*/  LOP3.LUT R9, R7, 0x7ffffffc, RZ, 0xc0, !PT ;  /* 0x7ffffffc07097812 */ /* 0x000fe200078ec0ff */
[----:B------:R-:W-:Y:S01]  /*eb70*/  IMAD R7, R14, 0x40, R155 ;  /* 0x000000400e077824 */ /* 0x000fe200078e029b */
[----:B------:R-:W-:Y:S02]  /*eb80*/  LEA.HI.X R5, R2, UR5, R5, 0x2, P0 ;  /* 0x0000000502057c11 */ /* 0x000fe400080f1405 */
[----:B------:R-:W-:Y:S01]  /*eb90*/  IADD3 R11, -R11, R0, RZ ;  /* 0x000000000b0b7210 */ /* 0x000fe20007ffe1ff */
[----:B------:R-:W-:Y:S01]  /*eba0*/  IMAD.IADD R0, R8, 0x1, -R9 ;  /* 0x0000000108007824 */ /* 0x000fe200078e0a09 */
[----:B------:R-:W-:Y:S01]  /*ebb0*/  ISETP.GE.AND P0, PT, R7, R6, PT ;  /* 0x000000060700720c */ /* 0x000fe20003f06270 */
[----:B------:R0:W1:Y:S02]  /*ebc0*/  SHFL.IDX PT, R2, R4, RZ, 0x1c1f ;  /* 0x001c1fff04027589 */ /* 0x00006400000e0000 */
[----:B------:R-:W-:-:S02]  /*ebd0*/  IMAD R0, R11, 0x80, R0 ;  /* 0x000000800b007824 */ /* 0x000fc400078e0200 */
[----:B------:R0:W2:Y:S02]  /*ebe0*/  SHFL.IDX PT, R3, R5, RZ, 0x1c1f ;  /* 0x001c1fff05037589 */ /* 0x0000a400000e0000 */
[----:B------:R-:W-:-:S06]  /*ebf0*/  IMAD.SHL.U32 R0, R0, 0x2, RZ ;  /* 0x0000000200007824 */ /* 0x000fcc00078e00ff */
[----:B0-----:R-:W-:Y:S05]  /*ec00*/  @P0 BRA `(.L_x_1845) ;  /* 0x0000000c00000947 */ /* 0x001fea0003800000 */
[C---:B------:R-:W-:Y:S01]  /*ec10*/  IADD3 R9, R0.reuse, 0x8, RZ ;  /* 0x0000000800097810 */ /* 0x040fe20007ffe0ff */
        /* <DEDUP_REMOVED lines=14> */
[----:B------:R-:W-:Y:S01]  /*ed00*/  VIADD R23, R0, 0x58 ;  /* 0x0000005800177836 */ /* 0x000fe20000000000 */
[----:B------:R-:W-:-:S02]  /*ed10*/  ISETP.GE.AND P1, PT, R17, UR4, PT ;  /* 0x0000000411007c0c */ /* 0x000fc4000bf26270 */
[----:B------:R-:W-:Y:S02]  /*ed20*/  @!P2 LEA.HI R8, R0, R0, RZ, 0x1 ;  /* 0x000000000008a211 */ /* 0x000fe400078f08ff */
[----:B------:R-:W-:Y:S02]  /*ed30*/  @!P3 LEA.HI R10, R9, R9, RZ, 0x1 ;  /* 0x00000009090ab211 */ /* 0x000fe400078f08ff */
[----:B------:R-:W-:Y:S02]  /*ed40*/  @!P4 LEA.HI R12, R11, R11, RZ, 0x1 ;  /* 0x0000000b0b0cc211 */ /* 0x000fe400078f08ff */
[----:B------:R-:W-:Y:S02]  /*ed50*/  @!P5 LEA.HI R14, R13, R13, RZ, 0x1 ;  /* 0x0000000d0d0ed211 */ /* 0x000fe400078f08ff */
[----:B------:R-:W-:Y:S02]  /*ed60*/  @!P2 LOP3.LUT R9, R8, 0xfffffffe, RZ, 0xc0, !PT ;  /* 0xfffffffe0809a812 */ /* 0x000fe400078ec0ff */
[----:B------:R-:W-:-:S02]  /*ed70*/  @!P3 LOP3.LUT R11, R10, 0xfffffffe, RZ, 0xc0, !PT ;  /* 0xfffffffe0a0bb812 */ /* 0x000fc400078ec0ff */
[----:B------:R-:W-:Y:S01]  /*ed80*/  @!P4 LOP3.LUT R13, R12, 0xfffffffe, RZ, 0xc0, !PT ;  /* 0xfffffffe0c0dc812 */ /* 0x000fe200078ec0ff */
[--C-:B-12---:R-:W-:Y:S01]  /*ed90*/  @!P2 IMAD.WIDE R8, R9, 0x4, R2.reuse ;  /* 0x000000040908a825 */ /* 0x106fe200078e0202 */
[----:B------:R-:W-:Y:S02]  /*eda0*/  @!P5 LOP3.LUT R15, R14, 0xfffffffe, RZ, 0xc0, !PT ;  /* 0xfffffffe0e0fd812 */ /* 0x000fe400078ec0ff */
[----:B------:R-:W-:Y:S01]  /*edb0*/  IADD3 R21, R0, 0x48, RZ ;  /* 0x0000004800157810 */ /* 0x000fe20007ffe0ff */
        /* <DEDUP_REMOVED lines=9> */
[----:B------:R-:W-:Y:S01]  /*ee50*/  ISETP.GE.AND P6, PT, R22, UR4, PT ;  /* 0x0000000416007c0c */ /* 0x000fe2000bfc6270 */
[----:B------:R3:W-:Y:S01]  /*ee60*/  @!P5 ST.E.64 desc[UR48][R14.64], R36 ;  /* 0x000000240e00d985 */ /* 0x0007e2000c101b30 */
[----:B------:R-:W-:Y:S01]  /*ee70*/  ISETP.GE.AND P5, PT, R21, UR4, PT ;  /* 0x0000000415007c0c */ /* 0x000fe2000bfa6270 */
[----:B0-----:R-:W-:Y:S01]  /*ee80*/  VIADD R24, R0, 0x60 ;  /* 0x0000006000187836 */ /* 0x001fe20000000000 */
[----:B------:R-:W-:Y:S02]  /*ee90*/  @!P0 LEA.HI R16, R16, R16, RZ, 0x1 ;  /* 0x0000001010108211 */ /* 0x000fe400078f08ff */
        /* <DEDUP_REMOVED lines=14> */
[----:B---3--:R-:W-:Y:S01]  /*ef80*/  @!P4 LOP3.LUT R15, R20, 0xfffffffe, RZ, 0xc0, !PT ;  /* 0xfffffffe140fc812 */ /* 0x008fe200078ec0ff */
[----:B------:R-:W-:Y:S01]  /*ef90*/  VIADD R20, R0, 0x78 ;  /* 0x0000007800147836 */ /* 0x000fe20000000000 */
[----:B------:R-:W-:Y:S02]  /*efa0*/  @!P5 LOP3.LUT R21, R21, 0xfffffffe, RZ, 0xc0, !PT ;  /* 0xfffffffe1515d812 */ /* 0x000fe400078ec0ff */
[----:B------:R-:W-:Y:S02]  /*efb0*/  @!P6 LOP3.LUT R17, R22, 0xfffffffe, RZ, 0xc0, !PT ;  /* 0xfffffffe1611e812 */ /* 0x000fe400078ec0ff */
[----:B------:R-:W-:Y:S01]  /*efc0*/  ISETP.GE.AND P1, PT, R23, UR4, PT ;  /* 0x0000000417007c0c */ /* 0x000fe2000bf26270 */
[----:B0-----:R-:W-:Y:S01]  /*efd0*/  @!P2 IMAD.WIDE R8, R13, 0x4, R2 ;  /* 0x000000040d08a825 */ /* 0x001fe200078e0202 */
[----:B------:R-:W-:-:S02]  /*efe0*/  ISETP.GE.AND P0, PT, R24, UR4, PT ;  /* 0x0000000418007c0c */ /* 0x000fc4000bf06270 */
[C---:B------:R-:W-:Y:S01]  /*eff0*/  IADD3 R18, R0.reuse, 0x68, RZ ;  /* 0x0000006800127810 */ /* 0x040fe20007ffe0ff */
        /* <DEDUP_REMOVED lines=18> */
[----:B------:R-:W-:Y:S02]  /*f120*/  @!P0 LEA.HI R24, R24, R24, RZ, 0x1 ;  /* 0x0000001818188211 */ /* 0x000fe400078f08ff */
        /* <DEDUP_REMOVED lines=42> */
[----:B0-----:R-:W-:Y:S02]  /*f3d0*/  @!P0 LOP3.LUT R9, R23, 0xfffffffe, RZ, 0xc0, !PT ;  /* 0xfffffffe17098812 */ /* 0x001fe400078ec0ff */
[----:B------:R-:W-:Y:S02]  /*f3e0*/  @!P2 LEA.HI R18, R18, R18, RZ, 0x1 ;  /* 0x000000121212a211 */ /* 0x000fe400078f08ff */
[----:B-1----:R-:W-:Y:S01]  /*f3f0*/  @!P1 LOP3.LUT R11, R24, 0xfffffffe, RZ, 0xc0, !PT ;  /* 0xfffffffe180b9812 */ /* 0x002fe200078ec0ff */
[--C-:B------:R-:W-:Y:S01]  /*f400*/  @!P0 IMAD.WIDE R8, R9, 0x4, R2.reuse ;  /* 0x0000000409088825 */ /* 0x100fe200078e0202 */
[----:B------:R-:W-:Y:S02]  /*f410*/  @!P3 LEA.HI R19, R19, R19, RZ, 0x1 ;  /* 0x000000131313b211 */ /* 0x000fe400078f08ff */
[----:B------:R-:W-:Y:S01]  /*f420*/  @!P4 LEA.HI R20, R20, R20, RZ, 0x1 ;  /* 0x000000141414c211 */ /* 0x000fe200078f08ff */
[----:B------:R-:W-:Y:S01]  /*f430*/  @!P1 IMAD.WIDE R10, R11, 0x4, R2 ;  /* 0x000000040b0a9825 */ /* 0x000fe200078e0202 */
[----:B--2---:R-:W-:Y:S01]  /*f440*/  @!P2 LOP3.LUT R13, R18, 0xfffffffe, RZ, 0xc0, !PT ;  /* 0xfffffffe120da812 */ /* 0x004fe200078ec0ff */
[----:B------:R0:W-:Y:S01]  /*f450*/  @!P0 ST.E.64 desc[UR48][R8.64], R96 ;  /* 0x0000006008008985 */ /* 0x0001e2000c101b30 */
[----:B------:R-:W-:-:S02]  /*f460*/  @!P5 LEA.HI R21, R21, R21, RZ, 0x1 ;  /* 0x000000151515d211 */ /* 0x000fc400078f08ff */
[----:B------:R-:W-:Y:S01]  /*f470*/  @!P3 LOP3.LUT R19, R19, 0xfffffffe, RZ, 0xc0, !PT ;  /* 0xfffffffe1313b812 */ /* 0x000fe200078ec0ff */
[--C-:B------:R-:W-:Y:S01]  /*f480*/  @!P2 IMAD.WIDE R12, R13, 0x4, R2.reuse ;  /* 0x000000040d0ca825 */ /* 0x100fe200078e0202 */
[----:B------:R-:W-:Y:S01]  /*f490*/  @!P6 LEA.HI R22, R22, R22, RZ, 0x1 ;  /* 0x000000161616e211 */ /* 0x000fe200078f08ff */
[----:B------:R1:W-:Y:S01]  /*f4a0*/  @!P1 ST.E.64 desc[UR48][R10.64], R100 ;  /* 0x000000640a009985 */ /* 0x0003e2000c101b30 */
[----:B---3--:R-:W-:Y:S01]  /*f4b0*/  @!P4 LOP3.LUT R15, R20, 0xfffffffe, RZ, 0xc0, !PT ;  /* 0xfffffffe140fc812 */ /* 0x008fe200078ec0ff */
[----:B------:R-:W-:Y:S01]  /*f4c0*/  VIADD R20, R0, 0xd8 ;  /* 0x000000d800147836 */ /* 0x000fe20000000000 */
[----:B------:R-:W-:Y:S01]  /*f4d0*/  @!P5 LOP3.LUT R21, R21, 0xfffffffe, RZ, 0xc0, !PT ;  /* 0xfffffffe1515d812 */ /* 0x000fe200078ec0ff */
[----:B------:R2:W-:Y:S01]  /*f4e0*/  @!P2 ST.E.64 desc[UR48][R12.64], R104 ;  /* 0x000000680c00a985 */ /* 0x0005e2000c101b30 */
[----:B----4-:R-:W-:Y:S02]  /*f4f0*/  @!P6 LOP3.LUT R17, R22, 0xfffffffe, RZ, 0xc0, !PT ;  /* 0xfffffffe1611e812 */ /* 0x010fe400078ec0ff */
[----:B------:R-:W-:Y:S01]  /*f500*/  IADD3 R18, R0, 0xc8, RZ ;  /* 0x000000c800127810 */ /* 0x000fe20007ffe0ff */
[----:B0-----:R-:W-:Y:S01]  /*f510*/  @!P3 IMAD.WIDE R8, R19, 0x4, R2 ;  /* 0x000000041308b825 */ /* 0x001fe200078e0202 */
[----:B------:R-:W-:-:S02]  /*f520*/  ISETP.GE.AND P2, PT, R20, UR4, PT ;  /* 0x0000000414007c0c */ /* 0x000fc4000bf46270 */
[----:B------:R-:W-:Y:S01]  /*f530*/  ISETP.GE.AND P0, PT, R18, UR4, PT ;  /* 0x0000000412007c0c */ /* 0x000fe2000bf06270 */
[----:B------:R-:W-:Y:S01]  /*f540*/  VIADD R19, R0, 0xd0 ;  /* 0x000000d000137836 */ /* 0x000fe20000000000 */
[----:B------:R0:W-:Y:S01]  /*f550*/  @!P3 ST.E.64 desc[UR48][R8.64], R108 ;  /* 0x0000006c0800b985 */ /* 0x0001e2000c101b30 */
[----:B-1----:R-:W-:-:S03]  /*f560*/  @!P4 IMAD.WIDE R10, R15, 0x4, R2 ;  /* 0x000000040f0ac825 */ /* 0x002fc600078e0202 */
[----:B------:R-:W-:Y:S01]  /*f570*/  ISETP.GE.AND P1, PT, R19, UR4, PT ;  /* 0x0000000413007c0c */ /* 0x000fe2000bf26270 */
[--C-:B------:R-:W-:Y:S01]  /*f580*/  @!P5 IMAD.WIDE R14, R21, 0x4, R2.reuse ;  /* 0x00000004150ed825 */ /* 0x100fe200078e0202 */
[----:B------:R1:W-:Y:S01]  /*f590*/  @!P4 ST.E.64 desc[UR48][R10.64], R112 ;  /* 0x000000700a00c985 */ /* 0x0003e2000c101b30 */
[----:B--2---:R-:W-:Y:S02]  /*f5a0*/  IADD3 R12, R0, 0xe8, RZ ;  /* 0x000000e8000c7810 */ /* 0x004fe40007ffe0ff */
[----:B------:R-:W-:Y:S01]  /*f5b0*/  @!P6 IMAD.WIDE R16, R17, 0x4, R2 ;  /* 0x000000041110e825 */ /* 0x000fe200078e0202 */
[----:B------:R2:W-:Y:S01]  /*f5c0*/  @!P5 ST.E.64 desc[UR48][R14.64], R116 ;  /* 0x000000740e00d985 */ /* 0x0005e2000c101b30 */
[----:B------:R-:W-:Y:S02]  /*f5d0*/  ISETP.GE.AND P4, PT, R12, UR4, PT ;  /* 0x000000040c007c0c */ /* 0x000fe4000bf86270 */
[C---:B------:R-:W-:Y:S01]  /*f5e0*/  VIADD R21, R0.reuse, 0xe0 ;  /* 0x000000e000157836 */ /* 0x040fe20000000000 */
[----:B------:R3:W-:Y:S01]  /*f5f0*/  @!P6 ST.E.64 desc[UR48][R16.64], R120 ;  /* 0x000000781000e985 */ /* 0x0007e2000c101b30 */
[----:B0-----:R-:W-:Y:S01]  /*f600*/  VIADD R9, R0, 0xf8 ;  /* 0x000000f800097836 */ /* 0x001fe20000000000 */
[----:B------:R-:W-:Y:S01]  /*f610*/  @!P0 LEA.HI R18, R18, R18, RZ, 0x1 ;  /* 0x0000001212128211 */ /* 0x000fe200078f08ff */
[----:B------:R-:W-:Y:S01]  /*f620*/  VIADD R13, R0, 0xf0 ;  /* 0x000000f0000d7836 */ /* 0x000fe20000000000 */
[----:B------:R-:W-:-:S02]  /*f630*/  ISETP.GE.AND P3, PT, R21, UR4, PT ;  /* 0x0000000415007c0c */ /* 0x000fc4000bf66270 */
[----:B------:R-:W-:Y:S02]  /*f640*/  ISETP.GE.AND P6, PT, R9, UR4, PT ;  /* 0x0000000409007c0c */ /* 0x000fe4000bfc6270 */
[----:B------:R-:W-:Y:S02]  /*f650*/  ISETP.GE.AND P5, PT, R13, UR4, PT ;  /* 0x000000040d007c0c */ /* 0x000fe4000bfa6270 */
[----:B------:R-:W-:Y:S02]  /*f660*/  @!P1 LEA.HI R19, R19, R19, RZ, 0x1 ;  /* 0x0000001313139211 */ /* 0x000fe400078f08ff */
[----:B------:R-:W-:Y:S02]  /*f670*/  @!P2 LEA.HI R20, R20, R20, RZ, 0x1 ;  /* 0x000000141414a211 */ /* 0x000fe400078f08ff */
[----:B------:R-:W-:Y:S02]  /*f680*/  @!P4 LEA.HI R12, R12, R12, RZ, 0x1 ;  /* 0x0000000c0c0cc211 */ /* 0x000fe400078f08ff */
[----:B-1----:R-:W-:-:S02]  /*f690*/  @!P1 LOP3.LUT R11, R19, 0xfffffffe, RZ, 0xc0, !PT ;  /* 0xfffffffe130b9812 */ /* 0x002fc400078ec0ff */
[----:B------:R-:W-:Y:S02]  /*f6a0*/  @!P3 LEA.HI R21, R21, R21, RZ, 0x1 ;  /* 0x000000151515b211 */ /* 0x000fe400078f08ff */
[----:B------:R-:W-:Y:S02]  /*f6b0*/  @!P6 LEA.HI R10, R9, R9, RZ, 0x1 ;  /* 0x00000009090ae211 */ /* 0x000fe400078f08ff */
[----:B------:R-:W-:Y:S02]  /*f6c0*/  @!P5 LEA.HI R8, R13, R13, RZ, 0x1 ;  /* 0x0000000d0d08d211 */ /* 0x000fe400078f08ff */
[----:B------:R-:W-:Y:S02]  /*f6d0*/  @!P0 LOP3.LUT R9, R18, 0xfffffffe, RZ, 0xc0, !PT ;  /* 0xfffffffe12098812 */ /* 0x000fe400078ec0ff */
[----:B------:R-:W-:Y:S02]  /*f6e0*/  @!P2 LOP3.LUT R13, R20, 0xfffffffe, RZ, 0xc0, !PT ;  /* 0xfffffffe140da812 */ /* 0x000fe400078ec0ff */
[----:B--2---:R-:W-:-:S02]  /*f6f0*/  @!P3 LOP3.LUT R15, R21, 0xfffffffe, RZ, 0xc0, !PT ;  /* 0xfffffffe150fb812 */ /* 0x004fc400078ec0ff */
        /* <DEDUP_REMOVED lines=17> */
.L_x_1845:
[----:B------:R-:W-:Y:S05]  /*f810*/  BSYNC B0 ;  /* 0x0000000000007941 */ /* 0x000fea0003800000 */
.L_x_1844:
[----:B------:R-:W-:Y:S01]  /*f820*/  VIADD R7, R7, 0x8 ;  /* 0x0000000807077836 */ /* 0x000fe20000000000 */
[----:B0-2---:R2:W0:Y:S04]  /*f830*/  SHFL.IDX PT, R3, R5, 0x1, 0x1c1f ;  /* 0x003c1f0005037f89 */ /* 0x00542800000e0000 */
[----:B------:R-:W-:Y:S01]  /*f840*/  ISETP.GE.AND P0, PT, R7, R6, PT ;  /* 0x000000060700720c */ /* 0x000fe20003f06270 */
[----:B-1----:R2:W1:-:S12]  /*f850*/  SHFL.IDX PT, R2, R4, 0x1, 0x1c1f ;  /* 0x003c1f0004027f89 */ /* 0x00245800000e0000 */
[----:B--2---:R-:W-:Y:S05]  /*f860*/  @P0 BRA `(.L_x_1747) ;  /* 0x0000005800a00947 */ /* 0x004fea0003800000 */
        /* <DEDUP_REMOVED lines=18> */
[----:B------:R-:W-:-:S02]  /*f990*/  @!P0 LEA.HI R4, R0, R0, RZ, 0x1 ;  /* 0x0000000000048211 */ /* 0x000fc400078f08ff */
[----:B------:R-:W-:Y:S02]  /*f9a0*/  @!P1 LEA.HI R6, R5, R5, RZ, 0x1 ;  /* 0x0000000505069211 */ /* 0x000fe400078f08ff */
[----:B------:R-:W-:Y:S02]  /*f9b0*/  @!P2 LEA.HI R8, R7, R7, RZ, 0x1 ;  /* 0x000000070708a211 */ /* 0x000fe400078f08ff */
[----:B------:R-:W-:Y:S02]  /*f9c0*/  @!P0 LOP3.LUT R5, R4, 0xfffffffe, RZ, 0xc0, !PT ;  /* 0xfffffffe04058812 */ /* 0x000fe400078ec0ff */
[----:B------:R-:W-:Y:S02]  /*f9d0*/  @!P1 LOP3.LUT R7, R6, 0xfffffffe, RZ, 0xc0, !PT ;  /* 0xfffffffe06079812 */ /* 0x000fe400078ec0ff */
[----:B------:R-:W-:Y:S01]  /*f9e0*/  @!P2 LOP3.LUT R9, R8, 0xfffffffe, RZ, 0xc0, !PT ;  /* 0xfffffffe0809a812 */ /* 0x000fe200078ec0ff */
[----:B01----:R-:W-:Y:S01]  /*f9f0*/  @!P0 IMAD.WIDE R4, R5, 0x4, R2 ;  /* 0x0000000405048825 */ /* 0x003fe200078e0202 */
        /* <DEDUP_REMOVED lines=41> */
[----:B------:R-:W-:-:S02]  /*fc90*/  IADD3 R15, R0, 0x68, RZ ;  /* 0x00000068000f7810 */ /* 0x000fc40007ffe0ff */
[----:B------:R-:W-:Y:S01]  /*fca0*/  @!P4 IMAD.WIDE R12, R17, 0x4, R2 ;  /* 0x00000004110cc825 */ /* 0x000fe200078e0202 */
[----:B------:R3:W-:Y:S01]  /*fcb0*/  @!P3 ST.E.64 desc[UR48][R10.64], R58 ;  /* 0x0000003a0a00b985 */ /* 0x0007e2000c101b30 */
[----:B------:R-:W-:Y:S02]  /*fcc0*/  ISETP.GE.AND P3, PT, R15, UR4, PT ;  /* 0x000000040f007c0c */ /* 0x000fe4000bf66270 */
[----:B------:R-:W-:Y:S01]  /*fcd0*/  VIADD R17, R0, 0x78 ;  /* 0x0000007800117836 */ /* 0x000fe20000000000 */
[----:B------:R4:W-:Y:S01]  /*fce0*/  @!P4 ST.E.64 desc[UR48][R12.64], R62 ;  /* 0x0000003e0c00c985 */ /* 0x0009e2000c101b30 */
[----:B------:R-:W-:Y:S02]  /*fcf0*/  ISETP.GE.AND P4, PT, R14, UR4, PT ;  /* 0x000000040e007c0c */ /* 0x000fe4000bf86270 */
[----:B------:R-:W-:Y:S02]  /*fd00*/  ISETP.GE.AND P2, PT, R16, UR4, PT ;  /* 0x0000000410007c0c */ /* 0x000fe4000bf46270 */
[----:B------:R-:W-:-:S02]  /*fd10*/  ISETP.GE.AND P1, PT, R17, UR4, PT ;  /* 0x0000000411007c0c */ /* 0x000fc4000bf26270 */
[----:B------:R-:W-:Y:S02]  /*fd20*/  @!P6 LEA.HI R19, R19, R19, RZ, 0x1 ;  /* 0x000000131313e211 */ /* 0x000fe400078f08ff */
[----:B0-----:R-:W-:Y:S02]  /*fd30*/  @!P5 LOP3.LUT R5, R18, 0xfffffffe, RZ, 0xc0, !PT ;  /* 0xfffffffe1205d812 */ /* 0x001fe400078ec0ff */
        /* <DEDUP_REMOVED lines=14> */
[----:B---3--:R-:W-:Y:S02]  /*fe20*/  @!P2 LOP3.LUT R11, R16, 0xfffffffe, RZ, 0xc0, !PT ;  /* 0xfffffffe100ba812 */ /* 0x008fe400078ec0ff */
[----:B------:R-:W-:Y:S02]  /*fe30*/  @!P1 LOP3.LUT R17, R17, 0xfffffffe, RZ, 0xc0, !PT ;  /* 0xfffffffe11119812 */ /* 0x000fe400078ec0ff */
[----:B----4-:R-:W-:Y:S01]  /*fe40*/  @!P0 LOP3.LUT R13, R20, 0xfffffffe, RZ, 0xc0, !PT ;  /* 0xfffffffe140d8812 */ /* 0x010fe200078ec0ff */
[C---:B------:R-:W-:Y:S01]  /*fe50*/  VIADD R20, R0.reuse, 0xb8 ;  /* 0x000000b800147836 */ /* 0x040fe20000000000 */
[----:B------:R-:W-:Y:S01]  /*fe60*/  IADD3 R18, R0, 0x88, RZ ;  /* 0x0000008800127810 */ /* 0x000fe20007ffe0ff */
[----:B0-----:R-:W-:Y:S01]  /*fe70*/  @!P4 IMAD.WIDE R4, R9, 0x4, R2 ;  /* 0x000000040904c825 */ /* 0x001fe200078e0202 */
[----:B------:R-:W-:-:S02]  /*fe80*/  ISETP.GE.AND P5, PT, R19, UR4, PT ;  /* 0x0000000413007c0c */ /* 0x000fc4000bfa6270 */
[----:B------:R-:W-:Y:S01]  /*fe90*/  ISETP.GE.AND P6, PT, R18, UR4, PT ;  /* 0x0000000412007c0c */ /* 0x000fe2000bfc6270 */
[--C-:B-1----:R-:W-:Y:S01]  /*fea0*/  @!P3 IMAD.WIDE R6, R15, 0x4, R2.reuse ;  /* 0x000000040f06b825 */ /* 0x102fe200078e0202 */
[----:B------:R-:W-:Y:S01]  /*feb0*/  @!P4 ST.E.64 desc[UR48][R4.64], R74 ;  /* 0x0000004a0400c985 */ /* 0x000fe2000c101b30 */
[----:B------:R-:W-:Y:S02]  /*fec0*/  IADD3 R16, R0, 0xa8, RZ ;  /* 0x000000a800107810 */ /* 0x000fe40007ffe0ff */
        /* <DEDUP_REMOVED lines=12> */
[----:B------:R-:W-:Y:S02]  /*ff90*/  ISETP.GE.AND P0, PT, R14, UR4, PT ;  /* 0x000000040e007c0c */ /* 0x000fe4000bf06270 */
[----:B------:R-:W-:Y:S02]  /*ffa0*/  ISETP.GE.AND P4, PT, R15, UR4, PT ;  /* 0x000000040f007c0c */ /* 0x000fe4000bf86270 */
[----:B------:R-:W-:-:S02]  /*ffb0*/  ISETP.GE.AND P2, PT, R17, UR4, PT ;  /* 0x0000000411007c0c */ /* 0x000fc4000bf46270 */
[----:B------:R-:W-:Y:S02]  /*ffc0*/  @!P6 LEA.HI R18, R18, R18, RZ, 0x1 ;  /* 0x000000121212e211 */ /* 0x000fe400078f08ff */
[----:B0-----:R-:W-:Y:S02]  /*ffd0*/  @!P5 LOP3.LUT R7, R19, 0xfffffffe, RZ, 0xc0, !PT ;  /* 0xfffffffe1307d812 */ /* 0x001fe400078ec0ff */
[----:B------:R-:W-:Y:S01]  /*ffe0*/  @!P6 LOP3.LUT R5, R18, 0xfffffffe, RZ, 0xc0, !PT ;  /* 0xfffffffe1205e812 */ /* 0x000fe200078ec0ff */
[----:B------:R-:W-:Y:S01]  /*fff0*/  VIADD R18, R0, 0xc0 ;  /* 0x000000c000127836 */ /* 0x000fe20000000000 */
[----:B------:R-:W-:Y:S01]  /*10000*/  @!P3 LEA.HI R16, R16, R16, RZ, 0x1 ;  /* 0x000000101010b211 */ /* 0x000fe200078f08ff */
[--C-:B------:R-:W-:Y:S01]  /*10010*/  @!P5 IMAD.WIDE R6, R7, 0x4, R2.reuse ;  /* 0x000000040706d825 */ /* 0x100fe200078e0202 */
[----:B------:R-:W-:Y:S02]  /*10020*/  @!P0 LEA.HI R14, R14, R14, RZ, 0x1 ;  /* 0x0000000e0e0e8211 */ /* 0x000fe400078f08ff */
[----:B------:R-:W-:Y:S01]  /*10030*/  @!P4 LEA.HI R15, R15, R15, RZ, 0x1 ;  /* 0x0000000f0f0fc211 */ /* 0x000fe200078f08ff */
[----:B------:R-:W-:Y:S01]  /*10040*/  @!P6 IMAD.WIDE R4, R5, 0x4, R2 ;  /* 0x000000040504e825 */ /* 0x000fe200078e0202 */
[----:B------:R-:W-:-:S02]  /*10050*/  @!P2 LEA.HI R17, R17, R17, RZ, 0x1 ;  /* 0x000000111111a211 */ /* 0x000fc400078f08ff */
[----:B------:R-:W-:Y:S02]  /*10060*/  @!P1 LEA.HI R20, R20, R20, RZ, 0x1 ;  /* 0x0000001414149211 */ /* 0x000fe400078f08ff */
[----:B-1----:R-:W-:Y:S01]  /*10070*/  @!P0 LOP3.LUT R9, R14, 0xfffffffe, RZ, 0xc0, !PT ;  /* 0xfffffffe0e098812 */ /* 0x002fe200078ec0ff */
[----:B------:R0:W-:Y:S01]  /*10080*/  @!P6 ST.E.64 desc[UR48][R4.64], R94 ;  /* 0x0000005e0400e985 */ /* 0x0001e2000c101b30 */
[----:B------:R-:W-:Y:S01]  /*10090*/  @!P4 LOP3.LUT R15, R15, 0xfffffffe, RZ, 0xc0, !PT ;  /* 0xfffffffe0f0fc812 */ /* 0x000fe200078ec0ff */
[----:B------:R-:W-:Y:S01]  /*100a0*/  VIADD R14, R0, 0xd0 ;  /* 0x000000d0000e7836 */ /* 0x000fe20000000000 */
[----:B--2---:R-:W-:Y:S01]  /*100b0*/  @!P3 LOP3.LUT R11, R16, 0xfffffffe, RZ, 0xc0, !PT ;  /* 0xfffffffe100bb812 */ /* 0x004fe200078ec0ff */
[----:B------:R1:W-:Y:S01]  /*100c0*/  @!P5 ST.E.64 desc[UR48][R6.64], R98 ;  /* 0x000000620600d985 */ /* 0x0003e2000c101b30 */
[----:B------:R-:W-:Y:S01]  /*100d0*/  @!P2 LOP3.LUT R17, R17, 0xfffffffe, RZ, 0xc0, !PT ;  /* 0xfffffffe1111a812 */ /* 0x000fe200078ec0ff */
[----:B------:R-:W-:Y:S01]  /*100e0*/  VIADD R16, R0, 0xe0 ;  /* 0x000000e000107836 */ /* 0x000fe20000000000 */
[----:B---3--:R-:W-:Y:S01]  /*100f0*/  @!P1 LOP3.LUT R13, R20, 0xfffffffe, RZ, 0xc0, !PT ;  /* 0xfffffffe140d9812 */ /* 0x008fe200078ec0ff */
[C---:B------:R-:W-:Y:S01]  /*10100*/  VIADD R20, R0.reuse, 0xf0 ;  /* 0x000000f000147836 */ /* 0x040fe20000000000 */
[----:B------:R-:W-:-:S02]  /*10110*/  IADD3 R19, R0, 0xc8, RZ ;  /* 0x000000c800137810 */ /* 0x000fc40007ffe0ff */
[----:B------:R-:W-:Y:S01]  /*10120*/  ISETP.GE.AND P5, PT, R18, UR4, PT ;  /* 0x0000000412007c0c */ /* 0x000fe2000bfa6270 */
[----:B------:R-:W-:Y:S01]  /*10130*/  @!P1 IMAD.WIDE R12, R13, 0x4, R2 ;  /* 0x000000040d0c9825 */ /* 0x000fe200078e0202 */
[----:B------:R-:W-:-:S03]  /*10140*/  ISETP.GE.AND P6, PT, R19, UR4, PT ;  /* 0x0000000413007c0c */ /* 0x000fc6000bfc6270 */
[----:B0-----:R-:W-:-:S04]  /*10150*/  @!P0 IMAD.WIDE R4, R9, 0x4, R2 ;  /* 0x0000000409048825 */ /* 0x001fc800078e0202 */
        /* <DEDUP_REMOVED lines=8> */
[----:B------:R-:W-:-:S02]  /*101e0*/  IADD3 R17, R0, 0xe8, RZ ;  /* 0x000000e800117810 */ /* 0x000fc40007ffe0ff */
[----:B------:R-:W-:Y:S01]  /*101f0*/  VIADD R15, R0, 0xd8 ;  /* 0x000000d8000f7836 */ /* 0x000fe20000000000 */
[----:B------:R3:W-:Y:S01]  /*10200*/  @!P2 ST.E.64 desc[UR48][R10.64], R114 ;  /* 0x000000720a00a985 */ /* 0x0007e2000c101b30 */
[----:B------:R-:W-:Y:S01]  /*10210*/  ISETP.GE.AND P2, PT, R16, UR4, PT ;  /* 0x0000000410007c0c */ /* 0x000fe2000bf46270 */
[----:B------:R-:W-:Y:S01]  /*10220*/  VIADD R0, R0, 0xf8 ;  /* 0x000000f800007836 */ /* 0x000fe20000000000 */
[----:B------:R-:W-:Y:S01]  /*10230*/  ISETP.GE.AND P3, PT, R17, UR4, PT ;  /* 0x0000000411007c0c */ /* 0x000fe2000bf66270 */
[----:B------:R4:W-:Y:S01]  /*10240*/  @!P1 ST.E.64 desc[UR48][R12.64], R118 ;  /* 0x000000760c009985 */ /* 0x0009e2000c101b30 */
[----:B------:R-:W-:Y:S02]  /*10250*/  ISETP.GE.AND P1, PT, R15, UR4, PT ;  /* 0x000000040f007c0c */ /* 0x000fe4000bf26270 */
[----:B------:R-:W-:Y:S02]  /*10260*/  @!P5 LEA.HI R18, R18, R18, RZ, 0x1 ;  /* 0x000000121212d211 */ /* 0x000fe400078f08ff */
[----:B------:R-:W-:-:S02]  /*10270*/  @!P6 LEA.HI R19, R19, R19, RZ, 0x1 ;  /* 0x000000131313e211 */ /* 0x000fc400078f08ff */
        /* <DEDUP_REMOVED lines=15> */
[----:B----4-:R-:W-:Y:S01]  /*10370*/  @!P4 LOP3.LUT R13, R20, 0xfffffffe, RZ, 0xc0, !PT ;  /* 0xfffffffe140dc812 */ /* 0x010fe200078ec0ff */
        /* <DEDUP_REMOVED lines=13> */
[----:B--2---:R-:W-:-:S05]  /*10450*/  LOP3.LUT R5, R0, 0xfffffffe, RZ, 0xc0, !PT ;  /* 0xfffffffe00057812 */ /* 0x004fca00078ec0ff */
[----:B------:R-:W-:-:S05]  /*10460*/  IMAD.WIDE R2, R5, 0x4, R2 ;  /* 0x0000000405027825 */ /* 0x000fca00078e0202 */
[----:B------:R0:W-:Y:S01]  /*10470*/  ST.E.64 desc[UR48][R2.64], R150 ;  /* 0x0000009602007985 */ /* 0x0001e2000c101b30 */
[----:B------:R-:W-:Y:S05]  /*10480*/  BRA `(.L_x_1747) ;  /* 0x0000004c00987947 */ /* 0x000fea0003800000 */
.L_x_1842:
[----:B------:R-:W1:Y:S02]  /*10490*/  S2R R0, SR_TID.X ;  /* 0x0000000000007919 */ /* 0x000e640000002100 */
[----:B-1----:R-:W-:-:S05]  /*104a0*/  VIADD R2, R0, 0xffffff80 ;  /* 0xffffff8000027836 */ /* 0x002fca0000000000 */
[----:B------:R-:W-:-:S13]  /*104b0*/  ISETP.GT.AND P0, PT, R2, 0x3f, PT ;  /* 0x0000003f0200780c */ /* 0x000fda0003f04270 */
[----:B------:R-:W-:Y:S05]  /*104c0*/  @P0 BRA `(.L_x_1747) ;  /* 0x0000004c00880947 */ /* 0x000fea0003800000 */
[----:B------:R-:W1:Y:S01]  /*104d0*/  S2R R3, SR_CTAID.X ;  /* 0x0000000000037919 */ /* 0x000e620000002500 */
[----:B------:R-:W2:Y:S01]  /*104e0*/  LDC R6, c[0x0][0xbe8] ;  /* 0x0002fa00ff067b82 */ /* 0x000ea20000000800 */
[----:B------:R-:W-:Y:S01]  /*104f0*/  ULDC UR4, c[0x0][0xa88] ;  /* 0x0002a20000047ab9 */ /* 0x000fe20000000800 */
[----:B-1----:R-:W-:Y:S01]  /*10500*/  LEA R0, R3, R0, 0x6 ;  /* 0x0000000003007211 */ /* 0x002fe200078e30ff */
[----:B--2---:R-:W-:-:S04]  /*10510*/  IMAD R3, R6, UR4, RZ ;  /* 0x0000000406037c24 */ /* 0x004fc8000f8e02ff */
[----:B------:R-:W-:-:S05]  /*10520*/  VIADD R0, R0, 0xffffff80 ;  /* 0xffffff8000007836 */ /* 0x000fca0000000000 */
[----:B------:R-:W-:-:S13]  /*10530*/  ISETP.GE.AND P0, PT, R0, R3, PT ;  /* 0x000000030000720c */ /* 0x000fda0003f06270 */
[----:B------:R-:W-:Y:S05]  /*10540*/  @P0 BRA `(.L_x_1747) ;  /* 0x0000004c00680947 */ /* 0x000fea0003800000 */
[----:B------:R-:W-:Y:S01]  /*10550*/  ISETP.NE.AND P0, PT, R6, 0x1, PT ;  /* 0x000000010600780c */ /* 0x000fe20003f05270 */
[----:B------:R-:W1:Y:S01]  /*10560*/  S2UR UR7, SR_CTAID.Z ;  /* 0x00000000000779c3 */ /* 0x000e620000002700 */
[----:B------:R-:W-:Y:S01]  /*10570*/  USHF.R.S32.HI UR6, URZ, 0x1f, UR40 ;  /* 0x0000001f3f067899 */ /* 0x000fe20008011428 */
[----:B------:R-:W-:Y:S01]  /*10580*/  IMAD.MOV.U32 R5, RZ, RZ, R0 ;  /* 0x000000ffff057224 */ /* 0x000fe200078e0000 */
[----:B------:R-:W-:Y:S02]  /*10590*/  ULDC.64 UR8, c[0x0][0xbd0] ;  /* 0x0002f40000087ab9 */ /* 0x000fe40000000a00 */
[----:B------:R-:W-:Y:S02]  /*105a0*/  UIMAD UR6, UR6, UR8, URZ ;  /* 0x00000008060672a4 */ /* 0x000fe4000f8e023f */
[----:B------:R-:W-:Y:S01]  /*105b0*/  UIMAD.WIDE.U32 UR4, UR40, UR8, URZ ;  /* 0x00000008280472a5 */ /* 0x000fe2000f8e003f */
[----:B------:R-:W2:Y:S01]  /*105c0*/  LDC.64 R10, c[0x0][0xbd8] ;  /* 0x0002f600ff0a7b82 */ /* 0x000ea20000000a00 */
[----:B------:R-:W-:-:S04]  /*105d0*/  UIMAD UR6, UR40, UR9, UR6 ;  /* 0x00000009280672a4 */ /* 0x000fc8000f8e0206 */
[----:B------:R-:W-:Y:S02]  /*105e0*/  UIADD3 UR6, UR5, UR6, URZ ;  /* 0x0000000605067290 */ /* 0x000fe4000fffe03f */
[----:B------:R-:W-:Y:S01]  /*105f0*/  MOV R3, UR5 ;  /* 0x0000000500037c02 */ /* 0x000fe20008000f00 */
[----:B------:R-:W-:Y:S01]  /*10600*/  IMAD.U32 R2, RZ, RZ, UR4 ;  /* 0x00000004ff027e24 */ /* 0x000fe2000f8e00ff */
[----:B------:R-:W5:Y:S01]  /*10610*/  @P0 LDC R7, c[0x0][0xbec] ;  /* 0x0002fb00ff070b82 */ /* 0x000f620000000800 */
[----:B------:R-:W-:Y:S01]  /*10620*/  ULDC.64 UR4, c[0x0][0xbe0] ;  /* 0x0002f80000047ab9 */ /* 0x000fe20000000a00 */
[----:B------:R-:W-:-:S06]  /*10630*/  IMAD.U32 R3, RZ, RZ, UR6 ;  /* 0x00000006ff037e24 */ /* 0x000fcc000f8e00ff */
[----:B------:R-:W0:Y:S01]  /*10640*/  @P0 LDC R9, c[0x0][0xbf0] ;  /* 0x0002fc00ff090b82 */ /* 0x000e220000000800 */
[----:B-1----:R-:W-:-:S07]  /*10650*/  USHF.R.S32.HI UR8, URZ, 0x1f, UR7 ;  /* 0x0000001f3f087899 */ /* 0x002fce0008011407 */
[----:B------:R-:W1:Y:S01]  /*10660*/  S2UR UR10, SR_CTAID.Y ;  /* 0x00000000000a79c3 */ /* 0x000e620000002600 */
[C---:B--2---:R-:W-:Y:S02]  /*10670*/  IMAD R12, R10.reuse, UR8, RZ ;  /* 0x000000080a0c7c24 */ /* 0x044fe4000f8e02ff */
[----:B------:R-:W-:-:S04]  /*10680*/  IMAD.WIDE.U32 R2, R10, UR7, R2 ;  /* 0x000000070a027c25 */ /* 0x000fc8000f8e0002 */
[----:B------:R-:W-:Y:S01]  /*10690*/  IMAD R11, R11, UR7, R12 ;  /* 0x000000070b0b7c24 */ /* 0x000fe2000f8e020c */
[----:B------:R-:W1:Y:S01]  /*106a0*/  LDC R8, c[0x0][0xc50] ;  /* 0x00031400ff087b82 */ /* 0x000e620000000800 */
[----:B-----5:R-:W-:-:S03]  /*106b0*/  @P0 IMAD.HI.U32 R4, R0, R7, RZ ;  /* 0x0000000700040227 */ /* 0x020fc600078e00ff */
[----:B------:R-:W-:Y:S01]  /*106c0*/  IADD3 R3, R11, R3, RZ ;  /* 0x000000030b037210 */ /* 0x000fe20007ffe0ff */
[----:B------:R-:W-:Y:S01]  /*106d0*/  IMAD R7, RZ, RZ, -UR40 ;  /* 0x80000028ff077e24 */ /* 0x000fe2000f8e02ff */
[----:B0-----:R-:W-:-:S03]  /*106e0*/  @P0 SHF.R.U32.HI R5, RZ, R9, R4 ;  /* 0x00000009ff050219 */ /* 0x001fc60000011604 */
[----:B-1----:R-:W-:Y:S02]  /*106f0*/  IMAD R9, R8, R7, UR10 ;  /* 0x0000000a08097e24 */ /* 0x002fe4000f8e0207 */
[----:B------:R-:W-:Y:S02]  /*10700*/  IMAD.MOV R7, RZ, RZ, -R5 ;  /* 0x000000ffff077224 */ /* 0x000fe400078e0a05 */
[----:B------:R-:W-:Y:S01]  /*10710*/  IMAD.WIDE.U32 R2, R9, UR4, R2 ;  /* 0x0000000409027c25 */ /* 0x000fe2000f8e0002 */
[----:B------:R-:W-:-:S03]  /*10720*/  SHF.R.S32.HI R4, RZ, 0x1f, R9 ;  /* 0x0000001fff047819 */ /* 0x000fc60000011409 */
[----:B------:R-:W-:Y:S01]  /*10730*/  IMAD R7, R6, R7, R0 ;  /* 0x0000000706077224 */ /* 0x000fe200078e0200 */
[----:B------:R-:W-:Y:S01]  /*10740*/  IADD3 R2, P0, R5, R2, RZ ;  /* 0x0000000205027210 */ /* 0x000fe20007f1e0ff */
[----:B------:R-:W-:-:S03]  /*10750*/  IMAD R4, R4, UR4, RZ ;  /* 0x0000000404047c24 */ /* 0x000fc6000f8e02ff */
[----:B------:R-:W-:Y:S01]  /*10760*/  SHF.R.S32.HI R0, RZ, 0x1f, R7 ;  /* 0x0000001fff007819 */ /* 0x000fe20000011407 */
[----:B------:R-:W-:Y:S01]  /*10770*/  IMAD R4, R9, UR5, R4 ;  /* 0x0000000509047c24 */ /* 0x000fe2000f8e0204 */
[----:B------:R-:W-:Y:S01]  /*10780*/  SHF.R.S32.HI R9, RZ, 0x1f, R5 ;  /* 0x0000001fff097819 */ /* 0x000fe20000011405 */
[----:B------:R-:W-:Y:S02]  /*10790*/  ULDC.64 UR4, c[0x0][0xbc8] ;  /* 0x0002f20000047ab9 */ /* 0x000fe40000000a00 */
[----:B------:R-:W-:Y:S01]  /*107a0*/  IMAD R0, R0, UR4, RZ ;  /* 0x0000000400007c24 */ /* 0x000fe2000f8e02ff */
[----:B------:R-:W-:-:S03]  /*107b0*/  IADD3.X R3, R9, R3, R4, P0, !PT ;  /* 0x0000000309037210 */ /* 0x000fc600007fe404 */
        /* <DEDUP_REMOVED lines=9> */
.L_x_1745:
[----:B------:R-:W-:-:S08]  /*10850*/  NOP ;  /* 0x0000000000007918 */ /* 0x000fd00000000000 */
[----:B------:R-:W0:-:S00]  /*10860*/  USETMAXREG.DEALLOC.CTAPOOL 0x18 ;  /* 0x00000018000079c8 */ /* 0x000e0000080e0500 */
        /* <DEDUP_REMOVED lines=16> */
.L_x_1846:
[----:B------:R-:W-:Y:S01]  /*10970*/  ULDC UR7, c[0x0][0xc50] ;  /* 0x0003140000077ab9 */ /* 0x000fe20000000800 */
[----:B------:R-:W-:Y:S01]  /*10980*/  UMOV UR36, UR6 ;  /* 0x0000000600247c82 */ /* 0x000fe20008000000 */
[----:B------:R-:W-:-:S11]  /*10990*/  UISETP.NE.AND UP0, UPT, UR7, 0x1, UPT ;  /* 0x000000010700788c */ /* 0x000fd6000bf05270 */
[----:B------:R-:W-:Y:S01]  /*109a0*/  @UP0 ULDC UR4, c[0x0][0xc54] ;  /* 0x0003150000040ab9 */ /* 0x000fe20000000800 */
[----:B------:R-:W-:Y:S01]  /*109b0*/  @UP0 ULDC UR8, c[0x0][0xc58] ;  /* 0x0003160000080ab9 */ /* 0x000fe20000000800 */
[----:B------:R-:W-:-:S04]  /*109c0*/  UIMAD.WIDE.U32 UR4, UR6, UR4, URZ ;  /* 0x00000004060472a5 */ /* 0x000fc8000f8e003f */
[----:B------:R-:W-:-:S12]  /*109d0*/  @UP0 USHF.R.U32.HI UR36, URZ, UR8, UR5 ;  /* 0x000000083f240299 */ /* 0x000fd80008011605 */
.L_x_1847:
[----:B------:R-:W-:Y:S01]  /*109e0*/  ISETP.GE.AND P0, PT, R17, RZ, PT ;  /* 0x000000ff1100720c */ /* 0x000fe20003f06270 */
[----:B------:R-:W-:Y:S01]  /*109f0*/  UIADD3 UR42, -UR36, URZ, URZ ;  /* 0x0000003f242a7290 */ /* 0x000fe2000fffe13f */
[----:B------:R-:W-:Y:S01]  /*10a00*/  IMAD.MOV.U32 R0, RZ, RZ, 0x1 ;  /* 0x00000001ff007424 */ /* 0x000fe200078e00ff */
[----:B------:R-:W-:Y:S01]  /*10a10*/  MOV R6, RZ ;  /* 0x000000ff00067202 */ /* 0x000fe20000000f00 */
[----:B------:R-:W-:Y:S01]  /*10a20*/  IMAD.MOV.U32 R9, RZ, RZ, 0x1 ;  /* 0x00000001ff097424 */ /* 0x000fe200078e00ff */
[----:B------:R-:W-:-:S08]  /*10a30*/  UIMAD UR42, UR7, UR42, UR6 ;  /* 0x0000002a072a72a4 */ /* 0x000fd0000f8e0206 */
[----:B------:R-:W-:Y:S05]  /*10a40*/  @!P0 BRA `(.L_x_1848) ;  /* 0x0000004400688947 */ /* 0x000fea0003800000 */
[----:B------:R-:W0:Y:S01]  /*10a50*/  S2UR UR40, SR_CTAID.X ;  /* 0x00000000002879c3 */ /* 0x000e220000002500 */
[----:B------:R-:W-:Y:S01]  /*10a60*/  ULDC.64 UR4, c[0x0][0x418] ;  /* 0x0001060000047ab9 */ /* 0x000fe20000000a00 */
[----:B------:R-:W-:Y:S01]  /*10a70*/  ULDC UR6, c[0x0][0x448] ;  /* 0x0001120000067ab9 */ /* 0x000fe20000000800 */
[----:B------:R-:W-:Y:S02]  /*10a80*/  UISETP.NE.U32.AND UP0, UPT, UR4, URZ, UPT ;  /* 0x0000003f0400728c */ /* 0x000fe4000bf05070 */
[----:B------:R-:W-:Y:S02]  /*10a90*/  UISETP.NE.AND UP1, UPT, UR6, 0x1, UPT ;  /* 0x000000010600788c */ /* 0x000fe4000bf25270 */
[----:B------:R-:W-:Y:S01]  /*10aa0*/  UISETP.NE.AND.EX UP0, UPT, UR5, URZ, UPT, UP0 ;  /* 0x0000003f0500728c */ /* 0x000fe2000bf05300 */
[----:B------:R-:W-:Y:S02]  /*10ab0*/  ULDC UR6, c[0x0][0x424] ;  /* 0x0001090000067ab9 */ /* 0x000fe40000000800 */
[----:B------:R-:W-:Y:S01]  /*10ac0*/  ULDC.64 UR4, c[0x0][0x9e0] ;  /* 0x0002780000047ab9 */ /* 0x000fe20000000a00 */
[----:B------:R-:W-:-:S02]  /*10ad0*/  USEL UR9, UR6, 0x1, UP0 ;  /* 0x0000000106097887 */ /* 0x000fc40008000000 */
[----:B------:R-:W-:Y:S01]  /*10ae0*/  UISETP.GE.AND UP0, UPT, UR5, 0x1, UPT ;  /* 0x000000010500788c */ /* 0x000fe2000bf06270 */
[----:B------:R-:W-:Y:S02]  /*10af0*/  ULDC UR10, c[0x0][0x288] ;  /* 0x0000a200000a7ab9 */ /* 0x000fe40000000800 */
[----:B------:R-:W-:Y:S01]  /*10b00*/  @UP1 ULDC UR7, c[0x0][0x44c] ;  /* 0x0001130000071ab9 */ /* 0x000fe20000000800 */
[----:B------:R-:W-:Y:S01]  /*10b10*/  ULDC UR12, c[0x0][0x2f0] ;  /* 0x0000bc00000c7ab9 */ /* 0x000fe20000000800 */
[----:B------:R-:W-:Y:S01]  /*10b20*/  UIADD3 UR11, -UR10, 0x1, URZ ;  /* 0x000000010a0b7890 */ /* 0x000fe2000fffe13f */
[----:B------:R-:W-:Y:S01]  /*10b30*/  PLOP3.LUT P1, PT, PT, PT, UP0, 0x80, 0x0 ;  /* 0x000000000000781c */ /* 0x000fe20003f2f008 */
[----:B------:R-:W-:Y:S01]  /*10b40*/  UIMAD UR13, UR9, UR12, 0x3f ;  /* 0x0000003f090d74a4 */ /* 0x000fe2000f8e020c */
[----:B------:R-:W-:Y:S01]  /*10b50*/  @UP1 ULDC UR14, c[0x0][0x450] ;  /* 0x00011400000e1ab9 */ /* 0x000fe20000000800 */
[----:B------:R-:W-:Y:S02]  /*10b60*/  UIMAD UR11, UR9, UR12, UR11 ;  /* 0x0000000c090b72a4 */ /* 0x000fe4000f8e020b */
[----:B0-----:R-:W-:-:S04]  /*10b70*/  USHF.L.U32 UR40, UR40, 0x6, URZ ;  /* 0x0000000628287899 */ /* 0x001fc8000800063f */
[----:B------:R-:W-:-:S04]  /*10b80*/  UIADD3 UR8, UR40, 0x3f, URZ ;  /* 0x0000003f28087890 */ /* 0x000fc8000fffe03f */
[----:B------:R-:W-:-:S04]  /*10b90*/  UIMAD.WIDE.U32 UR6, UR8, UR7, URZ ;  /* 0x00000007080672a5 */ /* 0x000fc8000f8e003f */
[----:B------:R-:W-:Y:S02]  /*10ba0*/  @UP1 USHF.R.U32.HI UR8, URZ, UR14, UR7 ;  /* 0x0000000e3f081299 */ /* 0x000fe40008011607 */
[----:B------:R-:W-:Y:S02]  /*10bb0*/  USHF.R.S32.HI UR7, URZ, 0x1f, UR13 ;  /* 0x0000001f3f077899 */ /* 0x000fe4000801140d */
[----:B------:R-:W-:Y:S02]  /*10bc0*/  UIADD3 UR6, UR11, UR8, URZ ;  /* 0x000000080b067290 */ /* 0x000fe4000fffe03f */
[----:B------:R-:W-:Y:S02]  /*10bd0*/  ULEA.HI UR7, UR7, UR13, URZ, 0x6 ;  /* 0x0000000d07077291 */ /* 0x000fe4000f8f303f */
[----:B------:R-:W-:Y:S02]  /*10be0*/  UIADD3 UR4, UR6, UR4, URZ ;  /* 0x0000000406047290 */ /* 0x000fe4000fffe03f */
[----:B------:R-:W-:Y:S01]  /*10bf0*/  USHF.R.S32.HI UR39, URZ, 0x6, UR7 ;  /* 0x000000063f277899 */ /* 0x000fe20008011407 */
        /* <DEDUP_REMOVED lines=11> */
.L_x_1850:
[----:B------:R-:W-:-:S11]  /*10cb0*/  UISETP.NE.AND UP0, UPT, UR5, 0x1, UPT ;  /* 0x000000010500788c */ /* 0x000fd6000bf05270 */
[----:B------:R-:W-:Y:S02]  /*10cc0*/  @UP0 ULDC.64 UR14, c[0x0][0x9e8] ;  /* 0x00027a00000e0ab9 */ /* 0x000fe40000000a00 */
[----:B------:R-:W-:-:S04]  /*10cd0*/  UIMAD.WIDE.U32 UR6, UR8, UR14, URZ ;  /* 0x0000000e080672a5 */ /* 0x000fc8000f8e003f */
[----:B------:R-:W-:-:S12]  /*10ce0*/  @UP0 USHF.R.U32.HI UR8, URZ, UR15, UR7 ;  /* 0x0000000f3f080299 */ /* 0x000fd80008011607 */
.L_x_1851:
[----:B------:R-:W-:-:S04]  /*10cf0*/  UIMAD UR8, UR8, UR5, UR5 ;  /* 0x00000005080872a4 */ /* 0x000fc8000f8e0205 */
[----:B------:R-:W-:-:S04]  /*10d00*/  UISETP.LT.AND UP0, UPT, UR4, UR8, UPT ;  /* 0x000000080400728c */ /* 0x000fc8000bf01270 */
[----:B------:R-:W-:-:S12]  /*10d10*/  USEL UR4, UR4, UR8, UP0 ;  /* 0x0000000804047287 */ /* 0x000fd80008000000 */
.L_x_1849:
        /* <DEDUP_REMOVED lines=11> */
[----:B------:R-:W-:Y:S01]  /*10dd0*/  UIADD3 UR4, UR9, UR4, URZ ;  /* 0x0000000409047290 */ /* 0x000fe2000fffe03f */
[----:B------:R-:W-:Y:S01]  /*10de0*/  ULDC UR8, c[0x0][0x9dc] ;  /* 0x0002770000087ab9 */ /* 0x000fe20000000800 */
[----:B------:R-:W-:Y:S02]  /*10df0*/  USEL UR12, UR39, UR44, UP0 ;  /* 0x0000002c270c7287 */ /* 0x000fe40008000000 */
        /* <DEDUP_REMOVED lines=12> */
.L_x_1853:
[----:B------:R-:W-:-:S11]  /*10ec0*/  UISETP.NE.AND UP0, UPT, UR5, 0x1, UPT ;  /* 0x000000010500788c */ /* 0x000fd6000bf05270 */
[----:B------:R-:W-:Y:S02]  /*10ed0*/  @UP0 ULDC.64 UR10, c[0x0][0x9e8] ;  /* 0x00027a00000a0ab9 */ /* 0x000fe40000000a00 */
[----:B------:R-:W-:-:S04]  /*10ee0*/  UIMAD.WIDE.U32 UR6, UR4, UR10, URZ ;  /* 0x0000000a040672a5 */ /* 0x000fc8000f8e003f */
[----:B------:R-:W-:-:S12]  /*10ef0*/  @UP0 USHF.R.U32.HI UR4, URZ, UR11, UR7 ;  /* 0x0000000b3f040299 */ /* 0x000fd80008011607 */
.L_x_1854:
[----:B------:R-:W-:-:S04]  /*10f00*/  UIMAD UR4, UR4, UR5, URZ ;  /* 0x00000005040472a4 */ /* 0x000fc8000f8e023f */
[----:B------:R-:W-:-:S04]  /*10f10*/  UISETP.LT.AND UP0, UPT, UR8, UR4, UPT ;  /* 0x000000040800728c */ /* 0x000fc8000bf01270 */
[----:B------:R-:W-:-:S12]  /*10f20*/  USEL UR8, UR8, UR4, !UP0 ;  /* 0x0000000408087287 */ /* 0x000fd8000c000000 */
.L_x_1852:
[----:B------:R-:W-:Y:S02]  /*10f30*/  USHF.R.S32.HI UR4, URZ, 0x1f, UR8 ;  /* 0x0000001f3f047899 */ /* 0x000fe40008011408 */
[----:B------:R-:W-:Y:S02]  /*10f40*/  USHF.R.U32.HI UR10, URZ, 0x10, UR42 ;  /* 0x000000103f0a7899 */ /* 0x000fe4000801162a */
[----:B------:R-:W-:Y:S02]  /*10f50*/  ULEA.HI UR4, UR4, UR8, URZ, 0x6 ;  /* 0x0000000804047291 */ /* 0x000fe4000f8f303f */
[----:B------:R-:W-:Y:S02]  /*10f60*/  ULOP3.LUT UR42, UR42, 0xffff, URZ, 0xc0, !UPT ;  /* 0x0000ffff2a2a7892 */ /* 0x000fe4000f8ec03f */
[----:B------:R-:W-:Y:S01]  /*10f70*/  USHF.R.S32.HI UR4, URZ, 0x6, UR4 ;  /* 0x000000063f047899 */ /* 0x000fe20008011404 */
[----:B------:R-:W-:-:S03]  /*10f80*/  UMOV UR46, URZ ;  /* 0x0000003f002e7c82 */ /* 0x000fc60008000000 */
[----:B------:R-:W-:-:S04]  /*10f90*/  UISETP.LT.AND UP0, UPT, URZ, UR4, UPT ;  /* 0x000000043f00728c */ /* 0x000fc8000bf01270 */
[----:B------:R-:W-:Y:S02]  /*10fa0*/  USEL UR43, URZ, UR4, !UP0 ;  /* 0x000000043f2b7287 */ /* 0x000fe4000c000000 */
[----:B------:R-:W-:Y:S02]  /*10fb0*/  UISETP.NE.AND UP0, UPT, UR10, URZ, UPT ;  /* 0x0000003f0a00728c */ /* 0x000fe4000bf05270 */
[----:B------:R-:W-:-:S06]  /*10fc0*/  UISETP.GT.AND UP1, UPT, UR12, UR43, UPT ;  /* 0x0000002b0c00728c */ /* 0x000fcc000bf24270 */
[----:B------:R-:W-:-:S03]  /*10fd0*/  PLOP3.LUT P0, PT, PT, PT, UP1, 0x80, 0x0 ;  /* 0x000000000000781c */ /* 0x000fc60003f0f018 */
[----:B------:R-:W-:-:S10]  /*10fe0*/  @!UP0 ULDC UR10, c[0x0][0x9f0] ;  /* 0x00027c00000a8ab9 */ /* 0x000fd40000000800 */
[----:B------:R-:W-:Y:S05]  /*10ff0*/  @!P0 BRA `(.L_x_1855) ;  /* 0x0000000000808947 */ /* 0x000fea0003800000 */
[----:B------:R-:W-:Y:S01]  /*11000*/  IMAD.U32 R3, RZ, RZ, UR10 ;  /* 0x0000000aff037e24 */ /* 0x000fe2000f8e00ff */
[----:B------:R-:W-:-:S04]  /*11010*/  UIADD3 UR4, UR10, -0x1, UR12 ;  /* 0xffffffff0a047890 */ /* 0x000fc8000fffe00c */
[-C--:B------:R-:W-:Y:S01]  /*11020*/  IABS R0, R3.reuse ;  /* 0x0000000300007213 */ /* 0x080fe20000000000 */
[----:B------:R-:W-:Y:S01]  /*11030*/  UIADD3 UR6, -UR43, UR4, URZ ;  /* 0x000000042b067290 */ /* 0x000fe2000fffe13f */
[----:B------:R-:W-:Y:S02]  /*11040*/  IABS R3, R3 ;  /* 0x0000000300037213 */ /* 0x000fe40000000000 */
[----:B------:R-:W-:Y:S01]  /*11050*/  R2UR UR11, R0 ;  /* 0x00000000000b72ca */ /* 0x000fe200000e0000 */
[----:B------:R-:W-:Y:S01]  /*11060*/  UMOV UR4, URZ ;  /* 0x0000003f00047c82 */ /* 0x000fe20008000000 */
[----:B------:R-:W-:-:S04]  /*11070*/  IADD3 R3, RZ, -R3, RZ ;  /* 0x80000003ff037210 */ /* 0x000fc80007ffe0ff */
[----:B------:R-:W-:-:S07]  /*11080*/  R2UR UR9, R3 ;  /* 0x00000000030972ca */ /* 0x000fce00000e0000 */
[----:B------:R-:W0:Y:S08]  /*11090*/  I2F.RP R0, UR11 ;  /* 0x0000000b00007d06 */ /* 0x000e300008209400 */
[----:B0-----:R-:W0:Y:S02]  /*110a0*/  MUFU.RCP R0, R0 ;  /* 0x0000000000007308 */ /* 0x001e240000001000 */
[----:B0-----:R-:W-:Y:S01]  /*110b0*/  VIADD R2, R0, 0xffffffe ;  /* 0x0ffffffe00027836 */ /* 0x001fe20000000000 */
[----:B------:R-:W-:Y:S01]  /*110c0*/  IABS R0, UR6 ;  /* 0x0000000600007c13 */ /* 0x000fe20008000000 */
[----:B------:R-:W-:-:S03]  /*110d0*/  ULOP3.LUT UR6, UR6, UR10, URZ, 0x3c, !UPT ;  /* 0x0000000a06067292 */ /* 0x000fc6000f8e3c3f */
[----:B------:R-:W-:Y:S01]  /*110e0*/  R2UR UR8, R0 ;  /* 0x00000000000872ca */ /* 0x000fe200000e0000 */
[----:B------:R-:W0:Y:S02]  /*110f0*/  F2I.FTZ.U32.TRUNC.NTZ R2, R2 ;  /* 0x0000000200027305 */ /* 0x000e24000021f000 */
        /* <DEDUP_REMOVED lines=16> */
.L_x_1855:
[----:B------:R-:W-:Y:S01]  /*11200*/  UIMAD UR41, UR42, UR46, UR43 ;  /* 0x0000002e2a2972a4 */ /* 0x000fe2000f8e022b */
[----:B------:R-:W-:Y:S02]  /*11210*/  IMAD.U32 R0, RZ, RZ, UR12 ;  /* 0x0000000cff007e24 */ /* 0x000fe4000f8e00ff */
[----:B------:R-:W-:Y:S02]  /*11220*/  IMAD.MOV.U32 R6, RZ, RZ, RZ ;  /* 0x000000ffff067224 */ /* 0x000fe400078e00ff */
[----:B------:R-:W-:Y:S02]  /*11230*/  IMAD.MOV.U32 R9, RZ, RZ, 0x1 ;  /* 0x00000001ff097424 */ /* 0x000fe400078e00ff */
[----:B------:R-:W-:-:S05]  /*11240*/  IMAD.U32 R3, RZ, RZ, UR41 ;  /* 0x00000029ff037e24 */ /* 0x000fca000f8e00ff */
[----:B------:R-:W-:Y:S02]  /*11250*/  VIADDMNMX R18, R3, UR46, R0, PT ;  /* 0x0000002e03127c46 */ /* 0x000fe4000b800100 */
[----:B------:R-:W-:Y:S02]  /*11260*/  MOV R0, 0x1 ;  /* 0x0000000100007802 */ /* 0x000fe40000000f00 */
        /* <DEDUP_REMOVED lines=26> */
.L_x_1856:
        /* <DEDUP_REMOVED lines=12> */
[----:B------:R-:W-:Y:S01]  /*114d0*/  MOV R11, UR5 ;  /* 0x00000005000b7c02 */ /* 0x000fe20008000f00 */
[----:B------:R-:W-:Y:S02]  /*114e0*/  IMAD.U32 R7, RZ, RZ, UR9 ;  /* 0x00000009ff077e24 */ /* 0x000fe4000f8e00ff */
[----:B------:R-:W-:-:S02]  /*114f0*/  IMAD.U32 R10, RZ, RZ, UR4 ;  /* 0x00000004ff0a7e24 */ /* 0x000fc4000f8e00ff */
[----:B------:R-:W-:Y:S02]  /*11500*/  IMAD.MOV.U32 R8, RZ, RZ, 0x70 ;  /* 0x00000070ff087424 */ /* 0x000fe400078e00ff */
[----:B------:R-:W-:Y:S02]  /*11510*/  IMAD.MOV.U32 R12, RZ, RZ, 0x1 ;  /* 0x00000001ff0c7424 */ /* 0x000fe400078e00ff */
[----:B0-----:R-:W-:-:S07]  /*11520*/  IMAD.MOV.U32 R13, RZ, RZ, RZ ;  /* 0x000000ffff0d7224 */ /* 0x001fce00078e00ff */
[----:B------:R-:W-:-:S07]  /*11530*/  LEPC R20, `(.L_x_1858) ;  /* 0x000000001014794e */ /* 0x000fce0000000000 */
[----:B-1----:R-:W-:Y:S05]  /*11540*/  CALL.ABS.NOINC R2 ;  /* 0x0000000002007343 */ /* 0x002fea0003c00000 */
.L_x_1858:
[----:B------:R0:W1:Y:S01]  /*11550*/  LDC.64 R2, c[0x4][R16] ;  /* 0x0100000010027b82 */ /* 0x0000620000000a00 */
[----:B------:R-:W-:Y:S01]  /*11560*/  ULDC.64 UR6, c[0x4][0x90] ;  /* 0x0100240000067ab9 */ /* 0x000fe20000000a00 */
[----:B------:R-:W-:Y:S01]  /*11570*/  ULDC.64 UR8, c[0x4][0x98] ;  /* 0x0100260000087ab9 */ /* 0x000fe20000000a00 */
[----:B------:R-:W-:Y:S01]  /*11580*/  ULDC.64 UR4, c[0x4][0x18] ;  /* 0x0100060000047ab9 */ /* 0x000fe20000000a00 */
[----:B------:R-:W-:Y:S01]  /*11590*/  MOV R4, UR6 ;  /* 0x0000000600047c02 */ /* 0x000fe20008000f00 */
[----:B------:R-:W-:Y:S01]  /*115a0*/  IMAD.U32 R5, RZ, RZ, UR7 ;  /* 0x00000007ff057e24 */ /* 0x000fe2000f8e00ff */
[----:B------:R-:W-:Y:S01]  /*115b0*/  MOV R10, UR4 ;  /* 0x00000004000a7c02 */ /* 0x000fe20008000f00 */
[----:B------:R-:W-:Y:S01]  /*115c0*/  IMAD.U32 R6, RZ, RZ, UR8 ;  /* 0x00000008ff067e24 */ /* 0x000fe2000f8e00ff */
[----:B------:R-:W-:Y:S01]  /*115d0*/  MOV R13, RZ ;  /* 0x000000ff000d7202 */ /* 0x000fe20000000f00 */
[----:B------:R-:W-:Y:S02]  /*115e0*/  IMAD.U32 R7, RZ, RZ, UR9 ;  /* 0x00000009ff077e24 */ /* 0x000fe4000f8e00ff */
[----:B------:R-:W-:-:S02]  /*115f0*/  IMAD.U32 R11, RZ, RZ, UR5 ;  /* 0x00000005ff0b7e24 */ /* 0x000fc4000f8e00ff */
[----:B------:R-:W-:Y:S02]  /*11600*/  IMAD.MOV.U32 R8, RZ, RZ, 0x70 ;  /* 0x00000070ff087424 */ /* 0x000fe400078e00ff */
[----:B0-----:R-:W-:-:S07]  /*11610*/  IMAD.MOV.U32 R12, RZ, RZ, 0x1 ;  /* 0x00000001ff0c7424 */ /* 0x001fce00078e00ff */
[----:B------:R-:W-:-:S07]  /*11620*/  LEPC R20, `(.L_x_1857) ;  /* 0x000000001014794e */ /* 0x000fce0000000000 */
[----:B-1----:R-:W-:Y:S05]  /*11630*/  CALL.ABS.NOINC R2 ;  /* 0x0000000002007343 */ /* 0x002fea0003c00000 */
.L_x_1857:
[----:B------:R-:W0:Y:S02]  /*11640*/  LDC.64 R2, c[0x0][0x9f8] ;  /* 0x00027e00ff027b82 */ /* 0x000e240000000a00 */
[----:B0-----:R-:W-:-:S04]  /*11650*/  ISETP.NE.U32.AND P0, PT, R2, RZ, PT ;  /* 0x000000ff0200720c */ /* 0x001fc80003f05070 */
[----:B------:R-:W-:-:S13]  /*11660*/  ISETP.NE.AND.EX P0, PT, R3, RZ, PT, P0 ;  /* 0x000000ff0300720c */ /* 0x000fda0003f05300 */
[----:B------:R-:W0:Y:S02]  /*11670*/  @P0 LDC.64 R2, c[0x0][0x9f8] ;  /* 0x00027e00ff020b82 */ /* 0x000e240000000a00 */
[----:B0-----:R-:W-:-:S05]  /*11680*/  @P0 IMAD.WIDE R2, R17, 0x4, R2 ;  /* 0x0000000411020825 */ /* 0x001fca00078e0202 */
[----:B------:R0:W2:Y:S01]  /*11690*/  @P0 LDG.E R17, desc[UR48][R2.64] ;  /* 0x0000003002110981 */ /* 0x0000a2000c1e1900 */
[----:B------:R-:W-:Y:S01]  /*116a0*/  UMOV UR4, 0xffffffff ;  /* 0xffffffff00047882 */ /* 0x000fe20000000000 */
[----:B------:R-:W-:Y:S01]  /*116b0*/  VIADD R0, R18, 0xffffffff ;  /* 0xffffffff12007836 */ /* 0x000fe20000000000 */
        /* <DEDUP_REMOVED lines=9> */
.L_x_1955:
        /* <DEDUP_REMOVED lines=8> */
.L_x_1958:
[----:B------:R-:W-:Y:S05]  /*117d0*/  @!P6 BRA `(.L_x_1860) ;  /* 0x0000000000d4e947 */ /* 0x000fea0003800000 */
[----:B------:R-:W-:Y:S01]  /*117e0*/  IMAD.MOV.U32 R16, RZ, RZ, R17 ;  /* 0x000000ffff107224 */ /* 0x000fe200078e0011 */
[----:B------:R-:W-:Y:S06]  /*117f0*/  @!P1 BRA `(.L_x_1862) ;  /* 0x0000000000509947 */ /* 0x000fec0003800000 */
[----:B------:R-:W-:Y:S01]  /*11800*/  IMAD.MOV.U32 R8, RZ, RZ, R0 ;  /* 0x000000ffff087224 */ /* 0x000fe200078e0000 */
[----:B------:R-:W-:Y:S01]  /*11810*/  ULDC.64 UR4, c[0x0][0x428] ;  /* 0x00010a0000047ab9 */ /* 0x000fe20000000a00 */
[----:B------:R-:W0:Y:S01]  /*11820*/  LDC R0, c[0x0][0x43c] ;  /* 0x00010f00ff007b82 */ /* 0x000e220000000800 */
[----:B------:R-:W-:Y:S02]  /*11830*/  IMAD R6, R18, UR4, RZ ;  /* 0x0000000412067c24 */ /* 0x000fe4000f8e02ff */
[----:B------:R-:W-:Y:S02]  /*11840*/  MOV R7, R8 ;  /* 0x0000000800077202 */ /* 0x000fe40000000f00 */
[----:B------:R-:W-:Y:S01]  /*11850*/  IMAD R9, R17, UR5, R6 ;  /* 0x0000000511097c24 */ /* 0x000fe2000f8e0206 */
[----:B0-----:R-:W-:-:S13]  /*11860*/  ISETP.NE.AND P0, PT, R0, 0x1, PT ;  /* 0x000000010000780c */ /* 0x001fda0003f05270 */
        /* <DEDUP_REMOVED lines=13> */
.L_x_1862:
[----:B------:R-:W-:Y:S01]  /*11940*/  MOV R0, 0x1 ;  /* 0x0000000100007802 */ /* 0x000fe20000000f00 */
[----:B0-----:R-:W0:Y:S03]  /*11950*/  S2R R8, SR_TID.X ;  /* 0x0000000000087919 */ /* 0x001e260000002100 */
[----:B------:R-:W-:-:S04]  /*11960*/  SHF.L.U32 R0, R0, 0x1f, RZ ;  /* 0x0000001f00007819 */ /* 0x000fc800000006ff */
[----:B------:R-:W1:Y:S01]  /*11970*/  SYNCS.PHASECHK.TRANS64.TRYWAIT P0, [UR38+0x28c40], R0 ;  /* 0x028c4000ff0075a7 */ /* 0x000e620008000166 */
[----:B0-----:R-:W-:-:S04]  /*11980*/  LOP3.LUT R2, R8, 0x7f, RZ, 0xc0, !PT ;  /* 0x0000007f08027812 */ /* 0x001fc800078ec0ff */
[----:B------:R-:W-:Y:S01]  /*11990*/  ISETP.NE.AND P1, PT, R2, RZ, PT ;  /* 0x000000ff0200720c */ /* 0x000fe20003f25270 */
[----:B-1----:R-:W-:-:S12]  /*119a0*/  @!P0 BRA `(.L_x_1863) ;  /* 0x0000003c00908947 */ /* 0x002fd80003800000 */
.L_x_1959:
[----:B------:R-:W-:Y:S05]  /*119b0*/  @P1 BRA `(.L_x_1864) ;  /* 0x0000000000181947 */ /* 0x000fea0003800000 */
[----:B------:R-:W1:Y:S01]  /*119c0*/  S2R R2, SR_TID.X ;  /* 0x0000000000027919 */ /* 0x000e620000002100 */
[----:B0-----:R-:W-:-:S04]  /*119d0*/  IMAD.MOV.U32 R0, RZ, RZ, 0x2000 ;  /* 0x00002000ff007424 */ /* 0x001fc800078e00ff */
[----:B------:R2:W-:Y:S01]  /*119e0*/  SYNCS.ARRIVE.TRANS64 RZ, [UR38+0x28c30], R0 ;  /* 0x028c3000ffff79a7 */ /* 0x0005e20008000026 */
[----:B-1----:R-:W-:-:S13]  /*119f0*/  LOP3.LUT P0, RZ, R2, 0x1f, RZ, 0xc0, !PT ;  /* 0x0000001f02ff7812 */ /* 0x002fda000780c0ff */
[----:B--2---:R-:W-:Y:S05]  /*11a00*/  @!P0 BRA `(.L_x_1864) ;  /* 0x0000000000048947 */ /* 0x004fea0003800000 */
[----:B------:R-:W-:Y:S01]  /*11a10*/  BPT.TRAP 0x1 ;  /* 0x000000040000795c */ /* 0x000fe20000300000 */
.L_x_1864:
        /* <DEDUP_REMOVED lines=17> */
.L_x_1860:
        /* <DEDUP_REMOVED lines=22> */
.L_x_1865:
[----:B------:R-:W0:Y:S01]  /*11c90*/  LDC R6, c[0x0][0x448] ;  /* 0x00011200ff067b82 */ /* 0x000e220000000800 */
[----:B------:R-:W1:Y:S01]  /*11ca0*/  S2R R11, SR_TID.X ;  /* 0x00000000000b7919 */ /* 0x000e620000002100 */
[----:B------:R-:W-:Y:S01]  /*11cb0*/  USHF.R.S32.HI UR4, URZ, 0x1f, UR36 ;  /* 0x0000001f3f047899 */ /* 0x000fe20008011424 */
[----:B------:R-:W-:Y:S01]  /*11cc0*/  ULDC.64 UR8, c[0x0][0x2d8] ;  /* 0x0000b60000087ab9 */ /* 0x000fe20000000a00 */
[----:B------:R-:W2:Y:S02]  /*11cd0*/  S2R R12, SR_CTAID.Z ;  /* 0x00000000000c7919 */ /* 0x000ea40000002700 */
[----:B------:R-:W-:Y:S02]  /*11ce0*/  UIMAD UR6, UR4, UR8, URZ ;  /* 0x00000008040672a4 */ /* 0x000fe4000f8e023f */
[----:B------:R-:W-:Y:S02]  /*11cf0*/  UIMAD.WIDE.U32 UR4, UR36, UR8, URZ ;  /* 0x00000008240472a5 */ /* 0x000fe4000f8e003f */
[----:B------:R-:W-:-:S04]  /*11d00*/  UIMAD UR6, UR36, UR9, UR6 ;  /* 0x00000009240672a4 */ /* 0x000fc8000f8e0206 */
[----:B------:R-:W-:Y:S01]  /*11d10*/  UIADD3 UR5, UR5, UR6, URZ ;  /* 0x0000000605057290 */ /* 0x000fe2000fffe03f */
[----:B0-----:R-:W-:Y:S02]  /*11d20*/  ISETP.NE.AND P0, PT, R6, 0x1, PT ;  /* 0x000000010600780c */ /* 0x001fe40003f05270 */
[C---:B-1----:R-:W-:Y:S01]  /*11d30*/  LOP3.LUT R10, R11.reuse, 0x7f, RZ, 0xc0, !PT ;  /* 0x0000007f0b0a7812 */ /* 0x042fe200078ec0ff */
[----:B------:R-:W-:-:S10]  /*11d40*/  IMAD.SHL.U32 R3, R11, 0x10, RZ ;  /* 0x000000100b037824 */ /* 0x000fd400078e00ff */
[----:B------:R-:W0:Y:S01]  /*11d50*/  @P0 LDC R8, c[0x0][0x44c] ;  /* 0x00011300ff080b82 */ /* 0x000e220000000800 */
[----:B------:R-:W-:-:S04]  /*11d60*/  SHF.R.U32.HI R4, RZ, 0x3, R10 ;  /* 0x00000003ff047819 */ /* 0x000fc8000001160a */
[----:B------:R-:W-:-:S03]  /*11d70*/  LOP3.LUT R3, R4, 0x70, R3, 0xf8, !PT ;  /* 0x0000007004037812 */ /* 0x000fc600078ef803 */
[----:B------:R-:W1:Y:S01]  /*11d80*/  @P0 LDC R0, c[0x0][0x450] ;  /* 0x00011400ff000b82 */ /* 0x000e620000000800 */
[----:B------:R-:W-:-:S05]  /*11d90*/  IADD3 R5, R3, UR40, RZ ;  /* 0x0000002803057c10 */ /* 0x000fca000fffe0ff */
[----:B------:R-:W-:Y:S02]  /*11da0*/  IMAD.MOV.U32 R7, RZ, RZ, R5 ;  /* 0x000000ffff077224 */ /* 0x000fe400078e0005 */
[----:B------:R-:W3:Y:S01]  /*11db0*/  LDC.64 R2, c[0x0][0x2e0] ;  /* 0x0000b800ff027b82 */ /* 0x000ee20000000a00 */
[----:B0-----:R-:W-:-:S05]  /*11dc0*/  @P0 IMAD.HI.U32 R9, R5, R8, RZ ;  /* 0x0000000805090227 */ /* 0x001fca00078e00ff */
[----:B-1----:R-:W-:Y:S02]  /*11dd0*/  @P0 SHF.R.U32.HI R7, RZ, R0, R9 ;  /* 0x00000000ff070219 */ /* 0x002fe40000011609 */
[----:B--2---:R-:W-:-:S03]  /*11de0*/  SHF.R.S32.HI R9, RZ, 0x1f, R12 ;  /* 0x0000001fff097819 */ /* 0x004fc6000001140c */
[----:B------:R-:W-:Y:S02]  /*11df0*/  IMAD.MOV R8, RZ, RZ, -R7 ;  /* 0x000000ffff087224 */ /* 0x000fe400078e0a07 */
[----:B---3--:R-:W-:Y:S02]  /*11e00*/  IMAD R0, R9, R2, RZ ;  /* 0x0000000209007224 */ /* 0x008fe400078e02ff */
[----:B------:R-:W-:Y:S02]  /*11e10*/  IMAD R5, R6, R8, R5 ;  /* 0x0000000806057224 */ /* 0x000fe400078e0205 */
[C---:B------:R-:W-:Y:S01]  /*11e20*/  IMAD R9, R12.reuse, R3, R0 ;  /* 0x000000030c097224 */ /* 0x040fe200078e0200 */
[----:B------:R-:W-:Y:S01]  /*11e30*/  SHF.R.S32.HI R0, RZ, 0x1f, R7 ;  /* 0x0000001fff007819 */ /* 0x000fe20000011407 */
[----:B------:R-:W-:Y:S01]  /*11e40*/  IMAD.WIDE.U32 R2, R12, R2, UR4 ;  /* 0x000000040c027e25 */ /* 0x000fe2000f8e0002 */
[----:B------:R-:W-:-:S03]  /*11e50*/  ULDC.64 UR4, c[0x0][0x2d0] ;  /* 0x0000b40000047ab9 */ /* 0x000fc60000000a00 */
[----:B------:R-:W-:Y:S02]  /*11e60*/  IMAD.IADD R3, R3, 0x1, R9 ;  /* 0x0000000103037824 */ /* 0x000fe400078e0209 */
[----:B------:R-:W-:Y:S02]  /*11e70*/  IMAD R0, R0, UR4, RZ ;  /* 0x0000000400007c24 */ /* 0x000fe4000f8e02ff */
[----:B------:R-:W-:-:S04]  /*11e80*/  IMAD.WIDE.U32 R2, R7, UR4, R2 ;  /* 0x0000000407027c25 */ /* 0x000fc8000f8e0002 */
[----:B------:R-:W-:Y:S01]  /*11e90*/  IMAD R9, R7, UR5, R0 ;  /* 0x0000000507097c24 */ /* 0x000fe2000f8e0200 */
[----:B------:R-:W-:Y:S01]  /*11ea0*/  SHF.R.S32.HI R0, RZ, 0x1f, R5 ;  /* 0x0000001fff007819 */ /* 0x000fe20000011405 */
[----:B------:R-:W-:-:S03]  /*11eb0*/  ULDC.64 UR4, c[0x0][0x2c8] ;  /* 0x0000b20000047ab9 */ /* 0x000fc60000000a00 */
[----:B------:R-:W-:Y:S01]  /*11ec0*/  IADD3 R3, R3, R9, RZ ;  /* 0x0000000903037210 */ /* 0x000fe20007ffe0ff */
[----:B------:R-:W-:-:S04]  /*11ed0*/  IMAD R0, R0, UR4, RZ ;  /* 0x0000000400007c24 */ /* 0x000fc8000f8e02ff */
[C---:B------:R-:W-:Y:S02]  /*11ee0*/  IMAD R7, R5.reuse, UR5, R0 ;  /* 0x0000000505077c24 */ /* 0x040fe4000f8e0200 */
[----:B------:R-:W-:Y:S01]  /*11ef0*/  IMAD.WIDE.U32 R2, R5, UR4, R2 ;  /* 0x0000000405027c25 */ /* 0x000fe2000f8e0002 */
[----:B------:R-:W-:-:S03]  /*11f00*/  ULDC.64 UR4, c[0x0][0x280] ;  /* 0x0000a00000047ab9 */ /* 0x000fc60000000a00 */
[----:B------:R-:W-:Y:S01]  /*11f10*/  IMAD.IADD R7, R3, 0x1, R7 ;  /* 0x0000000103077824 */ /* 0x000fe200078e0207 */
[----:B------:R-:W-:Y:S01]  /*11f20*/  LEA R0, P0, R2, UR4, 0x1 ;  /* 0x0000000402007c11 */ /* 0x000fe2000f8008ff */
[----:B------:R-:W-:Y:S01]  /*11f30*/  ULDC UR4, c[0x0][0x2b8] ;  /* 0x0000ae0000047ab9 */ /* 0x000fe20000000800 */
[----:B------:R-:W-:Y:S02]  /*11f40*/  IMAD.SHL.U32 R5, R10, 0x8, RZ ;  /* 0x000000080a057824 */ /* 0x000fe400078e00ff */
        /* <DEDUP_REMOVED lines=11> */
[----:B------:R-:W-:Y:S01]  /*12000*/  IADD3 R4, R4, UR40, RZ ;  /* 0x0000002804047c10 */ /* 0x000fe2000fffe0ff */
[----:B------:R-:W-:Y:S01]  /*12010*/  IMAD R6, R6, UR4, RZ ;  /* 0x0000000406067c24 */ /* 0x000fe2000f8e02ff */
[----:B------:R-:W1:Y:S03]  /*12020*/  SHFL.IDX PT, R2, R7, RZ, 0x181f ;  /* 0x00181fff07027589 */ /* 0x000e6600000e0000 */
[C---:B------:R-:W-:Y:S01]  /*12030*/  VIADD R11, R4.reuse, 0x10 ;  /* 0x00000010040b7836 */ /* 0x040fe20000000000 */
[----:B------:R-:W-:-:S13]  /*12040*/  ISETP.GE.AND P1, PT, R4, R6, PT ;  /* 0x000000060400720c */ /* 0x000fda0003f26270 */
[----:B------:R-:W-:Y:S02]  /*12050*/  @!P1 LEA R9, R5, UR38, 0x1 ;  /* 0x0000002605099c11 */ /* 0x000fe4000f8e08ff */
[----:B0-----:R-:W-:-:S05]  /*12060*/  @!P1 LEA R14, P2, R8, R14, 0x1 ;  /* 0x0000000e080e9211 */ /* 0x001fca00078408ff */
[----:B-1----:R-:W-:Y:S02]  /*12070*/  @!P1 IMAD.X R3, RZ, RZ, R2, P2 ;  /* 0x000000ffff039224 */ /* 0x002fe400010e0602 */
[----:B------:R-:W-:Y:S02]  /*12080*/  @!P1 IMAD.MOV.U32 R2, RZ, RZ, R14 ;  /* 0x000000ffff029224 */ /* 0x000fe400078e000e */
[----:B------:R-:W0:Y:S04]  /*12090*/  SHFL.IDX PT, R14, R0, 0x1, 0x181f ;  /* 0x00381f00000e7f89 */ /* 0x000e2800000e0000 */
[----:B------:R1:W-:Y:S01]  /*120a0*/  @!P1 LDGSTS.E.BYPASS.LTC128B.128 [R9+0x20400], desc[UR48][R2.64], !P0 ;  /* 0x2040000002099fae */ /* 0x0003e2000c101d70 */
[----:B------:R-:W-:-:S03]  /*120b0*/  ISETP.GE.AND P1, PT, R11, R6, PT ;  /* 0x000000060b00720c */ /* 0x000fc60003f26270 */
[----:B-1----:R-:W1:Y:S01]  /*120c0*/  SHFL.IDX PT, R2, R7, 0x1, 0x181f ;  /* 0x00381f0007027f89 */ /* 0x002e6200000e0000 */
[----:B------:R-:W-:-:S09]  /*120d0*/  VIADD R9, R4, 0x20 ;  /* 0x0000002004097836 */ /* 0x000fd20000000000 */
[----:B------:R-:W-:Y:S02]  /*120e0*/  @!P1 LEA R21, R5, UR38, 0x1 ;  /* 0x0000002605159c11 */ /* 0x000fe4000f8e08ff */
[----:B0-----:R-:W-:-:S04]  /*120f0*/  @!P1 LEA R14, P2, R8, R14, 0x1 ;  /* 0x0000000e080e9211 */ /* 0x001fc800078408ff */
[----:B-1----:R-:W-:Y:S01]  /*12100*/  @!P1 IADD3.X R3, RZ, R2, RZ, P2, !PT ;  /* 0x00000002ff039210 */ /* 0x002fe200017fe4ff */
[----:B------:R-:W-:Y:S02]  /*12110*/  @!P1 IMAD.MOV.U32 R2, RZ, RZ, R14 ;  /* 0x000000ffff029224 */ /* 0x000fe400078e000e */
[----:B------:R-:W0:Y:S04]  /*12120*/  SHFL.IDX PT, R14, R0, 0x2, 0x181f ;  /* 0x00581f00000e7f89 */ /* 0x000e2800000e0000 */
[----:B------:R1:W-:Y:S01]  /*12130*/  @!P1 LDGSTS.E.BYPASS.LTC128B.128 [R21+0x20c00], desc[UR48][R2.64], !P0 ;  /* 0x20c0000002159fae */ /* 0x0003e2000c101d70 */
[----:B------:R-:W-:-:S03]  /*12140*/  ISETP.GE.AND P1, PT, R9, R6, PT ;  /* 0x000000060900720c */ /* 0x000fc60003f26270 */
[----:B-1----:R-:W1:Y:S10]  /*12150*/  SHFL.IDX PT, R2, R7, 0x2, 0x181f ;  /* 0x00581f0007027f89 */ /* 0x002e7400000e0000 */
[----:B------:R-:W-:Y:S01]  /*12160*/  @!P1 LEA R9, R5, UR38, 0x1 ;  /* 0x0000002605099c11 */ /* 0x000fe2000f8e08ff */
[----:B------:R-:W2:Y:S01]  /*12170*/  SHFL.IDX PT, R7, R7, 0x3, 0x181f ;  /* 0x00781f0007077f89 */ /* 0x000ea200000e0000 */
[----:B0-----:R-:W-:-:S05]  /*12180*/  @!P1 LEA R14, P2, R8, R14, 0x1 ;  /* 0x0000000e080e9211 */ /* 0x001fca00078408ff */
[----:B-1----:R-:W-:Y:S01]  /*12190*/  @!P1 IMAD.X R3, RZ, RZ, R2, P2 ;  /* 0x000000ffff039224 */ /* 0x002fe200010e0602 */
[----:B------:R-:W-:Y:S02]  /*121a0*/  @!P1 MOV R2, R14 ;  /* 0x0000000e00029202 */ /* 0x000fe40000000f00 */
[----:B------:R0:W1:Y:S04]  /*121b0*/  SHFL.IDX PT, R14, R0, 0x3, 0x181f ;  /* 0x00781f00000e7f89 */ /* 0x00006800000e0000 */
[----:B--2---:R0:W-:Y:S02]  /*121c0*/  @!P1 LDGSTS.E.BYPASS.LTC128B.128 [R9+0x21400], desc[UR48][R2.64], !P0 ;  /* 0x2140000002099fae */ /* 0x0041e4000c101d70 */
.L_x_1968:
[----:B0-----:R-:W-:Y:S02]  /*121d0*/  VIADD R3, R4, 0x30 ;  /* 0x0000003004037836 */ /* 0x001fe40000000000 */
[----:B------:R-:W-:-:S03]  /*121e0*/  IMAD.MOV.U32 R4, RZ, RZ, 0x1 ;  /* 0x00000001ff047424 */ /* 0x000fc600078e00ff */
[----:B------:R-:W-:Y:S02]  /*121f0*/  ISETP.GE.AND P1, PT, R3, R6, PT ;  /* 0x000000060300720c */ /* 0x000fe40003f26270 */
[----:B------:R-:W-:-:S11]  /*12200*/  SHF.L.U32 R4, R4, 0x1f, RZ ;  /* 0x0000001f04047819 */ /* 0x000fd600000006ff */
[----:B-1----:R-:W-:Y:S02]  /*12210*/  @!P1 LEA R2, P2, R8, R14, 0x1 ;  /* 0x0000000e08029211 */ /* 0x002fe400078408ff */
        /* <DEDUP_REMOVED lines=13> */
.L_x_1969:
[----:B------:R-:W-:Y:S01]  /*122f0*/  ISETP.NE.AND P0, PT, R19, RZ, PT ;  /* 0x000000ff1300720c */ /* 0x000fe20003f05270 */
[----:B------:R-:W-:Y:S01]  /*12300*/  BSSY B0, `(.L_x_1868) ;  /* 0x000007f000007945 */ /* 0x000fe20003800000 */
[----:B------:R-:W-:-:S11]  /*12310*/  MOV R0, 0x1 ;  /* 0x0000000100007802 */ /* 0x000fd60000000f00 */
[----:B------:R-:W-:Y:S05]  /*12320*/  @!P0 BRA `(.L_x_1869) ;  /* 0x0000000400f08947 */ /* 0x000fea0003800000 */
[----:B------:R-:W1:Y:S01]  /*12330*/  SYNCS.PHASECHK.TRANS64.TRYWAIT P0, [UR38+0x28c60], R4 ;  /* 0x028c6004ff0075a7 */ /* 0x000e620008000166 */
[----:B------:R-:W2:Y:S02]  /*12340*/  S2R R2, SR_TID.X ;  /* 0x0000000000027919 */ /* 0x000ea40000002100 */
[----:B--2---:R-:W-:-:S04]  /*12350*/  LOP3.LUT R2, R2, 0x7f, RZ, 0xc0, !PT ;  /* 0x0000007f02027812 */ /* 0x004fc800078ec0ff */
[----:B------:R-:W-:Y:S01]  /*12360*/  ISETP.NE.AND P1, PT, R2, RZ, PT ;  /* 0x000000ff0200720c */ /* 0x000fe20003f25270 */
[----:B-1----:R-:W-:-:S12]  /*12370*/  @!P0 BRA `(.L_x_1870) ;  /* 0x00000038007c8947 */ /* 0x002fd80003800000 */
.L_x_1970:
        /* <DEDUP_REMOVED lines=8> */
.L_x_1872:
[----:B------:R-:W-:Y:S05]  /*12400*/  BSYNC B1 ;  /* 0x0000000000017941 */ /* 0x000fea0003800000 */
.L_x_1871:
        /* <DEDUP_REMOVED lines=11> */
.L_x_1873:
        /* <DEDUP_REMOVED lines=13> */
.L_x_1874:
        /* <DEDUP_REMOVED lines=13> */
.L_x_1875:
        /* <DEDUP_REMOVED lines=13> */
.L_x_1876:
        /* <DEDUP_REMOVED lines=13> */
.L_x_1877:
        /* <DEDUP_REMOVED lines=13> */
.L_x_1878:
        /* <DEDUP_REMOVED lines=13> */
.L_x_1879:
        /* <DEDUP_REMOVED lines=13> */
.L_x_1880:
        /* <DEDUP_REMOVED lines=8> */
.L_x_1869:
[----:B------:R-:W-:Y:S05]  /*12af0*/  BSYNC B0 ;  /* 0x0000000000007941 */ /* 0x000fea0003800000 */
.L_x_1868:
[----:B0-----:R-:W2:Y:S01]  /*12b00*/  LDL.LU R3, [R1+0x8] ;  /* 0x0000080001037983 */ /* 0x001ea20000300800 */
[----:B------:R-:W-:Y:S01]  /*12b10*/  MOV R9, RZ ;  /* 0x000000ff00097202 */ /* 0x000fe20000000f00 */
[----:B------:R-:W-:Y:S02]  /*12b20*/  IMAD.MOV.U32 R6, RZ, RZ, 0x1 ;  /* 0x00000001ff067424 */ /* 0x000fe400078e00ff */
[----:B--2---:R-:W-:-:S05]  /*12b30*/  VIADD R7, R3, 0xfffffffe ;  /* 0xfffffffe03077836 */ /* 0x004fca0000000000 */
[----:B------:R-:W-:-:S13]  /*12b40*/  ISETP.GE.AND P0, PT, R7, UR41, PT ;  /* 0x0000002907007c0c */ /* 0x000fda000bf06270 */
[----:B------:R-:W-:Y:S05]  /*12b50*/  @!P0 BRA `(.L_x_1848) ;  /* 0x0000002400248947 */ /* 0x000fea0003800000 */
[----:B------:R-:W-:Y:S01]  /*12b60*/  UIADD3 UR4, UR42, 0x1, URZ ;  /* 0x000000012a047890 */ /* 0x000fe2000fffe03f */
[----:B------:R-:W0:Y:S01]  /*12b70*/  S2R R4, SR_TID.X ;  /* 0x0000000000047919 */ /* 0x000e220000002100 */
[----:B------:R-:W-:Y:S01]  /*12b80*/  ULOP3.LUT UR5, URZ, UR44, URZ, 0x33, !UPT ;  /* 0x0000002c3f057292 */ /* 0x000fe2000f8e333f */
[----:B------:R-:W-:Y:S01]  /*12b90*/  IMAD.MOV.U32 R6, RZ, RZ, 0x1 ;  /* 0x00000001ff067424 */ /* 0x000fe200078e00ff */
[----:B------:R-:W-:-:S04]  /*12ba0*/  UIMAD UR4, UR4, UR46, URZ ;  /* 0x0000002e040472a4 */ /* 0x000fc8000f8e023f */
[----:B------:R-:W-:Y:S01]  /*12bb0*/  IMAD.U32 R3, RZ, RZ, UR5 ;  /* 0x00000005ff037e24 */ /* 0x000fe2000f8e00ff */
[----:B------:R-:W-:Y:S01]  /*12bc0*/  ULOP3.LUT UR5, URZ, UR41, URZ, 0x33, !UPT ;  /* 0x000000293f057292 */ /* 0x000fe2000f8e333f */
[----:B------:R-:W-:Y:S01]  /*12bd0*/  LOP3.LUT R0, RZ, UR4, RZ, 0x33, !PT ;  /* 0x00000004ff007c12 */ /* 0x000fe2000f8e33ff */
[----:B------:R-:W-:-:S03]  /*12be0*/  ULOP3.LUT UR4, URZ, UR39, URZ, 0x33, !UPT ;  /* 0x000000273f047292 */ /* 0x000fc6000f8e333f */
[----:B------:R-:W-:Y:S01]  /*12bf0*/  VIADDMNMX R0, R0, -UR43, R3, !PT ;  /* 0x8000002b00007c46 */ /* 0x000fe2000f800103 */
[----:B------:R-:W-:-:S03]  /*12c00*/  IMAD.MOV.U32 R3, RZ, RZ, 0x2 ;  /* 0x00000002ff037424 */ /* 0x000fc600078e00ff */
[----:B------:R-:W-:-:S04]  /*12c10*/  VIMNMX R0, R0, UR4, !PT ;  /* 0x0000000400007c48 */ /* 0x000fc8000ffe0100 */
[----:B------:R-:W-:-:S04]  /*12c20*/  VIADDMNMX R2, R0, R3, UR5, !PT ;  /* 0x0000000500027e46 */ /* 0x000fc8000f800103 */
[----:B------:R-:W-:-:S04]  /*12c30*/  IADD3 R3, R2, -0x2, RZ ;  /* 0xfffffffe02037810 */ /* 0x000fc80007ffe0ff */
[-C--:B------:R-:W-:Y:S02]  /*12c40*/  ISETP.NE.AND P0, PT, R3, R0.reuse, PT ;  /* 0x000000000300720c */ /* 0x080fe40003f05270 */
[----:B------:R-:W-:Y:S01]  /*12c50*/  LOP3.LUT R3, RZ, R0, RZ, 0x33, !PT ;  /* 0x00000000ff037212 */ /* 0x000fe200078e33ff */
[----:B------:R-:W-:Y:S01]  /*12c60*/  IMAD.MOV.U32 R0, RZ, RZ, 0x1 ;  /* 0x00000001ff007424 */ /* 0x000fe200078e00ff */
[----:B0-----:R-:W-:-:S03]  /*12c70*/  LOP3.LUT R10, R4, 0x1f, RZ, 0xc0, !PT ;  /* 0x0000001f040a7812 */ /* 0x001fc600078ec0ff */
[----:B------:R-:W-:-:S05]  /*12c80*/  IMAD.IADD R2, R2, 0x1, R3 ;  /* 0x0000000102027824 */ /* 0x000fca00078e0203 */
[----:B------:R-:W-:Y:S01]  /*12c90*/  LOP3.LUT R11, R2, 0x1, RZ, 0xc0, !PT ;  /* 0x00000001020b7812 */ /* 0x000fe200078ec0ff */
[----:B------:R-:W-:Y:S06]  /*12ca0*/  @!P0 BRA `(.L_x_1881) ;  /* 0x0000001400e08947 */ /* 0x000fec0003800000 */
[----:B------:R-:W-:Y:S01]  /*12cb0*/  BSSY B0, `(.L_x_1881) ;  /* 0x0000177000007945 */ /* 0x000fe20003800000 */
[----:B------:R-:W-:Y:S01]  /*12cc0*/  IADD3 R8, R2, -R11, RZ ;  /* 0x8000000b02087210 */ /* 0x000fe20007ffe0ff */
[----:B------:R-:W-:-:S07]  /*12cd0*/  IMAD.MOV.U32 R0, RZ, RZ, 0x1 ;  /* 0x00000001ff007424 */ /* 0x000fce00078e00ff */
.L_x_1922:
[----:B------:R-:W-:Y:S01]  /*12ce0*/  ISETP.NE.AND P0, PT, R19, RZ, PT ;  /* 0x000000ff1300720c */ /* 0x000fe20003f05270 */
[----:B------:R-:W-:Y:S01]  /*12cf0*/  VIADD R8, R8, 0xfffffffe ;  /* 0xfffffffe08087836 */ /* 0x000fe20000000000 */
[----:B------:R-:W-:Y:S04]  /*12d00*/  BSSY B1, `(.L_x_1882) ;  /* 0x00000b6000017945 */ /* 0x000fe80003800000 */
[----:B------:R-:W-:-:S07]  /*12d10*/  ISETP.NE.AND P1, PT, R8, RZ, PT ;  /* 0x000000ff0800720c */ /* 0x000fce0003f25270 */
[----:B0-----:R-:W-:Y:S06]  /*12d20*/  @!P0 BRA `(.L_x_1883) ;  /* 0x0000000800cc8947 */ /* 0x001fec0003800000 */
        /* <DEDUP_REMOVED lines=12> */
[----:B------:R-:W-:Y:S01]  /*12df0*/  SHF.R.S32.HI R3, RZ, 0x1f, R12 ;  /* 0x0000001fff037819 */ /* 0x000fe2000001140c */
        /* <DEDUP_REMOVED lines=10> */
.L_x_1884:
[----:B------:R-:W1:Y:S01]  /*12ea0*/  S2R R2, SR_TID.X ;  /* 0x0000000000027919 */ /* 0x000e620000002100 */
[----:B------:R-:W-:Y:S01]  /*12eb0*/  BSSY B2, `(.L_x_1885) ;  /* 0x0000006000027945 */ /* 0x000fe20003800000 */
[----:B-1----:R-:W-:Y:S02]  /*12ec0*/  LOP3.LUT R3, R2, 0x7f, RZ, 0xc0, !PT ;  /* 0x0000007f02037812 */ /* 0x002fe400078ec0ff */
[----:B------:R-:W-:Y:S02]  /*12ed0*/  SHF.L.U32 R2, R0, 0x1f, RZ ;  /* 0x0000001f00027819 */ /* 0x000fe400000006ff */
[----:B------:R-:W-:Y:S02]  /*12ee0*/  ISETP.NE.AND P2, PT, R3, RZ, PT ;  /* 0x000000ff0300720c */ /* 0x000fe40003f45270 */
[----:B------:R-:W1:Y:S02]  /*12ef0*/  SYNCS.PHASECHK.TRANS64.TRYWAIT P0, [UR38+0x28c48], R2 ;  /* 0x028c4802ff0075a7 */ /* 0x000e640008000166 */
[----:B-1----:R-:W-:Y:S09]  /*12f00*/  @!P0 BRA `(.L_x_1886) ;  /* 0x0000002c00b08947 */ /* 0x002ff20003800000 */
.L_x_1971:
[----:B------:R-:W-:Y:S05]  /*12f10*/  BSYNC B2 ;  /* 0x0000000000027941 */ /* 0x000fea0003800000 */
.L_x_1885:
[----:B------:R-:W-:Y:S04]  /*12f20*/  BSSY B2, `(.L_x_1887) ;  /* 0x0000007000027945 */ /* 0x000fe80003800000 */
[----:B------:R-:W-:Y:S05]  /*12f30*/  @P2 BRA `(.L_x_1888) ;  /* 0x0000000000142947 */ /* 0x000fea0003800000 */
[----:B------:R-:W-:Y:S02]  /*12f40*/  ISETP.NE.AND P0, PT, R10, RZ, PT ;  /* 0x000000ff0a00720c */ /* 0x000fe40003f05270 */
[----:B-1----:R-:W-:-:S04]  /*12f50*/  MOV R3, 0x2000 ;  /* 0x0000200000037802 */ /* 0x002fc80000000f00 */
[----:B------:R2:W-:Y:S07]  /*12f60*/  SYNCS.ARRIVE.TRANS64 RZ, [UR38+0x28c38], R3 ;  /* 0x028c3803ffff79a7 */ /* 0x0005ee0008000026 */
[----:B------:R-:W-:Y:S05]  /*12f70*/  @!P0 BRA `(.L_x_1888) ;  /* 0x0000000000048947 */ /* 0x000fea0003800000 */
[----:B------:R-:W-:Y:S01]  /*12f80*/  BPT.TRAP 0x1 ;  /* 0x000000040000795c */ /* 0x000fe20000300000 */
.L_x_1888:
[----:B------:R-:W-:Y:S05]  /*12f90*/  BSYNC B2 ;  /* 0x0000000000027941 */ /* 0x000fea0003800000 */
.L_x_1887:
        /* <DEDUP_REMOVED lines=11> */
.L_x_1889:
        /* <DEDUP_REMOVED lines=10> */
.L_x_1972:
[----:B------:R-:W-:Y:S05]  /*130f0*/  BSYNC B2 ;  /* 0x0000000000027941 */ /* 0x000fea0003800000 */
.L_x_1890:
[----:B------:R-:W-:Y:S01]  /*13100*/  BSSY B2, `(.L_x_1892) ;  /* 0x0000009000027945 */ /* 0x000fe20003800000 */
[----:B01----:R-:W-:Y:S01]  /*13110*/  IMAD.MOV.U32 R2, RZ, RZ, 0x0 ;  /* 0x00000000ff027424 */ /* 0x003fe200078e00ff */
[----:B--2---:R-:W-:Y:S02]  /*13120*/  MOV R3, 0x14f00000 ;  /* 0x14f0000000037802 */ /* 0x004fe40000000f00 */
[----:B------:R-:W-:Y:S05]  /*13130*/  @P2 BRA `(.L_x_1893) ;  /* 0x0000000000142947 */ /* 0x000fea0003800000 */
[----:B------:R-:W-:Y:S01]  /*13140*/  ISETP.NE.AND P0, PT, R10, RZ, PT ;  /* 0x000000ff0a00720c */ /* 0x000fe20003f05270 */
[----:B------:R-:W-:-:S04]  /*13150*/  IMAD.MOV.U32 R12, RZ, RZ, 0x10000 ;  /* 0x00010000ff0c7424 */ /* 0x000fc800078e00ff */
[----:B------:R0:W-:Y:S08]  /*13160*/  SYNCS.ARRIVE.TRANS64 RZ, [UR38+0x28c58], R12 ;  /* 0x028c580cffff79a7 */ /* 0x0001f00008000026 */
[----:B0-----:R-:W-:Y:S05]  /*13170*/  @!P0 BRA `(.L_x_1893) ;  /* 0x0000000000048947 */ /* 0x001fea0003800000 */
[----:B------:R-:W-:Y:S01]  /*13180*/  BPT.TRAP 0x1 ;  /* 0x000000040000795c */ /* 0x000fe20000300000 */
.L_x_1893:
[----:B------:R-:W-:Y:S05]  /*13190*/  BSYNC B2 ;  /* 0x0000000000027941 */ /* 0x000fea0003800000 */
.L_x_1892:
        /* <DEDUP_REMOVED lines=9> */
.L_x_1894:
        /* <DEDUP_REMOVED lines=13> */
.L_x_1895:
        /* <DEDUP_REMOVED lines=13> */
.L_x_1896:
        /* <DEDUP_REMOVED lines=13> */
.L_x_1897:
        /* <DEDUP_REMOVED lines=13> */
.L_x_1898:
        /* <DEDUP_REMOVED lines=13> */
.L_x_1899:
        /* <DEDUP_REMOVED lines=13> */
.L_x_1900:
        /* <DEDUP_REMOVED lines=13> */
.L_x_1901:
        /* <DEDUP_REMOVED lines=8> */
.L_x_1883:
[----:B------:R-:W-:Y:S05]  /*13860*/  BSYNC B1 ;  /* 0x0000000000017941 */ /* 0x000fea0003800000 */
.L_x_1882:
[----:B------:R-:W-:Y:S01]  /*13870*/  ISETP.NE.AND P3, PT, R19, RZ, PT ;  /* 0x000000ff1300720c */ /* 0x000fe20003f65270 */
[----:B------:R-:W-:Y:S01]  /*13880*/  BSSY B1, `(.L_x_1902) ;  /* 0x00000b7000017945 */ /* 0x000fe20003800000 */
[----:B------:R-:W-:-:S11]  /*13890*/  LOP3.LUT R0, R0, 0x1, RZ, 0x3c, !PT ;  /* 0x0000000100007812 */ /* 0x000fd600078e3cff */
[----:B------:R-:W-:Y:S05]  /*138a0*/  @!P3 BRA `(.L_x_1903) ;  /* 0x0000000800d0b947 */ /* 0x000fea0003800000 */
[----:B------:R-:W2:Y:S01]  /*138b0*/  LDL R2, [R1] ;  /* 0x0000000001027983 */ /* 0x000ea20000100800 */
[----:B------:R-:W-:Y:S01]  /*138c0*/  VIADD R12, R7, 0xffffffff ;  /* 0xffffffff070c7836 */ /* 0x000fe20000000000 */
[----:B--2---:R-:W-:-:S13]  /*138d0*/  ISETP.NE.AND P3, PT, R2, RZ, PT ;  /* 0x000000ff0200720c */ /* 0x004fda0003f65270 */
[----:B------:R-:W-:Y:S05]  /*138e0*/  @!P3 BRA `(.L_x_1904) ;  /* 0x00000000004cb947 */ /* 0x000fea0003800000 */
[----:B------:R-:W0:Y:S01]  /*138f0*/  LDC R14, c[0x0][0x43c] ;  /* 0x00010f00ff0e7b82 */ /* 0x000e220000000800 */
[----:B------:R-:W-:Y:S01]  /*13900*/  IMAD.MOV.U32 R13, RZ, RZ, R12 ;  /* 0x000000ffff0d7224 */ /* 0x000fe200078e000c */
[----:B------:R-:W-:Y:S01]  /*13910*/  ULDC.64 UR4, c[0x0][0x428] ;  /* 0x00010a0000047ab9 */ /* 0x000fe20000000a00 */
[----:B0-----:R-:W-:-:S13]  /*13920*/  ISETP.NE.AND P0, PT, R14, 0x1, PT ;  /* 0x000000010e00780c */ /* 0x001fda0003f05270 */
[----:B------:R-:W0:Y:S02]  /*13930*/  @P0 LDC.64 R2, c[0x0][0x440] ;  /* 0x00011000ff020b82 */ /* 0x000e240000000a00 */
[----:B0-----:R-:W-:-:S05]  /*13940*/  @P0 IMAD.HI.U32 R2, R12, R2, RZ ;  /* 0x000000020c020227 */ /* 0x001fca00078e00ff */
[----:B------:R-:W-:Y:S01]  /*13950*/  @P0 SHF.R.U32.HI R13, RZ, R3, R2 ;  /* 0x00000003ff0d0219 */ /* 0x000fe20000011602 */
[----:B------:R-:W-:-:S03]  /*13960*/  IMAD R2, R18, UR4, RZ ;  /* 0x0000000412027c24 */ /* 0x000fc6000f8e02ff */
[----:B------:R-:W-:Y:S01]  /*13970*/  SHF.R.S32.HI R3, RZ, 0x1f, R13 ;  /* 0x0000001fff037819 */ /* 0x000fe2000001140d */
[----:B------:R-:W-:Y:S01]  /*13980*/  IMAD R5, R17, UR5, R2 ;  /* 0x0000000511057c24 */ /* 0x000fe2000f8e0202 */
[----:B------:R-:W-:-:S05]  /*13990*/  MOV R2, R13 ;  /* 0x0000000d00027202 */ /* 0x000fca0000000f00 */
        /* <DEDUP_REMOVED lines=8> */
.L_x_1904:
[----:B------:R-:W1:Y:S01]  /*13a20*/  S2R R2, SR_TID.X ;  /* 0x0000000000027919 */ /* 0x000e620000002100 */
[----:B------:R-:W-:Y:S01]  /*13a30*/  BSSY B2, `(.L_x_1905) ;  /* 0x0000006000027945 */ /* 0x000fe20003800000 */
[----:B-1----:R-:W-:Y:S02]  /*13a40*/  LOP3.LUT R3, R2, 0x7f, RZ, 0xc0, !PT ;  /* 0x0000007f02037812 */ /* 0x002fe400078ec0ff */
[----:B------:R-:W-:Y:S02]  /*13a50*/  SHF.L.U32 R2, R0, 0x1f, RZ ;  /* 0x0000001f00027819 */ /* 0x000fe400000006ff */
[----:B------:R-:W-:Y:S02]  /*13a60*/  ISETP.NE.AND P2, PT, R3, RZ, PT ;  /* 0x000000ff0300720c */ /* 0x000fe40003f45270 */
[----:B------:R-:W1:Y:S02]  /*13a70*/  SYNCS.PHASECHK.TRANS64.TRYWAIT P0, [UR38+0x28c40], R2 ;  /* 0x028c4002ff0075a7 */ /* 0x000e640008000166 */
[----:B-1----:R-:W-:Y:S09]  /*13a80*/  @!P0 BRA `(.L_x_1906) ;  /* 0x0000002400008947 */ /* 0x002ff20003800000 */
.L_x_1973:
[----:B------:R-:W-:Y:S05]  /*13a90*/  BSYNC B2 ;  /* 0x0000000000027941 */ /* 0x000fea0003800000 */
.L_x_1905:
[----:B------:R-:W-:Y:S04]  /*13aa0*/  BSSY B2, `(.L_x_1907) ;  /* 0x0000007000027945 */ /* 0x000fe80003800000 */
[----:B------:R-:W-:Y:S05]  /*13ab0*/  @P2 BRA `(.L_x_1908) ;  /* 0x0000000000142947 */ /* 0x000fea0003800000 */
[----:B------:R-:W-:Y:S01]  /*13ac0*/  ISETP.NE.AND P0, PT, R10, RZ, PT ;  /* 0x000000ff0a00720c */ /* 0x000fe20003f05270 */
[----:B-1----:R-:W-:-:S04]  /*13ad0*/  IMAD.MOV.U32 R3, RZ, RZ, 0x2000 ;  /* 0x00002000ff037424 */ /* 0x002fc800078e00ff */
[----:B------:R2:W-:Y:S08]  /*13ae0*/  SYNCS.ARRIVE.TRANS64 RZ, [UR38+0x28c30], R3 ;  /* 0x028c3003ffff79a7 */ /* 0x0005f00008000026 */
[----:B--2---:R-:W-:Y:S05]  /*13af0*/  @!P0 BRA `(.L_x_1908) ;  /* 0x0000000000048947 */ /* 0x004fea0003800000 */
[----:B------:R-:W-:Y:S01]  /*13b00*/  BPT.TRAP 0x1 ;  /* 0x000000040000795c */ /* 0x000fe20000300000 */
.L_x_1908:
[----:B------:R-:W-:Y:S05]  /*13b10*/  BSYNC B2 ;  /* 0x0000000000027941 */ /* 0x000fea0003800000 */
.L_x_1907:
        /* <DEDUP_REMOVED lines=11> */
.L_x_1909:
        /* <DEDUP_REMOVED lines=11> */
.L_x_1974:
[----:B------:R-:W-:Y:S05]  /*13c80*/  BSYNC B2 ;  /* 0x0000000000027941 */ /* 0x000fea0003800000 */
.L_x_1910:
[----:B------:R-:W-:Y:S01]  /*13c90*/  BSSY B2, `(.L_x_1912) ;  /* 0x0000009000027945 */ /* 0x000fe20003800000 */
[----:B01----:R-:W-:Y:S02]  /*13ca0*/  IMAD.MOV.U32 R2, RZ, RZ, 0x0 ;  /* 0x00000000ff027424 */ /* 0x003fe400078e00ff */
[----:B------:R-:W-:Y:S01]  /*13cb0*/  IMAD.MOV.U32 R3, RZ, RZ, 0x14f00000 ;  /* 0x14f00000ff037424 */ /* 0x000fe200078e00ff */
[----:B------:R-:W-:Y:S06]  /*13cc0*/  @P2 BRA `(.L_x_1913) ;  /* 0x0000000000142947 */ /* 0x000fec0003800000 */
[----:B------:R-:W-:Y:S02]  /*13cd0*/  ISETP.NE.AND P0, PT, R10, RZ, PT ;  /* 0x000000ff0a00720c */ /* 0x000fe40003f05270 */
[----:B------:R-:W-:-:S04]  /*13ce0*/  MOV R5, 0x10000 ;  /* 0x0001000000057802 */ /* 0x000fc80000000f00 */
[----:B------:R0:W-:Y:S07]  /*13cf0*/  SYNCS.ARRIVE.TRANS64 RZ, [UR38+0x28c50], R5 ;  /* 0x028c5005ffff79a7 */ /* 0x0001ee0008000026 */
[----:B------:R-:W-:Y:S05]  /*13d00*/  @!P0 BRA `(.L_x_1913) ;  /* 0x0000000000048947 */ /* 0x000fea0003800000 */
[----:B------:R-:W-:Y:S01]  /*13d10*/  BPT.TRAP 0x1 ;  /* 0x000000040000795c */ /* 0x000fe20000300000 */
.L_x_1913:
[----:B------:R-:W-:Y:S05]  /*13d20*/  BSYNC B2 ;  /* 0x0000000000027941 */ /* 0x000fea0003800000 */
.L_x_1912:
        /* <DEDUP_REMOVED lines=9> */
.L_x_1914:
        /* <DEDUP_REMOVED lines=13> */
.L_x_1915:
        /* <DEDUP_REMOVED lines=13> */
.L_x_1916:
        /* <DEDUP_REMOVED lines=13> */
.L_x_1917:
        /* <DEDUP_REMOVED lines=13> */
.L_x_1918:
        /* <DEDUP_REMOVED lines=13> */
.L_x_1919:
        /* <DEDUP_REMOVED lines=13> */
.L_x_1920:
        /* <DEDUP_REMOVED lines=13> */
.L_x_1921:
        /* <DEDUP_REMOVED lines=8> */
.L_x_1903:
[----:B------:R-:W-:Y:S05]  /*143f0*/  BSYNC B1 ;  /* 0x0000000000017941 */ /* 0x000fea0003800000 */
.L_x_1902:
[----:B------:R-:W-:Y:S01]  /*14400*/  VIADD R7, R7, 0xfffffffe ;  /* 0xfffffffe07077836 */ /* 0x000fe20000000000 */
[----:B------:R-:W-:Y:S06]  /*14410*/  @P1 BRA `(.L_x_1922) ;  /* 0xffffffe800301947 */ /* 0x000fec000383ffff */
[----:B------:R-:W-:Y:S05]  /*14420*/  BSYNC B0 ;  /* 0x0000000000007941 */ /* 0x000fea0003800000 */
.L_x_1881:
        /* <DEDUP_REMOVED lines=8> */
[----:B------:R-:W1:Y:S01]  /*144b0*/  LDC R4, c[0x0][0x43c] ;  /* 0x00010f00ff047b82 */ /* 0x000e620000000800 */
[----:B0-----:R-:W-:Y:S01]  /*144c0*/  IMAD.MOV.U32 R5, RZ, RZ, R7 ;  /* 0x000000ffff057224 */ /* 0x001fe200078e0007 */
[----:B------:R-:W-:Y:S02]  /*144d0*/  ULDC.64 UR4, c[0x0][0x428] ;  /* 0x00010a0000047ab9 */ /* 0x000fe40000000a00 */
[----:B------:R-:W-:-:S04]  /*144e0*/  IMAD R18, R18, UR4, RZ ;  /* 0x0000000412127c24 */ /* 0x000fc8000f8e02ff */
[----:B------:R-:W-:Y:S01]  /*144f0*/  IMAD R9, R17, UR5, R18 ;  /* 0x0000000511097c24 */ /* 0x000fe2000f8e0212 */
[----:B-1----:R-:W-:-:S13]  /*14500*/  ISETP.NE.AND P0, PT, R4, 0x1, PT ;  /* 0x000000010400780c */ /* 0x002fda0003f05270 */
[----:B------:R-:W0:Y:S02]  /*14510*/  @P0 LDC.64 R2, c[0x0][0x440] ;  /* 0x00011000ff020b82 */ /* 0x000e240000000a00 */
[----:B0-----:R-:W-:-:S05]  /*14520*/  @P0 IMAD.HI.U32 R2, R7, R2, RZ ;  /* 0x0000000207020227 */ /* 0x001fca00078e00ff */
[----:B------:R-:W-:-:S04]  /*14530*/  @P0 SHF.R.U32.HI R5, RZ, R3, R2 ;  /* 0x00000003ff050219 */ /* 0x000fc80000011602 */
[--C-:B------:R-:W-:Y:S01]  /*14540*/  SHF.R.S32.HI R3, RZ, 0x1f, R5.reuse ;  /* 0x0000001fff037819 */ /* 0x100fe20000011405 */
[----:B------:R-:W-:-:S04]  /*14550*/  IMAD.MOV.U32 R2, RZ, RZ, R5 ;  /* 0x000000ffff027224 */ /* 0x000fc800078e0005 */
[----:B------:R-:W-:Y:S01]  /*14560*/  IMAD.WIDE.U32 R2, R17, UR4, R2 ;  /* 0x0000000411027c25 */ /* 0x000fe2000f8e0002 */
[----:B------:R-:W-:-:S04]  /*14570*/  ULDC.64 UR4, c[0x0][0x418] ;  /* 0x0001060000047ab9 */ /* 0x000fc80000000a00 */
[----:B------:R-:W-:Y:S02]  /*14580*/  IADD3 R3, R9, R3, RZ ;  /* 0x0000000309037210 */ /* 0x000fe40007ffe0ff */
[----:B------:R-:W-:-:S04]  /*14590*/  LEA R16, P0, R2, UR4, 0x2 ;  /* 0x0000000402107c11 */ /* 0x000fc8000f8010ff */
[----:B------:R-:W-:-:S05]  /*145a0*/  LEA.HI.X R17, R2, UR5, R3, 0x2, P0 ;  /* 0x0000000502117c11 */ /* 0x000fca00080f1403 */
[----:B------:R1:W5:Y:S01]  /*145b0*/  LDG.E R16, desc[UR48][R16.64] ;  /* 0x0000003010107981 */ /* 0x000362000c1e1900 */
[----:B------:R-:W-:-:S04]  /*145c0*/  IMAD.MOV R2, RZ, RZ, -R5 ;  /* 0x000000ffff027224 */ /* 0x000fc800078e0a05 */
[----:B------:R-:W-:-:S07]  /*145d0*/  IMAD R7, R4, R2, R7 ;  /* 0x0000000204077224 */ /* 0x000fce00078e0207 */
.L_x_1925:
[----:B------:R-:W2:Y:S01]  /*145e0*/  S2R R2, SR_TID.X ;  /* 0x0000000000027919 */ /* 0x000ea20000002100 */
[----:B------:R-:W-:Y:S01]  /*145f0*/  BSSY B1, `(.L_x_1926) ;  /* 0x0000006000017945 */ /* 0x000fe20003800000 */
[----:B--2---:R-:W-:Y:S02]  /*14600*/  LOP3.LUT R3, R2, 0x7f, RZ, 0xc0, !PT ;  /* 0x0000007f02037812 */ /* 0x004fe400078ec0ff */
[----:B------:R-:W-:Y:S02]  /*14610*/  SHF.L.U32 R2, R0, 0x1f, RZ ;  /* 0x0000001f00027819 */ /* 0x000fe400000006ff */
[----:B------:R-:W-:Y:S02]  /*14620*/  ISETP.NE.AND P1, PT, R3, RZ, PT ;  /* 0x000000ff0300720c */ /* 0x000fe40003f25270 */
[----:B------:R-:W2:Y:S02]  /*14630*/  SYNCS.PHASECHK.TRANS64.TRYWAIT P0, [UR38+0x28c48], R2 ;  /* 0x028c4802ff0075a7 */ /* 0x000ea40008000166 */
[----:B--2---:R-:W-:Y:S09]  /*14640*/  @!P0 BRA `(.L_x_1927) ;  /* 0x0000001800408947 */ /* 0x004ff20003800000 */
.L_x_1975:
[----:B------:R-:W-:Y:S05]  /*14650*/  BSYNC B1 ;  /* 0x0000000000017941 */ /* 0x000fea0003800000 */
.L_x_1926:
[----:B------:R-:W-:Y:S04]  /*14660*/  BSSY B1, `(.L_x_1928) ;  /* 0x0000007000017945 */ /* 0x000fe80003800000 */
[----:B------:R-:W-:Y:S05]  /*14670*/  @P1 BRA `(.L_x_1929) ;  /* 0x0000000000141947 */ /* 0x000fea0003800000 */
[----:B------:R-:W-:Y:S01]  /*14680*/  ISETP.NE.AND P0, PT, R10, RZ, PT ;  /* 0x000000ff0a00720c */ /* 0x000fe20003f05270 */
[----:B--2---:R-:W-:-:S04]  /*14690*/  IMAD.MOV.U32 R3, RZ, RZ, 0x2000 ;  /* 0x00002000ff037424 */ /* 0x004fc800078e00ff */
[----:B------:R3:W-:Y:S08]  /*146a0*/  SYNCS.ARRIVE.TRANS64 RZ, [UR38+0x28c38], R3 ;  /* 0x028c3803ffff79a7 */ /* 0x0007f00008000026 */
[----:B---3--:R-:W-:Y:S05]  /*146b0*/  @!P0 BRA `(.L_x_1929) ;  /* 0x0000000000048947 */ /* 0x008fea0003800000 */
[----:B------:R-:W-:Y:S01]  /*146c0*/  BPT.TRAP 0x1 ;  /* 0x000000040000795c */ /* 0x000fe20000300000 */
.L_x_1929:
[----:B------:R-:W-:Y:S05]  /*146d0*/  BSYNC B1 ;  /* 0x0000000000017941 */ /* 0x000fea0003800000 */
.L_x_1928:
[----:B------:R-:W-:Y:S01]  /*146e0*/  IMAD.MOV.U32 R4, RZ, RZ, RZ ;  /* 0x000000ffff047224 */ /* 0x000fe200078e00ff */
[----:B------:R-:W-:Y:S01]  /*146f0*/  ULDC.64 UR4, c[0x0][0x198] ;  /* 0x0000660000047ab9 */ /* 0x000fe20000000a00 */
[----:B------:R-:W-:Y:S01]  /*14700*/  PLOP3.LUT P0, PT, PT, PT, PT, 0x80, 0x0 ;  /* 0x000000000000781c */ /* 0x000fe20003f0f070 */
[----:B------:R-:W-:Y:S01]  /*14710*/  UIADD3 UR4, UP0, UR4, 0x370, URZ ;  /* 0x0000037004047890 */ /* 0x000fe2000ff1e03f */
[----:B------:R-:W-:Y:S01]  /*14720*/  SHF.L.U32 R7, R7, 0x6, RZ ;  /* 0x0000000607077819 */ /* 0x000fe200000006ff */
[----:B------:R-:W-:Y:S01]  /*14730*/  UIADD3 UR8, UR38, 0x24400, URZ ;  /* 0x0002440026087890 */ /* 0x000fe2000fffe03f */
[----:B------:R-:W-:Y:S01]  /*14740*/  R2UR UR10, R4 ;  /* 0x00000000040a72ca */ /* 0x000fe200000e0000 */
[----:B------:R-:W-:Y:S02]  /*14750*/  UIADD3 UR9, UR38, 0x28c38, URZ ;  /* 0x00028c3826097890 */ /* 0x000fe4000fffe03f */
[----:B------:R-:W-:Y:S01]  /*14760*/  UIADD3.X UR5, URZ, UR5, URZ, UP0, !UPT ;  /* 0x000000053f057290 */ /* 0x000fe200087fe43f */
[----:B------:R-:W-:Y:S01]  /*14770*/  UMOV UR6, 0x0 ;  /* 0x0000000000067882 */ /* 0x000fe20000000000 */
[----:B------:R-:W-:-:S10]  /*14780*/  UMOV UR7, 0x14f00000 ;  /* 0x14f0000000077882 */ /* 0x000fd40000000000 */
.L_x_1930:
        /* <DEDUP_REMOVED lines=11> */
.L_x_1976:
[----:B------:R-:W-:Y:S05]  /*14840*/  BSYNC B1 ;  /* 0x0000000000017941 */ /* 0x000fea0003800000 */
.L_x_1931:
[----:B------:R-:W-:Y:S01]  /*14850*/  BSSY B1, `(.L_x_1933) ;  /* 0x0000009000017945 */ /* 0x000fe20003800000 */
[----:B--2---:R-:W-:Y:S02]  /*14860*/  IMAD.MOV.U32 R2, RZ, RZ, 0x0 ;  /* 0x00000000ff027424 */ /* 0x004fe400078e00ff */
[----:B------:R-:W-:Y:S01]  /*14870*/  IMAD.MOV.U32 R3, RZ, RZ, 0x14f00000 ;  /* 0x14f00000ff037424 */ /* 0x000fe200078e00ff */
[----:B------:R-:W-:Y:S06]  /*14880*/  @P1 BRA `(.L_x_1934) ;  /* 0x0000000000141947 */ /* 0x000fec0003800000 */
[----:B------:R-:W-:Y:S01]  /*14890*/  ISETP.NE.AND P0, PT, R10, RZ, PT ;  /* 0x000000ff0a00720c */ /* 0x000fe20003f05270 */
[----:B0-----:R-:W-:-:S04]  /*148a0*/  IMAD.MOV.U32 R5, RZ, RZ, 0x10000 ;  /* 0x00010000ff057424 */ /* 0x001fc800078e00ff */
[----:B------:R2:W-:Y:S08]  /*148b0*/  SYNCS.ARRIVE.TRANS64 RZ, [UR38+0x28c58], R5 ;  /* 0x028c5805ffff79a7 */ /* 0x0005f00008000026 */
[----:B--2---:R-:W-:Y:S05]  /*148c0*/  @!P0 BRA `(.L_x_1934) ;  /* 0x0000000000048947 */ /* 0x004fea0003800000 */
[----:B------:R-:W-:Y:S01]  /*148d0*/  BPT.TRAP 0x1 ;  /* 0x000000040000795c */ /* 0x000fe20000300000 */
.L_x_1934:
[----:B------:R-:W-:Y:S05]  /*148e0*/  BSYNC B1 ;  /* 0x0000000000017941 */ /* 0x000fea0003800000 */
.L_x_1933:
        /* <DEDUP_REMOVED lines=9> */
.L_x_1935:
        /* <DEDUP_REMOVED lines=13> */
.L_x_1936:
        /* <DEDUP_REMOVED lines=13> */
.L_x_1937:
        /* <DEDUP_REMOVED lines=13> */
.L_x_1938:
        /* <DEDUP_REMOVED lines=13> */
.L_x_1939:
        /* <DEDUP_REMOVED lines=13> */
.L_x_1940:
        /* <DEDUP_REMOVED lines=13> */
.L_x_1941:
        /* <DEDUP_REMOVED lines=13> */
.L_x_1942:
        /* <DEDUP_REMOVED lines=8> */
.L_x_1924:
[----:B------:R-:W-:Y:S05]  /*14fb0*/  BSYNC B0 ;  /* 0x0000000000007941 */ /* 0x000fea0003800000 */
.L_x_1923:
[----:B------:R-:W-:Y:S01]  /*14fc0*/  LOP3.LUT R0, R0, 0x1, RZ, 0x3c, !PT ;  /* 0x0000000100007812 */ /* 0x000fe200078e3cff */
[----:B------:R-:W-:Y:S01]  /*14fd0*/  IMAD.MOV.U32 R9, RZ, RZ, RZ ;  /* 0x000000ffff097224 */ /* 0x000fe200078e00ff */
[----:B------:R-:W-:-:S07]  /*14fe0*/  MOV R6, RZ ;  /* 0x000000ff00067202 */ /* 0x000fce0000000f00 */
.L_x_1848:
[----:B------:R-:W2:Y:S01]  /*14ff0*/  S2R R3, SR_CgaCtaId ;  /* 0x0000000000037919 */ /* 0x000ea20000008800 */
[----:B------:R-:W-:Y:S02]  /*15000*/  MOV R2, 0x400 ;  /* 0x0000040000027802 */ /* 0x000fe40000000f00 */
[----:B------:R-:W-:Y:S02]  /*15010*/  SHF.L.U32 R9, R9, 0x1f, RZ ;  /* 0x0000001f09097819 */ /* 0x000fe400000006ff */
[----:B--2---:R-:W-:-:S04]  /*15020*/  LEA R2, R3, R2, 0x18 ;  /* 0x0000000203027211 */ /* 0x004fc800078ec0ff */
[----:B------:R-:W2:Y:S02]  /*15030*/  SYNCS.PHASECHK.TRANS64.TRYWAIT P0, [R2+URZ+0x28c20], R9 ;  /* 0x028c2009020075a7 */ /* 0x000ea4000800017f */
[----:B--2---:R-:W-:Y:S05]  /*15040*/  @!P0 BRA `(.L_x_1943) ;  /* 0x0000000c00f08947 */ /* 0x004fea0003800000 */
.L_x_1977:
[----:B------:R-:W-:-:S03]  /*15050*/  UMOV UR4, 0xffffffff ;  /* 0xffffffff00047882 */ /* 0x000fc60000000000 */
[----:B------:R-:W-:Y:S05]  /*15060*/  BRA.DIV UR4, `(.L_x_1944) ;  /* 0x0000000e04fc7947 */ /* 0x000fea000b800000 */
[----:B------:R-:W3:Y:S02]  /*15070*/  S2R R3, SR_TID.X ;  /* 0x0000000000037919 */ /* 0x000ee40000002100 */
[----:B---3--:R-:W-:-:S04]  /*15080*/  SHF.R.U32.HI R3, RZ, 0x5, R3 ;  /* 0x00000005ff037819 */ /* 0x008fc80000011603 */
[----:B------:R-:W-:-:S05]  /*15090*/  LOP3.LUT R3, R3, 0x3, RZ, 0xc0, !PT ;  /* 0x0000000303037812 */ /* 0x000fca00078ec0ff */
[----:B------:R3:W4:Y:S02]  /*150a0*/  SHFL.IDX PT, R14, R3, RZ, 0x1f ;  /* 0x00001fff030e7589 */ /* 0x00072400000e0000 */
.L_x_1980:
[----:B----4-:R-:W-:-:S13]  /*150b0*/  ISETP.NE.AND P0, PT, R14, RZ, PT ;  /* 0x000000ff0e00720c */ /* 0x010fda0003f05270 */
[----:B------:R-:W-:Y:S05]  /*150c0*/  @P0 BRA `(.L_x_1747) ;  /* 0x0000000000880947 */ /* 0x000fea0003800000 */
[----:B------:R-:W-:-:S03]  /*150d0*/  UMOV UR4, 0xffffffff ;  /* 0xffffffff00047882 */ /* 0x000fc60000000000 */
[----:B------:R-:W-:Y:S05]  /*150e0*/  BRA.DIV UR4, `(.L_x_1945) ;  /* 0x0000001204107947 */ /* 0x000fea000b800000 */
[----:B------:R-:W-:-:S13]  /*150f0*/  ELECT P6, URZ, PT ;  /* 0x00000000003f782f */ /* 0x000fda00038c0000 */
.L_x_1983:
[----:B------:R-:W-:Y:S05]  /*15100*/  @!P6 BRA `(.L_x_1747) ;  /* 0x000000000078e947 */ /* 0x000fea0003800000 */
[----:B------:R-:W-:-:S06]  /*15110*/  ULOP3.LUT UR4, UR45, 0x2, URZ, 0xfc, !UPT ;  /* 0x000000022d047892 */ /* 0x000fcc000f8efc3f */
[----:B---3--:R-:W-:-:S05]  /*15120*/  IMAD.U32 R3, RZ, RZ, UR4 ;  /* 0x00000004ff037e24 */ /* 0x008fca000f8e00ff */
[----:B------:R-:W-:-:S13]  /*15130*/  ISETP.NE.AND P2, PT, R3, 0x3, PT ;  /* 0x000000030300780c */ /* 0x000fda0003f45270 */
[----:B------:R-:W-:Y:S05]  /*15140*/  @!P2 BRA `(.L_x_1946) ;  /* 0x000000000004a947 */ /* 0x000fea0003800000 */
[----:B------:R-:W-:Y:S01]  /*15150*/  BPT.TRAP 0x1 ;  /* 0x000000040000795c */ /* 0x000fe20000300000 */
.L_x_1946:
[----:B------:R-:W-:Y:S01]  /*15160*/  VIADD R8, R2, 0x28c40 ;  /* 0x00028c4002087836 */ /* 0x000fe20000000000 */
[----:B------:R-:W-:Y:S01]  /*15170*/  SHF.L.U32 R4, R0, 0x1f, RZ ;  /* 0x0000001f00047819 */ /* 0x000fe200000006ff */
[----:B------:R-:W-:-:S03]  /*15180*/  VIADD R3, R6, 0x1 ;  /* 0x0000000106037836 */ /* 0x000fc60000000000 */
[----:B------:R-:W-:Y:S02]  /*15190*/  LEA R7, R6, R8, 0x3 ;  /* 0x0000000806077211 */ /* 0x000fe400078e18ff */
[C---:B------:R-:W-:Y:S02]  /*151a0*/  ISETP.NE.AND P1, PT, R3.reuse, 0x2, PT ;  /* 0x000000020300780c */ /* 0x040fe40003f25270 */
[----:B------:R-:W3:Y:S02]  /*151b0*/  SYNCS.PHASECHK.TRANS64.TRYWAIT P0, [R7+URZ], R4 ;  /* 0x00000004070075a7 */ /* 0x000ee4000800017f */
[----:B0-----:R-:W-:Y:S02]  /*151c0*/  SEL R5, RZ, 0x1, P1 ;  /* 0x00000001ff057807 */ /* 0x001fe40000800000 */
[----:B------:R-:W-:Y:S02]  /*151d0*/  SEL R3, R3, RZ, P1 ;  /* 0x000000ff03037207 */ /* 0x000fe40000800000 */
[----:B------:R-:W-:-:S03]  /*151e0*/  LOP3.LUT R0, R0, R5, RZ, 0x3c, !PT ;  /* 0x0000000500007212 */ /* 0x000fc600078e3cff */
[----:B------:R-:W-:Y:S01]  /*151f0*/  IMAD R5, R3, 0x8, R8 ;  /* 0x0000000803057824 */ /* 0x000fe200078e0208 */
[----:B------:R-:W-:Y:S01]  /*15200*/  SHF.L.U32 R0, R0, 0x1f, RZ ;  /* 0x0000001f00007819 */ /* 0x000fe200000006ff */
[----:B---3--:R-:W-:Y:S06]  /*15210*/  @!P0 BRA `(.L_x_1947) ;  /* 0x0000000c00e48947 */ /* 0x008fec0003800000 */
.L_x_1984:
[----:B------:R-:W3:Y:S02]  /*15220*/  SYNCS.PHASECHK.TRANS64.TRYWAIT P0, [R5+URZ], R0 ;  /* 0x00000000050075a7 */ /* 0x000ee4000800017f */
[----:B---3--:R-:W-:Y:S05]  /*15230*/  @!P0 BRA `(.L_x_1948) ;  /* 0x0000000c00f08947 */ /* 0x008fea0003800000 */
.L_x_1985:
[----:B------:R-:W-:Y:S05]  /*15240*/  @!P2 BRA `(.L_x_1949) ;  /* 0x000000000004a947 */ /* 0x000fea0003800000 */
[----:B------:R-:W-:Y:S01]  /*15250*/  BPT.TRAP 0x1 ;  /* 0x000000040000795c */ /* 0x000fe20000300000 */
.L_x_1949:
[----:B--2---:R-:W-:-:S05]  /*15260*/  VIADD R2, R2, 0x28c60 ;  /* 0x00028c6002027836 */ /* 0x004fca0000000000 */
[----:B---3--:R-:W-:-:S04]  /*15270*/  LEA R5, R6, R2, 0x3 ;  /* 0x0000000206057211 */ /* 0x008fc800078e18ff */
[----:B------:R-:W2:Y:S02]  /*15280*/  SYNCS.PHASECHK.TRANS64.TRYWAIT P0, [R5+URZ], R4 ;  /* 0x00000004050075a7 */ /* 0x000ea4000800017f */
[----:B--2---:R-:W-:Y:S05]  /*15290*/  @!P0 BRA `(.L_x_1950) ;  /* 0x0000000c00ec8947 */ /* 0x004fea0003800000 */
.L_x_1986:
[----:B------:R-:W-:-:S07]  /*152a0*/  IMAD R3, R3, 0x8, R2 ;  /* 0x0000000803037824 */ /* 0x000fce00078e0202 */
.L_x_1951:
[----:B---3--:R3:W4:Y:S02]  /*152b0*/  SYNCS.PHASECHK.TRANS64.TRYWAIT P0, [R3+URZ], R0 ;  /* 0x00000000030075a7 */ /* 0x008724000800017f */
[----:B----4-:R-:W-:Y:S05]  /*152c0*/  @!P0 NANOSLEEP.SYNCS 0x989680 ;  /* 0x009896800000895d */ /* 0x010fea0003900000 */
[----:B------:R-:W4:Y:S02]  /*152d0*/  @!P0 SYNCS.PHASECHK.TRANS64 P0, [R3+URZ], R0 ;  /* 0x00000000030085a7 */ /* 0x000f24000800007f */
[----:B----4-:R-:W-:Y:S05]  /*152e0*/  @!P0 BRA `(.L_x_1951) ;  /* 0xfffffffc00f08947 */ /* 0x010fea000383ffff */
.L_x_1747:
[----:B------:R-:W-:Y:S05]  /*152f0*/  BSYNC B6 ;  /* 0x0000000000067941 */ /* 0x000fea0003800000 */
.L_x_1744:
[----:B------:R-:W-:Y:S05]  /*15300*/  EXIT ;  /* 0x000000000000794d */ /* 0x000fea0003800000 */
.L_x_1758:
[----:B0-----:R-:W-:-:S04]  /*15310*/  IMAD.U32 R5, RZ, RZ, UR5 ;  /* 0x00000005ff057e24 */ /* 0x001fc8000f8e00ff */
[----:B------:R0:W1:Y:S03]  /*15320*/  SYNCS.PHASECHK.TRANS64.TRYWAIT P1, [R5+URZ+0x28c50], R2 ;  /* 0x028c5002050075a7 */ /* 0x000066000802017f */
[----:B-1----:R-:W-:Y:S05]  /*15330*/  @!P1 NANOSLEEP.SYNCS 0x989680 ;  /* 0x009896800000995d */ /* 0x002fea0003900000 */
[----:B------:R-:W1:Y:S02]  /*15340*/  @!P1 SYNCS.PHASECHK.TRANS64 P1, [R5+URZ+0x28c50], R2 ;  /* 0x028c5002050095a7 */ /* 0x000e64000802007f */
[----:B-1----:R-:W-:Y:S05]  /*15350*/  @!P1 BRA `(.L_x_1758) ;  /* 0xfffffffc00ec9947 */ /* 0x002fea000383ffff */
[----:B------:R-:W-:Y:S05]  /*15360*/  BRA `(.L_x_1952) ;  /* 0xfffffec400647947 */ /* 0x000fea000383ffff */
.L_x_1763:
[----:B-1----:R-:W-:-:S04]  /*15370*/  IMAD.U32 R5, RZ, RZ, UR7 ;  /* 0x00000007ff057e24 */ /* 0x002fc8000f8e00ff */
[----:B------:R1:W2:Y:S03]  /*15380*/  SYNCS.PHASECHK.TRANS64.TRYWAIT P1, [R5+URZ+0x28c50], R2 ;  /* 0x028c5002050075a7 */ /* 0x0002a6000802017f */
[----:B--2---:R-:W-:Y:S05]  /*15390*/  @!P1 NANOSLEEP.SYNCS 0x989680 ;  /* 0x009896800000995d */ /* 0x004fea0003900000 */
[----:B------:R-:W2:Y:S02]  /*153a0*/  @!P1 SYNCS.PHASECHK.TRANS64 P1, [R5+URZ+0x28c50], R2 ;  /* 0x028c5002050095a7 */ /* 0x000ea4000802007f */
[----:B--2---:R-:W-:Y:S05]  /*153b0*/  @!P1 BRA `(.L_x_1763) ;  /* 0xfffffffc00ec9947 */ /* 0x004fea000383ffff */
[----:B------:R-:W-:Y:S05]  /*153c0*/  BRA `(.L_x_1762) ;  /* 0xfffffed0006c7947 */ /* 0x000fea000383ffff */
.L_x_1773:
[----:B0-----:R-:W-:-:S04]  /*153d0*/  MOV R9, UR37 ;  /* 0x0000002500097c02 */ /* 0x001fc80008000f00 */
[----:B------:R0:W1:Y:S03]  /*153e0*/  SYNCS.PHASECHK.TRANS64.TRYWAIT P0, [R9+URZ+0x28c00], R14 ;  /* 0x028c000e090075a7 */ /* 0x000066000800017f */
[----:B-1----:R-:W-:Y:S05]  /*153f0*/  @!P0 NANOSLEEP.SYNCS 0x989680 ;  /* 0x009896800000895d */ /* 0x002fea0003900000 */
[----:B------:R-:W1:Y:S02]  /*15400*/  @!P0 SYNCS.PHASECHK.TRANS64 P0, [R9+URZ+0x28c00], R14 ;  /* 0x028c000e090085a7 */ /* 0x000e64000800007f */
[----:B-1----:R-:W-:Y:S05]  /*15410*/  @!P0 BRA `(.L_x_1773) ;  /* 0xfffffffc00ec8947 */ /* 0x002fea000383ffff */
[----:B------:R-:W-:Y:S05]  /*15420*/  BRA `(.L_x_1953) ;  /* 0xfffffee800a07947 */ /* 0x000fea000383ffff */
.L_x_1777:
[----:B--2---:R-:W-:-:S04]  /*15430*/  IMAD.U32 R5, RZ, RZ, UR37 ;  /* 0x00000025ff057e24 */ /* 0x004fc8000f8e00ff */
[----:B------:R2:W3:Y:S03]  /*15440*/  SYNCS.PHASECHK.TRANS64.TRYWAIT P0, [R5+URZ+0x28c30], R14 ;  /* 0x028c300e050075a7 */ /* 0x0004e6000800017f */
[----:B---3--:R-:W-:Y:S05]  /*15450*/  @!P0 NANOSLEEP.SYNCS 0x989680 ;  /* 0x009896800000895d */ /* 0x008fea0003900000 */
[----:B------:R-:W3:Y:S02]  /*15460*/  @!P0 SYNCS.PHASECHK.TRANS64 P0, [R5+URZ+0x28c30], R14 ;  /* 0x028c300e050085a7 */ /* 0x000ee4000800007f */
[----:B---3--:R-:W-:Y:S05]  /*15470*/  @!P0 BRA `(.L_x_1777) ;  /* 0xfffffffc00ec8947 */ /* 0x008fea000383ffff */
[----:B------:R-:W-:Y:S05]  /*15480*/  BRA `(.L_x_1776) ;  /* 0xfffffee800ec7947 */ /* 0x000fea000383ffff */
.L_x_1789:
[----:B-1----:R1:W3:Y:S02]  /*15490*/  SYNCS.PHASECHK.TRANS64.TRYWAIT P0, [R13+URZ+0x28c50], R14 ;  /* 0x028c500e0d0075a7 */ /* 0x0022e4000800017f */
[----:B---3--:R-:W-:Y:S05]  /*154a0*/  @!P0 NANOSLEEP.SYNCS 0x989680 ;  /* 0x009896800000895d */ /* 0x008fea0003900000 */
[----:B------:R-:W3:Y:S02]  /*154b0*/  @!P0 SYNCS.PHASECHK.TRANS64 P0, [R13+URZ+0x28c50], R14 ;  /* 0x028c500e0d0085a7 */ /* 0x000ee4000800007f */
[----:B---3--:R-:W-:Y:S05]  /*154c0*/  @!P0 BRA `(.L_x_1789) ;  /* 0xfffffffc00f08947 */ /* 0x008fea000383ffff */
[----:B------:R-:W-:Y:S05]  /*154d0*/  BRA `(.L_x_1788) ;  /* 0xffffff0c00587947 */ /* 0x000fea000383ffff */
.L_x_1797:
[----:B0-----:R-:W-:-:S04]  /*154e0*/  IMAD.U32 R14, RZ, RZ, UR32 ;  /* 0x00000020ff0e7e24 */ /* 0x001fc8000f8e00ff */
[----:B------:R0:W3:Y:S03]  /*154f0*/  SYNCS.PHASECHK.TRANS64.TRYWAIT P0, [R14+URZ+0x28c30], R13 ;  /* 0x028c300d0e0075a7 */ /* 0x0000e6000800017f */
[----:B---3--:R-:W-:Y:S05]  /*15500*/  @!P0 NANOSLEEP.SYNCS 0x989680 ;  /* 0x009896800000895d */ /* 0x008fea0003900000 */
[----:B------:R-:W3:Y:S02]  /*15510*/  @!P0 SYNCS.PHASECHK.TRANS64 P0, [R14+URZ+0x28c30], R13 ;  /* 0x028c300d0e0085a7 */ /* 0x000ee4000800007f */
[----:B---3--:R-:W-:Y:S05]  /*15520*/  @!P0 BRA `(.L_x_1797) ;  /* 0xfffffffc00ec8947 */ /* 0x008fea000383ffff */
[----:B------:R-:W-:Y:S05]  /*15530*/  BRA `(.L_x_1796) ;  /* 0xffffff1000c47947 */ /* 0x000fea000383ffff */
.L_x_1809:
[----:B-1----:R1:W3:Y:S02]  /*15540*/  SYNCS.PHASECHK.TRANS64.TRYWAIT P0, [R14+URZ+0x28c50], R13 ;  /* 0x028c500d0e0075a7 */ /* 0x0022e4000800017f */
[----:B---3--:R-:W-:Y:S05]  /*15550*/  @!P0 NANOSLEEP.SYNCS 0x989680 ;  /* 0x009896800000895d */ /* 0x008fea0003900000 */
[----:B------:R-:W3:Y:S02]  /*15560*/  @!P0 SYNCS.PHASECHK.TRANS64 P0, [R14+URZ+0x28c50], R13 ;  /* 0x028c500d0e0085a7 */ /* 0x000ee4000800007f */
[----:B---3--:R-:W-:Y:S05]  /*15570*/  @!P0 BRA `(.L_x_1809) ;  /* 0xfffffffc00f08947 */ /* 0x008fea000383ffff */
[----:B------:R-:W-:Y:S05]  /*15580*/  BRA `(.L_x_1808) ;  /* 0xffffff3400ac7947 */ /* 0x000fea000383ffff */
.L_x_1818:
[----:B-1----:R-:W-:-:S04]  /*15590*/  IMAD.U32 R6, RZ, RZ, UR29 ;  /* 0x0000001dff067e24 */ /* 0x002fc8000f8e00ff */
[----:B------:R1:W4:Y:S03]  /*155a0*/  SYNCS.PHASECHK.TRANS64.TRYWAIT P1, [R6+URZ+0x28c30], R13 ;  /* 0x028c300d060075a7 */ /* 0x000326000802017f */
[----:B----4-:R-:W-:Y:S05]  /*155b0*/  @!P1 NANOSLEEP.SYNCS 0x989680 ;  /* 0x009896800000995d */ /* 0x010fea0003900000 */
[----:B------:R-:W4:Y:S02]  /*155c0*/  @!P1 SYNCS.PHASECHK.TRANS64 P1, [R6+URZ+0x28c30], R13 ;  /* 0x028c300d060095a7 */ /* 0x000f24000802007f */
[----:B----4-:R-:W-:Y:S05]  /*155d0*/  @!P1 BRA `(.L_x_1818) ;  /* 0xfffffffc00ec9947 */ /* 0x010fea000383ffff */
[----:B------:R-:W-:Y:S05]  /*155e0*/  BRA `(.L_x_1817) ;  /* 0xffffff3c00547947 */ /* 0x000fea000383ffff */
.L_x_1822:
[----:B--2---:R2:W3:Y:S02]  /*155f0*/  SYNCS.PHASECHK.TRANS64.TRYWAIT P1, [R192+URZ+0x28c50], R13 ;  /* 0x028c500dc00075a7 */ /* 0x0044e4000802017f */
[----:B---3--:R-:W-:Y:S05]  /*15600*/  @!P1 NANOSLEEP.SYNCS 0x989680 ;  /* 0x009896800000995d */ /* 0x008fea0003900000 */
[----:B------:R-:W3:Y:S02]  /*15610*/  @!P1 SYNCS.PHASECHK.TRANS64 P1, [R192+URZ+0x28c50], R13 ;  /* 0x028c500dc00095a7 */ /* 0x000ee4000802007f */
[----:B---3--:R-:W-:Y:S05]  /*15620*/  @!P1 BRA `(.L_x_1822) ;  /* 0xfffffffc00f09947 */ /* 0x008fea000383ffff */
[----:B------:R-:W-:Y:S05]  /*15630*/  BRA `(.L_x_1821) ;  /* 0xffffff5400707947 */ /* 0x000fea000383ffff */
.L_x_1828:
[----:B-1----:R-:W-:-:S04]  /*15640*/  MOV R6, UR31 ;  /* 0x0000001f00067c02 */ /* 0x002fc80008000f00 */
[----:B------:R1:W3:Y:S03]  /*15650*/  SYNCS.PHASECHK.TRANS64.TRYWAIT P0, [R6+URZ+0x28c30], R13 ;  /* 0x028c300d060075a7 */ /* 0x0002e6000800017f */
[----:B---3--:R-:W-:Y:S05]  /*15660*/  @!P0 NANOSLEEP.SYNCS 0x989680 ;  /* 0x009896800000895d */ /* 0x008fea0003900000 */
[----:B------:R-:W3:Y:S02]  /*15670*/  @!P0 SYNCS.PHASECHK.TRANS64 P0, [R6+URZ+0x28c30], R13 ;  /* 0x028c300d060085a7 */ /* 0x000ee4000800007f */
[----:B---3--:R-:W-:Y:S05]  /*15680*/  @!P0 BRA `(.L_x_1828) ;  /* 0xfffffffc00ec8947 */ /* 0x008fea000383ffff */
[----:B------:R-:W-:Y:S05]  /*15690*/  BRA `(.L_x_1827) ;  /* 0xffffff5800687947 */ /* 0x000fea000383ffff */
.L_x_1840:
[----:B-1----:R1:W3:Y:S02]  /*156a0*/  SYNCS.PHASECHK.TRANS64.TRYWAIT P0, [R16+URZ+0x28c50], R13 ;  /* 0x028c500d100075a7 */ /* 0x0022e4000800017f */
[----:B---3--:R-:W-:Y:S05]  /*156b0*/  @!P0 NANOSLEEP.SYNCS 0x989680 ;  /* 0x009896800000895d */ /* 0x008fea0003900000 */
[----:B------:R-:W3:Y:S02]  /*156c0*/  @!P0 SYNCS.PHASECHK.TRANS64 P0, [R16+URZ+0x28c50], R13 ;  /* 0x028c500d100085a7 */ /* 0x000ee4000800007f */
[----:B---3--:R-:W-:Y:S05]  /*156d0*/  @!P0 BRA `(.L_x_1840) ;  /* 0xfffffffc00f08947 */ /* 0x008fea000383ffff */
[----:B------:R-:W-:Y:S05]  /*156e0*/  BRA `(.L_x_1839) ;  /* 0xffffff7c00347947 */ /* 0x000fea000383ffff */
.L_x_1859:
[----:B------:R-:W-:Y:S01]  /*156f0*/  IMAD.MOV.U32 R13, RZ, RZ, R19 ;  /* 0x000000ffff0d7224 */ /* 0x000fe200078e0013 */
[----:B------:R-:W-:Y:S01]  /*15700*/  MOV R15, 0xffffffff ;  /* 0xffffffff000f7802 */ /* 0x000fe20000000f00 */
[----:B------:R-:W-:Y:S02]  /*15710*/  IMAD.MOV.U32 R12, RZ, RZ, RZ ;  /* 0x000000ffff0c7224 */ /* 0x000fe400078e00ff */
[----:B------:R-:W-:-:S07]  /*15720*/  IMAD.MOV.U32 R11, RZ, RZ, 0x1f ;  /* 0x0000001fff0b7424 */ /* 0x000fce00078e00ff */
[----:B------:R-:W-:Y:S05]  /*15730*/  WARPSYNC.COLLECTIVE R15, `(.L_x_1954) ;  /* 0x000000000f087348 */ /* 0x000fea0003c00000 */
[----:B------:R0:W1:Y:S02]  /*15740*/  SHFL.IDX P6, R14, R13, R12, R11 ;  /* 0x0000000c0d0e7389 */ /* 0x00006400000c000b */
[----:B01----:R-:W-:Y:S01]  /*15750*/  ENDCOLLECTIVE ;  /* 0x000000000000791b */ /* 0x003fe20003800000 */
.L_x_1954:
[----:B------:R-:W-:Y:S05]  /*15760*/  BRA `(.L_x_1955) ;  /* 0xffffffbc00f87947 */ /* 0x000fea000383ffff */
.L_x_1861:
[----:B------:R-:W-:Y:S01]  /*15770*/  BSSY B0, `(.L_x_1956) ;  /* 0x0000006000007945 */ /* 0x000fe20003800000 */
[----:B------:R-:W-:-:S07]  /*15780*/  IMAD.MOV.U32 R15, RZ, RZ, -0x1 ;  /* 0xffffffffff0f7424 */ /* 0x000fce00078e00ff */
[----:B------:R-:W-:Y:S05]  /*15790*/  WARPSYNC.COLLECTIVE R15, `(.L_x_1957) ;  /* 0x000000000f0c7348 */ /* 0x000fea0003c00000 */
[----:B------:R-:W-:Y:S02]  /*157a0*/  ELECT P6, UR62, PT ;  /* 0x00000000003e782f */ /* 0x000fe400038c0000 */
[----:B------:R-:W-:Y:S01]  /*157b0*/  MOV R14, UR62 ;  /* 0x0000003e000e7c02 */ /* 0x000fe20008000f00 */
[----:B------:R-:W-:Y:S10]  /*157c0*/  ENDCOLLECTIVE ;  /* 0x000000000000791b */ /* 0x000ff40003800000 */
.L_x_1957:
[----:B------:R-:W-:Y:S05]  /*157d0*/  BSYNC B0 ;  /* 0x0000000000007941 */ /* 0x000fea0003800000 */
.L_x_1956:
[----:B------:R-:W-:Y:S05]  /*157e0*/  BRA `(.L_x_1958) ;  /* 0xffffffbc00f87947 */ /* 0x000fea000383ffff */
.L_x_1863:
[----:B0-----:R-:W-:-:S04]  /*157f0*/  IMAD.U32 R3, RZ, RZ, UR38 ;  /* 0x00000026ff037e24 */ /* 0x001fc8000f8e00ff */
[----:B------:R0:W1:Y:S03]  /*15800*/  SYNCS.PHASECHK.TRANS64.TRYWAIT P0, [R3+URZ+0x28c40], R0 ;  /* 0x028c4000030075a7 */ /* 0x000066000800017f */
[----:B-1----:R-:W-:Y:S05]  /*15810*/  @!P0 NANOSLEEP.SYNCS 0x989680 ;  /* 0x009896800000895d */ /* 0x002fea0003900000 */
[----:B------:R-:W1:Y:S02]  /*15820*/  @!P0 SYNCS.PHASECHK.TRANS64 P0, [R3+URZ+0x28c40], R0 ;  /* 0x028c4000030085a7 */ /* 0x000e64000800007f */
[----:B-1----:R-:W-:Y:S05]  /*15830*/  @!P0 BRA `(.L_x_1863) ;  /* 0xfffffffc00ec8947 */ /* 0x002fea000383ffff */
[----:B------:R-:W-:Y:S05]  /*15840*/  BRA `(.L_x_1959) ;  /* 0xffffffc000587947 */ /* 0x000fea000383ffff */
.L_x_1866:
[----:B------:R-:W-:Y:S01]  /*15850*/  IMAD.MOV.U32 R13, RZ, RZ, R7 ;  /* 0x000000ffff0d7224 */ /* 0x000fe200078e0007 */
[----:B------:R-:W-:Y:S01]  /*15860*/  MOV R12, RZ ;  /* 0x000000ff000c7202 */ /* 0x000fe20000000f00 */
[----:B------:R-:W-:Y:S02]  /*15870*/  IMAD.MOV.U32 R11, RZ, RZ, 0x181f ;  /* 0x0000181fff0b7424 */ /* 0x000fe400078e00ff */
[----:B------:R-:W-:Y:S02]  /*15880*/  IMAD.MOV.U32 R15, RZ, RZ, -0x1 ;  /* 0xffffffffff0f7424 */ /* 0x000fe400078e00ff */
[----:B------:R-:W-:-:S07]  /*15890*/  VIADD R4, R4, UR40 ;  /* 0x0000002804047c36 */ /* 0x000fce0008000000 */
[----:B------:R-:W-:Y:S05]  /*158a0*/  WARPSYNC.COLLECTIVE R15, `(.L_x_1960) ;  /* 0x000000000f087348 */ /* 0x000fea0003c00000 */
[----:B------:R0:W1:Y:S02]  /*158b0*/  SHFL.IDX P6, R14, R13, R12, R11 ;  /* 0x0000000c0d0e7389 */ /* 0x00006400000c000b */
[----:B01----:R-:W-:Y:S01]  /*158c0*/  ENDCOLLECTIVE ;  /* 0x000000000000791b */ /* 0x003fe20003800000 */
.L_x_1960:
[----:B------:R-:W-:Y:S01]  /*158d0*/  MOV R13, R0 ;  /* 0x00000000000d7202 */ /* 0x000fe20000000f00 */
[----:B------:R-:W-:-:S07]  /*158e0*/  IMAD.MOV.U32 R2, RZ, RZ, R14 ;  /* 0x000000ffff027224 */ /* 0x000fce00078e000e */
[----:B------:R-:W-:Y:S05]  /*158f0*/  WARPSYNC.COLLECTIVE R15, `(.L_x_1961) ;  /* 0x000000000f087348 */ /* 0x000fea0003c00000 */
[----:B------:R0:W1:Y:S02]  /*15900*/  SHFL.IDX P6, R14, R13, R12, R11 ;  /* 0x0000000c0d0e7389 */ /* 0x00006400000c000b */
[----:B01----:R-:W-:Y:S01]  /*15910*/  ENDCOLLECTIVE ;  /* 0x000000000000791b */ /* 0x003fe20003800000 */
.L_x_1961:
[----:B------:R-:W-:Y:S02]  /*15920*/  ULDC UR4, c[0x0][0x288] ;  /* 0x0000a20000047ab9 */ /* 0x000fe40000000800 */
[----:B------:R-:W-:-:S05]  /*15930*/  IMAD R6, R6, UR4, RZ ;  /* 0x0000000406067c24 */ /* 0x000fca000f8e02ff */
[C---:B------:R-:W-:Y:S02]  /*15940*/  ISETP.GE.AND P1, PT, R4.reuse, R6, PT ;  /* 0x000000060400720c */ /* 0x040fe40003f26270 */
[----:B------:R-:W-:Y:S01]  /*15950*/  IADD3 R11, R4, 0x10, RZ ;  /* 0x00000010040b7810 */ /* 0x000fe20007ffe0ff */
[----:B------:R-:W-:Y:S02]  /*15960*/  IMAD.MOV.U32 R13, RZ, RZ, R7 ;  /* 0x000000ffff0d7224 */ /* 0x000fe400078e0007 */
[----:B------:R-:W-:-:S08]  /*15970*/  IMAD.MOV.U32 R12, RZ, RZ, 0x1 ;  /* 0x00000001ff0c7424 */ /* 0x000fd000078e00ff */
[----:B------:R-:W-:Y:S02]  /*15980*/  @!P1 LEA R9, R5, UR38, 0x1 ;  /* 0x0000002605099c11 */ /* 0x000fe4000f8e08ff */
[----:B------:R-:W-:-:S05]  /*15990*/  @!P1 LEA R14, P2, R8, R14, 0x1 ;  /* 0x0000000e080e9211 */ /* 0x000fca00078408ff */
[----:B------:R-:W-:Y:S02]  /*159a0*/  @!P1 IMAD.X R3, RZ, RZ, R2, P2 ;  /* 0x000000ffff039224 */ /* 0x000fe400010e0602 */
[----:B------:R-:W-:-:S05]  /*159b0*/  @!P1 IMAD.MOV.U32 R2, RZ, RZ, R14 ;  /* 0x000000ffff029224 */ /* 0x000fca00078e000e */
[----:B------:R-:W-:Y:S01]  /*159c0*/  @!PT LDS RZ, [RZ] ;  /* 0x00000000fffff984 */ /* 0x000fe20000000800 */
[----:B------:R-:W-:Y:S01]  /*159d0*/  @!PT LDS RZ, [RZ] ;  /* 0x00000000fffff984 */ /* 0x000fe20000000800 */
[----:B------:R-:W-:Y:S01]  /*159e0*/  @!PT LDS RZ, [RZ] ;  /* 0x00000000fffff984 */ /* 0x000fe20000000800 */
[----:B------:R0:W-:Y:S01]  /*159f0*/  @!P1 LDGSTS.E.BYPASS.LTC128B.128 [R9+0x20400], desc[UR48][R2.64], !P0 ;  /* 0x2040000002099fae */ /* 0x0001e2000c101d70 */
[----:B------:R-:W-:Y:S02]  /*15a00*/  ISETP.GE.AND P1, PT, R11, R6, PT ;  /* 0x000000060b00720c */ /* 0x000fe40003f26270 */
[----:B------:R-:W-:-:S11]  /*15a10*/  MOV R11, 0x181f ;  /* 0x0000181f000b7802 */ /* 0x000fd60000000f00 */
[----:B0-----:R-:W-:Y:S05]  /*15a20*/  WARPSYNC.COLLECTIVE R15, `(.L_x_1962) ;  /* 0x000000000f087348 */ /* 0x001fea0003c00000 */
[----:B------:R1:W2:Y:S02]  /*15a30*/  SHFL.IDX P6, R14, R13, R12, R11 ;  /* 0x0000000c0d0e7389 */ /* 0x0002a400000c000b */
[----:B012---:R-:W-:Y:S01]  /*15a40*/  ENDCOLLECTIVE ;  /* 0x000000000000791b */ /* 0x007fe20003800000 */
.L_x_1962:
[----:B------:R-:W-:Y:S01]  /*15a50*/  VIADD R9, R4, 0x20 ;  /* 0x0000002004097836 */ /* 0x000fe20000000000 */
[----:B------:R-:W-:Y:S01]  /*15a60*/  @!P1 LEA R21, R5, UR38, 0x1 ;  /* 0x0000002605159c11 */ /* 0x000fe2000f8e08ff */
[----:B------:R-:W-:Y:S02]  /*15a70*/  IMAD.MOV.U32 R13, RZ, RZ, R0 ;  /* 0x000000ffff0d7224 */ /* 0x000fe400078e0000 */
[----:B------:R-:W-:-:S07]  /*15a80*/  IMAD.MOV.U32 R2, RZ, RZ, R14 ;  /* 0x000000ffff027224 */ /* 0x000fce00078e000e */
[----:B------:R-:W-:Y:S05]  /*15a90*/  WARPSYNC.COLLECTIVE R15, `(.L_x_1963) ;  /* 0x000000000f087348 */ /* 0x000fea0003c00000 */
[----:B------:R0:W1:Y:S02]  /*15aa0*/  SHFL.IDX P6, R14, R13, R12, R11 ;  /* 0x0000000c0d0e7389 */ /* 0x00006400000c000b */
[----:B01----:R-:W-:Y:S01]  /*15ab0*/  ENDCOLLECTIVE ;  /* 0x000000000000791b */ /* 0x003fe20003800000 */
.L_x_1963:
[----:B------:R-:W-:Y:S01]  /*15ac0*/  MOV R13, R7 ;  /* 0x00000007000d7202 */ /* 0x000fe20000000f00 */
[----:B------:R-:W-:Y:S01]  /*15ad0*/  IMAD.MOV.U32 R12, RZ, RZ, 0x2 ;  /* 0x00000002ff0c7424 */ /* 0x000fe200078e00ff */
[----:B------:R-:W-:-:S04]  /*15ae0*/  @!P1 LEA R14, P2, R8, R14, 0x1 ;  /* 0x0000000e080e9211 */ /* 0x000fc800078408ff */
[----:B------:R-:W-:Y:S01]  /*15af0*/  @!P1 IADD3.X R3, RZ, R2, RZ, P2, !PT ;  /* 0x00000002ff039210 */ /* 0x000fe200017fe4ff */
[----:B------:R-:W-:-:S08]  /*15b00*/  @!P1 IMAD.MOV.U32 R2, RZ, RZ, R14 ;  /* 0x000000ffff029224 */ /* 0x000fd000078e000e */
[----:B------:R-:W-:Y:S05]  /*15b10*/  WARPSYNC.COLLECTIVE R15, `(.L_x_1964) ;  /* 0x000000000f087348 */ /* 0x000fea0003c00000 */
[----:B------:R0:W1:Y:S02]  /*15b20*/  SHFL.IDX P6, R14, R13, R12, R11 ;  /* 0x0000000c0d0e7389 */ /* 0x00006400000c000b */
[----:B01----:R-:W-:Y:S01]  /*15b30*/  ENDCOLLECTIVE ;  /* 0x000000000000791b */ /* 0x003fe20003800000 */
.L_x_1964:
[----:B------:R-:W-:Y:S01]  /*15b40*/  @!PT LDS RZ, [RZ] ;  /* 0x00000000fffff984 */ /* 0x000fe20000000800 */
[----:B------:R-:W-:Y:S01]  /*15b50*/  @!PT LDS RZ, [RZ] ;  /* 0x00000000fffff984 */ /* 0x000fe20000000800 */
[----:B------:R-:W-:Y:S01]  /*15b60*/  @!PT LDS RZ, [RZ] ;  /* 0x00000000fffff984 */ /* 0x000fe20000000800 */
[----:B------:R0:W-:Y:S01]  /*15b70*/  @!P1 LDGSTS.E.BYPASS.LTC128B.128 [R21+0x20c00], desc[UR48][R2.64], !P0 ;  /* 0x20c0000002159fae */ /* 0x0001e2000c101d70 */
[----:B------:R-:W-:Y:S02]  /*15b80*/  ISETP.GE.AND P1, PT, R9, R6, PT ;  /* 0x000000060900720c */ /* 0x000fe40003f26270 */
[----:B------:R-:W-:-:S11]  /*15b90*/  MOV R13, R0 ;  /* 0x00000000000d7202 */ /* 0x000fd60000000f00 */
[----:B------:R-:W-:Y:S01]  /*15ba0*/  @!P1 LEA R9, R5, UR38, 0x1 ;  /* 0x0000002605099c11 */ /* 0x000fe2000f8e08ff */
[----:B0-----:R-:W-:-:S07]  /*15bb0*/  IMAD.MOV.U32 R2, RZ, RZ, R14 ;  /* 0x000000ffff027224 */ /* 0x001fce00078e000e */
[----:B------:R-:W-:Y:S05]  /*15bc0*/  WARPSYNC.COLLECTIVE R15, `(.L_x_1965) ;  /* 0x000000000f087348 */ /* 0x000fea0003c00000 */
[----:B------:R0:W1:Y:S02]  /*15bd0*/  SHFL.IDX P6, R14, R13, R12, R11 ;  /* 0x0000000c0d0e7389 */ /* 0x00006400000c000b */
[----:B01----:R-:W-:Y:S01]  /*15be0*/  ENDCOLLECTIVE ;  /* 0x000000000000791b */ /* 0x003fe20003800000 */
.L_x_1965:
[----:B------:R-:W-:Y:S01]  /*15bf0*/  MOV R13, R7 ;  /* 0x00000007000d7202 */ /* 0x000fe20000000f00 */
[----:B------:R-:W-:Y:S01]  /*15c00*/  IMAD.MOV.U32 R12, RZ, RZ, 0x3 ;  /* 0x00000003ff0c7424 */ /* 0x000fe200078e00ff */
[----:B------:R-:W-:-:S05]  /*15c10*/  @!P1 LEA R14, P2, R8, R14, 0x1 ;  /* 0x0000000e080e9211 */ /* 0x000fca00078408ff */
[----:B------:R-:W-:Y:S02]  /*15c20*/  @!P1 IMAD.X R3, RZ, RZ, R2, P2 ;  /* 0x000000ffff039224 */ /* 0x000fe400010e0602 */
[----:B------:R-:W-:-:S07]  /*15c30*/  @!P1 IMAD.MOV.U32 R2, RZ, RZ, R14 ;  /* 0x000000ffff029224 */ /* 0x000fce00078e000e */
[----:B------:R-:W-:Y:S05]  /*15c40*/  WARPSYNC.COLLECTIVE R15, `(.L_x_1966) ;  /* 0x000000000f087348 */ /* 0x000fea0003c00000 */
[----:B------:R0:W1:Y:S02]  /*15c50*/  SHFL.IDX P6, R14, R13, R12, R11 ;  /* 0x0000000c0d0e7389 */ /* 0x00006400000c000b */
[----:B01----:R-:W-:Y:S01]  /*15c60*/  ENDCOLLECTIVE ;  /* 0x000000000000791b */ /* 0x003fe20003800000 */
.L_x_1966:
[----:B------:R-:W-:Y:S01]  /*15c70*/  @!PT LDS RZ, [RZ] ;  /* 0x00000000fffff984 */ /* 0x000fe20000000800 */
[----:B------:R-:W-:Y:S01]  /*15c80*/  @!PT LDS RZ, [RZ] ;  /* 0x00000000fffff984 */ /* 0x000fe20000000800 */
[----:B------:R-:W-:Y:S01]  /*15c90*/  @!PT LDS RZ, [RZ] ;  /* 0x00000000fffff984 */ /* 0x000fe20000000800 */
[----:B------:R0:W-:Y:S01]  /*15ca0*/  @!P1 LDGSTS.E.BYPASS.LTC128B.128 [R9+0x21400], desc[UR48][R2.64], !P0 ;  /* 0x2140000002099fae */ /* 0x0001e2000c101d70 */
[----:B------:R-:W-:Y:S01]  /*15cb0*/  MOV R13, R0 ;  /* 0x00000000000d7202 */ /* 0x000fe20000000f00 */
[----:B------:R-:W-:-:S07]  /*15cc0*/  IMAD.MOV.U32 R7, RZ, RZ, R14 ;  /* 0x000000ffff077224 */ /* 0x000fce00078e000e */
[----:B0-----:R-:W-:Y:S05]  /*15cd0*/  WARPSYNC.COLLECTIVE R15, `(.L_x_1967) ;  /* 0x000000000f087348 */ /* 0x001fea0003c00000 */
[----:B------:R1:W2:Y:S02]  /*15ce0*/  SHFL.IDX P6, R14, R13, R12, R11 ;  /* 0x0000000c0d0e7389 */ /* 0x0002a400000c000b */
[----:B012---:R-:W-:Y:S01]  /*15cf0*/  ENDCOLLECTIVE ;  /* 0x000000000000791b */ /* 0x007fe20003800000 */
.L_x_1967:
[----:B------:R-:W-:Y:S05]  /*15d00*/  BRA `(.L_x_1968) ;  /* 0xffffffc400307947 */ /* 0x000fea000383ffff */
.L_x_1867:
[----:B0-----:R-:W-:-:S04]  /*15d10*/  IMAD.U32 R3, RZ, RZ, UR38 ;  /* 0x00000026ff037e24 */ /* 0x001fc8000f8e00ff */
[----:B------:R0:W1:Y:S03]  /*15d20*/  SYNCS.PHASECHK.TRANS64.TRYWAIT P0, [R3+URZ+0x28c20], R4 ;  /* 0x028c2004030075a7 */ /* 0x000066000800017f */
[----:B-1----:R-:W-:Y:S05]  /*15d30*/  @!P0 NANOSLEEP.SYNCS 0x989680 ;  /* 0x009896800000895d */ /* 0x002fea0003900000 */
[----:B------:R-:W1:Y:S02]  /*15d40*/  @!P0 SYNCS.PHASECHK.TRANS64 P0, [R3+URZ+0x28c20], R4 ;  /* 0x028c2004030085a7 */ /* 0x000e64000800007f */
[----:B-1----:R-:W-:Y:S05]  /*15d50*/  @!P0 BRA `(.L_x_1867) ;  /* 0xfffffffc00ec8947 */ /* 0x002fea000383ffff */
[----:B------:R-:W-:Y:S05]  /*15d60*/  BRA `(.L_x_1969) ;  /* 0xffffffc400607947 */ /* 0x000fea000383ffff */
.L_x_1870:
[----:B0-----:R-:W-:-:S04]  /*15d70*/  IMAD.U32 R3, RZ, RZ, UR38 ;  /* 0x00000026ff037e24 */ /* 0x001fc8000f8e00ff */
[----:B------:R0:W1:Y:S03]  /*15d80*/  SYNCS.PHASECHK.TRANS64.TRYWAIT P0, [R3+URZ+0x28c60], R4 ;  /* 0x028c6004030075a7 */ /* 0x000066000800017f */
[----:B-1----:R-:W-:Y:S05]  /*15d90*/  @!P0 NANOSLEEP.SYNCS 0x989680 ;  /* 0x009896800000895d */ /* 0x002fea0003900000 */
[----:B------:R-:W1:Y:S02]  /*15da0*/  @!P0 SYNCS.PHASECHK.TRANS64 P0, [R3+URZ+0x28c60], R4 ;  /* 0x028c6004030085a7 */ /* 0x000e64000800007f */
[----:B-1----:R-:W-:Y:S05]  /*15db0*/  @!P0 BRA `(.L_x_1870) ;  /* 0xfffffffc00ec8947 */ /* 0x002fea000383ffff */
[----:B------:R-:W-:Y:S05]  /*15dc0*/  BRA `(.L_x_1970) ;  /* 0xffffffc4006c7947 */ /* 0x000fea000383ffff */
.L_x_1886:
[----:B-1----:R-:W-:-:S04]  /*15dd0*/  MOV R3, UR38 ;  /* 0x0000002600037c02 */ /* 0x002fc80008000f00 */
[----:B------:R1:W2:Y:S03]  /*15de0*/  SYNCS.PHASECHK.TRANS64.TRYWAIT P0, [R3+URZ+0x28c48], R2 ;  /* 0x028c4802030075a7 */ /* 0x0002a6000800017f */
[----:B--2---:R-:W-:Y:S05]  /*15df0*/  @!P0 NANOSLEEP.SYNCS 0x989680 ;  /* 0x009896800000895d */ /* 0x004fea0003900000 */
[----:B------:R-:W2:Y:S02]  /*15e00*/  @!P0 SYNCS.PHASECHK.TRANS64 P0, [R3+URZ+0x28c48], R2 ;  /* 0x028c4802030085a7 */ /* 0x000ea4000800007f */
[----:B--2---:R-:W-:Y:S05]  /*15e10*/  @!P0 BRA `(.L_x_1886) ;  /* 0xfffffffc00ec8947 */ /* 0x004fea000383ffff */
[----:B------:R-:W-:Y:S05]  /*15e20*/  BRA `(.L_x_1971) ;  /* 0xffffffd000387947 */ /* 0x000fea000383ffff */
.L_x_1891:
[----:B012---:R-:W-:-:S04]  /*15e30*/  IMAD.U32 R3, RZ, RZ, UR38 ;  /* 0x00000026ff037e24 */ /* 0x007fc8000f8e00ff */
[----:B------:R0:W1:Y:S03]  /*15e40*/  SYNCS.PHASECHK.TRANS64.TRYWAIT P0, [R3+URZ+0x28c68], R2 ;  /* 0x028c6802030075a7 */ /* 0x000066000800017f */
[----:B-1----:R-:W-:Y:S05]  /*15e50*/  @!P0 NANOSLEEP.SYNCS 0x989680 ;  /* 0x009896800000895d */ /* 0x002fea0003900000 */
[----:B------:R-:W1:Y:S02]  /*15e60*/  @!P0 SYNCS.PHASECHK.TRANS64 P0, [R3+URZ+0x28c68], R2 ;  /* 0x028c6802030085a7 */ /* 0x000e64000800007f */
[----:B-1----:R-:W-:Y:S05]  /*15e70*/  @!P0 BRA `(.L_x_1891) ;  /* 0xfffffffc00ec8947 */ /* 0x002fea000383ffff */
[----:B------:R-:W-:Y:S05]  /*15e80*/  BRA `(.L_x_1972) ;  /* 0xffffffd000987947 */ /* 0x000fea000383ffff */
.L_x_1906:
[----:B-1----:R-:W-:-:S04]  /*15e90*/  IMAD.U32 R3, RZ, RZ, UR38 ;  /* 0x00000026ff037e24 */ /* 0x002fc8000f8e00ff */
[----:B------:R1:W2:Y:S03]  /*15ea0*/  SYNCS.PHASECHK.TRANS64.TRYWAIT P0, [R3+URZ+0x28c40], R2 ;  /* 0x028c4002030075a7 */ /* 0x0002a6000800017f */
[----:B--2---:R-:W-:Y:S05]  /*15eb0*/  @!P0 NANOSLEEP.SYNCS 0x989680 ;  /* 0x009896800000895d */ /* 0x004fea0003900000 */
[----:B------:R-:W2:Y:S02]  /*15ec0*/  @!P0 SYNCS.PHASECHK.TRANS64 P0, [R3+URZ+0x28c40], R2 ;  /* 0x028c4002030085a7 */ /* 0x000ea4000800007f */
[----:B--2---:R-:W-:Y:S05]  /*15ed0*/  @!P0 BRA `(.L_x_1906) ;  /* 0xfffffffc00ec8947 */ /* 0x004fea000383ffff */
[----:B------:R-:W-:Y:S05]  /*15ee0*/  BRA `(.L_x_1973) ;  /* 0xffffffd800e87947 */ /* 0x000fea000383ffff */
.L_x_1911:
[----:B01----:R-:W-:-:S04]  /*15ef0*/  MOV R3, UR38 ;  /* 0x0000002600037c02 */ /* 0x003fc80008000f00 */
[----:B------:R0:W1:Y:S03]  /*15f00*/  SYNCS.PHASECHK.TRANS64.TRYWAIT P0, [R3+URZ+0x28c60], R2 ;  /* 0x028c6002030075a7 */ /* 0x000066000800017f */
[----:B-1----:R-:W-:Y:S05]  /*15f10*/  @!P0 NANOSLEEP.SYNCS 0x989680 ;  /* 0x009896800000895d */ /* 0x002fea0003900000 */
[----:B------:R-:W1:Y:S02]  /*15f20*/  @!P0 SYNCS.PHASECHK.TRANS64 P0, [R3+URZ+0x28c60], R2 ;  /* 0x028c6002030085a7 */ /* 0x000e64000800007f */
[----:B-1----:R-:W-:Y:S05]  /*15f30*/  @!P0 BRA `(.L_x_1911) ;  /* 0xfffffffc00ec8947 */ /* 0x002fea000383ffff */
[----:B------:R-:W-:Y:S05]  /*15f40*/  BRA `(.L_x_1974) ;  /* 0xffffffdc004c7947 */ /* 0x000fea000383ffff */
.L_x_1927:
[----:B--2---:R-:W-:-:S04]  /*15f50*/  IMAD.U32 R3, RZ, RZ, UR38 ;  /* 0x00000026ff037e24 */ /* 0x004fc8000f8e00ff */
[----:B------:R2:W3:Y:S03]  /*15f60*/  SYNCS.PHASECHK.TRANS64.TRYWAIT P0, [R3+URZ+0x28c48], R2 ;  /* 0x028c4802030075a7 */ /* 0x0004e6000800017f */
[----:B---3--:R-:W-:Y:S05]  /*15f70*/  @!P0 NANOSLEEP.SYNCS 0x989680 ;  /* 0x009896800000895d */ /* 0x008fea0003900000 */
[----:B------:R-:W3:Y:S02]  /*15f80*/  @!P0 SYNCS.PHASECHK.TRANS64 P0, [R3+URZ+0x28c48], R2 ;  /* 0x028c4802030085a7 */ /* 0x000ee4000800007f */
[----:B---3--:R-:W-:Y:S05]  /*15f90*/  @!P0 BRA `(.L_x_1927) ;  /* 0xfffffffc00ec8947 */ /* 0x008fea000383ffff */
[----:B------:R-:W-:Y:S05]  /*15fa0*/  BRA `(.L_x_1975) ;  /* 0xffffffe400a87947 */ /* 0x000fea000383ffff */
.L_x_1932:
[----:B--2---:R-:W-:-:S04]  /*15fb0*/  IMAD.U32 R3, RZ, RZ, UR38 ;  /* 0x00000026ff037e24 */ /* 0x004fc8000f8e00ff */
[----:B------:R2:W3:Y:S03]  /*15fc0*/  SYNCS.PHASECHK.TRANS64.TRYWAIT P0, [R3+URZ+0x28c68], R2 ;  /* 0x028c6802030075a7 */ /* 0x0004e6000800017f */
[----:B---3--:R-:W-:Y:S05]  /*15fd0*/  @!P0 NANOSLEEP.SYNCS 0x989680 ;  /* 0x009896800000895d */ /* 0x008fea0003900000 */
[----:B------:R-:W3:Y:S02]  /*15fe0*/  @!P0 SYNCS.PHASECHK.TRANS64 P0, [R3+URZ+0x28c68], R2 ;  /* 0x028c6802030085a7 */ /* 0x000ee4000800007f */
[----:B---3--:R-:W-:Y:S05]  /*15ff0*/  @!P0 BRA `(.L_x_1932) ;  /* 0xfffffffc00ec8947 */ /* 0x008fea000383ffff */
[----:B------:R-:W-:Y:S05]  /*16000*/  BRA `(.L_x_1976) ;  /* 0xffffffe8000c7947 */ /* 0x000fea000383ffff */
.L_x_1943:
[----:B--2---:R2:W3:Y:S02]  /*16010*/  SYNCS.PHASECHK.TRANS64.TRYWAIT P0, [R2+URZ+0x28c20], R9 ;  /* 0x028c2009020075a7 */ /* 0x0044e4000800017f */
[----:B---3--:R-:W-:Y:S05]  /*16020*/  @!P0 NANOSLEEP.SYNCS 0x989680 ;  /* 0x009896800000895d */ /* 0x008fea0003900000 */
[----:B------:R-:W3:Y:S02]  /*16030*/  @!P0 SYNCS.PHASECHK.TRANS64 P0, [R2+URZ+0x28c20], R9 ;  /* 0x028c2009020085a7 */ /* 0x000ee4000800007f */
[----:B---3--:R-:W-:Y:S05]  /*16040*/  @!P0 BRA `(.L_x_1943) ;  /* 0xfffffffc00f08947 */ /* 0x008fea000383ffff */
[----:B------:R-:W-:Y:S05]  /*16050*/  BRA `(.L_x_1977) ;  /* 0xffffffec00fc7947 */ /* 0x000fea000383ffff */
.L_x_1944:
[----:B------:R-:W3:Y:S01]  /*16060*/  S2R R3, SR_TID.X ;  /* 0x0000000000037919 */ /* 0x000ee20000002100 */
[----:B------:R-:W-:Y:S01]  /*16070*/  BSSY B0, `(.L_x_1978) ;  /* 0x000000a000007945 */ /* 0x000fe20003800000 */
[----:B------:R-:W-:Y:S01]  /*16080*/  IMAD.MOV.U32 R12, RZ, RZ, RZ ;  /* 0x000000ffff0c7224 */ /* 0x000fe200078e00ff */
[----:B------:R-:W-:Y:S01]  /*16090*/  MOV R15, 0xffffffff ;  /* 0xffffffff000f7802 */ /* 0x000fe20000000f00 */
[----:B------:R-:W-:Y:S01]  /*160a0*/  IMAD.MOV.U32 R11, RZ, RZ, 0x1f ;  /* 0x0000001fff0b7424 */ /* 0x000fe200078e00ff */
[----:B---3--:R-:W-:-:S04]  /*160b0*/  SHF.R.U32.HI R3, RZ, 0x5, R3 ;  /* 0x00000005ff037819 */ /* 0x008fc80000011603 */
[----:B------:R-:W-:-:S04]  /*160c0*/  LOP3.LUT R3, R3, 0x3, RZ, 0xc0, !PT ;  /* 0x0000000303037812 */ /* 0x000fc800078ec0ff */
[----:B------:R-:W-:-:S07]  /*160d0*/  MOV R13, R3 ;  /* 0x00000003000d7202 */ /* 0x000fce0000000f00 */
[----:B012---:R-:W-:Y:S05]  /*160e0*/  WARPSYNC.COLLECTIVE R15, `(.L_x_1979) ;  /* 0x000000000f087348 */ /* 0x007fea0003c00000 */
[----:B------:R3:W4:Y:S02]  /*160f0*/  SHFL.IDX P6, R14, R13, R12, R11 ;  /* 0x0000000c0d0e7389 */ /* 0x00072400000c000b */
[----:B01234-:R-:W-:Y:S01]  /*16100*/  ENDCOLLECTIVE ;  /* 0x000000000000791b */ /* 0x01ffe20003800000 */
.L_x_1979:
[----:B------:R-:W-:Y:S05]  /*16110*/  BSYNC B0 ;  /* 0x0000000000007941 */ /* 0x000fea0003800000 */
.L_x_1978:
[----:B------:R-:W-:Y:S05]  /*16120*/  BRA `(.L_x_1980) ;  /* 0xffffffec00e07947 */ /* 0x000fea000383ffff */
.L_x_1945:
[----:B------:R-:W-:Y:S01]  /*16130*/  BSSY B0, `(.L_x_1981) ;  /* 0x0000006000007945 */ /* 0x000fe20003800000 */
[----:B------:R-:W-:-:S07]  /*16140*/  IMAD.MOV.U32 R15, RZ, RZ, -0x1 ;  /* 0xffffffffff0f7424 */ /* 0x000fce00078e00ff */
[----:B0123--:R-:W-:Y:S05]  /*16150*/  WARPSYNC.COLLECTIVE R15, `(.L_x_1982) ;  /* 0x000000000f0c7348 */ /* 0x00ffea0003c00000 */
[----:B------:R-:W-:Y:S02]  /*16160*/  ELECT P6, UR62, PT ;  /* 0x00000000003e782f */ /* 0x000fe400038c0000 */
[----:B------:R-:W-:Y:S01]  /*16170*/  MOV R14, UR62 ;  /* 0x0000003e000e7c02 */ /* 0x000fe20008000f00 */
[----:B0123--:R-:W-:Y:S10]  /*16180*/  ENDCOLLECTIVE ;  /* 0x000000000000791b */ /* 0x00fff40003800000 */
.L_x_1982:
[----:B------:R-:W-:Y:S05]  /*16190*/  BSYNC B0 ;  /* 0x0000000000007941 */ /* 0x000fea0003800000 */
.L_x_1981:
[----:B------:R-:W-:Y:S05]  /*161a0*/  BRA `(.L_x_1983) ;  /* 0xffffffec00d47947 */ /* 0x000fea000383ffff */
.L_x_1947:
[----:B0-----:R0:W3:Y:S02]  /*161b0*/  SYNCS.PHASECHK.TRANS64.TRYWAIT P0, [R7+URZ], R4 ;  /* 0x00000004070075a7 */ /* 0x0010e4000800017f */
[----:B---3--:R-:W-:Y:S05]  /*161c0*/  @!P0 NANOSLEEP.SYNCS 0x989680 ;  /* 0x009896800000895d */ /* 0x008fea0003900000 */
[----:B------:R-:W3:Y:S02]  /*161d0*/  @!P0 SYNCS.PHASECHK.TRANS64 P0, [R7+URZ], R4 ;  /* 0x00000004070085a7 */ /* 0x000ee4000800007f */
[----:B---3--:R-:W-:Y:S05]  /*161e0*/  @!P0 BRA `(.L_x_1947) ;  /* 0xfffffffc00f08947 */ /* 0x008fea000383ffff */
[----:B------:R-:W-:Y:S05]  /*161f0*/  BRA `(.L_x_1984) ;  /* 0xfffffff000087947 */ /* 0x000fea000383ffff */
.L_x_1948:
[----:B---3--:R3:W4:Y:S02]  /*16200*/  SYNCS.PHASECHK.TRANS64.TRYWAIT P0, [R5+URZ], R0 ;  /* 0x00000000050075a7 */ /* 0x008724000800017f */
[----:B----4-:R-:W-:Y:S05]  /*16210*/  @!P0 NANOSLEEP.SYNCS 0x989680 ;  /* 0x009896800000895d */ /* 0x010fea0003900000 */
[----:B------:R-:W4:Y:S02]  /*16220*/  @!P0 SYNCS.PHASECHK.TRANS64 P0, [R5+URZ], R0 ;  /* 0x00000000050085a7 */ /* 0x000f24000800007f */
[----:B----4-:R-:W-:Y:S05]  /*16230*/  @!P0 BRA `(.L_x_1948) ;  /* 0xfffffffc00f08947 */ /* 0x010fea000383ffff */
[----:B------:R-:W-:Y:S05]  /*16240*/  BRA `(.L_x_1985) ;  /* 0xffffffec00fc7947 */ /* 0x000fea000383ffff */
.L_x_1950:
[----:B--2---:R2:W3:Y:S02]  /*16250*/  SYNCS.PHASECHK.TRANS64.TRYWAIT P0, [R5+URZ], R4 ;  /* 0x00000004050075a7 */ /* 0x0044e4000800017f */
[----:B---3--:R-:W-:Y:S05]  /*16260*/  @!P0 NANOSLEEP.SYNCS 0x989680 ;  /* 0x009896800000895d */ /* 0x008fea0003900000 */
[----:B------:R-:W3:Y:S02]  /*16270*/  @!P0 SYNCS.PHASECHK.TRANS64 P0, [R5+URZ], R4 ;  /* 0x00000004050085a7 */ /* 0x000ee4000800007f */
[----:B---3--:R-:W-:Y:S05]  /*16280*/  @!P0 BRA `(.L_x_1950) ;  /* 0xfffffffc00f08947 */ /* 0x008fea000383ffff */
[----:B------:R-:W-:Y:S05]  /*16290*/  BRA `(.L_x_1986) ;  /* 0xfffffff000007947 */ /* 0x000fea000383ffff */
.L_x_1987:
        /* <DEDUP_REMOVED lines=14> */
.L_x_6044:


//--------------------- .text._ZN7cutlass13device_kernelIN5flash11enable_sm90INS1_16FlashAttnFwdSm90INS1_25CollectiveMainloopFwdSm90ILi2EN4cute5tupleIJNS5_1CILi1EEES8_S8_EEENS6_IJNS7_ILi64EEESA_SA_EEELi512ENS_10bfloat16_tEfNS_4arch4Sm90ELb0ELb1ELb1ELb0ELb0ELb0ELb1ELb0ELb0ELb1ELb1ELb0EEENS1_21CollectiveEpilogueFwdINS6_IJSA_NS7_ILi512EEESA_EEES9_SC_SE_Li256ELb0ELb1ELb1ELb0EEENS1_19SingleTileSchedulerILb0ELb1ELb1ELi64EEEEEEEEEvNT_6ParamsE --------------------------
	.section	.text._ZN7cutlass13device_kernelIN5flash11enable_sm90INS1_16FlashAttnFwdSm90INS1_25CollectiveMainloopFwdSm90ILi2EN4cute5tupleIJNS5_1CILi1EEES8_S8_EEENS6_IJNS7_ILi64EEESA_SA_EEELi512ENS_10bfloat16_tEfNS_4arch4Sm90ELb0ELb1ELb1ELb0ELb0ELb0ELb1ELb0ELb0ELb1ELb1ELb0EEENS1_21CollectiveEpilogueFwdINS6_IJSA_NS7_ILi512EEESA_EEES9_SC_SE_Li256ELb0ELb1ELb1ELb0EEENS1_19SingleTileSchedulerILb0ELb1ELb1ELi64EEEEEEEEEvNT_6ParamsE,"ax",@progbits
	.align	128
.text._ZN7cutlass13device_kernelIN5flash11enable_sm90INS1_16FlashAttnFwdSm90INS1_25CollectiveMainloopFwdSm90ILi2EN4cute5tupleIJNS5_1CILi1EEES8_S8_EEENS6_IJNS7_ILi64EEESA_SA_EEELi512ENS_10bfloat16_tEfNS_4arch4Sm90ELb0ELb1ELb1ELb0ELb0ELb0ELb1ELb0ELb0ELb1ELb1ELb0EEENS1_21CollectiveEpilogueFwdINS6_IJSA_NS7_ILi512EEESA_EEES9_SC_SE_Li256ELb0ELb1ELb1ELb0EEENS1_19SingleTileSchedulerILb0ELb1ELb1ELi64EEEEEEEEEvNT_6ParamsE:
        .type           _ZN7cutlass13device_kernelIN5flash11enable_sm90INS1_16FlashAttnFwdSm90INS1_25CollectiveMainloopFwdSm90ILi2EN4cute5tupleIJNS5_1CILi1EEES8_S8_EEENS6_IJNS7_ILi64EEESA_SA_EEELi512ENS_10bfloat16_tEfNS_4arch4Sm90ELb0ELb1ELb1ELb0ELb0ELb0ELb1ELb0ELb0ELb1ELb1ELb0EEENS1_21CollectiveEpilogueFwdINS6_IJSA_NS7_ILi512EEESA_EEES9_SC_SE_Li256ELb0ELb1ELb1ELb0EEENS1_19SingleTileSchedulerILb0ELb1ELb1ELi64EEEEEEEEEvNT_6ParamsE,@function
        .size           _ZN7cutlass13device_kernelIN5flash11enable_sm90INS1_16FlashAttnFwdSm90INS1_25CollectiveMainloopFwdSm90ILi2EN4cute5tupleIJNS5_1CILi1EEES8_S8_EEENS6_IJNS7_ILi64EEESA_SA_EEELi512ENS_10bfloat16_tEfNS_4arch4Sm90ELb0ELb1ELb1ELb0ELb0ELb0ELb1ELb0ELb0ELb1ELb1ELb0EEENS1_21CollectiveEpilogueFwdINS6_IJSA_NS7_ILi512EEESA_EEES9_SC_SE_Li256ELb0ELb1ELb1ELb0EEENS1_19SingleTileSchedulerILb0ELb1ELb1ELi64EEEEEEEEEvNT_6ParamsE,(.L_x_6045 - _ZN7cutlass13device_kernelIN5flash11enable_sm90INS1_16FlashAttnFwdSm90INS1_25CollectiveMainloopFwdSm90ILi2EN4cute5tupleIJNS5_1CILi1EEES8_S8_EEENS6_IJNS7_ILi64EEESA_SA_EEELi512ENS_10bfloat16_tEfNS_4arch4Sm90ELb0ELb1ELb1ELb0ELb0ELb0ELb1ELb0ELb0ELb1ELb1ELb0EEENS1_21CollectiveEpilogueFwdINS6_IJSA_NS7_ILi512EEESA_EEES9_SC_SE_Li256ELb0ELb1ELb1ELb0EEENS1_19SingleTileSchedulerILb0ELb1ELb1ELi64EEEEEEEEEvNT_6ParamsE)
        .other          _ZN7cutlass13device_kernelIN5flash11enable_sm90INS1_16FlashAttnFwdSm90INS1_25CollectiveMainloopFwdSm90ILi2EN4cute5tupleIJNS5_1CILi1EEES8_S8_EEENS6_IJNS7_ILi64EEESA_SA_EEELi512ENS_10bfloat16_tEfNS_4arch4Sm90ELb0ELb1ELb1ELb0ELb0ELb0ELb1ELb0ELb0ELb1ELb1ELb0EEENS1_21CollectiveEpilogueFwdINS6_IJSA_NS7_ILi512EEESA_EEES9_SC_SE_Li256ELb0ELb1ELb1ELb0EEENS1_19SingleTileSchedulerILb0ELb1ELb1ELi64EEEEEEEEEvNT_6ParamsE,@"STO_CUDA_ENTRY STV_DEFAULT"
_ZN7cutlass13device_kernelIN5flash11enable_sm90INS1_16FlashAttnFwdSm90INS1_25CollectiveMainloopFwdSm90ILi2EN4cute5tupleIJNS5_1CILi1EEES8_S8_EEENS6_IJNS7_ILi64EEESA_SA_EEELi512ENS_10bfloat16_tEfNS_4arch4Sm90ELb0ELb1ELb1ELb0ELb0ELb0ELb1ELb0ELb0ELb1ELb1ELb0EEENS1_21CollectiveEpilogueFwdINS6_IJSA_NS7_ILi512EEESA_EEES9_SC_SE_Li256ELb0ELb1ELb1ELb0EEENS1_19SingleTileSchedulerILb0ELb1ELb1ELi64EEEEEEEEEvNT_6ParamsE:
[----:B------:R-:W0:Y:S02]  /*0000*/  LDC R1, c[0x0][0x28] ;  /* 0x00000a00ff017b82 */ /* 0x000e240000000800 */
[----:B0-----:R-:W-:Y:S01]  /*0010*/  VIADD R1, R1, 0xfffffb80 ;  /* 0xfffffb8001017836 */ /* 0x001fe20000000000 */
[----:B------:R-:W0:Y:S01]  /*0020*/  S2R R3, SR_TID.X ;  /* 0x0000000000037919 */ /* 0x000e220000002100 */
[----:B------:R-:W-:Y:S01]  /*0030*/  ELECT P0, URZ, PT ;  /* 0x00000000003f782f */ /* 0x000fe20003800000 */
[----:B------:R-:W-:Y:S01]  /*0040*/  BSSY B0, `(.L_x_1988) ;  /* 0x0000011000007945 */ /* 0x000fe20003800000 */
[----:B------:R-:W-:Y:S02]  /*0050*/  ULDC UR4, c[0x0][0x20] ;  /* 0x0000080000047ab9 */ /* 0x000fe40000000800 */
[----:B------:R-:W-:Y:S01]  /*0060*/  IADD3 R16, P1, R1, UR4, RZ ;  /* 0x0000000401107c10 */ /* 0x000fe2000ff3e0ff */
[----:B------:R-:W-:-:S04]  /*0070*/  ULDC UR4, c[0x0][0x24] ;  /* 0x0000090000047ab9 */ /* 0x000fc80000000800 */
[----:B------:R-:W-:Y:S01]  /*0080*/  IMAD.X R17, RZ, RZ, UR4, P1 ;  /* 0x00000004ff117e24 */ /* 0x000fe200088e06ff */
        /* <DEDUP_REMOVED lines=12> */
.L_x_1989:
[----:B------:R-:W-:Y:S05]  /*0150*/  BSYNC B0 ;  /* 0x0000000000007941 */ /* 0x000fea0003800000 */
.L_x_1988:
        /* <DEDUP_REMOVED lines=10> */
[----:B------:R-:W-:Y:S01]  /*0200*/  SHF.R.U32.HI R159, RZ, 0x7, R3 ;  /* 0x00000007ff9f7819 */ /* 0x000fe20000011603 */
[----:B------:R-:W-:-:S04]  /*0210*/  VOTEU.ANY UP2, P0 ;  /* 0x00000000003f7886 */ /* 0x000fc80000040100 */
[----:B------:R2:W3:Y:S01]  /*0220*/  SHFL.IDX PT, R6, R159, RZ, 0x1f ;  /* 0x00001fff9f067589 */ /* 0x0004e200000e0000 */
[----:B0-----:R-:W-:Y:S01]  /*0230*/  ISETP.NE.AND P1, PT, R2, RZ, PT ;  /* 0x000000ff0200720c */ /* 0x001fe20003f25270 */
[----:B-1----:R-:W-:Y:S02]  /*0240*/  @UP0 ULEA UR8, UR8, UR6, 0x18 ;  /* 0x0000000608080291 */ /* 0x002fe4000f8ec03f */
[----:B------:R-:W-:-:S04]  /*0250*/  @UP0 UIADD3 UR6, -UR7, 0x100000, URZ ;  /* 0x0010000007060890 */ /* 0x000fc8000fffe13f */
[----:B------:R-:W-:Y:S02]  /*0260*/  @UP0 USHF.L.U32 UR7, UR6, 0xb, URZ ;  /* 0x0000000b06070899 */ /* 0x000fe4000800063f */
[----:B------:R-:W-:Y:S01]  /*0270*/  @UP0 USHF.L.U32 UR6, UR6, 0x1, URZ ;  /* 0x0000000106060899 */ /* 0x000fe2000800063f */
[----:B------:R-:W-:Y:S01]  /*0280*/  VOTEU.ANY UP0, P0 ;  /* 0x00000000003f7886 */ /* 0x000fe20000000100 */
[----:B------:R-:W0:Y:S04]  /*0290*/  FENCE.VIEW.ASYNC.S ;  /* 0x00000000000073c6 */ /* 0x000e280000000000 */
[----:B0-----:R2:W0:Y:S01]  /*02a0*/  @UP0 SYNCS.EXCH.64 URZ, [UR8+0x38800], UR4 ;  /* 0x03880004083f05b2 */ /* 0x0014220008000100 */
[----:B------:R2:W1:Y:S05]  /*02b0*/  @UP1 SYNCS.EXCH.64 URZ, [UR8+0x38810], UR4 ;  /* 0x03881004083f15b2 */ /* 0x00046a0008000100 */
[----:B------:R2:W4:Y:S02]  /*02c0*/  @UP2 SYNCS.EXCH.64 URZ, [UR8+0x38820], UR6 ;  /* 0x03882006083f25b2 */ /* 0x0005240008000100 */
[----:B--23--:R-:W-:Y:S05]  /*02d0*/  @P1 BRA `(.L_x_1990) ;  /* 0x0000000000381947 */ /* 0x00cfea0003800000 */
[----:B------:R-:W2:Y:S01]  /*02e0*/  S2UR UR5, SR_CgaCtaId ;  /* 0x00000000000579c3 */ /* 0x000ea20000008800 */
[----:B------:R-:W-:Y:S01]  /*02f0*/  UMOV UR4, 0x400 ;  /* 0x0000040000047882 */ /* 0x000fe20000000000 */
[----:B------:R-:W-:Y:S01]  /*0300*/  UMOV UR7, 0x1 ;  /* 0x0000000100077882 */ /* 0x000fe20000000000 */
[----:B------:R-:W-:Y:S01]  /*0310*/  ELECT P0, URZ, PT ;  /* 0x00000000003f782f */ /* 0x000fe20003800000 */
[----:B--2---:R-:W-:Y:S02]  /*0320*/  ULEA UR6, UR5, UR4, 0x18 ;  /* 0x0000000405067291 */ /* 0x004fe4000f8ec03f */
[----:B------:R-:W-:-:S04]  /*0330*/  UIADD3 UR4, -UR7, 0x100000, URZ ;  /* 0x0010000007047890 */ /* 0x000fc8000fffe13f */
[----:B------:R-:W-:Y:S02]  /*0340*/  USHF.L.U32 UR5, UR4, 0xb, URZ ;  /* 0x0000000b04057899 */ /* 0x000fe4000800063f */
[----:B------:R-:W-:Y:S01]  /*0350*/  USHF.L.U32 UR4, UR4, 0x1, URZ ;  /* 0x0000000104047899 */ /* 0x000fe2000800063f */
[----:B------:R-:W2:Y:S11]  /*0360*/  FENCE.VIEW.ASYNC.S ;  /* 0x00000000000073c6 */ /* 0x000eb60000000000 */
[----:B--2---:R2:W3:Y:S01]  /*0370*/  SYNCS.EXCH.64 URZ, [UR6+0x38830], UR4 ;  /* 0x03883004063f75b2 */ /* 0x0044e20008000100 */
[----:B------:R2:W0:Y:S01]  /*0380*/  SYNCS.EXCH.64 URZ, [UR6+0x38840], UR4 ;  /* 0x03884004063f75b2 */ /* 0x0004220008000100 */
[----:B------:R2:W0:Y:S01]  /*0390*/  SYNCS.EXCH.64 URZ, [UR6+0x38838], UR4 ;  /* 0x03883804063f75b2 */ /* 0x0004220008000100 */
[----:B------:R2:W0:Y:S01]  /*03a0*/  SYNCS.EXCH.64 URZ, [UR6+0x38848], UR4 ;  /* 0x03884804063f75b2 */ /* 0x0004220008000100 */
[----:B------:R-:W-:Y:S01]  /*03b0*/  NOP ;  /* 0x0000000000007918 */ /* 0x000fe20000000000 */
.L_x_1990:
[----:B------:R-:W5:Y:S01]  /*03c0*/  SHFL.IDX PT, R2, R0, RZ, 0x1f ;  /* 0x00001fff00027589 */ /* 0x000f6200000e0000 */
[----:B------:R-:W-:Y:S01]  /*03d0*/  NOP ;  /* 0x0000000000007918 */ /* 0x000fe20000000000 */
[----:B-----5:R-:W-:-:S13]  /*03e0*/  ISETP.NE.AND P0, PT, R2, RZ, PT ;  /* 0x000000ff0200720c */ /* 0x020fda0003f05270 */
[----:B------:R-:W-:Y:S05]  /*03f0*/  @P0 BRA `(.L_x_1991) ;  /* 0x0000000000480947 */ /* 0x000fea0003800000 */
[----:B--2---:R-:W2:Y:S01]  /*0400*/  S2UR UR5, SR_CgaCtaId ;  /* 0x00000000000579c3 */ /* 0x004ea20000008800 */
[----:B------:R-:W-:Y:S01]  /*0410*/  UMOV UR4, 0x400 ;  /* 0x0000040000047882 */ /* 0x000fe20000000000 */
[----:B------:R-:W-:Y:S01]  /*0420*/  UMOV UR6, 0x1 ;  /* 0x0000000100067882 */ /* 0x000fe20000000000 */
[----:B------:R-:W-:Y:S01]  /*0430*/  UMOV UR9, 0x2 ;  /* 0x0000000200097882 */ /* 0x000fe20000000000 */
[----:B------:R-:W-:-:S04]  /*0440*/  UIADD3 UR6, -UR6, 0x100000, URZ ;  /* 0x0010000006067890 */ /* 0x000fc8000fffe13f */
[----:B------:R-:W-:Y:S02]  /*0450*/  USHF.L.U32 UR7, UR6, 0xb, URZ ;  /* 0x0000000b06077899 */ /* 0x000fe4000800063f */
[----:B------:R-:W-:Y:S01]  /*0460*/  USHF.L.U32 UR6, UR6, 0x1, URZ ;  /* 0x0000000106067899 */ /* 0x000fe2000800063f */
[----:B------:R-:W-:Y:S01]  /*0470*/  ELECT P0, URZ, PT ;  /* 0x00000000003f782f */ /* 0x000fe20003800000 */
[----:B--2---:R-:W-:Y:S02]  /*0480*/  ULEA UR8, UR5, UR4, 0x18 ;  /* 0x0000000405087291 */ /* 0x004fe4000f8ec03f */
[----:B------:R-:W-:-:S04]  /*0490*/  UIADD3 UR4, -UR9, 0x100000, URZ ;  /* 0x0010000009047890 */ /* 0x000fc8000fffe13f */
[----:B------:R-:W-:Y:S02]  /*04a0*/  USHF.L.U32 UR5, UR4, 0xb, URZ ;  /* 0x0000000b04057899 */ /* 0x000fe4000800063f */
[----:B------:R-:W-:Y:S01]  /*04b0*/  USHF.L.U32 UR4, UR4, 0x1, URZ ;  /* 0x0000000104047899 */ /* 0x000fe2000800063f */
[----:B------:R-:W2:Y:S03]  /*04c0*/  FENCE.VIEW.ASYNC.S ;  /* 0x00000000000073c6 */ /* 0x000ea60000000000 */
[----:B--2---:R2:W0:Y:S08]  /*04d0*/  SYNCS.EXCH.64 URZ, [UR8+0x38850], UR6 ;  /* 0x03885006083f75b2 */ /* 0x0044300008000100 */
[----:B------:R2:W0:Y:S01]  /*04e0*/  SYNCS.EXCH.64 URZ, [UR8+0x38860], UR4 ;  /* 0x03886004083f75b2 */ /* 0x0004220008000100 */
[----:B------:R2:W0:Y:S01]  /*04f0*/  SYNCS.EXCH.64 URZ, [UR8+0x38858], UR6 ;  /* 0x03885806083f75b2 */ /* 0x0004220008000100 */
[----:B------:R2:W0:Y:S01]  /*0500*/  SYNCS.EXCH.64 URZ, [UR8+0x38868], UR4 ;  /* 0x03886804083f75b2 */ /* 0x0004220008000100 */
[----:B------:R-:W-:Y:S01]  /*0510*/  NOP ;  /* 0x0000000000007918 */ /* 0x000fe20000000000 */
.L_x_1991:
[----:B------:R-:W5:Y:S01]  /*0520*/  SHFL.IDX PT, R2, R0, RZ, 0x1f ;  /* 0x00001fff00027589 */ /* 0x000f6200000e0000 */
[----:B------:R-:W-:Y:S01]  /*0530*/  NOP ;  /* 0x0000000000007918 */ /* 0x000fe20000000000 */
[----:B-----5:R-:W-:-:S13]  /*0540*/  ISETP.NE.AND P0, PT, R2, RZ, PT ;  /* 0x000000ff0200720c */ /* 0x020fda0003f05270 */
[----:B------:R-:W-:Y:S05]  /*0550*/  @P0 BRA `(.L_x_1992) ;  /* 0x0000000000380947 */ /* 0x000fea0003800000 */
[----:B--2---:R-:W2:Y:S01]  /*0560*/  S2UR UR5, SR_CgaCtaId ;  /* 0x00000000000579c3 */ /* 0x004ea20000008800 */
        /* <DEDUP_REMOVED lines=8> */
[----:B--2---:R2:W0:Y:S01]  /*05f0*/  SYNCS.EXCH.64 URZ, [UR6+0x38870], UR4 ;  /* 0x03887004063f75b2 */ /* 0x0044220008000100 */
[----:B------:R2:W0:Y:S01]  /*0600*/  SYNCS.EXCH.64 URZ, [UR6+0x38880], UR4 ;  /* 0x03888004063f75b2 */ /* 0x0004220008000100 */
[----:B------:R2:W0:Y:S01]  /*0610*/  SYNCS.EXCH.64 URZ, [UR6+0x38878], UR4 ;  /* 0x03887804063f75b2 */ /* 0x0004220008000100 */
[----:B------:R2:W0:Y:S01]  /*0620*/  SYNCS.EXCH.64 URZ, [UR6+0x38888], UR4 ;  /* 0x03888804063f75b2 */ /* 0x0004220008000100 */
[----:B------:R-:W-:Y:S01]  /*0630*/  NOP ;  /* 0x0000000000007918 */ /* 0x000fe20000000000 */
.L_x_1992:
        /* <DEDUP_REMOVED lines=8> */
[----:B------:R-:W-:Y:S01]  /*06c0*/  ELECT P0, URZ, PT ;  /* 0x00000000003f782f */ /* 0x000fe20003800000 */
[----:B--2---:R-:W-:Y:S02]  /*06d0*/  ULEA UR8, UR5, UR4, 0x18 ;  /* 0x0000000405087291 */ /* 0x004fe4000f8ec03f */
[----:B------:R-:W-:-:S04]  /*06e0*/  UIADD3 UR4, -UR6, 0x100000, URZ ;  /* 0x0010000006047890 */ /* 0x000fc8000fffe13f */
[----:B------:R-:W-:Y:S02]  /*06f0*/  USHF.L.U32 UR5, UR4, 0xb, URZ ;  /* 0x0000000b04057899 */ /* 0x000fe4000800063f */
[----:B------:R-:W-:Y:S02]  /*0700*/  USHF.L.U32 UR4, UR4, 0x1, URZ ;  /* 0x0000000104047899 */ /* 0x000fe4000800063f */
        /* <DEDUP_REMOVED lines=9> */
.L_x_1993:
        /* <DEDUP_REMOVED lines=22> */
.L_x_1994:
[----:B------:R-:W-:Y:S01]  /*0900*/  IMAD.MOV.U32 R3, RZ, RZ, 0x1 ;  /* 0x00000001ff037424 */ /* 0x000fe200078e00ff */
[----:B------:R-:W-:Y:S01]  /*0910*/  ISETP.NE.AND P0, PT, R6, RZ, PT ;  /* 0x000000ff0600720c */ /* 0x000fe20003f05270 */
[----:B------:R-:W-:Y:S01]  /*0920*/  NOP ;  /* 0x0000000000007918 */ /* 0x000fe20000000000 */
[----:B01-34-:R-:W-:Y:S01]  /*0930*/  BAR.SYNC.DEFER_BLOCKING 0x0 ;  /* 0x0000000000007b1d */ /* 0x01bfe20000010000 */
[C---:B------:R-:W-:Y:S02]  /*0940*/  IADD3 R22, P1, R16.reuse, 0x70, RZ ;  /* 0x0000007010167810 */ /* 0x040fe40007f3e0ff */
[----:B------:R-:W-:Y:S02]  /*0950*/  SEL R3, R3, 0x2, !P0 ;  /* 0x0000000203037807 */ /* 0x000fe40004000000 */
[C---:B------:R-:W-:Y:S01]  /*0960*/  IADD3 R37, P2, R16.reuse, 0x1f4, RZ ;  /* 0x000001f410257810 */ /* 0x040fe20007f5e0ff */
[----:B------:R-:W-:Y:S01]  /*0970*/  ULDC.64 UR44, c[0x0][0x208] ;  /* 0x00008200002c7ab9 */ /* 0x000fe20000000a00 */
[----:B------:R-:W-:Y:S01]  /*0980*/  IADD3 R2, P3, R16, 0x230, RZ ;  /* 0x0000023010027810 */ /* 0x000fe20007f7e0ff */
[----:B------:R0:W-:Y:S01]  /*0990*/  STL [R1+0x44c], R3 ;  /* 0x00044c0301007387 */ /* 0x0001e20000100800 */
[----:B------:R-:W-:Y:S01]  /*09a0*/  BSSY B6, `(.L_x_1995) ;  /* 0x0002d7c000067945 */ /* 0x000fe20003800000 */
[----:B------:R-:W-:-:S02]  /*09b0*/  IMAD.X R57, RZ, RZ, R17, P1 ;  /* 0x000000ffff397224 */ /* 0x000fc400008e0611 */
[--C-:B------:R-:W-:Y:S02]  /*09c0*/  IMAD.X R44, RZ, RZ, R17.reuse, P2 ;  /* 0x000000ffff2c7224 */ /* 0x100fe400010e0611 */
[----:B------:R-:W-:Y:S01]  /*09d0*/  IMAD.X R23, RZ, RZ, R17, P3 ;  /* 0x000000ffff177224 */ /* 0x000fe200018e0611 */
[----:B------:R-:W-:Y:S06]  /*09e0*/  @!P0 BRA `(.L_x_1996) ;  /* 0x0000027c003c8947 */ /* 0x000fec0003800000 */
.L_x_1997:
[----:B------:R-:W-:-:S08]  /*09f0*/  NOP ;  /* 0x0000000000007918 */ /* 0x000fd00000000000 */
[----:B------:R-:W1:Y:S02]  /*0a00*/  USETMAXREG.TRY_ALLOC.CTAPOOL UP0, 0xf0 ;  /* 0x000000f0000079c8 */ /* 0x000e640008000600 */
[----:B-1----:R-:W-:-:S13]  /*0a10*/  PLOP3.LUT P0, PT, PT, PT, UP0, 0x80, 0x0 ;  /* 0x000000000000781c */ /* 0x002fda0003f0f008 */
[----:B------:R-:W-:Y:S05]  /*0a20*/  @!P0 BRA `(.L_x_1997) ;  /* 0xfffffffc00f08947 */ /* 0x000fea000383ffff */
[----:B------:R-:W1:Y:S01]  /*0a30*/  S2R R7, SR_TID.X ;  /* 0x0000000000077919 */ /* 0x000e620000002100 */
[----:B0-----:R-:W0:Y:S01]  /*0a40*/  LDC R3, c[0x0][0xd50] ;  /* 0x00035400ff037b82 */ /* 0x001e220000000800 */
[----:B------:R3:W-:Y:S04]  /*0a50*/  STL.64 [R1+0x1e8], RZ ;  /* 0x0001e8ff01007387 */ /* 0x0007e80000100a00 */
[----:B------:R3:W-:Y:S03]  /*0a60*/  STL [R1+0x1f0], RZ ;  /* 0x0001f0ff01007387 */ /* 0x0007e60000100800 */
[----:B--2---:R-:W2:Y:S01]  /*0a70*/  S2UR UR4, SR_CTAID.Y ;  /* 0x00000000000479c3 */ /* 0x004ea20000002600 */
[----:B------:R3:W-:Y:S07]  /*0a80*/  STL [R1+0x1f4], RZ ;  /* 0x0001f4ff01007387 */ /* 0x0007ee0000100800 */
[----:B------:R-:W4:Y:S01]  /*0a90*/  S2UR UR36, SR_CTAID.Z ;  /* 0x00000000002479c3 */ /* 0x000f220000002700 */
[----:B0-----:R-:W-:-:S02]  /*0aa0*/  ISETP.NE.AND P1, PT, R3, 0x1, PT ;  /* 0x000000010300780c */ /* 0x001fc40003f25270 */
[----:B-1----:R-:W-:Y:S01]  /*0ab0*/  LOP3.LUT R0, R7, 0xffffff80, RZ, 0xc0, !PT ;  /* 0xffffff8007007812 */ /* 0x002fe200078ec0ff */
[----:B--2---:R-:W-:-:S03]  /*0ac0*/  IMAD.U32 R157, RZ, RZ, UR4 ;  /* 0x00000004ff9d7e24 */ /* 0x004fc6000f8e00ff */
[----:B------:R-:W-:-:S07]  /*0ad0*/  ISETP.NE.AND P0, PT, R0, 0x80, PT ;  /* 0x000000800000780c */ /* 0x000fce0003f05270 */
[----:B------:R-:W0:Y:S08]  /*0ae0*/  @P1 LDC R0, c[0x0][0xd54] ;  /* 0x00035500ff001b82 */ /* 0x000e300000000800 */
[----:B------:R-:W1:Y:S08]  /*0af0*/  @P1 LDC R5, c[0x0][0xd58] ;  /* 0x00035600ff051b82 */ /* 0x000e700000000800 */
[----:B------:R-:W-:Y:S06]  /*0b00*/  @!P0 BAR.ARV 0x8, 0x100 ;  /* 0x0204000000008b1d */ /* 0x000fec0000002000 */
[----:B------:R-:W-:Y:S01]  /*0b10*/  ISETP.GE.U32.AND P0, PT, R7, 0x100, PT ;  /* 0x000001000700780c */ /* 0x000fe20003f06070 */
[----:B0-----:R-:W-:-:S12]  /*0b20*/  @P1 IMAD.HI.U32 R0, R0, UR4, RZ ;  /* 0x0000000400001c27 */ /* 0x001fd8000f8e00ff */
[----:B------:R-:W-:Y:S06]  /*0b30*/  @P0 BAR.ARV 0xf, 0x100 ;  /* 0x03c4000000000b1d */ /* 0x000fec0000002000 */
[----:B----4-:R-:W-:Y:S02]  /*0b40*/  ISETP.LE.AND P0, PT, RZ, UR36, PT ;  /* 0x00000024ff007c0c */ /* 0x010fe4000bf03270 */
[----:B-1----:R-:W-:Y:S02]  /*0b50*/  @P1 SHF.R.U32.HI R157, RZ, R5, R0 ;  /* 0x00000005ff9d1219 */ /* 0x002fe40000011600 */
[----:B------:R-:W-:-:S03]  /*0b60*/  IADD3 R34, P1, R16, 0x1e8, RZ ;  /* 0x000001e810227810 */ /* 0x000fc60007f3e0ff */
[----:B------:R-:W-:Y:S02]  /*0b70*/  IMAD.MOV R156, RZ, RZ, -R157 ;  /* 0x000000ffff9c7224 */ /* 0x000fe400078e0a9d */
[----:B------:R-:W-:Y:S02]  /*0b80*/  IMAD.X R35, RZ, RZ, R17, P1 ;  /* 0x000000ffff237224 */ /* 0x000fe400008e0611 */
[----:B------:R-:W-:Y:S02]  /*0b90*/  IMAD R156, R3, R156, UR4 ;  /* 0x00000004039c7e24 */ /* 0x000fe4000f8e029c */
[----:B---3--:R-:W-:Y:S05]  /*0ba0*/  @!P0 BRA `(.L_x_1998) ;  /* 0x000002d4006c8947 */ /* 0x008fea0003800000 */
[----:B------:R-:W0:Y:S01]  /*0bb0*/  LDC.64 R8, c[0x0][0x418] ;  /* 0x00010600ff087b82 */ /* 0x000e220000000a00 */
[----:B------:R-:W1:Y:S01]  /*0bc0*/  S2R R10, SR_TID.X ;  /* 0x00000000000a7919 */ /* 0x000e620000002100 */
[C---:B------:R-:W-:Y:S01]  /*0bd0*/  IADD3 R155, P3, R16.reuse, 0x200, RZ ;  /* 0x00000200109b7810 */ /* 0x040fe20007f7e0ff */
[----:B------:R-:W-:Y:S01]  /*0be0*/  USHF.R.S32.HI UR37, URZ, 0x1f, UR36 ;  /* 0x0000001f3f257899 */ /* 0x000fe20008011424 */
[C---:B------:R-:W-:Y:S01]  /*0bf0*/  IADD3 R40, P2, R16.reuse, 0x38, RZ ;  /* 0x0000003810287810 */ /* 0x040fe20007f5e0ff */
[----:B------:R2:W-:Y:S01]  /*0c00*/  STL.128 [R1+0x200], RZ ;  /* 0x000200ff01007387 */ /* 0x0005e20000100c00 */
[C---:B------:R-:W-:Y:S01]  /*0c10*/  IADD3 R24, P6, R16.reuse, 0x78, RZ ;  /* 0x0000007810187810 */ /* 0x040fe20007fde0ff */
[--C-:B------:R-:W-:Y:S01]  /*0c20*/  IMAD.X R153, RZ, RZ, R17.reuse, P3 ;  /* 0x000000ffff997224 */ /* 0x100fe200018e0611 */
[----:B------:R-:W3:Y:S01]  /*0c30*/  LDC R0, c[0x0][0xa80] ;  /* 0x0002a000ff007b82 */ /* 0x000ee20000000800 */
[C---:B------:R-:W-:Y:S01]  /*0c40*/  IADD3 R42, P5, R16.reuse, 0x80, RZ ;  /* 0x00000080102a7810 */ /* 0x040fe20007fbe0ff */
[----:B------:R2:W-:Y:S01]  /*0c50*/  STL.128 [R1+0x210], RZ ;  /* 0x000210ff01007387 */ /* 0x0005e20000100c00 */
[C---:B------:R-:W-:Y:S01]  /*0c60*/  IADD3 R38, P4, R16.reuse, 0x88, RZ ;  /* 0x0000008810267810 */ /* 0x040fe20007f9e0ff */
[--C-:B------:R-:W-:Y:S01]  /*0c70*/  IMAD.X R19, RZ, RZ, R17.reuse, P2 ;  /* 0x000000ffff137224 */ /* 0x100fe200010e0611 */
[C---:B------:R-:W-:Y:S01]  /*0c80*/  IADD3 R28, P3, R16.reuse, 0x94, RZ ;  /* 0x00000094101c7810 */ /* 0x040fe20007f7e0ff */
[----:B------:R2:W-:Y:S01]  /*0c90*/  STL.128 [R1+0x230], RZ ;  /* 0x000230ff01007387 */ /* 0x0005e20000100c00 */
[--C-:B------:R-:W-:Y:S01]  /*0ca0*/  IMAD.X R25, RZ, RZ, R17.reuse, P6 ;  /* 0x000000ffff197224 */ /* 0x100fe200030e0611 */
[----:B------:R-:W4:Y:S01]  /*0cb0*/  LDC R29, c[0x0][0x424] ;  /* 0x00010900ff1d7b82 */ /* 0x000f220000000800 */
[--C-:B------:R-:W-:Y:S01]  /*0cc0*/  IMAD.X R73, RZ, RZ, R17.reuse, P5 ;  /* 0x000000ffff497224 */ /* 0x100fe200028e0611 */
[----:B------:R2:W-:Y:S01]  /*0cd0*/  STL.128 [R1+0x240], RZ ;  /* 0x000240ff01007387 */ /* 0x0005e20000100c00 */
[--C-:B------:R-:W-:Y:S01]  /*0ce0*/  IMAD.X R65, RZ, RZ, R17.reuse, P4 ;  /* 0x000000ffff417224 */ /* 0x100fe200020e0611 */
[C---:B------:R-:W-:Y:S01]  /*0cf0*/  IADD3 R36, P2, R16.reuse, 0x98, RZ ;  /* 0x0000009810247810 */ /* 0x040fe20007f5e0ff */
[--C-:B------:R-:W-:Y:S01]  /*0d00*/  IMAD.X R75, RZ, RZ, R17.reuse, P3 ;  /* 0x000000ffff4b7224 */ /* 0x100fe200018e0611 */
[----:B------:R2:W-:Y:S01]  /*0d10*/  STL.128 [R1+0x250], RZ ;  /* 0x000250ff01007387 */ /* 0x0005e20000100c00 */
[----:B------:R-:W-:Y:S01]  /*0d20*/  IADD3 R66, P6, R16, 0xa0, RZ ;  /* 0x000000a010427810 */ /* 0x000fe20007fde0ff */
[----:B------:R-:W5:Y:S01]  /*0d30*/  LDC R4, c[0x0][0x2f0] ;  /* 0x0000bc00ff047b82 */ /* 0x000f620000000800 */
[----:B0-----:R-:W-:Y:S01]  /*0d40*/  ISETP.NE.U32.AND P0, PT, R8, RZ, PT ;  /* 0x000000ff0800720c */ /* 0x001fe20003f05070 */
[----:B------:R2:W-:Y:S01]  /*0d50*/  STL.128 [R1+0x260], RZ ;  /* 0x000260ff01007387 */ /* 0x0005e20000100c00 */
[C---:B------:R-:W-:Y:S01]  /*0d60*/  IADD3 R43, P5, R16.reuse, 0xa8, RZ ;  /* 0x000000a8102b7810 */ /* 0x040fe20007fbe0ff */
[--C-:B------:R-:W-:Y:S01]  /*0d70*/  IMAD.X R41, RZ, RZ, R17.reuse, P2 ;  /* 0x000000ffff297224 */ /* 0x100fe200010e0611 */
[----:B------:R-:W-:Y:S01]  /*0d80*/  ISETP.NE.AND.EX P0, PT, R9, RZ, PT, P0 ;  /* 0x000000ff0900720c */ /* 0x000fe20003f05300 */
[----:B------:R2:W-:Y:S01]  /*0d90*/  STL.128 [R1+0x270], RZ ;  /* 0x000270ff01007387 */ /* 0x0005e20000100c00 */
[C---:B------:R-:W-:Y:S01]  /*0da0*/  IADD3 R63, P4, R16.reuse, 0xb0, RZ ;  /* 0x000000b0103f7810 */ /* 0x040fe20007f9e0ff */
[--C-:B------:R-:W-:Y:S01]  /*0db0*/  IMAD.X R67, RZ, RZ, R17.reuse, P6 ;  /* 0x000000ffff437224 */ /* 0x100fe200030e0611 */
[C---:B------:R-:W-:Y:S01]  /*0dc0*/  IADD3 R61, P3, R16.reuse, 0xb8, RZ ;  /* 0x000000b8103d7810 */ /* 0x040fe20007f7e0ff */
[----:B---3--:R2:W-:Y:S01]  /*0dd0*/  STL [R1+0x220], R0 ;  /* 0x0002200001007387 */ /* 0x0085e20000100800 */
[--C-:B------:R-:W-:Y:S01]  /*0de0*/  IMAD.X R54, RZ, RZ, R17.reuse, P5 ;  /* 0x000000ffff367224 */ /* 0x100fe200028e0611 */
[C---:B------:R-:W-:Y:S01]  /*0df0*/  IADD3 R50, P2, R16.reuse, 0xc0, RZ ;  /* 0x000000c010327810 */ /* 0x040fe20007f5e0ff */
[--C-:B------:R-:W-:Y:S01]  /*0e00*/  IMAD.X R64, RZ, RZ, R17.reuse, P4 ;  /* 0x000000ffff407224 */ /* 0x100fe200020e0611 */
[----:B------:R2:W-:Y:S01]  /*0e10*/  STL.128 [R1+0x280], RZ ;  /* 0x000280ff01007387 */ /* 0x0005e20000100c00 */
[----:B------:R-:W-:Y:S01]  /*0e20*/  IADD3 R30, P6, R16, 0xd0, RZ ;  /* 0x000000d0101e7810 */ /* 0x000fe20007fde0ff */
[--C-:B------:R-:W-:Y:S01]  /*0e30*/  IMAD.X R62, RZ, RZ, R17.reuse, P3 ;  /* 0x000000ffff3e7224 */ /* 0x100fe200018e0611 */
[----:B----4-:R-:W-:Y:S01]  /*0e40*/  SEL R29, R29, 0x1, P0 ;  /* 0x000000011d1d7807 */ /* 0x010fe20000000000 */
[----:B------:R2:W-:Y:S01]  /*0e50*/  STL.128 [R1+0x290], RZ ;  /* 0x000290ff01007387 */ /* 0x0005e20000100c00 */
[----:B------:R-:W-:Y:S01]  /*0e60*/  ISETP.NE.AND P0, PT, R6, 0x1, PT ;  /* 0x000000010600780c */ /* 0x000fe20003f05270 */
[--C-:B------:R-:W-:Y:S01]  /*0e70*/  IMAD.X R51, RZ, RZ, R17.reuse, P2 ;  /* 0x000000ffff337224 */ /* 0x100fe200010e0611 */
[C---:B------:R-:W-:Y:S01]  /*0e80*/  IADD3 R55, P5, R16.reuse, 0xd8, RZ ;  /* 0x000000d810377810 */ /* 0x040fe20007fbe0ff */
[----:B------:R2:W-:Y:S01]  /*0e90*/  STL.128 [R1+0x2a0], RZ ;  /* 0x0002a0ff01007387 */ /* 0x0005e20000100c00 */
[----:B------:R-:W-:Y:S01]  /*0ea0*/  IADD3 R68, P4, R16, 0xe8, RZ ;  /* 0x000000e810447810 */ /* 0x000fe20007f9e0ff */
[--C-:B------:R-:W-:Y:S01]  /*0eb0*/  IMAD.X R31, RZ, RZ, R17.reuse, P6 ;  /* 0x000000ffff1f7224 */ /* 0x100fe200030e0611 */
[----:B-1----:R-:W-:Y:S01]  /*0ec0*/  LOP3.LUT R10, R10, 0x7f, RZ, 0xc0, !PT ;  /* 0x0000007f0a0a7812 */ /* 0x002fe200078ec0ff */
[----:B------:R2:W-:Y:S01]  /*0ed0*/  STL.128 [R1+0x2b0], RZ ;  /* 0x0002b0ff01007387 */ /* 0x0005e20000100c00 */
[--C-:B------:R-:W-:Y:S01]  /*0ee0*/  IMAD.X R58, RZ, RZ, R17.reuse, P5 ;  /* 0x000000ffff3a7224 */ /* 0x100fe200028e0611 */
[C---:B------:R-:W-:Y:S01]  /*0ef0*/  IADD3 R52, P3, R16.reuse, 0xec, RZ ;  /* 0x000000ec10347810 */ /* 0x040fe20007f7e0ff */
[----:B------:R-:W-:Y:S01]  /*0f00*/  IMAD.X R69, RZ, RZ, R17, P4 ;  /* 0x000000ffff457224 */ /* 0x000fe200020e0611 */
[----:B------:R2:W-:Y:S01]  /*0f10*/  STL.128 [R1+0x2c0], RZ ;  /* 0x0002c0ff01007387 */ /* 0x0005e20000100c00 */
[C---:B------:R-:W-:Y:S01]  /*0f20*/  IADD3 R49, P2, R16.reuse, 0x11c, RZ ;  /* 0x0000011c10317810 */ /* 0x040fe20007f5e0ff */
[----:B-----5:R-:W-:Y:S01]  /*0f30*/  IMAD R29, R29, R4, RZ ;  /* 0x000000041d1d7224 */ /* 0x020fe200078e02ff */
[C---:B------:R-:W-:Y:S01]  /*0f40*/  IADD3 R59, P6, R16.reuse, 0x120, RZ ;  /* 0x00000120103b7810 */ /* 0x040fe20007fde0ff */
[----:B------:R2:W-:Y:S01]  /*0f50*/  STL.128 [R1+0x2d0], RZ ;  /* 0x0002d0ff01007387 */ /* 0x0005e20000100c00 */
[C---:B------:R-:W-:Y:S01]  /*0f60*/  IADD3 R45, P5, R16.reuse, 0x128, RZ ;  /* 0x00000128102d7810 */ /* 0x040fe20007fbe0ff */
[C---:B------:R-:W-:Y:S01]  /*0f70*/  VIADD R39, R16.reuse, 0x148 ;  /* 0x0000014810277836 */ /* 0x040fe20000000000 */
[----:B------:R-:W-:Y:S01]  /*0f80*/  IADD3 R32, P4, R16, 0x140, RZ ;  /* 0x0000014010207810 */ /* 0x000fe20007f9e0ff */
[----:B------:R2:W-:Y:S01]  /*0f90*/  STL.128 [R1+0x2e0], RZ ;  /* 0x0002e0ff01007387 */ /* 0x0005e20000100c00 */
[----:B------:R-:W-:Y:S01]  /*0fa0*/  ISETP.NE.AND P1, PT, R10, RZ, PT ;  /* 0x000000ff0a00720c */ /* 0x000fe20003f25270 */
[----:B------:R-:W-:-:S02]  /*0fb0*/  VIADD R18, R7, 0xffffff80 ;  /* 0xffffff8007127836 */ /* 0x000fc40000000000 */
[----:B------:R2:W-:Y:S01]  /*0fc0*/  STL.128 [R1+0x2f0], RZ ;  /* 0x0002f0ff01007387 */ /* 0x0005e20000100c00 */
[--C-:B------:R-:W-:Y:S01]  /*0fd0*/  IMAD.X R53, RZ, RZ, R17.reuse, P3 ;  /* 0x000000ffff357224 */ /* 0x100fe200018e0611 */
[----:B------:R-:W-:Y:S01]  /*0fe0*/  SEL R4, RZ, 0x1, P1 ;  /* 0x00000001ff047807 */ /* 0x000fe20000800000 */
[--C-:B------:R-:W-:Y:S01]  /*0ff0*/  IMAD.X R48, RZ, RZ, R17.reuse, P2 ;  /* 0x000000ffff307224 */ /* 0x100fe200010e0611 */
[----:B------:R2:W-:Y:S01]  /*1000*/  STL.128 [R1+0x300], RZ ;  /* 0x000300ff01007387 */ /* 0x0005e20000100c00 */
[--C-:B------:R-:W-:Y:S02]  /*1010*/  IMAD.X R60, RZ, RZ, R17.reuse, P6 ;  /* 0x000000ffff3c7224 */ /* 0x100fe400030e0611 */
[--C-:B------:R-:W-:Y:S01]  /*1020*/  IMAD.X R56, RZ, RZ, R17.reuse, P5 ;  /* 0x000000ffff387224 */ /* 0x100fe200028e0611 */
[----:B------:R2:W-:Y:S01]  /*1030*/  STL.128 [R1+0x310], RZ ;  /* 0x000310ff01007387 */ /* 0x0005e20000100c00 */
[----:B------:R-:W-:-:S03]  /*1040*/  IMAD.X R33, RZ, RZ, R17, P4 ;  /* 0x000000ffff217224 */ /* 0x000fc600020e0611 */
[----:B------:R2:W-:Y:S04]  /*1050*/  STL.128 [R1+0x320], RZ ;  /* 0x000320ff01007387 */ /* 0x0005e80000100c00 */
        /* <DEDUP_REMOVED lines=15> */
[----:B------:R2:W-:Y:S01]  /*1150*/  STL.128 [R1+0x420], RZ ;  /* 0x000420ff01007387 */ /* 0x0005e20000100c00 */
[----:B------:R-:W0:Y:S01]  /*1160*/  S2R R12, SR_CTAID.X ;  /* 0x00000000000c7919 */ /* 0x000e220000002500 */
[----:B------:R-:W-:Y:S05]  /*1170*/  @!P0 BRA `(.L_x_1999) ;  /* 0x0000008000c08947 */ /* 0x000fea0003800000 */
[----:B--2---:R-:W1:Y:S01]  /*1180*/  LDC R0, c[0x0][0x448] ;  /* 0x00011200ff007b82 */ /* 0x004e620000000800 */
[----:B0-----:R-:W-:-:S07]  /*1190*/  IMAD.SHL.U32 R12, R12, 0x40, RZ ;  /* 0x000000400c0c7824 */ /* 0x001fce00078e00ff */
[----:B------:R-:W0:Y:S08]  /*11a0*/  LDC.64 R8, c[0x0][0xad8] ;  /* 0x0002b600ff087b82 */ /* 0x000e300000000a00 */
[----:B------:R-:W2:Y:S01]  /*11b0*/  LDC R6, c[0x0][0x288] ;  /* 0x0000a200ff067b82 */ /* 0x000ea20000000800 */
[----:B-1----:R-:W-:Y:S02]  /*11c0*/  ISETP.NE.AND P1, PT, R0, 0x1, PT ;  /* 0x000000010000780c */ /* 0x002fe40003f25270 */
[----:B0-----:R-:W-:-:S11]  /*11d0*/  ISETP.GE.AND P2, PT, R9, 0x1, PT ;  /* 0x000000010900780c */ /* 0x001fd60003f46270 */
[----:B------:R-:W0:Y:S01]  /*11e0*/  @P1 LDC R3, c[0x0][0x44c] ;  /* 0x00011300ff031b82 */ /* 0x000e220000000800 */
[----:B------:R-:W-:-:S07]  /*11f0*/  @P1 VIADD R0, R12, 0x3f ;  /* 0x0000003f0c001836 */ /* 0x000fce0000000000 */
[----:B------:R-:W1:Y:S01]  /*1200*/  @P1 LDC R5, c[0x0][0x450] ;  /* 0x00011400ff051b82 */ /* 0x000e620000000800 */
[----:B0-----:R-:W-:Y:S01]  /*1210*/  @P1 IMAD.HI.U32 R2, R0, R3, RZ ;  /* 0x0000000300021227 */ /* 0x001fe200078e00ff */
[----:B--2---:R-:W-:-:S03]  /*1220*/  IADD3 R3, R29, 0x1, -R6 ;  /* 0x000000011d037810 */ /* 0x004fc60007ffe806 */
[----:B------:R-:W-:Y:S01]  /*1230*/  VIADD R0, R12, 0x3f ;  /* 0x0000003f0c007836 */ /* 0x000fe20000000000 */
[----:B-1----:R-:W-:-:S05]  /*1240*/  @P1 SHF.R.U32.HI R0, RZ, R5, R2 ;  /* 0x00000005ff001219 */ /* 0x002fca0000011602 */
[----:B------:R-:W-:-:S04]  /*1250*/  IMAD.IADD R3, R3, 0x1, R0 ;  /* 0x0000000103037824 */ /* 0x000fc800078e0200 */
[----:B------:R-:W-:Y:S01]  /*1260*/  IMAD.IADD R0, R3, 0x1, R8 ;  /* 0x0000000103007824 */ /* 0x000fe200078e0208 */
[----:B------:R-:W-:Y:S06]  /*1270*/  @!P2 BRA `(.L_x_2000) ;  /* 0x000000000040a947 */ /* 0x000fec0003800000 */
[C---:B------:R-:W-:Y:S01]  /*1280*/  ISETP.GT.AND P0, PT, R3.reuse, RZ, PT ;  /* 0x000000ff0300720c */ /* 0x040fe20003f04270 */
[----:B------:R-:W-:-:S12]  /*1290*/  VIADD R2, R3, 0xffffffff ;  /* 0xffffffff03027836 */ /* 0x000fd80000000000 */
[----:B------:R-:W-:Y:S05]  /*12a0*/  @P0 BRA `(.L_x_2001) ;  /* 0x00000000001c0947 */ /* 0x000fea0003800000 */
[----:B------:R-:W-:Y:S01]  /*12b0*/  ISETP.NE.AND P0, PT, R9, 0x1, PT ;  /* 0x000000010900780c */ /* 0x000fe20003f05270 */
[----:B------:R-:W-:-:S12]  /*12c0*/  IMAD.MOV R3, RZ, RZ, -R3 ;  /* 0x000000ffff037224 */ /* 0x000fd800078e0a03 */
[----:B------:R-:W0:Y:S02]  /*12d0*/  @P0 LDC.64 R4, c[0x0][0xae0] ;  /* 0x0002b800ff040b82 */ /* 0x000e240000000a00 */
[----:B0-----:R-:W-:-:S05]  /*12e0*/  @P0 IMAD.HI.U32 R2, R3, R4, RZ ;  /* 0x0000000403020227 */ /* 0x001fca00078e00ff */
[----:B------:R-:W-:-:S04]  /*12f0*/  @P0 SHF.R.U32.HI R3, RZ, R5, R2 ;  /* 0x00000005ff030219 */ /* 0x000fc80000011602 */
[----:B------:R-:W-:Y:S01]  /*1300*/  LOP3.LUT R2, RZ, R3, RZ, 0x33, !PT ;  /* 0x00000003ff027212 */ /* 0x000fe200078e33ff */
[----:B------:R-:W-:Y:S06]  /*1310*/  BRA `(.L_x_2002) ;  /* 0x0000000000107947 */ /* 0x000fec0003800000 */
.L_x_2001:
[----:B------:R-:W-:-:S13]  /*1320*/  ISETP.NE.AND P0, PT, R9, 0x1, PT ;  /* 0x000000010900780c */ /* 0x000fda0003f05270 */
[----:B------:R-:W0:Y:S02]  /*1330*/  @P0 LDC.64 R4, c[0x0][0xae0] ;  /* 0x0002b800ff040b82 */ /* 0x000e240000000a00 */
[----:B0-----:R-:W-:-:S05]  /*1340*/  @P0 IMAD.HI.U32 R4, R2, R4, RZ ;  /* 0x0000000402040227 */ /* 0x001fca00078e00ff */
[----:B------:R-:W-:-:S07]  /*1350*/  @P0 SHF.R.U32.HI R2, RZ, R5, R4 ;  /* 0x00000005ff020219 */ /* 0x000fce0000011604 */
.L_x_2002:
[----:B------:R-:W-:-:S05]  /*1360*/  IMAD R3, R2, R9, R9 ;  /* 0x0000000902037224 */ /* 0x000fca00078e0209 */
[----:B------:R-:W-:-:S07]  /*1370*/  VIMNMX R0, R0, R3, PT ;  /* 0x0000000300007248 */ /* 0x000fce0003fe0100 */
.L_x_2000:
[----:B------:R-:W0:Y:S01]  /*1380*/  @P1 LDC R7, c[0x0][0x44c] ;  /* 0x00011300ff071b82 */ /* 0x000e220000000800 */
[----:B------:R-:W-:Y:S01]  /*1390*/  VIADD R2, R0, 0x3f ;  /* 0x0000003f00027836 */ /* 0x000fe20000000000 */
[----:B------:R-:W-:Y:S01]  /*13a0*/  ULDC UR4, c[0x0][0xad4] ;  /* 0x0002b50000047ab9 */ /* 0x000fe20000000800 */
[----:B------:R-:W-:-:S03]  /*13b0*/  VIADD R0, R29, 0x3f ;  /* 0x0000003f1d007836 */ /* 0x000fc60000000000 */
[----:B------:R-:W-:Y:S02]  /*13c0*/  SHF.R.S32.HI R5, RZ, 0x1f, R2 ;  /* 0x0000001fff057819 */ /* 0x000fe40000011402 */
[----:B------:R-:W1:Y:S01]  /*13d0*/  @P1 LDC R11, c[0x0][0x450] ;  /* 0x00011400ff0b1b82 */ /* 0x000e620000000800 */
[----:B------:R-:W-:Y:S02]  /*13e0*/  SHF.R.S32.HI R3, RZ, 0x1f, R0 ;  /* 0x0000001fff037819 */ /* 0x000fe40000011400 */
[----:B------:R-:W-:Y:S02]  /*13f0*/  LEA.HI R5, R5, R2, RZ, 0x6 ;  /* 0x0000000205057211 */ /* 0x000fe400078f30ff */
[----:B------:R-:W-:Y:S02]  /*1400*/  LEA.HI R3, R3, R0, RZ, 0x6 ;  /* 0x0000000003037211 */ /* 0x000fe400078f30ff */
[----:B------:R-:W-:Y:S02]  /*1410*/  SHF.R.S32.HI R0, RZ, 0x6, R5 ;  /* 0x00000006ff007819 */ /* 0x000fe40000011405 */
[----:B------:R-:W-:Y:S01]  /*1420*/  SHF.R.S32.HI R3, RZ, 0x6, R3 ;  /* 0x00000006ff037819 */ /* 0x000fe20000011403 */
[----:B0-----:R-:W-:-:S05]  /*1430*/  @P1 IMAD.HI.U32 R4, R12, R7, RZ ;  /* 0x000000070c041227 */ /* 0x001fca00078e00ff */
[----:B-1----:R-:W-:Y:S02]  /*1440*/  @P1 SHF.R.U32.HI R12, RZ, R11, R4 ;  /* 0x0000000bff0c1219 */ /* 0x002fe40000011604 */
[----:B------:R-:W-:Y:S02]  /*1450*/  VIMNMX R11, R3, R0, PT ;  /* 0x00000000030b7248 */ /* 0x000fe40003fe0100 */
[----:B------:R-:W-:-:S05]  /*1460*/  IADD3 R12, R12, -R6, R29 ;  /* 0x800000060c0c7210 */ /* 0x000fca0007ffe01d */
[----:B------:R-:W-:Y:S01]  /*1470*/  VIADD R0, R12, -UR4 ;  /* 0x800000040c007c36 */ /* 0x000fe20008000000 */
[----:B------:R-:W-:Y:S06]  /*1480*/  @!P2 BRA `(.L_x_2003) ;  /* 0x00000000003ca947 */ /* 0x000fec0003800000 */
[----:B------:R-:W-:-:S13]  /*1490*/  ISETP.GT.AND P0, PT, R12, -0x1, PT ;  /* 0xffffffff0c00780c */ /* 0x000fda0003f04270 */
[----:B------:R-:W-:Y:S05]  /*14a0*/  @P0 BRA `(.L_x_2004) ;  /* 0x00000000001c0947 */ /* 0x000fea0003800000 */
[----:B------:R-:W-:Y:S02]  /*14b0*/  ISETP.NE.AND P0, PT, R9, 0x1, PT ;  /* 0x000000010900780c */ /* 0x000fe40003f05270 */
[----:B------:R-:W-:-:S11]  /*14c0*/  LOP3.LUT R3, RZ, R12, RZ, 0x33, !PT ;  /* 0x0000000cff037212 */ /* 0x000fd600078e33ff */
[----:B------:R-:W0:Y:S02]  /*14d0*/  @P0 LDC.64 R4, c[0x0][0xae0] ;  /* 0x0002b800ff040b82 */ /* 0x000e240000000a00 */
[----:B0-----:R-:W-:-:S05]  /*14e0*/  @P0 IMAD.HI.U32 R2, R3, R4, RZ ;  /* 0x0000000403020227 */ /* 0x001fca00078e00ff */
[----:B------:R-:W-:-:S04]  /*14f0*/  @P0 SHF.R.U32.HI R3, RZ, R5, R2 ;  /* 0x00000005ff030219 */ /* 0x000fc80000011602 */
[----:B------:R-:W-:Y:S01]  /*1500*/  LOP3.LUT R12, RZ, R3, RZ, 0x33, !PT ;  /* 0x00000003ff0c7212 */ /* 0x000fe200078e33ff */
[----:B------:R-:W-:Y:S06]  /*1510*/  BRA `(.L_x_2005) ;  /* 0x0000000000107947 */ /* 0x000fec0003800000 */
.L_x_2004:
[----:B------:R-:W-:-:S13]  /*1520*/  ISETP.NE.AND P0, PT, R9, 0x1, PT ;  /* 0x000000010900780c */ /* 0x000fda0003f05270 */
[----:B------:R-:W0:Y:S02]  /*1530*/  @P0 LDC.64 R2, c[0x0][0xae0] ;  /* 0x0002b800ff020b82 */ /* 0x000e240000000a00 */
[----:B0-----:R-:W-:-:S05]  /*1540*/  @P0 IMAD.HI.U32 R2, R12, R2, RZ ;  /* 0x000000020c020227 */ /* 0x001fca00078e00ff */
[----:B------:R-:W-:-:S07]  /*1550*/  @P0 SHF.R.U32.HI R12, RZ, R3, R2 ;  /* 0x00000003ff0c0219 */ /* 0x000fce0000011602 */
.L_x_2005:
[----:B------:R-:W-:-:S05]  /*1560*/  IMAD R3, R12, R9, RZ ;  /* 0x000000090c037224 */ /* 0x000fca00078e02ff */
[----:B------:R-:W-:-:S07]  /*1570*/  VIMNMX R0, R0, R3, !PT ;  /* 0x0000000300007248 */ /* 0x000fce0007fe0100 */
.L_x_2003:
[----:B------:R-:W-:Y:S01]  /*1580*/  SHF.R.S32.HI R3, RZ, 0x1f, R0 ;  /* 0x0000001fff037819 */ /* 0x000fe20000011400 */
[----:B------:R-:W-:Y:S01]  /*1590*/  IMAD.MOV.U32 R231, RZ, RZ, RZ ;  /* 0x000000ffffe77224 */ /* 0x000fe200078e00ff */
[----:B------:R-:W-:Y:S02]  /*15a0*/  LOP3.LUT R6, R156, 0xffff, RZ, 0xc0, !PT ;  /* 0x0000ffff9c067812 */ /* 0x000fe400078ec0ff */
[----:B------:R-:W-:-:S04]  /*15b0*/  LEA.HI R3, R3, R0, RZ, 0x6 ;  /* 0x0000000003037211 */ /* 0x000fc800078f30ff */
[----:B------:R-:W-:-:S04]  /*15c0*/  SHF.R.S32.HI R3, RZ, 0x6, R3 ;  /* 0x00000006ff037819 */ /* 0x000fc80000011403 */
[----:B------:R-:W-:-:S04]  /*15d0*/  VIMNMX R9, RZ, R3, !PT ;  /* 0x00000003ff097248 */ /* 0x000fc80007fe0100 */
[----:B------:R-:W-:-:S13]  /*15e0*/  ISETP.GT.AND P0, PT, R11, R9, PT ;  /* 0x000000090b00720c */ /* 0x000fda0003f04270 */
[----:B------:R-:W-:Y:S05]  /*15f0*/  @!P0 BRA `(.L_x_2006) ;  /* 0x00000000007c8947 */ /* 0x000fea0003800000 */
[----:B------:R-:W-:-:S04]  /*1600*/  SHF.R.U32.HI R0, RZ, 0x10, R156 ;  /* 0x00000010ff007819 */ /* 0x000fc8000001169c */
[----:B------:R-:W-:-:S13]  /*1610*/  ISETP.NE.AND P0, PT, R0, RZ, PT ;  /* 0x000000ff0000720c */ /* 0x000fda0003f05270 */
[----:B------:R-:W0:Y:S02]  /*1620*/  @!P0 LDC R0, c[0x0][0xae8] ;  /* 0x0002ba00ff008b82 */ /* 0x000e240000000800 */
[-C--:B0-----:R-:W-:Y:S02]  /*1630*/  IABS R8, R0.reuse ;  /* 0x0000000000087213 */ /* 0x081fe40000000000 */
[----:B------:R-:W-:Y:S02]  /*1640*/  IADD3 R2, R0, -0x1, R11 ;  /* 0xffffffff00027810 */ /* 0x000fe40007ffe00b */
[----:B------:R-:W0:Y:S03]  /*1650*/  I2F.RP R4, R8 ;  /* 0x0000000800047306 */ /* 0x000e260000209400 */
[----:B------:R-:W-:Y:S01]  /*1660*/  IMAD.IADD R5, R2, 0x1, -R9 ;  /* 0x0000000102057824 */ /* 0x000fe200078e0a09 */
[----:B------:R-:W-:-:S04]  /*1670*/  IABS R2, R0 ;  /* 0x0000000000027213 */ /* 0x000fc80000000000 */
[----:B------:R-:W-:Y:S02]  /*1680*/  IABS R10, R5 ;  /* 0x00000005000a7213 */ /* 0x000fe40000000000 */
[----:B------:R-:W-:-:S04]  /*1690*/  LOP3.LUT R5, R5, R0, RZ, 0x3c, !PT ;  /* 0x0000000005057212 */ /* 0x000fc800078e3cff */
[----:B------:R-:W-:Y:S01]  /*16a0*/  ISETP.GE.AND P2, PT, R5, RZ, PT ;  /* 0x000000ff0500720c */ /* 0x000fe20003f46270 */
[----:B0-----:R-:W0:Y:S02]  /*16b0*/  MUFU.RCP R4, R4 ;  /* 0x0000000400047308 */ /* 0x001e240000001000 */
[----:B0-----:R-:W-:Y:S02]  /*16c0*/  VIADD R3, R4, 0xffffffe ;  /* 0x0ffffffe04037836 */ /* 0x001fe40000000000 */
[----:B------:R-:W-:Y:S02]  /*16d0*/  IMAD.MOV R4, RZ, RZ, -R2 ;  /* 0x000000ffff047224 */ /* 0x000fe400078e0a02 */
[----:B------:R-:W-:Y:S02]  /*16e0*/  IMAD.MOV.U32 R2, RZ, RZ, RZ ;  /* 0x000000ffff027224 */ /* 0x000fe400078e00ff */
[----:B------:R-:W0:Y:S02]  /*16f0*/  F2I.FTZ.U32.TRUNC.NTZ R3, R3 ;  /* 0x0000000300037305 */ /* 0x000e24000021f000 */
[----:B0-----:R-:W-:-:S04]  /*1700*/  IMAD.MOV R7, RZ, RZ, -R3 ;  /* 0x000000ffff077224 */ /* 0x001fc800078e0a03 */
[----:B------:R-:W-:-:S04]  /*1710*/  IMAD R7, R7, R8, RZ ;  /* 0x0000000807077224 */ /* 0x000fc800078e02ff */
[----:B------:R-:W-:-:S04]  /*1720*/  IMAD.HI.U32 R2, R3, R7, R2 ;  /* 0x0000000703027227 */ /* 0x000fc800078e0002 */
[----:B------:R-:W-:-:S04]  /*1730*/  IMAD.MOV.U32 R3, RZ, RZ, R10 ;  /* 0x000000ffff037224 */ /* 0x000fc800078e000a */
        /* <DEDUP_REMOVED lines=10> */
[----:B------:R-:W-:-:S07]  /*17e0*/  IMAD.MOV.U32 R231, RZ, RZ, R2 ;  /* 0x000000ffffe77224 */ /* 0x000fce00078e0002 */
.L_x_2006:
[----:B------:R-:W-:Y:S01]  /*17f0*/  IMAD R0, R6, R231, R9 ;  /* 0x000000e706007224 */ /* 0x000fe200078e0209 */
[----:B------:R-:W-:-:S04]  /*1800*/  PRMT R3, RZ, 0x7610, R3 ;  /* 0x00007610ff037816 */ /* 0x000fc80000000003 */
[----:B------:R-:W-:-:S04]  /*1810*/  VIADDMNMX R231, R0, R231, R11, PT ;  /* 0x000000e700e77246 */ /* 0x000fc8000380010b */
[----:B------:R-:W-:-:S13]  /*1820*/  ISETP.GT.AND P0, PT, R231, R0, PT ;  /* 0x00000000e700720c */ /* 0x000fda0003f04270 */
[----:B------:R-:W-:Y:S05]  /*1830*/  @!P0 BRA `(.L_x_2007) ;  /* 0x0000024000f48947 */ /* 0x000fea0003800000 */
[----:B------:R-:W2:Y:S04]  /*1840*/  LDL R3, [R1+0x1e8] ;  /* 0x0001e80001037983 */ /* 0x000ea80000100800 */
[----:B------:R-:W3:Y:S04]  /*1850*/  LDL R24, [R1+0x230] ;  /* 0x0002300001187983 */ /* 0x000ee80000100800 */
[----:B------:R-:W4:Y:S04]  /*1860*/  LDL R36, [R1+0x234] ;  /* 0x0002340001247983 */ /* 0x000f280000100800 */
[----:B------:R-:W5:Y:S04]  /*1870*/  LDL R38, [R1+0x238] ;  /* 0x0002380001267983 */ /* 0x000f680000100800 */
        /* <DEDUP_REMOVED lines=124> */
[----:B------:R-:W5:Y:S01]  /*2040*/  LDL R227, [R1+0x42c] ;  /* 0x00042c0001e37983 */ /* 0x000f620000100800 */
[----:B------:R-:W-:-:S04]  /*2050*/  SHF.R.S32.HI R229, RZ, 0x1f, R18 ;  /* 0x0000001fffe57819 */ /* 0x000fc80000011412 */
[----:B------:R-:W-:-:S04]  /*2060*/  LEA.HI R229, R229, R18, RZ, 0x7 ;  /* 0x00000012e5e57211 */ /* 0x000fc800078f38ff */
[----:B------:R-:W-:-:S06]  /*2070*/  SHF.R.S32.HI R2, RZ, 0x7, R229 ;  /* 0x00000007ff027819 */ /* 0x000fcc00000114e5 */
[----:B------:R-:W0:Y:S01]  /*2080*/  SHFL.IDX PT, R2, R2, RZ, 0x1f ;  /* 0x00001fff02027589 */ /* 0x000e2200000e0000 */
[----:B------:R-:W1:Y:S01]  /*2090*/  S2UR UR7, SR_CgaCtaId ;  /* 0x00000000000779c3 */ /* 0x000e620000008800 */
[----:B------:R-:W-:Y:S01]  /*20a0*/  UMOV UR6, 0x400 ;  /* 0x0000040000067882 */ /* 0x000fe20000000000 */
[----:B0-----:R-:W-:Y:S01]  /*20b0*/  R2UR UR4, R2 ;  /* 0x00000000020472ca */ /* 0x001fe200000e0000 */
[----:B-1----:R-:W-:-:S12]  /*20c0*/  ULEA UR21, UR7, UR6, 0x18 ;  /* 0x0000000607157291 */ /* 0x002fd8000f8ec03f */
[----:B------:R-:W-:-:S04]  /*20d0*/  ULEA.HI UR5, UR4, UR4, URZ, 0x1 ;  /* 0x0000000404057291 */ /* 0x000fc8000f8f083f */
[----:B------:R-:W-:-:S04]  /*20e0*/  ULOP3.LUT UR5, UR5, 0x1fffe, URZ, 0xc0, !UPT ;  /* 0x0001fffe05057892 */ /* 0x000fc8000f8ec03f */
[----:B------:R-:W-:-:S04]  /*20f0*/  UIADD3 UR5, UR4, -UR5, URZ ;  /* 0x8000000504057290 */ /* 0x000fc8000fffe03f */
[----:B------:R-:W-:-:S04]  /*2100*/  ULEA UR5, UR5, UR21, 0xf ;  /* 0x0000001505057291 */ /* 0x000fc8000f8e783f */
[----:B------:R-:W-:-:S04]  /*2110*/  UIADD3 UR5, UR5, 0x400, URZ ;  /* 0x0000040005057890 */ /* 0x000fc8000fffe03f */
[----:B------:R-:W-:-:S04]  /*2120*/  USHF.R.U32.HI UR5, URZ, 0x4, UR5 ;  /* 0x000000043f057899 */ /* 0x000fc80008011605 */
[----:B------:R-:W-:-:S04]  /*2130*/  ULOP3.LUT UR5, UR5, 0x3fff, URZ, 0xc0, !UPT ;  /* 0x00003fff05057892 */ /* 0x000fc8000f8ec03f */
[----:B------:R-:W-:Y:S02]  /*2140*/  ULOP3.LUT UR20, UR5, 0x2000000, URZ, 0xfc, !UPT ;  /* 0x0200000005147892 */ /* 0x000fe4000f8efc3f */
[----:B------:R-:W-:-:S04]  /*2150*/  UIADD3 UR4, UR21, 0x36400, URZ ;  /* 0x0003640015047890 */ /* 0x000fc8000fffe03f */
[----:B--2---:R-:W-:Y:S01]  /*2160*/  LEA R2, R3, UR20, 0xc ;  /* 0x0000001403027c11 */ /* 0x004fe2000f8e60ff */
[----:B------:R-:W-:Y:S01]  /*2170*/  IMAD.MOV.U32 R3, RZ, RZ, 0x40000040 ;  /* 0x40000040ff037424 */ /* 0x000fe200078e00ff */
[----:B------:R-:W-:Y:S02]  /*2180*/  USHF.R.U32.HI UR4, URZ, 0x4, UR4 ;  /* 0x000000043f047899 */ /* 0x000fe40008011604 */
[----:B------:R-:W-:Y:S02]  /*2190*/  R2UR UR6, R2 ;  /* 0x00000000020672ca */ /* 0x000fe400000e0000 */
[----:B------:R-:W-:Y:S01]  /*21a0*/  R2UR UR7, R3 ;  /* 0x00000000030772ca */ /* 0x000fe200000e0000 */
[----:B------:R-:W-:Y:S01]  /*21b0*/  ULOP3.LUT UR4, UR4, 0x3fff, URZ, 0xc0, !UPT ;  /* 0x00003fff04047892 */ /* 0x000fe2000f8ec03f */
[----:B---3--:R-:W-:Y:S03]  /*21c0*/  STL [R1+0x230], R24 ;  /* 0x0002301801007387 */ /* 0x008fe60000100800 */
[----:B------:R-:W-:Y:S01]  /*21d0*/  ULOP3.LUT UR16, UR4, 0x10000, URZ, 0xfc, !UPT ;  /* 0x0001000004107892 */ /* 0x000fe2000f8efc3f */
[----:B----4-:R-:W-:Y:S04]  /*21e0*/  STL [R1+0x234], R36 ;  /* 0x0002342401007387 */ /* 0x010fe80000100800 */
[----:B-----5:R-:W-:Y:S04]  /*21f0*/  STL [R1+0x238], R38 ;  /* 0x0002382601007387 */ /* 0x020fe80000100800 */
[----:B------:R-:W-:Y:S04]  /*2200*/  STL [R1+0x23c], R40 ;  /* 0x00023c2801007387 */ /* 0x000fe80000100800 */
        /* <DEDUP_REMOVED lines=22> */
[----:B------:R0:W-:Y:S01]  /*2370*/  STL [R1+0x2a4], R76 ;  /* 0x0002a44c01007387 */ /* 0x0001e20000100800 */
[----:B------:R-:W-:Y:S06]  /*2380*/  BAR.SYNC.DEFER_BLOCKING 0xe, 0x100 ;  /* 0x0384000000007b1d */ /* 0x000fec0000010000 */
[----:B------:R-:W-:Y:S01]  /*2390*/  UMOV UR4, UR16 ;  /* 0x0000001000047c82 */ /* 0x000fe20008000000 */
[----:B------:R-:W-:Y:S01]  /*23a0*/  UMOV UR5, 0x40000040 ;  /* 0x4000004000057882 */ /* 0x000fe20000000000 */
[----:B0-----:R-:W-:-:S06]  /*23b0*/  WARPGROUP.ARRIVE ;  /* 0x00000000000079c5 */ /* 0x001fcc0000000000 */
[----:B------:R-:W-:Y:S01]  /*23c0*/  HGMMA.64x256x16.F32.BF16 R24, gdesc[UR4].tnspB, RZ, !UPT, gsb0 ;  /* 0x43e00000041879f0 */ /* 0x000fe2000c0018ff */
[----:B------:R0:W-:Y:S04]  /*23d0*/  STL [R1+0x2a8], R4 ;  /* 0x0002a80401007387 */ /* 0x0001e80000100800 */
[----:B------:R1:W-:Y:S01]  /*23e0*/  STL [R1+0x374], R5 ;  /* 0x0003740501007387 */ /* 0x0003e20000100800 */
[----:B0-----:R-:W-:Y:S02]  /*23f0*/  VIADD R4, R2, 0x80 ;  /* 0x0000008002047836 */ /* 0x001fe40000000000 */
[----:B-1----:R-:W-:-:S03]  /*2400*/  IMAD.MOV.U32 R5, RZ, RZ, 0x40000040 ;  /* 0x40000040ff057424 */ /* 0x002fc600078e00ff */
[----:B------:R-:W-:Y:S02]  /*2410*/  R2UR UR10, R4 ;  /* 0x00000000040a72ca */ /* 0x000fe400000e0000 */
[----:B------:R-:W-:Y:S01]  /*2420*/  R2UR UR11, R5 ;  /* 0x00000000050b72ca */ /* 0x000fe200000e0000 */
[----:B------:R-:W-:Y:S01]  /*2430*/  UIADD3 UR8, UR16, 0x2, URZ ;  /* 0x0000000210087890 */ /* 0x000fe2000fffe03f */
        /* <DEDUP_REMOVED lines=60> */
[----:B------:R-:W-:Y:S01]  /*2800*/  STL [R1+0x394], R21 ;  /* 0x0003941501007387 */ /* 0x000fe20000100800 */
[----:B------:R-:W-:-:S03]  /*2810*/  WARPGROUP.DEPBAR.LE gsb0, 0x0 ;  /* 0x00008000000079c5 */ /* 0x000fc60000010000 */
        /* <DEDUP_REMOVED lines=38> */
[----:B------:R-:W-:Y:S04]  /*2a80*/  STL.128 [R1+0x230], R24 ;  /* 0x0002301801007387 */ /* 0x000fe80000100c00 */
        /* <DEDUP_REMOVED lines=30> */
[----:B------:R0:W-:Y:S01]  /*2c70*/  STL.128 [R1+0x420], R148 ;  /* 0x0004209401007387 */ /* 0x0001e20000100c00 */
[----:B------:R-:W-:Y:S01]  /*2c80*/  UMOV UR9, 0x40000040 ;  /* 0x4000004000097882 */ /* 0x000fe20000000000 */
[----:B0-----:R-:W-:-:S06]  /*2c90*/  WARPGROUP.ARRIVE ;  /* 0x00000000000079c5 */ /* 0x001fcc0000000000 */
[----:B------:R-:W-:Y:S01]  /*2ca0*/  HGMMA.64x256x16.F32.BF16 R24, gdesc[UR8].tnspB, R24, gsb0 ;  /* 0x43e00000081879f0 */ /* 0x000fe20008001818 */
[----:B------:R-:W-:Y:S02]  /*2cb0*/  VIADD R4, R2, 0x100 ;  /* 0x0000010002047836 */ /* 0x000fe40000000000 */
[----:B------:R-:W-:-:S03]  /*2cc0*/  IMAD.MOV.U32 R5, RZ, RZ, 0x40000040 ;  /* 0x40000040ff057424 */ /* 0x000fc600078e00ff */
[----:B------:R-:W-:Y:S02]  /*2cd0*/  R2UR UR14, R4 ;  /* 0x00000000040e72ca */ /* 0x000fe400000e0000 */
[----:B------:R-:W-:Y:S01]  /*2ce0*/  R2UR UR15, R5 ;  /* 0x00000000050f72ca */ /* 0x000fe200000e0000 */
[----:B------:R-:W-:Y:S01]  /*2cf0*/  UIADD3 UR12, UR16, 0x4, URZ ;  /* 0x00000004100c7890 */ /* 0x000fe2000fffe03f */
[----:B------:R-:W-:Y:S01]  /*2d00*/  UMOV UR13, 0x40000040 ;  /* 0x40000040000d7882 */ /* 0x000fe20000000000 */
[----:B------:R-:W-:Y:S02]  /*2d10*/  VIADD R2, R2, 0x180 ;  /* 0x0000018002027836 */ /* 0x000fe40000000000 */
[----:B------:R-:W-:-:S03]  /*2d20*/  IMAD.MOV.U32 R3, RZ, RZ, 0x40000040 ;  /* 0x40000040ff037424 */ /* 0x000fc600078e00ff */
[----:B------:R-:W-:Y:S02]  /*2d30*/  R2UR UR18, R2 ;  /* 0x00000000021272ca */ /* 0x000fe400000e0000 */
[----:B------:R-:W-:Y:S01]  /*2d40*/  R2UR UR19, R3 ;  /* 0x00000000031372ca */ /* 0x000fe200000e0000 */
[----:B------:R-:W-:Y:S01]  /*2d50*/  UIADD3 UR16, UR16, 0x6, URZ ;  /* 0x0000000610107890 */ /* 0x000fe2000fffe03f */
[----:B------:R-:W-:Y:S01]  /*2d60*/  UMOV UR17, 0x40000040 ;  /* 0x4000004000117882 */ /* 0x000fe20000000000 */
[----:B------:R-:W-:Y:S02]  /*2d70*/  WARPGROUP.DEPBAR.LE gsb0, 0x0 ;  /* 0x00008000000079c5 */ /* 0x000fe40000010000 */
        /* <DEDUP_REMOVED lines=31> */
[----:B------:R0:W-:Y:S02]  /*2f70*/  STL.128 [R1+0x420], R148 ;  /* 0x0004209401007387 */ /* 0x0001e40000100c00 */
[----:B0-----:R-:W-:-:S06]  /*2f80*/  WARPGROUP.ARRIVE ;  /* 0x00000000000079c5 */ /* 0x001fcc0000000000 */
[----:B------:R-:W-:Y:S03]  /*2f90*/  HGMMA.64x256x16.F32.BF16 R24, gdesc[UR12].tnspB, R24, gsb0 ;  /* 0x43e000000c1879f0 */ /* 0x000fe60008001818 */
        /* <DEDUP_REMOVED lines=37> */
[----:B------:R-:W2:Y:S04]  /*31f0*/  LDL R2, [R1+0x230] ;  /* 0x0002300001027983 */ /* 0x000ea80000100800 */
        /* <DEDUP_REMOVED lines=10> */
[----:B------:R0:W-:Y:S04]  /*32a0*/  STL.128 [R1+0x2e0], R68 ;  /* 0x0002e04401007387 */ /* 0x0001e80000100c00 */
        /* <DEDUP_REMOVED lines=18> */
[----:B------:R-:W-:Y:S04]  /*33d0*/  STL.128 [R1+0x410], R144 ;  /* 0x0004109001007387 */ /* 0x000fe80000100c00 */
[----:B------:R-:W-:Y:S04]  /*33e0*/  STL.128 [R1+0x420], R148 ;  /* 0x0004209401007387 */ /* 0x000fe80000100c00 */
[----:B0-----:R-:W2:Y:S04]  /*33f0*/  LDL R68, [R1+0x234] ;  /* 0x0002340001447983 */ /* 0x001ea80000100800 */
[----:B------:R-:W2:Y:S04]  /*3400*/  LDL R70, [R1+0x238] ;  /* 0x0002380001467983 */ /* 0x000ea80000100800 */
[----:B-1----:R-:W2:Y:S04]  /*3410*/  LDL R72, [R1+0x23c] ;  /* 0x00023c0001487983 */ /* 0x002ea80000100800 */
[----:B------:R-:W2:Y:S04]  /*3420*/  LDL R74, [R1+0x244] ;  /* 0x00024400014a7983 */ /* 0x000ea80000100800 */
[----:B---3--:R-:W3:Y:S04]  /*3430*/  LDL R76, [R1+0x248] ;  /* 0x00024800014c7983 */ /* 0x008ee80000100800 */
[----:B------:R-:W3:Y:S04]  /*3440*/  LDL R78, [R1+0x24c] ;  /* 0x00024c00014e7983 */ /* 0x000ee80000100800 */
[----:B------:R-:W3:Y:S04]  /*3450*/  LDL R6, [R1+0x250] ;  /* 0x0002500001067983 */ /* 0x000ee80000100800 */
[----:B----4-:R-:W4:Y:S04]  /*3460*/  LDL R80, [R1+0x254] ;  /* 0x0002540001507983 */ /* 0x010f280000100800 */
[----:B------:R-:W4:Y:S04]  /*3470*/  LDL R82, [R1+0x258] ;  /* 0x0002580001527983 */ /* 0x000f280000100800 */
[----:B-----5:R-:W5:Y:S04]  /*3480*/  LDL R84, [R1+0x25c] ;  /* 0x00025c0001547983 */ /* 0x020f680000100800 */
        /* <DEDUP_REMOVED lines=117> */
[----:B------:R-:W0:Y:S01]  /*3be0*/  S2R R233, SR_TID.X ;  /* 0x0000000000e97919 */ /* 0x000e220000002100 */
[----:B------:R-:W-:-:S05]  /*3bf0*/  LOP3.LUT R229, R229, 0xffffff80, RZ, 0xc0, !PT ;  /* 0xffffff80e5e57812 */ /* 0x000fca00078ec0ff */
[----:B------:R-:W-:Y:S01]  /*3c00*/  IMAD.IADD R229, R18, 0x1, -R229 ;  /* 0x0000000112e57824 */ /* 0x000fe200078e0ae5 */
[----:B--2---:R1:W-:Y:S04]  /*3c10*/  STL [R1+0x230], R2 ;  /* 0x0002300201007387 */ /* 0x0043e80000100800 */
[----:B------:R-:W-:Y:S04]  /*3c20*/  STL [R1+0x234], R68 ;  /* 0x0002344401007387 */ /* 0x000fe80000100800 */
[----:B------:R-:W-:Y:S01]  /*3c30*/  STL [R1+0x238], R70 ;  /* 0x0002384601007387 */ /* 0x000fe20000100800 */
[----:B-1----:R-:W-:-:S03]  /*3c40*/  SHF.R.S32.HI R2, RZ, 0x1f, R229 ;  /* 0x0000001fff027819 */ /* 0x002fc600000114e5 */
[----:B------:R-:W-:Y:S04]  /*3c50*/  STL [R1+0x23c], R72 ;  /* 0x00023c4801007387 */ /* 0x000fe80000100800 */
[----:B------:R-:W-:Y:S04]  /*3c60*/  STL [R1+0x244], R74 ;  /* 0x0002444a01007387 */ /* 0x000fe80000100800 */
[----:B---3--:R-:W-:Y:S04]  /*3c70*/  STL [R1+0x248], R76 ;  /* 0x0002484c01007387 */ /* 0x008fe80000100800 */
[----:B------:R-:W-:Y:S01]  /*3c80*/  STL [R1+0x24c], R78 ;  /* 0x00024c4e01007387 */ /* 0x000fe20000100800 */
[----:B0-----:R-:W-:-:S03]  /*3c90*/  LOP3.LUT R233, R233, 0x7f, RZ, 0xc0, !PT ;  /* 0x0000007fe9e97812 */ /* 0x001fc600078ec0ff */
[----:B------:R-:W-:Y:S04]  /*3ca0*/  STL [R1+0x250], R6 ;  /* 0x0002500601007387 */ /* 0x000fe80000100800 */
[----:B----4-:R-:W-:Y:S04]  /*3cb0*/  STL [R1+0x254], R80 ;  /* 0x0002545001007387 */ /* 0x010fe80000100800 */
[----:B------:R-:W-:Y:S04]  /*3cc0*/  STL [R1+0x258], R82 ;  /* 0x0002585201007387 */ /* 0x000fe80000100800 */
        /* <DEDUP_REMOVED lines=117> */
[----:B------:R-:W-:Y:S06]  /*4420*/  BAR.ARV 0xf, 0x100 ;  /* 0x03c4000000007b1d */ /* 0x000fec0000002000 */
[----:B0-----:R-:W-:Y:S01]  /*4430*/  LEA.HI R3, R2, R229, RZ, 0x2 ;  /* 0x000000e502037211 */ /* 0x001fe200078f10ff */
[----:B------:R0:W-:Y:S01]  /*4440*/  STL [R1+0x240], R4 ;  /* 0x0002400401007387 */ /* 0x0001e20000100800 */
[----:B------:R-:W-:-:S02]  /*4450*/  ISETP.NE.AND P1, PT, R233, RZ, PT ;  /* 0x000000ffe900720c */ /* 0x000fc40003f25270 */
[--C-:B0-----:R-:W-:Y:S02]  /*4460*/  SHF.R.S32.HI R4, RZ, 0x2, R3.reuse ;  /* 0x00000002ff047819 */ /* 0x101fe40000011403 */
[----:B------:R-:W-:-:S04]  /*4470*/  SHF.R.S32.HI R3, RZ, 0x1f, R3 ;  /* 0x0000001fff037819 */ /* 0x000fc80000011403 */
[----:B------:R-:W-:Y:S01]  /*4480*/  LEA.HI R3, R3, R4, RZ, 0x3 ;  /* 0x0000000403037211 */ /* 0x000fe200078f18ff */
[----:B------:R-:W-:Y:S01]  /*4490*/  VIADD R231, R231, 0xfffffffe ;  /* 0xfffffffee7e77836 */ /* 0x000fe20000000000 */
[----:B------:R-:W-:Y:S02]  /*44a0*/  LEA.HI R2, R2, R229, RZ, 0x5 ;  /* 0x000000e502027211 */ /* 0x000fe400078f28ff */
[----:B------:R-:W-:Y:S01]  /*44b0*/  LOP3.LUT R3, R3, 0xfffffff8, RZ, 0xc0, !PT ;  /* 0xfffffff803037812 */ /* 0x000fe200078ec0ff */
[----:B------:R-:W-:Y:S01]  /*44c0*/  BSSY B0, `(.L_x_2008) ;  /* 0x000000a000007945 */ /* 0x000fe20003800000 */
[----:B------:R-:W-:Y:S02]  /*44d0*/  ISETP.GE.AND P0, PT, R231, R0, PT ;  /* 0x00000000e700720c */ /* 0x000fe40003f06270 */
[----:B------:R-:W-:Y:S01]  /*44e0*/  SHF.R.S32.HI R2, RZ, 0x5, R2 ;  /* 0x00000005ff027819 */ /* 0x000fe20000011402 */
[----:B------:R-:W-:Y:S01]  /*44f0*/  IMAD.IADD R3, R4, 0x1, -R3 ;  /* 0x0000000104037824 */ /* 0x000fe200078e0a03 */
[----:B------:R-:W-:Y:S09]  /*4500*/  @P1 BRA `(.L_x_2009) ;  /* 0x0000000000141947 */ /* 0x000ff20003800000 */
[----:B------:R-:W2:Y:S02]  /*4510*/  LDL R4, [R1+0x1e8] ;  /* 0x0001e80001047983 */ /* 0x000ea40000100800 */
[----:B--2---:R-:W-:-:S05]  /*4520*/  LEA R4, R4, UR21, 0x3 ;  /* 0x0000001504047c11 */ /* 0x004fca000f8e18ff */
[----:B------:R-:W-:-:S05]  /*4530*/  VIADD R4, R4, 0x38860 ;  /* 0x0003886004047836 */ /* 0x000fca0000000000 */
[----:B------:R-:W-:-:S04]  /*4540*/  PRMT R4, RZ, 0x654, R4 ;  /* 0x00000654ff047816 */ /* 0x000fc80000000004 */
[----:B------:R0:W-:Y:S03]  /*4550*/  SYNCS.ARRIVE.TRANS64.RED.A1T0 RZ, [R4+URZ], RZ ;  /* 0x000000ff04ff79a7 */ /* 0x0001e6000810043f */
.L_x_2009:
[----:B------:R-:W-:Y:S05]  /*4560*/  BSYNC B0 ;  /* 0x0000000000007941 */ /* 0x000fea0003800000 */
.L_x_2008:
[----:B------:R-:W-:Y:S01]  /*4570*/  IMAD R152, R2, 0x10, R3 ;  /* 0x0000001002987824 */ /* 0x000fe200078e0203 */
[----:B------:R-:W-:Y:S06]  /*4580*/  @!P0 BRA `(.L_x_2010) ;  /* 0x0000003c00608947 */ /* 0x000fec0003800000 */
.L_x_2013:
[----:B------:R-:W2:Y:S04]  /*4590*/  LDL R153, [R1+0x1e8] ;  /* 0x0001e80001997983 */ /* 0x000ea80000100800 */
[----:B0-----:R-:W3:Y:S04]  /*45a0*/  LDL.64 R46, [R1+0x240] ;  /* 0x00024000012e7983 */ /* 0x001ee80000100a00 */
[----:B------:R-:W4:Y:S04]  /*45b0*/  LDL.64 R48, [R1+0x250] ;  /* 0x0002500001307983 */ /* 0x000f280000100a00 */
[----:B------:R-:W5:Y:S04]  /*45c0*/  LDL.64 R50, [R1+0x260] ;  /* 0x0002600001327983 */ /* 0x000f680000100a00 */
        /* <DEDUP_REMOVED lines=56> */
[----:B-1----:R-:W5:Y:S04]  /*4950*/  LDL.64 R2, [R1+0x3e8] ;  /* 0x0003e80001027983 */ /* 0x002f680000100a00 */
[----:B------:R-:W5:Y:S04]  /*4960*/  LDL.64 R10, [R1+0x3f8] ;  /* 0x0003f800010a7983 */ /* 0x000f680000100a00 */
[----:B------:R-:W5:Y:S04]  /*4970*/  LDL.64 R8, [R1+0x408] ;  /* 0x0004080001087983 */ /* 0x000f680000100a00 */
[----:B------:R-:W5:Y:S04]  /*4980*/  LDL.64 R6, [R1+0x418] ;  /* 0x0004180001067983 */ /* 0x000f680000100a00 */
[----:B0-----:R-:W5:Y:S01]  /*4990*/  LDL.64 R4, [R1+0x428] ;  /* 0x0004280001047983 */ /* 0x001f620000100a00 */
[----:B--2---:R-:W-:-:S05]  /*49a0*/  IMAD R40, R153, 0x40, R152 ;  /* 0x0000004099287824 */ /* 0x004fca00078e0298 */
[----:B------:R-:W-:Y:S01]  /*49b0*/  LEA R40, R40, UR21, 0x2 ;  /* 0x0000001528287c11 */ /* 0x000fe2000f8e10ff */
[----:B------:R-:W-:Y:S06]  /*49c0*/  BAR.SYNC.DEFER_BLOCKING 0xe, 0x100 ;  /* 0x0384000000007b1d */ /* 0x000fec0000010000 */
[----:B------:R-:W3:Y:S04]  /*49d0*/  LDS R43, [R40+0x38400] ;  /* 0x03840000282b7984 */ /* 0x000ee80000000800 */
[----:B------:R0:W1:Y:S01]  /*49e0*/  LDS R42, [R40+0x38420] ;  /* 0x03842000282a7984 */ /* 0x0000620000000800 */
[C---:B---3--:R-:W-:Y:S01]  /*49f0*/  FMUL.FTZ R47, R43.reuse, R47 ;  /* 0x0000002f2b2f7220 */ /* 0x048fe20000410000 */
[C---:B------:R-:W-:Y:S01]  /*4a00*/  FMUL.FTZ R46, R43.reuse, R46 ;  /* 0x0000002e2b2e7220 */ /* 0x040fe20000410000 */
[C---:B----4-:R-:W-:Y:S01]  /*4a10*/  FMUL.FTZ R49, R43.reuse, R49 ;  /* 0x000000312b317220 */ /* 0x050fe20000410000 */
[C---:B------:R-:W-:Y:S01]  /*4a20*/  FMUL.FTZ R48, R43.reuse, R48 ;  /* 0x000000302b307220 */ /* 0x040fe20000410000 */
[C---:B-----5:R-:W-:Y:S01]  /*4a30*/  FMUL.FTZ R51, R43.reuse, R51 ;  /* 0x000000332b337220 */ /* 0x060fe20000410000 */
[C---:B------:R-:W-:Y:S01]  /*4a40*/  FMUL.FTZ R50, R43.reuse, R50 ;  /* 0x000000322b327220 */ /* 0x040fe20000410000 */
        /* <DEDUP_REMOVED lines=53> */
[----:B------:R-:W-:Y:S01]  /*4da0*/  FMUL.FTZ R104, R43, R104 ;  /* 0x000000682b687220 */ /* 0x000fe20000410000 */
[-C--:B0-----:R-:W-:Y:S01]  /*4db0*/  FMUL.FTZ R40, R44, R43.reuse ;  /* 0x0000002b2c287220 */ /* 0x081fe20000410000 */
[----:B------:R-:W-:Y:S01]  /*4dc0*/  FMUL.FTZ R41, R45, R43 ;  /* 0x0000002b2d297220 */ /* 0x000fe20000410000 */
[C---:B------:R-:W-:Y:S01]  /*4dd0*/  FMUL.FTZ R107, R43.reuse, R107 ;  /* 0x0000006b2b6b7220 */ /* 0x040fe20000410000 */
[----:B------:R-:W-:Y:S01]  /*4de0*/  FMUL.FTZ R106, R43, R106 ;  /* 0x0000006a2b6a7220 */ /* 0x000fe20000410000 */
[C---:B-1----:R-:W-:Y:S01]  /*4df0*/  FMUL.FTZ R109, R42.reuse, R109 ;  /* 0x0000006d2a6d7220 */ /* 0x042fe20000410000 */
[C---:B------:R-:W-:Y:S01]  /*4e00*/  FMUL.FTZ R108, R42.reuse, R108 ;  /* 0x0000006c2a6c7220 */ /* 0x040fe20000410000 */
[C---:B------:R-:W-:Y:S01]  /*4e10*/  FMUL.FTZ R111, R42.reuse, R111 ;  /* 0x0000006f2a6f7220 */ /* 0x040fe20000410000 */
[C---:B------:R-:W-:Y:S01]  /*4e20*/  FMUL.FTZ R110, R42.reuse, R110 ;  /* 0x0000006e2a6e7220 */ /* 0x040fe20000410000 */
[----:B------:R-:W-:Y:S01]  /*4e30*/  STL.64 [R1+0x240], R46 ;  /* 0x0002402e01007387 */ /* 0x000fe20000100a00 */
[C---:B------:R-:W-:Y:S01]  /*4e40*/  FMUL.FTZ R113, R42.reuse, R113 ;  /* 0x000000712a717220 */ /* 0x040fe20000410000 */
[----:B------:R-:W-:-:S02]  /*4e50*/  FMUL.FTZ R112, R42, R112 ;  /* 0x000000702a707220 */ /* 0x000fc40000410000 */
[----:B------:R-:W-:Y:S01]  /*4e60*/  STL.64 [R1+0x250], R48 ;  /* 0x0002503001007387 */ /* 0x000fe20000100a00 */
[C---:B------:R-:W-:Y:S01]  /*4e70*/  FMUL.FTZ R115, R42.reuse, R115 ;  /* 0x000000732a737220 */ /* 0x040fe20000410000 */
[C---:B------:R-:W-:Y:S02]  /*4e80*/  FMUL.FTZ R114, R42.reuse, R114 ;  /* 0x000000722a727220 */ /* 0x040fe40000410000 */
[----:B------:R-:W-:Y:S01]  /*4e90*/  STL.64 [R1+0x260], R50 ;  /* 0x0002603201007387 */ /* 0x000fe20000100a00 */
[C---:B------:R-:W-:Y:S01]  /*4ea0*/  FMUL.FTZ R117, R42.reuse, R117 ;  /* 0x000000752a757220 */ /* 0x040fe20000410000 */
[C---:B------:R-:W-:Y:S02]  /*4eb0*/  FMUL.FTZ R116, R42.reuse, R116 ;  /* 0x000000742a747220 */ /* 0x040fe40000410000 */
        /* <DEDUP_REMOVED lines=21> */
[----:B------:R0:W-:Y:S01]  /*5010*/  STL.64 [R1+0x2e0], R66 ;  /* 0x0002e04201007387 */ /* 0x0001e20000100a00 */
[C---:B------:R-:W-:Y:S01]  /*5020*/  FMUL.FTZ R133, R42.reuse, R133 ;  /* 0x000000852a857220 */ /* 0x040fe20000410000 */
[C---:B------:R-:W-:Y:S02]  /*5030*/  FMUL.FTZ R132, R42.reuse, R132 ;  /* 0x000000842a847220 */ /* 0x040fe40000410000 */
[----:B------:R1:W-:Y:S01]  /*5040*/  STL.64 [R1+0x2f0], R68 ;  /* 0x0002f04401007387 */ /* 0x0003e20000100a00 */
[C---:B------:R-:W-:Y:S01]  /*5050*/  FMUL.FTZ R39, R42.reuse, R39 ;  /* 0x000000272a277220 */ /* 0x040fe20000410000 */
[C---:B------:R-:W-:Y:S02]  /*5060*/  FMUL.FTZ R38, R42.reuse, R38 ;  /* 0x000000262a267220 */ /* 0x040fe40000410000 */
[----:B------:R2:W-:Y:S01]  /*5070*/  STL.64 [R1+0x300], R70 ;  /* 0x0003004601007387 */ /* 0x0005e20000100a00 */
        /* <DEDUP_REMOVED lines=52> */
[----:B------:R-:W-:Y:S02]  /*53c0*/  FMUL.FTZ R4, R42, R4 ;  /* 0x000000042a047220 */ /* 0x000fe40000410000 */
[----:B------:R-:W-:Y:S04]  /*53d0*/  STL.64 [R1+0x230], R40 ;  /* 0x0002302801007387 */ /* 0x000fe80000100a00 */
        /* <DEDUP_REMOVED lines=23> */
[----:B------:R3:W-:Y:S04]  /*5550*/  STL.64 [R1+0x398], R12 ;  /* 0x0003980c01007387 */ /* 0x0007e80000100a00 */
        /* <DEDUP_REMOVED lines=8> */
[----:B------:R5:W-:Y:S04]  /*55e0*/  STL.64 [R1+0x428], R4 ;  /* 0x0004280401007387 */ /* 0x000be80000100a00 */
[----:B0-----:R-:W5:Y:S04]  /*55f0*/  LDL R66, [R1+0x234] ;  /* 0x0002340001427983 */ /* 0x001f680000100800 */
[----:B-1----:R-:W5:Y:S04]  /*5600*/  LDL R68, [R1+0x238] ;  /* 0x0002380001447983 */ /* 0x002f680000100800 */
[----:B--2---:R-:W2:Y:S04]  /*5610*/  LDL R70, [R1+0x23c] ;  /* 0x00023c0001467983 */ /* 0x004ea80000100800 */
[----:B---3--:R-:W3:Y:S04]  /*5620*/  LDL R12, [R1+0x240] ;  /* 0x00024000010c7983 */ /* 0x008ee80000100800 */
[----:B------:R-:W3:Y:S04]  /*5630*/  LDL R72, [R1+0x244] ;  /* 0x0002440001487983 */ /* 0x000ee80000100800 */
[----:B------:R-:W3:Y:S04]  /*5640*/  LDL R74, [R1+0x248] ;  /* 0x00024800014a7983 */ /* 0x000ee80000100800 */
[----:B------:R-:W3:Y:S04]  /*5650*/  LDL R76, [R1+0x24c] ;  /* 0x00024c00014c7983 */ /* 0x000ee80000100800 */
[----:B----4-:R-:W4:Y:S04]  /*5660*/  LDL R2, [R1+0x250] ;  /* 0x0002500001027983 */ /* 0x010f280000100800 */
[----:B------:R-:W4:Y:S04]  /*5670*/  LDL R78, [R1+0x254] ;  /* 0x00025400014e7983 */ /* 0x000f280000100800 */
[----:B------:R-:W4:Y:S04]  /*5680*/  LDL R80, [R1+0x258] ;  /* 0x0002580001507983 */ /* 0x000f280000100800 */
        /* <DEDUP_REMOVED lines=117> */
[----:B------:R-:W-:Y:S04]  /*5de0*/  STL [R1+0x230], R40 ;  /* 0x0002302801007387 */ /* 0x000fe80000100800 */
[----:B------:R-:W-:Y:S04]  /*5df0*/  STL [R1+0x234], R66 ;  /* 0x0002344201007387 */ /* 0x000fe80000100800 */
[----:B------:R-:W-:Y:S04]  /*5e00*/  STL [R1+0x238], R68 ;  /* 0x0002384401007387 */ /* 0x000fe80000100800 */
[----:B--2---:R-:W-:Y:S04]  /*5e10*/  STL [R1+0x23c], R70 ;  /* 0x00023c4601007387 */ /* 0x004fe80000100800 */
[----:B---3--:R-:W-:Y:S04]  /*5e20*/  STL [R1+0x240], R12 ;  /* 0x0002400c01007387 */ /* 0x008fe80000100800 */
[----:B------:R-:W-:Y:S04]  /*5e30*/  STL [R1+0x244], R72 ;  /* 0x0002444801007387 */ /* 0x000fe80000100800 */
[----:B------:R-:W-:Y:S04]  /*5e40*/  STL [R1+0x248], R74 ;  /* 0x0002484a01007387 */ /* 0x000fe80000100800 */
[----:B------:R-:W-:Y:S04]  /*5e50*/  STL [R1+0x24c], R76 ;  /* 0x00024c4c01007387 */ /* 0x000fe80000100800 */
[----:B----4-:R-:W-:Y:S04]  /*5e60*/  STL [R1+0x250], R2 ;  /* 0x0002500201007387 */ /* 0x010fe80000100800 */
[----:B------:R-:W-:Y:S04]  /*5e70*/  STL [R1+0x254], R78 ;  /* 0x0002544e01007387 */ /* 0x000fe80000100800 */
[----:B------:R-:W-:Y:S04]  /*5e80*/  STL [R1+0x258], R80 ;  /* 0x0002585001007387 */ /* 0x000fe80000100800 */
        /* <DEDUP_REMOVED lines=41> */
[----:B------:R0:W-:Y:S04]  /*6120*/  STL [R1+0x300], R26 ;  /* 0x0003001a01007387 */ /* 0x0001e80000100800 */
        /* <DEDUP_REMOVED lines=74> */
[----:B------:R5:W-:Y:S04]  /*65d0*/  STL [R1+0x42c], R65 ;  /* 0x00042c4101007387 */ /* 0x000be80000100800 */
[----:B0-----:R-:W5:Y:S04]  /*65e0*/  LDL.128 R24, [R1+0x230] ;  /* 0x0002300001187983 */ /* 0x001f680000100c00 */
[----:B-1----:R-:W5:Y:S04]  /*65f0*/  LDL.128 R28, [R1+0x240] ;  /* 0x00024000011c7983 */ /* 0x002f680000100c00 */
[----:B--2---:R-:W2:Y:S04]  /*6600*/  LDL.128 R32, [R1+0x250] ;  /* 0x0002500001207983 */ /* 0x004ea80000100c00 */
[----:B---3--:R-:W2:Y:S04]  /*6610*/  LDL.128 R36, [R1+0x260] ;  /* 0x0002600001247983 */ /* 0x008ea80000100c00 */
[----:B----4-:R-:W2:Y:S04]  /*6620*/  LDL.128 R40, [R1+0x270] ;  /* 0x0002700001287983 */ /* 0x010ea80000100c00 */
[----:B-----5:R-:W2:Y:S04]  /*6630*/  LDL.128 R44, [R1+0x280] ;  /* 0x00028000012c7983 */ /* 0x020ea80000100c00 */
[----:B------:R-:W2:Y:S04]  /*6640*/  LDL.128 R48, [R1+0x290] ;  /* 0x0002900001307983 */ /* 0x000ea80000100c00 */
        /* <DEDUP_REMOVED lines=24> */
[----:B------:R-:W2:Y:S01]  /*67d0*/  LDL.128 R148, [R1+0x420] ;  /* 0x0004200001947983 */ /* 0x000ea20000100c00 */
[----:B------:R-:W-:-:S02]  /*67e0*/  VIADD R2, R153, 0x1 ;  /* 0x0000000199027836 */ /* 0x000fc40000000000 */
[----:B------:R-:W-:Y:S02]  /*67f0*/  IMAD.MOV.U32 R5, RZ, RZ, 0x40000040 ;  /* 0x40000040ff057424 */ /* 0x000fe400078e00ff */
[----:B------:R-:W-:Y:S01]  /*6800*/  IMAD.MOV.U32 R7, RZ, RZ, 0x40000040 ;  /* 0x40000040ff077424 */ /* 0x000fe200078e00ff */
[----:B------:R-:W-:Y:S01]  /*6810*/  ISETP.NE.AND P0, PT, R2, 0x2, PT ;  /* 0x000000020200780c */ /* 0x000fe20003f05270 */
[----:B------:R0:W-:Y:S01]  /*6820*/  STL [R1+0x1e8], R2 ;  /* 0x0001e80201007387 */ /* 0x0001e20000100800 */
[----:B------:R-:W-:Y:S01]  /*6830*/  R2UR UR7, R5 ;  /* 0x00000000050772ca */ /* 0x000fe200000e0000 */
[----:B------:R-:W-:Y:S01]  /*6840*/  IMAD.MOV.U32 R3, RZ, RZ, 0x40000040 ;  /* 0x40000040ff037424 */ /* 0x000fe200078e00ff */
[----:B------:R-:W-:Y:S01]  /*6850*/  R2UR UR11, R7 ;  /* 0x00000000070b72ca */ /* 0x000fe200000e0000 */
[----:B------:R-:W-:-:S03]  /*6860*/  IMAD.MOV.U32 R5, RZ, RZ, 0x40000040 ;  /* 0x40000040ff057424 */ /* 0x000fc600078e00ff */
[----:B------:R-:W-:Y:S02]  /*6870*/  R2UR UR15, R3 ;  /* 0x00000000030f72ca */ /* 0x000fe400000e0000 */
[----:B------:R-:W-:-:S03]  /*6880*/  R2UR UR19, R5 ;  /* 0x00000000051372ca */ /* 0x000fc600000e0000 */
[----:B0-----:R-:W-:-:S05]  /*6890*/  @!P0 IMAD.MOV.U32 R2, RZ, RZ, RZ ;  /* 0x000000ffff028224 */ /* 0x001fca00078e00ff */
[----:B------:R-:W-:-:S04]  /*68a0*/  LEA R4, R2, UR20, 0xc ;  /* 0x0000001402047c11 */ /* 0x000fc8000f8e60ff */
[C---:B------:R-:W-:Y:S01]  /*68b0*/  R2UR UR6, R4.reuse ;  /* 0x00000000040672ca */ /* 0x040fe200000e0000 */
[C---:B------:R-:W-:Y:S02]  /*68c0*/  VIADD R6, R4.reuse, 0x80 ;  /* 0x0000008004067836 */ /* 0x040fe40000000000 */
[C---:B------:R-:W-:Y:S02]  /*68d0*/  VIADD R2, R4.reuse, 0x100 ;  /* 0x0000010004027836 */ /* 0x040fe40000000000 */
[----:B------:R-:W-:Y:S01]  /*68e0*/  VIADD R4, R4, 0x180 ;  /* 0x0000018004047836 */ /* 0x000fe20000000000 */
[----:B------:R-:W-:Y:S02]  /*68f0*/  R2UR UR10, R6 ;  /* 0x00000000060a72ca */ /* 0x000fe400000e0000 */
[----:B------:R-:W-:Y:S02]  /*6900*/  R2UR UR14, R2 ;  /* 0x00000000020e72ca */ /* 0x000fe400000e0000 */
[----:B------:R-:W-:Y:S01]  /*6910*/  R2UR UR18, R4 ;  /* 0x00000000041272ca */ /* 0x000fe200000e0000 */
[----:B------:R-:W3:Y:S04]  /*6920*/  LDL R2, [R1+0x1f0] ;  /* 0x0001f00001027983 */ /* 0x000ee80000100800 */
[----:B------:R-:W4:Y:S01]  /*6930*/  @!P0 LDL R4, [R1+0x1ec] ;  /* 0x0001ec0001048983 */ /* 0x000f220000100800 */
[----:B--2---:R-:W-:-:S06]  /*6940*/  WARPGROUP.ARRIVE ;  /* 0x00000000000079c5 */ /* 0x004fcc0000000000 */
        /* <DEDUP_REMOVED lines=139> */
[----:B------:R-:W4:Y:S04]  /*7200*/  LDL R6, [R1+0x230] ;  /* 0x0002300001067983 */ /* 0x000f280000100800 */
[----:B0-----:R-:W4:Y:S04]  /*7210*/  LDL R70, [R1+0x234] ;  /* 0x0002340001467983 */ /* 0x001f280000100800 */
[----:B-1----:R-:W4:Y:S04]  /*7220*/  LDL R72, [R1+0x238] ;  /* 0x0002380001487983 */ /* 0x002f280000100800 */
[----:B------:R-:W4:Y:S04]  /*7230*/  LDL R74, [R1+0x23c] ;  /* 0x00023c00014a7983 */ /* 0x000f280000100800 */
[----:B------:R-:W4:Y:S04]  /*7240*/  LDL R8, [R1+0x240] ;  /* 0x0002400001087983 */ /* 0x000f280000100800 */
[----:B--2---:R-:W2:Y:S04]  /*7250*/  LDL R76, [R1+0x244] ;  /* 0x00024400014c7983 */ /* 0x004ea80000100800 */
[----:B------:R-:W2:Y:S04]  /*7260*/  LDL R78, [R1+0x248] ;  /* 0x00024800014e7983 */ /* 0x000ea80000100800 */
[----:B-----5:R-:W5:Y:S04]  /*7270*/  LDL R80, [R1+0x24c] ;  /* 0x00024c0001507983 */ /* 0x020f680000100800 */
[----:B------:R-:W5:Y:S04]  /*7280*/  LDL R10, [R1+0x250] ;  /* 0x00025000010a7983 */ /* 0x000f680000100800 */
[----:B------:R-:W5:Y:S04]  /*7290*/  LDL R82, [R1+0x254] ;  /* 0x0002540001527983 */ /* 0x000f680000100800 */
[----:B---3--:R-:W3:Y:S04]  /*72a0*/  LDL R84, [R1+0x258] ;  /* 0x0002580001547983 */ /* 0x008ee80000100800 */
[----:B------:R-:W3:Y:S04]  /*72b0*/  LDL R86, [R1+0x25c] ;  /* 0x00025c0001567983 */ /* 0x000ee80000100800 */
[----:B------:R-:W3:Y:S04]  /*72c0*/  LDL R12, [R1+0x260] ;  /* 0x00026000010c7983 */ /* 0x000ee80000100800 */
[----:B----4-:R-:W4:Y:S04]  /*72d0*/  LDL R88, [R1+0x264] ;  /* 0x0002640001587983 */ /* 0x010f280000100800 */
[----:B------:R-:W4:Y:S04]  /*72e0*/  LDL R90, [R1+0x268] ;  /* 0x00026800015a7983 */ /* 0x000f280000100800 */
        /* <DEDUP_REMOVED lines=112> */
[----:B------:R-:W4:Y:S01]  /*79f0*/  LDL R29, [R1+0x42c] ;  /* 0x00042c00011d7983 */ /* 0x000f220000100800 */
[----:B------:R-:W-:-:S03]  /*7a00*/  VIADD R2, R2, 0x1 ;  /* 0x0000000102027836 */ /* 0x000fc60000000000 */
[----:B------:R0:W-:Y:S04]  /*7a10*/  STL [R1+0x230], R6 ;  /* 0x0002300601007387 */ /* 0x0001e80000100800 */
[----:B------:R0:W-:Y:S04]  /*7a20*/  STL [R1+0x1f0], R2 ;  /* 0x0001f00201007387 */ /* 0x0001e80000100800 */
[----:B------:R0:W-:Y:S04]  /*7a30*/  STL [R1+0x234], R70 ;  /* 0x0002344601007387 */ /* 0x0001e80000100800 */
[----:B------:R0:W-:Y:S04]  /*7a40*/  STL [R1+0x238], R72 ;  /* 0x0002384801007387 */ /* 0x0001e80000100800 */
[----:B------:R0:W-:Y:S04]  /*7a50*/  STL [R1+0x23c], R74 ;  /* 0x00023c4a01007387 */ /* 0x0001e80000100800 */
[----:B------:R0:W-:Y:S04]  /*7a60*/  STL [R1+0x240], R8 ;  /* 0x0002400801007387 */ /* 0x0001e80000100800 */
[----:B--2---:R0:W-:Y:S04]  /*7a70*/  STL [R1+0x244], R76 ;  /* 0x0002444c01007387 */ /* 0x0041e80000100800 */
[----:B------:R0:W-:Y:S04]  /*7a80*/  STL [R1+0x248], R78 ;  /* 0x0002484e01007387 */ /* 0x0001e80000100800 */
[----:B-----5:R0:W-:Y:S04]  /*7a90*/  STL [R1+0x24c], R80 ;  /* 0x00024c5001007387 */ /* 0x0201e80000100800 */
[----:B------:R0:W-:Y:S04]  /*7aa0*/  STL [R1+0x250], R10 ;  /* 0x0002500a01007387 */ /* 0x0001e80000100800 */
[----:B------:R0:W-:Y:S04]  /*7ab0*/  STL [R1+0x254], R82 ;  /* 0x0002545201007387 */ /* 0x0001e80000100800 */
[----:B---3--:R0:W-:Y:S04]  /*7ac0*/  STL [R1+0x258], R84 ;  /* 0x0002585401007387 */ /* 0x0081e80000100800 */
[----:B------:R0:W-:Y:S04]  /*7ad0*/  STL [R1+0x25c], R86 ;  /* 0x00025c5601007387 */ /* 0x0001e80000100800 */
[----:B------:R0:W-:Y:S04]  /*7ae0*/  STL [R1+0x260], R12 ;  /* 0x0002600c01007387 */ /* 0x0001e80000100800 */
[----:B----4-:R0:W-:Y:S04]  /*7af0*/  STL [R1+0x264], R88 ;  /* 0x0002645801007387 */ /* 0x0101e80000100800 */
[----:B------:R0:W-:Y:S04]  /*7b00*/  STL [R1+0x268], R90 ;  /* 0x0002685a01007387 */ /* 0x0001e80000100800 */
        /* <DEDUP_REMOVED lines=112> */
[----:B------:R0:W-:Y:S01]  /*8210*/  STL [R1+0x42c], R29 ;  /* 0x00042c1d01007387 */ /* 0x0001e20000100800 */
[----:B------:R-:W-:Y:S01]  /*8220*/  @!P0 LOP3.LUT R4, R4, 0x1, RZ, 0x3c, !PT ;  /* 0x0000000104048812 */ /* 0x000fe200078e3cff */
[----:B------:R-:W-:Y:S02]  /*8230*/  BSSY B0, `(.L_x_2011) ;  /* 0x000000b000007945 */ /* 0x000fe40003800000 */
[----:B------:R0:W-:Y:S04]  /*8240*/  @!P0 STL [R1+0x1e8], RZ ;  /* 0x0001e8ff01008387 */ /* 0x0001e80000100800 */
[----:B------:R0:W-:Y:S01]  /*8250*/  @!P0 STL [R1+0x1ec], R4 ;  /* 0x0001ec0401008387 */ /* 0x0001e20000100800 */
[----:B------:R-:W-:Y:S06]  /*8260*/  BAR.ARV 0xf, 0x100 ;  /* 0x03c4000000007b1d */ /* 0x000fec0000002000 */
[----:B------:R-:W-:Y:S01]  /*8270*/  ISETP.GT.AND P0, PT, R231, R0, PT ;  /* 0x00000000e700720c */ /* 0x000fe20003f04270 */
[----:B------:R-:W-:-:S12]  /*8280*/  @P1 BRA `(.L_x_2012) ;  /* 0x0000000000141947 */ /* 0x000fd80003800000 */
[----:B0-----:R-:W2:Y:S02]  /*8290*/  LDL R2, [R1+0x1e8] ;  /* 0x0001e80001027983 */ /* 0x001ea40000100800 */
[----:B--2---:R-:W-:-:S05]  /*82a0*/  LEA R2, R2, UR21, 0x3 ;  /* 0x0000001502027c11 */ /* 0x004fca000f8e18ff */
[----:B------:R-:W-:-:S05]  /*82b0*/  VIADD R2, R2, 0x38860 ;  /* 0x0003886002027836 */ /* 0x000fca0000000000 */
[----:B------:R-:W-:-:S04]  /*82c0*/  PRMT R2, RZ, 0x654, R2 ;  /* 0x00000654ff027816 */ /* 0x000fc80000000002 */
[----:B------:R1:W-:Y:S03]  /*82d0*/  SYNCS.ARRIVE.TRANS64.RED.A1T0 RZ, [R2+URZ], RZ ;  /* 0x000000ff02ff79a7 */ /* 0x0003e6000810043f */
.L_x_2012:
[----:B------:R-:W-:Y:S05]  /*82e0*/  BSYNC B0 ;  /* 0x0000000000007941 */ /* 0x000fea0003800000 */
.L_x_2011:
[----:B------:R-:W-:Y:S01]  /*82f0*/  VIADD R231, R231, 0xffffffff ;  /* 0xffffffffe7e77836 */ /* 0x000fe20000000000 */
[----:B------:R-:W-:Y:S06]  /*8300*/  @P0 BRA `(.L_x_2013) ;  /* 0xffffffc000a00947 */ /* 0x000fec000383ffff */
.L_x_2010:
        /* <DEDUP_REMOVED lines=65> */
[----:B------:R-:W5:Y:S04]  /*8720*/  LDL R38, [R1+0x1f0] ;  /* 0x0001f00001267983 */ /* 0x000f680000100800 */
[----:B------:R-:W5:Y:S01]  /*8730*/  LDL R0, [R1+0x1e8] ;  /* 0x0001e80001007983 */ /* 0x000f620000100800 */
[----:B--2---:R-:W-:-:S05]  /*8740*/  IMAD R152, R39, 0x40, R152 ;  /* 0x0000004027987824 */ /* 0x004fca00078e0298 */
[----:B------:R-:W-:Y:S01]  /*8750*/  LEA R152, R152, UR21, 0x2 ;  /* 0x0000001598987c11 */ /* 0x000fe2000f8e10ff */
[----:B------:R-:W-:Y:S06]  /*8760*/  BAR.SYNC.DEFER_BLOCKING 0xe, 0x100 ;  /* 0x0384000000007b1d */ /* 0x000fec0000010000 */
[----:B------:R-:W-:Y:S04]  /*8770*/  LDS R39, [R152+0x38400] ;  /* 0x0384000098277984 */ /* 0x000fe80000000800 */
[----:B------:R-:W3:Y:S01]  /*8780*/  LDS R152, [R152+0x38420] ;  /* 0x0384200098987984 */ /* 0x000ee20000000800 */
[----:B------:R-:W-:Y:S01]  /*8790*/  BSSY B0, `(.L_x_2014) ;  /* 0x00000cd000007945 */ /* 0x000fe20003800000 */
[C---:B---3--:R-:W-:Y:S01]  /*87a0*/  FMUL.FTZ R19, R152.reuse, R19 ;  /* 0x0000001398137220 */ /* 0x048fe20000410000 */
[C---:B------:R-:W-:Y:S01]  /*87b0*/  FMUL.FTZ R18, R152.reuse, R18 ;  /* 0x0000001298127220 */ /* 0x040fe20000410000 */
[C---:B----4-:R-:W-:Y:S01]  /*87c0*/  FMUL.FTZ R43, R39.reuse, R43 ;  /* 0x0000002b272b7220 */ /* 0x050fe20000410000 */
[C---:B------:R-:W-:Y:S01]  /*87d0*/  FMUL.FTZ R42, R39.reuse, R42 ;  /* 0x0000002a272a7220 */ /* 0x040fe20000410000 */
[C---:B-----5:R-:W-:Y:S01]  /*87e0*/  FMUL.FTZ R45, R39.reuse, R45 ;  /* 0x0000002d272d7220 */ /* 0x060fe20000410000 */
[C---:B------:R-:W-:Y:S01]  /*87f0*/  FMUL.FTZ R44, R39.reuse, R44 ;  /* 0x0000002c272c7220 */ /* 0x040fe20000410000 */
[----:B------:R0:W-:Y:S01]  /*8800*/  STL.64 [R1+0x368], R18 ;  /* 0x0003681201007387 */ /* 0x0001e20000100a00 */
        /* <DEDUP_REMOVED lines=116> */
[C---:B0-----:R-:W-:Y:S01]  /*8f50*/  FMUL.FTZ R19, R152.reuse, R3 ;  /* 0x0000000398137220 */ /* 0x041fe20000410000 */
[C---:B------:R-:W-:Y:S01]  /*8f60*/  FMUL.FTZ R18, R152.reuse, R2 ;  /* 0x0000000298127220 */ /* 0x040fe20000410000 */
[C---:B------:R-:W-:Y:S01]  /*8f70*/  FMUL.FTZ R7, R152.reuse, R7 ;  /* 0x0000000798077220 */ /* 0x040fe20000410000 */
[C---:B------:R-:W-:Y:S01]  /*8f80*/  FMUL.FTZ R6, R152.reuse, R6 ;  /* 0x0000000698067220 */ /* 0x040fe20000410000 */
[C---:B------:R-:W-:Y:S01]  /*8f90*/  FMUL.FTZ R5, R152.reuse, R5 ;  /* 0x0000000598057220 */ /* 0x040fe20000410000 */
[----:B------:R-:W-:Y:S01]  /*8fa0*/  FMUL.FTZ R4, R152, R4 ;  /* 0x0000000498047220 */ /* 0x000fe20000410000 */
[----:B------:R-:W-:-:S02]  /*8fb0*/  VIADD R38, R38, 0x1 ;  /* 0x0000000126267836 */ /* 0x000fc40000000000 */
[----:B------:R-:W-:Y:S01]  /*8fc0*/  VIADD R0, R0, 0x1 ;  /* 0x0000000100007836 */ /* 0x000fe20000000000 */
[----:B------:R0:W-:Y:S04]  /*8fd0*/  STL.64 [R1+0x230], R42 ;  /* 0x0002302a01007387 */ /* 0x0001e80000100a00 */
        /* <DEDUP_REMOVED lines=62> */
[----:B------:R0:W-:Y:S04]  /*93c0*/  STL [R1+0x1f0], R38 ;  /* 0x0001f02601007387 */ /* 0x0001e80000100800 */
[----:B------:R0:W-:Y:S01]  /*93d0*/  STL [R1+0x1e8], R0 ;  /* 0x0001e80001007387 */ /* 0x0001e20000100800 */
[----:B------:R-:W-:Y:S06]  /*93e0*/  BAR.ARV 0xf, 0x100 ;  /* 0x03c4000000007b1d */ /* 0x000fec0000002000 */
[----:B------:R-:W-:Y:S01]  /*93f0*/  ISETP.NE.AND P0, PT, R0, 0x2, PT ;  /* 0x000000020000780c */ /* 0x000fe20003f05270 */
[----:B------:R-:W-:-:S12]  /*9400*/  IMAD.MOV.U32 R3, RZ, RZ, 0x1 ;  /* 0x00000001ff037424 */ /* 0x000fd800078e00ff */
[----:B0-----:R-:W-:Y:S05]  /*9410*/  @P0 BRA `(.L_x_2015) ;  /* 0x0000000000100947 */ /* 0x001fea0003800000 */
[----:B------:R-:W2:Y:S04]  /*9420*/  LDL R0, [R1+0x1ec] ;  /* 0x0001ec0001007983 */ /* 0x000ea80000100800 */
[----:B------:R0:W-:Y:S01]  /*9430*/  STL [R1+0x1e8], RZ ;  /* 0x0001e8ff01007387 */ /* 0x0001e20000100800 */
[----:B--2---:R-:W-:-:S05]  /*9440*/  LOP3.LUT R0, R0, 0x1, RZ, 0x3c, !PT ;  /* 0x0000000100007812 */ /* 0x004fca00078e3cff */
[----:B------:R0:W-:Y:S02]  /*9450*/  STL [R1+0x1ec], R0 ;  /* 0x0001ec0001007387 */ /* 0x0001e40000100800 */
.L_x_2015:
[----:B------:R-:W-:Y:S05]  /*9460*/  BSYNC B0 ;  /* 0x0000000000007941 */ /* 0x000fea0003800000 */
.L_x_2014:
[----:B------:R-:W-:Y:S05]  /*9470*/  BRA `(.L_x_2007) ;  /* 0x000001c400e47947 */ /* 0x000fea0003800000 */
.L_x_1999:
[----:B------:R-:W3:Y:S01]  /*9480*/  LDL.LU R15, [R1+0x44c] ;  /* 0x00044c00010f7983 */ /* 0x000ee20000300800 */
[----:B------:R-:W1:Y:S01]  /*9490*/  LDC R3, c[0x0][0x448] ;  /* 0x00011200ff037b82 */ /* 0x000e620000000800 */
[----:B------:R-:W-:Y:S01]  /*94a0*/  MOV R71, 0x400 ;  /* 0x0000040000477802 */ /* 0x000fe20000000f00 */
[----:B------:R-:W-:Y:S01]  /*94b0*/  IMAD.MOV.U32 R10, RZ, RZ, R4 ;  /* 0x000000ffff0a7224 */ /* 0x000fe200078e0004 */
[----:B------:R-:W4:Y:S01]  /*94c0*/  S2R R6, SR_CgaCtaId ;  /* 0x0000000000067919 */ /* 0x000f220000008800 */
[----:B------:R-:W-:Y:S02]  /*94d0*/  IMAD.MOV.U32 R8, RZ, RZ, 0x10000 ;  /* 0x00010000ff087424 */ /* 0x000fe400078e00ff */
[----:B------:R-:W-:Y:S01]  /*94e0*/  IMAD.MOV.U32 R11, RZ, RZ, 0x100 ;  /* 0x00000100ff0b7424 */ /* 0x000fe200078e00ff */
[----:B--2---:R-:W2:Y:S01]  /*94f0*/  S2R R0, SR_SWINHI ;  /* 0x0000000000007919 */ /* 0x004ea20000002f00 */
[----:B------:R-:W5:Y:S01]  /*9500*/  LDC.64 R20, c[0x0][0xad8] ;  /* 0x0002b600ff147b82 */ /* 0x000f620000000a00 */
[----:B------:R-:W-:-:S02]  /*9510*/  IMAD.MOV.U32 R5, RZ, RZ, 0x80 ;  /* 0x00000080ff057424 */ /* 0x000fc400078e00ff */
[----:B------:R-:W-:Y:S01]  /*9520*/  IMAD.MOV.U32 R7, RZ, RZ, RZ ;  /* 0x000000ffff077224 */ /* 0x000fe200078e00ff */
[----:B0-----:R-:W-:Y:S01]  /*9530*/  STL [R1+0x70], R12 ;  /* 0x0000700c01007387 */ /* 0x001fe20000100800 */
[----:B------:R-:W-:Y:S02]  /*9540*/  IMAD.MOV.U32 R14, RZ, RZ, 0x2000 ;  /* 0x00002000ff0e7424 */ /* 0x000fe400078e00ff */
[----:B------:R-:W-:Y:S01]  /*9550*/  IMAD.MOV.U32 R46, RZ, RZ, 0x1 ;  /* 0x00000001ff2e7424 */ /* 0x000fe200078e00ff */
[----:B------:R-:W0:Y:S01]  /*9560*/  LDC R160, c[0x0][0x288] ;  /* 0x0000a200ffa07b82 */ /* 0x000e220000000800 */
[----:B------:R-:W-:Y:S01]  /*9570*/  IMAD.MOV.U32 R47, RZ, RZ, RZ ;  /* 0x000000ffff2f7224 */ /* 0x000fe200078e00ff */
[----:B------:R-:W-:Y:S04]  /*9580*/  STL.64 [R1], RZ ;  /* 0x000000ff01007387 */ /* 0x000fe80000100a00 */
[----:B------:R-:W-:Y:S01]  /*9590*/  STL.64 [R1+0x60], R46 ;  /* 0x0000602e01007387 */ /* 0x000fe20000100a00 */
[----:B-1----:R-:W-:-:S03]  /*95a0*/  ISETP.NE.AND P0, PT, R3, 0x1, PT ;  /* 0x000000010300780c */ /* 0x002fc60003f05270 */
[----:B------:R-:W-:Y:S01]  /*95b0*/  STL.64 [R1+0x38], RZ ;  /* 0x000038ff01007387 */ /* 0x000fe20000100a00 */
[----:B----4-:R-:W-:Y:S01]  /*95c0*/  LEA R71, R6, R71, 0x18 ;  /* 0x0000004706477211 */ /* 0x010fe200078ec0ff */
[----:B------:R-:W-:-:S08]  /*95d0*/  IMAD.MOV.U32 R6, RZ, RZ, 0x1 ;  /* 0x00000001ff067424 */ /* 0x000fd000078e00ff */
[----:B------:R-:W1:Y:S01]  /*95e0*/  @P0 LDC R13, c[0x0][0x44c] ;  /* 0x00011300ff0d0b82 */ /* 0x000e620000000800 */
[----:B------:R-:W-:Y:S02]  /*95f0*/  MOV R26, R71 ;  /* 0x00000047001a7202 */ /* 0x000fe40000000f00 */
[----:B--2---:R-:W-:Y:S01]  /*9600*/  MOV R27, R0 ;  /* 0x00000000001b7202 */ /* 0x004fe20000000f00 */
[----:B------:R2:W-:Y:S01]  /*9610*/  STL.128 [R1+0x20], R4 ;  /* 0x0000200401007387 */ /* 0x0005e20000100c00 */
[----:B0-----:R-:W-:Y:S02]  /*9620*/  IADD3 R158, R29, 0x1, -R160 ;  /* 0x000000011d9e7810 */ /* 0x001fe40007ffe8a0 */
[C---:B------:R-:W-:Y:S02]  /*9630*/  IADD3 R0, P2, R26.reuse, 0x38850, RZ ;  /* 0x000388501a007810 */ /* 0x040fe40007f5e0ff */
[----:B------:R-:W-:-:S03]  /*9640*/  IADD3 R3, P3, R26, 0x38860, RZ ;  /* 0x000388601a037810 */ /* 0x000fc60007f7e0ff */
[--C-:B--2---:R-:W-:Y:S02]  /*9650*/  IMAD.X R5, RZ, RZ, R27.reuse, P2 ;  /* 0x000000ffff057224 */ /* 0x104fe400010e061b */
[----:B------:R-:W-:Y:S02]  /*9660*/  IMAD.X R7, RZ, RZ, R27, P3 ;  /* 0x000000ffff077224 */ /* 0x000fe400018e061b */
[----:B------:R-:W-:Y:S02]  /*9670*/  IMAD.MOV.U32 R6, RZ, RZ, R3 ;  /* 0x000000ffff067224 */ /* 0x000fe400078e0003 */
[----:B------:R-:W-:Y:S02]  /*9680*/  IMAD.SHL.U32 R3, R12, 0x40, RZ ;  /* 0x000000400c037824 */ /* 0x000fe400078e00ff */
[----:B------:R-:W-:Y:S01]  /*9690*/  IMAD.MOV.U32 R4, RZ, RZ, R0 ;  /* 0x000000ffff047224 */ /* 0x000fe200078e0000 */
[----:B------:R-:W-:Y:S01]  /*96a0*/  STL.64 [R1+0x68], R6 ;  /* 0x0000680601007387 */ /* 0x000fe20000100a00 */
[----:B------:R-:W-:-:S03]  /*96b0*/  @P0 VIADD R0, R3, 0x3f ;  /* 0x0000003f03000836 */ /* 0x000fc60000000000 */
[----:B------:R0:W-:Y:S01]  /*96c0*/  STL.128 [R1+0x40], R4 ;  /* 0x0000400401007387 */ /* 0x0001e20000100c00 */
[----:B-1----:R-:W-:-:S04]  /*96d0*/  @P0 IMAD.HI.U32 R0, R0, R13, RZ ;  /* 0x0000000d00000227 */ /* 0x002fc800078e00ff */
[----:B0-----:R-:W-:Y:S02]  /*96e0*/  VIADD R5, R3, 0x3f ;  /* 0x0000003f03057836 */ /* 0x001fe40000000000 */
[----:B---3--:R-:W-:Y:S01]  /*96f0*/  IMAD.MOV.U32 R9, RZ, RZ, R15 ;  /* 0x000000ffff097224 */ /* 0x008fe200078e000f */
[----:B------:R0:W-:Y:S04]  /*9700*/  STL.64 [R1+0x18], R14 ;  /* 0x0000180e01007387 */ /* 0x0001e80000100a00 */
[----:B------:R1:W-:Y:S01]  /*9710*/  STL.128 [R1+0x50], R8 ;  /* 0x0000500801007387 */ /* 0x0003e20000100c00 */
[----:B0-----:R-:W-:-:S05]  /*9720*/  IADD3 R14, P1, R26, 0x38830, RZ ;  /* 0x000388301a0e7810 */ /* 0x001fca0007f3e0ff */
[----:B------:R-:W-:Y:S01]  /*9730*/  IMAD.X R15, RZ, RZ, R27, P1 ;  /* 0x000000ffff0f7224 */ /* 0x000fe200008e061b */
[----:B-1----:R-:W0:Y:S01]  /*9740*/  @P0 LDC R11, c[0x0][0x450] ;  /* 0x00011400ff0b0b82 */ /* 0x002e220000000800 */
[----:B------:R-:W-:-:S03]  /*9750*/  IADD3 R8, P2, R26, 0x38840, RZ ;  /* 0x000388401a087810 */ /* 0x000fc60007f5e0ff */
[----:B------:R1:W-:Y:S02]  /*9760*/  STL.64 [R1+0x8], R14 ;  /* 0x0000080e01007387 */ /* 0x0003e40000100a00 */
[----:B------:R-:W-:Y:S01]  /*9770*/  IMAD.X R9, RZ, RZ, R27, P2 ;  /* 0x000000ffff097224 */ /* 0x000fe200010e061b */
[----:B-----5:R-:W-:-:S04]  /*9780*/  ISETP.GE.AND P2, PT, R21, 0x1, PT ;  /* 0x000000011500780c */ /* 0x020fc80003f46270 */
[----:B------:R1:W-:Y:S04]  /*9790*/  STL.64 [R1+0x10], R8 ;  /* 0x0000100801007387 */ /* 0x0003e80000100a00 */
[----:B------:R1:W-:Y:S01]  /*97a0*/  STL.64 [R1+0x30], R8 ;  /* 0x0000300801007387 */ /* 0x0003e20000100a00 */
[----:B0-----:R-:W-:-:S05]  /*97b0*/  @P0 SHF.R.U32.HI R5, RZ, R11, R0 ;  /* 0x0000000bff050219 */ /* 0x001fca0000011600 */
[----:B------:R-:W-:-:S04]  /*97c0*/  IMAD.IADD R5, R158, 0x1, R5 ;  /* 0x000000019e057824 */ /* 0x000fc800078e0205 */
[----:B------:R-:W-:Y:S01]  /*97d0*/  IMAD.IADD R0, R5, 0x1, R20 ;  /* 0x0000000105007824 */ /* 0x000fe200078e0214 */
[----:B-1----:R-:W-:Y:S06]  /*97e0*/  @!P2 BRA `(.L_x_2016) ;  /* 0x000000000040a947 */ /* 0x002fec0003800000 */
        /* <DEDUP_REMOVED lines=10> */
.L_x_2017:
[----:B------:R-:W-:-:S13]  /*9890*/  ISETP.NE.AND P1, PT, R21, 0x1, PT ;  /* 0x000000011500780c */ /* 0x000fda0003f25270 */
[----:B------:R-:W0:Y:S02]  /*98a0*/  @P1 LDC.64 R6, c[0x0][0xae0] ;  /* 0x0002b800ff061b82 */ /* 0x000e240000000a00 */
[----:B0-----:R-:W-:-:S05]  /*98b0*/  @P1 IMAD.HI.U32 R6, R4, R6, RZ ;  /* 0x0000000604061227 */ /* 0x001fca00078e00ff */
[----:B------:R-:W-:-:S07]  /*98c0*/  @P1 SHF.R.U32.HI R4, RZ, R7, R6 ;  /* 0x00000007ff041219 */ /* 0x000fce0000011606 */
.L_x_2018:
[----:B------:R-:W-:-:S05]  /*98d0*/  IMAD R5, R4, R21, R21 ;  /* 0x0000001504057224 */ /* 0x000fca00078e0215 */
[----:B------:R-:W-:-:S07]  /*98e0*/  VIMNMX R0, R0, R5, PT ;  /* 0x0000000500007248 */ /* 0x000fce0003fe0100 */
.L_x_2016:
[----:B------:R-:W0:Y:S01]  /*98f0*/  @P0 LDC R4, c[0x0][0x44c] ;  /* 0x00011300ff040b82 */ /* 0x000e220000000800 */
[----:B------:R-:W-:Y:S01]  /*9900*/  VIADD R0, R0, 0x3f ;  /* 0x0000003f00007836 */ /* 0x000fe20000000000 */
[----:B------:R-:W-:Y:S01]  /*9910*/  ULDC UR4, c[0x0][0xad4] ;  /* 0x0002b50000047ab9 */ /* 0x000fe20000000800 */
[C---:B------:R-:W-:Y:S02]  /*9920*/  VIADD R6, R29.reuse, 0x3f ;  /* 0x0000003f1d067836 */ /* 0x040fe40000000000 */
[----:B------:R-:W-:Y:S01]  /*9930*/  IMAD.IADD R160, R29, 0x1, -R160 ;  /* 0x000000011da07824 */ /* 0x000fe200078e0aa0 */
[----:B------:R-:W-:Y:S02]  /*9940*/  SHF.R.S32.HI R5, RZ, 0x1f, R0 ;  /* 0x0000001fff057819 */ /* 0x000fe40000011400 */
[----:B------:R-:W1:Y:S01]  /*9950*/  @P0 LDC R9, c[0x0][0x450] ;  /* 0x00011400ff090b82 */ /* 0x000e620000000800 */
[----:B------:R-:W-:Y:S02]  /*9960*/  SHF.R.S32.HI R7, RZ, 0x1f, R6 ;  /* 0x0000001fff077819 */ /* 0x000fe40000011406 */
[----:B------:R-:W-:-:S02]  /*9970*/  LEA.HI R5, R5, R0, RZ, 0x6 ;  /* 0x0000000005057211 */ /* 0x000fc400078f30ff */
[----:B------:R-:W-:Y:S02]  /*9980*/  LEA.HI R7, R7, R6, RZ, 0x6 ;  /* 0x0000000607077211 */ /* 0x000fe400078f30ff */
[----:B------:R-:W-:Y:S02]  /*9990*/  SHF.R.S32.HI R5, RZ, 0x6, R5 ;  /* 0x00000006ff057819 */ /* 0x000fe40000011405 */
[----:B------:R-:W-:-:S04]  /*99a0*/  SHF.R.S32.HI R8, RZ, 0x6, R7 ;  /* 0x00000006ff087819 */ /* 0x000fc80000011407 */
[----:B------:R-:W-:Y:S01]  /*99b0*/  VIMNMX R8, R5, R8, PT ;  /* 0x0000000805087248 */ /* 0x000fe20003fe0100 */
[----:B0-----:R-:W-:-:S05]  /*99c0*/  @P0 IMAD.HI.U32 R4, R3, R4, RZ ;  /* 0x0000000403040227 */ /* 0x001fca00078e00ff */
[----:B-1----:R-:W-:-:S05]  /*99d0*/  @P0 SHF.R.U32.HI R3, RZ, R9, R4 ;  /* 0x00000009ff030219 */ /* 0x002fca0000011604 */
[----:B------:R-:W-:-:S04]  /*99e0*/  IMAD.IADD R3, R160, 0x1, R3 ;  /* 0x00000001a0037824 */ /* 0x000fc800078e0203 */
        /* <DEDUP_REMOVED lines=11> */
.L_x_2020:
[----:B------:R-:W-:-:S13]  /*9aa0*/  ISETP.NE.AND P0, PT, R21, 0x1, PT ;  /* 0x000000011500780c */ /* 0x000fda0003f05270 */
[----:B------:R-:W0:Y:S02]  /*9ab0*/  @P0 LDC.64 R4, c[0x0][0xae0] ;  /* 0x0002b800ff040b82 */ /* 0x000e240000000a00 */
[----:B0-----:R-:W-:-:S05]  /*9ac0*/  @P0 IMAD.HI.U32 R4, R3, R4, RZ ;  /* 0x0000000403040227 */ /* 0x001fca00078e00ff */
[----:B------:R-:W-:-:S07]  /*9ad0*/  @P0 SHF.R.U32.HI R3, RZ, R5, R4 ;  /* 0x00000005ff030219 */ /* 0x000fce0000011604 */
.L_x_2021:
[----:B------:R-:W-:-:S05]  /*9ae0*/  IMAD R3, R3, R21, RZ ;  /* 0x0000001503037224 */ /* 0x000fca00078e02ff */
[----:B------:R-:W-:-:S07]  /*9af0*/  VIMNMX R0, R0, R3, !PT ;  /* 0x0000000300007248 */ /* 0x000fce0007fe0100 */
.L_x_2019:
        /* <DEDUP_REMOVED lines=13> */
[----:B------:R-:W0:Y:S01]  /*9bd0*/  I2F.RP R3, R6 ;  /* 0x0000000600037306 */ /* 0x000e220000209400 */
[----:B------:R-:W-:Y:S02]  /*9be0*/  IABS R12, R11 ;  /* 0x0000000b000c7213 */ /* 0x000fe40000000000 */
[----:B------:R-:W-:-:S05]  /*9bf0*/  IMAD.IADD R0, R0, 0x1, -R9 ;  /* 0x0000000100007824 */ /* 0x000fca00078e0a09 */
        /* <DEDUP_REMOVED lines=23> */
.L_x_2022:
[----:B------:R-:W-:Y:S01]  /*9d70*/  IMAD R154, R154, R161, R9 ;  /* 0x000000a19a9a7224 */ /* 0x000fe200078e0209 */
[----:B------:R-:W-:-:S04]  /*9d80*/  PRMT R3, RZ, 0x7610, R3 ;  /* 0x00007610ff037816 */ /* 0x000fc80000000003 */
[----:B------:R-:W-:-:S04]  /*9d90*/  VIADDMNMX R161, R154, R161, R8, PT ;  /* 0x000000a19aa17246 */ /* 0x000fc80003800108 */
[----:B------:R-:W-:-:S13]  /*9da0*/  ISETP.GT.AND P0, PT, R161, R154, PT ;  /* 0x0000009aa100720c */ /* 0x000fda0003f04270 */
[----:B------:R-:W-:Y:S05]  /*9db0*/  @!P0 BRA `(.L_x_2007) ;  /* 0x000001bc00948947 */ /* 0x000fea0003800000 */
[----:B------:R-:W-:Y:S01]  /*9dc0*/  SHF.R.S32.HI R3, RZ, 0x1f, R18 ;  /* 0x0000001fff037819 */ /* 0x000fe20000011412 */
[C---:B------:R-:W-:Y:S01]  /*9dd0*/  VIADD R9, R71.reuse, 0x400 ;  /* 0x0000040047097836 */ /* 0x040fe20000000000 */
[----:B------:R-:W-:Y:S01]  /*9de0*/  IADD3 R12, P0, R26, 0x38400, RZ ;  /* 0x000384001a0c7810 */ /* 0x000fe20007f1e0ff */
[----:B------:R-:W-:Y:S01]  /*9df0*/  VIADD R10, R71, 0x26400 ;  /* 0x00026400470a7836 */ /* 0x000fe20000000000 */
[----:B------:R-:W-:Y:S01]  /*9e00*/  LEA.HI R46, R3, R18, RZ, 0x7 ;  /* 0x00000012032e7211 */ /* 0x000fe200078f38ff */
[----:B------:R-:W-:Y:S01]  /*9e10*/  VIADD R8, R71, 0x22400 ;  /* 0x0002240047087836 */ /* 0x000fe20000000000 */
[----:B------:R-:W-:Y:S01]  /*9e20*/  STL [R1+0x94], R18 ;  /* 0x0000941201007387 */ /* 0x000fe20000100800 */
[----:B------:R-:W-:Y:S01]  /*9e30*/  IMAD.MOV.U32 R4, RZ, RZ, 0x1 ;  /* 0x00000001ff047424 */ /* 0x000fe200078e00ff */
[----:B------:R-:W-:Y:S01]  /*9e40*/  SHF.R.S32.HI R70, RZ, 0x7, R46 ;  /* 0x00000007ff467819 */ /* 0x000fe2000001142e */
[----:B------:R-:W-:Y:S01]  /*9e50*/  IMAD.MOV.U32 R5, RZ, RZ, RZ ;  /* 0x000000ffff057224 */ /* 0x000fe200078e00ff */
[----:B------:R-:W-:Y:S01]  /*9e60*/  SHF.R.U32.HI R10, RZ, 0x4, R10 ;  /* 0x00000004ff0a7819 */ /* 0x000fe2000001160a */
[----:B------:R-:W-:Y:S01]  /*9e70*/  IMAD.MOV.U32 R6, RZ, RZ, 0x1 ;  /* 0x00000001ff067424 */ /* 0x000fe200078e00ff */
[----:B------:R-:W-:Y:S01]  /*9e80*/  SHF.R.U32.HI R8, RZ, 0x4, R8 ;  /* 0x00000004ff087819 */ /* 0x000fe20000011608 */
[----:B------:R-:W0:Y:S01]  /*9e90*/  SHFL.IDX PT, R0, R70, RZ, 0x1f ;  /* 0x00001fff46007589 */ /* 0x000e2200000e0000 */
[----:B------:R-:W-:Y:S01]  /*9ea0*/  IMAD.MOV.U32 R7, RZ, RZ, RZ ;  /* 0x000000ffff077224 */ /* 0x000fe200078e00ff */
[----:B------:R-:W-:Y:S01]  /*9eb0*/  LOP3.LUT R10, R10, 0x3fff, RZ, 0xc0, !PT ;  /* 0x00003fff0a0a7812 */ /* 0x000fe200078ec0ff */
[----:B------:R-:W-:Y:S01]  /*9ec0*/  IMAD.X R13, RZ, RZ, R27, P0 ;  /* 0x000000ffff0d7224 */ /* 0x000fe200000e061b */
[----:B------:R-:W-:Y:S01]  /*9ed0*/  LOP3.LUT R8, R8, 0x3fff, RZ, 0xc0, !PT ;  /* 0x00003fff08087812 */ /* 0x000fe200078ec0ff */
[----:B------:R-:W-:Y:S01]  /*9ee0*/  IMAD.MOV.U32 R11, RZ, RZ, 0x40000040 ;  /* 0x40000040ff0b7424 */ /* 0x000fe200078e00ff */
[----:B------:R1:W-:Y:S02]  /*9ef0*/  STL.128 [R1+0x80], R4 ;  /* 0x0000800401007387 */ /* 0x0003e40000100c00 */
[----:B------:R-:W-:-:S02]  /*9f00*/  LOP3.LUT R8, R8, 0x10000, RZ, 0xfc, !PT ;  /* 0x0001000008087812 */ /* 0x000fc400078efcff */
[----:B------:R2:W-:Y:S01]  /*9f10*/  STL.64 [R1+0x78], R12 ;  /* 0x0000780c01007387 */ /* 0x0005e20000100a00 */
[----:B-1----:R-:W-:Y:S01]  /*9f20*/  LOP3.LUT R4, R10, 0x10000, RZ, 0xfc, !PT ;  /* 0x000100000a047812 */ /* 0x002fe200078efcff */
[----:B------:R-:W-:Y:S01]  /*9f30*/  IMAD.MOV.U32 R5, RZ, RZ, 0x40000040 ;  /* 0x40000040ff057424 */ /* 0x000fe200078e00ff */
[----:B0-----:R-:W-:Y:S01]  /*9f40*/  LEA.HI R3, R0, R0, RZ, 0x1 ;  /* 0x0000000000037211 */ /* 0x001fe200078f08ff */
[----:B------:R-:W-:Y:S02]  /*9f50*/  IMAD.MOV.U32 R7, RZ, RZ, 0x40000040 ;  /* 0x40000040ff077424 */ /* 0x000fe400078e00ff */
[----:B--2---:R-:W-:Y:S01]  /*9f60*/  IMAD.MOV.U32 R13, RZ, RZ, 0x40000040 ;  /* 0x40000040ff0d7424 */ /* 0x004fe200078e00ff */
[----:B------:R-:W-:-:S05]  /*9f70*/  LOP3.LUT R3, R3, 0x6, RZ, 0xc0, !PT ;  /* 0x0000000603037812 */ /* 0x000fca00078ec0ff */
[----:B------:R-:W-:Y:S02]  /*9f80*/  IMAD.IADD R0, R0, 0x1, -R3 ;  /* 0x0000000100007824 */ /* 0x000fe400078e0a03 */
[----:B------:R-:W-:Y:S02]  /*9f90*/  VIADD R3, R71, 0x20400 ;  /* 0x0002040047037836 */ /* 0x000fe40000000000 */
[--C-:B------:R-:W-:Y:S01]  /*9fa0*/  IMAD R0, R0, 0x8000, R9.reuse ;  /* 0x0000800000007824 */ /* 0x100fe200078e0209 */
[----:B------:R-:W-:Y:S02]  /*9fb0*/  SHF.R.U32.HI R9, RZ, 0x4, R9 ;  /* 0x00000004ff097819 */ /* 0x000fe40000011609 */
[----:B------:R-:W-:Y:S02]  /*9fc0*/  SHF.R.U32.HI R3, RZ, 0x4, R3 ;  /* 0x00000004ff037819 */ /* 0x000fe40000011603 */
[----:B------:R-:W-:Y:S02]  /*9fd0*/  SHF.R.U32.HI R0, RZ, 0x4, R0 ;  /* 0x00000004ff007819 */ /* 0x000fe40000011600 */
[----:B------:R-:W-:-:S02]  /*9fe0*/  LOP3.LUT R9, R9, 0x3fff, RZ, 0xc0, !PT ;  /* 0x00003fff09097812 */ /* 0x000fc400078ec0ff */
[----:B------:R-:W-:Y:S02]  /*9ff0*/  LOP3.LUT R3, R3, 0x3fff, RZ, 0xc0, !PT ;  /* 0x00003fff03037812 */ /* 0x000fe400078ec0ff */
[----:B------:R-:W-:Y:S02]  /*a000*/  LOP3.LUT R0, R0, 0x3fff, RZ, 0xc0, !PT ;  /* 0x00003fff00007812 */ /* 0x000fe400078ec0ff */
[----:B------:R-:W-:Y:S01]  /*a010*/  LOP3.LUT R6, R9, 0x10000, RZ, 0xfc, !PT ;  /* 0x0001000009067812 */ /* 0x000fe200078efcff */
[----:B------:R-:W-:Y:S01]  /*a020*/  IMAD.MOV.U32 R9, RZ, RZ, 0x40000040 ;  /* 0x40000040ff097424 */ /* 0x000fe200078e00ff */
[----:B------:R-:W-:Y:S02]  /*a030*/  LOP3.LUT R12, R3, 0x10000, RZ, 0xfc, !PT ;  /* 0x00010000030c7812 */ /* 0x000fe400078efcff */
[----:B------:R-:W-:Y:S01]  /*a040*/  LOP3.LUT R10, R0, 0x2000000, RZ, 0xfc, !PT ;  /* 0x02000000000a7812 */ /* 0x000fe200078efcff */
[----:B------:R0:W-:Y:S01]  /*a050*/  STL.128 [R1+0xb0], R4 ;  /* 0x0000b00401007387 */ /* 0x0001e20000100c00 */
[----:B------:R-:W-:-:S03]  /*a060*/  VIADD R0, R71, 0x36400 ;  /* 0x0003640047007836 */ /* 0x000fc60000000000 */
[----:B------:R0:W-:Y:S02]  /*a070*/  STL.64 [R1+0x98], R12 ;  /* 0x0000980c01007387 */ /* 0x0001e40000100a00 */
[----:B------:R-:W-:Y:S01]  /*a080*/  LOP3.LUT P0, RZ, R0, 0x3ff, RZ, 0xc0, !PT ;  /* 0x000003ff00ff7812 */ /* 0x000fe2000780c0ff */
[----:B------:R-:W-:Y:S01]  /*a090*/  IMAD.MOV.U32 R0, RZ, RZ, R18 ;  /* 0x000000ffff007224 */ /* 0x000fe200078e0012 */
[----:B------:R0:W-:Y:S11]  /*a0a0*/  STL.128 [R1+0xa0], R8 ;  /* 0x0000a00801007387 */ /* 0x0001f60000100c00 */
[----:B------:R-:W-:Y:S05]  /*a0b0*/  @!P0 BRA `(.L_x_2023) ;  /* 0x0000000000448947 */ /* 0x000fea0003800000 */
[----:B------:R-:W-:Y:S01]  /*a0c0*/  MOV R0, 0x0 ;  /* 0x0000000000007802 */ /* 0x000fe20000000f00 */
[----:B------:R-:W-:Y:S01]  /*a0d0*/  ULDC.64 UR4, c[0x4][0x90] ;  /* 0x0100240000047ab9 */ /* 0x000fe20000000a00 */
[----:B------:R-:W-:Y:S01]  /*a0e0*/  ULDC.64 UR6, c[0x4][0x20] ;  /* 0x0100080000067ab9 */ /* 0x000fe20000000a00 */
[----:B0-----:R-:W-:Y:S01]  /*a0f0*/  IMAD.U32 R4, RZ, RZ, UR4 ;  /* 0x00000004ff047e24 */ /* 0x001fe2000f8e00ff */
        /* <DEDUP_REMOVED lines=12> */
.L_x_2024:
[----:B------:R1:W5:Y:S02]  /*a1c0*/  LDL R0, [R1+0x94] ;  /* 0x0000940001007983 */ /* 0x0003640000100800 */
.L_x_2023:
[----:B------:R-:W2:Y:S01]  /*a1d0*/  LDL R47, [R1+0x1f4] ;  /* 0x0001f400012f7983 */ /* 0x000ea20000100800 */
[----:B-----5:R-:W-:Y:S01]  /*a1e0*/  SHF.R.S32.HI R3, RZ, 0x1f, R0 ;  /* 0x0000001fff037819 */ /* 0x020fe20000011400 */
[----:B0-----:R-:W-:Y:S01]  /*a1f0*/  IMAD.MOV.U32 R4, RZ, RZ, R28 ;  /* 0x000000ffff047224 */ /* 0x001fe200078e001c */
[----:B------:R-:W-:Y:S01]  /*a200*/  LOP3.LUT R11, R46, 0xffffff80, RZ, 0xc0, !PT ;  /* 0xffffff802e0b7812 */ /* 0x000fe200078ec0ff */
[----:B------:R-:W0:Y:S01]  /*a210*/  S2R R13, SR_TID.X ;  /* 0x00000000000d7919 */ /* 0x000e220000002100 */
[CC--:B------:R-:W-:Y:S01]  /*a220*/  LEA.HI R8, R3.reuse, R0.reuse, RZ, 0x4 ;  /* 0x0000000003087211 */ /* 0x0c0fe200078f20ff */
[----:B------:R-:W-:Y:S01]  /*a230*/  IMAD.MOV.U32 R5, RZ, RZ, R75 ;  /* 0x000000ffff057224 */ /* 0x000fe200078e004b */
[----:B------:R-:W-:Y:S01]  /*a240*/  LEA.HI R3, R3, R0, RZ, 0x5 ;  /* 0x0000000003037211 */ /* 0x000fe200078f28ff */
[----:B------:R-:W-:Y:S01]  /*a250*/  IMAD.MOV.U32 R6, RZ, RZ, R50 ;  /* 0x000000ffff067224 */ /* 0x000fe200078e0032 */
[----:B------:R-:W-:Y:S01]  /*a260*/  LOP3.LUT R9, R8, 0xfffffff0, RZ, 0xc0, !PT ;  /* 0xfffffff008097812 */ /* 0x000fe200078ec0ff */
[----:B------:R-:W-:Y:S01]  /*a270*/  IMAD.MOV.U32 R7, RZ, RZ, R51 ;  /* 0x000000ffff077224 */ /* 0x000fe200078e0033 */
[----:B------:R3:W-:Y:S01]  /*a280*/  STL.64 [R1+0xe0], R24 ;  /* 0x0000e01801007387 */ /* 0x0007e20000100a00 */
[----:B------:R-:W-:Y:S01]  /*a290*/  IMAD.IADD R12, R18, 0x1, -R11 ;  /* 0x00000001120c7824 */ /* 0x000fe200078e0a0b */
[----:B------:R-:W4:Y:S01]  /*a2a0*/  LDC.64 R50, c[0x0][0xad8] ;  /* 0x0002b600ff327b82 */ /* 0x000f220000000a00 */
[----:B------:R-:W-:Y:S01]  /*a2b0*/  IMAD.IADD R9, R0, 0x1, -R9 ;  /* 0x0000000100097824 */ /* 0x000fe200078e0a09 */
[----:B------:R1:W-:Y:S01]  /*a2c0*/  STL.128 [R1+0x130], R4 ;  /* 0x0001300401007387 */ /* 0x0003e20000100c00 */
[----:B------:R-:W-:Y:S01]  /*a2d0*/  IMAD.SHL.U32 R3, R3, 0x20, RZ ;  /* 0x0000002003037824 */ /* 0x000fe200078e00ff */
[----:B------:R-:W-:Y:S01]  /*a2e0*/  LEA.HI R11, R70, R70, RZ, 0x1 ;  /* 0x00000046460b7211 */ /* 0x000fe200078f08ff */
[----:B------:R-:W-:Y:S01]  /*a2f0*/  BSSY B0, `(.L_x_2025) ;  /* 0x000004d000007945 */ /* 0x000fe20003800000 */
[----:B------:R-:W-:Y:S01]  /*a300*/  SHF.R.S32.HI R10, RZ, 0x1f, R9 ;  /* 0x0000001fff0a7819 */ /* 0x000fe20000011409 */
[----:B------:R4:W-:Y:S01]  /*a310*/  STL.64 [R1+0xd8], R30 ;  /* 0x0000d81e01007387 */ /* 0x0009e20000100a00 */
[----:B------:R-:W4:Y:S01]  /*a320*/  LDC.64 R74, c[0x0][0xae0] ;  /* 0x0002b800ff4a7b82 */ /* 0x000f220000000a00 */
[----:B------:R-:W-:-:S02]  /*a330*/  LOP3.LUT R3, R3, 0xfffffc00, RZ, 0xc0, !PT ;  /* 0xfffffc0003037812 */ /* 0x000fc400078ec0ff */
[----:B------:R-:W-:Y:S01]  /*a340*/  LEA.HI R10, R10, R9, RZ, 0x3 ;  /* 0x000000090a0a7211 */ /* 0x000fe200078f18ff */
[----:B------:R-:W-:Y:S01]  /*a350*/  STL.U8 [R1+0xe8], RZ ;  /* 0x0000e8ff01007387 */ /* 0x000fe20000100000 */
[----:B------:R-:W-:-:S03]  /*a360*/  LOP3.LUT R11, R11, 0xfffffe, RZ, 0xc0, !PT ;  /* 0x00fffffe0b0b7812 */ /* 0x000fc600078ec0ff */
[----:B---3--:R-:W3:Y:S01]  /*a370*/  LDC.64 R24, c[0x0][0xad0] ;  /* 0x0002b400ff187b82 */ /* 0x008ee20000000a00 */
[----:B------:R-:W-:Y:S01]  /*a380*/  STL.U8 [R1+0x140], RZ ;  /* 0x000140ff01007387 */ /* 0x000fe20000100000 */
[C---:B-1----:R-:W-:Y:S01]  /*a390*/  LOP3.LUT R4, R10.reuse, 0xfffffff8, RZ, 0xc0, !PT ;  /* 0xfffffff80a047812 */ /* 0x042fe200078ec0ff */
[----:B------:R-:W-:Y:S02]  /*a3a0*/  IMAD.SHL.U32 R10, R10, 0x40, RZ ;  /* 0x000000400a0a7824 */ /* 0x000fe400078e00ff */
[----:B------:R-:W-:Y:S02]  /*a3b0*/  IMAD.IADD R11, R70, 0x1, -R11 ;  /* 0x00000001460b7824 */ /* 0x000fe400078e0a0b */
[----:B0-----:R-:W-:Y:S01]  /*a3c0*/  VIADD R14, R13, 0xffffff80 ;  /* 0xffffff800d0e7836 */ /* 0x001fe20000000000 */
[----:B------:R-:W-:Y:S01]  /*a3d0*/  SHF.R.S32.HI R13, RZ, 0x1f, R12 ;  /* 0x0000001fff0d7819 */ /* 0x000fe2000001140c */
[----:B------:R-:W-:Y:S01]  /*a3e0*/  IMAD.IADD R4, R9, 0x1, -R4 ;  /* 0x0000000109047824 */ /* 0x000fe200078e0a04 */
[----:B------:R-:W-:Y:S01]  /*a3f0*/  SHF.R.U32.HI R9, RZ, 0x1, R8 ;  /* 0x00000001ff097819 */ /* 0x000fe20000011608 */
[----:B------:R-:W0:Y:S01]  /*a400*/  LDC R28, c[0x0][0x288] ;  /* 0x0000a200ff1c7b82 */ /* 0x000e220000000800 */
[----:B------:R-:W-:Y:S01]  /*a410*/  LEA.HI R6, R13, R12, RZ, 0x2 ;  /* 0x0000000c0d067211 */ /* 0x000fe200078f10ff */
[----:B------:R-:W-:Y:S01]  /*a420*/  IMAD.SHL.U32 R0, R4, 0x40, RZ ;  /* 0x0000004004007824 */ /* 0x000fe200078e00ff */
[----:B------:R-:W-:Y:S01]  /*a430*/  LOP3.LUT R10, R10, 0xfffffe00, RZ, 0xc0, !PT ;  /* 0xfffffe000a0a7812 */ /* 0x000fe200078ec0ff */
[----:B------:R1:W-:Y:S01]  /*a440*/  STL [R1+0xec], R14 ;  /* 0x0000ec0e01007387 */ /* 0x0003e20000100800 */
[----:B------:R-:W-:Y:S01]  /*a450*/  LOP3.LUT R5, R6, 0x7ffffffc, RZ, 0xc0, !PT ;  /* 0x7ffffffc06057812 */ /* 0x000fe200078ec0ff */
[----:B----4-:R-:W-:Y:S01]  /*a460*/  IMAD.MOV.U32 R31, RZ, RZ, R50 ;  /* 0x000000ffff1f7224 */ /* 0x010fe200078e0032 */
[----:B------:R-:W-:Y:S01]  /*a470*/  SHF.R.S32.HI R7, RZ, 0x2, R6 ;  /* 0x00000002ff077819 */ /* 0x000fe20000011406 */
[----:B------:R-:W-:Y:S01]  /*a480*/  IMAD.MOV.U32 R50, RZ, RZ, R74 ;  /* 0x000000ffff327224 */ /* 0x000fe200078e004a */
[----:B------:R-:W-:Y:S01]  /*a490*/  SHF.R.S32.HI R6, RZ, 0x1f, R6 ;  /* 0x0000001fff067819 */ /* 0x000fe20000011406 */
[----:B------:R-:W-:Y:S01]  /*a4a0*/  IMAD.IADD R8, R12, 0x1, -R5 ;  /* 0x000000010c087824 */ /* 0x000fe200078e0a05 */
[----:B------:R-:W-:-:S02]  /*a4b0*/  LOP3.LUT R0, R0, 0x1c0, RZ, 0xc0, !PT ;  /* 0x000001c000007812 */ /* 0x000fc400078ec0ff */
[----:B------:R-:W-:Y:S01]  /*a4c0*/  LEA.HI R6, R6, R7, RZ, 0x3 ;  /* 0x0000000706067211 */ /* 0x000fe200078f18ff */
[----:B------:R-:W-:Y:S01]  /*a4d0*/  IMAD R21, R11, 0x80, R8 ;  /* 0x000000800b157824 */ /* 0x000fe200078e0208 */
[----:B------:R-:W-:Y:S01]  /*a4e0*/  LOP3.LUT R9, R0, 0x8, R9, 0xf8, !PT ;  /* 0x0000000800097812 */ /* 0x000fe200078ef809 */
[----:B------:R-:W-:Y:S01]  /*a4f0*/  IMAD.MOV.U32 R8, RZ, RZ, R49 ;  /* 0x000000ffff087224 */ /* 0x000fe200078e0031 */
[----:B------:R-:W-:Y:S01]  /*a500*/  LOP3.LUT R6, R6, 0xfffffff8, RZ, 0xc0, !PT ;  /* 0xfffffff806067812 */ /* 0x000fe200078ec0ff */
[----:B------:R-:W-:Y:S01]  /*a510*/  IMAD.MOV.U32 R49, RZ, RZ, R51 ;  /* 0x000000ffff317224 */ /* 0x000fe200078e0033 */
[----:B------:R-:W-:Y:S01]  /*a520*/  SHF.R.U32.HI R0, RZ, 0x3, R0 ;  /* 0x00000003ff007819 */ /* 0x000fe20000011600 */
[----:B------:R-:W-:Y:S01]  /*a530*/  IMAD.SHL.U32 R21, R21, 0x2, RZ ;  /* 0x0000000215157824 */ /* 0x000fe200078e00ff */
[----:B------:R-:W-:Y:S01]  /*a540*/  LEA.HI R12, R13, R12, RZ, 0x5 ;  /* 0x0000000c0d0c7211 */ /* 0x000fe200078f28ff */
[----:B------:R-:W-:Y:S01]  /*a550*/  IMAD.IADD R7, R7, 0x1, -R6 ;  /* 0x0000000107077824 */ /* 0x000fe200078e0a06 */
[----:B------:R-:W-:Y:S01]  /*a560*/  LOP3.LUT R0, R9, R0, RZ, 0x3c, !PT ;  /* 0x0000000009007212 */ /* 0x000fe200078e3cff */
[----:B------:R-:W4:Y:S01]  /*a570*/  LDC R6, c[0x0][0x450] ;  /* 0x00011400ff067b82 */ /* 0x000f220000000800 */
[C---:B------:R-:W-:Y:S01]  /*a580*/  LOP3.LUT P0, RZ, R4.reuse, 0x2, RZ, 0xc0, !PT ;  /* 0x0000000204ff7812 */ /* 0x040fe2000780c0ff */
[----:B------:R-:W-:Y:S01]  /*a590*/  IMAD.MOV.U32 R13, RZ, RZ, 0x20 ;  /* 0x00000020ff0d7424 */ /* 0x000fe200078e00ff */
[----:B------:R-:W-:Y:S01]  /*a5a0*/  LOP3.LUT P1, RZ, R4, 0x4, RZ, 0xc0, !PT ;  /* 0x0000000404ff7812 */ /* 0x000fe2000782c0ff */
[----:B------:R-:W-:Y:S01]  /*a5b0*/  IMAD.MOV.U32 R9, RZ, RZ, R48 ;  /* 0x000000ffff097224 */ /* 0x000fe200078e0030 */
[----:B------:R-:W-:Y:S01]  /*a5c0*/  SHF.R.S32.HI R12, RZ, 0x5, R12 ;  /* 0x00000005ff0c7819 */ /* 0x000fe2000001140c */
[----:B------:R-:W-:Y:S01]  /*a5d0*/  IMAD.MOV.U32 R48, RZ, RZ, RZ ;  /* 0x000000ffff307224 */ /* 0x000fe200078e00ff */
[----:B------:R-:W-:Y:S01]  /*a5e0*/  IADD3 R3, R0, R10, R3 ;  /* 0x0000000a00037210 */ /* 0x000fe20007ffe003 */
[----:B------:R-:W4:Y:S01]  /*a5f0*/  LDC.64 R4, c[0x0][0x448] ;  /* 0x00011200ff047b82 */ /* 0x000f220000000a00 */
[----:B------:R-:W-:Y:S01]  /*a600*/  IADD3 R10, P2, R16, 0x90, RZ ;  /* 0x00000090100a7810 */ /* 0x000fe20007f5e0ff */
[----:B------:R-:W-:Y:S01]  /*a610*/  IMAD R20, R12, 0x10, R7 ;  /* 0x000000100c147824 */ /* 0x000fe200078e0207 */
[----:B------:R-:W-:Y:S01]  /*a620*/  SEL R13, R13, 0xffffffe0, !P1 ;  /* 0xffffffe00d0d7807 */ /* 0x000fe20004800000 */
[----:B------:R-:W-:-:S02]  /*a630*/  IMAD.MOV.U32 R12, RZ, RZ, 0x10 ;  /* 0x00000010ff0c7424 */ /* 0x000fc400078e00ff */
[----:B-1----:R-:W-:Y:S01]  /*a640*/  IMAD.WIDE.U32 R14, R3, 0x2, R26 ;  /* 0x00000002030e7825 */ /* 0x002fe200078e001a */
[----:B------:R-:W-:Y:S02]  /*a650*/  STL.64 [R1+0xd0], R20 ;  /* 0x0000d01401007387 */ /* 0x000fe40000100a00 */
[----:B------:R-:W-:Y:S01]  /*a660*/  SEL R12, R12, 0xfffffff0, !P0 ;  /* 0xfffffff00c0c7807 */ /* 0x000fe20004000000 */
[----:B------:R-:W-:Y:S01]  /*a670*/  IMAD.X R11, RZ, RZ, R17, P2 ;  /* 0x000000ffff0b7224 */ /* 0x000fe200010e0611 */
[----:B------:R-:W-:Y:S01]  /*a680*/  IADD3 R14, P0, R14, 0x36400, RZ ;  /* 0x000364000e0e7810 */ /* 0x000fe20007f1e0ff */
[----:B---3--:R-:W-:Y:S02]  /*a690*/  IMAD.MOV.U32 R30, RZ, RZ, R25 ;  /* 0x000000ffff1e7224 */ /* 0x008fe400078e0019 */
[----:B------:R-:W-:Y:S01]  /*a6a0*/  IMAD.MOV.U32 R51, RZ, RZ, R75 ;  /* 0x000000ffff337224 */ /* 0x000fe200078e004b */
[----:B------:R1:W-:Y:S01]  /*a6b0*/  STL.128 [R1+0x120], R8 ;  /* 0x0001200801007387 */ /* 0x0003e20000100c00 */
[----:B------:R-:W-:-:S02]  /*a6c0*/  IMAD.X R15, RZ, RZ, R15, P0 ;  /* 0x000000ffff0f7224 */ /* 0x000fc400000e060f */
[----:B------:R-:W-:Y:S01]  /*a6d0*/  IMAD.MOV.U32 R7, RZ, RZ, R24 ;  /* 0x000000ffff077224 */ /* 0x000fe200078e0018 */
[----:B------:R-:W-:Y:S04]  /*a6e0*/  STL.64 [R1+0xc0], R12 ;  /* 0x0000c00c01007387 */ /* 0x000fe80000100a00 */
[----:B------:R-:W-:Y:S04]  /*a6f0*/  STL.64 [R1+0xc8], R14 ;  /* 0x0000c80e01007387 */ /* 0x000fe80000100a00 */
[----:B0-----:R-:W-:Y:S04]  /*a700*/  STL.128 [R1+0xf0], R28 ;  /* 0x0000f01c01007387 */ /* 0x001fe80000100c00 */
[----:B------:R-:W-:Y:S01]  /*a710*/  STL.128 [R1+0x100], R48 ;  /* 0x0001003001007387 */ /* 0x000fe20000100c00 */
[----:B-1----:R-:W-:-:S03]  /*a720*/  IADD3 R8, P1, R16, 0x430, RZ ;  /* 0x0000043010087810 */ /* 0x002fc60007f3e0ff */
[----:B----4-:R0:W-:Y:S02]  /*a730*/  STL.128 [R1+0x110], R4 ;  /* 0x0001100401007387 */ /* 0x0101e40000100c00 */
[----:B0-----:R-:W-:Y:S02]  /*a740*/  IMAD.MOV.U32 R4, RZ, RZ, R42 ;  /* 0x000000ffff047224 */ /* 0x001fe400078e002a */
[----:B------:R-:W-:Y:S01]  /*a750*/  IMAD.MOV.U32 R5, RZ, RZ, R73 ;  /* 0x000000ffff057224 */ /* 0x000fe200078e0049 */
[----:B--2---:R-:W-:-:S04]  /*a760*/  LEA.HI R0, R47, R47, RZ, 0x1 ;  /* 0x0000002f2f007211 */ /* 0x004fc800078f08ff */
[----:B------:R-:W-:-:S05]  /*a770*/  LOP3.LUT R0, R0, 0xfffffffe, RZ, 0xc0, !PT ;  /* 0xfffffffe00007812 */ /* 0x000fca00078ec0ff */
[----:B------:R-:W-:-:S05]  /*a780*/  IMAD.IADD R0, R47, 0x1, -R0 ;  /* 0x000000012f007824 */ /* 0x000fca00078e0a00 */
[----:B------:R-:W-:-:S04]  /*a790*/  SHF.L.U32 R0, R0, 0x1f, RZ ;  /* 0x0000001f00007819 */ /* 0x000fc800000006ff */
[----:B------:R-:W0:Y:S02]  /*a7a0*/  SYNCS.PHASECHK.TRANS64.TRYWAIT P0, [R71+URZ+0x38800], R0 ;  /* 0x03880000470075a7 */ /* 0x000e24000800017f */
[----:B0-----:R-:W-:Y:S05]  /*a7b0*/  @!P0 BRA `(.L_x_2026) ;  /* 0x0000023800708947 */ /* 0x001fea0003800000 */
.L_x_2237:
[----:B------:R-:W-:Y:S05]  /*a7c0*/  BSYNC B0 ;  /* 0x0000000000007941 */ /* 0x000fea0003800000 */
.L_x_2025:
[----:B------:R-:W-:Y:S01]  /*a7d0*/  IMAD.MOV.U32 R6, RZ, RZ, R68 ;  /* 0x000000ffff067224 */ /* 0x000fe200078e0044 */
[----:B------:R-:W-:Y:S01]  /*a7e0*/  STL.64 [R1+0x148], R34 ;  /* 0x0001482201007387 */ /* 0x000fe20000100a00 */
[----:B------:R-:W-:Y:S01]  /*a7f0*/  IMAD.MOV.U32 R7, RZ, RZ, R69 ;  /* 0x000000ffff077224 */ /* 0x000fe200078e0045 */
[----:B------:R-:W-:Y:S01]  /*a800*/  BSSY B0, `(.L_x_2027) ;  /* 0x000002b000007945 */ /* 0x000fe20003800000 */
[----:B------:R-:W-:Y:S01]  /*a810*/  IMAD.X R9, RZ, RZ, R17, P1 ;  /* 0x000000ffff097224 */ /* 0x000fe200008e0611 */
[----:B------:R-:W-:Y:S01]  /*a820*/  STL.64 [R1+0x1e0], R32 ;  /* 0x0001e02001007387 */ /* 0x000fe20000100a00 */
[----:B------:R-:W-:Y:S01]  /*a830*/  IMAD.MOV.U32 R24, RZ, RZ, R66 ;  /* 0x000000ffff187224 */ /* 0x000fe200078e0042 */
[----:B0-----:R-:W-:Y:S01]  /*a840*/  MOV R0, 0xaab0 ;  /* 0x0000aab000007802 */ /* 0x001fe20000000f00 */
[----:B------:R-:W-:Y:S01]  /*a850*/  IMAD.MOV.U32 R25, RZ, RZ, R67 ;  /* 0x000000ffff197224 */ /* 0x000fe200078e0043 */
[----:B------:R0:W-:Y:S01]  /*a860*/  STL.128 [R1+0x150], R4 ;  /* 0x0001500401007387 */ /* 0x0001e20000100c00 */
[----:B------:R-:W-:-:S02]  /*a870*/  IMAD.MOV.U32 R18, RZ, RZ, R36 ;  /* 0x000000ffff127224 */ /* 0x000fc400078e0024 */
[----:B------:R-:W-:Y:S01]  /*a880*/  VIADD R3, R161, 0xffffffff ;  /* 0xffffffffa1037836 */ /* 0x000fe20000000000 */
[----:B------:R-:W-:Y:S01]  /*a890*/  STL.128 [R1+0x170], R24 ;  /* 0x0001701801007387 */ /* 0x000fe20000100c00 */
[----:B0-----:R-:W-:Y:S02]  /*a8a0*/  IMAD.MOV.U32 R4, RZ, RZ, R37 ;  /* 0x000000ffff047224 */ /* 0x001fe400078e0025 */
[----:B------:R-:W-:Y:S02]  /*a8b0*/  IMAD.MOV.U32 R5, RZ, RZ, R44 ;  /* 0x000000ffff057224 */ /* 0x000fe400078e002c */
[----:B------:R-:W-:Y:S02]  /*a8c0*/  IMAD.MOV.U32 R6, RZ, RZ, R40 ;  /* 0x000000ffff067224 */ /* 0x000fe400078e0028 */
[----:B------:R-:W-:Y:S02]  /*a8d0*/  IMAD.MOV.U32 R7, RZ, RZ, R19 ;  /* 0x000000ffff077224 */ /* 0x000fe400078e0013 */
[----:B------:R-:W-:-:S03]  /*a8e0*/  IMAD.MOV.U32 R19, RZ, RZ, R41 ;  /* 0x000000ffff137224 */ /* 0x000fc600078e0029 */
[----:B------:R0:W-:Y:S04]  /*a8f0*/  STL.128 [R1+0x180], R4 ;  /* 0x0001800401007387 */ /* 0x0001e80000100c00 */
[----:B------:R-:W-:Y:S01]  /*a900*/  STL.128 [R1+0x160], R16 ;  /* 0x0001601001007387 */ /* 0x000fe20000100c00 */
[----:B0-----:R-:W-:Y:S02]  /*a910*/  IMAD.MOV.U32 R4, RZ, RZ, R38 ;  /* 0x000000ffff047224 */ /* 0x001fe400078e0026 */
[----:B------:R-:W-:Y:S02]  /*a920*/  IMAD.MOV.U32 R5, RZ, RZ, R65 ;  /* 0x000000ffff057224 */ /* 0x000fe400078e0041 */
[----:B------:R-:W-:Y:S02]  /*a930*/  IMAD.MOV.U32 R6, RZ, RZ, R63 ;  /* 0x000000ffff067224 */ /* 0x000fe400078e003f */
[----:B------:R-:W-:-:S05]  /*a940*/  IMAD.MOV.U32 R7, RZ, RZ, R64 ;  /* 0x000000ffff077224 */ /* 0x000fca00078e0040 */
[----:B------:R0:W-:Y:S02]  /*a950*/  STL.128 [R1+0x190], R4 ;  /* 0x0001900401007387 */ /* 0x0001e40000100c00 */
        /* <DEDUP_REMOVED lines=20> */
[----:B0-----:R-:W-:Y:S05]  /*aaa0*/  CALL.REL.NOINC `($_ZN7cutlass13device_kernelIN5flash11enable_sm90INS1_16FlashAttnFwdSm90INS1_25CollectiveMainloopFwdSm90ILi2EN4cute5tupleIJNS5_1CILi1EEES8_S8_EEENS6_IJNS7_ILi64EEESA_SA_EEELi512ENS_10bfloat16_tEfNS_4arch4Sm90ELb0ELb1ELb1ELb0ELb0ELb0ELb1ELb0ELb0ELb1ELb1ELb0EEENS1_21CollectiveEpilogueFwdINS6_IJSA_NS7_ILi512EEESA_EEES9_SC_SE_Li256ELb0ELb1ELb1ELb0EEENS1_19SingleTileSchedulerILb0ELb1ELb1ELi64EEEEEEEEEvNT_6ParamsE$_ZZN5flash25CollectiveMainloopFwdSm90ILi2EN4cute5tupleIJNS1_1CILi1EEES4_S4_EEENS2_IJNS3_ILi64EEES6_S6_EEELi512EN7cutlass10bfloat16_tEfNS8_4arch4Sm90ELb0ELb1ELb1ELb0ELb0ELb0ELb1ELb0ELb0ELb1ELb1ELb0EE3mmaINS_16FlashAttnFwdSm90ISC_NS_21CollectiveEpilogueFwdINS2_IJS6_NS3_ILi512EEES6_EEES5_S9_SB_Li256ELb0ELb1ELb1ELb0EEENS_19SingleTileSchedulerILb0ELb1ELb1ELi64EEEE13SharedStorageENS1_6TensorINS1_11ArrayEngineIfLm128EEENS1_6LayoutINS2_IJNS2_IJNS3_ILi2EEESR_NS3_ILi32EEEEEES4_S4_EEENS2_IJNS2_IJS4_SR_NS3_ILi4EEEEEENS3_ILi0EEESX_EEEEEEENS_7SoftmaxILi2ELi0EEEEEbRKNSC_6ParamsENS8_25PipelineTmaAsyncNoClusterILi2ENS8_16PipelineTmaAsyncILi2EEEEES19_RNS8_13PipelineStateILj2EEERT0_RT1_iRiRKNS_16SeqlenInfoQKNewKILb0ELb0EEENS2_IJiiiiEEERT_ENKUliT_T0_T1_E_clIZSD_ISM_S10_S12_EbS15_S19_S19_S1C_S1E_S1G_iS1H_S1L_S1M_S1O_EUlRS1P_iE0_NS3_ILb1EEES1W_EEDaiS1P_S1Q_S1R_) ;  /* 0x0000024c00ec7944 */ /* 0x001fea0003c00000 */
[----:B------:R-:W-:Y:S05]  /*aab0*/  BSYNC B0 ;  /* 0x0000000000007941 */ /* 0x000fea0003800000 */
.L_x_2027:
[----:B------:R-:W2:Y:S01]  /*aac0*/  LDL R4, [R1+0x70] ;  /* 0x0000700001047983 */ /* 0x000ea20000100800 */
[----:B------:R-:W0:Y:S08]  /*aad0*/  LDC R0, c[0x0][0x448] ;  /* 0x00011200ff007b82 */ /* 0x000e300000000800 */
[----:B------:R-:W1:Y:S01]  /*aae0*/  LDC.64 R6, c[0x0][0xad8] ;  /* 0x0002b600ff067b82 */ /* 0x000e620000000a00 */
[----:B0-----:R-:W-:-:S13]  /*aaf0*/  ISETP.NE.AND P0, PT, R0, 0x1, PT ;  /* 0x000000010000780c */ /* 0x001fda0003f05270 */
[----:B------:R-:W0:Y:S08]  /*ab00*/  @P0 LDC R3, c[0x0][0x44c] ;  /* 0x00011300ff030b82 */ /* 0x000e300000000800 */
[----:B------:R-:W3:Y:S01]  /*ab10*/  @P0 LDC R5, c[0x0][0x450] ;  /* 0x00011400ff050b82 */ /* 0x000ee20000000800 */
[----:B--2---:R-:W-:-:S04]  /*ab20*/  IMAD.SHL.U32 R4, R4, 0x40, RZ ;  /* 0x0000004004047824 */ /* 0x004fc800078e00ff */
[----:B0-----:R-:W-:-:S04]  /*ab30*/  @P0 IMAD.HI.U32 R0, R4, R3, RZ ;  /* 0x0000000304000227 */ /* 0x001fc800078e00ff */
[----:B------:R-:W-:Y:S01]  /*ab40*/  IMAD.MOV.U32 R3, RZ, RZ, R4 ;  /* 0x000000ffff037224 */ /* 0x000fe200078e0004 */
[----:B---3--:R-:W-:Y:S01]  /*ab50*/  @P0 SHF.R.U32.HI R3, RZ, R5, R0 ;  /* 0x00000005ff030219 */ /* 0x008fe20000011600 */
[----:B------:R-:W-:Y:S01]  /*ab60*/  VIADD R0, R161, 0xfffffffe ;  /* 0xfffffffea1007836 */ /* 0x000fe20000000000 */
[----:B-1----:R-:W-:-:S03]  /*ab70*/  ISETP.GE.AND P0, PT, R7, 0x1, PT ;  /* 0x000000010700780c */ /* 0x002fc60003f06270 */
[----:B------:R-:W-:-:S04]  /*ab80*/  IMAD.IADD R5, R160, 0x1, R3 ;  /* 0x00000001a0057824 */ /* 0x000fc800078e0203 */
[----:B------:R-:W-:-:S06]  /*ab90*/  IMAD.IADD R6, R5, 0x1, R6 ;  /* 0x0000000105067824 */ /* 0x000fcc00078e0206 */
[----:B------:R-:W-:Y:S05]  /*aba0*/  @!P0 BRA `(.L_x_2028) ;  /* 0x0000000000488947 */ /* 0x000fea0003800000 */
[C---:B------:R-:W-:Y:S01]  /*abb0*/  ISETP.GT.AND P0, PT, R5.reuse, RZ, PT ;  /* 0x000000ff0500720c */ /* 0x040fe20003f04270 */
[----:B------:R-:W-:Y:S01]  /*abc0*/  BSSY B0, `(.L_x_2029) ;  /* 0x000000e000007945 */ /* 0x000fe20003800000 */
[----:B------:R-:W-:-:S11]  /*abd0*/  VIADD R3, R5, 0xffffffff ;  /* 0xffffffff05037836 */ /* 0x000fd60000000000 */
        /* <DEDUP_REMOVED lines=8> */
.L_x_2030:
[----:B------:R-:W-:-:S13]  /*ac60*/  ISETP.NE.AND P0, PT, R7, 0x1, PT ;  /* 0x000000010700780c */ /* 0x000fda0003f05270 */
[----:B------:R-:W0:Y:S02]  /*ac70*/  @P0 LDC.64 R8, c[0x0][0xae0] ;  /* 0x0002b800ff080b82 */ /* 0x000e240000000a00 */
[----:B0-----:R-:W-:-:S05]  /*ac80*/  @P0 IMAD.HI.U32 R8, R3, R8, RZ ;  /* 0x0000000803080227 */ /* 0x001fca00078e00ff */
[----:B------:R-:W-:-:S07]  /*ac90*/  @P0 SHF.R.U32.HI R3, RZ, R9, R8 ;  /* 0x00000009ff030219 */ /* 0x000fce0000011608 */
.L_x_2031:
[----:B------:R-:W-:Y:S05]  /*aca0*/  BSYNC B0 ;  /* 0x0000000000007941 */ /* 0x000fea0003800000 */
.L_x_2029:
[----:B------:R-:W-:-:S05]  /*acb0*/  IMAD R3, R3, R7, R7 ;  /* 0x0000000703037224 */ /* 0x000fca00078e0207 */
[----:B------:R-:W-:-:S07]  /*acc0*/  VIMNMX R6, R6, R3, PT ;  /* 0x0000000306067248 */ /* 0x000fce0003fe0100 */
.L_x_2028:
[----:B------:R-:W-:-:S04]  /*acd0*/  SHF.R.S32.HI R3, RZ, 0x1f, R6 ;  /* 0x0000001fff037819 */ /* 0x000fc80000011406 */
[----:B------:R-:W-:-:S04]  /*ace0*/  LEA.HI R3, R3, R6, RZ, 0x6 ;  /* 0x0000000603037211 */ /* 0x000fc800078f30ff */
[----:B------:R-:W-:-:S04]  /*acf0*/  SHF.R.S32.HI R3, RZ, 0x6, R3 ;  /* 0x00000006ff037819 */ /* 0x000fc80000011403 */
[----:B------:R-:W-:-:S04]  /*ad00*/  VIMNMX R3, R154, R3, !PT ;  /* 0x000000039a037248 */ /* 0x000fc80007fe0100 */
[----:B------:R-:W-:-:S13]  /*ad10*/  ISETP.GE.AND P0, PT, R0, R3, PT ;  /* 0x000000030000720c */ /* 0x000fda0003f06270 */
[----:B------:R-:W-:Y:S05]  /*ad20*/  @!P0 BRA `(.L_x_2032) ;  /* 0x0000007c00bc8947 */ /* 0x000fea0003800000 */
.L_x_2063:
[----:B-1----:R-:W2:Y:S04]  /*ad30*/  LDL R60, [R1+0x1e8] ;  /* 0x0001e800013c7983 */ /* 0x002ea80000100800 */
[----:B0-----:R-:W3:Y:S04]  /*ad40*/  LDL R4, [R1+0x1f0] ;  /* 0x0001f00001047983 */ /* 0x001ee80000100800 */
[----:B------:R-:W4:Y:S01]  /*ad50*/  LDL R5, [R1+0x1c] ;  /* 0x00001c0001057983 */ /* 0x000f220000100800 */
[----:B--2---:R-:W-:-:S05]  /*ad60*/  VIADD R6, R60, 0x1 ;  /* 0x000000013c067836 */ /* 0x004fca0000000000 */
[----:B------:R-:W-:-:S13]  /*ad70*/  ISETP.NE.AND P0, PT, R6, 0x2, PT ;  /* 0x000000020600780c */ /* 0x000fda0003f05270 */
[----:B------:R0:W5:Y:S04]  /*ad80*/  @P0 LDL R8, [R1+0x1ec] ;  /* 0x0001ec0001080983 */ /* 0x0001680000100800 */
[----:B------:R-:W2:Y:S01]  /*ad90*/  @!P0 LDL R7, [R1+0x1ec] ;  /* 0x0001ec0001078983 */ /* 0x000ea20000100800 */
[----:B---3--:R-:W-:Y:S01]  /*ada0*/  VIADD R4, R4, 0x1 ;  /* 0x0000000104047836 */ /* 0x008fe20000000000 */
[----:B----4-:R-:W-:Y:S02]  /*adb0*/  LOP3.LUT R5, R5, 0x1, RZ, 0xfc, !PT ;  /* 0x0000000105057812 */ /* 0x010fe400078efcff */
[----:B------:R1:W-:Y:S04]  /*adc0*/  STL [R1+0x1e8], R6 ;  /* 0x0001e80601007387 */ /* 0x0003e80000100800 */
[----:B------:R0:W-:Y:S04]  /*add0*/  STL [R1+0x1f0], R4 ;  /* 0x0001f00401007387 */ /* 0x0001e80000100800 */
[----:B------:R0:W-:Y:S01]  /*ade0*/  @!P0 STL [R1+0x1e8], RZ ;  /* 0x0001e8ff01008387 */ /* 0x0001e20000100800 */
[----:B------:R-:W-:Y:S01]  /*adf0*/  ISETP.NE.AND P1, PT, R5, 0x3, PT ;  /* 0x000000030500780c */ /* 0x000fe20003f25270 */
[----:B------:R-:W-:Y:S05]  /*ae00*/  YIELD ;  /* 0x0000000000007946 */ /* 0x000fea0003800000 */
[----:B------:R-:W-:Y:S01]  /*ae10*/  BSSY B0, `(.L_x_2033) ;  /* 0x0000006000007945 */ /* 0x000fe20003800000 */
[----:B-1----:R-:W-:Y:S01]  /*ae20*/  @!P0 IMAD.MOV.U32 R6, RZ, RZ, RZ ;  /* 0x000000ffff068224 */ /* 0x002fe200078e00ff */
[----:B--2---:R-:W-:-:S05]  /*ae30*/  @!P0 LOP3.LUT R8, R7, 0x1, RZ, 0x3c, !PT ;  /* 0x0000000107088812 */ /* 0x004fca00078e3cff */
[----:B------:R0:W-:Y:S01]  /*ae40*/  @!P0 STL [R1+0x1ec], R8 ;  /* 0x0001ec0801008387 */ /* 0x0001e20000100800 */
[----:B------:R-:W-:Y:S05]  /*ae50*/  @!P1 BRA `(.L_x_2034) ;  /* 0x0000000000049947 */ /* 0x000fea0003800000 */
[----:B------:R-:W-:Y:S01]  /*ae60*/  BPT.TRAP 0x1 ;  /* 0x000000040000795c */ /* 0x000fe20000300000 */
.L_x_2034:
[----:B------:R-:W-:Y:S05]  /*ae70*/  BSYNC B0 ;  /* 0x0000000000007941 */ /* 0x000fea0003800000 */
.L_x_2033:
[----:B0-----:R-:W2:Y:S01]  /*ae80*/  LDL.64 R4, [R1+0x8] ;  /* 0x0000080001047983 */ /* 0x001ea20000100a00 */
[----:B-----5:R-:W-:Y:S02]  /*ae90*/  SHF.L.U32 R7, R8, 0x1f, RZ ;  /* 0x0000001f08077819 */ /* 0x020fe400000006ff */
[----:B--2---:R-:W-:-:S05]  /*aea0*/  MOV R5, R4 ;  /* 0x0000000400057202 */ /* 0x004fca0000000f00 */
[----:B------:R-:W-:-:S04]  /*aeb0*/  IMAD R6, R6, 0x8, R5 ;  /* 0x0000000806067824 */ /* 0x000fc800078e0205 */
[----:B------:R0:W1:Y:S01]  /*aec0*/  SYNCS.PHASECHK.TRANS64.TRYWAIT P0, [R6+URZ], R7 ;  /* 0x00000007060075a7 */ /* 0x000062000800017f */
[----:B------:R0:W5:Y:S01]  /*aed0*/  LDL.64 R8, [R1+0x1e8] ;  /* 0x0001e80001087983 */ /* 0x0001620000100a00 */
[----:B------:R-:W-:Y:S04]  /*aee0*/  BSSY B0, `(.L_x_2035) ;  /* 0x0000003000007945 */ /* 0x000fe80003800000 */
[----:B------:R-:W-:Y:S05]  /*aef0*/  @!P1 BRA `(.L_x_2036) ;  /* 0x0000000000049947 */ /* 0x000fea0003800000 */
[----:B------:R-:W-:Y:S01]  /*af00*/  BPT.TRAP 0x1 ;  /* 0x000000040000795c */ /* 0x000fe20000300000 */
.L_x_2036:
[----:B------:R-:W-:Y:S05]  /*af10*/  BSYNC B0 ;  /* 0x0000000000007941 */ /* 0x000fea0003800000 */
.L_x_2035:
[----:B------:R-:W-:Y:S04]  /*af20*/  BSSY B0, `(.L_x_2037) ;  /* 0x0000006000007945 */ /* 0x000fe80003800000 */
[----:B-1----:R-:W-:Y:S05]  /*af30*/  @P0 BRA `(.L_x_2038) ;  /* 0x0000000000100947 */ /* 0x002fea0003800000 */
[----:B-----5:R-:W-:Y:S01]  /*af40*/  IMAD R8, R8, 0x8, R5 ;  /* 0x0000000808087824 */ /* 0x020fe200078e0205 */
[----:B------:R-:W-:-:S04]  /*af50*/  SHF.L.U32 R9, R9, 0x1f, RZ ;  /* 0x0000001f09097819 */ /* 0x000fc800000006ff */
[----:B------:R-:W1:Y:S02]  /*af60*/  SYNCS.PHASECHK.TRANS64.TRYWAIT P0, [R8+URZ], R9 ;  /* 0x00000009080075a7 */ /* 0x000e64000800017f */
[----:B-1----:R-:W-:Y:S05]  /*af70*/  @!P0 BRA `(.L_x_2039) ;  /* 0x0000023000948947 */ /* 0x002fea0003800000 */
.L_x_2038:
[----:B------:R-:W-:Y:S05]  /*af80*/  BSYNC B0 ;  /* 0x0000000000007941 */ /* 0x000fea0003800000 */
.L_x_2037:
[----:B0-----:R-:W2:Y:S04]  /*af90*/  LDL R7, [R1+0x1e8] ;  /* 0x0001e80001077983 */ /* 0x001ea80000100800 */
[----:B------:R-:W2:Y:S01]  /*afa0*/  LD.E.64 R4, desc[UR44][R16.64+0xa0] ;  /* 0x0000a02c10047980 */ /* 0x000ea2000c101b00 */
[----:B------:R-:W-:Y:S05]  /*afb0*/  WARPSYNC.ALL ;  /* 0x0000000000007948 */ /* 0x000fea0003800000 */
[----:B------:R0:W-:Y:S04]  /*afc0*/  STL [R1+0x80], RZ ;  /* 0x000080ff01007387 */ /* 0x0001e80000100800 */
[----:B-1---5:R-:W3:Y:S01]  /*afd0*/  LD.E.64 R8, desc[UR44][R16.64+0x98] ;  /* 0x0000982c10087980 */ /* 0x022ee2000c101b00 */
[----:B------:R-:W-:-:S02]  /*afe0*/  IMAD.MOV.U32 R6, RZ, RZ, 0x1 ;  /* 0x00000001ff067424 */ /* 0x000fc400078e00ff */
[----:B--2---:R-:W-:Y:S01]  /*aff0*/  IMAD R4, R7, 0x200, R4 ;  /* 0x0000020007047824 */ /* 0x004fe200078e0204 */
[----:B------:R-:W-:Y:S01]  /*b000*/  R2UR UR7, R5 ;  /* 0x00000000050772ca */ /* 0x000fe200000e0000 */
[----:B------:R-:W2:Y:S04]  /*b010*/  LDL R7, [R1+0x54] ;  /* 0x0000540001077983 */ /* 0x000ea80000100800 */
[----:B------:R0:W-:Y:S04]  /*b020*/  STL [R1+0x80], R6 ;  /* 0x0000800601007387 */ /* 0x0001e80000100800 */
[----:B------:R-:W4:Y:S04]  /*b030*/  LD.E.64 R10, desc[UR44][R16.64+0x98] ;  /* 0x0000982c100a7980 */ /* 0x000f28000c101b00 */
[----:B------:R0:W-:Y:S04]  /*b040*/  STL [R1+0x80], R6 ;  /* 0x0000800601007387 */ /* 0x0001e80000100800 */
[----:B------:R-:W2:Y:S04]  /*b050*/  LD.E.64 R12, desc[UR44][R16.64+0x98] ;  /* 0x0000982c100c7980 */ /* 0x000ea8000c101b00 */
[----:B------:R0:W-:Y:S04]  /*b060*/  STL [R1+0x80], R6 ;  /* 0x0000800601007387 */ /* 0x0001e80000100800 */
[----:B------:R-:W2:Y:S01]  /*b070*/  LD.E.64 R14, desc[UR44][R16.64+0x98] ;  /* 0x0000982c100e7980 */ /* 0x000ea2000c101b00 */
[----:B------:R-:W-:Y:S01]  /*b080*/  R2UR UR6, R4 ;  /* 0x00000000040672ca */ /* 0x000fe200000e0000 */
[----:B------:R-:W-:-:S02]  /*b090*/  WARPGROUP.ARRIVE ;  /* 0x00000000000079c5 */ /* 0x000fc40000000000 */
[----:B------:R0:W5:Y:S01]  /*b0a0*/  LDL.64 R18, [R1+0x1e8] ;  /* 0x0001e80001127983 */ /* 0x0001620000100a00 */
[----:B---3--:R-:W-:Y:S02]  /*b0b0*/  R2UR UR4, R8 ;  /* 0x00000000080472ca */ /* 0x008fe400000e0000 */
[----:B------:R-:W-:-:S13]  /*b0c0*/  R2UR UR5, R9 ;  /* 0x00000000090572ca */ /* 0x000fda00000e0000 */
[----:B------:R-:W-:Y:S01]  /*b0d0*/  HGMMA.64x64x16.F32.BF16 R24, gdesc[UR4], RZ, !UPT, gsb0 ;  /* 0x00e00000041879f0 */ /* 0x000fe2000c0018ff */
[----:B----4-:R-:W-:Y:S02]  /*b0e0*/  VIADD R10, R10, 0x2 ;  /* 0x000000020a0a7836 */ /* 0x010fe40000000000 */
[----:B------:R-:W-:Y:S02]  /*b0f0*/  VIADD R8, R4, 0x2 ;  /* 0x0000000204087836 */ /* 0x000fe40000000000 */
[----:B------:R-:W-:Y:S01]  /*b100*/  IMAD.MOV.U32 R9, RZ, RZ, R5 ;  /* 0x000000ffff097224 */ /* 0x000fe200078e0005 */
[----:B------:R-:W-:Y:S02]  /*b110*/  R2UR UR4, R10 ;  /* 0x000000000a0472ca */ /* 0x000fe400000e0000 */
[----:B------:R-:W-:Y:S02]  /*b120*/  R2UR UR6, R8 ;  /* 0x00000000080672ca */ /* 0x000fe400000e0000 */
[----:B------:R-:W-:-:S02]  /*b130*/  R2UR UR7, R9 ;  /* 0x00000000090772ca */ /* 0x000fc400000e0000 */
[----:B------:R-:W-:Y:S01]  /*b140*/  R2UR UR5, R11 ;  /* 0x000000000b0572ca */ /* 0x000fe200000e0000 */
[----:B------:R-:W-:Y:S02]  /*b150*/  WARPGROUP.DEPBAR.LE gsb0, 0x0 ;  /* 0x00008000000079c5 */ /* 0x000fe40000010000 */
[----:B------:R-:W-:-:S10]  /*b160*/  WARPGROUP.ARRIVE ;  /* 0x00000000000079c5 */ /* 0x000fd40000000000 */
[----:B------:R-:W-:Y:S01]  /*b170*/  HGMMA.64x64x16.F32.BF16 R24, gdesc[UR4], R24, gsb0 ;  /* 0x00e00000041879f0 */ /* 0x000fe20008001818 */
[----:B--2---:R-:W-:Y:S02]  /*b180*/  VIADD R12, R12, 0x4 ;  /* 0x000000040c0c7836 */ /* 0x004fe40000000000 */
        /* <DEDUP_REMOVED lines=10> */
[----:B------:R-:W-:Y:S01]  /*b230*/  VIADD R14, R14, 0x6 ;  /* 0x000000060e0e7836 */ /* 0x000fe20000000000 */
[----:B------:R-:W-:Y:S02]  /*b240*/  R2UR UR7, R5 ;  /* 0x00000000050772ca */ /* 0x000fe400000e0000 */
[----:B------:R-:W-:Y:S02]  /*b250*/  R2UR UR6, R4 ;  /* 0x00000000040672ca */ /* 0x000fe400000e0000 */
[----:B------:R-:W-:Y:S02]  /*b260*/  R2UR UR4, R14 ;  /* 0x000000000e0472ca */ /* 0x000fe400000e0000 */
[----:B------:R-:W-:Y:S01]  /*b270*/  R2UR UR5, R15 ;  /* 0x000000000f0572ca */ /* 0x000fe200000e0000 */
[----:B------:R-:W-:-:S02]  /*b280*/  WARPGROUP.DEPBAR.LE gsb0, 0x0 ;  /* 0x00008000000079c5 */ /* 0x000fc40000010000 */
[----:B------:R-:W-:-:S10]  /*b290*/  WARPGROUP.ARRIVE ;  /* 0x00000000000079c5 */ /* 0x000fd40000000000 */
[----:B------:R-:W-:Y:S01]  /*b2a0*/  HGMMA.64x64x16.F32.BF16 R24, gdesc[UR4], R24, gsb0 ;  /* 0x00e00000041879f0 */ /* 0x000fe20008001818 */
[----:B------:R0:W-:Y:S01]  /*b2b0*/  STL [R1+0x80], R6 ;  /* 0x0000800601007387 */ /* 0x0001e20000100800 */
[----:B------:R-:W-:-:S04]  /*b2c0*/  LOP3.LUT R7, R7, 0x1, RZ, 0xfc, !PT ;  /* 0x0000000107077812 */ /* 0x000fc800078efcff */
[----:B------:R-:W-:Y:S01]  /*b2d0*/  ISETP.NE.AND P1, PT, R7, 0x3, PT ;  /* 0x000000030700780c */ /* 0x000fe20003f25270 */
[----:B------:R-:W-:Y:S01]  /*b2e0*/  BSSY B0, `(.L_x_2040) ;  /* 0x0000004000007945 */ /* 0x000fe20003800000 */
[----:B------:R-:W-:-:S11]  /*b2f0*/  WARPGROUP.DEPBAR.LE gsb0, 0x0 ;  /* 0x00008000000079c5 */ /* 0x000fd60000010000 */
[----:B0-----:R-:W-:Y:S05]  /*b300*/  @!P1 BRA `(.L_x_2041) ;  /* 0x0000000000049947 */ /* 0x001fea0003800000 */
[----:B------:R-:W-:Y:S01]  /*b310*/  BPT.TRAP 0x1 ;  /* 0x000000040000795c */ /* 0x000fe20000300000 */
.L_x_2041:
[----:B------:R-:W-:Y:S05]  /*b320*/  BSYNC B0 ;  /* 0x0000000000007941 */ /* 0x000fea0003800000 */
.L_x_2040:
[----:B------:R-:W2:Y:S01]  /*b330*/  LDL.64 R4, [R1+0x40] ;  /* 0x0000400001047983 */ /* 0x000ea20000100a00 */
[----:B-----5:R-:W-:Y:S01]  /*b340*/  SHF.L.U32 R19, R19, 0x1f, RZ ;  /* 0x0000001f13137819 */ /* 0x020fe200000006ff */
[----:B------:R-:W-:Y:S01]  /*b350*/  BSSY B0, `(.L_x_2042) ;  /* 0x0000006000007945 */ /* 0x000fe20003800000 */
[----:B--2---:R-:W-:-:S05]  /*b360*/  MOV R5, R4 ;  /* 0x0000000400057202 */ /* 0x004fca0000000f00 */
[----:B------:R-:W-:-:S04]  /*b370*/  IMAD R18, R18, 0x8, R5 ;  /* 0x0000000812127824 */ /* 0x000fc800078e0205 */
[----:B------:R0:W1:Y:S01]  /*b380*/  SYNCS.PHASECHK.TRANS64.TRYWAIT P0, [R18+URZ], R19 ;  /* 0x00000013120075a7 */ /* 0x000062000800017f */
[----:B------:R-:W-:Y:S05]  /*b390*/  @!P1 BRA `(.L_x_2043) ;  /* 0x0000000000049947 */ /* 0x000fea0003800000 */
[----:B------:R-:W-:Y:S01]  /*b3a0*/  BPT.TRAP 0x1 ;  /* 0x000000040000795c */ /* 0x000fe20000300000 */
.L_x_2043:
[----:B------:R-:W-:Y:S05]  /*b3b0*/  BSYNC B0 ;  /* 0x0000000000007941 */ /* 0x000fea0003800000 */
.L_x_2042:
[----:B------:R-:W-:Y:S04]  /*b3c0*/  BSSY B0, `(.L_x_2044) ;  /* 0x0000004000007945 */ /* 0x000fe80003800000 */
[----:B-1----:R-:W-:Y:S05]  /*b3d0*/  @P0 BRA `(.L_x_2045) ;  /* 0x0000000000080947 */ /* 0x002fea0003800000 */
[----:B------:R-:W1:Y:S02]  /*b3e0*/  SYNCS.PHASECHK.TRANS64.TRYWAIT P0, [R18+URZ], R19 ;  /* 0x00000013120075a7 */ /* 0x000e64000800017f */
[----:B-1----:R-:W-:Y:S05]  /*b3f0*/  @!P0 BRA `(.L_x_2046) ;  /* 0x0000022c00888947 */ /* 0x002fea0003800000 */
.L_x_2045:
[----:B------:R-:W-:Y:S05]  /*b400*/  BSYNC B0 ;  /* 0x0000000000007941 */ /* 0x000fea0003800000 */
.L_x_2044:
[----:B------:R-:W2:Y:S01]  /*b410*/  S2R R4, SR_TID.X ;  /* 0x0000000000047919 */ /* 0x000ea20000002100 */
[----:B------:R-:W3:Y:S01]  /*b420*/  LDL R7, [R1+0x1e8] ;  /* 0x0001e80001077983 */ /* 0x000ee20000100800 */
[----:B--2---:R-:W-:-:S03]  /*b430*/  LOP3.LUT R8, R4, 0x7f, RZ, 0xc0, !PT ;  /* 0x0000007f04087812 */ /* 0x004fc600078ec0ff */
[----:B------:R-:W3:Y:S01]  /*b440*/  LD.E.64 R4, desc[UR44][R16.64+0xb8] ;  /* 0x0000b82c10047980 */ /* 0x000ee2000c101b00 */
[----:B------:R-:W-:Y:S05]  /*b450*/  WARPSYNC.ALL ;  /* 0x0000000000007948 */ /* 0x000fea0003800000 */
[----:B------:R-:W-:Y:S01]  /*b460*/  ISETP.NE.AND P0, PT, R8, RZ, PT ;  /* 0x000000ff0800720c */ /* 0x000fe20003f05270 */
[----:B01----:R-:W2:Y:S04]  /*b470*/  LDL R18, [R1+0x88] ;  /* 0x0000880001127983 */ /* 0x003ea80000100800 */
[----:B------:R-:W4:Y:S04]  /*b480*/  LD.E.64 R8, desc[UR44][R16.64+0xb0] ;  /* 0x0000b02c10087980 */ /* 0x000f28000c101b00 */
[----:B------:R-:W-:Y:S04]  /*b490*/  STL [R1+0x88], R6 ;  /* 0x0000880601007387 */ /* 0x000fe80000100800 */
[----:B------:R-:W5:Y:S04]  /*b4a0*/  LD.E.64 R10, desc[UR44][R16.64+0xb0] ;  /* 0x0000b02c100a7980 */ /* 0x000f68000c101b00 */
[----:B------:R-:W-:Y:S04]  /*b4b0*/  STL [R1+0x88], R6 ;  /* 0x0000880601007387 */ /* 0x000fe80000100800 */
[----:B------:R-:W5:Y:S04]  /*b4c0*/  LD.E.64 R12, desc[UR44][R16.64+0xb0] ;  /* 0x0000b02c100c7980 */ /* 0x000f68000c101b00 */
[----:B------:R-:W-:Y:S04]  /*b4d0*/  STL [R1+0x88], R6 ;  /* 0x0000880601007387 */ /* 0x000fe80000100800 */
[----:B------:R-:W5:Y:S01]  /*b4e0*/  LD.E.64 R14, desc[UR44][R16.64+0xb0] ;  /* 0x0000b02c100e7980 */ /* 0x000f62000c101b00 */
[----:B---3--:R-:W-:Y:S01]  /*b4f0*/  IMAD R4, R7, 0x1000, R4 ;  /* 0x0000100007047824 */ /* 0x008fe200078e0204 */
[----:B------:R-:W-:-:S02]  /*b500*/  R2UR UR7, R5 ;  /* 0x00000000050772ca */ /* 0x000fc400000e0000 */
[----:B------:R-:W-:Y:S02]  /*b510*/  STL [R1+0x88], R6 ;  /* 0x0000880601007387 */ /* 0x000fe40000100800 */
[----:B------:R-:W-:Y:S02]  /*b520*/  R2UR UR6, R4 ;  /* 0x00000000040672ca */ /* 0x000fe400000e0000 */
[----:B--2---:R-:W-:Y:S02]  /*b530*/  ISETP.NE.U32.AND P1, PT, R18, RZ, PT ;  /* 0x000000ff1200720c */ /* 0x004fe40003f25070 */
[----:B------:R-:W2:Y:S01]  /*b540*/  LD.E.64 R18, desc[UR44][R16.64+0xb0] ;  /* 0x0000b02c10127980 */ /* 0x000ea2000c101b00 */
[----:B------:R-:W-:Y:S01]  /*b550*/  WARPGROUP.ARRIVE ;  /* 0x00000000000079c5 */ /* 0x000fe20000000000 */
[----:B----4-:R-:W-:Y:S01]  /*b560*/  R2UR UR4, R8 ;  /* 0x00000000080472ca */ /* 0x010fe200000e0000 */
[----:B------:R-:W-:Y:S01]  /*b570*/  VIADD R8, R4, 0x2 ;  /* 0x0000000204087836 */ /* 0x000fe20000000000 */
[----:B------:R-:W-:Y:S01]  /*b580*/  R2UR UR5, R9 ;  /* 0x00000000090572ca */ /* 0x000fe200000e0000 */
[----:B-----5:R-:W-:-:S06]  /*b590*/  VIADD R10, R10, 0x2 ;  /* 0x000000020a0a7836 */ /* 0x020fcc0000000000 */
[----:B------:R-:W-:Y:S01]  /*b5a0*/  VOTEU.ANY UP0, P1 ;  /* 0x00000000003f7886 */ /* 0x000fe20000800100 */
[----:B------:R-:W-:Y:S05]  /*b5b0*/  STL [R1+0x88], R6 ;  /* 0x0000880601007387 */ /* 0x000fea0000100800 */
[----:B------:R-:W-:Y:S01]  /*b5c0*/  HGMMA.64x64x16.F32.BF16 R24, gdesc[UR4], R24, UP0, gsb0 ;  /* 0x00e00000041879f0 */ /* 0x000fe2000b801818 */
[----:B------:R-:W-:Y:S01]  /*b5d0*/  IMAD.MOV.U32 R9, RZ, RZ, R5 ;  /* 0x000000ffff097224 */ /* 0x000fe200078e0005 */
[----:B------:R-:W-:Y:S02]  /*b5e0*/  R2UR UR6, R8 ;  /* 0x00000000080672ca */ /* 0x000fe400000e0000 */
[----:B------:R-:W-:-:S02]  /*b5f0*/  R2UR UR4, R10 ;  /* 0x000000000a0472ca */ /* 0x000fc400000e0000 */
[----:B------:R-:W-:Y:S02]  /*b600*/  R2UR UR7, R9 ;  /* 0x00000000090772ca */ /* 0x000fe400000e0000 */
[----:B------:R-:W-:Y:S01]  /*b610*/  R2UR UR5, R11 ;  /* 0x000000000b0572ca */ /* 0x000fe200000e0000 */
[----:B------:R-:W-:Y:S02]  /*b620*/  WARPGROUP.DEPBAR.LE gsb0, 0x0 ;  /* 0x00008000000079c5 */ /* 0x000fe40000010000 */
[----:B------:R-:W3:Y:S01]  /*b630*/  LD.E.64 R20, desc[UR44][R16.64+0xb0] ;  /* 0x0000b02c10147980 */ /* 0x000ee2000c101b00 */
[----:B------:R-:W-:Y:S01]  /*b640*/  WARPGROUP.ARRIVE ;  /* 0x00000000000079c5 */ /* 0x000fe20000000000 */
[----:B------:R-:W-:Y:S02]  /*b650*/  VIADD R12, R12, 0x4 ;  /* 0x000000040c0c7836 */ /* 0x000fe40000000000 */
[----:B------:R-:W-:Y:S01]  /*b660*/  VIADD R8, R4, 0x4 ;  /* 0x0000000404087836 */ /* 0x000fe20000000000 */
[----:B------:R-:W-:Y:S05]  /*b670*/  STL [R1+0x88], R6 ;  /* 0x0000880601007387 */ /* 0x000fea0000100800 */
[----:B------:R-:W-:Y:S01]  /*b680*/  HGMMA.64x64x16.F32.BF16 R24, gdesc[UR4], R24, gsb0 ;  /* 0x00e00000041879f0 */ /* 0x000fe20008001818 */
[----:B------:R-:W-:Y:S01]  /*b690*/  IMAD.MOV.U32 R9, RZ, RZ, R5 ;  /* 0x000000ffff097224 */ /* 0x000fe200078e0005 */
[----:B------:R-:W-:-:S02]  /*b6a0*/  R2UR UR6, R8 ;  /* 0x00000000080672ca */ /* 0x000fc400000e0000 */
[----:B------:R-:W-:Y:S02]  /*b6b0*/  R2UR UR4, R12 ;  /* 0x000000000c0472ca */ /* 0x000fe400000e0000 */
[----:B------:R-:W-:Y:S02]  /*b6c0*/  R2UR UR7, R9 ;  /* 0x00000000090772ca */ /* 0x000fe400000e0000 */
[----:B------:R-:W-:Y:S01]  /*b6d0*/  R2UR UR5, R13 ;  /* 0x000000000d0572ca */ /* 0x000fe200000e0000 */
[----:B------:R-:W-:Y:S02]  /*b6e0*/  WARPGROUP.DEPBAR.LE gsb0, 0x0 ;  /* 0x00008000000079c5 */ /* 0x000fe40000010000 */
[----:B------:R-:W4:Y:S01]  /*b6f0*/  LD.E.64 R10, desc[UR44][R16.64+0xb0] ;  /* 0x0000b02c100a7980 */ /* 0x000f22000c101b00 */
        /* <DEDUP_REMOVED lines=11> */
[----:B------:R-:W5:Y:S01]  /*b7b0*/  LD.E.64 R12, desc[UR44][R16.64+0xb0] ;  /* 0x0000b02c100c7980 */ /* 0x000f62000c101b00 */
[----:B------:R-:W-:Y:S01]  /*b7c0*/  WARPGROUP.ARRIVE ;  /* 0x00000000000079c5 */ /* 0x000fe20000000000 */
[----:B------:R-:W-:Y:S02]  /*b7d0*/  VIADD R8, R4, 0x200 ;  /* 0x0000020004087836 */ /* 0x000fe40000000000 */
[----:B------:R-:W-:Y:S01]  /*b7e0*/  IMAD.MOV.U32 R9, RZ, RZ, R5 ;  /* 0x000000ffff097224 */ /* 0x000fe200078e0005 */
[----:B------:R-:W-:Y:S05]  /*b7f0*/  STL [R1+0x88], R6 ;  /* 0x0000880601007387 */ /* 0x000fea0000100800 */
[----:B------:R-:W-:Y:S01]  /*b800*/  HGMMA.64x64x16.F32.BF16 R24, gdesc[UR4], R24, gsb0 ;  /* 0x00e00000041879f0 */ /* 0x000fe20008001818 */
[----:B------:R-:W-:-:S02]  /*b810*/  R2UR UR6, R8 ;  /* 0x00000000080672ca */ /* 0x000fc400000e0000 */
[----:B------:R-:W-:Y:S01]  /*b820*/  R2UR UR7, R9 ;  /* 0x00000000090772ca */ /* 0x000fe200000e0000 */
[----:B--2---:R-:W-:Y:S01]  /*b830*/  VIADD R18, R18, 0x200 ;  /* 0x0000020012127836 */ /* 0x004fe20000000000 */
[----:B------:R-:W-:-:S04]  /*b840*/  R2UR UR5, R19 ;  /* 0x00000000130572ca */ /* 0x000fc800000e0000 */
[----:B------:R-:W-:Y:S01]  /*b850*/  R2UR UR4, R18 ;  /* 0x00000000120472ca */ /* 0x000fe200000e0000 */
[----:B------:R-:W-:Y:S02]  /*b860*/  WARPGROUP.DEPBAR.LE gsb0, 0x0 ;  /* 0x00008000000079c5 */ /* 0x000fe40000010000 */
[----:B------:R-:W2:Y:S01]  /*b870*/  LD.E.64 R14, desc[UR44][R16.64+0xb0] ;  /* 0x0000b02c100e7980 */ /* 0x000ea2000c101b00 */
[----:B------:R-:W-:Y:S01]  /*b880*/  WARPGROUP.ARRIVE ;  /* 0x00000000000079c5 */ /* 0x000fe20000000000 */
[----:B------:R-:W-:Y:S02]  /*b890*/  VIADD R8, R4, 0x202 ;  /* 0x0000020204087836 */ /* 0x000fe40000000000 */
[----:B------:R-:W-:Y:S01]  /*b8a0*/  IMAD.MOV.U32 R9, RZ, RZ, R5 ;  /* 0x000000ffff097224 */ /* 0x000fe200078e0005 */
[----:B------:R-:W-:Y:S05]  /*b8b0*/  STL [R1+0x88], R6 ;  /* 0x0000880601007387 */ /* 0x000fea0000100800 */
[----:B------:R-:W-:Y:S01]  /*b8c0*/  HGMMA.64x64x16.F32.BF16 R24, gdesc[UR4], R24, gsb0 ;  /* 0x00e00000041879f0 */ /* 0x000fe20008001818 */
[----:B------:R-:W-:-:S02]  /*b8d0*/  R2UR UR6, R8 ;  /* 0x00000000080672ca */ /* 0x000fc400000e0000 */
[----:B------:R-:W-:Y:S01]  /*b8e0*/  R2UR UR7, R9 ;  /* 0x00000000090772ca */ /* 0x000fe200000e0000 */
[----:B---3--:R-:W-:Y:S01]  /*b8f0*/  VIADD R20, R20, 0x202 ;  /* 0x0000020214147836 */ /* 0x008fe20000000000 */
[----:B------:R-:W-:-:S04]  /*b900*/  R2UR UR5, R21 ;  /* 0x00000000150572ca */ /* 0x000fc800000e0000 */
[----:B------:R-:W-:Y:S01]  /*b910*/  R2UR UR4, R20 ;  /* 0x00000000140472ca */ /* 0x000fe200000e0000 */
[----:B------:R-:W-:Y:S02]  /*b920*/  WARPGROUP.DEPBAR.LE gsb0, 0x0 ;  /* 0x00008000000079c5 */ /* 0x000fe40000010000 */
[----:B------:R-:W3:Y:S01]  /*b930*/  LD.E.64 R18, desc[UR44][R16.64+0xb0] ;  /* 0x0000b02c10127980 */ /* 0x000ee2000c101b00 */
[----:B------:R-:W-:Y:S01]  /*b940*/  WARPGROUP.ARRIVE ;  /* 0x00000000000079c5 */ /* 0x000fe20000000000 */
[----:B------:R-:W-:Y:S02]  /*b950*/  VIADD R8, R4, 0x204 ;  /* 0x0000020404087836 */ /* 0x000fe40000000000 */
[----:B------:R-:W-:Y:S01]  /*b960*/  IMAD.MOV.U32 R9, RZ, RZ, R5 ;  /* 0x000000ffff097224 */ /* 0x000fe200078e0005 */
[----:B------:R-:W-:Y:S05]  /*b970*/  STL [R1+0x88], R6 ;  /* 0x0000880601007387 */ /* 0x000fea0000100800 */
[----:B------:R-:W-:Y:S01]  /*b980*/  HGMMA.64x64x16.F32.BF16 R24, gdesc[UR4], R24, gsb0 ;  /* 0x00e00000041879f0 */ /* 0x000fe20008001818 */
[----:B------:R-:W-:-:S02]  /*b990*/  R2UR UR6, R8 ;  /* 0x00000000080672ca */ /* 0x000fc400000e0000 */
[----:B------:R-:W-:Y:S01]  /*b9a0*/  R2UR UR7, R9 ;  /* 0x00000000090772ca */ /* 0x000fe200000e0000 */
[----:B----4-:R-:W-:Y:S01]  /*b9b0*/  VIADD R10, R10, 0x204 ;  /* 0x000002040a0a7836 */ /* 0x010fe20000000000 */
[----:B------:R-:W-:-:S04]  /*b9c0*/  R2UR UR5, R11 ;  /* 0x000000000b0572ca */ /* 0x000fc800000e0000 */
[----:B------:R-:W-:Y:S01]  /*b9d0*/  R2UR UR4, R10 ;  /* 0x000000000a0472ca */ /* 0x000fe200000e0000 */
[----:B------:R-:W-:Y:S02]  /*b9e0*/  WARPGROUP.DEPBAR.LE gsb0, 0x0 ;  /* 0x00008000000079c5 */ /* 0x000fe40000010000 */
[----:B------:R-:W4:Y:S01]  /*b9f0*/  LD.E.64 R20, desc[UR44][R16.64+0xb0] ;  /* 0x0000b02c10147980 */ /* 0x000f22000c101b00 */
[----:B------:R-:W-:Y:S01]  /*ba00*/  WARPGROUP.ARRIVE ;  /* 0x00000000000079c5 */ /* 0x000fe20000000000 */
[----:B------:R-:W-:Y:S02]  /*ba10*/  VIADD R8, R4, 0x206 ;  /* 0x0000020604087836 */ /* 0x000fe40000000000 */
[----:B------:R-:W-:Y:S01]  /*ba20*/  IMAD.MOV.U32 R9, RZ, RZ, R5 ;  /* 0x000000ffff097224 */ /* 0x000fe200078e0005 */
[----:B------:R-:W-:Y:S05]  /*ba30*/  STL [R1+0x88], R6 ;  /* 0x0000880601007387 */ /* 0x000fea0000100800 */
[----:B------:R-:W-:Y:S01]  /*ba40*/  HGMMA.64x64x16.F32.BF16 R24, gdesc[UR4], R24, gsb0 ;  /* 0x00e00000041879f0 */ /* 0x000fe20008001818 */
[----:B------:R-:W-:-:S02]  /*ba50*/  R2UR UR6, R8 ;  /* 0x00000000080672ca */ /* 0x000fc400000e0000 */
[----:B------:R-:W-:Y:S01]  /*ba60*/  R2UR UR7, R9 ;  /* 0x00000000090772ca */ /* 0x000fe200000e0000 */
[----:B-----5:R-:W-:Y:S01]  /*ba70*/  VIADD R12, R12, 0x206 ;  /* 0x000002060c0c7836 */ /* 0x020fe20000000000 */
[----:B------:R-:W-:-:S04]  /*ba80*/  R2UR UR5, R13 ;  /* 0x000000000d0572ca */ /* 0x000fc800000e0000 */
        /* <DEDUP_REMOVED lines=101> */
[----:B------:R-:W0:Y:S06]  /*c0e0*/  SHFL.IDX PT, R7, R159, RZ, 0x1f ;  /* 0x00001fff9f077589 */ /* 0x000e2c00000e0000 */
[----:B------:R-:W-:Y:S01]  /*c0f0*/  HGMMA.64x64x16.F32.BF16 R24, gdesc[UR4], R24, gsb0 ;  /* 0x00e00000041879f0 */ /* 0x000fe20008001818 */
[----:B------:R-:W-:Y:S01]  /*c100*/  IMAD.MOV.U32 R57, RZ, RZ, R5 ;  /* 0x000000ffff397224 */ /* 0x000fe200078e0005 */
[----:B------:R-:W-:Y:S01]  /*c110*/  UMOV UR4, 0x1 ;  /* 0x0000000100047882 */ /* 0x000fe20000000000 */
[----:B------:R-:W-:Y:S01]  /*c120*/  STL [R1+0x88], R6 ;  /* 0x0000880601007387 */ /* 0x000fe20000100800 */
[----:B------:R-:W-:-:S02]  /*c130*/  UISETP.NE.U32.AND UP0, UPT, UR4, URZ, UPT ;  /* 0x0000003f0400728c */ /* 0x000fc4000bf05070 */
[----:B------:R-:W-:Y:S02]  /*c140*/  R2UR UR11, R57 ;  /* 0x00000000390b72ca */ /* 0x000fe400000e0000 */
[----:B0-----:R-:W-:-:S04]  /*c150*/  ISETP.GT.AND P1, PT, R7, 0x7f, PT ;  /* 0x0000007f0700780c */ /* 0x001fc80003f24270 */
[----:B------:R-:W-:-:S05]  /*c160*/  SEL R7, RZ, 0x2, !P1 ;  /* 0x00000002ff077807 */ /* 0x000fca0004800000 */
[----:B------:R-:W-:Y:S01]  /*c170*/  IMAD.IADD R56, R7, 0x1, R8 ;  /* 0x0000000107387824 */ /* 0x000fe200078e0208 */
[----:B--2---:R-:W-:-:S04]  /*c180*/  IADD3 R10, R10, 0x800, R7 ;  /* 0x000008000a0a7810 */ /* 0x004fc80007ffe007 */
[----:B------:R-:W-:Y:S02]  /*c190*/  R2UR UR10, R56 ;  /* 0x00000000380a72ca */ /* 0x000fe400000e0000 */
[----:B------:R-:W-:Y:S02]  /*c1a0*/  R2UR UR8, R10 ;  /* 0x000000000a0872ca */ /* 0x000fe400000e0000 */
[----:B------:R-:W-:Y:S01]  /*c1b0*/  R2UR UR9, R11 ;  /* 0x000000000b0972ca */ /* 0x000fe200000e0000 */
[----:B------:R-:W-:Y:S02]  /*c1c0*/  WARPGROUP.DEPBAR.LE gsb0, 0x0 ;  /* 0x00008000000079c5 */ /* 0x000fe40000010000 */
[----:B------:R-:W2:Y:S01]  /*c1d0*/  LD.E.64 R20, desc[UR44][R16.64+0xb0] ;  /* 0x0000b02c10147980 */ /* 0x000ea2000c101b00 */
[----:B------:R-:W-:Y:S01]  /*c1e0*/  WARPGROUP.ARRIVE ;  /* 0x00000000000079c5 */ /* 0x000fe20000000000 */
[----:B------:R-:W-:Y:S02]  /*c1f0*/  IMAD.MOV.U32 R11, RZ, RZ, 0x4 ;  /* 0x00000004ff0b7424 */ /* 0x000fe400078e00ff */
[----:B------:R-:W-:Y:S01]  /*c200*/  IMAD.MOV.U32 R59, RZ, RZ, R5 ;  /* 0x000000ffff3b7224 */ /* 0x000fe200078e0005 */
[----:B------:R-:W-:Y:S05]  /*c210*/  STL [R1+0x88], R6 ;  /* 0x0000880601007387 */ /* 0x000fea0000100800 */
[----:B------:R-:W-:Y:S01]  /*c220*/  HGMMA.64x64x16.F32.BF16 R24, gdesc[UR8], R24, UP0, gsb0 ;  /* 0x00e00000081879f0 */ /* 0x000fe2000b801818 */
[----:B------:R-:W-:Y:S01]  /*c230*/  SEL R9, R11, 0x2, P1 ;  /* 0x000000020b097807 */ /* 0x000fe20000800000 */
[----:B------:R-:W2:Y:S04]  /*c240*/  @!P0 LDL R10, [R1+0x1e8] ;  /* 0x0001e800010a8983 */ /* 0x000ea80000100800 */
[----:B------:R-:W-:Y:S01]  /*c250*/  IMAD.IADD R58, R8, 0x1, R9 ;  /* 0x00000001083a7824 */ /* 0x000fe200078e0209 */
[----:B------:R-:W-:-:S04]  /*c260*/  R2UR UR7, R59 ;  /* 0x000000003b0772ca */ /* 0x000fc800000e0000 */
[----:B------:R-:W-:Y:S02]  /*c270*/  R2UR UR6, R58 ;  /* 0x000000003a0672ca */ /* 0x000fe400000e0000 */
[----:B---3--:R-:W-:Y:S02]  /*c280*/  IADD3 R12, R9, 0x800, R12 ;  /* 0x00000800090c7810 */ /* 0x008fe40007ffe00c */
[----:B------:R-:W-:Y:S02]  /*c290*/  R2UR UR5, R13 ;  /* 0x000000000d0572ca */ /* 0x000fe400000e0000 */
[----:B------:R-:W-:Y:S01]  /*c2a0*/  R2UR UR4, R12 ;  /* 0x000000000c0472ca */ /* 0x000fe200000e0000 */
[----:B------:R-:W-:Y:S02]  /*c2b0*/  WARPGROUP.DEPBAR.LE gsb0, 0x0 ;  /* 0x00008000000079c5 */ /* 0x000fe40000010000 */
[----:B------:R-:W3:Y:S01]  /*c2c0*/  LD.E.64 R56, desc[UR44][R16.64+0xb0] ;  /* 0x0000b02c10387980 */ /* 0x000ee2000c101b00 */
[----:B------:R-:W-:Y:S01]  /*c2d0*/  WARPGROUP.ARRIVE ;  /* 0x00000000000079c5 */ /* 0x000fe20000000000 */
[----:B------:R-:W-:Y:S01]  /*c2e0*/  SEL R11, R11, 0x6, !P1 ;  /* 0x000000060b0b7807 */ /* 0x000fe20004800000 */
[----:B------:R-:W-:Y:S01]  /*c2f0*/  IMAD.MOV.U32 R13, RZ, RZ, R5 ;  /* 0x000000ffff0d7224 */ /* 0x000fe200078e0005 */
[----:B------:R-:W-:Y:S06]  /*c300*/  STL [R1+0x88], R6 ;  /* 0x0000880601007387 */ /* 0x000fec0000100800 */
[----:B------:R-:W-:Y:S01]  /*c310*/  HGMMA.64x64x16.F32.BF16 R24, gdesc[UR4], R24, gsb0 ;  /* 0x00e00000041879f0 */ /* 0x000fe20008001818 */
[----:B------:R-:W-:Y:S01]  /*c320*/  IMAD.IADD R12, R8, 0x1, R11 ;  /* 0x00000001080c7824 */ /* 0x000fe200078e020b */
[----:B------:R-:W-:-:S04]  /*c330*/  R2UR UR7, R13 ;  /* 0x000000000d0772ca */ /* 0x000fc800000e0000 */
[----:B------:R-:W-:Y:S02]  /*c340*/  R2UR UR6, R12 ;  /* 0x000000000c0672ca */ /* 0x000fe400000e0000 */
[----:B----4-:R-:W-:Y:S02]  /*c350*/  IADD3 R14, R11, 0x800, R14 ;  /* 0x000008000b0e7810 */ /* 0x010fe40007ffe00e */
[----:B------:R-:W-:Y:S02]  /*c360*/  R2UR UR5, R15 ;  /* 0x000000000f0572ca */ /* 0x000fe400000e0000 */
[----:B------:R-:W-:Y:S01]  /*c370*/  R2UR UR4, R14 ;  /* 0x000000000e0472ca */ /* 0x000fe200000e0000 */
[----:B------:R-:W-:Y:S02]  /*c380*/  WARPGROUP.DEPBAR.LE gsb0, 0x0 ;  /* 0x00008000000079c5 */ /* 0x000fe40000010000 */
[----:B------:R-:W4:Y:S01]  /*c390*/  LD.E.64 R58, desc[UR44][R16.64+0xb0] ;  /* 0x0000b02c103a7980 */ /* 0x000f22000c101b00 */
[----:B------:R-:W-:Y:S01]  /*c3a0*/  WARPGROUP.ARRIVE ;  /* 0x00000000000079c5 */ /* 0x000fe20000000000 */
[----:B------:R-:W-:-:S02]  /*c3b0*/  IMAD.MOV.U32 R8, RZ, RZ, 0x28 ;  /* 0x00000028ff087424 */ /* 0x000fc400078e00ff */
[----:B------:R-:W-:Y:S01]  /*c3c0*/  IMAD.MOV.U32 R13, RZ, RZ, 0xa00 ;  /* 0x00000a00ff0d7424 */ /* 0x000fe200078e00ff */
[----:B------:R-:W-:Y:S05]  /*c3d0*/  STL [R1+0x88], R6 ;  /* 0x0000880601007387 */ /* 0x000fea0000100800 */
[----:B------:R-:W-:Y:S01]  /*c3e0*/  HGMMA.64x64x16.F32.BF16 R24, gdesc[UR4], R24, gsb0 ;  /* 0x00e00000041879f0 */ /* 0x000fe20008001818 */
[----:B------:R-:W-:Y:S02]  /*c3f0*/  SEL R8, R8, 0x26, P1 ;  /* 0x0000002608087807 */ /* 0x000fe40000800000 */
[----:B------:R-:W-:-:S05]  /*c400*/  SEL R13, R13, 0x980, P1 ;  /* 0x000009800d0d7807 */ /* 0x000fca0000800000 */
[----:B------:R-:W-:-:S05]  /*c410*/  IMAD.IADD R8, R8, 0x1, R13 ;  /* 0x0000000108087824 */ /* 0x000fca00078e020d */
[----:B------:R-:W-:-:S05]  /*c420*/  LOP3.LUT R13, R8, 0xa06, RZ, 0xc0, !PT ;  /* 0x00000a06080d7812 */ /* 0x000fca00078ec0ff */
[----:B------:R-:W-:-:S05]  /*c430*/  IMAD.IADD R12, R4, 0x1, R13 ;  /* 0x00000001040c7824 */ /* 0x000fca00078e020d */
[----:B------:R-:W-:Y:S01]  /*c440*/  R2UR UR6, R12 ;  /* 0x000000000c0672ca */ /* 0x000fe200000e0000 */
[----:B-----5:R-:W-:Y:S02]  /*c450*/  IMAD.IADD R18, R13, 0x1, R18 ;  /* 0x000000010d127824 */ /* 0x020fe400078e0212 */
[----:B------:R-:W-:Y:S01]  /*c460*/  IMAD.MOV.U32 R13, RZ, RZ, R5 ;  /* 0x000000ffff0d7224 */ /* 0x000fe200078e0005 */
[----:B------:R-:W-:Y:S02]  /*c470*/  R2UR UR5, R19 ;  /* 0x00000000130572ca */ /* 0x000fe400000e0000 */
[----:B------:R-:W-:Y:S02]  /*c480*/  R2UR UR4, R18 ;  /* 0x00000000120472ca */ /* 0x000fe400000e0000 */
[----:B------:R-:W-:Y:S01]  /*c490*/  R2UR UR7, R13 ;  /* 0x000000000d0772ca */ /* 0x000fe200000e0000 */
[----:B------:R-:W-:Y:S02]  /*c4a0*/  WARPGROUP.DEPBAR.LE gsb0, 0x0 ;  /* 0x00008000000079c5 */ /* 0x000fe40000010000 */
[----:B------:R-:W5:Y:S01]  /*c4b0*/  LD.E.64 R14, desc[UR44][R16.64+0xb0] ;  /* 0x0000b02c100e7980 */ /* 0x000f62000c101b00 */
[----:B------:R-:W-:Y:S01]  /*c4c0*/  WARPGROUP.ARRIVE ;  /* 0x00000000000079c5 */ /* 0x000fe20000000000 */
[----:B------:R-:W-:-:S02]  /*c4d0*/  VIADD R8, R4, 0xa00 ;  /* 0x00000a0004087836 */ /* 0x000fc40000000000 */
[----:B------:R-:W-:Y:S01]  /*c4e0*/  IMAD.MOV.U32 R13, RZ, RZ, R5 ;  /* 0x000000ffff0d7224 */ /* 0x000fe200078e0005 */
[----:B------:R-:W-:Y:S01]  /*c4f0*/  STL [R1+0x88], R6 ;  /* 0x0000880601007387 */ /* 0x000fe20000100800 */
[----:B------:R-:W-:-:S04]  /*c500*/  IMAD.IADD R12, R7, 0x1, R8 ;  /* 0x00000001070c7824 */ /* 0x000fc800078e0208 */
[----:B------:R-:W-:Y:S01]  /*c510*/  HGMMA.64x64x16.F32.BF16 R24, gdesc[UR4], R24, gsb0 ;  /* 0x00e00000041879f0 */ /* 0x000fe20008001818 */
[----:B------:R-:W-:Y:S02]  /*c520*/  R2UR UR7, R13 ;  /* 0x000000000d0772ca */ /* 0x000fe400000e0000 */
[----:B------:R-:W-:Y:S02]  /*c530*/  R2UR UR6, R12 ;  /* 0x000000000c0672ca */ /* 0x000fe400000e0000 */
[----:B--2---:R-:W-:Y:S02]  /*c540*/  IADD3 R20, R7, 0xa00, R20 ;  /* 0x00000a0007147810 */ /* 0x004fe40007ffe014 */
[----:B------:R-:W-:Y:S02]  /*c550*/  R2UR UR5, R21 ;  /* 0x00000000150572ca */ /* 0x000fe400000e0000 */
[----:B------:R-:W-:Y:S01]  /*c560*/  R2UR UR4, R20 ;  /* 0x00000000140472ca */ /* 0x000fe200000e0000 */
[----:B------:R-:W-:-:S02]  /*c570*/  WARPGROUP.DEPBAR.LE gsb0, 0x0 ;  /* 0x00008000000079c5 */ /* 0x000fc40000010000 */
[----:B------:R-:W2:Y:S01]  /*c580*/  LD.E.64 R18, desc[UR44][R16.64+0xb0] ;  /* 0x0000b02c10127980 */ /* 0x000ea2000c101b00 */
[----:B------:R-:W-:Y:S01]  /*c590*/  WARPGROUP.ARRIVE ;  /* 0x00000000000079c5 */ /* 0x000fe20000000000 */
[----:B------:R-:W-:Y:S02]  /*c5a0*/  IMAD.IADD R12, R9, 0x1, R8 ;  /* 0x00000001090c7824 */ /* 0x000fe400078e0208 */
[----:B------:R-:W-:Y:S01]  /*c5b0*/  IMAD.MOV.U32 R13, RZ, RZ, R5 ;  /* 0x000000ffff0d7224 */ /* 0x000fe200078e0005 */
[----:B------:R-:W-:Y:S05]  /*c5c0*/  STL [R1+0x88], R6 ;  /* 0x0000880601007387 */ /* 0x000fea0000100800 */
[----:B------:R-:W-:Y:S01]  /*c5d0*/  HGMMA.64x64x16.F32.BF16 R24, gdesc[UR4], R24, gsb0 ;  /* 0x00e00000041879f0 */ /* 0x000fe20008001818 */
[----:B------:R-:W-:-:S02]  /*c5e0*/  R2UR UR6, R12 ;  /* 0x000000000c0672ca */ /* 0x000fc400000e0000 */
[----:B------:R-:W-:Y:S02]  /*c5f0*/  R2UR UR7, R13 ;  /* 0x000000000d0772ca */ /* 0x000fe400000e0000 */
[----:B---3--:R-:W-:Y:S02]  /*c600*/  IADD3 R56, R9, 0xa00, R56 ;  /* 0x00000a0009387810 */ /* 0x008fe40007ffe038 */
[----:B------:R-:W-:Y:S02]  /*c610*/  R2UR UR5, R57 ;  /* 0x00000000390572ca */ /* 0x000fe400000e0000 */
[----:B------:R-:W-:Y:S01]  /*c620*/  R2UR UR4, R56 ;  /* 0x00000000380472ca */ /* 0x000fe200000e0000 */
[----:B------:R-:W-:Y:S02]  /*c630*/  WARPGROUP.DEPBAR.LE gsb0, 0x0 ;  /* 0x00008000000079c5 */ /* 0x000fe40000010000 */
[----:B------:R-:W3:Y:S01]  /*c640*/  LD.E.64 R20, desc[UR44][R16.64+0xb0] ;  /* 0x0000b02c10147980 */ /* 0x000ee2000c101b00 */
[----:B------:R-:W-:Y:S01]  /*c650*/  WARPGROUP.ARRIVE ;  /* 0x00000000000079c5 */ /* 0x000fe20000000000 */
[----:B------:R-:W-:-:S02]  /*c660*/  IMAD.IADD R12, R11, 0x1, R8 ;  /* 0x000000010b0c7824 */ /* 0x000fc400078e0208 */
[----:B------:R-:W-:Y:S01]  /*c670*/  IMAD.MOV.U32 R13, RZ, RZ, R5 ;  /* 0x000000ffff0d7224 */ /* 0x000fe200078e0005 */
[----:B------:R-:W-:Y:S05]  /*c680*/  STL [R1+0x88], R6 ;  /* 0x0000880601007387 */ /* 0x000fea0000100800 */
[----:B------:R-:W-:Y:S01]  /*c690*/  HGMMA.64x64x16.F32.BF16 R24, gdesc[UR4], R24, gsb0 ;  /* 0x00e00000041879f0 */ /* 0x000fe20008001818 */
[----:B------:R-:W-:Y:S02]  /*c6a0*/  R2UR UR6, R12 ;  /* 0x000000000c0672ca */ /* 0x000fe400000e0000 */
[----:B------:R-:W-:Y:S02]  /*c6b0*/  R2UR UR7, R13 ;  /* 0x000000000d0772ca */ /* 0x000fe400000e0000 */
[----:B----4-:R-:W-:-:S02]  /*c6c0*/  IADD3 R58, R11, 0xa00, R58 ;  /* 0x00000a000b3a7810 */ /* 0x010fc40007ffe03a */
[----:B------:R-:W-:Y:S02]  /*c6d0*/  R2UR UR5, R59 ;  /* 0x000000003b0572ca */ /* 0x000fe400000e0000 */
[----:B------:R-:W-:Y:S01]  /*c6e0*/  R2UR UR4, R58 ;  /* 0x000000003a0472ca */ /* 0x000fe200000e0000 */
[----:B------:R-:W-:Y:S02]  /*c6f0*/  WARPGROUP.DEPBAR.LE gsb0, 0x0 ;  /* 0x00008000000079c5 */ /* 0x000fe40000010000 */
[----:B------:R-:W4:Y:S01]  /*c700*/  LD.E.64 R56, desc[UR44][R16.64+0xb0] ;  /* 0x0000b02c10387980 */ /* 0x000f22000c101b00 */
[----:B------:R-:W-:Y:S01]  /*c710*/  WARPGROUP.ARRIVE ;  /* 0x00000000000079c5 */ /* 0x000fe20000000000 */
[----:B------:R-:W-:Y:S02]  /*c720*/  IMAD.MOV.U32 R8, RZ, RZ, 0x30 ;  /* 0x00000030ff087424 */ /* 0x000fe400078e00ff */
[----:B------:R-:W-:Y:S01]  /*c730*/  IMAD.MOV.U32 R13, RZ, RZ, 0xc00 ;  /* 0x00000c00ff0d7424 */ /* 0x000fe200078e00ff */
[----:B------:R-:W-:Y:S05]  /*c740*/  STL [R1+0x88], R6 ;  /* 0x0000880601007387 */ /* 0x000fea0000100800 */
[----:B------:R-:W-:Y:S01]  /*c750*/  HGMMA.64x64x16.F32.BF16 R24, gdesc[UR4], R24, gsb0 ;  /* 0x00e00000041879f0 */ /* 0x000fe20008001818 */
[----:B------:R-:W-:-:S02]  /*c760*/  SEL R8, R8, 0x2e, P1 ;  /* 0x0000002e08087807 */ /* 0x000fc40000800000 */
        /* <DEDUP_REMOVED lines=69> */
[----:B------:R-:W5:Y:S06]  /*cbc0*/  @!P0 LDL.64 R58, [R1+0x30] ;  /* 0x00003000013a8983 */ /* 0x000f6c0000100a00 */
[----:B------:R-:W-:Y:S01]  /*cbd0*/  HGMMA.64x64x16.F32.BF16 R24, gdesc[UR4], R24, gsb0 ;  /* 0x00e00000041879f0 */ /* 0x000fe20008001818 */
[----:B------:R-:W-:Y:S02]  /*cbe0*/  IMAD.IADD R12, R7, 0x1, R8 ;  /* 0x00000001070c7824 */ /* 0x000fe400078e0208 */
[----:B------:R-:W-:-:S03]  /*cbf0*/  IMAD.MOV.U32 R13, RZ, RZ, R5 ;  /* 0x000000ffff0d7224 */ /* 0x000fc600078e0005 */
[----:B------:R-:W-:Y:S02]  /*cc00*/  R2UR UR6, R12 ;  /* 0x000000000c0672ca */ /* 0x000fe400000e0000 */
[----:B------:R-:W-:Y:S02]  /*cc10*/  R2UR UR7, R13 ;  /* 0x000000000d0772ca */ /* 0x000fe400000e0000 */
[----:B--2---:R-:W-:Y:S02]  /*cc20*/  IADD3 R14, R7, 0xe00, R14 ;  /* 0x00000e00070e7810 */ /* 0x004fe40007ffe00e */
[----:B------:R-:W-:Y:S02]  /*cc30*/  R2UR UR5, R15 ;  /* 0x000000000f0572ca */ /* 0x000fe400000e0000 */
[----:B------:R-:W-:Y:S01]  /*cc40*/  R2UR UR4, R14 ;  /* 0x000000000e0472ca */ /* 0x000fe200000e0000 */
[----:B------:R-:W-:Y:S02]  /*cc50*/  WARPGROUP.DEPBAR.LE gsb0, 0x0 ;  /* 0x00008000000079c5 */ /* 0x000fe40000010000 */
[----:B------:R-:W-:-:S10]  /*cc60*/  WARPGROUP.ARRIVE ;  /* 0x00000000000079c5 */ /* 0x000fd40000000000 */
[----:B------:R-:W-:Y:S01]  /*cc70*/  HGMMA.64x64x16.F32.BF16 R24, gdesc[UR4], R24, gsb0 ;  /* 0x00e00000041879f0 */ /* 0x000fe20008001818 */
[----:B------:R-:W-:Y:S02]  /*cc80*/  IMAD.IADD R12, R9, 0x1, R8 ;  /* 0x00000001090c7824 */ /* 0x000fe400078e0208 */
[----:B------:R-:W-:-:S03]  /*cc90*/  IMAD.MOV.U32 R13, RZ, RZ, R5 ;  /* 0x000000ffff0d7224 */ /* 0x000fc600078e0005 */
[----:B------:R-:W-:Y:S02]  /*cca0*/  R2UR UR6, R12 ;  /* 0x000000000c0672ca */ /* 0x000fe400000e0000 */
[----:B------:R-:W-:Y:S02]  /*ccb0*/  R2UR UR7, R13 ;  /* 0x000000000d0772ca */ /* 0x000fe400000e0000 */
[----:B---3--:R-:W-:Y:S02]  /*ccc0*/  IADD3 R18, R9, 0xe00, R18 ;  /* 0x00000e0009127810 */ /* 0x008fe40007ffe012 */
        /* <DEDUP_REMOVED lines=9> */
[----:B----4-:R-:W-:Y:S02]  /*cd60*/  IADD3 R20, R11, 0xe00, R20 ;  /* 0x00000e000b147810 */ /* 0x010fe40007ffe014 */
[----:B------:R-:W-:Y:S02]  /*cd70*/  R2UR UR5, R21 ;  /* 0x00000000150572ca */ /* 0x000fe400000e0000 */
[----:B------:R-:W-:Y:S01]  /*cd80*/  R2UR UR4, R20 ;  /* 0x00000000140472ca */ /* 0x000fe200000e0000 */
[----:B------:R-:W-:Y:S02]  /*cd90*/  WARPGROUP.DEPBAR.LE gsb0, 0x0 ;  /* 0x00008000000079c5 */ /* 0x000fe40000010000 */
[----:B------:R-:W-:-:S10]  /*cda0*/  WARPGROUP.ARRIVE ;  /* 0x00000000000079c5 */ /* 0x000fd40000000000 */
[----:B------:R-:W-:Y:S01]  /*cdb0*/  HGMMA.64x64x16.F32.BF16 R24, gdesc[UR4], R24, gsb0 ;  /* 0x00e00000041879f0 */ /* 0x000fe20008001818 */
[----:B------:R-:W-:Y:S02]  /*cdc0*/  IMAD.MOV.U32 R7, RZ, RZ, 0x40 ;  /* 0x00000040ff077424 */ /* 0x000fe400078e00ff */
[----:B------:R-:W-:-:S03]  /*cdd0*/  IMAD.MOV.U32 R8, RZ, RZ, 0x1000 ;  /* 0x00001000ff087424 */ /* 0x000fc600078e00ff */
[----:B------:R-:W-:Y:S02]  /*cde0*/  SEL R7, R7, 0x3e, P1 ;  /* 0x0000003e07077807 */ /* 0x000fe40000800000 */
[----:B------:R-:W-:-:S05]  /*cdf0*/  SEL R8, R8, 0xf80, P1 ;  /* 0x00000f8008087807 */ /* 0x000fca0000800000 */
[----:B------:R-:W-:-:S05]  /*ce00*/  IMAD.IADD R7, R7, 0x1, R8 ;  /* 0x0000000107077824 */ /* 0x000fca00078e0208 */
[----:B------:R-:W-:-:S05]  /*ce10*/  LOP3.LUT R7, R7, 0x1e06, RZ, 0xc0, !PT ;  /* 0x00001e0607077812 */ /* 0x000fca00078ec0ff */
[----:B------:R-:W-:Y:S01]  /*ce20*/  IMAD.IADD R4, R4, 0x1, R7 ;  /* 0x0000000104047824 */ /* 0x000fe200078e0207 */
[----:B------:R-:W-:-:S04]  /*ce30*/  R2UR UR7, R5 ;  /* 0x00000000050772ca */ /* 0x000fc800000e0000 */
[----:B------:R-:W-:Y:S01]  /*ce40*/  R2UR UR6, R4 ;  /* 0x00000000040672ca */ /* 0x000fe200000e0000 */
[----:B-----5:R-:W-:Y:S01]  /*ce50*/  IMAD.IADD R56, R7, 0x1, R56 ;  /* 0x0000000107387824 */ /* 0x020fe200078e0238 */
[----:B------:R-:W-:-:S04]  /*ce60*/  R2UR UR5, R57 ;  /* 0x00000000390572ca */ /* 0x000fc800000e0000 */
[----:B------:R-:W-:Y:S01]  /*ce70*/  R2UR UR4, R56 ;  /* 0x00000000380472ca */ /* 0x000fe200000e0000 */
[----:B------:R-:W-:Y:S02]  /*ce80*/  WARPGROUP.DEPBAR.LE gsb0, 0x0 ;  /* 0x00008000000079c5 */ /* 0x000fe40000010000 */
[----:B------:R-:W-:-:S10]  /*ce90*/  WARPGROUP.ARRIVE ;  /* 0x00000000000079c5 */ /* 0x000fd40000000000 */
[----:B------:R-:W-:Y:S01]  /*cea0*/  HGMMA.64x64x16.F32.BF16 R24, gdesc[UR4], R24, gsb0 ;  /* 0x00e00000041879f0 */ /* 0x000fe20008001818 */
[----:B------:R-:W-:-:S05]  /*ceb0*/  @!P0 MOV R59, R58 ;  /* 0x0000003a003b8202 */ /* 0x000fca0000000f00 */
[----:B------:R-:W-:Y:S01]  /*cec0*/  @!P0 IMAD R10, R10, 0x8, R59 ;  /* 0x000000080a0a8824 */ /* 0x000fe200078e023b */
[----:B------:R0:W-:Y:S04]  /*ced0*/  STL [R1+0x88], R6 ;  /* 0x0000880601007387 */ /* 0x0001e80000100800 */
[----:B------:R-:W-:Y:S01]  /*cee0*/  @!P0 PRMT R10, RZ, 0x654, R10 ;  /* 0x00000654ff0a8816 */ /* 0x000fe2000000000a */
[----:B------:R-:W-:-:S03]  /*cef0*/  WARPGROUP.DEPBAR.LE gsb0, 0x0 ;  /* 0x00008000000079c5 */ /* 0x000fc60000010000 */
[----:B------:R1:W-:Y:S01]  /*cf00*/  @!P0 SYNCS.ARRIVE.TRANS64.RED.A1T0 RZ, [R10+URZ], RZ ;  /* 0x000000ff0aff89a7 */ /* 0x0003e2000810043f */
[----:B------:R-:W2:Y:S04]  /*cf10*/  LDL.64 R4, [R1+0x120] ;  /* 0x0001200001047983 */ /* 0x000ea80000100a00 */
[----:B------:R-:W0:Y:S04]  /*cf20*/  LDL R7, [R1+0xec] ;  /* 0x0000ec0001077983 */ /* 0x000e280000100800 */
[----:B------:R-:W3:Y:S04]  /*cf30*/  LDL.64 R20, [R1+0x110] ;  /* 0x0001100001147983 */ /* 0x000ee80000100a00 */
[----:B------:R-:W4:Y:S04]  /*cf40*/  LDL R18, [R1+0x70] ;  /* 0x0000700001127983 */ /* 0x000f280000100800 */
[----:B------:R-:W5:Y:S04]  /*cf50*/  LDL R19, [R1+0x118] ;  /* 0x0001180001137983 */ /* 0x000f680000100800 */
[----:B------:R-:W4:Y:S04]  /*cf60*/  LDL.128 R12, [R1+0x100] ;  /* 0x00010000010c7983 */ /* 0x000f280000100c00 */
[----:B-1----:R-:W5:Y:S04]  /*cf70*/  LDL.128 R8, [R1+0xf0] ;  /* 0x0000f00001087983 */ /* 0x002f680000100c00 */
[----:B--2---:R1:W2:Y:S01]  /*cf80*/  LD.E R4, desc[UR44][R4.64] ;  /* 0x0000002c04047980 */ /* 0x0042a2000c101900 */
[----:B0-----:R-:W-:-:S04]  /*cf90*/  SHF.R.S32.HI R6, RZ, 0x1f, R7 ;  /* 0x0000001fff067819 */ /* 0x001fc80000011407 */
[----:B-1----:R-:W-:Y:S02]  /*cfa0*/  LEA.HI R5, R6, R7, RZ, 0x7 ;  /* 0x0000000706057211 */ /* 0x002fe400078f38ff */
[----:B---3--:R-:W-:Y:S02]  /*cfb0*/  ISETP.NE.AND P1, PT, R20, 0x1, PT ;  /* 0x000000011400780c */ /* 0x008fe40003f25270 */
[----:B----4-:R-:W-:Y:S01]  /*cfc0*/  ISETP.GE.AND P2, PT, R13, 0x1, PT ;  /* 0x000000010d00780c */ /* 0x010fe20003f46270 */
[----:B------:R-:W-:Y:S01]  /*cfd0*/  BSSY B0, `(.L_x_2047) ;  /* 0x0000077000007945 */ /* 0x000fe20003800000 */
[----:B--2---:R-:W-:-:S04]  /*cfe0*/  FMUL.FTZ R30, R30, R4 ;  /* 0x000000041e1e7220 */ /* 0x004fc80000410000 */
[----:B------:R0:W1:Y:S01]  /*cff0*/  MUFU.TANH R163, R30 ;  /* 0x0000001e00a37308 */ /* 0x0000620000002400 */
[-C--:B------:R-:W-:Y:S01]  /*d000*/  FMUL.FTZ R32, R32, R4.reuse ;  /* 0x0000000420207220 */ /* 0x080fe20000410000 */
[----:B0-----:R-:W-:Y:S01]  /*d010*/  LOP3.LUT R30, R5, 0xffffff80, RZ, 0xc0, !PT ;  /* 0xffffff80051e7812 */ /* 0x001fe200078ec0ff */
[----:B------:R-:W-:-:S04]  /*d020*/  FMUL.FTZ R29, R29, R4 ;  /* 0x000000041d1d7220 */ /* 0x000fc80000410000 */
[----:B------:R-:W-:Y:S01]  /*d030*/  IMAD.IADD R30, R7, 0x1, -R30 ;  /* 0x00000001071e7824 */ /* 0x000fe200078e0a1e */
[----:B------:R0:W2:Y:S01]  /*d040*/  MUFU.TANH R75, R32 ;  /* 0x00000020004b7308 */ /* 0x0000a20000002400 */
[----:B------:R-:W-:-:S03]  /*d050*/  FMUL.FTZ R31, R31, R4 ;  /* 0x000000041f1f7220 */ /* 0x000fc60000410000 */
[----:B------:R-:W-:-:S04]  /*d060*/  SHF.R.S32.HI R5, RZ, 0x1f, R30 ;  /* 0x0000001fff057819 */ /* 0x000fc8000001141e */
[----:B------:R3:W4:Y:S01]  /*d070*/  MUFU.TANH R151, R29 ;  /* 0x0000001d00977308 */ /* 0x0007220000002400 */
[----:B0-----:R-:W-:-:S04]  /*d080*/  LEA.HI R32, R6, R7, RZ, 0x2 ;  /* 0x0000000706207211 */ /* 0x001fc800078f10ff */
[----:B------:R-:W-:Y:S02]  /*d090*/  LOP3.LUT R32, R32, 0xfffffffc, RZ, 0xc0, !PT ;  /* 0xfffffffc20207812 */ /* 0x000fe400078ec0ff */
[-C--:B---3--:R-:W-:Y:S01]  /*d0a0*/  LEA.HI R29, R5, R30.reuse, RZ, 0x2 ;  /* 0x0000001e051d7211 */ /* 0x088fe200078f10ff */
[----:B------:R0:W3:Y:S03]  /*d0b0*/  MUFU.TANH R175, R31 ;  /* 0x0000001f00af7308 */ /* 0x0000e60000002400 */
[--C-:B------:R-:W-:Y:S01]  /*d0c0*/  SHF.R.S32.HI R6, RZ, 0x2, R29.reuse ;  /* 0x00000002ff067819 */ /* 0x100fe2000001141d */
[----:B------:R-:W-:Y:S01]  /*d0d0*/  IMAD.IADD R32, R7, 0x1, -R32 ;  /* 0x0000000107207824 */ /* 0x000fe200078e0a20 */
[----:B0-----:R-:W-:Y:S02]  /*d0e0*/  SHF.R.S32.HI R31, RZ, 0x1f, R29 ;  /* 0x0000001fff1f7819 */ /* 0x001fe4000001141d */
[----:B------:R-:W-:-:S02]  /*d0f0*/  LEA.HI R5, R5, R30, RZ, 0x5 ;  /* 0x0000001e05057211 */ /* 0x000fc400078f28ff */
[----:B------:R-:W-:Y:S02]  /*d100*/  LEA.HI R31, R31, R6, RZ, 0x3 ;  /* 0x000000061f1f7211 */ /* 0x000fe400078f18ff */
[----:B------:R-:W-:Y:S02]  /*d110*/  LEA.HI R7, R32, R32, RZ, 0x1 ;  /* 0x0000002020077211 */ /* 0x000fe400078f08ff */
[----:B------:R-:W-:Y:S02]  /*d120*/  LOP3.LUT R31, R31, 0xfffffff8, RZ, 0xc0, !PT ;  /* 0xfffffff81f1f7812 */ /* 0x000fe400078ec0ff */
[----:B------:R-:W-:Y:S02]  /*d130*/  SHF.R.S32.HI R5, RZ, 0x5, R5 ;  /* 0x00000005ff057819 */ /* 0x000fe40000011405 */
[----:B------:R-:W-:Y:S01]  /*d140*/  LOP3.LUT R7, R7, 0x1ffffffe, RZ, 0xc0, !PT ;  /* 0x1ffffffe07077812 */ /* 0x000fe200078ec0ff */
[----:B------:R-:W-:Y:S02]  /*d150*/  IMAD.IADD R31, R6, 0x1, -R31 ;  /* 0x00000001061f7824 */ /* 0x000fe400078e0a1f */
[----:B------:R-:W-:-:S02]  /*d160*/  IMAD R6, R18, 0x4, R5 ;  /* 0x0000000412067824 */ /* 0x000fc400078e0205 */
[----:B------:R-:W-:Y:S02]  /*d170*/  IMAD.IADD R7, R32, 0x1, -R7 ;  /* 0x0000000120077824 */ /* 0x000fe400078e0a07 */
[----:B------:R-:W-:-:S04]  /*d180*/  IMAD.U32 R6, R6, 0x10, R31 ;  /* 0x0000001006067824 */ /* 0x000fc800078e001f */
[----:B------:R-:W-:-:S04]  /*d190*/  IMAD R6, R7, 0x8, R6 ;  /* 0x0000000807067824 */ /* 0x000fc800078e0206 */
[----:B------:R-:W-:-:S05]  /*d1a0*/  @P1 IMAD.HI.U32 R18, R6, R21, RZ ;  /* 0x0000001506121227 */ /* 0x000fca00078e00ff */
[----:B-----5:R-:W-:Y:S01]  /*d1b0*/  @P1 SHF.R.U32.HI R6, RZ, R19, R18 ;  /* 0x00000013ff061219 */ /* 0x020fe20000011612 */
[----:B------:R-:W-:Y:S01]  /*d1c0*/  IMAD.SHL.U32 R19, R0, 0x40, RZ ;  /* 0x0000004000137824 */ /* 0x000fe200078e00ff */
[----:B------:R-:W-:-:S03]  /*d1d0*/  LOP3.LUT R29, R29, 0x7ffffffc, RZ, 0xc0, !PT ;  /* 0x7ffffffc1d1d7812 */ /* 0x000fc600078ec0ff */
[----:B------:R-:W0:Y:S01]  /*d1e0*/  SHFL.IDX PT, R7, R6, RZ, 0x1c1f ;  /* 0x001c1fff06077589 */ /* 0x000e2200000e0000 */
[----:B------:R-:W-:Y:S01]  /*d1f0*/  IADD3 R18, -R19, 0x1, RZ ;  /* 0x0000000113127810 */ /* 0x000fe20007ffe1ff */
[----:B------:R-:W-:Y:S02]  /*d200*/  IMAD.IADD R29, R30, 0x1, -R29 ;  /* 0x000000011e1d7824 */ /* 0x000fe400078e0a1d */
        /* <DEDUP_REMOVED lines=28> */
[----:B------:R-:W-:Y:S01]  /*d3d0*/  IMAD R18, R29, -0x2, R18 ;  /* 0xfffffffe1d127824 */ /* 0x000fe200078e0212 */
[----:B------:R-:W0:Y:S01]  /*d3e0*/  MUFU.TANH R24, R24 ;  /* 0x0000001800187308 */ /* 0x000e220000002400 */
[----:B------:R-:W-:-:S03]  /*d3f0*/  LOP3.LUT R5, RZ, R10, RZ, 0x33, !PT ;  /* 0x0000000aff057212 */ /* 0x000fc600078e33ff */
[----:B------:R-:W-:-:S04]  /*d400*/  IADD3 R18, -R8, R18, R9 ;  /* 0x0000001208127210 */ /* 0x000fc80007ffe109 */
[----:B------:R-:W0:Y:S01]  /*d410*/  MUFU.TANH R25, R25 ;  /* 0x0000001900197308 */ /* 0x000e220000002400 */
[----:B------:R-:W-:-:S07]  /*d420*/  IMAD.IADD R11, R18, 0x1, R11 ;  /* 0x00000001120b7824 */ /* 0x000fce00078e020b */
        /* <DEDUP_REMOVED lines=24> */
[----:B------:R-:W1:Y:S08]  /*d5b0*/  MUFU.TANH R54, R54 ;  /* 0x0000003600367308 */ /* 0x000e700000002400 */
[----:B------:R1:W1:Y:S01]  /*d5c0*/  MUFU.TANH R180, R4 ;  /* 0x0000000400b47308 */ /* 0x0002620000002400 */
[----:B------:R-:W-:-:S02]  /*d5d0*/  IMAD.IADD R18, R18, 0x1, R5 ;  /* 0x0000000112127824 */ /* 0x000fc400078e0205 */
[----:B------:R-:W-:Y:S02]  /*d5e0*/  IMAD.IADD R20, R12, 0x1, -R19 ;  /* 0x000000010c147824 */ /* 0x000fe400078e0a13 */
[--C-:B0-----:R-:W-:Y:S02]  /*d5f0*/  IMAD.IADD R10, R11, 0x1, R7.reuse ;  /* 0x000000010b0a7824 */ /* 0x101fe400078e0207 */
[----:B------:R-:W-:Y:S01]  /*d600*/  IMAD.IADD R5, R18, 0x1, R7 ;  /* 0x0000000112057824 */ /* 0x000fe200078e0207 */
[----:B--234-:R-:W-:Y:S06]  /*d610*/  @!P2 BRA `(.L_x_2048) ;  /* 0x000000000048a947 */ /* 0x01cfec0003800000 */
[----:B-1----:R-:W-:Y:S01]  /*d620*/  IADD3 R4, -R8, R9, R7 ;  /* 0x0000000908047210 */ /* 0x002fe20007ffe107 */
[----:B------:R-:W-:Y:S03]  /*d630*/  BSSY B1, `(.L_x_2049) ;  /* 0x000000c000017945 */ /* 0x000fe60003800000 */
[----:B------:R-:W-:-:S13]  /*d640*/  ISETP.GT.AND P1, PT, R4, -0x1, PT ;  /* 0xffffffff0400780c */ /* 0x000fda0003f24270 */
[----:B------:R-:W-:Y:S05]  /*d650*/  @P1 BRA `(.L_x_2050) ;  /* 0x0000000000181947 */ /* 0x000fea0003800000 */
[----:B------:R-:W-:Y:S02]  /*d660*/  ISETP.NE.AND P1, PT, R13, 0x1, PT ;  /* 0x000000010d00780c */ /* 0x000fe40003f25270 */
[----:B------:R-:W-:-:S11]  /*d670*/  LOP3.LUT R7, RZ, R4, RZ, 0x33, !PT ;  /* 0x00000004ff077212 */ /* 0x000fd600078e33ff */
[----:B------:R-:W-:-:S05]  /*d680*/  @P1 IMAD.HI.U32 R4, R7, R14, RZ ;  /* 0x0000000e07041227 */ /* 0x000fca00078e00ff */
[----:B------:R-:W-:-:S04]  /*d690*/  @P1 SHF.R.U32.HI R7, RZ, R15, R4 ;  /* 0x0000000fff071219 */ /* 0x000fc80000011604 */
[----:B------:R-:W-:Y:S01]  /*d6a0*/  LOP3.LUT R4, RZ, R7, RZ, 0x33, !PT ;  /* 0x00000007ff047212 */ /* 0x000fe200078e33ff */
[----:B------:R-:W-:Y:S06]  /*d6b0*/  BRA `(.L_x_2051) ;  /* 0x00000000000c7947 */ /* 0x000fec0003800000 */
.L_x_2050:
[----:B------:R-:W-:-:S13]  /*d6c0*/  ISETP.NE.AND P1, PT, R13, 0x1, PT ;  /* 0x000000010d00780c */ /* 0x000fda0003f25270 */
[----:B------:R-:W-:-:S05]  /*d6d0*/  @P1 IMAD.HI.U32 R12, R4, R14, RZ ;  /* 0x0000000e040c1227 */ /* 0x000fca00078e00ff */
[----:B------:R-:W-:-:S07]  /*d6e0*/  @P1 SHF.R.U32.HI R4, RZ, R15, R12 ;  /* 0x0000000fff041219 */ /* 0x000fce000001160c */
.L_x_2051:
[----:B------:R-:W-:Y:S05]  /*d6f0*/  BSYNC B1 ;  /* 0x0000000000017941 */ /* 0x000fea0003800000 */
.L_x_2049:
[----:B------:R-:W-:-:S04]  /*d700*/  IMAD R4, R4, R13, -R19 ;  /* 0x0000000d04047224 */ /* 0x000fc800078e0a13 */
[----:B------:R-:W-:-:S05]  /*d710*/  IMAD R4, R29, -0x2, R4 ;  /* 0xfffffffe1d047824 */ /* 0x000fca00078e0204 */
[----:B------:R-:W-:Y:S02]  /*d720*/  VIMNMX R5, R5, R4, !PT ;  /* 0x0000000405057248 */ /* 0x000fe40007fe0100 */
[----:B------:R-:W-:-:S07]  /*d730*/  VIADDMNMX R10, R4, R13, R10, PT ;  /* 0x0000000d040a7246 */ /* 0x000fce000380010a */
.L_x_2048:
[----:B------:R-:W-:Y:S05]  /*d740*/  BSYNC B0 ;  /* 0x0000000000007941 */ /* 0x000fea0003800000 */
.L_x_2047:
[C---:B------:R-:W-:Y:S01]  /*d750*/  ISETP.GE.AND P1, PT, R20.reuse, 0x2, PT ;  /* 0x000000021400780c */ /* 0x040fe20003f26270 */
[----:B------:R-:W0:Y:S01]  /*d760*/  SHFL.IDX PT, R6, R6, 0x1, 0x1c1f ;  /* 0x003c1f0006067f89 */ /* 0x000e2200000e0000 */
[C---:B------:R-:W-:Y:S01]  /*d770*/  ISETP.GE.AND P5, PT, R20.reuse, 0xa, PT ;  /* 0x0000000a1400780c */ /* 0x040fe20003fa6270 */
[----:B------:R-:W-:Y:S01]  /*d780*/  BSSY B0, `(.L_x_2052) ;  /* 0x0000060000007945 */ /* 0x000fe20003800000 */
[----:B------:R-:W-:Y:S02]  /*d790*/  ISETP.GT.AND P3, PT, R5, 0x1, !P1 ;  /* 0x000000010500780c */ /* 0x000fe40004f64270 */
[----:B------:R-:W-:Y:S02]  /*d7a0*/  ISETP.GE.AND P2, PT, R20, 0x9, PT ;  /* 0x000000091400780c */ /* 0x000fe40003f46270 */
[----:B------:R-:W-:Y:S02]  /*d7b0*/  ISETP.LT.OR P3, PT, R10, 0x2, P3 ;  /* 0x000000020a00780c */ /* 0x000fe40001f61670 */
[----:B------:R-:W-:-:S02]  /*d7c0*/  P2R R12, PR, RZ, 0x20 ;  /* 0x00000020ff0c7803 */ /* 0x000fc40000000000 */
[----:B------:R-:W-:Y:S02]  /*d7d0*/  FSEL R61, R25, -INF , !P3 ;  /* 0xff800000193d7808 */ /* 0x000fe40005800000 */
[C---:B------:R-:W-:Y:S02]  /*d7e0*/  ISETP.GT.AND P3, PT, R5.reuse, 0x9, !P5 ;  /* 0x000000090500780c */ /* 0x040fe40006f64270 */
[----:B------:R-:W-:Y:S02]  /*d7f0*/  ISETP.GT.AND P4, PT, R5, 0x8, !P2 ;  /* 0x000000080500780c */ /* 0x000fe40005784270 */
[----:B------:R-:W-:Y:S02]  /*d800*/  ISETP.LT.OR P3, PT, R10, 0xa, P3 ;  /* 0x0000000a0a00780c */ /* 0x000fe40001f61670 */
[----:B------:R-:W-:Y:S02]  /*d810*/  ISETP.GE.AND P5, PT, R20, 0x11, PT ;  /* 0x000000111400780c */ /* 0x000fe40003fa6270 */
[----:B------:R-:W-:-:S02]  /*d820*/  FSEL R151, R151, -INF , !P3 ;  /* 0xff80000097977808 */ /* 0x000fc40005800000 */
[----:B------:R-:W-:Y:S01]  /*d830*/  ISETP.LT.OR P4, PT, R10, 0x9, P4 ;  /* 0x000000090a00780c */ /* 0x000fe20002781670 */
[----:B0-----:R-:W-:Y:S01]  /*d840*/  IMAD.IADD R7, R18, 0x1, R6 ;  /* 0x0000000112077824 */ /* 0x001fe200078e0206 */
[----:B------:R-:W-:Y:S02]  /*d850*/  ISETP.GT.AND P3, PT, R5, 0x10, !P5 ;  /* 0x000000100500780c */ /* 0x000fe40006f64270 */
[----:B------:R-:W-:Y:S02]  /*d860*/  FSEL R65, R28, -INF , !P4 ;  /* 0xff8000001c417808 */ /* 0x000fe40006000000 */
[----:B------:R-:W-:Y:S02]  /*d870*/  ISETP.LT.OR P3, PT, R10, 0x11, P3 ;  /* 0x000000110a00780c */ /* 0x000fe40001f61670 */
[----:B------:R-:W-:Y:S02]  /*d880*/  ISETP.GE.AND P4, PT, R20, 0x12, PT ;  /* 0x000000121400780c */ /* 0x000fe40003f86270 */
[----:B------:R-:W-:-:S02]  /*d890*/  FSEL R75, R75, -INF , !P3 ;  /* 0xff8000004b4b7808 */ /* 0x000fc40005800000 */
[----:B------:R-:W-:Y:S02]  /*d8a0*/  ISETP.GT.AND P3, PT, R5, 0x11, !P4 ;  /* 0x000000110500780c */ /* 0x000fe40006764270 */
[----:B------:R-:W-:Y:S02]  /*d8b0*/  P2R R25, PR, RZ, 0x10 ;  /* 0x00000010ff197803 */ /* 0x000fe40000000000 */
[----:B------:R-:W-:Y:S02]  /*d8c0*/  ISETP.LT.OR P3, PT, R10, 0x12, P3 ;  /* 0x000000120a00780c */ /* 0x000fe40001f61670 */
[----:B------:R-:W-:Y:S02]  /*d8d0*/  ISETP.GE.AND P4, PT, R20, 0x19, PT ;  /* 0x000000191400780c */ /* 0x000fe40003f86270 */
[----:B------:R-:W-:Y:S02]  /*d8e0*/  FSEL R165, R33, -INF , !P3 ;  /* 0xff80000021a57808 */ /* 0x000fe40005800000 */
[----:B------:R-:W-:-:S02]  /*d8f0*/  ISETP.GT.AND P3, PT, R5, 0x18, !P4 ;  /* 0x000000180500780c */ /* 0x000fc40006764270 */
[----:B------:R-:W-:Y:S02]  /*d900*/  P2R R28, PR, RZ, 0x10 ;  /* 0x00000010ff1c7803 */ /* 0x000fe40000000000 */
[----:B------:R-:W-:Y:S02]  /*d910*/  ISETP.LT.OR P3, PT, R10, 0x19, P3 ;  /* 0x000000190a00780c */ /* 0x000fe40001f61670 */
[----:B------:R-:W-:Y:S02]  /*d920*/  ISETP.GE.AND P4, PT, R20, 0x1a, PT ;  /* 0x0000001a1400780c */ /* 0x000fe40003f86270 */
[----:B------:R-:W-:Y:S02]  /*d930*/  FSEL R85, R36, -INF , !P3 ;  /* 0xff80000024557808 */ /* 0x000fe40005800000 */
[----:B------:R-:W-:Y:S02]  /*d940*/  ISETP.GT.AND P3, PT, R5, 0x19, !P4 ;  /* 0x000000190500780c */ /* 0x000fe40006764270 */
[----:B------:R-:W-:-:S02]  /*d950*/  P2R R30, PR, RZ, 0x10 ;  /* 0x00000010ff1e7803 */ /* 0x000fc40000000000 */
[----:B------:R-:W-:Y:S02]  /*d960*/  ISETP.LT.OR P3, PT, R10, 0x1a, P3 ;  /* 0x0000001a0a00780c */ /* 0x000fe40001f61670 */
[----:B------:R-:W-:Y:S02]  /*d970*/  ISETP.GE.AND P4, PT, R20, 0x21, PT ;  /* 0x000000211400780c */ /* 0x000fe40003f86270 */
[----:B------:R-:W-:Y:S02]  /*d980*/  FSEL R147, R37, -INF , !P3 ;  /* 0xff80000025937808 */ /* 0x000fe40005800000 */
[----:B------:R-:W-:Y:S02]  /*d990*/  ISETP.GT.AND P3, PT, R5, 0x20, !P4 ;  /* 0x000000200500780c */ /* 0x000fe40006764270 */
[----:B------:R-:W-:Y:S02]  /*d9a0*/  P2R R31, PR, RZ, 0x10 ;  /* 0x00000010ff1f7803 */ /* 0x000fe40000000000 */
[----:B------:R-:W-:-:S02]  /*d9b0*/  ISETP.LT.OR P3, PT, R10, 0x21, P3 ;  /* 0x000000210a00780c */ /* 0x000fc40001f61670 */
[----:B------:R-:W-:Y:S02]  /*d9c0*/  ISETP.GE.AND P4, PT, R20, 0x22, PT ;  /* 0x000000221400780c */ /* 0x000fe40003f86270 */
[----:B------:R-:W-:Y:S02]  /*d9d0*/  FSEL R95, R40, -INF , !P3 ;  /* 0xff800000285f7808 */ /* 0x000fe40005800000 */
[----:B------:R-:W-:Y:S02]  /*d9e0*/  ISETP.GT.AND P3, PT, R5, 0x21, !P4 ;  /* 0x000000210500780c */ /* 0x000fe40006764270 */
[----:B------:R-:W-:Y:S02]  /*d9f0*/  P2R R32, PR, RZ, 0x10 ;  /* 0x00000010ff207803 */ /* 0x000fe40000000000 */
[----:B------:R-:W-:Y:S02]  /*da00*/  ISETP.LT.OR P3, PT, R10, 0x22, P3 ;  /* 0x000000220a00780c */ /* 0x000fe40001f61670 */
[----:B------:R-:W-:-:S02]  /*da10*/  ISETP.GE.AND P4, PT, R20, 0x29, PT ;  /* 0x000000291400780c */ /* 0x000fc40003f86270 */
[----:B------:R-:W-:Y:S02]  /*da20*/  FSEL R149, R41, -INF , !P3 ;  /* 0xff80000029957808 */ /* 0x000fe40005800000 */
[----:B------:R-:W-:Y:S02]  /*da30*/  ISETP.GT.AND P3, PT, R5, 0x28, !P4 ;  /* 0x000000280500780c */ /* 0x000fe40006764270 */
[----:B------:R-:W-:Y:S02]  /*da40*/  P2R R33, PR, RZ, 0x10 ;  /* 0x00000010ff217803 */ /* 0x000fe40000000000 */
[----:B------:R-:W-:Y:S02]  /*da50*/  ISETP.LT.OR P3, PT, R10, 0x29, P3 ;  /* 0x000000290a00780c */ /* 0x000fe40001f61670 */
[----:B------:R-:W-:Y:S02]  /*da60*/  ISETP.GE.AND P4, PT, R20, 0x2a, PT ;  /* 0x0000002a1400780c */ /* 0x000fe40003f86270 */
[----:B------:R-:W-:-:S02]  /*da70*/  FSEL R105, R44, -INF , !P3 ;  /* 0xff8000002c697808 */ /* 0x000fc40005800000 */
[----:B------:R-:W-:Y:S02]  /*da80*/  ISETP.GT.AND P3, PT, R5, 0x29, !P4 ;  /* 0x000000290500780c */ /* 0x000fe40006764270 */
[----:B------:R-:W-:Y:S02]  /*da90*/  P2R R36, PR, RZ, 0x10 ;  /* 0x00000010ff247803 */ /* 0x000fe40000000000 */
[----:B------:R-:W-:Y:S02]  /*daa0*/  ISETP.LT.OR P3, PT, R10, 0x2a, P3 ;  /* 0x0000002a0a00780c */ /* 0x000fe40001f61670 */
[----:B------:R-:W-:Y:S02]  /*dab0*/  P2R R21, PR, RZ, 0x20 ;  /* 0x00000020ff157803 */ /* 0x000fe40000000000 */
[----:B------:R-:W-:Y:S02]  /*dac0*/  FSEL R145, R45, -INF , !P3 ;  /* 0xff8000002d917808 */ /* 0x000fe40005800000 */
[----:B------:R-:W-:-:S04]  /*dad0*/  ISETP.GE.AND P3, PT, R20, 0x31, PT ;  /* 0x000000311400780c */ /* 0x000fc80003f66270 */
[----:B------:R-:W-:-:S04]  /*dae0*/  ISETP.GT.AND P4, PT, R5, 0x30, !P3 ;  /* 0x000000300500780c */ /* 0x000fc80005f84270 */
[----:B------:R-:W-:-:S04]  /*daf0*/  ISETP.LT.OR P4, PT, R10, 0x31, P4 ;  /* 0x000000310a00780c */ /* 0x000fc80002781670 */
        /* <DEDUP_REMOVED lines=10> */
[----:B-1----:R-:W-:Y:S02]  /*dba0*/  P2R R4, PR, RZ, 0x40 ;  /* 0x00000040ff047803 */ /* 0x002fe40000000000 */
[----:B------:R-:W-:-:S04]  /*dbb0*/  ISETP.GT.AND P6, PT, R5, RZ, !P6 ;  /* 0x000000ff0500720c */ /* 0x000fc800077c4270 */
[----:B------:R-:W-:-:S04]  /*dbc0*/  ISETP.LT.OR P6, PT, R10, 0x1, P6 ;  /* 0x000000010a00780c */ /* 0x000fc800037c1670 */
[----:B------:R-:W-:Y:S02]  /*dbd0*/  FSEL R141, R24, -INF , !P6 ;  /* 0xff800000188d7808 */ /* 0x000fe40007000000 */
[----:B------:R-:W-:-:S04]  /*dbe0*/  ISETP.GE.AND P6, PT, R20, 0x3a, PT ;  /* 0x0000003a1400780c */ /* 0x000fc80003fc6270 */
[----:B------:R-:W-:Y:S02]  /*dbf0*/  P2R R20, PR, RZ, 0x40 ;  /* 0x00000040ff147803 */ /* 0x000fe40000000000 */
[----:B------:R-:W-:-:S04]  /*dc00*/  ISETP.GT.AND P6, PT, R5, 0x39, !P6 ;  /* 0x000000390500780c */ /* 0x000fc800077c4270 */
[----:B------:R-:W-:Y:S01]  /*dc10*/  ISETP.LT.OR P6, PT, R10, 0x3a, P6 ;  /* 0x0000003a0a00780c */ /* 0x000fe200037c1670 */
[----:B------:R-:W-:-:S03]  /*dc20*/  IMAD.IADD R10, R11, 0x1, R6 ;  /* 0x000000010b0a7824 */ /* 0x000fc600078e0206 */
[----:B------:R-:W-:Y:S02]  /*dc30*/  FSEL R173, R53, -INF , !P6 ;  /* 0xff80000035ad7808 */ /* 0x000fe40007000000 */
[----:B------:R-:W-:-:S13]  /*dc40*/  ISETP.GE.AND P6, PT, R13, 0x1, PT ;  /* 0x000000010d00780c */ /* 0x000fda0003fc6270 */
[----:B------:R-:W-:Y:S05]  /*dc50*/  @!P6 BRA `(.L_x_2053) ;  /* 0x000000000048e947 */ /* 0x000fea0003800000 */
[----:B------:R-:W-:Y:S01]  /*dc60*/  IADD3 R8, -R8, R9, R6 ;  /* 0x0000000908087210 */ /* 0x000fe20007ffe106 */
        /* <DEDUP_REMOVED lines=9> */
.L_x_2055:
[----:B------:R-:W-:-:S13]  /*dd00*/  ISETP.NE.AND P6, PT, R13, 0x1, PT ;  /* 0x000000010d00780c */ /* 0x000fda0003fc5270 */
[----:B------:R-:W-:-:S05]  /*dd10*/  @P6 IMAD.HI.U32 R14, R8, R14, RZ ;  /* 0x0000000e080e6227 */ /* 0x000fca00078e00ff */
[----:B------:R-:W-:-:S07]  /*dd20*/  @P6 SHF.R.U32.HI R8, RZ, R15, R14 ;  /* 0x0000000fff086219 */ /* 0x000fce000001160e */
.L_x_2056:
[----:B------:R-:W-:Y:S05]  /*dd30*/  BSYNC B1 ;  /* 0x0000000000017941 */ /* 0x000fea0003800000 */
.L_x_2054:
[----:B------:R-:W-:-:S04]  /*dd40*/  IMAD R8, R8, R13, -R19 ;  /* 0x0000000d08087224 */ /* 0x000fc800078e0a13 */
[----:B------:R-:W-:-:S05]  /*dd50*/  IMAD R8, R29, -0x2, R8 ;  /* 0xfffffffe1d087824 */ /* 0x000fca00078e0208 */
[----:B------:R-:W-:Y:S02]  /*dd60*/  VIADDMNMX R10, R8, R13, R10, PT ;  /* 0x0000000d080a7246 */ /* 0x000fe4000380010a */
[----:B------:R-:W-:-:S07]  /*dd70*/  VIMNMX R7, R7, R8, !PT ;  /* 0x0000000807077248 */ /* 0x000fce0007fe0100 */
.L_x_2053:
[----:B------:R-:W-:Y:S05]  /*dd80*/  BSYNC B0 ;  /* 0x0000000000007941 */ /* 0x000fea0003800000 */
.L_x_2052:
[C---:B------:R-:W-:Y:S01]  /*dd90*/  ISETP.GT.AND P1, PT, R7.reuse, 0x1, !P1 ;  /* 0x000000010700780c */ /* 0x040fe20004f24270 */
[----:B------:R-:W2:Y:S01]  /*dda0*/  LDL.64 R14, [R1+0xd8] ;  /* 0x0000d800010e7983 */ /* 0x000ea20000100a00 */
[----:B------:R-:W-:Y:S02]  /*ddb0*/  ISETP.GT.AND P2, PT, R7, 0x8, !P2 ;  /* 0x000000080700780c */ /* 0x000fe40005744270 */
[C---:B------:R-:W-:Y:S02]  /*ddc0*/  ISETP.LT.OR P1, PT, R10.reuse, 0x2, P1 ;  /* 0x000000020a00780c */ /* 0x040fe40000f21670 */
[----:B------:R-:W-:Y:S02]  /*ddd0*/  ISETP.LT.OR P2, PT, R10, 0x9, P2 ;  /* 0x000000090a00780c */ /* 0x000fe40001741670 */
[----:B------:R-:W-:Y:S02]  /*dde0*/  FSEL R139, R27, -INF , !P1 ;  /* 0xff8000001b8b7808 */ /* 0x000fe40004800000 */
[----:B------:R-:W-:-:S02]  /*ddf0*/  ISETP.NE.AND P1, PT, R12, RZ, PT ;  /* 0x000000ff0c00720c */ /* 0x000fc40003f25270 */
[----:B------:R-:W-:Y:S01]  /*de00*/  FSEL R163, R163, -INF , !P2 ;  /* 0xff800000a3a37808 */ /* 0x000fe20005000000 */
[----:B------:R-:W3:Y:S01]  /*de10*/  LDL.64 R12, [R1+0x210] ;  /* 0x00021000010c7983 */ /* 0x000ee20000100a00 */
[----:B------:R-:W-:Y:S02]  /*de20*/  ISETP.GT.AND P1, PT, R7, 0x9, !P1 ;  /* 0x000000090700780c */ /* 0x000fe40004f24270 */
[----:B------:R-:W-:Y:S02]  /*de30*/  ISETP.NE.AND P2, PT, R28, RZ, PT ;  /* 0x000000ff1c00720c */ /* 0x000fe40003f45270 */
[----:B------:R-:W-:Y:S02]  /*de40*/  ISETP.LT.OR P1, PT, R10, 0xa, P1 ;  /* 0x0000000a0a00780c */ /* 0x000fe40000f21670 */
[----:B------:R-:W-:Y:S02]  /*de50*/  ISETP.NE.AND P6, PT, R31, RZ, PT ;  /* 0x000000ff1f00720c */ /* 0x000fe40003fc5270 */
[----:B------:R-:W-:-:S02]  /*de60*/  FSEL R175, R175, -INF , !P1 ;  /* 0xff800000afaf7808 */ /* 0x000fc40004800000 */
[----:B------:R-:W-:-:S04]  /*de70*/  ISETP.NE.AND P1, PT, R21, RZ, PT ;  /* 0x000000ff1500720c */ /* 0x000fc80003f25270 */
[----:B------:R-:W-:-:S04]  /*de80*/  ISETP.GT.AND P1, PT, R7, 0x10, !P1 ;  /* 0x000000100700780c */ /* 0x000fc80004f24270 */
[----:B------:R-:W-:-:S04]  /*de90*/  ISETP.LT.OR P1, PT, R10, 0x11, P1 ;  /* 0x000000110a00780c */ /* 0x000fc80000f21670 */
[----:B------:R-:W-:Y:S02]  /*dea0*/  FSEL R167, R34, -INF , !P1 ;  /* 0xff80000022a77808 */ /* 0x000fe40004800000 */
[----:B------:R-:W-:-:S04]  /*deb0*/  ISETP.NE.AND P1, PT, R25, RZ, PT ;  /* 0x000000ff1900720c */ /* 0x000fc80003f25270 */
[----:B------:R-:W-:-:S04]  /*dec0*/  ISETP.GT.AND P1, PT, R7, 0x11, !P1 ;  /* 0x000000110700780c */ /* 0x000fc80004f24270 */
[----:B------:R-:W-:-:S04]  /*ded0*/  ISETP.LT.OR P1, PT, R10, 0x12, P1 ;  /* 0x000000120a00780c */ /* 0x000fc80000f21670 */
[----:B------:R-:W-:Y:S02]  /*dee0*/  FSEL R168, R35, -INF , !P1 ;  /* 0xff80000023a87808 */ /* 0x000fe40004800000 */
[----:B------:R-:W-:Y:S02]  /*def0*/  ISETP.GT.AND P1, PT, R7, 0x18, !P2 ;  /* 0x000000180700780c */ /* 0x000fe40005724270 */
[----:B------:R-:W-:Y:S02]  /*df00*/  ISETP.NE.AND P2, PT, R36, RZ, PT ;  /* 0x000000ff2400720c */ /* 0x000fe40003f45270 */
        /* <DEDUP_REMOVED lines=8> */
[----:B------:R-:W4:Y:S01]  /*df90*/  LDL.64 R20, [R1+0x200] ;  /* 0x0002000001147983 */ /* 0x000f220000100a00 */
[----:B------:R-:W-:-:S04]  /*dfa0*/  ISETP.LT.OR P1, PT, R10, 0x21, P1 ;  /* 0x000000210a00780c */ /* 0x000fc80000f21670 */
[----:B------:R-:W-:Y:S02]  /*dfb0*/  FSEL R171, R42, -INF , !P1 ;  /* 0xff8000002aab7808 */ /* 0x000fe40004800000 */
[----:B------:R-:W-:-:S04]  /*dfc0*/  ISETP.NE.AND P1, PT, R32, RZ, PT ;  /* 0x000000ff2000720c */ /* 0x000fc80003f25270 */
[----:B------:R-:W-:-:S04]  /*dfd0*/  ISETP.GT.AND P1, PT, R7, 0x21, !P1 ;  /* 0x000000210700780c */ /* 0x000fc80004f24270 */
[----:B------:R-:W-:-:S04]  /*dfe0*/  ISETP.LT.OR P1, PT, R10, 0x22, P1 ;  /* 0x000000220a00780c */ /* 0x000fc80000f21670 */
[----:B------:R-:W-:Y:S02]  /*dff0*/  FSEL R172, R43, -INF , !P1 ;  /* 0xff8000002bac7808 */ /* 0x000fe40004800000 */
[----:B------:R-:W-:-:S04]  /*e000*/  ISETP.NE.AND P1, PT, R4, RZ, PT ;  /* 0x000000ff0400720c */ /* 0x000fc80003f25270 */
[----:B------:R-:W-:-:S04]  /*e010*/  ISETP.GT.AND P1, PT, R7, RZ, !P1 ;  /* 0x000000ff0700720c */ /* 0x000fc80004f24270 */
[----:B------:R-:W-:-:S04]  /*e020*/  ISETP.LT.OR P1, PT, R10, 0x1, P1 ;  /* 0x000000010a00780c */ /* 0x000fc80000f21670 */
[----:B------:R-:W-:Y:S02]  /*e030*/  FSEL R130, R26, -INF , !P1 ;  /* 0xff8000001a827808 */ /* 0x000fe40004800000 */
[----:B------:R-:W-:-:S04]  /*e040*/  ISETP.NE.AND P1, PT, R33, RZ, PT ;  /* 0x000000ff2100720c */ /* 0x000fc80003f25270 */
[C---:B------:R-:W-:Y:S02]  /*e050*/  ISETP.GT.AND P1, PT, R7.reuse, 0x28, !P1 ;  /* 0x000000280700780c */ /* 0x040fe40004f24270 */
[C---:B------:R-:W-:Y:S02]  /*e060*/  ISETP.GT.AND P2, PT, R7.reuse, 0x29, !P2 ;  /* 0x000000290700780c */ /* 0x040fe40005744270 */
[C---:B------:R-:W-:Y:S02]  /*e070*/  ISETP.LT.OR P1, PT, R10.reuse, 0x29, P1 ;  /* 0x000000290a00780c */ /* 0x040fe40000f21670 */
[----:B------:R-:W-:Y:S02]  /*e080*/  ISETP.GT.AND P3, PT, R7, 0x30, !P3 ;  /* 0x000000300700780c */ /* 0x000fe40005f64270 */
[----:B------:R-:W-:Y:S02]  /*e090*/  ISETP.LT.OR P2, PT, R10, 0x2a, P2 ;  /* 0x0000002a0a00780c */ /* 0x000fe40001741670 */
[----:B------:R-:W-:-:S02]  /*e0a0*/  FSEL R176, R46, -INF , !P1 ;  /* 0xff8000002eb07808 */ /* 0x000fc40004800000 */
[----:B------:R-:W-:Y:S02]  /*e0b0*/  ISETP.GT.AND P4, PT, R7, 0x31, !P4 ;  /* 0x000000310700780c */ /* 0x000fe40006784270 */
[C---:B------:R-:W-:Y:S02]  /*e0c0*/  ISETP.LT.OR P3, PT, R10.reuse, 0x31, P3 ;  /* 0x000000310a00780c */ /* 0x040fe40001f61670 */
[----:B------:R-:W-:Y:S02]  /*e0d0*/  FSEL R177, R47, -INF , !P2 ;  /* 0xff8000002fb17808 */ /* 0x000fe40005000000 */
[----:B------:R-:W-:Y:S02]  /*e0e0*/  ISETP.GT.AND P5, PT, R7, 0x38, !P5 ;  /* 0x000000380700780c */ /* 0x000fe40006fa4270 */
[----:B------:R-:W-:Y:S02]  /*e0f0*/  ISETP.LT.OR P4, PT, R10, 0x32, P4 ;  /* 0x000000320a00780c */ /* 0x000fe40002781670 */
[----:B------:R-:W-:-:S02]  /*e100*/  FSEL R178, R50, -INF , !P3 ;  /* 0xff80000032b27808 */ /* 0x000fc40005800000 */
[----:B------:R-:W-:Y:S02]  /*e110*/  ISETP.GT.AND P6, PT, R7, 0x39, !P6 ;  /* 0x000000390700780c */ /* 0x000fe400077c4270 */
[C---:B------:R-:W-:Y:S02]  /*e120*/  ISETP.LT.OR P5, PT, R10.reuse, 0x39, P5 ;  /* 0x000000390a00780c */ /* 0x040fe40002fa1670 */
[----:B------:R-:W-:Y:S02]  /*e130*/  FSEL R174, R51, -INF , !P4 ;  /* 0xff80000033ae7808 */ /* 0x000fe40006000000 */
[----:B------:R-:W-:Y:S02]  /*e140*/  ISETP.LT.OR P6, PT, R10, 0x3a, P6 ;  /* 0x0000003a0a00780c */ /* 0x000fe400037c1670 */
[----:B------:R-:W-:Y:S01]  /*e150*/  FSEL R179, R54, -INF , !P5 ;  /* 0xff80000036b37808 */ /* 0x000fe20006800000 */
[----:B------:R-:W5:Y:S01]  /*e160*/  LDL R10, [R1+0x220] ;  /* 0x00022000010a7983 */ /* 0x000f620000100800 */
[----:B------:R-:W-:-:S02]  /*e170*/  FSEL R180, R180, -INF , !P6 ;  /* 0xff800000b4b47808 */ /* 0x000fc40007000000 */
[----:B----4-:R-:W-:-:S04]  /*e180*/  FMNMX.FTZ R4, R141, R20, !PT ;  /* 0x000000148d047209 */ /* 0x010fc80007810000 */
[----:B------:R-:W-:Y:S02]  /*e190*/  FMNMX.FTZ R5, R61, R4, !PT ;  /* 0x000000043d057209 */ /* 0x000fe40007810000 */
[----:B------:R-:W-:Y:S02]  /*e1a0*/  FMNMX.FTZ R4, R130, R21, !PT ;  /* 0x0000001582047209 */ /* 0x000fe40007810000 */
[----:B------:R-:W-:Y:S02]  /*e1b0*/  FMNMX.FTZ R5, R65, R5, !PT ;  /* 0x0000000541057209 */ /* 0x000fe40007810000 */
[----:B------:R-:W-:Y:S02]  /*e1c0*/  FMNMX.FTZ R4, R139, R4, !PT ;  /* 0x000000048b047209 */ /* 0x000fe40007810000 */
[----:B------:R-:W-:Y:S02]  /*e1d0*/  FMNMX.FTZ R5, R151, R5, !PT ;  /* 0x0000000597057209 */ /* 0x000fe40007810000 */
[----:B------:R-:W-:-:S02]  /*e1e0*/  FMNMX.FTZ R4, R163, R4, !PT ;  /* 0x00000004a3047209 */ /* 0x000fc40007810000 */
        /* <DEDUP_REMOVED lines=23> */
[----:B------:R-:W-:-:S03]  /*e360*/  FMNMX.FTZ R5, R179, R6, !PT ;  /* 0x00000006b3057209 */ /* 0x000fc60007810000 */
[----:B------:R-:W0:Y:S01]  /*e370*/  SHFL.BFLY PT, R7, R4, 0x2, 0x1f ;  /* 0x0c401f0004077f89 */ /* 0x000e2200000e0000 */
[----:B------:R-:W-:-:S05]  /*e380*/  FMNMX.FTZ R5, R180, R5, !PT ;  /* 0x00000005b4057209 */ /* 0x000fca0007810000 */
[----:B------:R-:W-:Y:S04]  /*e390*/  STL.64 [R1+0x200], R4 ;  /* 0x0002000401007387 */ /* 0x000fe80000100a00 */
[----:B------:R-:W4:Y:S01]  /*e3a0*/  LDL R18, [R1+0x204] ;  /* 0x0002040001127983 */ /* 0x000f220000100800 */
[----:B0-----:R-:W-:-:S05]  /*e3b0*/  FMNMX.FTZ R6, R4, R7, !PT ;  /* 0x0000000704067209 */ /* 0x001fca0007810000 */
[----:B------:R-:W0:Y:S02]  /*e3c0*/  SHFL.BFLY PT, R7, R6, 0x1, 0x1f ;  /* 0x0c201f0006077f89 */ /* 0x000e2400000e0000 */
[----:B0-----:R-:W-:-:S05]  /*e3d0*/  FMNMX.FTZ R8, R6, R7, !PT ;  /* 0x0000000706087209 */ /* 0x001fca0007810000 */
[----:B------:R-:W-:Y:S04]  /*e3e0*/  STL [R1+0x200], R8 ;  /* 0x0002000801007387 */ /* 0x000fe80000100800 */
[----:B------:R-:W2:Y:S04]  /*e3f0*/  LDL R9, [R1+0x200] ;  /* 0x0002000001097983 */ /* 0x000ea80000100800 */
[----:B----4-:R-:W0:Y:S02]  /*e400*/  SHFL.BFLY PT, R7, R18, 0x2, 0x1f ;  /* 0x0c401f0012077f89 */ /* 0x010e2400000e0000 */
[----:B0-----:R-:W-:-:S05]  /*e410*/  FMNMX.FTZ R7, R7, R18, !PT ;  /* 0x0000001207077209 */ /* 0x001fca0007810000 */
[----:B------:R-:W0:Y:S01]  /*e420*/  SHFL.BFLY PT, R4, R7, 0x1, 0x1f ;  /* 0x0c201f0007047f89 */ /* 0x000e2200000e0000 */
[----:B--2---:R-:W-:Y:S02]  /*e430*/  FSETP.NEU.FTZ.AND P1, PT, R9, -INF , PT ;  /* 0xff8000000900780b */ /* 0x004fe40003f3d000 */
[----:B0-----:R-:W-:Y:S02]  /*e440*/  FMNMX.FTZ R4, R7, R4, !PT ;  /* 0x0000000407047209 */ /* 0x001fe40007810000 */
[----:B------:R-:W-:Y:S02]  /*e450*/  FSEL R5, R9, RZ, P1 ;  /* 0x000000ff09057208 */ /* 0x000fe40000800000 */
[----:B------:R-:W-:-:S04]  /*e460*/  FSETP.NEU.FTZ.AND P1, PT, R4, -INF , PT ;  /* 0xff8000000400780b */ /* 0x000fc80003f3d000 */
[----:B------:R-:W-:Y:S01]  /*e470*/  FSEL R6, R4, RZ, P1 ;  /* 0x000000ff04067208 */ /* 0x000fe20000800000 */
[----:B------:R-:W-:-:S04]  /*e480*/  FADD.FTZ R5, R20, -R5 ;  /* 0x8000000514057221 */ /* 0x000fc80000010000 */
[----:B------:R-:W-:Y:S01]  /*e490*/  FADD.FTZ R21, R21, -R6 ;  /* 0x8000000615157221 */ /* 0x000fe20000010000 */
[----:B-----5:R-:W-:-:S03]  /*e4a0*/  FMUL.FTZ R5, R5, R10 ;  /* 0x0000000a05057220 */ /* 0x020fc60000410000 */
[----:B------:R-:W-:Y:S01]  /*e4b0*/  FMUL.FTZ R21, R10, R21 ;  /* 0x000000150a157220 */ /* 0x000fe20000410000 */
[----:B------:R-:W3:Y:S08]  /*e4c0*/  MUFU.EX2 R183, R5 ;  /* 0x0000000500b77308 */ /* 0x000ef00000000800 */
[----:B------:R-:W0:Y:S01]  /*e4d0*/  MUFU.EX2 R182, R21 ;  /* 0x0000001500b67308 */ /* 0x000e220000000800 */
[----:B------:R1:W-:Y:S01]  /*e4e0*/  STL [R1+0x204], R4 ;  /* 0x0002040401007387 */ /* 0x0003e20000100800 */
[----:B---3--:R-:W-:Y:S01]  /*e4f0*/  FMUL.FTZ R12, R183, R12 ;  /* 0x0000000cb70c7220 */ /* 0x008fe20000410000 */
[----:B0-----:R-:W-:-:S05]  /*e500*/  FMUL.FTZ R13, R13, R182 ;  /* 0x000000b60d0d7220 */ /* 0x001fca0000410000 */
[----:B------:R1:W-:Y:S04]  /*e510*/  STL.64 [R1+0x210], R12 ;  /* 0x0002100c01007387 */ /* 0x0003e80000100a00 */
[----:B------:R-:W2:Y:S01]  /*e520*/  LD.E R6, desc[UR44][R14.64+0x4] ;  /* 0x0000042c0e067980 */ /* 0x000ea2000c101900 */
[----:B------:R-:W-:Y:S01]  /*e530*/  BSSY B0, `(.L_x_2057) ;  /* 0x000000c000007945 */ /* 0x000fe20003800000 */
[----:B--2---:R-:W-:-:S13]  /*e540*/  ISETP.NE.AND P1, PT, R6, RZ, PT ;  /* 0x000000ff0600720c */ /* 0x004fda0003f25270 */
[----:B-1----:R-:W-:Y:S05]  /*e550*/  @P1 BRA `(.L_x_2058) ;  /* 0x0000000000241947 */ /* 0x002fea0003800000 */
[----:B------:R-:W2:Y:S04]  /*e560*/  LDL.64 R8, [R1+0xe0] ;  /* 0x0000e00001087983 */ /* 0x000ea80000100a00 */
[----:B------:R-:W3:Y:S04]  /*e570*/  LD.E R15, desc[UR44][R14.64] ;  /* 0x0000002c0e0f7980 */ /* 0x000ee8000c101900 */
[----:B--2---:R-:W2:Y:S01]  /*e580*/  LD.E.64 R6, desc[UR44][R8.64] ;  /* 0x0000002c08067980 */ /* 0x004ea2000c101b00 */
[----:B---3--:R-:W-:-:S04]  /*e590*/  IMAD R4, R60, 0x40, R15 ;  /* 0x000000403c047824 */ /* 0x008fc800078e020f */
[----:B--2---:R-:W-:-:S05]  /*e5a0*/  IMAD.WIDE R4, R4, 0x4, R6 ;  /* 0x0000000404047825 */ /* 0x004fca00078e0206 */
[----:B------:R0:W-:Y:S04]  /*e5b0*/  ST.E desc[UR44][R4.64], R183 ;  /* 0x000000b704007985 */ /* 0x0001e8000c10192c */
[----:B------:R-:W2:Y:S04]  /*e5c0*/  LDL.64 R14, [R1+0xd8] ;  /* 0x0000d800010e7983 */ /* 0x000ea80000100a00 */
[----:B--2---:R-:W2:Y:S02]  /*e5d0*/  LD.E R6, desc[UR44][R14.64+0x4] ;  /* 0x0000042c0e067980 */ /* 0x004ea4000c101900 */
[----:B0-2---:R-:W-:-:S13]  /*e5e0*/  ISETP.NE.AND P1, PT, R6, RZ, PT ;  /* 0x000000ff0600720c */ /* 0x005fda0003f25270 */
.L_x_2058:
[----:B------:R-:W-:Y:S05]  /*e5f0*/  BSYNC B0 ;  /* 0x0000000000007941 */ /* 0x000fea0003800000 */
.L_x_2057:
[----:B------:R-:W-:Y:S04]  /*e600*/  BSSY B0, `(.L_x_2059) ;  /* 0x0000009000007945 */ /* 0x000fe80003800000 */
[----:B------:R-:W-:Y:S05]  /*e610*/  @P1 BRA `(.L_x_2060) ;  /* 0x00000000001c1947 */ /* 0x000fea0003800000 */
[----:B------:R-:W2:Y:S04]  /*e620*/  LDL.64 R6, [R1+0xe0] ;  /* 0x0000e00001067983 */ /* 0x000ea80000100a00 */
[----:B------:R-:W3:Y:S04]  /*e630*/  LD.E R15, desc[UR44][R14.64] ;  /* 0x0000002c0e0f7980 */ /* 0x000ee8000c101900 */
[----:B--2---:R-:W2:Y:S01]  /*e640*/  LD.E.64 R4, desc[UR44][R6.64] ;  /* 0x0000002c06047980 */ /* 0x004ea2000c101b00 */
[----:B---3--:R-:W-:-:S04]  /*e650*/  IMAD R60, R60, 0x40, R15 ;  /* 0x000000403c3c7824 */ /* 0x008fc800078e020f */
[----:B------:R-:W-:-:S04]  /*e660*/  VIADD R60, R60, 0x8 ;  /* 0x000000083c3c7836 */ /* 0x000fc80000000000 */
[----:B--2---:R-:W-:-:S05]  /*e670*/  IMAD.WIDE R4, R60, 0x4, R4 ;  /* 0x000000043c047825 */ /* 0x004fca00078e0204 */
[----:B------:R0:W-:Y:S02]  /*e680*/  ST.E desc[UR44][R4.64], R182 ;  /* 0x000000b604007985 */ /* 0x0001e4000c10192c */
.L_x_2060:
[----:B------:R-:W-:Y:S05]  /*e690*/  BSYNC B0 ;  /* 0x0000000000007941 */ /* 0x000fea0003800000 */
.L_x_2059:
[----:B------:R-:W2:Y:S04]  /*e6a0*/  LDL R186, [R1+0x220] ;  /* 0x0002200001ba7983 */ /* 0x000ea80000100800 */
[----:B------:R-:W2:Y:S04]  /*e6b0*/  LDL.64 R124, [R1+0x200] ;  /* 0x00020000017c7983 */ /* 0x000ea80000100a00 */
[----:B------:R-:W3:Y:S04]  /*e6c0*/  LDL.64 R40, [R1+0x210] ;  /* 0x0002100001287983 */ /* 0x000ee80000100a00 */
[----:B0-----:R-:W4:Y:S04]  /*e6d0*/  LDL.64 R4, [R1+0x138] ;  /* 0x0001380001047983 */ /* 0x001f280000100a00 */
[----:B------:R-:W5:Y:S04]  /*e6e0*/  LDL.64 R42, [R1+0x420] ;  /* 0x00042000012a7983 */ /* 0x000f680000100a00 */
[----:B------:R-:W4:Y:S04]  /*e6f0*/  LDL.64 R44, [R1+0x428] ;  /* 0x00042800012c7983 */ /* 0x000f280000100a00 */
        /* <DEDUP_REMOVED lines=48> */
[----:B------:R-:W4:Y:S01]  /*ea00*/  LDL.64 R136, [R1+0x408] ;  /* 0x0004080001887983 */ /* 0x000f220000100a00 */
[CC--:B--2---:R-:W-:Y:S01]  /*ea10*/  FMUL.FTZ R50, R124.reuse, R186.reuse ;  /* 0x000000ba7c327220 */ /* 0x0c4fe20000410000 */
[----:B------:R-:W-:Y:S01]  /*ea20*/  FSETP.NEU.FTZ.AND P1, PT, R124, -INF , PT ;  /* 0xff8000007c00780b */ /* 0x000fe20003f3d000 */
[----:B------:R-:W-:-:S03]  /*ea30*/  FMUL.FTZ R131, R125, R186 ;  /* 0x000000ba7d837220 */ /* 0x000fc60000410000 */
[----:B------:R-:W-:Y:S02]  /*ea40*/  FSEL R128, R50, RZ, P1 ;  /* 0x000000ff32807208 */ /* 0x000fe40000800000 */
[----:B------:R-:W-:Y:S01]  /*ea50*/  FSETP.NEU.FTZ.AND P1, PT, R125, -INF , PT ;  /* 0xff8000007d00780b */ /* 0x000fe20003f3d000 */
[----:B------:R-:W2:Y:S03]  /*ea60*/  LDL.64 R50, [R1+0x340] ;  /* 0x0003400001327983 */ /* 0x000ea60000100a00 */
[----:B------:R-:W-:Y:S01]  /*ea70*/  FSEL R181, R131, RZ, P1 ;  /* 0x000000ff83b57208 */ /* 0x000fe20000800000 */
[-CC-:B------:R-:W-:Y:S01]  /*ea80*/  FFMA.FTZ R141, R141, R186.reuse, -R128.reuse ;  /* 0x000000ba8d8d7223 */ /* 0x180fe20000010880 */
        /* <DEDUP_REMOVED lines=14> */
[-C--:B------:R-:W-:Y:S01]  /*eb70*/  FFMA.FTZ R173, R173, R186.reuse, -R128 ;  /* 0x000000baadad7223 */ /* 0x080fe20000010880 */
[-CC-:B------:R-:W-:Y:S01]  /*eb80*/  FFMA.FTZ R148, R130, R186.reuse, -R181.reuse ;  /* 0x000000ba82947223 */ /* 0x180fe200000108b5 */
[-CC-:B------:R-:W-:Y:S01]  /*eb90*/  FFMA.FTZ R161, R139, R186.reuse, -R181.reuse ;  /* 0x000000ba8ba17223 */ /* 0x180fe200000108b5 */
[----:B------:R-:W2:Y:S04]  /*eba0*/  LDL.64 R60, [R1+0x390] ;  /* 0x00039000013c7983 */ /* 0x000ea80000100a00 */
        /* <DEDUP_REMOVED lines=10> */
[----:B------:R-:W2:Y:S01]  /*ec50*/  LDL.64 R138, [R1+0x418] ;  /* 0x00041800018a7983 */ /* 0x000ea20000100a00 */
[----:B------:R-:W3:Y:S01]  /*ec60*/  MUFU.EX2 R148, R148 ;  /* 0x0000009400947308 */ /* 0x000ee20000000800 */
[-CC-:B------:R-:W-:Y:S01]  /*ec70*/  FFMA.FTZ R163, R163, R186.reuse, -R181.reuse ;  /* 0x000000baa3a37223 */ /* 0x180fe200000108b5 */
[----:B------:R-:W-:-:S06]  /*ec80*/  FFMA.FTZ R150, R175, R186, -R181 ;  /* 0x000000baaf967223 */ /* 0x000fcc00000108b5 */
[----:B------:R-:W0:Y:S01]  /*ec90*/  MUFU.EX2 R141, R141 ;  /* 0x0000008d008d7308 */ /* 0x000e220000000800 */
[----:B------:R-:W-:-:S07]  /*eca0*/  FFMA.FTZ R167, R167, R186, -R181 ;  /* 0x000000baa7a77223 */ /* 0x000fce00000108b5 */
[----:B------:R-:W-:Y:S08]  /*ecb0*/  MUFU.EX2 R160, R160 ;  /* 0x000000a000a07308 */ /* 0x000ff00000000800 */
[----:B------:R-:W1:Y:S01]  /*ecc0*/  MUFU.EX2 R161, R161 ;  /* 0x000000a100a17308 */ /* 0x000e620000000800 */
[----:B------:R-:W-:-:S07]  /*ecd0*/  FFMA.FTZ R168, R168, R186, -R181 ;  /* 0x000000baa8a87223 */ /* 0x000fce00000108b5 */
[----:B------:R-:W-:Y:S01]  /*ece0*/  MUFU.EX2 R162, R162 ;  /* 0x000000a200a27308 */ /* 0x000fe20000000800 */
[----:B------:R-:W-:-:S07]  /*ecf0*/  FFMA.FTZ R184, R170, R186, -R181 ;  /* 0x000000baaab87223 */ /* 0x000fce00000108b5 */
[----:B------:R-:W5:Y:S01]  /*ed00*/  MUFU.EX2 R163, R163 ;  /* 0x000000a300a37308 */ /* 0x000f620000000800 */
[----:B---3--:R-:W-:Y:S01]  /*ed10*/  FADD.FTZ R170, R148, R41 ;  /* 0x0000002994aa7221 */ /* 0x008fe20000010000 */
[----:B0-----:R-:W-:-:S06]  /*ed20*/  FADD.FTZ R41, R141, R40 ;  /* 0x000000288d297221 */ /* 0x001fcc0000010000 */
[----:B------:R-:W-:Y:S01]  /*ed30*/  MUFU.EX2 R151, R151 ;  /* 0x0000009700977308 */ /* 0x000fe20000000800 */
[----:B------:R-:W-:-:S07]  /*ed40*/  FFMA.FTZ R169, R169, R186, -R181 ;  /* 0x000000baa9a97223 */ /* 0x000fce00000108b5 */
[----:B------:R-:W0:Y:S01]  /*ed50*/  MUFU.EX2 R150, R150 ;  /* 0x0000009600967308 */ /* 0x000e220000000800 */
[----:B-1----:R-:W-:Y:S01]  /*ed60*/  FADD.FTZ R170, R161, R170 ;  /* 0x000000aaa1aa7221 */ /* 0x002fe20000010000 */
[----:B------:R-:W-:-:S06]  /*ed70*/  FADD.FTZ R41, R160, R41 ;  /* 0x00000029a0297221 */ /* 0x000fcc0000010000 */
[----:B------:R-:W-:Y:S08]  /*ed80*/  MUFU.EX2 R164, R164 ;  /* 0x000000a400a47308 */ /* 0x000ff00000000800 */
[----:B------:R-:W1:Y:S01]  /*ed90*/  MUFU.EX2 R167, R167 ;  /* 0x000000a700a77308 */ /* 0x000e620000000800 */
[----:B------:R-:W-:Y:S01]  /*eda0*/  FFMA.FTZ R175, R171, R186, -R181 ;  /* 0x000000baabaf7223 */ /* 0x000fe200000108b5 */
[----:B-----5:R-:W-:Y:S01]  /*edb0*/  FADD.FTZ R171, R163, R170 ;  /* 0x000000aaa3ab7221 */ /* 0x020fe20000010000 */
[----:B------:R-:W-:-:S05]  /*edc0*/  FADD.FTZ R40, R162, R41 ;  /* 0x00000029a2287221 */ /* 0x000fca0000010000 */
[----:B------:R-:W-:Y:S08]  /*edd0*/  MUFU.EX2 R165, R165 ;  /* 0x000000a500a57308 */ /* 0x000ff00000000800 */
[----:B------:R-:W3:Y:S01]  /*ede0*/  MUFU.EX2 R168, R168 ;  /* 0x000000a800a87308 */ /* 0x000ee20000000800 */
[----:B0-----:R-:W-:Y:S01]  /*edf0*/  FADD.FTZ R170, R150, R171 ;  /* 0x000000ab96aa7221 */ /* 0x001fe20000010000 */
[----:B------:R-:W-:-:S06]  /*ee00*/  FADD.FTZ R41, R151, R40 ;  /* 0x0000002897297221 */ /* 0x000fcc0000010000 */
[----:B------:R-:W-:Y:S01]  /*ee10*/  MUFU.EX2 R166, R166 ;  /* 0x000000a600a67308 */ /* 0x000fe20000000800 */
[----:B------:R-:W-:-:S07]  /*ee20*/  FFMA.FTZ R172, R172, R186, -R181 ;  /* 0x000000baacac7223 */ /* 0x000fce00000108b5 */
[----:B------:R-:W0:Y:S01]  /*ee30*/  MUFU.EX2 R169, R169 ;  /* 0x000000a900a97308 */ /* 0x000e220000000800 */
[----:B-1----:R-:W-:Y:S01]  /*ee40*/  FADD.FTZ R171, R167, R170 ;  /* 0x000000aaa7ab7221 */ /* 0x002fe20000010000 */
[----:B------:R-:W-:-:S06]  /*ee50*/  FADD.FTZ R40, R164, R41 ;  /* 0x00000029a4287221 */ /* 0x000fcc0000010000 */
[----:B------:R-:W-:Y:S01]  /*ee60*/  MUFU.EX2 R147, R147 ;  /* 0x0000009300937308 */ /* 0x000fe20000000800 */
[----:B------:R-:W-:-:S07]  /*ee70*/  FFMA.FTZ R176, R176, R186, -R181 ;  /* 0x000000bab0b07223 */ /* 0x000fce00000108b5 */
[----:B------:R-:W1:Y:S01]  /*ee80*/  MUFU.EX2 R184, R184 ;  /* 0x000000b800b87308 */ /* 0x000e620000000800 */
[----:B---3--:R-:W-:Y:S01]  /*ee90*/  FADD.FTZ R170, R168, R171 ;  /* 0x000000aba8aa7221 */ /* 0x008fe20000010000 */
[----:B------:R-:W-:-:S06]  /*eea0*/  FADD.FTZ R41, R165, R40 ;  /* 0x00000028a5297221 */ /* 0x000fcc0000010000 */
[----:B------:R-:W-:Y:S01]  /*eeb0*/  MUFU.EX2 R140, R140 ;  /* 0x0000008c008c7308 */ /* 0x000fe20000000800 */
[----:B------:R-:W-:-:S07]  /*eec0*/  FFMA.FTZ R185, R177, R186, -R181 ;  /* 0x000000bab1b97223 */ /* 0x000fce00000108b5 */
        /* <DEDUP_REMOVED lines=23> */
[----:B------:R-:W-:Y:S08]  /*f040*/  MUFU.EX2 R144, R144 ;  /* 0x0000009000907308 */ /* 0x000ff00000000800 */
[----:B------:R-:W1:Y:S01]  /*f050*/  MUFU.EX2 R174, R174 ;  /* 0x000000ae00ae7308 */ /* 0x000e620000000800 */
[----:B---3--:R-:W-:Y:S01]  /*f060*/  FADD.FTZ R170, R185, R170 ;  /* 0x000000aab9aa7221 */ /* 0x008fe20000010000 */
[----:B------:R-:W-:-:S06]  /*f070*/  FADD.FTZ R40, R145, R40 ;  /* 0x0000002891287221 */ /* 0x000fcc0000010000 */
[----:B------:R-:W-:Y:S08]  /*f080*/  MUFU.EX2 R146, R146 ;  /* 0x0000009200927308 */ /* 0x000ff00000000800 */
[----:B------:R-:W3:Y:S01]  /*f090*/  MUFU.EX2 R179, R179 ;  /* 0x000000b300b37308 */ /* 0x000ee20000000800 */
[----:B0-----:R-:W-:Y:S01]  /*f0a0*/  FADD.FTZ R171, R177, R170 ;  /* 0x000000aab1ab7221 */ /* 0x001fe20000010000 */
[----:B------:R-:W-:-:S06]  /*f0b0*/  FADD.FTZ R41, R143, R40 ;  /* 0x000000288f297221 */ /* 0x000fcc0000010000 */
[----:B------:R-:W0:Y:S08]  /*f0c0*/  MUFU.EX2 R173, R173 ;  /* 0x000000ad00ad7308 */ /* 0x000e300000000800 */
[----:B------:R-:W5:Y:S01]  /*f0d0*/  MUFU.EX2 R180, R180 ;  /* 0x000000b400b47308 */ /* 0x000f620000000800 */
[----:B-1----:R-:W-:Y:S01]  /*f0e0*/  FADD.FTZ R40, R174, R171 ;  /* 0x000000abae287221 */ /* 0x002fe20000010000 */
[----:B------:R-:W-:-:S03]  /*f0f0*/  FADD.FTZ R41, R144, R41 ;  /* 0x0000002990297221 */ /* 0x000fc60000010000 */
[----:B---3--:R-:W-:Y:S01]  /*f100*/  FADD.FTZ R171, R179, R40 ;  /* 0x00000028b3ab7221 */ /* 0x008fe20000010000 */
[----:B------:R-:W-:-:S04]  /*f110*/  FADD.FTZ R170, R146, R41 ;  /* 0x0000002992aa7221 */ /* 0x000fc80000010000 */
[----:B0-----:R-:W-:Y:S01]  /*f120*/  FADD.FTZ R170, R173, R170 ;  /* 0x000000aaadaa7221 */ /* 0x001fe20000010000 */
[----:B-----5:R-:W-:-:S05]  /*f130*/  FADD.FTZ R171, R180, R171 ;  /* 0x000000abb4ab7221 */ /* 0x020fca0000010000 */
[----:B------:R-:W-:Y:S01]  /*f140*/  STL.64 [R1+0x210], R170 ;  /* 0x000210aa01007387 */ /* 0x000fe20000100a00 */
[----:B------:R-:W-:Y:S01]  /*f150*/  BAR.SYNC.DEFER_BLOCKING 0xf, 0x100 ;  /* 0x03c4000000007b1d */ /* 0x000fe20000010000 */
[C---:B------:R-:W-:Y:S01]  /*f160*/  FMUL.FTZ R187, R183.reuse, R43 ;  /* 0x0000002bb7bb7220 */ /* 0x040fe20000410000 */
[C---:B------:R-:W-:Y:S01]  /*f170*/  FMUL.FTZ R186, R183.reuse, R42 ;  /* 0x0000002ab7ba7220 */ /* 0x040fe20000410000 */
[C---:B----4-:R-:W-:Y:S01]  /*f180*/  FMUL.FTZ R45, R182.reuse, R45 ;  /* 0x0000002db62d7220 */ /* 0x050fe20000410000 */
[C---:B------:R-:W-:Y:S02]  /*f190*/  FMUL.FTZ R44, R182.reuse, R44 ;  /* 0x0000002cb62c7220 */ /* 0x040fe40000410000 */
[----:B------:R-:W3:Y:S04]  /*f1a0*/  LD.E.64 R40, desc[UR44][R4.64+0x8] ;  /* 0x0000082c04287980 */ /* 0x000ee8000c101b00 */
[----:B------:R-:W4:Y:S01]  /*f1b0*/  LD.E.64 R42, desc[UR44][R4.64] ;  /* 0x0000002c042a7980 */ /* 0x000f22000c101b00 */
        /* <DEDUP_REMOVED lines=34> */
[C---:B--2---:R-:W-:Y:S01]  /*f3e0*/  FMUL.FTZ R51, R183.reuse, R51 ;  /* 0x00000033b7337220 */ /* 0x044fe20000410000 */
        /* <DEDUP_REMOVED lines=153> */
[----:B0-----:R-:W4:Y:S04]  /*fd80*/  LDL R8, [R1+0x230] ;  /* 0x0002300001087983 */ /* 0x001f280000100800 */
[----:B-1----:R-:W4:Y:S04]  /*fd90*/  LDL R80, [R1+0x234] ;  /* 0x0002340001507983 */ /* 0x002f280000100800 */
[----:B--2---:R-:W2:Y:S04]  /*fda0*/  LDL R82, [R1+0x238] ;  /* 0x0002380001527983 */ /* 0x004ea80000100800 */
        /* <DEDUP_REMOVED lines=125> */
[----:B------:R-:W-:-:S02]  /*10580*/  MOV R40, R40 ;  /* 0x0000002800287202 */ /* 0x000fc40000000f00 */
[----:B------:R-:W-:Y:S02]  /*10590*/  F2FP.BF16.F32.PACK_AB R164, R165, R164 ;  /* 0x000000a4a5a4723e */ /* 0x000fe400000010ff */
[----:B------:R-:W-:Y:S01]  /*105a0*/  F2FP.BF16.F32.PACK_AB R160, R160, R141 ;  /* 0x0000008da0a0723e */ /* 0x000fe200000010ff */
[--C-:B------:R-:W-:Y:S01]  /*105b0*/  IMAD R5, R43, 0x2, R40.reuse ;  /* 0x000000022b057824 */ /* 0x100fe200078e0228 */
[----:B------:R-:W-:Y:S01]  /*105c0*/  F2FP.BF16.F32.PACK_AB R161, R161, R148 ;  /* 0x00000094a1a1723e */ /* 0x000fe200000010ff */
[----:B------:R-:W-:Y:S01]  /*105d0*/  IMAD R4, R42, 0x2, R40 ;  /* 0x000000022a047824 */ /* 0x000fe200078e0228 */
[----:B------:R-:W-:Y:S02]  /*105e0*/  F2FP.BF16.F32.PACK_AB R162, R151, R162 ;  /* 0x000000a297a2723e */ /* 0x000fe400000010ff */
[----:B------:R-:W-:Y:S02]  /*105f0*/  F2FP.BF16.F32.PACK_AB R163, R150, R163 ;  /* 0x000000a396a3723e */ /* 0x000fe400000010ff */
[----:B------:R-:W-:-:S02]  /*10600*/  F2FP.BF16.F32.PACK_AB R165, R168, R167 ;  /* 0x000000a7a8a5723e */ /* 0x000fc400000010ff */
[----:B------:R-:W-:Y:S02]  /*10610*/  F2FP.BF16.F32.PACK_AB R166, R147, R166 ;  /* 0x000000a693a6723e */ /* 0x000fe400000010ff */
[----:B------:R-:W-:Y:S01]  /*10620*/  F2FP.BF16.F32.PACK_AB R167, R184, R169 ;  /* 0x000000a9b8a7723e */ /* 0x000fe200000010ff */
[----:B------:R-:W-:Y:S01]  /*10630*/  IMAD R6, R42, 0x2, R5 ;  /* 0x000000022a067824 */ /* 0x000fe200078e0205 */
[----:B------:R-:W-:Y:S02]  /*10640*/  F2FP.BF16.F32.PACK_AB R168, R149, R140 ;  /* 0x0000008c95a8723e */ /* 0x000fe400000010ff */
[----:B------:R-:W-:Y:S02]  /*10650*/  F2FP.BF16.F32.PACK_AB R169, R172, R175 ;  /* 0x000000afaca9723e */ /* 0x000fe400000010ff */
[----:B------:R-:W-:Y:S02]  /*10660*/  F2FP.BF16.F32.PACK_AB R170, R145, R142 ;  /* 0x0000008e91aa723e */ /* 0x000fe400000010ff */
[----:B------:R-:W-:-:S02]  /*10670*/  F2FP.BF16.F32.PACK_AB R171, R185, R176 ;  /* 0x000000b0b9ab723e */ /* 0x000fc400000010ff */
[----:B------:R-:W-:Y:S02]  /*10680*/  F2FP.BF16.F32.PACK_AB R176, R144, R143 ;  /* 0x0000008f90b0723e */ /* 0x000fe400000010ff */
[----:B------:R-:W-:Y:S02]  /*10690*/  F2FP.BF16.F32.PACK_AB R177, R174, R177 ;  /* 0x000000b1aeb1723e */ /* 0x000fe400000010ff */
[----:B------:R-:W-:Y:S02]  /*106a0*/  F2FP.BF16.F32.PACK_AB R178, R173, R146 ;  /* 0x00000092adb2723e */ /* 0x000fe400000010ff */
[----:B------:R-:W-:Y:S01]  /*106b0*/  F2FP.BF16.F32.PACK_AB R179, R180, R179 ;  /* 0x000000b3b4b3723e */ /* 0x000fe200000010ff */
[----:B------:R-:W-:Y:S04]  /*106c0*/  STSM.16.M88.4 [R40], R160 ;  /* 0x000000a028007844 */ /* 0x000fe80000000200 */
[----:B------:R-:W-:Y:S04]  /*106d0*/  STSM.16.M88.4 [R4], R164 ;  /* 0x000000a404007844 */ /* 0x000fe80000000200 */
[----:B------:R0:W-:Y:S04]  /*106e0*/  STSM.16.M88.4 [R5], R168 ;  /* 0x000000a805007844 */ /* 0x0001e80000000200 */
[----:B------:R-:W-:Y:S04]  /*106f0*/  STSM.16.M88.4 [R6], R176 ;  /* 0x000000b006007844 */ /* 0x000fe80000000200 */
[----:B------:R-:W4:Y:S04]  /*10700*/  LD.E.64 R172, desc[UR44][R16.64+0xa8] ;  /* 0x0000a82c10ac7980 */ /* 0x000f28000c101b00 */
[----:B0-----:R-:W4:Y:S04]  /*10710*/  LDL R5, [R1+0x1e8] ;  /* 0x0001e80001057983 */ /* 0x001f280000100800 */
[----:B------:R-:W-:Y:S04]  /*10720*/  STL [R1+0x230], R8 ;  /* 0x0002300801007387 */ /* 0x000fe80000100800 */
[----:B------:R-:W-:Y:S04]  /*10730*/  STL [R1+0x234], R80 ;  /* 0x0002345001007387 */ /* 0x000fe80000100800 */
[----:B--2---:R-:W-:Y:S04]  /*10740*/  STL [R1+0x238], R82 ;  /* 0x0002385201007387 */ /* 0x004fe80000100800 */
[----:B-----5:R-:W-:Y:S04]  /*10750*/  STL [R1+0x23c], R84 ;  /* 0x00023c5401007387 */ /* 0x020fe80000100800 */
[----:B------:R-:W-:Y:S04]  /*10760*/  STL [R1+0x240], R10 ;  /* 0x0002400a01007387 */ /* 0x000fe80000100800 */
[----:B------:R-:W-:Y:S04]  /*10770*/  STL [R1+0x244], R86 ;  /* 0x0002445601007387 */ /* 0x000fe80000100800 */
[----:B---3--:R-:W-:Y:S04]  /*10780*/  STL [R1+0x248], R88 ;  /* 0x0002485801007387 */ /* 0x008fe80000100800 */
[----:B------:R-:W-:Y:S04]  /*10790*/  STL [R1+0x24c], R90 ;  /* 0x00024c5a01007387 */ /* 0x000fe80000100800 */
[----:B------:R-:W-:Y:S04]  /*107a0*/  STL [R1+0x250], R12 ;  /* 0x0002500c01007387 */ /* 0x000fe80000100800 */
[----:B----4-:R-:W-:Y:S04]  /*107b0*/  STL [R1+0x254], R92 ;  /* 0x0002545c01007387 */ /* 0x010fe80000100800 */
        /* <DEDUP_REMOVED lines=80> */
[----:B------:R1:W-:Y:S04]  /*10cc0*/  STL [R1+0x398], R31 ;  /* 0x0003981f01007387 */ /* 0x0003e80000100800 */
[----:B------:R-:W-:Y:S04]  /*10cd0*/  STL [R1+0x39c], R33 ;  /* 0x00039c2101007387 */ /* 0x000fe80000100800 */
[----:B------:R-:W-:Y:S04]  /*10ce0*/  STL [R1+0x3a0], R62 ;  /* 0x0003a03e01007387 */ /* 0x000fe80000100800 */
[----:B------:R2:W-:Y:S04]  /*10cf0*/  STL [R1+0x3a4], R35 ;  /* 0x0003a42301007387 */ /* 0x0005e80000100800 */
        /* <DEDUP_REMOVED lines=31> */
[----:B------:R5:W-:Y:S04]  /*10ef0*/  STL [R1+0x424], R87 ;  /* 0x0004245701007387 */ /* 0x000be80000100800 */
[----:B------:R-:W-:Y:S04]  /*10f00*/  STL [R1+0x428], R89 ;  /* 0x0004285901007387 */ /* 0x000fe80000100800 */
[----:B------:R5:W-:Y:S04]  /*10f10*/  STL [R1+0x42c], R91 ;  /* 0x00042c5b01007387 */ /* 0x000be80000100800 */
[----:B0-----:R-:W5:Y:S04]  /*10f20*/  LDL.128 R24, [R1+0x230] ;  /* 0x0002300001187983 */ /* 0x001f680000100c00 */
[----:B-1----:R-:W5:Y:S04]  /*10f30*/  LDL.128 R28, [R1+0x240] ;  /* 0x00024000011c7983 */ /* 0x002f680000100c00 */
[----:B--2---:R-:W2:Y:S04]  /*10f40*/  LDL.128 R32, [R1+0x250] ;  /* 0x0002500001207983 */ /* 0x004ea80000100c00 */
[----:B---3--:R-:W2:Y:S04]  /*10f50*/  LDL.128 R36, [R1+0x260] ;  /* 0x0002600001247983 */ /* 0x008ea80000100c00 */
[----:B------:R-:W2:Y:S04]  /*10f60*/  LDL.128 R40, [R1+0x270] ;  /* 0x0002700001287983 */ /* 0x000ea80000100c00 */
        /* <DEDUP_REMOVED lines=27> */
[----:B------:R-:W-:Y:S01]  /*11120*/  IMAD R172, R5, 0x1000, R172 ;  /* 0x0000100005ac7824 */ /* 0x000fe200078e02ac */
[----:B------:R-:W-:-:S04]  /*11130*/  R2UR UR7, R173 ;  /* 0x00000000ad0772ca */ /* 0x000fc800000e0000 */
[C---:B------:R-:W-:Y:S01]  /*11140*/  R2UR UR6, R172.reuse ;  /* 0x00000000ac0672ca */ /* 0x040fe200000e0000 */
[----:B------:R-:W-:Y:S02]  /*11150*/  VIADD R4, R172, 0x80 ;  /* 0x00000080ac047836 */ /* 0x000fe40000000000 */
[----:B------:R-:W-:Y:S01]  /*11160*/  IMAD.MOV.U32 R5, RZ, RZ, R173 ;  /* 0x000000ffff057224 */ /* 0x000fe200078e00ad */
[----:B--2---:R-:W-:-:S09]  /*11170*/  WARPGROUP.ARRIVE ;  /* 0x00000000000079c5 */ /* 0x004fd20000000000 */
[----:B------:R-:W-:Y:S01]  /*11180*/  HGMMA.64x256x16.F32.BF16 R24, R160, gdesc[UR4].tnspB, R24, gsb0 ;  /* 0x43e00004a0187df0 */ /* 0x000fe20008001818 */
[----:B------:R-:W-:Y:S02]  /*11190*/  R2UR UR6, R4 ;  /* 0x00000000040672ca */ /* 0x000fe400000e0000 */
[----:B------:R-:W-:Y:S01]  /*111a0*/  R2UR UR7, R5 ;  /* 0x00000000050772ca */ /* 0x000fe200000e0000 */
[----:B------:R-:W-:Y:S02]  /*111b0*/  VIADD R4, R172, 0x100 ;  /* 0x00000100ac047836 */ /* 0x000fe40000000000 */
[----:B------:R-:W-:Y:S01]  /*111c0*/  IMAD.MOV.U32 R5, RZ, RZ, R173 ;  /* 0x000000ffff057224 */ /* 0x000fe200078e00ad */
        /* <DEDUP_REMOVED lines=34> */
[----:B------:R-:W-:Y:S01]  /*113f0*/  HGMMA.64x256x16.F32.BF16 R24, R164, gdesc[UR4].tnspB, R24, gsb0 ;  /* 0x43e00004a4187df0 */ /* 0x000fe20008001818 */
[----:B------:R-:W-:Y:S02]  /*11400*/  R2UR UR6, R4 ;  /* 0x00000000040672ca */ /* 0x000fe400000e0000 */
[----:B------:R-:W-:Y:S01]  /*11410*/  R2UR UR7, R5 ;  /* 0x00000000050772ca */ /* 0x000fe200000e0000 */
[----:B------:R-:W-:Y:S01]  /*11420*/  VIADD R172, R172, 0x180 ;  /* 0x00000180acac7836 */ /* 0x000fe20000000000 */
        /* <DEDUP_REMOVED lines=71> */
[----:B------:R-:W-:Y:S03]  /*118a0*/  HGMMA.64x256x16.F32.BF16 R24, R176, gdesc[UR4].tnspB, R24, gsb0 ;  /* 0x43e00004b0187df0 */ /* 0x000fe60008001818 */
        /* <DEDUP_REMOVED lines=33> */
[----:B------:R-:W5:Y:S04]  /*11ac0*/  LDL R4, [R1+0x230] ;  /* 0x0002300001047983 */ /* 0x000f680000100800 */
[----:B0-----:R-:W5:Y:S04]  /*11ad0*/  LDL R72, [R1+0x234] ;  /* 0x0002340001487983 */ /* 0x001f680000100800 */
[----:B------:R-:W5:Y:S04]  /*11ae0*/  LDL R74, [R1+0x238] ;  /* 0x00023800014a7983 */ /* 0x000f680000100800 */
[----:B-1----:R-:W5:Y:S04]  /*11af0*/  LDL R76, [R1+0x23c] ;  /* 0x00023c00014c7983 */ /* 0x002f680000100800 */
[----:B------:R-:W5:Y:S04]  /*11b00*/  LDL R6, [R1+0x240] ;  /* 0x0002400001067983 */ /* 0x000f680000100800 */
[----:B------:R-:W5:Y:S04]  /*11b10*/  LDL R78, [R1+0x244] ;  /* 0x00024400014e7983 */ /* 0x000f680000100800 */
[----:B--2---:R-:W2:Y:S04]  /*11b20*/  LDL R80, [R1+0x248] ;  /* 0x0002480001507983 */ /* 0x004ea80000100800 */
[----:B------:R-:W2:Y:S04]  /*11b30*/  LDL R82, [R1+0x24c] ;  /* 0x00024c0001527983 */ /* 0x000ea80000100800 */
[----:B------:R-:W2:Y:S04]  /*11b40*/  LDL R8, [R1+0x250] ;  /* 0x0002500001087983 */ /* 0x000ea80000100800 */
[----:B---3--:R-:W3:Y:S04]  /*11b50*/  LDL R84, [R1+0x254] ;  /* 0x0002540001547983 */ /* 0x008ee80000100800 */
[----:B------:R-:W3:Y:S04]  /*11b60*/  LDL R86, [R1+0x258] ;  /* 0x0002580001567983 */ /* 0x000ee80000100800 */
[----:B----4-:R-:W4:Y:S04]  /*11b70*/  LDL R88, [R1+0x25c] ;  /* 0x00025c0001587983 */ /* 0x010f280000100800 */
        /* <DEDUP_REMOVED lines=116> */
[----:B------:R-:W-:Y:S01]  /*122c0*/  @!PT LDS RZ, [RZ] ;  /* 0x00000000fffff984 */ /* 0x000fe20000000800 */
[----:B------:R-:W-:Y:S01]  /*122d0*/  @!PT LDS RZ, [RZ] ;  /* 0x00000000fffff984 */ /* 0x000fe20000000800 */
[----:B------:R-:W-:Y:S01]  /*122e0*/  @!PT LDS RZ, [RZ] ;  /* 0x00000000fffff984 */ /* 0x000fe20000000800 */
[----:B------:R-:W-:Y:S01]  /*122f0*/  @!PT LDS RZ, [RZ] ;  /* 0x00000000fffff984 */ /* 0x000fe20000000800 */
[----:B------:R0:W-:Y:S06]  /*12300*/  MEMBAR.ALL.CTA ;  /* 0x0000000000007992 */ /* 0x0001ec0000008000 */
[----:B0-----:R-:W0:Y:S01]  /*12310*/  FENCE.VIEW.ASYNC.S ;  /* 0x00000000000073c6 */ /* 0x001e220000000000 */
[----:B------:R-:W-:Y:S03]  /*12320*/  BSSY B0, `(.L_x_2061) ;  /* 0x000008a000007945 */ /* 0x000fe60003800000 */
        /* <DEDUP_REMOVED lines=8> */
[----:B------:R1:W-:Y:S04]  /*123b0*/  STL [R1+0x250], R8 ;  /* 0x0002500801007387 */ /* 0x0003e80000100800 */
[----:B---3--:R1:W-:Y:S04]  /*123c0*/  STL [R1+0x254], R84 ;  /* 0x0002545401007387 */ /* 0x0083e80000100800 */
[----:B------:R1:W-:Y:S04]  /*123d0*/  STL [R1+0x258], R86 ;  /* 0x0002585601007387 */ /* 0x0003e80000100800 */
[----:B----4-:R1:W-:Y:S04]  /*123e0*/  STL [R1+0x25c], R88 ;  /* 0x00025c5801007387 */ /* 0x0103e80000100800 */
[----:B------:R1:W-:Y:S04]  /*123f0*/  STL [R1+0x260], R10 ;  /* 0x0002600a01007387 */ /* 0x0003e80000100800 */
[----:B------:R1:W-:Y:S04]  /*12400*/  STL [R1+0x264], R90 ;  /* 0x0002645a01007387 */ /* 0x0003e80000100800 */
[----:B-----5:R1:W-:Y:S04]  /*12410*/  STL [R1+0x268], R92 ;  /* 0x0002685c01007387 */ /* 0x0203e80000100800 */
        /* <DEDUP_REMOVED lines=113> */
[----:B0-----:R-:W-:Y:S01]  /*12b30*/  NOP ;  /* 0x0000000000007918 */ /* 0x001fe20000000000 */
[----:B------:R-:W-:Y:S06]  /*12b40*/  BAR.ARV 0xe, 0x100 ;  /* 0x0384000000007b1d */ /* 0x000fec0000002000 */
[----:B------:R-:W-:Y:S05]  /*12b50*/  @P0 BRA `(.L_x_2062) ;  /* 0x0000000000180947 */ /* 0x000fea0003800000 */
[----:B-1----:R-:W2:Y:S04]  /*12b60*/  LDL.64 R6, [R1+0x68] ;  /* 0x0000680001067983 */ /* 0x002ea80000100a00 */
[----:B------:R-:W3:Y:S01]  /*12b70*/  LDL R4, [R1+0x1e8] ;  /* 0x0001e80001047983 */ /* 0x000ee20000100800 */
[----:B--2---:R-:W-:-:S05]  /*12b80*/  MOV R5, R6 ;  /* 0x0000000600057202 */ /* 0x004fca0000000f00 */
[----:B---3--:R-:W-:-:S05]  /*12b90*/  IMAD R4, R4, 0x8, R5 ;  /* 0x0000000804047824 */ /* 0x008fca00078e0205 */
[----:B------:R-:W-:-:S04]  /*12ba0*/  PRMT R4, RZ, 0x654, R4 ;  /* 0x00000654ff047816 */ /* 0x000fc80000000004 */
[----:B------:R0:W-:Y:S03]  /*12bb0*/  SYNCS.ARRIVE.TRANS64.RED.A1T0 RZ, [R4+URZ], RZ ;  /* 0x000000ff04ff79a7 */ /* 0x0001e6000810043f */
.L_x_2062:
[----:B------:R-:W-:Y:S05]  /*12bc0*/  BSYNC B0 ;  /* 0x0000000000007941 */ /* 0x000fea0003800000 */
.L_x_2061:
[C---:B------:R-:W-:Y:S01]  /*12bd0*/  ISETP.GT.AND P0, PT, R0.reuse, R3, PT ;  /* 0x000000030000720c */ /* 0x040fe20003f04270 */
[----:B------:R-:W-:-:S12]  /*12be0*/  VIADD R0, R0, 0xffffffff ;  /* 0xffffffff00007836 */ /* 0x000fd80000000000 */
[----:B------:R-:W-:Y:S05]  /*12bf0*/  @P0 BRA `(.L_x_2063) ;  /* 0xffffff80004c0947 */ /* 0x000fea000383ffff */
[----:B01----:R-:W2:Y:S02]  /*12c00*/  LDL R4, [R1+0x70] ;  /* 0x0000700001047983 */ /* 0x003ea40000100800 */
[----:B--2---:R-:W-:-:S07]  /*12c10*/  IMAD.SHL.U32 R4, R4, 0x40, RZ ;  /* 0x0000004004047824 */ /* 0x004fce00078e00ff */
.L_x_2032:
[----:B------:R-:W0:Y:S01]  /*12c20*/  LDC R3, c[0x0][0x448] ;  /* 0x00011200ff037b82 */ /* 0x000e220000000800 */
[----:B------:R-:W-:-:S07]  /*12c30*/  ULDC UR4, c[0x0][0xad4] ;  /* 0x0002b50000047ab9 */ /* 0x000fce0000000800 */
[----:B------:R-:W1:Y:S01]  /*12c40*/  LDC R8, c[0x0][0xadc] ;  /* 0x0002b700ff087b82 */ /* 0x000e620000000800 */
[----:B0-----:R-:W-:Y:S01]  /*12c50*/  ISETP.NE.AND P0, PT, R3, 0x1, PT ;  /* 0x000000010300780c */ /* 0x001fe20003f05270 */
[----:B------:R-:W-:-:S12]  /*12c60*/  VIADD R3, R4, 0x3f ;  /* 0x0000003f04037836 */ /* 0x000fd80000000000 */
[----:B------:R-:W0:Y:S08]  /*12c70*/  @P0 LDC R6, c[0x0][0x44c] ;  /* 0x00011300ff060b82 */ /* 0x000e300000000800 */
[----:B------:R-:W2:Y:S01]  /*12c80*/  @P0 LDC R5, c[0x0][0x450] ;  /* 0x00011400ff050b82 */ /* 0x000ea20000000800 */
[----:B0-----:R-:W-:-:S05]  /*12c90*/  @P0 IMAD.HI.U32 R4, R3, R6, RZ ;  /* 0x0000000603040227 */ /* 0x001fca00078e00ff */
[----:B--2---:R-:W-:Y:S02]  /*12ca0*/  @P0 SHF.R.U32.HI R3, RZ, R5, R4 ;  /* 0x00000005ff030219 */ /* 0x004fe40000011604 */
[----:B-1----:R-:W-:-:S03]  /*12cb0*/  ISETP.GE.AND P0, PT, R8, 0x1, PT ;  /* 0x000000010800780c */ /* 0x002fc60003f06270 */
[----:B------:R-:W-:-:S04]  /*12cc0*/  IMAD.IADD R3, R158, 0x1, R3 ;  /* 0x000000019e037824 */ /* 0x000fc800078e0203 */
[----:B------:R-:W-:-:S06]  /*12cd0*/  VIADD R4, R3, -UR4 ;  /* 0x8000000403047c36 */ /* 0x000fcc0008000000 */
[----:B------:R-:W-:Y:S05]  /*12ce0*/  @!P0 BRA `(.L_x_2064) ;  /* 0x0000000000448947 */ /* 0x000fea0003800000 */
[----:B------:R-:W-:Y:S01]  /*12cf0*/  ISETP.GT.AND P0, PT, R3, -0x1, PT ;  /* 0xffffffff0300780c */ /* 0x000fe20003f04270 */
[----:B------:R-:W-:-:S12]  /*12d00*/  BSSY B0, `(.L_x_2065) ;  /* 0x000000d000007945 */ /* 0x000fd80003800000 */
        /* <DEDUP_REMOVED lines=8> */
.L_x_2066:
[----:B------:R-:W-:-:S13]  /*12d90*/  ISETP.NE.AND P0, PT, R8, 0x1, PT ;  /* 0x000000010800780c */ /* 0x000fda0003f05270 */
[----:B------:R-:W0:Y:S02]  /*12da0*/  @P0 LDC.64 R6, c[0x0][0xae0] ;  /* 0x0002b800ff060b82 */ /* 0x000e240000000a00 */
[----:B0-----:R-:W-:-:S05]  /*12db0*/  @P0 IMAD.HI.U32 R6, R3, R6, RZ ;  /* 0x0000000603060227 */ /* 0x001fca00078e00ff */
[----:B------:R-:W-:-:S07]  /*12dc0*/  @P0 SHF.R.U32.HI R3, RZ, R7, R6 ;  /* 0x00000007ff030219 */ /* 0x000fce0000011606 */
.L_x_2067:
[----:B------:R-:W-:Y:S05]  /*12dd0*/  BSYNC B0 ;  /* 0x0000000000007941 */ /* 0x000fea0003800000 */
.L_x_2065:
[----:B------:R-:W-:-:S05]  /*12de0*/  IMAD R3, R3, R8, RZ ;  /* 0x0000000803037224 */ /* 0x000fca00078e02ff */
[----:B------:R-:W-:-:S07]  /*12df0*/  VIMNMX R4, R4, R3, !PT ;  /* 0x0000000304047248 */ /* 0x000fce0007fe0100 */
.L_x_2064:
[----:B------:R-:W-:-:S05]  /*12e00*/  VIADD R4, R4, 0x3f ;  /* 0x0000003f04047836 */ /* 0x000fca0000000000 */
[----:B------:R-:W-:-:S04]  /*12e10*/  SHF.R.S32.HI R3, RZ, 0x1f, R4 ;  /* 0x0000001fff037819 */ /* 0x000fc80000011404 */
[----:B------:R-:W-:-:S04]  /*12e20*/  LEA.HI R3, R3, R4, RZ, 0x6 ;  /* 0x0000000403037211 */ /* 0x000fc800078f30ff */
[----:B------:R-:W-:-:S04]  /*12e30*/  SHF.R.S32.HI R3, RZ, 0x6, R3 ;  /* 0x00000006ff037819 */ /* 0x000fc80000011403 */
[----:B------:R-:W-:-:S04]  /*12e40*/  VIMNMX R169, R154, R3, !PT ;  /* 0x000000039aa97248 */ /* 0x000fc80007fe0100 */
[----:B------:R-:W-:-:S13]  /*12e50*/  ISETP.GE.AND P0, PT, R0, R169, PT ;  /* 0x000000a90000720c */ /* 0x000fda0003f06270 */
[----:B------:R-:W-:Y:S05]  /*12e60*/  @!P0 BRA `(.L_x_2068) ;  /* 0x0000007000188947 */ /* 0x000fea0003800000 */
.L_x_2089:
        /* <DEDUP_REMOVED lines=13> */
[----:B------:R-:W-:Y:S01]  /*12f40*/  IMAD.MOV.U32 R10, RZ, RZ, R0 ;  /* 0x000000ffff0a7224 */ /* 0x000fe200078e0000 */
[----:B------:R-:W-:Y:S05]  /*12f50*/  YIELD ;  /* 0x0000000000007946 */ /* 0x000fea0003800000 */
[----:B------:R-:W-:Y:S01]  /*12f60*/  BSSY B0, `(.L_x_2069) ;  /* 0x0000008000007945 */ /* 0x000fe20003800000 */
[----:B------:R-:W-:Y:S01]  /*12f70*/  VIADD R0, R0, 0xffffffff ;  /* 0xffffffff00007836 */ /* 0x000fe20000000000 */
[----:B------:R-:W-:Y:S01]  /*12f80*/  ISETP.GT.AND P0, PT, R10, R169, PT ;  /* 0x000000a90a00720c */ /* 0x000fe20003f04270 */
[----:B-1----:R-:W-:Y:S01]  /*12f90*/  @!P1 IMAD.MOV.U32 R6, RZ, RZ, RZ ;  /* 0x000000ffff069224 */ /* 0x002fe200078e00ff */
[----:B--2---:R-:W-:-:S05]  /*12fa0*/  @!P1 LOP3.LUT R8, R7, 0x1, RZ, 0x3c, !PT ;  /* 0x0000000107089812 */ /* 0x004fca00078e3cff */
[----:B------:R0:W-:Y:S01]  /*12fb0*/  @!P1 STL [R1+0x1ec], R8 ;  /* 0x0001ec0801009387 */ /* 0x0001e20000100800 */
[----:B------:R-:W-:Y:S05]  /*12fc0*/  @!P2 BRA `(.L_x_2070) ;  /* 0x000000000004a947 */ /* 0x000fea0003800000 */
[----:B------:R-:W-:Y:S01]  /*12fd0*/  BPT.TRAP 0x1 ;  /* 0x000000040000795c */ /* 0x000fe20000300000 */
.L_x_2070:
[----:B------:R-:W-:Y:S05]  /*12fe0*/  BSYNC B0 ;  /* 0x0000000000007941 */ /* 0x000fea0003800000 */
.L_x_2069:
[----:B0-----:R-:W2:Y:S02]  /*12ff0*/  LDL.64 R4, [R1+0x8] ;  /* 0x0000080001047983 */ /* 0x001ea40000100a00 */
[----:B--2---:R-:W-:Y:S02]  /*13000*/  MOV R3, R4 ;  /* 0x0000000400037202 */ /* 0x004fe40000000f00 */
[----:B-----5:R-:W-:-:S03]  /*13010*/  SHF.L.U32 R5, R8, 0x1f, RZ ;  /* 0x0000001f08057819 */ /* 0x020fc600000006ff */
[----:B------:R-:W-:-:S04]  /*13020*/  IMAD R6, R6, 0x8, R3 ;  /* 0x0000000806067824 */ /* 0x000fc800078e0203 */
[----:B------:R0:W1:Y:S01]  /*13030*/  SYNCS.PHASECHK.TRANS64.TRYWAIT P1, [R6+URZ], R5 ;  /* 0x00000005060075a7 */ /* 0x000062000802017f */
[----:B------:R0:W5:Y:S01]  /*13040*/  LDL.64 R8, [R1+0x1e8] ;  /* 0x0001e80001087983 */ /* 0x0001620000100a00 */
[----:B------:R-:W-:Y:S04]  /*13050*/  BSSY B0, `(.L_x_2071) ;  /* 0x0000003000007945 */ /* 0x000fe80003800000 */
[----:B------:R-:W-:Y:S05]  /*13060*/  @!P2 BRA `(.L_x_2072) ;  /* 0x000000000004a947 */ /* 0x000fea0003800000 */
[----:B------:R-:W-:Y:S01]  /*13070*/  BPT.TRAP 0x1 ;  /* 0x000000040000795c */ /* 0x000fe20000300000 */
.L_x_2072:
[----:B------:R-:W-:Y:S05]  /*13080*/  BSYNC B0 ;  /* 0x0000000000007941 */ /* 0x000fea0003800000 */
.L_x_2071:
[----:B------:R-:W-:Y:S04]  /*13090*/  BSSY B0, `(.L_x_2073) ;  /* 0x0000006000007945 */ /* 0x000fe80003800000 */
[----:B-1----:R-:W-:Y:S05]  /*130a0*/  @P1 BRA `(.L_x_2074) ;  /* 0x0000000000101947 */ /* 0x002fea0003800000 */
[----:B-----5:R-:W-:Y:S01]  /*130b0*/  IMAD R8, R8, 0x8, R3 ;  /* 0x0000000808087824 */ /* 0x020fe200078e0203 */
[----:B------:R-:W-:-:S04]  /*130c0*/  SHF.L.U32 R9, R9, 0x1f, RZ ;  /* 0x0000001f09097819 */ /* 0x000fc800000006ff */
[----:B------:R-:W1:Y:S02]  /*130d0*/  SYNCS.PHASECHK.TRANS64.TRYWAIT P1, [R8+URZ], R9 ;  /* 0x00000009080075a7 */ /* 0x000e64000802017f */
[----:B-1----:R-:W-:Y:S05]  /*130e0*/  @!P1 BRA `(.L_x_2075) ;  /* 0x000001b000609947 */ /* 0x002fea0003800000 */
.L_x_2074:
[----:B------:R-:W-:Y:S05]  /*130f0*/  BSYNC B0 ;  /* 0x0000000000007941 */ /* 0x000fea0003800000 */
.L_x_2073:
[----:B------:R-:W2:Y:S04]  /*13100*/  LDL R3, [R1+0x1e8] ;  /* 0x0001e80001037983 */ /* 0x000ea80000100800 */
[----:B0-----:R-:W2:Y:S01]  /*13110*/  LD.E.64 R4, desc[UR44][R16.64+0xa0] ;  /* 0x0000a02c10047980 */ /* 0x001ea2000c101b00 */
        /* <DEDUP_REMOVED lines=55> */
.L_x_2077:
[----:B------:R-:W-:Y:S05]  /*13490*/  BSYNC B0 ;  /* 0x0000000000007941 */ /* 0x000fea0003800000 */
.L_x_2076:
        /* <DEDUP_REMOVED lines=8> */
.L_x_2079:
[----:B------:R-:W-:Y:S05]  /*13520*/  BSYNC B0 ;  /* 0x0000000000007941 */ /* 0x000fea0003800000 */
.L_x_2078:
[----:B------:R-:W-:Y:S04]  /*13530*/  BSSY B0, `(.L_x_2080) ;  /* 0x0000004000007945 */ /* 0x000fe80003800000 */
[----:B-1----:R-:W-:Y:S05]  /*13540*/  @P1 BRA `(.L_x_2081) ;  /* 0x0000000000081947 */ /* 0x002fea0003800000 */
[----:B------:R-:W1:Y:S02]  /*13550*/  SYNCS.PHASECHK.TRANS64.TRYWAIT P1, [R18+URZ], R19 ;  /* 0x00000013120075a7 */ /* 0x000e64000802017f */
[----:B-1----:R-:W-:Y:S05]  /*13560*/  @!P1 BRA `(.L_x_2082) ;  /* 0x000001ac00549947 */ /* 0x002fea0003800000 */
.L_x_2081:
[----:B------:R-:W-:Y:S05]  /*13570*/  BSYNC B0 ;  /* 0x0000000000007941 */ /* 0x000fea0003800000 */
.L_x_2080:
[----:B------:R-:W2:Y:S04]  /*13580*/  LDL R7, [R1+0x88] ;  /* 0x0000880001077983 */ /* 0x000ea80000100800 */
[----:B------:R-:W3:Y:S04]  /*13590*/  LDL R3, [R1+0x1e8] ;  /* 0x0001e80001037983 */ /* 0x000ee80000100800 */
[----:B------:R-:W3:Y:S04]  /*135a0*/  LD.E.64 R4, desc[UR44][R16.64+0xb8] ;  /* 0x0000b82c10047980 */ /* 0x000ee8000c101b00 */
[----:B------:R-:W4:Y:S04]  /*135b0*/  LD.E.64 R8, desc[UR44][R16.64+0xb0] ;  /* 0x0000b02c10087980 */ /* 0x000f28000c101b00 */
[----:B------:R-:W-:Y:S04]  /*135c0*/  STL [R1+0x88], R6 ;  /* 0x0000880601007387 */ /* 0x000fe80000100800 */
[----:B------:R-:W5:Y:S04]  /*135d0*/  LD.E.64 R10, desc[UR44][R16.64+0xb0] ;  /* 0x0000b02c100a7980 */ /* 0x000f68000c101b00 */
[----:B------:R-:W-:Y:S04]  /*135e0*/  STL [R1+0x88], R6 ;  /* 0x0000880601007387 */ /* 0x000fe80000100800 */
[----:B------:R-:W5:Y:S04]  /*135f0*/  LD.E.64 R12, desc[UR44][R16.64+0xb0] ;  /* 0x0000b02c100c7980 */ /* 0x000f68000c101b00 */
[----:B------:R-:W-:Y:S04]  /*13600*/  STL [R1+0x88], R6 ;  /* 0x0000880601007387 */ /* 0x000fe80000100800 */
[----:B------:R-:W5:Y:S01]  /*13610*/  LD.E.64 R14, desc[UR44][R16.64+0xb0] ;  /* 0x0000b02c100e7980 */ /* 0x000f62000c101b00 */
[----:B------:R-:W-:Y:S05]  /*13620*/  WARPSYNC.ALL ;  /* 0x0000000000007948 */ /* 0x000fea0003800000 */
[----:B------:R-:W-:Y:S04]  /*13630*/  STL [R1+0x88], R6 ;  /* 0x0000880601007387 */ /* 0x000fe80000100800 */
[----:B01----:R-:W5:Y:S01]  /*13640*/  LD.E.64 R18, desc[UR44][R16.64+0xb0] ;  /* 0x0000b02c10127980 */ /* 0x003f62000c101b00 */
[----:B------:R-:W-:-:S03]  /*13650*/  WARPGROUP.ARRIVE ;  /* 0x00000000000079c5 */ /* 0x000fc60000000000 */
[----:B------:R-:W-:Y:S01]  /*13660*/  STL [R1+0x88], R6 ;  /* 0x0000880601007387 */ /* 0x000fe20000100800 */
[----:B--2---:R-:W-:Y:S01]  /*13670*/  ISETP.NE.U32.AND P1, PT, R7, RZ, PT ;  /* 0x000000ff0700720c */ /* 0x004fe20003f25070 */
[----:B---3--:R-:W-:Y:S01]  /*13680*/  IMAD R4, R3, 0x1000, R4 ;  /* 0x0000100003047824 */ /* 0x008fe200078e0204 */
[----:B------:R-:W-:Y:S02]  /*13690*/  R2UR UR7, R5 ;  /* 0x00000000050772ca */ /* 0x000fe400000e0000 */
[----:B----4-:R-:W-:Y:S02]  /*136a0*/  R2UR UR4, R8 ;  /* 0x00000000080472ca */ /* 0x010fe400000e0000 */
[----:B------:R-:W-:Y:S02]  /*136b0*/  R2UR UR6, R4 ;  /* 0x00000000040672ca */ /* 0x000fe400000e0000 */
[----:B------:R-:W-:-:S05]  /*136c0*/  R2UR UR5, R9 ;  /* 0x00000000090572ca */ /* 0x000fca00000e0000 */
[----:B------:R-:W-:-:S08]  /*136d0*/  VOTEU.ANY UP0, P1 ;  /* 0x00000000003f7886 */ /* 0x000fd00000800100 */
[----:B------:R-:W-:Y:S01]  /*136e0*/  HGMMA.64x64x16.F32.BF16 R24, gdesc[UR4], R24, UP0, gsb0 ;  /* 0x00e00000041879f0 */ /* 0x000fe2000b801818 */
[----:B-----5:R-:W-:Y:S02]  /*136f0*/  VIADD R10, R10, 0x2 ;  /* 0x000000020a0a7836 */ /* 0x020fe40000000000 */
[----:B------:R-:W-:Y:S02]  /*13700*/  VIADD R8, R4, 0x2 ;  /* 0x0000000204087836 */ /* 0x000fe40000000000 */
[----:B------:R-:W-:Y:S01]  /*13710*/  IMAD.MOV.U32 R9, RZ, RZ, R5 ;  /* 0x000000ffff097224 */ /* 0x000fe200078e0005 */
[----:B------:R-:W-:Y:S02]  /*13720*/  R2UR UR4, R10 ;  /* 0x000000000a0472ca */ /* 0x000fe400000e0000 */
[----:B------:R-:W-:Y:S02]  /*13730*/  R2UR UR6, R8 ;  /* 0x00000000080672ca */ /* 0x000fe400000e0000 */
[----:B------:R-:W-:-:S02]  /*13740*/  R2UR UR7, R9 ;  /* 0x00000000090772ca */ /* 0x000fc400000e0000 */
[----:B------:R-:W-:Y:S01]  /*13750*/  R2UR UR5, R11 ;  /* 0x000000000b0572ca */ /* 0x000fe200000e0000 */
[----:B------:R-:W-:Y:S02]  /*13760*/  WARPGROUP.DEPBAR.LE gsb0, 0x0 ;  /* 0x00008000000079c5 */ /* 0x000fe40000010000 */
[----:B------:R-:W2:Y:S01]  /*13770*/  LD.E.64 R20, desc[UR44][R16.64+0xb0] ;  /* 0x0000b02c10147980 */ /* 0x000ea2000c101b00 */
[----:B------:R-:W-:-:S09]  /*13780*/  WARPGROUP.ARRIVE ;  /* 0x00000000000079c5 */ /* 0x000fd20000000000 */
[----:B------:R-:W-:Y:S01]  /*13790*/  HGMMA.64x64x16.F32.BF16 R24, gdesc[UR4], R24, gsb0 ;  /* 0x00e00000041879f0 */ /* 0x000fe20008001818 */
[----:B------:R-:W-:Y:S02]  /*137a0*/  VIADD R12, R12, 0x4 ;  /* 0x000000040c0c7836 */ /* 0x000fe40000000000 */
[----:B------:R-:W-:Y:S02]  /*137b0*/  VIADD R8, R4, 0x4 ;  /* 0x0000000404087836 */ /* 0x000fe40000000000 */
[----:B------:R-:W-:Y:S01]  /*137c0*/  IMAD.MOV.U32 R9, RZ, RZ, R5 ;  /* 0x000000ffff097224 */ /* 0x000fe200078e0005 */
[----:B------:R-:W-:Y:S02]  /*137d0*/  R2UR UR4, R12 ;  /* 0x000000000c0472ca */ /* 0x000fe400000e0000 */
[----:B------:R-:W-:Y:S02]  /*137e0*/  R2UR UR6, R8 ;  /* 0x00000000080672ca */ /* 0x000fe400000e0000 */
[----:B------:R-:W-:-:S02]  /*137f0*/  R2UR UR7, R9 ;  /* 0x00000000090772ca */ /* 0x000fc400000e0000 */
[----:B------:R-:W-:Y:S01]  /*13800*/  R2UR UR5, R13 ;  /* 0x000000000d0572ca */ /* 0x000fe200000e0000 */
[----:B------:R-:W-:Y:S01]  /*13810*/  STL [R1+0x88], R6 ;  /* 0x0000880601007387 */ /* 0x000fe20000100800 */
[----:B------:R-:W-:-:S03]  /*13820*/  WARPGROUP.DEPBAR.LE gsb0, 0x0 ;  /* 0x00008000000079c5 */ /* 0x000fc60000010000 */
[----:B------:R-:W3:Y:S01]  /*13830*/  LD.E.64 R10, desc[UR44][R16.64+0xb0] ;  /* 0x0000b02c100a7980 */ /* 0x000ee2000c101b00 */
[----:B------:R-:W-:-:S07]  /*13840*/  WARPGROUP.ARRIVE ;  /* 0x00000000000079c5 */ /* 0x000fce0000000000 */
        /* <DEDUP_REMOVED lines=10> */
[----:B------:R-:W4:Y:S01]  /*138f0*/  LD.E.64 R12, desc[UR44][R16.64+0xb0] ;  /* 0x0000b02c100c7980 */ /* 0x000f22000c101b00 */
        /* <DEDUP_REMOVED lines=11> */
[----:B------:R-:W5:Y:S01]  /*139b0*/  LD.E.64 R14, desc[UR44][R16.64+0xb0] ;  /* 0x0000b02c100e7980 */ /* 0x000f62000c101b00 */
[----:B------:R-:W-:-:S07]  /*139c0*/  WARPGROUP.ARRIVE ;  /* 0x00000000000079c5 */ /* 0x000fce0000000000 */
[----:B------:R-:W-:Y:S01]  /*139d0*/  HGMMA.64x64x16.F32.BF16 R24, gdesc[UR4], R24, gsb0 ;  /* 0x00e00000041879f0 */ /* 0x000fe20008001818 */
[----:B------:R-:W-:Y:S02]  /*139e0*/  VIADD R8, R4, 0x202 ;  /* 0x0000020204087836 */ /* 0x000fe40000000000 */
[----:B------:R-:W-:-:S03]  /*139f0*/  IMAD.MOV.U32 R9, RZ, RZ, R5 ;  /* 0x000000ffff097224 */ /* 0x000fc600078e0005 */
[----:B------:R-:W-:Y:S02]  /*13a00*/  R2UR UR6, R8 ;  /* 0x00000000080672ca */ /* 0x000fe400000e0000 */
[----:B------:R-:W-:Y:S01]  /*13a10*/  R2UR UR7, R9 ;  /* 0x00000000090772ca */ /* 0x000fe200000e0000 */
[----:B------:R-:W-:Y:S01]  /*13a20*/  STL [R1+0x88], R6 ;  /* 0x0000880601007387 */ /* 0x000fe20000100800 */
[----:B--2---:R-:W-:Y:S01]  /*13a30*/  VIADD R20, R20, 0x202 ;  /* 0x0000020214147836 */ /* 0x004fe20000000000 */
[----:B------:R-:W-:-:S04]  /*13a40*/  R2UR UR5, R21 ;  /* 0x00000000150572ca */ /* 0x000fc800000e0000 */
[----:B------:R-:W-:Y:S01]  /*13a50*/  R2UR UR4, R20 ;  /* 0x00000000140472ca */ /* 0x000fe200000e0000 */
[----:B------:R-:W-:Y:S02]  /*13a60*/  WARPGROUP.DEPBAR.LE gsb0, 0x0 ;  /* 0x00008000000079c5 */ /* 0x000fe40000010000 */
[----:B------:R-:W2:Y:S01]  /*13a70*/  LD.E.64 R18, desc[UR44][R16.64+0xb0] ;  /* 0x0000b02c10127980 */ /* 0x000ea2000c101b00 */
[----:B------:R-:W-:-:S09]  /*13a80*/  WARPGROUP.ARRIVE ;  /* 0x00000000000079c5 */ /* 0x000fd20000000000 */
[----:B------:R-:W-:Y:S01]  /*13a90*/  HGMMA.64x64x16.F32.BF16 R24, gdesc[UR4], R24, gsb0 ;  /* 0x00e00000041879f0 */ /* 0x000fe20008001818 */
[----:B------:R-:W-:Y:S02]  /*13aa0*/  VIADD R8, R4, 0x204 ;  /* 0x0000020404087836 */ /* 0x000fe40000000000 */
[----:B------:R-:W-:-:S03]  /*13ab0*/  IMAD.MOV.U32 R9, RZ, RZ, R5 ;  /* 0x000000ffff097224 */ /* 0x000fc600078e0005 */
[----:B------:R-:W-:Y:S02]  /*13ac0*/  R2UR UR6, R8 ;  /* 0x00000000080672ca */ /* 0x000fe400000e0000 */
[----:B------:R-:W-:Y:S01]  /*13ad0*/  R2UR UR7, R9 ;  /* 0x00000000090772ca */ /* 0x000fe200000e0000 */
[----:B------:R-:W-:Y:S01]  /*13ae0*/  STL [R1+0x88], R6 ;  /* 0x0000880601007387 */ /* 0x000fe20000100800 */
[----:B---3--:R-:W-:Y:S01]  /*13af0*/  VIADD R10, R10, 0x204 ;  /* 0x000002040a0a7836 */ /* 0x008fe20000000000 */
[----:B------:R-:W-:-:S04]  /*13b00*/  R2UR UR5, R11 ;  /* 0x000000000b0572ca */ /* 0x000fc800000e0000 */
[----:B------:R-:W-:Y:S01]  /*13b10*/  R2UR UR4, R10 ;  /* 0x000000000a0472ca */ /* 0x000fe200000e0000 */
[----:B------:R-:W-:Y:S02]  /*13b20*/  WARPGROUP.DEPBAR.LE gsb0, 0x0 ;  /* 0x00008000000079c5 */ /* 0x000fe40000010000 */
[----:B------:R-:W3:Y:S01]  /*13b30*/  LD.E.64 R20, desc[UR44][R16.64+0xb0] ;  /* 0x0000b02c10147980 */ /* 0x000ee2000c101b00 */
[----:B------:R-:W-:-:S09]  /*13b40*/  WARPGROUP.ARRIVE ;  /* 0x00000000000079c5 */ /* 0x000fd20000000000 */
[----:B------:R-:W-:Y:S01]  /*13b50*/  HGMMA.64x64x16.F32.BF16 R24, gdesc[UR4], R24, gsb0 ;  /* 0x00e00000041879f0 */ /* 0x000fe20008001818 */
[----:B------:R-:W-:Y:S02]  /*13b60*/  VIADD R8, R4, 0x206 ;  /* 0x0000020604087836 */ /* 0x000fe40000000000 */
[----:B------:R-:W-:-:S03]  /*13b70*/  IMAD.MOV.U32 R9, RZ, RZ, R5 ;  /* 0x000000ffff097224 */ /* 0x000fc600078e0005 */
[----:B------:R-:W-:Y:S02]  /*13b80*/  R2UR UR6, R8 ;  /* 0x00000000080672ca */ /* 0x000fe400000e0000 */
[----:B------:R-:W-:Y:S01]  /*13b90*/  R2UR UR7, R9 ;  /* 0x00000000090772ca */ /* 0x000fe200000e0000 */
[----:B------:R-:W-:Y:S01]  /*13ba0*/  STL [R1+0x88], R6 ;  /* 0x0000880601007387 */ /* 0x000fe20000100800 */
[----:B----4-:R-:W-:Y:S01]  /*13bb0*/  VIADD R12, R12, 0x206 ;  /* 0x000002060c0c7836 */ /* 0x010fe20000000000 */
[----:B------:R-:W-:-:S04]  /*13bc0*/  R2UR UR5, R13 ;  /* 0x000000000d0572ca */ /* 0x000fc800000e0000 */
[----:B------:R-:W-:Y:S01]  /*13bd0*/  R2UR UR4, R12 ;  /* 0x000000000c0472ca */ /* 0x000fe200000e0000 */
[----:B------:R-:W-:Y:S02]  /*13be0*/  WARPGROUP.DEPBAR.LE gsb0, 0x0 ;  /* 0x00008000000079c5 */ /* 0x000fe40000010000 */
[----:B------:R-:W4:Y:S01]  /*13bf0*/  LD.E.64 R10, desc[UR44][R16.64+0xb0] ;  /* 0x0000b02c100a7980 */ /* 0x000f22000c101b00 */
[----:B------:R-:W-:-:S09]  /*13c00*/  WARPGROUP.ARRIVE ;  /* 0x00000000000079c5 */ /* 0x000fd20000000000 */
[----:B------:R-:W-:Y:S01]  /*13c10*/  HGMMA.64x64x16.F32.BF16 R24, gdesc[UR4], R24, gsb0 ;  /* 0x00e00000041879f0 */ /* 0x000fe20008001818 */
[----:B------:R-:W-:Y:S02]  /*13c20*/  VIADD R8, R4, 0x400 ;  /* 0x0000040004087836 */ /* 0x000fe40000000000 */
[----:B------:R-:W-:-:S03]  /*13c30*/  IMAD.MOV.U32 R9, RZ, RZ, R5 ;  /* 0x000000ffff097224 */ /* 0x000fc600078e0005 */
[----:B------:R-:W-:Y:S02]  /*13c40*/  R2UR UR6, R8 ;  /* 0x00000000080672ca */ /* 0x000fe400000e0000 */
[----:B------:R-:W-:Y:S01]  /*13c50*/  R2UR UR7, R9 ;  /* 0x00000000090772ca */ /* 0x000fe200000e0000 */
[----:B------:R-:W-:Y:S01]  /*13c60*/  STL [R1+0x88], R6 ;  /* 0x0000880601007387 */ /* 0x000fe20000100800 */
[----:B-----5:R-:W-:Y:S01]  /*13c70*/  VIADD R14, R14, 0x400 ;  /* 0x000004000e0e7836 */ /* 0x020fe20000000000 */
[----:B------:R-:W-:-:S04]  /*13c80*/  R2UR UR5, R15 ;  /* 0x000000000f0572ca */ /* 0x000fc800000e0000 */
[----:B------:R-:W-:Y:S01]  /*13c90*/  R2UR UR4, R14 ;  /* 0x000000000e0472ca */ /* 0x000fe200000e0000 */
[----:B------:R-:W-:Y:S02]  /*13ca0*/  WARPGROUP.DEPBAR.LE gsb0, 0x0 ;  /* 0x00008000000079c5 */ /* 0x000fe40000010000 */
[----:B------:R-:W5:Y:S01]  /*13cb0*/  LD.E.64 R12, desc[UR44][R16.64+0xb0] ;  /* 0x0000b02c100c7980 */ /* 0x000f62000c101b00 */
[----:B------:R-:W-:-:S09]  /*13cc0*/  WARPGROUP.ARRIVE ;  /* 0x00000000000079c5 */ /* 0x000fd20000000000 */
        /* <DEDUP_REMOVED lines=85> */
[----:B------:R-:W0:Y:S01]  /*14220*/  SHFL.IDX PT, R3, R159, RZ, 0x1f ;  /* 0x00001fff9f037589 */ /* 0x000e2200000e0000 */
[----:B------:R-:W-:Y:S02]  /*14230*/  VIADD R8, R4, 0x800 ;  /* 0x0000080004087836 */ /* 0x000fe40000000000 */
[----:B------:R-:W-:Y:S01]  /*14240*/  IMAD.MOV.U32 R57, RZ, RZ, R5 ;  /* 0x000000ffff397224 */ /* 0x000fe200078e0005 */
[----:B------:R-:W-:Y:S02]  /*14250*/  UMOV UR4, 0x1 ;  /* 0x0000000100047882 */ /* 0x000fe40000000000 */
[----:B------:R-:W-:Y:S02]  /*14260*/  UISETP.NE.U32.AND UP0, UPT, UR4, URZ, UPT ;  /* 0x0000003f0400728c */ /* 0x000fe4000bf05070 */
[----:B------:R-:W-:Y:S02]  /*14270*/  R2UR UR11, R57 ;  /* 0x00000000390b72ca */ /* 0x000fe400000e0000 */
[----:B0-----:R-:W-:-:S04]  /*14280*/  ISETP.GT.AND P1, PT, R3, 0x7f, PT ;  /* 0x0000007f0300780c */ /* 0x001fc80003f24270 */
[----:B------:R-:W-:-:S05]  /*14290*/  SEL R3, RZ, 0x2, !P1 ;  /* 0x00000002ff037807 */ /* 0x000fca0004800000 */
[----:B------:R-:W-:Y:S01]  /*142a0*/  IMAD.IADD R56, R3, 0x1, R8 ;  /* 0x0000000103387824 */ /* 0x000fe200078e0208 */
[----:B-----5:R-:W-:-:S04]  /*142b0*/  IADD3 R10, R10, 0x800, R3 ;  /* 0x000008000a0a7810 */ /* 0x020fc80007ffe003 */
[----:B------:R-:W-:Y:S02]  /*142c0*/  R2UR UR10, R56 ;  /* 0x00000000380a72ca */ /* 0x000fe400000e0000 */
[----:B------:R-:W-:Y:S02]  /*142d0*/  R2UR UR8, R10 ;  /* 0x000000000a0872ca */ /* 0x000fe400000e0000 */
[----:B------:R-:W-:Y:S01]  /*142e0*/  R2UR UR9, R11 ;  /* 0x000000000b0972ca */ /* 0x000fe200000e0000 */
[----:B------:R-:W-:Y:S01]  /*142f0*/  STL [R1+0x88], R6 ;  /* 0x0000880601007387 */ /* 0x000fe20000100800 */
[----:B------:R-:W-:-:S03]  /*14300*/  WARPGROUP.DEPBAR.LE gsb0, 0x0 ;  /* 0x00008000000079c5 */ /* 0x000fc60000010000 */
[----:B------:R-:W5:Y:S01]  /*14310*/  LD.E.64 R20, desc[UR44][R16.64+0xb0] ;  /* 0x0000b02c10147980 */ /* 0x000f62000c101b00 */
[----:B------:R-:W-:-:S07]  /*14320*/  WARPGROUP.ARRIVE ;  /* 0x00000000000079c5 */ /* 0x000fce0000000000 */
[----:B------:R-:W-:Y:S01]  /*14330*/  HGMMA.64x64x16.F32.BF16 R24, gdesc[UR8], R24, UP0, gsb0 ;  /* 0x00e00000081879f0 */ /* 0x000fe2000b801818 */
[----:B------:R-:W-:-:S05]  /*14340*/  IMAD.MOV.U32 R9, RZ, RZ, 0x4 ;  /* 0x00000004ff097424 */ /* 0x000fca00078e00ff */
[----:B------:R-:W-:Y:S01]  /*14350*/  SEL R7, R9, 0x2, P1 ;  /* 0x0000000209077807 */ /* 0x000fe20000800000 */
[----:B------:R-:W-:-:S04]  /*14360*/  IMAD.MOV.U32 R11, RZ, RZ, R5 ;  /* 0x000000ffff0b7224 */ /* 0x000fc800078e0005 */
[----:B------:R-:W-:Y:S01]  /*14370*/  IMAD.IADD R10, R8, 0x1, R7 ;  /* 0x00000001080a7824 */ /* 0x000fe200078e0207 */
[----:B------:R-:W-:-:S04]  /*14380*/  R2UR UR7, R11 ;  /* 0x000000000b0772ca */ /* 0x000fc800000e0000 */
[----:B------:R-:W-:Y:S01]  /*14390*/  R2UR UR6, R10 ;  /* 0x000000000a0672ca */ /* 0x000fe200000e0000 */
[----:B------:R-:W-:Y:S01]  /*143a0*/  STL [R1+0x88], R6 ;  /* 0x0000880601007387 */ /* 0x000fe20000100800 */
[----:B--2---:R-:W-:Y:S02]  /*143b0*/  IADD3 R12, R7, 0x800, R12 ;  /* 0x00000800070c7810 */ /* 0x004fe40007ffe00c */
[----:B------:R-:W-:Y:S02]  /*143c0*/  R2UR UR5, R13 ;  /* 0x000000000d0572ca */ /* 0x000fe400000e0000 */
[----:B------:R-:W-:Y:S01]  /*143d0*/  R2UR UR4, R12 ;  /* 0x000000000c0472ca */ /* 0x000fe200000e0000 */
[----:B------:R-:W-:Y:S02]  /*143e0*/  WARPGROUP.DEPBAR.LE gsb0, 0x0 ;  /* 0x00008000000079c5 */ /* 0x000fe40000010000 */
[----:B------:R-:W2:Y:S01]  /*143f0*/  LD.E.64 R56, desc[UR44][R16.64+0xb0] ;  /* 0x0000b02c10387980 */ /* 0x000ea2000c101b00 */
[----:B------:R-:W-:-:S09]  /*14400*/  WARPGROUP.ARRIVE ;  /* 0x00000000000079c5 */ /* 0x000fd20000000000 */
[----:B------:R-:W-:Y:S01]  /*14410*/  HGMMA.64x64x16.F32.BF16 R24, gdesc[UR4], R24, gsb0 ;  /* 0x00e00000041879f0 */ /* 0x000fe20008001818 */
[----:B------:R-:W-:Y:S01]  /*14420*/  SEL R9, R9, 0x6, !P1 ;  /* 0x0000000609097807 */ /* 0x000fe20004800000 */
[----:B------:R-:W-:-:S04]  /*14430*/  IMAD.MOV.U32 R11, RZ, RZ, R5 ;  /* 0x000000ffff0b7224 */ /* 0x000fc800078e0005 */
[----:B------:R-:W-:Y:S01]  /*14440*/  IMAD.IADD R10, R8, 0x1, R9 ;  /* 0x00000001080a7824 */ /* 0x000fe200078e0209 */
[----:B------:R-:W-:-:S04]  /*14450*/  R2UR UR7, R11 ;  /* 0x000000000b0772ca */ /* 0x000fc800000e0000 */
[----:B------:R-:W-:Y:S01]  /*14460*/  R2UR UR6, R10 ;  /* 0x000000000a0672ca */ /* 0x000fe200000e0000 */
[----:B------:R-:W-:Y:S01]  /*14470*/  STL [R1+0x88], R6 ;  /* 0x0000880601007387 */ /* 0x000fe20000100800 */
[----:B---3--:R-:W-:Y:S02]  /*14480*/  IADD3 R14, R9, 0x800, R14 ;  /* 0x00000800090e7810 */ /* 0x008fe40007ffe00e */
[----:B------:R-:W-:Y:S02]  /*14490*/  R2UR UR5, R15 ;  /* 0x000000000f0572ca */ /* 0x000fe400000e0000 */
[----:B------:R-:W-:Y:S01]  /*144a0*/  R2UR UR4, R14 ;  /* 0x000000000e0472ca */ /* 0x000fe200000e0000 */
[----:B------:R-:W-:Y:S02]  /*144b0*/  WARPGROUP.DEPBAR.LE gsb0, 0x0 ;  /* 0x00008000000079c5 */ /* 0x000fe40000010000 */
[----:B------:R-:W3:Y:S01]  /*144c0*/  LD.E.64 R12, desc[UR44][R16.64+0xb0] ;  /* 0x0000b02c100c7980 */ /* 0x000ee2000c101b00 */
[----:B------:R-:W-:-:S09]  /*144d0*/  WARPGROUP.ARRIVE ;  /* 0x00000000000079c5 */ /* 0x000fd20000000000 */
[----:B------:R-:W-:Y:S01]  /*144e0*/  HGMMA.64x64x16.F32.BF16 R24, gdesc[UR4], R24, gsb0 ;  /* 0x00e00000041879f0 */ /* 0x000fe20008001818 */
[----:B------:R-:W-:Y:S02]  /*144f0*/  IMAD.MOV.U32 R8, RZ, RZ, 0x28 ;  /* 0x00000028ff087424 */ /* 0x000fe400078e00ff */
[----:B------:R-:W-:-:S03]  /*14500*/  IMAD.MOV.U32 R11, RZ, RZ, 0xa00 ;  /* 0x00000a00ff0b7424 */ /* 0x000fc600078e00ff */
[----:B------:R-:W-:Y:S02]  /*14510*/  SEL R8, R8, 0x26, P1 ;  /* 0x0000002608087807 */ /* 0x000fe40000800000 */
[----:B------:R-:W-:-:S05]  /*14520*/  SEL R11, R11, 0x980, P1 ;  /* 0x000009800b0b7807 */ /* 0x000fca0000800000 */
[----:B------:R-:W-:-:S05]  /*14530*/  IMAD.IADD R8, R8, 0x1, R11 ;  /* 0x0000000108087824 */ /* 0x000fca00078e020b */
[----:B------:R-:W-:-:S05]  /*14540*/  LOP3.LUT R11, R8, 0xa06, RZ, 0xc0, !PT ;  /* 0x00000a06080b7812 */ /* 0x000fca00078ec0ff */
[----:B------:R-:W-:-:S05]  /*14550*/  IMAD.IADD R10, R4, 0x1, R11 ;  /* 0x00000001040a7824 */ /* 0x000fca00078e020b */
[----:B------:R-:W-:Y:S01]  /*14560*/  R2UR UR6, R10 ;  /* 0x000000000a0672ca */ /* 0x000fe200000e0000 */
[----:B----4-:R-:W-:Y:S02]  /*14570*/  IMAD.IADD R18, R11, 0x1, R18 ;  /* 0x000000010b127824 */ /* 0x010fe400078e0212 */
[----:B------:R-:W-:Y:S01]  /*14580*/  IMAD.MOV.U32 R11, RZ, RZ, R5 ;  /* 0x000000ffff0b7224 */ /* 0x000fe200078e0005 */
[----:B------:R-:W-:Y:S02]  /*14590*/  R2UR UR5, R19 ;  /* 0x00000000130572ca */ /* 0x000fe400000e0000 */
[----:B------:R-:W-:Y:S02]  /*145a0*/  R2UR UR4, R18 ;  /* 0x00000000120472ca */ /* 0x000fe400000e0000 */
[----:B------:R-:W-:Y:S01]  /*145b0*/  R2UR UR7, R11 ;  /* 0x000000000b0772ca */ /* 0x000fe200000e0000 */
[----:B------:R-:W-:Y:S01]  /*145c0*/  STL [R1+0x88], R6 ;  /* 0x0000880601007387 */ /* 0x000fe20000100800 */
[----:B------:R-:W-:-:S03]  /*145d0*/  WARPGROUP.DEPBAR.LE gsb0, 0x0 ;  /* 0x00008000000079c5 */ /* 0x000fc60000010000 */
[----:B------:R-:W4:Y:S01]  /*145e0*/  LD.E.64 R14, desc[UR44][R16.64+0xb0] ;  /* 0x0000b02c100e7980 */ /* 0x000f22000c101b00 */
[----:B------:R-:W-:-:S07]  /*145f0*/  WARPGROUP.ARRIVE ;  /* 0x00000000000079c5 */ /* 0x000fce0000000000 */
[----:B------:R-:W-:Y:S01]  /*14600*/  HGMMA.64x64x16.F32.BF16 R24, gdesc[UR4], R24, gsb0 ;  /* 0x00e00000041879f0 */ /* 0x000fe20008001818 */
[----:B------:R-:W-:Y:S02]  /*14610*/  VIADD R8, R4, 0xa00 ;  /* 0x00000a0004087836 */ /* 0x000fe40000000000 */
[----:B------:R-:W-:Y:S02]  /*14620*/  IMAD.MOV.U32 R11, RZ, RZ, R5 ;  /* 0x000000ffff0b7224 */ /* 0x000fe400078e0005 */
[----:B------:R-:W-:-:S03]  /*14630*/  IMAD.IADD R10, R3, 0x1, R8 ;  /* 0x00000001030a7824 */ /* 0x000fc600078e0208 */
[----:B------:R-:W-:Y:S02]  /*14640*/  R2UR UR7, R11 ;  /* 0x000000000b0772ca */ /* 0x000fe400000e0000 */
[----:B------:R-:W-:Y:S01]  /*14650*/  R2UR UR6, R10 ;  /* 0x000000000a0672ca */ /* 0x000fe200000e0000 */
[----:B------:R-:W-:Y:S01]  /*14660*/  STL [R1+0x88], R6 ;  /* 0x0000880601007387 */ /* 0x000fe20000100800 */
[----:B-----5:R-:W-:Y:S02]  /*14670*/  IADD3 R20, R3, 0xa00, R20 ;  /* 0x00000a0003147810 */ /* 0x020fe40007ffe014 */
[----:B------:R-:W-:Y:S02]  /*14680*/  R2UR UR5, R21 ;  /* 0x00000000150572ca */ /* 0x000fe400000e0000 */
[----:B------:R-:W-:Y:S01]  /*14690*/  R2UR UR4, R20 ;  /* 0x00000000140472ca */ /* 0x000fe200000e0000 */
[----:B------:R-:W-:Y:S02]  /*146a0*/  WARPGROUP.DEPBAR.LE gsb0, 0x0 ;  /* 0x00008000000079c5 */ /* 0x000fe40000010000 */
[----:B------:R-:W5:Y:S01]  /*146b0*/  LD.E.64 R18, desc[UR44][R16.64+0xb0] ;  /* 0x0000b02c10127980 */ /* 0x000f62000c101b00 */
[----:B------:R-:W-:-:S09]  /*146c0*/  WARPGROUP.ARRIVE ;  /* 0x00000000000079c5 */ /* 0x000fd20000000000 */
[----:B------:R-:W-:Y:S01]  /*146d0*/  HGMMA.64x64x16.F32.BF16 R24, gdesc[UR4], R24, gsb0 ;  /* 0x00e00000041879f0 */ /* 0x000fe20008001818 */
[----:B------:R-:W-:Y:S02]  /*146e0*/  IMAD.IADD R10, R7, 0x1, R8 ;  /* 0x00000001070a7824 */ /* 0x000fe400078e0208 */
[----:B------:R-:W-:-:S03]  /*146f0*/  IMAD.MOV.U32 R11, RZ, RZ, R5 ;  /* 0x000000ffff0b7224 */ /* 0x000fc600078e0005 */
[----:B------:R-:W-:Y:S02]  /*14700*/  R2UR UR6, R10 ;  /* 0x000000000a0672ca */ /* 0x000fe400000e0000 */
        /* <DEDUP_REMOVED lines=9> */
[----:B------:R-:W-:Y:S02]  /*147a0*/  IMAD.IADD R10, R9, 0x1, R8 ;  /* 0x00000001090a7824 */ /* 0x000fe400078e0208 */
[----:B------:R-:W-:-:S03]  /*147b0*/  IMAD.MOV.U32 R11, RZ, RZ, R5 ;  /* 0x000000ffff0b7224 */ /* 0x000fc600078e0005 */
[----:B------:R-:W-:Y:S02]  /*147c0*/  R2UR UR6, R10 ;  /* 0x000000000a0672ca */ /* 0x000fe400000e0000 */
        /* <DEDUP_REMOVED lines=73> */
[----:B------:R-:W-:Y:S02]  /*14c60*/  IMAD.MOV.U32 R11, RZ, RZ, R13 ;  /* 0x000000ffff0b7224 */ /* 0x000fe400078e000d */
        /* <DEDUP_REMOVED lines=8> */
[----:B------:R-:W-:Y:S03]  /*14cf0*/  HGMMA.64x64x16.F32.BF16 R24, gdesc[UR4], R24, gsb0 ;  /* 0x00e00000041879f0 */ /* 0x000fe60008001818 */
[----:B------:R-:W0:Y:S01]  /*14d00*/  S2R R59, SR_TID.X ;  /* 0x00000000003b7919 */ /* 0x000e220000002100 */
[----:B------:R-:W-:Y:S02]  /*14d10*/  VIADD R8, R4, 0xe00 ;  /* 0x00000e0004087836 */ /* 0x000fe40000000000 */
[----:B------:R-:W-:Y:S02]  /*14d20*/  IMAD.MOV.U32 R11, RZ, RZ, R5 ;  /* 0x000000ffff0b7224 */ /* 0x000fe400078e0005 */
[----:B------:R-:W-:-:S03]  /*14d30*/  IMAD.IADD R10, R3, 0x1, R8 ;  /* 0x00000001030a7824 */ /* 0x000fc600078e0208 */
[----:B------:R-:W-:Y:S02]  /*14d40*/  R2UR UR7, R11 ;  /* 0x000000000b0772ca */ /* 0x000fe400000e0000 */
[----:B------:R-:W-:Y:S02]  /*14d50*/  R2UR UR6, R10 ;  /* 0x000000000a0672ca */ /* 0x000fe400000e0000 */
[----:B-----5:R-:W-:Y:S02]  /*14d60*/  IADD3 R14, R3, 0xe00, R14 ;  /* 0x00000e00030e7810 */ /* 0x020fe40007ffe00e */
[----:B------:R-:W-:Y:S02]  /*14d70*/  R2UR UR5, R15 ;  /* 0x000000000f0572ca */ /* 0x000fe400000e0000 */
[----:B------:R-:W-:Y:S02]  /*14d80*/  R2UR UR4, R14 ;  /* 0x000000000e0472ca */ /* 0x000fe400000e0000 */
[----:B0-----:R-:W-:-:S04]  /*14d90*/  LOP3.LUT R59, R59, 0x7f, RZ, 0xc0, !PT ;  /* 0x0000007f3b3b7812 */ /* 0x001fc800078ec0ff */
[----:B------:R-:W-:-:S13]  /*14da0*/  ISETP.NE.AND P2, PT, R59, RZ, PT ;  /* 0x000000ff3b00720c */ /* 0x000fda0003f45270 */
[----:B------:R-:W5:Y:S04]  /*14db0*/  @!P2 LDL.64 R56, [R1+0x30] ;  /* 0x000030000138a983 */ /* 0x000f680000100a00 */
[----:B------:R-:W5:Y:S01]  /*14dc0*/  @!P2 LDL R59, [R1+0x1e8] ;  /* 0x0001e800013ba983 */ /* 0x000f620000100800 */
[----:B------:R-:W-:Y:S02]  /*14dd0*/  WARPGROUP.DEPBAR.LE gsb0, 0x0 ;  /* 0x00008000000079c5 */ /* 0x000fe40000010000 */
[----:B------:R-:W-:-:S06]  /*14de0*/  WARPGROUP.ARRIVE ;  /* 0x00000000000079c5 */ /* 0x000fcc0000000000 */
        /* <DEDUP_REMOVED lines=11> */
[----:B------:R-:W-:-:S05]  /*14ea0*/  IMAD.IADD R8, R9, 0x1, R8 ;  /* 0x0000000109087824 */ /* 0x000fca00078e0208 */
[----:B------:R-:W-:Y:S02]  /*14eb0*/  R2UR UR6, R8 ;  /* 0x00000000080672ca */ /* 0x000fe400000e0000 */
[----:B---3--:R-:W-:Y:S01]  /*14ec0*/  IADD3 R20, R9, 0xe00, R20 ;  /* 0x00000e0009147810 */ /* 0x008fe20007ffe014 */
[----:B------:R-:W-:Y:S01]  /*14ed0*/  IMAD.MOV.U32 R9, RZ, RZ, R5 ;  /* 0x000000ffff097224 */ /* 0x000fe200078e0005 */
[----:B------:R-:W-:Y:S02]  /*14ee0*/  R2UR UR5, R21 ;  /* 0x00000000150572ca */ /* 0x000fe400000e0000 */
        /* <DEDUP_REMOVED lines=14> */
[----:B----4-:R-:W-:Y:S01]  /*14fd0*/  IMAD.IADD R12, R3, 0x1, R12 ;  /* 0x00000001030c7824 */ /* 0x010fe200078e020c */
[----:B------:R-:W-:-:S04]  /*14fe0*/  R2UR UR5, R13 ;  /* 0x000000000d0572ca */ /* 0x000fc800000e0000 */
[----:B------:R-:W-:Y:S01]  /*14ff0*/  R2UR UR4, R12 ;  /* 0x000000000c0472ca */ /* 0x000fe200000e0000 */
[----:B------:R-:W-:Y:S02]  /*15000*/  WARPGROUP.DEPBAR.LE gsb0, 0x0 ;  /* 0x00008000000079c5 */ /* 0x000fe40000010000 */
[----:B------:R-:W-:-:S10]  /*15010*/  WARPGROUP.ARRIVE ;  /* 0x00000000000079c5 */ /* 0x000fd40000000000 */
[----:B------:R-:W-:Y:S01]  /*15020*/  HGMMA.64x64x16.F32.BF16 R24, gdesc[UR4], R24, gsb0 ;  /* 0x00e00000041879f0 */ /* 0x000fe20008001818 */
[----:B------:R0:W-:Y:S01]  /*15030*/  STL [R1+0x88], R6 ;  /* 0x0000880601007387 */ /* 0x0001e20000100800 */
[----:B-----5:R-:W-:-:S05]  /*15040*/  @!P2 MOV R56, R56 ;  /* 0x000000380038a202 */ /* 0x020fca0000000f00 */
[----:B------:R-:W-:-:S05]  /*15050*/  @!P2 IMAD R59, R59, 0x8, R56 ;  /* 0x000000083b3ba824 */ /* 0x000fca00078e0238 */
[----:B------:R-:W-:Y:S01]  /*15060*/  @!P2 PRMT R59, RZ, 0x654, R59 ;  /* 0x00000654ff3ba816 */ /* 0x000fe2000000003b */
[----:B------:R-:W-:-:S03]  /*15070*/  WARPGROUP.DEPBAR.LE gsb0, 0x0 ;  /* 0x00008000000079c5 */ /* 0x000fc60000010000 */
[----:B------:R1:W-:Y:S01]  /*15080*/  @!P2 SYNCS.ARRIVE.TRANS64.RED.A1T0 RZ, [R59+URZ], RZ ;  /* 0x000000ff3bffa9a7 */ /* 0x0003e2000810043f */
[----:B------:R-:W2:Y:S04]  /*15090*/  LDL.64 R10, [R1+0x120] ;  /* 0x00012000010a7983 */ /* 0x000ea80000100a00 */
[----:B------:R-:W0:Y:S04]  /*150a0*/  LDL.64 R8, [R1+0x200] ;  /* 0x0002000001087983 */ /* 0x000e280000100a00 */
[----:B------:R-:W3:Y:S04]  /*150b0*/  LDL R13, [R1+0x220] ;  /* 0x00022000010d7983 */ /* 0x000ee80000100800 */
[----:B------:R-:W4:Y:S04]  /*150c0*/  LDL.64 R14, [R1+0x210] ;  /* 0x00021000010e7983 */ /* 0x000f280000100a00 */
[----:B------:R-:W5:Y:S04]  /*150d0*/  LDL.64 R18, [R1+0xd8] ;  /* 0x0000d80001127983 */ /* 0x000f680000100a00 */
[----:B--2---:R-:W2:Y:S02]  /*150e0*/  LD.E R10, desc[UR44][R10.64] ;  /* 0x0000002c0a0a7980 */ /* 0x004ea4000c101900 */
[-C--:B--2---:R-:W-:Y:S01]  /*150f0*/  FMUL.FTZ R57, R24, R10.reuse ;  /* 0x0000000a18397220 */ /* 0x084fe20000410000 */
[-C--:B------:R-:W-:Y:S01]  /*15100*/  FMUL.FTZ R4, R26, R10.reuse ;  /* 0x0000000a1a047220 */ /* 0x080fe20000410000 */
[-C--:B------:R-:W-:Y:S01]  /*15110*/  FMUL.FTZ R5, R25, R10.reuse ;  /* 0x0000000a19057220 */ /* 0x080fe20000410000 */
[-C--:B------:R-:W-:Y:S01]  /*15120*/  FMUL.FTZ R3, R27, R10.reuse ;  /* 0x0000000a1b037220 */ /* 0x080fe20000410000 */
[----:B------:R-:W-:-:S02]  /*15130*/  FMUL.FTZ R66, R28, R10 ;  /* 0x0000000a1c427220 */ /* 0x000fc40000410000 */
[----:B------:R-:W0:Y:S01]  /*15140*/  MUFU.TANH R57, R57 ;  /* 0x0000003900397308 */ /* 0x000e220000002400 */
[-C--:B------:R-:W-:Y:S01]  /*15150*/  FMUL.FTZ R167, R30, R10.reuse ;  /* 0x0000000a1ea77220 */ /* 0x080fe20000410000 */
[----:B------:R-:W-:-:S06]  /*15160*/  FMUL.FTZ R163, R29, R10 ;  /* 0x0000000a1da37220 */ /* 0x000fcc0000410000 */
[----:B------:R-:W2:Y:S01]  /*15170*/  MUFU.TANH R4, R4 ;  /* 0x0000000400047308 */ /* 0x000ea20000002400 */
[----:B------:R-:W-:-:S07]  /*15180*/  FMUL.FTZ R158, R31, R10 ;  /* 0x0000000a1f9e7220 */ /* 0x000fce0000410000 */
[----:B------:R-:W1:Y:S01]  /*15190*/  MUFU.TANH R5, R5 ;  /* 0x0000000500057308 */ /* 0x000e620000002400 */
[-C--:B------:R-:W-:Y:S01]  /*151a0*/  FMUL.FTZ R77, R32, R10.reuse ;  /* 0x0000000a204d7220 */ /* 0x080fe20000410000 */
[----:B------:R-:W-:-:S06]  /*151b0*/  FMUL.FTZ R168, R34, R10 ;  /* 0x0000000a22a87220 */ /* 0x000fcc0000410000 */
[----:B------:R-:W3:Y:S01]  /*151c0*/  MUFU.TANH R3, R3 ;  /* 0x0000000300037308 */ /* 0x000ee20000002400 */
[----:B------:R-:W-:-:S07]  /*151d0*/  FMUL.FTZ R165, R33, R10 ;  /* 0x0000000a21a57220 */ /* 0x000fce0000410000 */
[----:B------:R-:W4:Y:S01]  /*151e0*/  MUFU.TANH R66, R66 ;  /* 0x0000004200427308 */ /* 0x000f220000002400 */
[----:B------:R-:W-:-:S07]  /*151f0*/  FMUL.FTZ R170, R35, R10 ;  /* 0x0000000a23aa7220 */ /* 0x000fce0000410000 */
[----:B------:R-:W5:Y:S01]  /*15200*/  MUFU.TANH R167, R167 ;  /* 0x000000a700a77308 */ /* 0x000f620000002400 */
[----:B0-----:R-:W-:Y:S01]  /*15210*/  FMNMX.FTZ R6, R57, R8, !PT ;  /* 0x0000000839067209 */ /* 0x001fe20007810000 */
[----:B------:R-:W-:Y:S01]  /*15220*/  FMUL.FTZ R87, R36, R10 ;  /* 0x0000000a24577220 */ /* 0x000fe20000410000 */
[----:B--2---:R-:W-:-:S05]  /*15230*/  FMNMX.FTZ R12, R4, R9, !PT ;  /* 0x00000009040c7209 */ /* 0x004fca0007810000 */
[----:B------:R-:W0:Y:S01]  /*15240*/  MUFU.TANH R163, R163 ;  /* 0x000000a300a37308 */ /* 0x000e220000002400 */
[----:B------:R-:W-:-:S07]  /*15250*/  FMUL.FTZ R172, R38, R10 ;  /* 0x0000000a26ac7220 */ /* 0x000fce0000410000 */
[----:B------:R-:W2:Y:S01]  /*15260*/  MUFU.TANH R158, R158 ;  /* 0x0000009e009e7308 */ /* 0x000ea20000002400 */
[----:B-1----:R-:W-:Y:S01]  /*15270*/  FMNMX.FTZ R7, R5, R6, !PT ;  /* 0x0000000605077209 */ /* 0x002fe20007810000 */
[----:B------:R-:W-:Y:S01]  /*15280*/  FMUL.FTZ R149, R37, R10 ;  /* 0x0000000a25957220 */ /* 0x000fe20000410000 */
[----:B---3--:R-:W-:-:S05]  /*15290*/  FMNMX.FTZ R12, R3, R12, !PT ;  /* 0x0000000c030c7209 */ /* 0x008fca0007810000 */
[----:B------:R-:W1:Y:S01]  /*152a0*/  MUFU.TANH R77, R77 ;  /* 0x0000004d004d7308 */ /* 0x000e620000002400 */
[----:B------:R-:W-:-:S07]  /*152b0*/  FMUL.FTZ R173, R39, R10 ;  /* 0x0000000a27ad7220 */ /* 0x000fce0000410000 */
[----:B------:R-:W3:Y:S01]  /*152c0*/  MUFU.TANH R168, R168 ;  /* 0x000000a800a87308 */ /* 0x000ee20000002400 */
[----:B----4-:R-:W-:Y:S01]  /*152d0*/  FMNMX.FTZ R6, R66, R7, !PT ;  /* 0x0000000742067209 */ /* 0x010fe20007810000 */
[----:B------:R-:W-:Y:S01]  /*152e0*/  FMUL.FTZ R97, R40, R10 ;  /* 0x0000000a28617220 */ /* 0x000fe20000410000 */
[----:B-----5:R-:W-:-:S05]  /*152f0*/  FMNMX.FTZ R7, R167, R12, !PT ;  /* 0x0000000ca7077209 */ /* 0x020fca0007810000 */
        /* <DEDUP_REMOVED lines=45> */
[----:B-1----:R-:W-:Y:S02]  /*155d0*/  FMNMX.FTZ R6, R107, R6, !PT ;  /* 0x000000066b067209 */ /* 0x002fe40007810000 */
[----:B---3--:R-:W-:-:S05]  /*155e0*/  FMNMX.FTZ R10, R176, R7, !PT ;  /* 0x00000007b00a7209 */ /* 0x008fca0007810000 */
[----:B------:R-:W1:Y:S08]  /*155f0*/  MUFU.TANH R123, R123 ;  /* 0x0000007b007b7308 */ /* 0x000e700000002400 */
[----:B------:R-:W3:Y:S01]  /*15600*/  MUFU.TANH R179, R179 ;  /* 0x000000b300b37308 */ /* 0x000ee20000002400 */
[----:B----4-:R-:W-:Y:S02]  /*15610*/  FMNMX.FTZ R6, R147, R6, !PT ;  /* 0x0000000693067209 */ /* 0x010fe40007810000 */
[----:B-----5:R-:W-:-:S05]  /*15620*/  FMNMX.FTZ R7, R177, R10, !PT ;  /* 0x0000000ab1077209 */ /* 0x020fca0007810000 */
[----:B------:R-:W4:Y:S08]  /*15630*/  MUFU.TANH R125, R125 ;  /* 0x0000007d007d7308 */ /* 0x000f300000002400 */
[----:B------:R-:W5:Y:S01]  /*15640*/  MUFU.TANH R180, R180 ;  /* 0x000000b400b47308 */ /* 0x000f620000002400 */
[----:B0-----:R-:W-:Y:S02]  /*15650*/  FMNMX.FTZ R6, R145, R6, !PT ;  /* 0x0000000691067209 */ /* 0x001fe40007810000 */
[----:B--2---:R-:W-:-:S05]  /*15660*/  FMNMX.FTZ R10, R178, R7, !PT ;  /* 0x00000007b20a7209 */ /* 0x004fca0007810000 */
[----:B------:R-:W0:Y:S08]  /*15670*/  MUFU.TANH R171, R171 ;  /* 0x000000ab00ab7308 */ /* 0x000e300000002400 */
[----:B------:R-:W2:Y:S01]  /*15680*/  MUFU.TANH R181, R181 ;  /* 0x000000b500b57308 */ /* 0x000ea20000002400 */
[----:B-1----:R-:W-:Y:S02]  /*15690*/  FMNMX.FTZ R6, R123, R6, !PT ;  /* 0x000000067b067209 */ /* 0x002fe40007810000 */
[----:B---3--:R-:W-:-:S02]  /*156a0*/  FMNMX.FTZ R7, R179, R10, !PT ;  /* 0x0000000ab3077209 */ /* 0x008fc40007810000 */
[----:B----4-:R-:W-:Y:S02]  /*156b0*/  FMNMX.FTZ R6, R125, R6, !PT ;  /* 0x000000067d067209 */ /* 0x010fe40007810000 */
[----:B-----5:R-:W-:Y:S02]  /*156c0*/  FMNMX.FTZ R10, R180, R7, !PT ;  /* 0x00000007b40a7209 */ /* 0x020fe40007810000 */
[----:B0-----:R-:W-:Y:S02]  /*156d0*/  FMNMX.FTZ R6, R171, R6, !PT ;  /* 0x00000006ab067209 */ /* 0x001fe40007810000 */
[----:B--2---:R-:W-:-:S03]  /*156e0*/  FMNMX.FTZ R7, R181, R10, !PT ;  /* 0x0000000ab5077209 */ /* 0x004fc60007810000 */
[----:B------:R-:W0:Y:S04]  /*156f0*/  SHFL.BFLY PT, R11, R6, 0x2, 0x1f ;  /* 0x0c401f00060b7f89 */ /* 0x000e2800000e0000 */
[----:B------:R-:W-:Y:S04]  /*15700*/  STL.64 [R1+0x200], R6 ;  /* 0x0002000601007387 */ /* 0x000fe80000100a00 */
[----:B------:R-:W2:Y:S01]  /*15710*/  LDL R20, [R1+0x204] ;  /* 0x0002040001147983 */ /* 0x000ea20000100800 */
[----:B0-----:R-:W-:-:S05]  /*15720*/  FMNMX.FTZ R11, R6, R11, !PT ;  /* 0x0000000b060b7209 */ /* 0x001fca0007810000 */
[----:B------:R-:W0:Y:S02]  /*15730*/  SHFL.BFLY PT, R10, R11, 0x1, 0x1f ;  /* 0x0c201f000b0a7f89 */ /* 0x000e2400000e0000 */
[----:B0-----:R-:W-:-:S05]  /*15740*/  FMNMX.FTZ R10, R11, R10, !PT ;  /* 0x0000000a0b0a7209 */ /* 0x001fca0007810000 */
[----:B------:R-:W-:Y:S04]  /*15750*/  STL [R1+0x200], R10 ;  /* 0x0002000a01007387 */ /* 0x000fe80000100800 */
[----:B------:R-:W3:Y:S04]  /*15760*/  LDL R21, [R1+0x200] ;  /* 0x0002000001157983 */ /* 0x000ee80000100800 */
[----:B--2---:R-:W0:Y:S02]  /*15770*/  SHFL.BFLY PT, R7, R20, 0x2, 0x1f ;  /* 0x0c401f0014077f89 */ /* 0x004e2400000e0000 */
[----:B0-----:R-:W-:-:S05]  /*15780*/  FMNMX.FTZ R7, R7, R20, !PT ;  /* 0x0000001407077209 */ /* 0x001fca0007810000 */
[----:B------:R-:W0:Y:S02]  /*15790*/  SHFL.BFLY PT, R6, R7, 0x1, 0x1f ;  /* 0x0c201f0007067f89 */ /* 0x000e2400000e0000 */
[----:B0-----:R-:W-:Y:S01]  /*157a0*/  FMNMX.FTZ R6, R7, R6, !PT ;  /* 0x0000000607067209 */ /* 0x001fe20007810000 */
[----:B---3--:R-:W-:-:S04]  /*157b0*/  FADD.FTZ R8, R8, -R21 ;  /* 0x8000001508087221 */ /* 0x008fc80000010000 */
[----:B------:R-:W-:Y:S01]  /*157c0*/  FADD.FTZ R12, R9, -R6 ;  /* 0x80000006090c7221 */ /* 0x000fe20000010000 */
[----:B------:R-:W-:-:S03]  /*157d0*/  FMUL.FTZ R8, R8, R13 ;  /* 0x0000000d08087220 */ /* 0x000fc60000410000 */
[----:B------:R-:W-:Y:S01]  /*157e0*/  FMUL.FTZ R12, R13, R12 ;  /* 0x0000000c0d0c7220 */ /* 0x000fe20000410000 */
[----:B------:R-:W0:Y:S08]  /*157f0*/  MUFU.EX2 R139, R8 ;  /* 0x00000008008b7308 */ /* 0x000e300000000800 */
[----:B------:R-:W1:Y:S01]  /*15800*/  MUFU.EX2 R138, R12 ;  /* 0x0000000c008a7308 */ /* 0x000e620000000800 */
[----:B------:R2:W-:Y:S01]  /*15810*/  STL [R1+0x204], R6 ;  /* 0x0002040601007387 */ /* 0x0005e20000100800 */
[----:B0-----:R-:W-:Y:S01]  /*15820*/  FMUL.FTZ R14, R139, R14 ;  /* 0x0000000e8b0e7220 */ /* 0x001fe20000410000 */
[----:B-1----:R-:W-:-:S05]  /*15830*/  FMUL.FTZ R15, R15, R138 ;  /* 0x0000008a0f0f7220 */ /* 0x002fca0000410000 */
[----:B------:R2:W-:Y:S04]  /*15840*/  STL.64 [R1+0x210], R14 ;  /* 0x0002100e01007387 */ /* 0x0005e80000100a00 */
[----:B------:R-:W3:Y:S01]  /*15850*/  LD.E R7, desc[UR44][R18.64+0x4] ;  /* 0x0000042c12077980 */ /* 0x000ee2000c101900 */
[----:B------:R-:W-:Y:S01]  /*15860*/  BSSY B0, `(.L_x_2083) ;  /* 0x000000c000007945 */ /* 0x000fe20003800000 */
[----:B---3--:R-:W-:-:S13]  /*15870*/  ISETP.NE.AND P1, PT, R7, RZ, PT ;  /* 0x000000ff0700720c */ /* 0x008fda0003f25270 */
[----:B--2---:R-:W-:Y:S05]  /*15880*/  @P1 BRA `(.L_x_2084) ;  /* 0x0000000000241947 */ /* 0x004fea0003800000 */
        /* <DEDUP_REMOVED lines=9> */
.L_x_2084:
[----:B------:R-:W-:Y:S05]  /*15920*/  BSYNC B0 ;  /* 0x0000000000007941 */ /* 0x000fea0003800000 */
.L_x_2083:
        /* <DEDUP_REMOVED lines=9> */
.L_x_2086:
[----:B------:R-:W-:Y:S05]  /*159c0*/  BSYNC B0 ;  /* 0x0000000000007941 */ /* 0x000fea0003800000 */
.L_x_2085:
        /* <DEDUP_REMOVED lines=58> */
[-C--:B--2---:R-:W-:Y:S01]  /*15d70*/  FMUL.FTZ R132, R132, R182.reuse ;  /* 0x000000b684847220 */ /* 0x084fe20000410000 */
[----:B------:R-:W-:-:S03]  /*15d80*/  FMUL.FTZ R183, R133, R182 ;  /* 0x000000b685b77220 */ /* 0x000fc60000410000 */
        /* <DEDUP_REMOVED lines=27> */
[-CC-:B------:R-:W-:Y:S01]  /*15f40*/  FFMA.FTZ R161, R3, R182.reuse, -R183.reuse ;  /* 0x000000b603a17223 */ /* 0x180fe200000108b7 */
        /* <DEDUP_REMOVED lines=8> */
[----:B------:R-:W-:Y:S08]  /*15fd0*/  MUFU.EX2 R162, R162 ;  /* 0x000000a200a27308 */ /* 0x000ff00000000800 */
[----:B------:R-:W5:Y:S01]  /*15fe0*/  MUFU.EX2 R3, R3 ;  /* 0x0000000300037308 */ /* 0x000f620000000800 */
[----:B---3--:R-:W-:Y:S01]  /*15ff0*/  FADD.FTZ R184, R150, R47 ;  /* 0x0000002f96b87221 */ /* 0x008fe20000010000 */
[----:B0-----:R-:W-:-:S06]  /*16000*/  FADD.FTZ R47, R143, R46 ;  /* 0x0000002e8f2f7221 */ /* 0x001fcc0000010000 */
[----:B------:R-:W0:Y:S08]  /*16010*/  MUFU.EX2 R163, R163 ;  /* 0x000000a300a37308 */ /* 0x000e300000000800 */
[----:B------:R-:W-:Y:S01]  /*16020*/  MUFU.EX2 R158, R158 ;  /* 0x0000009e009e7308 */ /* 0x000fe20000000800 */
[----:B------:R-:W-:Y:S01]  /*16030*/  FFMA.FTZ R172, R172, R182, -R183 ;  /* 0x000000b6acac7223 */ /* 0x000fe200000108b7 */
[----:B-1----:R-:W-:Y:S01]  /*16040*/  FADD.FTZ R184, R161, R184 ;  /* 0x000000b8a1b87221 */ /* 0x002fe20000010000 */
[----:B------:R-:W-:-:S05]  /*16050*/  FADD.FTZ R47, R160, R47 ;  /* 0x0000002fa02f7221 */ /* 0x000fca0000010000 */
[----:B------:R-:W1:Y:S01]  /*16060*/  MUFU.EX2 R164, R164 ;  /* 0x000000a400a47308 */ /* 0x000e620000000800 */
[----:B------:R-:W-:-:S07]  /*16070*/  FFMA.FTZ R185, R173, R182, -R183 ;  /* 0x000000b6adb97223 */ /* 0x000fce00000108b7 */
[----:B------:R-:W3:Y:S01]  /*16080*/  MUFU.EX2 R167, R167 ;  /* 0x000000a700a77308 */ /* 0x000ee20000000800 */
[----:B-----5:R-:W-:Y:S01]  /*16090*/  FADD.FTZ R173, R3, R184 ;  /* 0x000000b803ad7221 */ /* 0x020fe20000010000 */
[----:B------:R-:W-:-:S06]  /*160a0*/  FADD.FTZ R46, R162, R47 ;  /* 0x0000002fa22e7221 */ /* 0x000fcc0000010000 */
[----:B------:R-:W5:Y:S01]  /*160b0*/  MUFU.EX2 R165, R165 ;  /* 0x000000a500a57308 */ /* 0x000f620000000800 */
[----:B------:R-:W-:-:S07]  /*160c0*/  FFMA.FTZ R174, R174, R182, -R183 ;  /* 0x000000b6aeae7223 */ /* 0x000fce00000108b7 */
[----:B------:R-:W5:Y:S01]  /*160d0*/  MUFU.EX2 R168, R168 ;  /* 0x000000a800a87308 */ /* 0x000f620000000800 */
[----:B0-----:R-:W-:Y:S01]  /*160e0*/  FADD.FTZ R47, R163, R46 ;  /* 0x0000002ea32f7221 */ /* 0x001fe20000010000 */
[----:B------:R-:W-:-:S06]  /*160f0*/  FFMA.FTZ R175, R175, R182, -R183 ;  /* 0x000000b6afaf7223 */ /* 0x000fcc00000108b7 */
[----:B------:R-:W-:Y:S08]  /*16100*/  MUFU.EX2 R166, R166 ;  /* 0x000000a600a67308 */ /* 0x000ff00000000800 */
[----:B------:R0:W5:Y:S01]  /*16110*/  MUFU.EX2 R170, R172 ;  /* 0x000000ac00aa7308 */ /* 0x0001620000000800 */
[----:B-1----:R-:W-:Y:S01]  /*16120*/  FADD.FTZ R46, R164, R47 ;  /* 0x0000002fa42e7221 */ /* 0x002fe20000010000 */
[----:B------:R-:W-:-:S06]  /*16130*/  FFMA.FTZ R176, R176, R182, -R183 ;  /* 0x000000b6b0b07223 */ /* 0x000fcc00000108b7 */
[----:B------:R-:W-:Y:S01]  /*16140*/  MUFU.EX2 R149, R149 ;  /* 0x0000009500957308 */ /* 0x000fe20000000800 */
[----:B0-----:R-:W-:-:S07]  /*16150*/  FADD.FTZ R172, R158, R173 ;  /* 0x000000ad9eac7221 */ /* 0x001fce0000010000 */
[----:B------:R-:W0:Y:S01]  /*16160*/  MUFU.EX2 R185, R185 ;  /* 0x000000b900b97308 */ /* 0x000e220000000800 */
[----:B---3--:R-:W-:Y:S01]  /*16170*/  FADD.FTZ R173, R167, R172 ;  /* 0x000000aca7ad7221 */ /* 0x008fe20000010000 */
[----:B-----5:R-:W-:-:S06]  /*16180*/  FADD.FTZ R47, R165, R46 ;  /* 0x0000002ea52f7221 */ /* 0x020fcc0000010000 */
[----:B------:R-:W-:Y:S01]  /*16190*/  MUFU.EX2 R142, R142 ;  /* 0x0000008e008e7308 */ /* 0x000fe20000000800 */
[----:B------:R-:W-:Y:S01]  /*161a0*/  FADD.FTZ R173, R168, R173 ;  /* 0x000000ada8ad7221 */ /* 0x000fe20000010000 */
[----:B------:R-:W-:-:S06]  /*161b0*/  FFMA.FTZ R187, R177, R182, -R183 ;  /* 0x000000b6b1bb7223 */ /* 0x000fcc00000108b7 */
[----:B------:R-:W1:Y:S01]  /*161c0*/  MUFU.EX2 R174, R174 ;  /* 0x000000ae00ae7308 */ /* 0x000e620000000800 */
[----:B------:R-:W-:Y:S01]  /*161d0*/  FADD.FTZ R172, R170, R173 ;  /* 0x000000adaaac7221 */ /* 0x000fe20000010000 */
        /* <DEDUP_REMOVED lines=21> */
[----:B------:R-:W-:Y:S08]  /*16330*/  MUFU.EX2 R148, R148 ;  /* 0x0000009400947308 */ /* 0x000ff00000000800 */
[----:B------:R-:W0:Y:S01]  /*16340*/  MUFU.EX2 R178, R178 ;  /* 0x000000b200b27308 */ /* 0x000e220000000800 */
[----:B-1----:R-:W-:Y:S01]  /*16350*/  FADD.FTZ R172, R187, R172 ;  /* 0x000000acbbac7221 */ /* 0x002fe20000010000 */
[----:B------:R-:W-:-:S06]  /*16360*/  FADD.FTZ R46, R147, R46 ;  /* 0x0000002e932e7221 */ /* 0x000fcc0000010000 */
[----:B------:R-:W-:Y:S08]  /*16370*/  MUFU.EX2 R146, R146 ;  /* 0x0000009200927308 */ /* 0x000ff00000000800 */
[----:B------:R-:W1:Y:S01]  /*16380*/  MUFU.EX2 R179, R179 ;  /* 0x000000b300b37308 */ /* 0x000e620000000800 */
[----:B---3--:R-:W-:Y:S01]  /*16390*/  FADD.FTZ R173, R177, R172 ;  /* 0x000000acb1ad7221 */ /* 0x008fe20000010000 */
[----:B------:R-:W-:-:S06]  /*163a0*/  FADD.FTZ R47, R145, R46 ;  /* 0x0000002e912f7221 */ /* 0x000fcc0000010000 */
[----:B------:R-:W3:Y:S08]  /*163b0*/  MUFU.EX2 R171, R171 ;  /* 0x000000ab00ab7308 */ /* 0x000ef00000000800 */
[----:B------:R-:W5:Y:S01]  /*163c0*/  MUFU.EX2 R180, R180 ;  /* 0x000000b400b47308 */ /* 0x000f620000000800 */
[----:B0-----:R-:W-:Y:S01]  /*163d0*/  FADD.FTZ R46, R178, R173 ;  /* 0x000000adb22e7221 */ /* 0x001fe20000010000 */
[----:B------:R-:W-:-:S03]  /*163e0*/  FADD.FTZ R47, R148, R47 ;  /* 0x0000002f942f7221 */ /* 0x000fc60000010000 */
[----:B-1----:R-:W-:Y:S01]  /*163f0*/  FADD.FTZ R173, R179, R46 ;  /* 0x0000002eb3ad7221 */ /* 0x002fe20000010000 */
[----:B------:R-:W-:-:S04]  /*16400*/  FADD.FTZ R172, R146, R47 ;  /* 0x0000002f92ac7221 */ /* 0x000fc80000010000 */
[----:B---3--:R-:W-:Y:S01]  /*16410*/  FADD.FTZ R172, R171, R172 ;  /* 0x000000acabac7221 */ /* 0x008fe20000010000 */
        /* <DEDUP_REMOVED lines=192> */
[----:B------:R-:W-:Y:S04]  /*17020*/  STL.64 [R1+0x3d8], R4 ;  /* 0x0003d80401007387 */ /* 0x000fe80000100a00 */
        /* <DEDUP_REMOVED lines=144> */
[----:B------:R-:W-:Y:S01]  /*17930*/  F2FP.BF16.F32.PACK_AB R167, R185, R170 ;  /* 0x000000aab9a7723e */ /* 0x000fe200000010ff */
[----:B------:R-:W4:Y:S01]  /*17940*/  LDL R3, [R1+0x1e8] ;  /* 0x0001e80001037983 */ /* 0x000f220000100800 */
        /* <DEDUP_REMOVED lines=9> */
[----:B------:R-:W-:Y:S04]  /*179e0*/  STSM.16.M88.4 [R5], R172 ;  /* 0x000000ac05007844 */ /* 0x000fe80000000200 */
[----:B------:R-:W-:Y:S04]  /*179f0*/  STSM.16.M88.4 [R6], R176 ;  /* 0x000000b006007844 */ /* 0x000fe80000000200 */
[----:B------:R-:W4:Y:S04]  /*17a00*/  LD.E.64 R170, desc[UR44][R16.64+0xa8] ;  /* 0x0000a82c10aa7980 */ /* 0x000f28000c101b00 */
        /* <DEDUP_REMOVED lines=102> */
[----:B------:R5:W-:Y:S04]  /*18070*/  STL [R1+0x3c8], R45 ;  /* 0x0003c82d01007387 */ /* 0x000be80000100800 */
        /* <DEDUP_REMOVED lines=483> */
.L_x_2088:
[----:B------:R-:W-:Y:S05]  /*19eb0*/  BSYNC B0 ;  /* 0x0000000000007941 */ /* 0x000fea0003800000 */
.L_x_2087:
[----:B------:R-:W-:Y:S05]  /*19ec0*/  @P0 BRA `(.L_x_2089) ;  /* 0xffffff8c00e80947 */ /* 0x000fea000383ffff */
.L_x_2068:
[----:B------:R-:W-:-:S13]  /*19ed0*/  ISETP.GE.AND P0, PT, R0, R154, PT ;  /* 0x0000009a0000720c */ /* 0x000fda0003f06270 */
[----:B------:R-:W-:Y:S05]  /*19ee0*/  @!P0 BRA `(.L_x_2090) ;  /* 0x000000a800208947 */ /* 0x000fea0003800000 */
.L_x_2119:
[----:B01----:R-:W2:Y:S04]  /*19ef0*/  LD.E R15, desc[UR44][R16.64+0x1e8] ;  /* 0x0001e82c100f7980 */ /* 0x003ea8000c101900 */
[----:B0-----:R-:W3:Y:S04]  /*19f00*/  LD.E R3, desc[UR44][R16.64+0x1f0] ;  /* 0x0001f02c10037980 */ /* 0x001ee8000c101900 */
[----:B------:R-:W4:Y:S01]  /*19f10*/  LD.E R5, desc[UR44][R16.64+0x1c] ;  /* 0x00001c2c10057980 */ /* 0x000f22000c101900 */
[----:B--2---:R-:W-:-:S05]  /*19f20*/  VIADD R7, R15, 0x1 ;  /* 0x000000010f077836 */ /* 0x004fca0000000000 */
[----:B------:R-:W-:-:S13]  /*19f30*/  ISETP.NE.AND P0, PT, R7, 0x2, PT ;  /* 0x000000020700780c */ /* 0x000fda0003f05270 */
[----:B------:R0:W5:Y:S04]  /*19f40*/  @P0 LD.E R9, desc[UR44][R16.64+0x1ec] ;  /* 0x0001ec2c10090980 */ /* 0x000168000c101900 */
[----:B------:R-:W2:Y:S01]  /*19f50*/  @!P0 LD.E R4, desc[UR44][R16.64+0x1ec] ;  /* 0x0001ec2c10048980 */ /* 0x000ea2000c101900 */
[----:B---3--:R-:W-:Y:S01]  /*19f60*/  VIADD R3, R3, 0x1 ;  /* 0x0000000103037836 */ /* 0x008fe20000000000 */
[----:B----4-:R-:W-:Y:S02]  /*19f70*/  LOP3.LUT R5, R5, 0x1, RZ, 0xfc, !PT ;  /* 0x0000000105057812 */ /* 0x010fe400078efcff */
[----:B------:R1:W-:Y:S04]  /*19f80*/  ST.E desc[UR44][R16.64+0x1e8], R7 ;  /* 0x0001e80710007985 */ /* 0x0003e8000c10192c */
[----:B------:R0:W-:Y:S04]  /*19f90*/  ST.E desc[UR44][R16.64+0x1f0], R3 ;  /* 0x0001f00310007985 */ /* 0x0001e8000c10192c */
[----:B------:R0:W-:Y:S01]  /*19fa0*/  @!P0 ST.E desc[UR44][R16.64+0x1e8], RZ ;  /* 0x0001e8ff10008985 */ /* 0x0001e2000c10192c */
[----:B------:R-:W-:Y:S01]  /*19fb0*/  ISETP.NE.AND P1, PT, R5, 0x3, PT ;  /* 0x000000030500780c */ /* 0x000fe20003f25270 */
[----:B------:R-:W-:Y:S05]  /*19fc0*/  YIELD ;  /* 0x0000000000007946 */ /* 0x000fea0003800000 */
[----:B------:R-:W-:Y:S01]  /*19fd0*/  BSSY B0, `(.L_x_2091) ;  /* 0x0000006000007945 */ /* 0x000fe20003800000 */
[----:B-1----:R-:W-:Y:S01]  /*19fe0*/  @!P0 IMAD.MOV.U32 R7, RZ, RZ, RZ ;  /* 0x000000ffff078224 */ /* 0x002fe200078e00ff */
[----:B--2---:R-:W-:-:S05]  /*19ff0*/  @!P0 LOP3.LUT R9, R4, 0x1, RZ, 0x3c, !PT ;  /* 0x0000000104098812 */ /* 0x004fca00078e3cff */
[----:B------:R0:W-:Y:S01]  /*1a000*/  @!P0 ST.E desc[UR44][R16.64+0x1ec], R9 ;  /* 0x0001ec0910008985 */ /* 0x0001e2000c10192c */
[----:B------:R-:W-:Y:S05]  /*1a010*/  @!P1 BRA `(.L_x_2092) ;  /* 0x0000000000049947 */ /* 0x000fea0003800000 */
[----:B------:R-:W-:Y:S01]  /*1a020*/  BPT.TRAP 0x1 ;  /* 0x000000040000795c */ /* 0x000fe20000300000 */
.L_x_2092:
[----:B------:R-:W-:Y:S05]  /*1a030*/  BSYNC B0 ;  /* 0x0000000000007941 */ /* 0x000fea0003800000 */
.L_x_2091:
[----:B------:R-:W2:Y:S01]  /*1a040*/  LD.E.64 R4, desc[UR44][R16.64+0x8] ;  /* 0x0000082c10047980 */ /* 0x000ea2000c101b00 */
[----:B-----5:R-:W-:Y:S02]  /*1a050*/  SHF.L.U32 R8, R9, 0x1f, RZ ;  /* 0x0000001f09087819 */ /* 0x020fe400000006ff */
[----:B--2---:R-:W-:-:S05]  /*1a060*/  MOV R4, R4 ;  /* 0x0000000400047202 */ /* 0x004fca0000000f00 */
[----:B------:R-:W-:-:S04]  /*1a070*/  IMAD R7, R7, 0x8, R4 ;  /* 0x0000000807077824 */ /* 0x000fc800078e0204 */
[----:B------:R1:W2:Y:S01]  /*1a080*/  SYNCS.PHASECHK.TRANS64.TRYWAIT P0, [R7+URZ], R8 ;  /* 0x00000008070075a7 */ /* 0x0002a2000800017f */
[----:B------:R-:W3:Y:S04]  /*1a090*/  LD.E R4, desc[UR44][R16.64+0x1c] ;  /* 0x00001c2c10047980 */ /* 0x000ee8000c101900 */
[----:B0-----:R1:W5:Y:S04]  /*1a0a0*/  LD.E R3, desc[UR44][R16.64+0x1e8] ;  /* 0x0001e82c10037980 */ /* 0x001368000c101900 */
[----:B------:R1:W5:Y:S01]  /*1a0b0*/  LD.E R6, desc[UR44][R16.64+0x1ec] ;  /* 0x0001ec2c10067980 */ /* 0x000362000c101900 */
[----:B------:R-:W-:Y:S01]  /*1a0c0*/  BSSY B0, `(.L_x_2093) ;  /* 0x0000005000007945 */ /* 0x000fe20003800000 */
[----:B---3--:R-:W-:-:S04]  /*1a0d0*/  LOP3.LUT R4, R4, 0x1, RZ, 0xfc, !PT ;  /* 0x0000000104047812 */ /* 0x008fc800078efcff */
[----:B------:R-:W-:-:S13]  /*1a0e0*/  ISETP.NE.AND P1, PT, R4, 0x3, PT ;  /* 0x000000030400780c */ /* 0x000fda0003f25270 */
[----:B-12---:R-:W-:Y:S05]  /*1a0f0*/  @!P1 BRA `(.L_x_2094) ;  /* 0x0000000000049947 */ /* 0x006fea0003800000 */
[----:B------:R-:W-:Y:S01]  /*1a100*/  BPT.TRAP 0x1 ;  /* 0x000000040000795c */ /* 0x000fe20000300000 */
.L_x_2094:
[----:B------:R-:W-:Y:S05]  /*1a110*/  BSYNC B0 ;  /* 0x0000000000007941 */ /* 0x000fea0003800000 */
.L_x_2093:
[----:B------:R-:W-:Y:S04]  /*1a120*/  BSSY B0, `(.L_x_2095) ;  /* 0x0000008000007945 */ /* 0x000fe80003800000 */
[----:B------:R-:W-:Y:S05]  /*1a130*/  @P0 BRA `(.L_x_2096) ;  /* 0x0000000000180947 */ /* 0x000fea0003800000 */
[----:B------:R-:W2:Y:S01]  /*1a140*/  LD.E.64 R4, desc[UR44][R16.64+0x8] ;  /* 0x0000082c10047980 */ /* 0x000ea2000c101b00 */
[----:B-----5:R-:W-:Y:S02]  /*1a150*/  SHF.L.U32 R6, R6, 0x1f, RZ ;  /* 0x0000001f06067819 */ /* 0x020fe400000006ff */
[----:B--2---:R-:W-:-:S05]  /*1a160*/  MOV R4, R4 ;  /* 0x0000000400047202 */ /* 0x004fca0000000f00 */
[----:B------:R-:W-:-:S04]  /*1a170*/  IMAD R3, R3, 0x8, R4 ;  /* 0x0000000803037824 */ /* 0x000fc800078e0204 */
[----:B------:R-:W0:Y:S02]  /*1a180*/  SYNCS.PHASECHK.TRANS64.TRYWAIT P0, [R3+URZ], R6 ;  /* 0x00000006030075a7 */ /* 0x000e24000800017f */
[----:B0-----:R-:W-:Y:S05]  /*1a190*/  @!P0 BRA `(.L_x_2097) ;  /* 0x00000140005c8947 */ /* 0x001fea0003800000 */
.L_x_2096:
[----:B------:R-:W-:Y:S05]  /*1a1a0*/  BSYNC B0 ;  /* 0x0000000000007941 */ /* 0x000fea0003800000 */
.L_x_2095:
[----:B------:R-:W2:Y:S04]  /*1a1b0*/  LD.E R5, desc[UR44][R16.64+0x1e8] ;  /* 0x0001e82c10057980 */ /* 0x000ea8000c101900 */
[----:B------:R-:W2:Y:S01]  /*1a1c0*/  LD.E.64 R8, desc[UR44][R16.64+0xa0] ;  /* 0x0000a02c10087980 */ /* 0x000ea2000c101b00 */
[----:B------:R-:W-:Y:S05]  /*1a1d0*/  WARPSYNC.ALL ;  /* 0x0000000000007948 */ /* 0x000fea0003800000 */
[----:B------:R-:W3:Y:S04]  /*1a1e0*/  LD.E.64 R18, desc[UR44][R16.64+0x98] ;  /* 0x0000982c10127980 */ /* 0x000ee8000c101b00 */
[----:B0----5:R-:W4:Y:S04]  /*1a1f0*/  LD.E.64 R6, desc[UR44][R16.64+0x98] ;  /* 0x0000982c10067980 */ /* 0x021f28000c101b00 */
[----:B------:R-:W4:Y:S04]  /*1a200*/  LD.E.64 R10, desc[UR44][R16.64+0x98] ;  /* 0x0000982c100a7980 */ /* 0x000f28000c101b00 */
[----:B------:R-:W4:Y:S01]  /*1a210*/  LD.E.64 R12, desc[UR44][R16.64+0x98] ;  /* 0x0000982c100c7980 */ /* 0x000f22000c101b00 */
[----:B--2---:R-:W-:-:S02]  /*1a220*/  IMAD R4, R5, 0x200, R8 ;  /* 0x0000020005047824 */ /* 0x004fc400078e0208 */
[----:B------:R-:W-:-:S03]  /*1a230*/  IMAD.MOV.U32 R5, RZ, RZ, R9 ;  /* 0x000000ffff057224 */ /* 0x000fc600078e0009 */
[C---:B------:R-:W-:Y:S02]  /*1a240*/  R2UR UR6, R4.reuse ;  /* 0x00000000040672ca */ /* 0x040fe400000e0000 */
[----:B------:R-:W-:Y:S01]  /*1a250*/  R2UR UR7, R5 ;  /* 0x00000000050772ca */ /* 0x000fe200000e0000 */
[----:B------:R0:W-:Y:S01]  /*1a260*/  ST.E desc[UR44][R16.64+0x80], RZ ;  /* 0x000080ff10007985 */ /* 0x0001e2000c10192c */
[----:B------:R-:W-:Y:S01]  /*1a270*/  VIADD R8, R4, 0x2 ;  /* 0x0000000204087836 */ /* 0x000fe20000000000 */
[----:B---3--:R-:W-:Y:S02]  /*1a280*/  R2UR UR4, R18 ;  /* 0x00000000120472ca */ /* 0x008fe400000e0000 */
[----:B------:R-:W-:Y:S01]  /*1a290*/  R2UR UR5, R19 ;  /* 0x00000000130572ca */ /* 0x000fe200000e0000 */
[----:B------:R-:W2:Y:S01]  /*1a2a0*/  LD.E R18, desc[UR44][R16.64+0x54] ;  /* 0x0000542c10127980 */ /* 0x000ea2000c101900 */
[----:B------:R-:W-:-:S11]  /*1a2b0*/  WARPGROUP.ARRIVE ;  /* 0x00000000000079c5 */ /* 0x000fd60000000000 */
[----:B------:R-:W-:Y:S01]  /*1a2c0*/  HGMMA.64x64x16.F32.BF16 R24, gdesc[UR4], RZ, !UPT, gsb0 ;  /* 0x00e00000041879f0 */ /* 0x000fe2000c0018ff */
[----:B----4-:R-:W-:Y:S01]  /*1a2d0*/  VIADD R6, R6, 0x2 ;  /* 0x0000000206067836 */ /* 0x010fe20000000000 */
[----:B------:R-:W-:Y:S01]  /*1a2e0*/  R2UR UR6, R8 ;  /* 0x00000000080672ca */ /* 0x000fe200000e0000 */
[----:B------:R-:W-:Y:S01]  /*1a2f0*/  IMAD.MOV.U32 R19, RZ, RZ, 0x1 ;  /* 0x00000001ff137424 */ /* 0x000fe200078e00ff */
[----:B------:R-:W-:Y:S02]  /*1a300*/  R2UR UR7, R9 ;  /* 0x00000000090772ca */ /* 0x000fe400000e0000 */
[----:B------:R-:W-:Y:S02]  /*1a310*/  R2UR UR4, R6 ;  /* 0x00000000060472ca */ /* 0x000fe400000e0000 */
[----:B------:R-:W-:Y:S01]  /*1a320*/  R2UR UR5, R7 ;  /* 0x00000000070572ca */ /* 0x000fe200000e0000 */
[----:B------:R-:W-:Y:S02]  /*1a330*/  WARPGROUP.DEPBAR.LE gsb0, 0x0 ;  /* 0x00008000000079c5 */ /* 0x000fe40000010000 */
[----:B------:R0:W5:Y:S04]  /*1a340*/  LD.E R3, desc[UR44][R16.64+0x1e8] ;  /* 0x0001e82c10037980 */ /* 0x000168000c101900 */
[----:B------:R0:W5:Y:S01]  /*1a350*/  LD.E R14, desc[UR44][R16.64+0x1ec] ;  /* 0x0001ec2c100e7980 */ /* 0x000162000c101900 */
[----:B------:R-:W-:Y:S01]  /*1a360*/  VIADD R6, R10, 0x4 ;  /* 0x000000040a067836 */ /* 0x000fe20000000000 */
[----:B------:R-:W-:Y:S01]  /*1a370*/  BSSY B0, `(.L_x_2098) ;  /* 0x0000020000007945 */ /* 0x000fe20003800000 */
[----:B------:R-:W-:Y:S01]  /*1a380*/  VIADD R8, R4, 0x4 ;  /* 0x0000000404087836 */ /* 0x000fe20000000000 */
[----:B------:R0:W-:Y:S01]  /*1a390*/  ST.E desc[UR44][R16.64+0x80], R19 ;  /* 0x0000801310007985 */ /* 0x0001e2000c10192c */
[----:B------:R-:W-:Y:S01]  /*1a3a0*/  WARPGROUP.ARRIVE ;  /* 0x00000000000079c5 */ /* 0x000fe20000000000 */
[----:B------:R-:W-:-:S02]  /*1a3b0*/  IMAD.MOV.U32 R7, RZ, RZ, R11 ;  /* 0x000000ffff077224 */ /* 0x000fc400078e000b */
[----:B------:R-:W-:-:S03]  /*1a3c0*/  IMAD.MOV.U32 R5, RZ, RZ, R13 ;  /* 0x000000ffff057224 */ /* 0x000fc600078e000d */
[----:B------:R-:W-:Y:S01]  /*1a3d0*/  HGMMA.64x64x16.F32.BF16 R24, gdesc[UR4], R24, gsb0 ;  /* 0x00e00000041879f0 */ /* 0x000fe20008001818 */
[----:B------:R-:W-:Y:S02]  /*1a3e0*/  R2UR UR6, R8 ;  /* 0x00000000080672ca */ /* 0x000fe400000e0000 */
[----:B------:R-:W-:Y:S02]  /*1a3f0*/  R2UR UR7, R9 ;  /* 0x00000000090772ca */ /* 0x000fe400000e0000 */
[----:B------:R-:W-:Y:S01]  /*1a400*/  R2UR UR4, R6 ;  /* 0x00000000060472ca */ /* 0x000fe200000e0000 */
[----:B------:R-:W-:Y:S01]  /*1a410*/  VIADD R6, R4, 0x6 ;  /* 0x0000000604067836 */ /* 0x000fe20000000000 */
[----:B------:R-:W-:Y:S01]  /*1a420*/  R2UR UR5, R7 ;  /* 0x00000000070572ca */ /* 0x000fe200000e0000 */
[----:B------:R-:W-:Y:S02]  /*1a430*/  VIADD R4, R12, 0x6 ;  /* 0x000000060c047836 */ /* 0x000fe40000000000 */
[----:B------:R-:W-:Y:S01]  /*1a440*/  IMAD.MOV.U32 R7, RZ, RZ, R9 ;  /* 0x000000ffff077224 */ /* 0x000fe200078e0009 */
[----:B------:R-:W-:-:S02]  /*1a450*/  WARPGROUP.DEPBAR.LE gsb0, 0x0 ;  /* 0x00008000000079c5 */ /* 0x000fc40000010000 */
[----:B------:R0:W-:Y:S01]  /*1a460*/  ST.E desc[UR44][R16.64+0x80], R19 ;  /* 0x0000801310007985 */ /* 0x0001e2000c10192c */
[----:B------:R-:W-:-:S06]  /*1a470*/  WARPGROUP.ARRIVE ;  /* 0x00000000000079c5 */ /* 0x000fcc0000000000 */
[----:B------:R-:W-:Y:S01]  /*1a480*/  HGMMA.64x64x16.F32.BF16 R24, gdesc[UR4], R24, gsb0 ;  /* 0x00e00000041879f0 */ /* 0x000fe20008001818 */
[----:B------:R-:W-:Y:S02]  /*1a490*/  R2UR UR6, R6 ;  /* 0x00000000060672ca */ /* 0x000fe400000e0000 */
[----:B------:R-:W-:Y:S02]  /*1a4a0*/  R2UR UR7, R7 ;  /* 0x00000000070772ca */ /* 0x000fe400000e0000 */
[----:B------:R-:W-:Y:S02]  /*1a4b0*/  R2UR UR4, R4 ;  /* 0x00000000040472ca */ /* 0x000fe400000e0000 */
[----:B------:R-:W-:Y:S01]  /*1a4c0*/  R2UR UR5, R5 ;  /* 0x00000000050572ca */ /* 0x000fe200000e0000 */
[----:B------:R-:W-:Y:S02]  /*1a4d0*/  WARPGROUP.DEPBAR.LE gsb0, 0x0 ;  /* 0x00008000000079c5 */ /* 0x000fe40000010000 */
[----:B------:R0:W-:Y:S01]  /*1a4e0*/  ST.E desc[UR44][R16.64+0x80], R19 ;  /* 0x0000801310007985 */ /* 0x0001e2000c10192c */
[----:B------:R-:W-:-:S09]  /*1a4f0*/  WARPGROUP.ARRIVE ;  /* 0x00000000000079c5 */ /* 0x000fd20000000000 */
[----:B------:R-:W-:Y:S01]  /*1a500*/  HGMMA.64x64x16.F32.BF16 R24, gdesc[UR4], R24, gsb0 ;  /* 0x00e00000041879f0 */ /* 0x000fe20008001818 */
[----:B--2---:R-:W-:-:S04]  /*1a510*/  LOP3.LUT R18, R18, 0x1, RZ, 0xfc, !PT ;  /* 0x0000000112127812 */ /* 0x004fc800078efcff */
[----:B------:R-:W-:Y:S01]  /*1a520*/  ISETP.NE.AND P0, PT, R18, 0x3, PT ;  /* 0x000000031200780c */ /* 0x000fe20003f05270 */
[----:B------:R-:W-:Y:S02]  /*1a530*/  WARPGROUP.DEPBAR.LE gsb0, 0x0 ;  /* 0x00008000000079c5 */ /* 0x000fe40000010000 */
[----:B------:R0:W-:Y:S10]  /*1a540*/  ST.E desc[UR44][R16.64+0x80], R19 ;  /* 0x0000801310007985 */ /* 0x0001f4000c10192c */
[----:B------:R-:W-:Y:S05]  /*1a550*/  @!P0 BRA `(.L_x_2099) ;  /* 0x0000000000048947 */ /* 0x000fea0003800000 */
[----:B------:R-:W-:Y:S01]  /*1a560*/  BPT.TRAP 0x1 ;  /* 0x000000040000795c */ /* 0x000fe20000300000 */
.L_x_2099:
[----:B------:R-:W-:Y:S05]  /*1a570*/  BSYNC B0 ;  /* 0x0000000000007941 */ /* 0x000fea0003800000 */
.L_x_2098:
[----:B------:R-:W2:Y:S01]  /*1a580*/  LD.E.64 R4, desc[UR44][R16.64+0x40] ;  /* 0x0000402c10047980 */ /* 0x000ea2000c101b00 */
[----:B-----5:R-:W-:Y:S02]  /*1a590*/  SHF.L.U32 R14, R14, 0x1f, RZ ;  /* 0x0000001f0e0e7819 */ /* 0x020fe400000006ff */
[----:B--2---:R-:W-:-:S05]  /*1a5a0*/  MOV R4, R4 ;  /* 0x0000000400047202 */ /* 0x004fca0000000f00 */
[----:B------:R-:W-:-:S04]  /*1a5b0*/  IMAD R3, R3, 0x8, R4 ;  /* 0x0000000803037824 */ /* 0x000fc800078e0204 */
[----:B------:R1:W2:Y:S01]  /*1a5c0*/  SYNCS.PHASECHK.TRANS64.TRYWAIT P0, [R3+URZ], R14 ;  /* 0x0000000e030075a7 */ /* 0x0002a2000800017f */
[----:B------:R-:W3:Y:S04]  /*1a5d0*/  LD.E R4, desc[UR44][R16.64+0x54] ;  /* 0x0000542c10047980 */ /* 0x000ee8000c101900 */
[----:B------:R1:W5:Y:S04]  /*1a5e0*/  LD.E R6, desc[UR44][R16.64+0x1e8] ;  /* 0x0001e82c10067980 */ /* 0x000368000c101900 */
[----:B------:R1:W5:Y:S01]  /*1a5f0*/  LD.E R7, desc[UR44][R16.64+0x1ec] ;  /* 0x0001ec2c10077980 */ /* 0x000362000c101900 */
[----:B------:R-:W-:Y:S01]  /*1a600*/  BSSY B0, `(.L_x_2100) ;  /* 0x0000005000007945 */ /* 0x000fe20003800000 */
[----:B---3--:R-:W-:-:S04]  /*1a610*/  LOP3.LUT R4, R4, 0x1, RZ, 0xfc, !PT ;  /* 0x0000000104047812 */ /* 0x008fc800078efcff */
[----:B------:R-:W-:-:S13]  /*1a620*/  ISETP.NE.AND P1, PT, R4, 0x3, PT ;  /* 0x000000030400780c */ /* 0x000fda0003f25270 */
[----:B-12---:R-:W-:Y:S05]  /*1a630*/  @!P1 BRA `(.L_x_2101) ;  /* 0x0000000000049947 */ /* 0x006fea0003800000 */
[----:B------:R-:W-:Y:S01]  /*1a640*/  BPT.TRAP 0x1 ;  /* 0x000000040000795c */ /* 0x000fe20000300000 */
.L_x_2101:
[----:B------:R-:W-:Y:S05]  /*1a650*/  BSYNC B0 ;  /* 0x0000000000007941 */ /* 0x000fea0003800000 */
.L_x_2100:
[----:B------:R-:W-:Y:S04]  /*1a660*/  BSSY B0, `(.L_x_2102) ;  /* 0x0000008000007945 */ /* 0x000fe80003800000 */
[----:B------:R-:W-:Y:S05]  /*1a670*/  @P0 BRA `(.L_x_2103) ;  /* 0x0000000000180947 */ /* 0x000fea0003800000 */
[----:B------:R-:W2:Y:S01]  /*1a680*/  LD.E.64 R4, desc[UR44][R16.64+0x40] ;  /* 0x0000402c10047980 */ /* 0x000ea2000c101b00 */
[----:B-----5:R-:W-:Y:S02]  /*1a690*/  SHF.L.U32 R7, R7, 0x1f, RZ ;  /* 0x0000001f07077819 */ /* 0x020fe400000006ff */
[----:B--2---:R-:W-:-:S05]  /*1a6a0*/  MOV R5, R4 ;  /* 0x0000000400057202 */ /* 0x004fca0000000f00 */
[----:B------:R-:W-:-:S04]  /*1a6b0*/  IMAD R6, R6, 0x8, R5 ;  /* 0x0000000806067824 */ /* 0x000fc800078e0205 */
[----:B------:R-:W1:Y:S02]  /*1a6c0*/  SYNCS.PHASECHK.TRANS64.TRYWAIT P0, [R6+URZ], R7 ;  /* 0x00000007060075a7 */ /* 0x000e64000800017f */
[----:B-1----:R-:W-:Y:S05]  /*1a6d0*/  @!P0 BRA `(.L_x_2104) ;  /* 0x0000013c00208947 */ /* 0x002fea0003800000 */
.L_x_2103:
[----:B------:R-:W-:Y:S05]  /*1a6e0*/  BSYNC B0 ;  /* 0x0000000000007941 */ /* 0x000fea0003800000 */
.L_x_2102:
[----:B------:R-:W2:Y:S04]  /*1a6f0*/  LD.E R14, desc[UR44][R16.64+0x88] ;  /* 0x0000882c100e7980 */ /* 0x000ea8000c101900 */
[----:B------:R-:W3:Y:S04]  /*1a700*/  LD.E R3, desc[UR44][R16.64+0x1e8] ;  /* 0x0001e82c10037980 */ /* 0x000ee8000c101900 */
[----:B------:R-:W3:Y:S04]  /*1a710*/  LD.E.64 R4, desc[UR44][R16.64+0xb8] ;  /* 0x0000b82c10047980 */ /* 0x000ee8000c101b00 */
[----:B-1---5:R-:W4:Y:S04]  /*1a720*/  LD.E.64 R6, desc[UR44][R16.64+0xb0] ;  /* 0x0000b02c10067980 */ /* 0x022f28000c101b00 */
[----:B------:R-:W4:Y:S04]  /*1a730*/  LD.E.64 R8, desc[UR44][R16.64+0xb0] ;  /* 0x0000b02c10087980 */ /* 0x000f28000c101b00 */
[----:B------:R-:W4:Y:S04]  /*1a740*/  LD.E.64 R10, desc[UR44][R16.64+0xb0] ;  /* 0x0000b02c100a7980 */ /* 0x000f28000c101b00 */
[----:B------:R-:W4:Y:S01]  /*1a750*/  LD.E.64 R12, desc[UR44][R16.64+0xb0] ;  /* 0x0000b02c100c7980 */ /* 0x000f22000c101b00 */
[----:B------:R-:W-:Y:S05]  /*1a760*/  WARPSYNC.ALL ;  /* 0x0000000000007948 */ /* 0x000fea0003800000 */
[----:B------:R-:W4:Y:S01]  /*1a770*/  LD.E.64 R20, desc[UR44][R16.64+0xb0] ;  /* 0x0000b02c10147980 */ /* 0x000f22000c101b00 */
[----:B------:R-:W-:Y:S01]  /*1a780*/  WARPGROUP.ARRIVE ;  /* 0x00000000000079c5 */ /* 0x000fe20000000000 */
[----:B--2---:R-:W-:Y:S01]  /*1a790*/  ISETP.NE.U32.AND P0, PT, R14, RZ, PT ;  /* 0x000000ff0e00720c */ /* 0x004fe20003f05070 */
[----:B---3--:R-:W-:Y:S01]  /*1a7a0*/  IMAD R4, R3, 0x1000, R4 ;  /* 0x0000100003047824 */ /* 0x008fe200078e0204 */
[----:B------:R-:W-:-:S02]  /*1a7b0*/  R2UR UR7, R5 ;  /* 0x00000000050772ca */ /* 0x000fc400000e0000 */
[----:B----4-:R-:W-:Y:S02]  /*1a7c0*/  R2UR UR4, R6 ;  /* 0x00000000060472ca */ /* 0x010fe400000e0000 */
[----:B------:R-:W-:Y:S02]  /*1a7d0*/  R2UR UR6, R4 ;  /* 0x00000000040672ca */ /* 0x000fe400000e0000 */
[----:B------:R-:W-:-:S05]  /*1a7e0*/  R2UR UR5, R7 ;  /* 0x00000000070572ca */ /* 0x000fca00000e0000 */
[----:B------:R-:W-:-:S08]  /*1a7f0*/  VOTEU.ANY UP0, P0 ;  /* 0x00000000003f7886 */ /* 0x000fd00000000100 */
[----:B------:R-:W-:Y:S01]  /*1a800*/  HGMMA.64x64x16.F32.BF16 R24, gdesc[UR4], R24, UP0, gsb0 ;  /* 0x00e00000041879f0 */ /* 0x000fe2000b801818 */
[----:B------:R-:W-:Y:S02]  /*1a810*/  VIADD R6, R8, 0x2 ;  /* 0x0000000208067836 */ /* 0x000fe40000000000 */
[----:B------:R-:W-:Y:S02]  /*1a820*/  IMAD.MOV.U32 R7, RZ, RZ, R9 ;  /* 0x000000ffff077224 */ /* 0x000fe400078e0009 */
[----:B------:R-:W-:Y:S02]  /*1a830*/  VIADD R8, R4, 0x2 ;  /* 0x0000000204087836 */ /* 0x000fe40000000000 */
[----:B------:R-:W-:Y:S01]  /*1a840*/  IMAD.MOV.U32 R9, RZ, RZ, R5 ;  /* 0x000000ffff097224 */ /* 0x000fe200078e0005 */
[----:B------:R-:W-:Y:S02]  /*1a850*/  R2UR UR4, R6 ;  /* 0x00000000060472ca */ /* 0x000fe400000e0000 */
[----:B------:R-:W-:-:S02]  /*1a860*/  R2UR UR6, R8 ;  /* 0x00000000080672ca */ /* 0x000fc400000e0000 */
[----:B------:R-:W-:Y:S02]  /*1a870*/  R2UR UR7, R9 ;  /* 0x00000000090772ca */ /* 0x000fe400000e0000 */
[----:B------:R-:W-:Y:S01]  /*1a880*/  R2UR UR5, R7 ;  /* 0x00000000070572ca */ /* 0x000fe200000e0000 */
[----:B------:R-:W-:Y:S02]  /*1a890*/  WARPGROUP.DEPBAR.LE gsb0, 0x0 ;  /* 0x00008000000079c5 */ /* 0x000fe40000010000 */
[----:B------:R-:W2:Y:S04]  /*1a8a0*/  LD.E.64 R56, desc[UR44][R16.64+0xb0] ;  /* 0x0000b02c10387980 */ /* 0x000ea8000c101b00 */
[----:B------:R-:W-:Y:S01]  /*1a8b0*/  ST.E desc[UR44][R16.64+0x88], R19 ;  /* 0x0000881310007985 */ /* 0x000fe2000c10192c */
[----:B------:R-:W-:-:S06]  /*1a8c0*/  WARPGROUP.ARRIVE ;  /* 0x00000000000079c5 */ /* 0x000fcc0000000000 */
[----:B------:R-:W-:Y:S01]  /*1a8d0*/  HGMMA.64x64x16.F32.BF16 R24, gdesc[UR4], R24, gsb0 ;  /* 0x00e00000041879f0 */ /* 0x000fe20008001818 */
[----:B------:R-:W-:Y:S02]  /*1a8e0*/  VIADD R6, R10, 0x4 ;  /* 0x000000040a067836 */ /* 0x000fe40000000000 */
[----:B------:R-:W-:Y:S02]  /*1a8f0*/  VIADD R8, R4, 0x4 ;  /* 0x0000000404087836 */ /* 0x000fe40000000000 */
[----:B------:R-:W-:Y:S02]  /*1a900*/  IMAD.MOV.U32 R7, RZ, RZ, R11 ;  /* 0x000000ffff077224 */ /* 0x000fe400078e000b */
[----:B------:R-:W-:Y:S01]  /*1a910*/  IMAD.MOV.U32 R9, RZ, RZ, R5 ;  /* 0x000000ffff097224 */ /* 0x000fe200078e0005 */
[----:B------:R-:W-:Y:S02]  /*1a920*/  R2UR UR6, R8 ;  /* 0x00000000080672ca */ /* 0x000fe400000e0000 */
[----:B------:R-:W-:-:S02]  /*1a930*/  R2UR UR4, R6 ;  /* 0x00000000060472ca */ /* 0x000fc400000e0000 */
[----:B------:R-:W-:Y:S02]  /*1a940*/  R2UR UR7, R9 ;  /* 0x00000000090772ca */ /* 0x000fe400000e0000 */
[----:B------:R-:W-:Y:S01]  /*1a950*/  R2UR UR5, R7 ;  /* 0x00000000070572ca */ /* 0x000fe200000e0000 */
[----:B------:R-:W-:Y:S02]  /*1a960*/  WARPGROUP.DEPBAR.LE gsb0, 0x0 ;  /* 0x00008000000079c5 */ /* 0x000fe40000010000 */
[----:B------:R-:W3:Y:S04]  /*1a970*/  LD.E.64 R58, desc[UR44][R16.64+0xb0] ;  /* 0x0000b02c103a7980 */ /* 0x000ee8000c101b00 */
        /* <DEDUP_REMOVED lines=12> */
[----:B------:R-:W4:Y:S04]  /*1aa40*/  LD.E.64 R10, desc[UR44][R16.64+0xb0] ;  /* 0x0000b02c100a7980 */ /* 0x000f28000c101b00 */
        /* <DEDUP_REMOVED lines=17> */
[----:B------:R-:W-:-:S03]  /*1ab60*/  IMAD.MOV.U32 R9, RZ, RZ, R5 ;  /* 0x000000ffff097224 */ /* 0x000fc600078e0005 */
[----:B------:R-:W-:Y:S02]  /*1ab70*/  R2UR UR6, R8 ;  /* 0x00000000080672ca */ /* 0x000fe400000e0000 */
[----:B------:R-:W-:Y:S01]  /*1ab80*/  R2UR UR7, R9 ;  /* 0x00000000090772ca */ /* 0x000fe200000e0000 */
[----:B--2---:R-:W-:Y:S02]  /*1ab90*/  VIADD R6, R56, 0x202 ;  /* 0x0000020238067836 */ /* 0x004fe40000000000 */
[----:B------:R-:W-:-:S03]  /*1aba0*/  IMAD.MOV.U32 R7, RZ, RZ, R57 ;  /* 0x000000ffff077224 */ /* 0x000fc600078e0039 */
        /* <DEDUP_REMOVED lines=8> */
[----:B------:R-:W-:-:S03]  /*1ac30*/  IMAD.MOV.U32 R9, RZ, RZ, R5 ;  /* 0x000000ffff097224 */ /* 0x000fc600078e0005 */
[----:B------:R-:W-:Y:S02]  /*1ac40*/  R2UR UR6, R8 ;  /* 0x00000000080672ca */ /* 0x000fe400000e0000 */
[----:B------:R-:W-:Y:S01]  /*1ac50*/  R2UR UR7, R9 ;  /* 0x00000000090772ca */ /* 0x000fe200000e0000 */
[----:B---3--:R-:W-:Y:S02]  /*1ac60*/  VIADD R6, R58, 0x204 ;  /* 0x000002043a067836 */ /* 0x008fe40000000000 */
[----:B------:R-:W-:-:S03]  /*1ac70*/  IMAD.MOV.U32 R7, RZ, RZ, R59 ;  /* 0x000000ffff077224 */ /* 0x000fc600078e003b */
        /* <DEDUP_REMOVED lines=8> */
[----:B------:R-:W-:-:S03]  /*1ad00*/  IMAD.MOV.U32 R9, RZ, RZ, R5 ;  /* 0x000000ffff097224 */ /* 0x000fc600078e0005 */
[----:B------:R-:W-:Y:S02]  /*1ad10*/  R2UR UR6, R8 ;  /* 0x00000000080672ca */ /* 0x000fe400000e0000 */
[----:B------:R-:W-:Y:S01]  /*1ad20*/  R2UR UR7, R9 ;  /* 0x00000000090772ca */ /* 0x000fe200000e0000 */
[----:B----4-:R-:W-:Y:S02]  /*1ad30*/  VIADD R6, R10, 0x206 ;  /* 0x000002060a067836 */ /* 0x010fe40000000000 */
[----:B------:R-:W-:-:S03]  /*1ad40*/  IMAD.MOV.U32 R7, RZ, RZ, R11 ;  /* 0x000000ffff077224 */ /* 0x000fc600078e000b */
        /* <DEDUP_REMOVED lines=11> */
[----:B------:R-:W-:Y:S02]  /*1ae00*/  VIADD R6, R12, 0x400 ;  /* 0x000004000c067836 */ /* 0x000fe40000000000 */
        /* <DEDUP_REMOVED lines=94> */
[----:B------:R-:W1:Y:S01]  /*1b3f0*/  SHFL.IDX PT, R3, R159, RZ, 0x1f ;  /* 0x00001fff9f037589 */ /* 0x000e6200000e0000 */
[----:B------:R-:W-:-:S03]  /*1b400*/  WARPGROUP.DEPBAR.LE gsb0, 0x0 ;  /* 0x00008000000079c5 */ /* 0x000fc60000010000 */
[----:B------:R-:W4:Y:S04]  /*1b410*/  LD.E.64 R64, desc[UR44][R16.64+0xb0] ;  /* 0x0000b02c10407980 */ /* 0x000f28000c101b00 */
[----:B------:R-:W-:Y:S01]  /*1b420*/  ST.E desc[UR44][R16.64+0x88], R19 ;  /* 0x0000881310007985 */ /* 0x000fe2000c10192c */
[----:B------:R-:W-:-:S06]  /*1b430*/  WARPGROUP.ARRIVE ;  /* 0x00000000000079c5 */ /* 0x000fcc0000000000 */
[----:B------:R-:W-:Y:S01]  /*1b440*/  HGMMA.64x64x16.F32.BF16 R24, gdesc[UR4], R24, gsb0 ;  /* 0x00e00000041879f0 */ /* 0x000fe20008001818 */
[----:B-1----:R-:W-:Y:S01]  /*1b450*/  ISETP.GT.AND P1, PT, R3, 0x7f, PT ;  /* 0x0000007f0300780c */ /* 0x002fe20003f24270 */
[----:B------:R-:W-:-:S03]  /*1b460*/  VIADD R10, R4, 0x800 ;  /* 0x00000800040a7836 */ /* 0x000fc60000000000 */
[----:B------:R-:W-:Y:S01]  /*1b470*/  SEL R3, RZ, 0x2, !P1 ;  /* 0x00000002ff037807 */ /* 0x000fe20004800000 */
[----:B------:R-:W-:-:S04]  /*1b480*/  IMAD.MOV.U32 R9, RZ, RZ, R5 ;  /* 0x000000ffff097224 */ /* 0x000fc800078e0005 */
[----:B------:R-:W-:Y:S01]  /*1b490*/  IMAD.IADD R8, R3, 0x1, R10 ;  /* 0x0000000103087824 */ /* 0x000fe200078e020a */
[----:B------:R-:W-:Y:S01]  /*1b4a0*/  R2UR UR11, R9 ;  /* 0x00000000090b72ca */ /* 0x000fe200000e0000 */
[----:B------:R-:W-:-:S03]  /*1b4b0*/  UMOV UR4, 0x1 ;  /* 0x0000000100047882 */ /* 0x000fc60000000000 */
[----:B------:R-:W-:Y:S01]  /*1b4c0*/  R2UR UR10, R8 ;  /* 0x00000000080a72ca */ /* 0x000fe200000e0000 */
[----:B------:R-:W-:Y:S01]  /*1b4d0*/  IMAD.MOV.U32 R7, RZ, RZ, R59 ;  /* 0x000000ffff077224 */ /* 0x000fe200078e003b */
[----:B------:R-:W-:Y:S01]  /*1b4e0*/  IADD3 R6, R58, 0x800, R3 ;  /* 0x000008003a067810 */ /* 0x000fe20007ffe003 */
[----:B------:R-:W-:-:S03]  /*1b4f0*/  UISETP.NE.U32.AND UP0, UPT, UR4, URZ, UPT ;  /* 0x0000003f0400728c */ /* 0x000fc6000bf05070 */
[----:B------:R-:W-:Y:S02]  /*1b500*/  R2UR UR8, R6 ;  /* 0x00000000060872ca */ /* 0x000fe400000e0000 */
[----:B------:R-:W-:Y:S01]  /*1b510*/  R2UR UR9, R7 ;  /* 0x00000000070972ca */ /* 0x000fe200000e0000 */
[----:B------:R-:W-:Y:S02]  /*1b520*/  WARPGROUP.DEPBAR.LE gsb0, 0x0 ;  /* 0x00008000000079c5 */ /* 0x000fe40000010000 */
[----:B------:R-:W4:Y:S04]  /*1b530*/  LD.E.64 R56, desc[UR44][R16.64+0xb0] ;  /* 0x0000b02c10387980 */ /* 0x000f28000c101b00 */
[----:B------:R-:W-:Y:S01]  /*1b540*/  ST.E desc[UR44][R16.64+0x88], R19 ;  /* 0x0000881310007985 */ /* 0x000fe2000c10192c */
[----:B------:R-:W-:-:S06]  /*1b550*/  WARPGROUP.ARRIVE ;  /* 0x00000000000079c5 */ /* 0x000fcc0000000000 */
[----:B------:R-:W-:Y:S01]  /*1b560*/  HGMMA.64x64x16.F32.BF16 R24, gdesc[UR8], R24, UP0, gsb0 ;  /* 0x00e00000081879f0 */ /* 0x000fe2000b801818 */
[----:B------:R-:W-:-:S05]  /*1b570*/  IMAD.MOV.U32 R21, RZ, RZ, 0x4 ;  /* 0x00000004ff157424 */ /* 0x000fca00078e00ff */
[----:B------:R-:W-:Y:S01]  /*1b580*/  SEL R13, R21, 0x2, P1 ;  /* 0x00000002150d7807 */ /* 0x000fe20000800000 */
[----:B------:R-:W-:-:S04]  /*1b590*/  IMAD.MOV.U32 R9, RZ, RZ, R5 ;  /* 0x000000ffff097224 */ /* 0x000fc800078e0005 */
[----:B------:R-:W-:Y:S01]  /*1b5a0*/  IMAD.IADD R8, R10, 0x1, R13 ;  /* 0x000000010a087824 */ /* 0x000fe200078e020d */
[----:B------:R-:W-:-:S04]  /*1b5b0*/  R2UR UR7, R9 ;  /* 0x00000000090772ca */ /* 0x000fc800000e0000 */
[----:B------:R-:W-:Y:S01]  /*1b5c0*/  R2UR UR6, R8 ;  /* 0x00000000080672ca */ /* 0x000fe200000e0000 */
[----:B--2---:R-:W-:Y:S01]  /*1b5d0*/  IMAD.MOV.U32 R7, RZ, RZ, R61 ;  /* 0x000000ffff077224 */ /* 0x004fe200078e003d */
[----:B------:R-:W-:-:S04]  /*1b5e0*/  IADD3 R6, R13, 0x800, R60 ;  /* 0x000008000d067810 */ /* 0x000fc80007ffe03c */
[----:B------:R-:W-:Y:S02]  /*1b5f0*/  R2UR UR4, R6 ;  /* 0x00000000060472ca */ /* 0x000fe400000e0000 */
[----:B------:R-:W-:Y:S01]  /*1b600*/  R2UR UR5, R7 ;  /* 0x00000000070572ca */ /* 0x000fe200000e0000 */
[----:B------:R-:W-:Y:S02]  /*1b610*/  WARPGROUP.DEPBAR.LE gsb0, 0x0 ;  /* 0x00008000000079c5 */ /* 0x000fe40000010000 */
[----:B------:R-:W2:Y:S04]  /*1b620*/  LD.E.64 R58, desc[UR44][R16.64+0xb0] ;  /* 0x0000b02c103a7980 */ /* 0x000ea8000c101b00 */
[----:B------:R-:W-:Y:S01]  /*1b630*/  ST.E desc[UR44][R16.64+0x88], R19 ;  /* 0x0000881310007985 */ /* 0x000fe2000c10192c */
[----:B------:R-:W-:-:S06]  /*1b640*/  WARPGROUP.ARRIVE ;  /* 0x00000000000079c5 */ /* 0x000fcc0000000000 */
[----:B------:R-:W-:Y:S01]  /*1b650*/  HGMMA.64x64x16.F32.BF16 R24, gdesc[UR4], R24, gsb0 ;  /* 0x00e00000041879f0 */ /* 0x000fe20008001818 */
[----:B------:R-:W-:Y:S01]  /*1b660*/  SEL R21, R21, 0x6, !P1 ;  /* 0x0000000615157807 */ /* 0x000fe20004800000 */
[----:B------:R-:W-:-:S04]  /*1b670*/  IMAD.MOV.U32 R9, RZ, RZ, R5 ;  /* 0x000000ffff097224 */ /* 0x000fc800078e0005 */
[----:B------:R-:W-:Y:S01]  /*1b680*/  IMAD.IADD R8, R10, 0x1, R21 ;  /* 0x000000010a087824 */ /* 0x000fe200078e0215 */
[----:B------:R-:W-:-:S04]  /*1b690*/  R2UR UR7, R9 ;  /* 0x00000000090772ca */ /* 0x000fc800000e0000 */
[----:B------:R-:W-:Y:S01]  /*1b6a0*/  R2UR UR6, R8 ;  /* 0x00000000080672ca */ /* 0x000fe200000e0000 */
[----:B---3--:R-:W-:Y:S01]  /*1b6b0*/  IMAD.MOV.U32 R7, RZ, RZ, R63 ;  /* 0x000000ffff077224 */ /* 0x008fe200078e003f */
[----:B------:R-:W-:-:S04]  /*1b6c0*/  IADD3 R6, R21, 0x800, R62 ;  /* 0x0000080015067810 */ /* 0x000fc80007ffe03e */
[----:B------:R-:W-:Y:S02]  /*1b6d0*/  R2UR UR4, R6 ;  /* 0x00000000060472ca */ /* 0x000fe400000e0000 */
[----:B------:R-:W-:Y:S01]  /*1b6e0*/  R2UR UR5, R7 ;  /* 0x00000000070572ca */ /* 0x000fe200000e0000 */
[----:B------:R-:W-:Y:S02]  /*1b6f0*/  WARPGROUP.DEPBAR.LE gsb0, 0x0 ;  /* 0x00008000000079c5 */ /* 0x000fe40000010000 */
[----:B------:R-:W3:Y:S04]  /*1b700*/  LD.E.64 R60, desc[UR44][R16.64+0xb0] ;  /* 0x0000b02c103c7980 */ /* 0x000ee8000c101b00 */
[----:B------:R-:W-:Y:S01]  /*1b710*/  ST.E desc[UR44][R16.64+0x88], R19 ;  /* 0x0000881310007985 */ /* 0x000fe2000c10192c */
[----:B------:R-:W-:-:S06]  /*1b720*/  WARPGROUP.ARRIVE ;  /* 0x00000000000079c5 */ /* 0x000fcc0000000000 */
[----:B------:R-:W-:Y:S01]  /*1b730*/  HGMMA.64x64x16.F32.BF16 R24, gdesc[UR4], R24, gsb0 ;  /* 0x00e00000041879f0 */ /* 0x000fe20008001818 */
[----:B------:R-:W-:Y:S02]  /*1b740*/  IMAD.MOV.U32 R6, RZ, RZ, 0x28 ;  /* 0x00000028ff067424 */ /* 0x000fe400078e00ff */
[----:B------:R-:W-:-:S03]  /*1b750*/  IMAD.MOV.U32 R7, RZ, RZ, 0xa00 ;  /* 0x00000a00ff077424 */ /* 0x000fc600078e00ff */
[----:B------:R-:W-:Y:S02]  /*1b760*/  SEL R6, R6, 0x26, P1 ;  /* 0x0000002606067807 */ /* 0x000fe40000800000 */
[----:B------:R-:W-:-:S05]  /*1b770*/  SEL R7, R7, 0x980, P1 ;  /* 0x0000098007077807 */ /* 0x000fca0000800000 */
[----:B------:R-:W-:-:S05]  /*1b780*/  IMAD.IADD R6, R6, 0x1, R7 ;  /* 0x0000000106067824 */ /* 0x000fca00078e0207 */
[----:B------:R-:W-:Y:S01]  /*1b790*/  LOP3.LUT R9, R6, 0xa06, RZ, 0xc0, !PT ;  /* 0x00000a0606097812 */ /* 0x000fe200078ec0ff */
[----:B----4-:R-:W-:-:S04]  /*1b7a0*/  IMAD.MOV.U32 R7, RZ, RZ, R65 ;  /* 0x000000ffff077224 */ /* 0x010fc800078e0041 */
[----:B------:R-:W-:Y:S02]  /*1b7b0*/  IMAD.IADD R6, R9, 0x1, R64 ;  /* 0x0000000109067824 */ /* 0x000fe400078e0240 */
[----:B------:R-:W-:Y:S02]  /*1b7c0*/  IMAD.IADD R8, R4, 0x1, R9 ;  /* 0x0000000104087824 */ /* 0x000fe400078e0209 */
[----:B------:R-:W-:Y:S01]  /*1b7d0*/  IMAD.MOV.U32 R9, RZ, RZ, R5 ;  /* 0x000000ffff097224 */ /* 0x000fe200078e0005 */
[----:B------:R-:W-:Y:S02]  /*1b7e0*/  R2UR UR4, R6 ;  /* 0x00000000060472ca */ /* 0x000fe400000e0000 */
[----:B------:R-:W-:Y:S02]  /*1b7f0*/  R2UR UR6, R8 ;  /* 0x00000000080672ca */ /* 0x000fe400000e0000 */
[----:B------:R-:W-:Y:S02]  /*1b800*/  R2UR UR7, R9 ;  /* 0x00000000090772ca */ /* 0x000fe400000e0000 */
[----:B------:R-:W-:Y:S01]  /*1b810*/  R2UR UR5, R7 ;  /* 0x00000000070572ca */ /* 0x000fe200000e0000 */
[----:B------:R-:W-:-:S02]  /*1b820*/  WARPGROUP.DEPBAR.LE gsb0, 0x0 ;  /* 0x00008000000079c5 */ /* 0x000fc40000010000 */
[----:B------:R-:W4:Y:S04]  /*1b830*/  LD.E.64 R62, desc[UR44][R16.64+0xb0] ;  /* 0x0000b02c103e7980 */ /* 0x000f28000c101b00 */
[----:B------:R-:W-:Y:S01]  /*1b840*/  ST.E desc[UR44][R16.64+0x88], R19 ;  /* 0x0000881310007985 */ /* 0x000fe2000c10192c */
[----:B------:R-:W-:-:S06]  /*1b850*/  WARPGROUP.ARRIVE ;  /* 0x00000000000079c5 */ /* 0x000fcc0000000000 */
[----:B------:R-:W-:Y:S01]  /*1b860*/  HGMMA.64x64x16.F32.BF16 R24, gdesc[UR4], R24, gsb0 ;  /* 0x00e00000041879f0 */ /* 0x000fe20008001818 */
[----:B------:R-:W-:Y:S02]  /*1b870*/  VIADD R10, R4, 0xa00 ;  /* 0x00000a00040a7836 */ /* 0x000fe40000000000 */
[----:B------:R-:W-:Y:S02]  /*1b880*/  IMAD.MOV.U32 R9, RZ, RZ, R5 ;  /* 0x000000ffff097224 */ /* 0x000fe400078e0005 */
[----:B------:R-:W-:-:S03]  /*1b890*/  IMAD.IADD R8, R3, 0x1, R10 ;  /* 0x0000000103087824 */ /* 0x000fc600078e020a */
[----:B------:R-:W-:Y:S02]  /*1b8a0*/  R2UR UR7, R9 ;  /* 0x00000000090772ca */ /* 0x000fe400000e0000 */
[----:B------:R-:W-:Y:S01]  /*1b8b0*/  R2UR UR6, R8 ;  /* 0x00000000080672ca */ /* 0x000fe200000e0000 */
[----:B------:R-:W-:Y:S01]  /*1b8c0*/  IMAD.MOV.U32 R7, RZ, RZ, R57 ;  /* 0x000000ffff077224 */ /* 0x000fe200078e0039 */
[----:B------:R-:W-:-:S04]  /*1b8d0*/  IADD3 R6, R3, 0xa00, R56 ;  /* 0x00000a0003067810 */ /* 0x000fc80007ffe038 */
[----:B------:R-:W-:Y:S02]  /*1b8e0*/  R2UR UR4, R6 ;  /* 0x00000000060472ca */ /* 0x000fe400000e0000 */
[----:B------:R-:W-:Y:S01]  /*1b8f0*/  R2UR UR5, R7 ;  /* 0x00000000070572ca */ /* 0x000fe200000e0000 */
[----:B------:R-:W-:Y:S02]  /*1b900*/  WARPGROUP.DEPBAR.LE gsb0, 0x0 ;  /* 0x00008000000079c5 */ /* 0x000fe40000010000 */
[----:B------:R-:W4:Y:S04]  /*1b910*/  LD.E.64 R64, desc[UR44][R16.64+0xb0] ;  /* 0x0000b02c10407980 */ /* 0x000f28000c101b00 */
[----:B------:R-:W-:Y:S01]  /*1b920*/  ST.E desc[UR44][R16.64+0x88], R19 ;  /* 0x0000881310007985 */ /* 0x000fe2000c10192c */
[----:B------:R-:W-:-:S06]  /*1b930*/  WARPGROUP.ARRIVE ;  /* 0x00000000000079c5 */ /* 0x000fcc0000000000 */
[----:B------:R-:W-:Y:S01]  /*1b940*/  HGMMA.64x64x16.F32.BF16 R24, gdesc[UR4], R24, gsb0 ;  /* 0x00e00000041879f0 */ /* 0x000fe20008001818 */
[----:B------:R-:W-:Y:S02]  /*1b950*/  IMAD.IADD R8, R13, 0x1, R10 ;  /* 0x000000010d087824 */ /* 0x000fe400078e020a */
[----:B------:R-:W-:-:S03]  /*1b960*/  IMAD.MOV.U32 R9, RZ, RZ, R5 ;  /* 0x000000ffff097224 */ /* 0x000fc600078e0005 */
[----:B------:R-:W-:Y:S02]  /*1b970*/  R2UR UR6, R8 ;  /* 0x00000000080672ca */ /* 0x000fe400000e0000 */
        /* <DEDUP_REMOVED lines=10> */
[----:B------:R-:W-:Y:S02]  /*1ba20*/  IMAD.IADD R8, R21, 0x1, R10 ;  /* 0x0000000115087824 */ /* 0x000fe400078e020a */
[----:B------:R-:W-:-:S03]  /*1ba30*/  IMAD.MOV.U32 R9, RZ, RZ, R5 ;  /* 0x000000ffff097224 */ /* 0x000fc600078e0005 */
[----:B------:R-:W-:Y:S02]  /*1ba40*/  R2UR UR6, R8 ;  /* 0x00000000080672ca */ /* 0x000fe400000e0000 */
        /* <DEDUP_REMOVED lines=64> */
[----:B------:R-:W1:Y:S01]  /*1be50*/  S2R R18, SR_TID.X ;  /* 0x0000000000127919 */ /* 0x000e620000002100 */
        /* <DEDUP_REMOVED lines=9> */
[----:B------:R-:W-:Y:S01]  /*1bef0*/  IMAD.IADD R6, R6, 0x1, R7 ;  /* 0x0000000106067824 */ /* 0x000fe200078e0207 */
[----:B-1----:R-:W-:-:S04]  /*1bf00*/  LOP3.LUT R18, R18, 0x7f, RZ, 0xc0, !PT ;  /* 0x0000007f12127812 */ /* 0x002fc800078ec0ff */
[----:B------:R-:W-:Y:S02]  /*1bf10*/  LOP3.LUT R9, R6, 0xe06, RZ, 0xc0, !PT ;  /* 0x00000e0606097812 */ /* 0x000fe400078ec0ff */
[----:B------:R-:W-:Y:S01]  /*1bf20*/  ISETP.NE.AND P0, PT, R18, RZ, PT ;  /* 0x000000ff1200720c */ /* 0x000fe20003f05270 */
[----:B----4-:R-:W-:Y:S02]  /*1bf30*/  IMAD.MOV.U32 R7, RZ, RZ, R61 ;  /* 0x000000ffff077224 */ /* 0x010fe400078e003d */
[----:B------:R-:W-:Y:S02]  /*1bf40*/  IMAD.IADD R6, R9, 0x1, R60 ;  /* 0x0000000109067824 */ /* 0x000fe400078e023c */
[----:B------:R-:W-:Y:S02]  /*1bf50*/  IMAD.IADD R8, R4, 0x1, R9 ;  /* 0x0000000104087824 */ /* 0x000fe400078e0209 */
[----:B------:R-:W-:Y:S01]  /*1bf60*/  IMAD.MOV.U32 R9, RZ, RZ, R5 ;  /* 0x000000ffff097224 */ /* 0x000fe200078e0005 */
[----:B------:R-:W-:-:S02]  /*1bf70*/  R2UR UR4, R6 ;  /* 0x00000000060472ca */ /* 0x000fc400000e0000 */
[----:B------:R-:W-:Y:S02]  /*1bf80*/  R2UR UR6, R8 ;  /* 0x00000000080672ca */ /* 0x000fe400000e0000 */
[----:B------:R-:W-:Y:S02]  /*1bf90*/  R2UR UR7, R9 ;  /* 0x00000000090772ca */ /* 0x000fe400000e0000 */
[----:B------:R-:W-:Y:S01]  /*1bfa0*/  R2UR UR5, R7 ;  /* 0x00000000070572ca */ /* 0x000fe200000e0000 */
[----:B------:R-:W-:Y:S02]  /*1bfb0*/  WARPGROUP.DEPBAR.LE gsb0, 0x0 ;  /* 0x00008000000079c5 */ /* 0x000fe40000010000 */
[----:B------:R-:W4:Y:S04]  /*1bfc0*/  LD.E.64 R58, desc[UR44][R16.64+0xb0] ;  /* 0x0000b02c103a7980 */ /* 0x000f28000c101b00 */
[----:B------:R-:W4:Y:S04]  /*1bfd0*/  @!P0 LD.E.64 R10, desc[UR44][R16.64+0x30] ;  /* 0x0000302c100a8980 */ /* 0x000f28000c101b00 */
[----:B------:R-:W4:Y:S04]  /*1bfe0*/  @!P0 LD.E R14, desc[UR44][R16.64+0x1e8] ;  /* 0x0001e82c100e8980 */ /* 0x000f28000c101900 */
[----:B------:R-:W-:Y:S01]  /*1bff0*/  ST.E desc[UR44][R16.64+0x88], R19 ;  /* 0x0000881310007985 */ /* 0x000fe2000c10192c */
[----:B------:R-:W-:-:S06]  /*1c000*/  WARPGROUP.ARRIVE ;  /* 0x00000000000079c5 */ /* 0x000fcc0000000000 */
[----:B------:R-:W-:Y:S01]  /*1c010*/  HGMMA.64x64x16.F32.BF16 R24, gdesc[UR4], R24, gsb0 ;  /* 0x00e00000041879f0 */ /* 0x000fe20008001818 */
[----:B------:R-:W-:Y:S02]  /*1c020*/  VIADD R12, R4, 0xe00 ;  /* 0x00000e00040c7836 */ /* 0x000fe40000000000 */
[----:B------:R-:W-:Y:S02]  /*1c030*/  IMAD.MOV.U32 R9, RZ, RZ, R5 ;  /* 0x000000ffff097224 */ /* 0x000fe400078e0005 */
[----:B------:R-:W-:-:S03]  /*1c040*/  IMAD.IADD R8, R3, 0x1, R12 ;  /* 0x0000000103087824 */ /* 0x000fc600078e020c */
[----:B------:R-:W-:Y:S01]  /*1c050*/  R2UR UR7, R9 ;  /* 0x00000000090772ca */ /* 0x000fe200000e0000 */
[----:B------:R-:W-:Y:S01]  /*1c060*/  IMAD.MOV.U32 R7, RZ, RZ, R63 ;  /* 0x000000ffff077224 */ /* 0x000fe200078e003f */
[----:B------:R-:W-:Y:S02]  /*1c070*/  IADD3 R6, R3, 0xe00, R62 ;  /* 0x00000e0003067810 */ /* 0x000fe40007ffe03e */
[----:B------:R-:W-:Y:S02]  /*1c080*/  R2UR UR6, R8 ;  /* 0x00000000080672ca */ /* 0x000fe400000e0000 */
[----:B------:R-:W-:Y:S02]  /*1c090*/  R2UR UR4, R6 ;  /* 0x00000000060472ca */ /* 0x000fe400000e0000 */
[----:B------:R-:W-:Y:S01]  /*1c0a0*/  R2UR UR5, R7 ;  /* 0x00000000070572ca */ /* 0x000fe200000e0000 */
[----:B------:R-:W-:Y:S02]  /*1c0b0*/  WARPGROUP.DEPBAR.LE gsb0, 0x0 ;  /* 0x00008000000079c5 */ /* 0x000fe40000010000 */
[----:B------:R-:W-:Y:S01]  /*1c0c0*/  ST.E desc[UR44][R16.64+0x88], R19 ;  /* 0x0000881310007985 */ /* 0x000fe2000c10192c */
[----:B------:R-:W-:-:S09]  /*1c0d0*/  WARPGROUP.ARRIVE ;  /* 0x00000000000079c5 */ /* 0x000fd20000000000 */
        /* <DEDUP_REMOVED lines=22> */
[----:B------:R-:W-:Y:S01]  /*1c240*/  ST.E desc[UR44][R16.64+0x88], R19 ;  /* 0x0000881310007985 */ /* 0x000fe2000c10192c */
[----:B------:R-:W-:-:S09]  /*1c250*/  WARPGROUP.ARRIVE ;  /* 0x00000000000079c5 */ /* 0x000fd20000000000 */
[----:B------:R-:W-:Y:S01]  /*1c260*/  HGMMA.64x64x16.F32.BF16 R24, gdesc[UR4], R24, gsb0 ;  /* 0x00e00000041879f0 */ /* 0x000fe20008001818 */
[----:B------:R-:W-:Y:S02]  /*1c270*/  IMAD.MOV.U32 R3, RZ, RZ, 0x40 ;  /* 0x00000040ff037424 */ /* 0x000fe400078e00ff */
[----:B------:R-:W-:-:S03]  /*1c280*/  IMAD.MOV.U32 R6, RZ, RZ, 0x1000 ;  /* 0x00001000ff067424 */ /* 0x000fc600078e00ff */
[----:B------:R-:W-:Y:S02]  /*1c290*/  SEL R3, R3, 0x3e, P1 ;  /* 0x0000003e03037807 */ /* 0x000fe40000800000 */
[----:B------:R-:W-:-:S05]  /*1c2a0*/  SEL R6, R6, 0xf80, P1 ;  /* 0x00000f8006067807 */ /* 0x000fca0000800000 */
[----:B------:R-:W-:-:S05]  /*1c2b0*/  IMAD.IADD R3, R3, 0x1, R6 ;  /* 0x0000000103037824 */ /* 0x000fca00078e0206 */
[----:B------:R-:W-:Y:S01]  /*1c2c0*/  LOP3.LUT R3, R3, 0x1e06, RZ, 0xc0, !PT ;  /* 0x00001e0603037812 */ /* 0x000fe200078ec0ff */
[----:B------:R-:W-:-:S04]  /*1c2d0*/  IMAD.MOV.U32 R7, RZ, RZ, R5 ;  /* 0x000000ffff077224 */ /* 0x000fc800078e0005 */
[----:B------:R-:W-:Y:S02]  /*1c2e0*/  IMAD.IADD R6, R4, 0x1, R3 ;  /* 0x0000000104067824 */ /* 0x000fe400078e0203 */
[----:B----4-:R-:W-:Y:S02]  /*1c2f0*/  IMAD.IADD R4, R3, 0x1, R58 ;  /* 0x0000000103047824 */ /* 0x010fe400078e023a */
[----:B------:R-:W-:Y:S01]  /*1c300*/  IMAD.MOV.U32 R5, RZ, RZ, R59 ;  /* 0x000000ffff057224 */ /* 0x000fe200078e003b */
[----:B------:R-:W-:Y:S02]  /*1c310*/  R2UR UR6, R6 ;  /* 0x00000000060672ca */ /* 0x000fe400000e0000 */
[----:B------:R-:W-:Y:S02]  /*1c320*/  R2UR UR7, R7 ;  /* 0x00000000070772ca */ /* 0x000fe400000e0000 */
[----:B------:R-:W-:Y:S02]  /*1c330*/  R2UR UR4, R4 ;  /* 0x00000000040472ca */ /* 0x000fe400000e0000 */
[----:B------:R-:W-:Y:S01]  /*1c340*/  R2UR UR5, R5 ;  /* 0x00000000050572ca */ /* 0x000fe200000e0000 */
[----:B------:R-:W-:-:S02]  /*1c350*/  WARPGROUP.DEPBAR.LE gsb0, 0x0 ;  /* 0x00008000000079c5 */ /* 0x000fc40000010000 */
[----:B------:R-:W-:Y:S01]  /*1c360*/  ST.E desc[UR44][R16.64+0x88], R19 ;  /* 0x0000881310007985 */ /* 0x000fe2000c10192c */
[----:B------:R-:W-:-:S09]  /*1c370*/  WARPGROUP.ARRIVE ;  /* 0x00000000000079c5 */ /* 0x000fd20000000000 */
[----:B------:R-:W-:Y:S01]  /*1c380*/  HGMMA.64x64x16.F32.BF16 R24, gdesc[UR4], R24, gsb0 ;  /* 0x00e00000041879f0 */ /* 0x000fe20008001818 */
[----:B------:R-:W-:-:S05]  /*1c390*/  @!P0 MOV R11, R10 ;  /* 0x0000000a000b8202 */ /* 0x000fca0000000f00 */
[----:B------:R-:W-:-:S05]  /*1c3a0*/  @!P0 IMAD R14, R14, 0x8, R11 ;  /* 0x000000080e0e8824 */ /* 0x000fca00078e020b */
[----:B------:R-:W-:Y:S01]  /*1c3b0*/  @!P0 PRMT R14, RZ, 0x654, R14 ;  /* 0x00000654ff0e8816 */ /* 0x000fe2000000000e */
[----:B------:R-:W-:Y:S02]  /*1c3c0*/  WARPGROUP.DEPBAR.LE gsb0, 0x0 ;  /* 0x00008000000079c5 */ /* 0x000fe40000010000 */
[----:B------:R0:W-:Y:S01]  /*1c3d0*/  ST.E desc[UR44][R16.64+0x88], R19 ;  /* 0x0000881310007985 */ /* 0x0001e2000c10192c */
[----:B------:R1:W-:Y:S03]  /*1c3e0*/  @!P0 SYNCS.ARRIVE.TRANS64.RED.A1T0 RZ, [R14+URZ], RZ ;  /* 0x000000ff0eff89a7 */ /* 0x0003e6000810043f */
[----:B------:R-:W2:Y:S04]  /*1c3f0*/  LD.E.64 R20, desc[UR44][R16.64+0x120] ;  /* 0x0001202c10147980 */ /* 0x000ea8000c101b00 */
[----:B------:R-:W0:Y:S04]  /*1c400*/  LDL R18, [R1+0xec] ;  /* 0x0000ec0001127983 */ /* 0x000e280000100800 */
[----:B------:R-:W3:Y:S04]  /*1c410*/  LDL.64 R12, [R1+0x110] ;  /* 0x00011000010c7983 */ /* 0x000ee80000100a00 */
[----:B------:R-:W4:Y:S04]  /*1c420*/  LDL R3, [R1+0x70] ;  /* 0x0000700001037983 */ /* 0x000f280000100800 */
[----:B-1----:R-:W4:Y:S04]  /*1c430*/  LDL R14, [R1+0x118] ;  /* 0x00011800010e7983 */ /* 0x002f280000100800 */
[----:B------:R-:W4:Y:S04]  /*1c440*/  LDL.128 R8, [R1+0x100] ;  /* 0x0001000001087983 */ /* 0x000f280000100c00 */
[----:B------:R-:W4:Y:S04]  /*1c450*/  LDL.128 R4, [R1+0xf0] ;  /* 0x0000f00001047983 */ /* 0x000f280000100c00 */
[----:B--2---:R1:W2:Y:S01]  /*1c460*/  LD.E R20, desc[UR44][R20.64] ;  /* 0x0000002c14147980 */ /* 0x0042a2000c101900 */
[----:B0-----:R-:W-:-:S04]  /*1c470*/  SHF.R.S32.HI R19, RZ, 0x1f, R18 ;  /* 0x0000001fff137819 */ /* 0x001fc80000011412 */
[----:B-1----:R-:W-:-:S04]  /*1c480*/  LEA.HI R21, R19, R18, RZ, 0x7 ;  /* 0x0000001213157211 */ /* 0x002fc800078f38ff */
[----:B------:R-:W-:-:S05]  /*1c490*/  LOP3.LUT R21, R21, 0xffffff80, RZ, 0xc0, !PT ;  /* 0xffffff8015157812 */ /* 0x000fca00078ec0ff */
[----:B------:R-:W-:Y:S01]  /*1c4a0*/  IMAD.IADD R21, R18, 0x1, -R21 ;  /* 0x0000000112157824 */ /* 0x000fe200078e0a15 */
[----:B---3--:R-:W-:Y:S02]  /*1c4b0*/  ISETP.NE.AND P1, PT, R12, 0x1, PT ;  /* 0x000000010c00780c */ /* 0x008fe40003f25270 */
[----:B----4-:R-:W-:Y:S01]  /*1c4c0*/  ISETP.GE.AND P2, PT, R9, 0x1, PT ;  /* 0x000000010900780c */ /* 0x010fe20003f46270 */
[----:B------:R-:W-:Y:S01]  /*1c4d0*/  BSSY B0, `(.L_x_2105) ;  /* 0x0000075000007945 */ /* 0x000fe20003800000 */
[-C--:B--2---:R-:W-:Y:S01]  /*1c4e0*/  FMUL.FTZ R30, R30, R20.reuse ;  /* 0x000000141e1e7220 */ /* 0x084fe20000410000 */
[-C--:B------:R-:W-:Y:S01]  /*1c4f0*/  FMUL.FTZ R31, R31, R20.reuse ;  /* 0x000000141f1f7220 */ /* 0x080fe20000410000 */
[-C--:B------:R-:W-:Y:S02]  /*1c500*/  FMUL.FTZ R29, R29, R20.reuse ;  /* 0x000000141d1d7220 */ /* 0x080fe40000410000 */
[----:B------:R0:W1:Y:S01]  /*1c510*/  MUFU.TANH R57, R30 ;  /* 0x0000001e00397308 */ /* 0x0000620000002400 */
[----:B------:R-:W-:-:S07]  /*1c520*/  FMUL.FTZ R32, R32, R20 ;  /* 0x0000001420207220 */ /* 0x000fce0000410000 */
[----:B------:R2:W3:Y:S01]  /*1c530*/  MUFU.TANH R58, R31 ;  /* 0x0000001f003a7308 */ /* 0x0004e20000002400 */
[----:B0-----:R-:W-:-:S07]  /*1c540*/  SHF.R.S32.HI R30, RZ, 0x1f, R21 ;  /* 0x0000001fff1e7819 */ /* 0x001fce0000011415 */
[----:B------:R0:W4:Y:S01]  /*1c550*/  MUFU.TANH R56, R29 ;  /* 0x0000001d00387308 */ /* 0x0001220000002400 */
[----:B--2---:R-:W-:-:S04]  /*1c560*/  LEA.HI R31, R19, R18, RZ, 0x2 ;  /* 0x00000012131f7211 */ /* 0x004fc800078f10ff */
[----:B------:R-:W-:Y:S02]  /*1c570*/  LOP3.LUT R31, R31, 0xfffffffc, RZ, 0xc0, !PT ;  /* 0xfffffffc1f1f7812 */ /* 0x000fe400078ec0ff */
[-C--:B0-----:R-:W-:Y:S01]  /*1c580*/  LEA.HI R29, R30, R21.reuse, RZ, 0x2 ;  /* 0x000000151e1d7211 */ /* 0x081fe200078f10ff */
[----:B------:R0:W2:Y:S03]  /*1c590*/  MUFU.TANH R59, R32 ;  /* 0x00000020003b7308 */ /* 0x0000a60000002400 */
[----:B------:R-:W-:Y:S01]  /*1c5a0*/  SHF.R.S32.HI R19, RZ, 0x2, R29 ;  /* 0x00000002ff137819 */ /* 0x000fe2000001141d */
[----:B------:R-:W-:Y:S01]  /*1c5b0*/  IMAD.IADD R31, R18, 0x1, -R31 ;  /* 0x00000001121f7824 */ /* 0x000fe200078e0a1f */
[----:B------:R-:W-:Y:S02]  /*1c5c0*/  LEA.HI R30, R30, R21, RZ, 0x5 ;  /* 0x000000151e1e7211 */ /* 0x000fe400078f28ff */
[----:B0-----:R-:W-:-:S04]  /*1c5d0*/  SHF.R.S32.HI R32, RZ, 0x1f, R29 ;  /* 0x0000001fff207819 */ /* 0x001fc8000001141d */
        /* <DEDUP_REMOVED lines=10> */
[----:B------:R-:W-:Y:S01]  /*1c680*/  @P1 IMAD.HI.U32 R13, R18, R13, RZ ;  /* 0x0000000d120d1227 */ /* 0x000fe200078e00ff */
[----:B------:R-:W-:-:S04]  /*1c690*/  LOP3.LUT R12, R29, 0x7ffffffc, RZ, 0xc0, !PT ;  /* 0x7ffffffc1d0c7812 */ /* 0x000fc800078ec0ff */
[----:B------:R-:W-:Y:S01]  /*1c6a0*/  @P1 SHF.R.U32.HI R18, RZ, R14, R13 ;  /* 0x0000000eff121219 */ /* 0x000fe2000001160d */
[----:B------:R-:W-:-:S04]  /*1c6b0*/  IMAD.SHL.U32 R30, R0, 0x40, RZ ;  /* 0x00000040001e7824 */ /* 0x000fc800078e00ff */
[----:B------:R-:W0:Y:S01]  /*1c6c0*/  SHFL.IDX PT, R29, R18, RZ, 0x1c1f ;  /* 0x001c1fff121d7589 */ /* 0x000e2200000e0000 */
[----:B------:R-:W-:Y:S01]  /*1c6d0*/  IADD3 R3, -R30, 0x1, RZ ;  /* 0x000000011e037810 */ /* 0x000fe20007ffe1ff */
        /* <DEDUP_REMOVED lines=26> */
[----:B------:R-:W-:-:S02]  /*1c880*/  IMAD.IADD R12, R21, 0x1, -R12 ;  /* 0x00000001150c7824 */ /* 0x000fc400078e0a0c */
[-C--:B------:R-:W-:Y:S01]  /*1c890*/  FMUL.FTZ R54, R54, R20.reuse ;  /* 0x0000001436367220 */ /* 0x080fe20000410000 */
[----:B------:R-:W-:Y:S01]  /*1c8a0*/  FMUL.FTZ R20, R55, R20 ;  /* 0x0000001437147220 */ /* 0x000fe20000410000 */
[----:B------:R-:W-:Y:S01]  /*1c8b0*/  IMAD R3, R12, -0x2, R3 ;  /* 0xfffffffe0c037824 */ /* 0x000fe200078e0203 */
[----:B------:R-:W0:Y:S04]  /*1c8c0*/  MUFU.TANH R24, R24 ;  /* 0x0000001800187308 */ /* 0x000e280000002400 */
[----:B------:R-:W-:-:S04]  /*1c8d0*/  IADD3 R14, -R4, R3, R5 ;  /* 0x00000003040e7210 */ /* 0x000fc80007ffe105 */
[----:B------:R-:W0:Y:S01]  /*1c8e0*/  MUFU.TANH R25, R25 ;  /* 0x0000001900197308 */ /* 0x000e220000002400 */
[----:B------:R-:W-:-:S07]  /*1c8f0*/  LOP3.LUT R3, RZ, R6, RZ, 0x33, !PT ;  /* 0x00000006ff037212 */ /* 0x000fce00078e33ff */
        /* <DEDUP_REMOVED lines=26> */
[----:B------:R-:W1:Y:S01]  /*1caa0*/  MUFU.TANH R20, R20 ;  /* 0x0000001400147308 */ /* 0x000e620000002400 */
[----:B------:R-:W-:-:S02]  /*1cab0*/  IMAD.IADD R14, R14, 0x1, R3 ;  /* 0x000000010e0e7824 */ /* 0x000fc400078e0203 */
[----:B------:R-:W-:Y:S02]  /*1cac0*/  IMAD.IADD R19, R8, 0x1, -R30 ;  /* 0x0000000108137824 */ /* 0x000fe400078e0a1e */
[--C-:B0-----:R-:W-:Y:S02]  /*1cad0*/  IMAD.IADD R6, R13, 0x1, R29.reuse ;  /* 0x000000010d067824 */ /* 0x101fe400078e021d */
[----:B------:R-:W-:Y:S01]  /*1cae0*/  IMAD.IADD R3, R14, 0x1, R29 ;  /* 0x000000010e037824 */ /* 0x000fe200078e021d */
[----:B--234-:R-:W-:Y:S06]  /*1caf0*/  @!P2 BRA `(.L_x_2106) ;  /* 0x000000000048a947 */ /* 0x01cfec0003800000 */
        /* <DEDUP_REMOVED lines=10> */
.L_x_2108:
[----:B------:R-:W-:-:S13]  /*1cba0*/  ISETP.NE.AND P1, PT, R9, 0x1, PT ;  /* 0x000000010900780c */ /* 0x000fda0003f25270 */
[----:B------:R-:W-:-:S05]  /*1cbb0*/  @P1 IMAD.HI.U32 R8, R7, R10, RZ ;  /* 0x0000000a07081227 */ /* 0x000fca00078e00ff */
[----:B------:R-:W-:-:S07]  /*1cbc0*/  @P1 SHF.R.U32.HI R7, RZ, R11, R8 ;  /* 0x0000000bff071219 */ /* 0x000fce0000011608 */
.L_x_2109:
[----:B------:R-:W-:Y:S05]  /*1cbd0*/  BSYNC B1 ;  /* 0x0000000000017941 */ /* 0x000fea0003800000 */
.L_x_2107:
[----:B------:R-:W-:-:S04]  /*1cbe0*/  IMAD R7, R7, R9, -R30 ;  /* 0x0000000907077224 */ /* 0x000fc800078e0a1e */
[----:B------:R-:W-:-:S05]  /*1cbf0*/  IMAD R8, R12, -0x2, R7 ;  /* 0xfffffffe0c087824 */ /* 0x000fca00078e0207 */
[----:B------:R-:W-:Y:S02]  /*1cc00*/  VIMNMX R3, R3, R8, !PT ;  /* 0x0000000803037248 */ /* 0x000fe40007fe0100 */
[----:B------:R-:W-:-:S07]  /*1cc10*/  VIADDMNMX R6, R8, R9, R6, PT ;  /* 0x0000000908067246 */ /* 0x000fce0003800106 */
.L_x_2106:
[----:B------:R-:W-:Y:S05]  /*1cc20*/  BSYNC B0 ;  /* 0x0000000000007941 */ /* 0x000fea0003800000 */
.L_x_2105:
[C---:B------:R-:W-:Y:S01]  /*1cc30*/  ISETP.GE.AND P1, PT, R19.reuse, 0x2, PT ;  /* 0x000000021300780c */ /* 0x040fe20003f26270 */
[----:B------:R-:W0:Y:S01]  /*1cc40*/  SHFL.IDX PT, R18, R18, 0x1, 0x1c1f ;  /* 0x003c1f0012127f89 */ /* 0x000e2200000e0000 */
[----:B------:R-:W-:Y:S01]  /*1cc50*/  ISETP.GE.AND P5, PT, R19, 0xa, PT ;  /* 0x0000000a1300780c */ /* 0x000fe20003fa6270 */
        /* <DEDUP_REMOVED lines=11> */
[----:B------:R-:W-:Y:S02]  /*1cd10*/  ISETP.LT.OR P4, PT, R6, 0x9, P4 ;  /* 0x000000090600780c */ /* 0x000fe40002781670 */
        /* <DEDUP_REMOVED lines=17> */
[C---:B------:R-:W-:Y:S02]  /*1ce30*/  ISETP.LT.OR P3, PT, R6.reuse, 0x1a, P3 ;  /* 0x0000001a0600780c */ /* 0x040fe40001f61670 */
        /* <DEDUP_REMOVED lines=35> */
[----:B------:R-:W-:Y:S02]  /*1d070*/  P2R R7, PR, RZ, 0x40 ;  /* 0x00000040ff077803 */ /* 0x000fe40000000000 */
[----:B------:R-:W-:-:S04]  /*1d080*/  ISETP.GT.AND P6, PT, R3, RZ, !P6 ;  /* 0x000000ff0300720c */ /* 0x000fc800077c4270 */
[----:B------:R-:W-:-:S04]  /*1d090*/  ISETP.LT.OR P6, PT, R6, 0x1, P6 ;  /* 0x000000010600780c */ /* 0x000fc800037c1670 */
[----:B------:R-:W-:Y:S02]  /*1d0a0*/  FSEL R24, R24, -INF , !P6 ;  /* 0xff80000018187808 */ /* 0x000fe40007000000 */
[----:B------:R-:W-:-:S04]  /*1d0b0*/  ISETP.GE.AND P6, PT, R19, 0x3a, PT ;  /* 0x0000003a1300780c */ /* 0x000fc80003fc6270 */
[----:B------:R-:W-:Y:S02]  /*1d0c0*/  P2R R19, PR, RZ, 0x40 ;  /* 0x00000040ff137803 */ /* 0x000fe40000000000 */
[----:B------:R-:W-:Y:S01]  /*1d0d0*/  ISETP.GT.AND P6, PT, R3, 0x39, !P6 ;  /* 0x000000390300780c */ /* 0x000fe200077c4270 */
[----:B0-----:R-:W-:-:S03]  /*1d0e0*/  IMAD.IADD R3, R14, 0x1, R18 ;  /* 0x000000010e037824 */ /* 0x001fc600078e0212 */
        /* <DEDUP_REMOVED lines=15> */
.L_x_2113:
[----:B------:R-:W-:-:S13]  /*1d1e0*/  ISETP.NE.AND P6, PT, R9, 0x1, PT ;  /* 0x000000010900780c */ /* 0x000fda0003fc5270 */
[----:B------:R-:W-:-:S05]  /*1d1f0*/  @P6 IMAD.HI.U32 R10, R4, R10, RZ ;  /* 0x0000000a040a6227 */ /* 0x000fca00078e00ff */
[----:B------:R-:W-:-:S07]  /*1d200*/  @P6 SHF.R.U32.HI R4, RZ, R11, R10 ;  /* 0x0000000bff046219 */ /* 0x000fce000001160a */
.L_x_2114:
[----:B------:R-:W-:Y:S05]  /*1d210*/  BSYNC B1 ;  /* 0x0000000000017941 */ /* 0x000fea0003800000 */
.L_x_2112:
[----:B------:R-:W-:-:S04]  /*1d220*/  IMAD R5, R4, R9, -R30 ;  /* 0x0000000904057224 */ /* 0x000fc800078e0a1e */
[----:B------:R-:W-:-:S05]  /*1d230*/  IMAD R12, R12, -0x2, R5 ;  /* 0xfffffffe0c0c7824 */ /* 0x000fca00078e0205 */
[----:B------:R-:W-:Y:S02]  /*1d240*/  VIADDMNMX R6, R12, R9, R6, PT ;  /* 0x000000090c067246 */ /* 0x000fe40003800106 */
[----:B------:R-:W-:-:S07]  /*1d250*/  VIMNMX R3, R3, R12, !PT ;  /* 0x0000000c03037248 */ /* 0x000fce0007fe0100 */
.L_x_2111:
[----:B------:R-:W-:Y:S05]  /*1d260*/  BSYNC B0 ;  /* 0x0000000000007941 */ /* 0x000fea0003800000 */
.L_x_2110:
[----:B------:R-:W2:Y:S01]  /*1d270*/  LD.E.64 R4, desc[UR44][R16.64+0x200] ;  /* 0x0002002c10047980 */ /* 0x000ea2000c101b00 */
[----:B------:R-:W-:Y:S02]  /*1d280*/  ISETP.GT.AND P1, PT, R3, 0x1, !P1 ;  /* 0x000000010300780c */ /* 0x000fe40004f24270 */
[----:B------:R-:W-:Y:S02]  /*1d290*/  ISETP.NE.AND P6, PT, R7, RZ, PT ;  /* 0x000000ff0700720c */ /* 0x000fe40003fc5270 */
[----:B------:R-:W-:Y:S02]  /*1d2a0*/  ISETP.LT.OR P1, PT, R6, 0x2, P1 ;  /* 0x000000020600780c */ /* 0x000fe40000f21670 */
[----:B------:R-:W-:Y:S02]  /*1d2b0*/  ISETP.GT.AND P2, PT, R3, 0x8, !P2 ;  /* 0x000000080300780c */ /* 0x000fe40005744270 */
[----:B------:R-:W-:Y:S02]  /*1d2c0*/  FSEL R30, R27, -INF , !P1 ;  /* 0xff8000001b1e7808 */ /* 0x000fe40004800000 */
[----:B------:R-:W-:-:S02]  /*1d2d0*/  ISETP.NE.AND P1, PT, R8, RZ, PT ;  /* 0x000000ff0800720c */ /* 0x000fc40003f25270 */
[C---:B------:R-:W-:Y:S02]  /*1d2e0*/  ISETP.LT.OR P2, PT, R6.reuse, 0x9, P2 ;  /* 0x000000090600780c */ /* 0x040fe40001741670 */
[----:B------:R-:W-:Y:S02]  /*1d2f0*/  ISETP.GT.AND P1, PT, R3, 0x9, !P1 ;  /* 0x000000090300780c */ /* 0x000fe40004f24270 */
[----:B-1----:R-:W-:Y:S02]  /*1d300*/  FSEL R74, R57, -INF , !P2 ;  /* 0xff800000394a7808 */ /* 0x002fe40005000000 */
        /* <DEDUP_REMOVED lines=27> */
[C---:B------:R-:W-:Y:S02]  /*1d4c0*/  ISETP.GT.AND P1, PT, R3.reuse, RZ, !P6 ;  /* 0x000000ff0300720c */ /* 0x040fe40007724270 */
[C---:B------:R-:W-:Y:S02]  /*1d4d0*/  ISETP.GT.AND P2, PT, R3.reuse, 0x29, !P2 ;  /* 0x000000290300780c */ /* 0x040fe40005744270 */
[----:B------:R-:W-:Y:S02]  /*1d4e0*/  ISETP.LT.OR P1, PT, R6, 0x1, P1 ;  /* 0x000000010600780c */ /* 0x000fe40000f21670 */
[----:B------:R-:W-:Y:S02]  /*1d4f0*/  ISETP.GT.AND P3, PT, R3, 0x30, !P3 ;  /* 0x000000300300780c */ /* 0x000fe40005f64270 */
[----:B------:R-:W-:-:S02]  /*1d500*/  FSEL R26, R26, -INF , !P1 ;  /* 0xff8000001a1a7808 */ /* 0x000fc40004800000 */
[----:B------:R-:W-:Y:S02]  /*1d510*/  ISETP.NE.AND P1, PT, R41, RZ, PT ;  /* 0x000000ff2900720c */ /* 0x000fe40003f25270 */
[C---:B------:R-:W-:Y:S02]  /*1d520*/  ISETP.GT.AND P4, PT, R3.reuse, 0x31, !P4 ;  /* 0x000000310300780c */ /* 0x040fe40006784270 */
[----:B------:R-:W-:Y:S02]  /*1d530*/  ISETP.GT.AND P1, PT, R3, 0x28, !P1 ;  /* 0x000000280300780c */ /* 0x000fe40004f24270 */
[----:B------:R-:W-:Y:S02]  /*1d540*/  ISETP.NE.AND P6, PT, R19, RZ, PT ;  /* 0x000000ff1300720c */ /* 0x000fe40003fc5270 */
[C---:B------:R-:W-:Y:S02]  /*1d550*/  ISETP.LT.OR P1, PT, R6.reuse, 0x29, P1 ;  /* 0x000000290600780c */ /* 0x040fe40000f21670 */
[----:B------:R-:W-:-:S02]  /*1d560*/  ISETP.LT.OR P2, PT, R6, 0x2a, P2 ;  /* 0x0000002a0600780c */ /* 0x000fc40001741670 */
[----:B------:R-:W-:Y:S02]  /*1d570*/  FSEL R46, R46, -INF , !P1 ;  /* 0xff8000002e2e7808 */ /* 0x000fe40004800000 */
        /* <DEDUP_REMOVED lines=9> */
[----:B------:R-:W-:Y:S02]  /*1d610*/  FSEL R54, R54, -INF , !P5 ;  /* 0xff80000036367808 */ /* 0x000fe40006800000 */
[----:B------:R-:W-:-:S02]  /*1d620*/  FSEL R86, R20, -INF , !P1 ;  /* 0xff80000014567808 */ /* 0x000fc40004800000 */
[----:B------:R-:W-:Y:S02]  /*1d630*/  LOP3.LUT R152, R155, 0x4, RZ, 0xfc, !PT ;  /* 0x000000049b987812 */ /* 0x000fe400078efcff */
[----:B--2---:R-:W-:-:S04]  /*1d640*/  FMNMX.FTZ R7, R24, R4, !PT ;  /* 0x0000000418077209 */ /* 0x004fc80007810000 */
[----:B------:R-:W-:-:S04]  /*1d650*/  FMNMX.FTZ R7, R32, R7, !PT ;  /* 0x0000000720077209 */ /* 0x000fc80007810000 */
        /* <DEDUP_REMOVED lines=11> */
[----:B------:R-:W-:Y:S02]  /*1d710*/  FMNMX.FTZ R8, R70, R7, !PT ;  /* 0x0000000746087209 */ /* 0x000fe40007810000 */
[----:B------:R-:W-:Y:S02]  /*1d720*/  FMNMX.FTZ R7, R26, R5, !PT ;  /* 0x000000051a077209 */ /* 0x000fe40007810000 */
[----:B------:R-:W-:Y:S02]  /*1d730*/  FMNMX.FTZ R8, R52, R8, !PT ;  /* 0x0000000834087209 */ /* 0x000fe40007810000 */
[----:B------:R-:W-:Y:S02]  /*1d740*/  FMNMX.FTZ R7, R30, R7, !PT ;  /* 0x000000071e077209 */ /* 0x000fe40007810000 */
[----:B------:R-:W-:Y:S02]  /*1d750*/  FMNMX.FTZ R9, R72, R8, !PT ;  /* 0x0000000848097209 */ /* 0x000fe40007810000 */
[----:B------:R-:W-:-:S03]  /*1d760*/  FMNMX.FTZ R7, R74, R7, !PT ;  /* 0x000000074a077209 */ /* 0x000fc60007810000 */
[----:B------:R-:W0:Y:S01]  /*1d770*/  SHFL.BFLY PT, R8, R9, 0x2, 0x1f ;  /* 0x0c401f0009087f89 */ /* 0x000e2200000e0000 */
[----:B------:R-:W-:-:S04]  /*1d780*/  FMNMX.FTZ R7, R58, R7, !PT ;  /* 0x000000073a077209 */ /* 0x000fc80007810000 */
[----:B------:R-:W-:-:S04]  /*1d790*/  FMNMX.FTZ R7, R34, R7, !PT ;  /* 0x0000000722077209 */ /* 0x000fc80007810000 */
[----:B------:R-:W-:-:S04]  /*1d7a0*/  FMNMX.FTZ R7, R76, R7, !PT ;  /* 0x000000074c077209 */ /* 0x000fc80007810000 */
[----:B------:R-:W-:-:S04]  /*1d7b0*/  FMNMX.FTZ R7, R38, R7, !PT ;  /* 0x0000000726077209 */ /* 0x000fc80007810000 */
[----:B------:R-:W-:-:S04]  /*1d7c0*/  FMNMX.FTZ R7, R78, R7, !PT ;  /* 0x000000074e077209 */ /* 0x000fc80007810000 */
[----:B------:R-:W-:Y:S02]  /*1d7d0*/  FMNMX.FTZ R7, R42, R7, !PT ;  /* 0x000000072a077209 */ /* 0x000fe40007810000 */
[----:B0-----:R-:W-:Y:S02]  /*1d7e0*/  FMNMX.FTZ R8, R9, R8, !PT ;  /* 0x0000000809087209 */ /* 0x001fe40007810000 */
        /* <DEDUP_REMOVED lines=8> */
[----:B0-----:R-:W-:Y:S01]  /*1d870*/  FMNMX.FTZ R11, R8, R11, !PT ;  /* 0x0000000b080b7209 */ /* 0x001fe20007810000 */
[----:B------:R-:W-:Y:S04]  /*1d880*/  ST.E desc[UR44][R16.64+0x200], R9 ;  /* 0x0002000910007985 */ /* 0x000fe8000c10192c */
[----:B------:R-:W-:Y:S04]  /*1d890*/  ST.E desc[UR44][R152.64], R7 ;  /* 0x0000000798007985 */ /* 0x000fe8000c10192c */
[----:B------:R-:W-:Y:S04]  /*1d8a0*/  ST.E desc[UR44][R16.64+0x200], R11 ;  /* 0x0002000b10007985 */ /* 0x000fe8000c10192c */
[----:B------:R-:W2:Y:S04]  /*1d8b0*/  LD.E R3, desc[UR44][R152.64] ;  /* 0x0000002c98037980 */ /* 0x000ea8000c101900 */
[----:B--2---:R-:W0:Y:S02]  /*1d8c0*/  SHFL.BFLY PT, R6, R3, 0x2, 0x1f ;  /* 0x0c401f0003067f89 */ /* 0x004e2400000e0000 */
[----:B0-----:R-:W-:-:S05]  /*1d8d0*/  FMNMX.FTZ R8, R3, R6, !PT ;  /* 0x0000000603087209 */ /* 0x001fca0007810000 */
[----:B------:R-:W0:Y:S02]  /*1d8e0*/  SHFL.BFLY PT, R13, R8, 0x1, 0x1f ;  /* 0x0c201f00080d7f89 */ /* 0x000e2400000e0000 */
[----:B0-----:R-:W-:-:S05]  /*1d8f0*/  FMNMX.FTZ R13, R8, R13, !PT ;  /* 0x0000000d080d7209 */ /* 0x001fca0007810000 */
[----:B------:R0:W-:Y:S04]  /*1d900*/  ST.E desc[UR44][R152.64], R13 ;  /* 0x0000000d98007985 */ /* 0x0001e8000c10192c */
[----:B------:R-:W2:Y:S04]  /*1d910*/  LD.E R10, desc[UR44][R16.64+0x200] ;  /* 0x0002002c100a7980 */ /* 0x000ea8000c101900 */
[----:B------:R-:W3:Y:S04]  /*1d920*/  LD.E R19, desc[UR44][R16.64+0x220] ;  /* 0x0002202c10137980 */ /* 0x000ee8000c101900 */
[----:B------:R-:W4:Y:S04]  /*1d930*/  LD.E R14, desc[UR44][R16.64+0x214] ;  /* 0x0002142c100e7980 */ /* 0x000f28000c101900 */
[----:B------:R-:W5:Y:S04]  /*1d940*/  LD.E R9, desc[UR44][R16.64+0x210] ;  /* 0x0002102c10097980 */ /* 0x000f68000c101900 */
[----:B------:R-:W5:Y:S01]  /*1d950*/  LD.E.64 R6, desc[UR44][R16.64+0xd8] ;  /* 0x0000d82c10067980 */ /* 0x000f62000c101b00 */
[----:B------:R-:W-:-:S04]  /*1d960*/  FSETP.NEU.FTZ.AND P1, PT, R13, -INF , PT ;  /* 0xff8000000d00780b */ /* 0x000fc80003f3d000 */
[----:B------:R-:W-:-:S05]  /*1d970*/  FSEL R12, R13, RZ, P1 ;  /* 0x000000ff0d0c7208 */ /* 0x000fca0000800000 */
[----:B------:R-:W-:Y:S01]  /*1d980*/  FADD.FTZ R12, R5, -R12 ;  /* 0x8000000c050c7221 */ /* 0x000fe20000010000 */
[----:B--2---:R-:W-:-:S04]  /*1d990*/  FSETP.NEU.FTZ.AND P1, PT, R10, -INF , PT ;  /* 0xff8000000a00780b */ /* 0x004fc80003f3d000 */
[----:B------:R-:W-:-:S05]  /*1d9a0*/  FSEL R3, R10, RZ, P1 ;  /* 0x000000ff0a037208 */ /* 0x000fca0000800000 */
[----:B------:R-:W-:Y:S01]  /*1d9b0*/  FADD.FTZ R4, R4, -R3 ;  /* 0x8000000304047221 */ /* 0x000fe20000010000 */
[----:B---3--:R-:W-:-:S03]  /*1d9c0*/  FMUL.FTZ R12, R19, R12 ;  /* 0x0000000c130c7220 */ /* 0x008fc60000410000 */
[----:B------:R-:W-:Y:S01]  /*1d9d0*/  FMUL.FTZ R4, R4, R19 ;  /* 0x0000001304047220 */ /* 0x000fe20000410000 */
[----:B------:R-:W4:Y:S08]  /*1d9e0*/  MUFU.EX2 R3, R12 ;  /* 0x0000000c00037308 */ /* 0x000f300000000800 */
[----:B------:R-:W5:Y:S01]  /*1d9f0*/  MUFU.EX2 R4, R4 ;  /* 0x0000000400047308 */ /* 0x000f620000000800 */
[----:B----4-:R-:W-:Y:S01]  /*1da00*/  FMUL.FTZ R5, R3, R14 ;  /* 0x0000000e03057220 */ /* 0x010fe20000410000 */
[----:B-----5:R-:W-:-:S04]  /*1da10*/  FMUL.FTZ R9, R4, R9 ;  /* 0x0000000904097220 */ /* 0x020fc80000410000 */
[----:B------:R0:W-:Y:S04]  /*1da20*/  ST.E desc[UR44][R16.64+0x214], R5 ;  /* 0x0002140510007985 */ /* 0x0001e8000c10192c */
[----:B------:R0:W-:Y:S04]  /*1da30*/  ST.E desc[UR44][R16.64+0x210], R9 ;  /* 0x0002100910007985 */ /* 0x0001e8000c10192c */
[----:B------:R-:W2:Y:S01]  /*1da40*/  LD.E R8, desc[UR44][R6.64+0x4] ;  /* 0x0000042c06087980 */ /* 0x000ea2000c101900 */
[----:B------:R-:W-:Y:S01]  /*1da50*/  BSSY B0, `(.L_x_2115) ;  /* 0x000000c000007945 */ /* 0x000fe20003800000 */
[----:B--2---:R-:W-:-:S13]  /*1da60*/  ISETP.NE.AND P1, PT, R8, RZ, PT ;  /* 0x000000ff0800720c */ /* 0x004fda0003f25270 */
[----:B0-----:R-:W-:Y:S05]  /*1da70*/  @P1 BRA `(.L_x_2116) ;  /* 0x0000000000241947 */ /* 0x001fea0003800000 */
[----:B------:R-:W2:Y:S04]  /*1da80*/  LD.E.64 R8, desc[UR44][R16.64+0xe0] ;  /* 0x0000e02c10087980 */ /* 0x000ea8000c101b00 */
[----:B------:R-:W3:Y:S04]  /*1da90*/  LD.E R6, desc[UR44][R6.64] ;  /* 0x0000002c06067980 */ /* 0x000ee8000c101900 */
[----:B--2---:R-:W2:Y:S01]  /*1daa0*/  LD.E.64 R8, desc[UR44][R8.64] ;  /* 0x0000002c08087980 */ /* 0x004ea2000c101b00 */
[----:B---3--:R-:W-:-:S04]  /*1dab0*/  IMAD R11, R15, 0x40, R6 ;  /* 0x000000400f0b7824 */ /* 0x008fc800078e0206 */
[----:B--2---:R-:W-:-:S05]  /*1dac0*/  IMAD.WIDE R10, R11, 0x4, R8 ;  /* 0x000000040b0a7825 */ /* 0x004fca00078e0208 */
[----:B------:R0:W-:Y:S04]  /*1dad0*/  ST.E desc[UR44][R10.64], R4 ;  /* 0x000000040a007985 */ /* 0x0001e8000c10192c */
[----:B------:R-:W2:Y:S04]  /*1dae0*/  LD.E.64 R6, desc[UR44][R16.64+0xd8] ;  /* 0x0000d82c10067980 */ /* 0x000ea8000c101b00 */
[----:B--2---:R-:W2:Y:S02]  /*1daf0*/  LD.E R5, desc[UR44][R6.64+0x4] ;  /* 0x0000042c06057980 */ /* 0x004ea4000c101900 */
[----:B0-2---:R-:W-:-:S13]  /*1db00*/  ISETP.NE.AND P1, PT, R5, RZ, PT ;  /* 0x000000ff0500720c */ /* 0x005fda0003f25270 */
.L_x_2116:
[----:B------:R-:W-:Y:S05]  /*1db10*/  BSYNC B0 ;  /* 0x0000000000007941 */ /* 0x000fea0003800000 */
.L_x_2115:
[----:B------:R-:W2:Y:S04]  /*1db20*/  @!P1 LD.E.64 R8, desc[UR44][R16.64+0xe0] ;  /* 0x0000e02c10089980 */ /* 0x000ea8000c101b00 */
[----:B------:R-:W3:Y:S04]  /*1db30*/  @!P1 LD.E R6, desc[UR44][R6.64] ;  /* 0x0000002c06069980 */ /* 0x000ee8000c101900 */
[----:B--2---:R-:W2:Y:S01]  /*1db40*/  @!P1 LD.E.64 R8, desc[UR44][R8.64] ;  /* 0x0000002c08089980 */ /* 0x004ea2000c101b00 */
[----:B---3--:R-:W-:-:S04]  /*1db50*/  @!P1 IMAD R15, R15, 0x40, R6 ;  /* 0x000000400f0f9824 */ /* 0x008fc800078e0206 */
[----:B------:R-:W-:-:S04]  /*1db60*/  @!P1 VIADD R11, R15, 0x8 ;  /* 0x000000080f0b9836 */ /* 0x000fc80000000000 */
[----:B--2---:R-:W-:-:S05]  /*1db70*/  @!P1 IMAD.WIDE R10, R11, 0x4, R8 ;  /* 0x000000040b0a9825 */ /* 0x004fca00078e0208 */
[----:B------:R0:W-:Y:S04]  /*1db80*/  @!P1 ST.E desc[UR44][R10.64], R3 ;  /* 0x000000030a009985 */ /* 0x0001e8000c10192c */
[----:B------:R-:W2:Y:S04]  /*1db90*/  LD.E R5, desc[UR44][R16.64+0x200] ;  /* 0x0002002c10057980 */ /* 0x000ea8000c101900 */
[----:B------:R-:W3:Y:S04]  /*1dba0*/  LD.E R12, desc[UR44][R16.64+0x220] ;  /* 0x0002202c100c7980 */ /* 0x000ee8000c101900 */
[----:B------:R-:W4:Y:S04]  /*1dbb0*/  LD.E R29, desc[UR44][R16.64+0x204] ;  /* 0x0002042c101d7980 */ /* 0x000f28000c101900 */
[----:B------:R-:W5:Y:S04]  /*1dbc0*/  LD.E R31, desc[UR44][R16.64+0x210] ;  /* 0x0002102c101f7980 */ /* 0x000f68000c101900 */
[----:B------:R-:W5:Y:S01]  /*1dbd0*/  LD.E R33, desc[UR44][R16.64+0x214] ;  /* 0x0002142c10217980 */ /* 0x000f62000c101900 */
[C---:B--2---:R-:W-:Y:S01]  /*1dbe0*/  FSETP.NEU.FTZ.AND P1, PT, R5.reuse, -INF , PT ;  /* 0xff8000000500780b */ /* 0x044fe20003f3d000 */
[----:B---3--:R-:W-:Y:S01]  /*1dbf0*/  FMUL.FTZ R6, R5, R12 ;  /* 0x0000000c05067220 */ /* 0x008fe20000410000 */
[----:B----4-:R-:W-:-:S04]  /*1dc00*/  FMUL.FTZ R20, R12, R29 ;  /* 0x0000001d0c147220 */ /* 0x010fc80000410000 */
[----:B------:R-:W-:Y:S02]  /*1dc10*/  FSEL R5, R6, RZ, P1 ;  /* 0x000000ff06057208 */ /* 0x000fe40000800000 */
[----:B------:R-:W-:-:S03]  /*1dc20*/  FSETP.NEU.FTZ.AND P1, PT, R29, -INF , PT ;  /* 0xff8000001d00780b */ /* 0x000fc60003f3d000 */
[-CC-:B------:R-:W-:Y:S01]  /*1dc30*/  FFMA.FTZ R9, R56, R12.reuse, -R5.reuse ;  /* 0x0000000c38097223 */ /* 0x180fe20000010805 */
[-CC-:B------:R-:W-:Y:S01]  /*1dc40*/  FFMA.FTZ R14, R62, R12.reuse, -R5.reuse ;  /* 0x0000000c3e0e7223 */ /* 0x180fe20000010805 */
[-CC-:B------:R-:W-:Y:S01]  /*1dc50*/  FFMA.FTZ R6, R24, R12.reuse, -R5.reuse ;  /* 0x0000000c18067223 */ /* 0x180fe20000010805 */
[-CC-:B------:R-:W-:Y:S01]  /*1dc60*/  FFMA.FTZ R7, R32, R12.reuse, -R5.reuse ;  /* 0x0000000c20077223 */ /* 0x180fe20000010805 */
[----:B------:R1:W-:Y:S01]  /*1dc70*/  MUFU.EX2 R13, R9 ;  /* 0x00000009000d7308 */ /* 0x0003e20000000800 */
[-CC-:B------:R-:W-:Y:S01]  /*1dc80*/  FFMA.FTZ R8, R28, R12.reuse, -R5.reuse ;  /* 0x0000000c1c087223 */ /* 0x180fe20000010805 */
[-CC-:B0-----:R-:W-:Y:S01]  /*1dc90*/  FFMA.FTZ R10, R60, R12.reuse, -R5.reuse ;  /* 0x0000000c3c0a7223 */ /* 0x181fe20000010805 */
[----:B------:R-:W-:-:S05]  /*1dca0*/  FFMA.FTZ R18, R44, R12, -R5 ;  /* 0x0000000c2c127223 */ /* 0x000fca0000010805 */
[----:B------:R0:W-:Y:S01]  /*1dcb0*/  MUFU.EX2 R15, R14 ;  /* 0x0000000e000f7308 */ /* 0x0001e20000000800 */
[----:B-1----:R-:W-:-:S07]  /*1dcc0*/  FFMA.FTZ R9, R66, R12, -R5 ;  /* 0x0000000c42097223 */ /* 0x002fce0000010805 */
[----:B------:R1:W-:Y:S01]  /*1dcd0*/  MUFU.EX2 R21, R9 ;  /* 0x0000000900157308 */ /* 0x0003e20000000800 */
[----:B0-----:R-:W-:-:S07]  /*1dce0*/  FFMA.FTZ R14, R68, R12, -R5 ;  /* 0x0000000c440e7223 */ /* 0x001fce0000010805 */
[----:B------:R0:W5:Y:S01]  /*1dcf0*/  MUFU.EX2 R172, R6 ;  /* 0x0000000600ac7308 */ /* 0x0001620000000800 */
[----:B-1----:R-:W-:-:S05]  /*1dd00*/  FSEL R9, R20, RZ, P1 ;  /* 0x000000ff14097208 */ /* 0x002fca0000800000 */
[-CC-:B------:R-:W-:Y:S01]  /*1dd10*/  FFMA.FTZ R20, R58, R12.reuse, -R9.reuse ;  /* 0x0000000c3a147223 */ /* 0x180fe20000010809 */
[-C--:B------:R-:W-:Y:S01]  /*1dd20*/  FFMA.FTZ R22, R76, R12.reuse, -R9 ;  /* 0x0000000c4c167223 */ /* 0x080fe20000010809 */
[----:B------:R1:W2:Y:S01]  /*1dd30*/  MUFU.EX2 R11, R7 ;  /* 0x00000007000b7308 */ /* 0x0002a20000000800 */
[-C--:B0-----:R-:W-:Y:S01]  /*1dd40*/  FFMA.FTZ R6, R36, R12.reuse, -R5 ;  /* 0x0000000c24067223 */ /* 0x081fe20000010805 */
[----:B------:R-:W-:-:S06]  /*1dd50*/  FFMA.FTZ R24, R38, R12, -R9 ;  /* 0x0000000c26187223 */ /* 0x000fcc0000010809 */
[----:B------:R0:W-:Y:S01]  /*1dd60*/  MUFU.EX2 R25, R14 ;  /* 0x0000000e00197308 */ /* 0x0001e20000000800 */
[----:B-1----:R-:W-:Y:S01]  /*1dd70*/  FFMA.FTZ R7, R64, R12, -R5 ;  /* 0x0000000c40077223 */ /* 0x002fe20000010805 */
[----:B-----5:R-:W-:-:S06]  /*1dd80*/  FADD.FTZ R28, R172, R31 ;  /* 0x0000001fac1c7221 */ /* 0x020fcc0000010000 */
[----:B------:R1:W-:Y:S01]  /*1dd90*/  MUFU.EX2 R170, R6 ;  /* 0x0000000600aa7308 */ /* 0x0003e20000000800 */
[-CC-:B0-----:R-:W-:Y:S01]  /*1dda0*/  FFMA.FTZ R14, R26, R12.reuse, -R9.reuse ;  /* 0x0000000c1a0e7223 */ /* 0x181fe20000010809 */
[----:B--2---:R-:W-:Y:S01]  /*1ddb0*/  FADD.FTZ R29, R11, R28 ;  /* 0x0000001c0b1d7221 */ /* 0x004fe20000010000 */
[----:B------:R-:W-:-:S05]  /*1ddc0*/  FFMA.FTZ R26, R80, R12, -R9 ;  /* 0x0000000c501a7223 */ /* 0x000fca0000010809 */
[----:B------:R0:W-:Y:S01]  /*1ddd0*/  MUFU.EX2 R19, R7 ;  /* 0x0000000700137308 */ /* 0x0001e20000000800 */
[----:B-1----:R-:W-:-:S07]  /*1dde0*/  FFMA.FTZ R6, R48, R12, -R5 ;  /* 0x0000000c30067223 */ /* 0x002fce0000010805 */
[----:B------:R1:W-:Y:S01]  /*1ddf0*/  MUFU.EX2 R160, R6 ;  /* 0x0000000600a07308 */ /* 0x0003e20000000800 */
[----:B0-----:R-:W-:-:S07]  /*1de00*/  FFMA.FTZ R7, R70, R12, -R5 ;  /* 0x0000000c46077223 */ /* 0x001fce0000010805 */
[----:B------:R-:W0:Y:S01]  /*1de10*/  MUFU.EX2 R14, R14 ;  /* 0x0000000e000e7308 */ /* 0x000e220000000800 */
[----:B-1----:R-:W-:-:S07]  /*1de20*/  FFMA.FTZ R6, R30, R12, -R9 ;  /* 0x0000000c1e067223 */ /* 0x002fce0000010809 */
[----:B------:R1:W2:Y:S08]  /*1de30*/  MUFU.EX2 R174, R8 ;  /* 0x0000000800ae7308 */ /* 0x0002b00000000800 */
[----:B------:R3:W-:Y:S01]  /*1de40*/  MUFU.EX2 R27, R7 ;  /* 0x00000007001b7308 */ /* 0x0007e20000000800 */
[----:B-1----:R-:W-:Y:S01]  /*1de50*/  FFMA.FTZ R8, R40, R12, -R5 ;  /* 0x0000000c28087223 */ /* 0x002fe20000010805 */
[----:B0-----:R-:W-:-:S06]  /*1de60*/  FADD.FTZ R30, R14, R33 ;  /* 0x000000210e1e7221 */ /* 0x001fcc0000010000 */
[----:B------:R0:W1:Y:S01]  /*1de70*/  MUFU.EX2 R173, R6 ;  /* 0x0000000600ad7308 */ /* 0x0000620000000800 */
[----:B---3--:R-:W-:Y:S01]  /*1de80*/  FFMA.FTZ R7, R74, R12, -R9 ;  /* 0x0000000c4a077223 */ /* 0x008fe20000010809 */
[----:B--2---:R-:W-:-:S04]  /*1de90*/  FADD.FTZ R32, R174, R29 ;  /* 0x0000001dae207221 */ /* 0x004fc80000010000 */
[----:B------:R-:W-:Y:S02]  /*1dea0*/  FADD.FTZ R29, R13, R32 ;  /* 0x000000200d1d7221 */ /* 0x000fe40000010000 */
[----:B------:R2:W-:Y:S01]  /*1deb0*/  MUFU.EX2 R164, R8 ;  /* 0x0000000800a47308 */ /* 0x0005e20000000800 */
[----:B0-----:R-:W-:-:S07]  /*1dec0*/  FFMA.FTZ R6, R78, R12, -R9 ;  /* 0x0000000c4e067223 */ /* 0x001fce0000010809 */
[----:B------:R0:W-:Y:S01]  /*1ded0*/  MUFU.EX2 R175, R7 ;  /* 0x0000000700af7308 */ /* 0x0001e20000000800 */
[-CC-:B--2---:R-:W-:Y:S01]  /*1dee0*/  FFMA.FTZ R8, R52, R12.reuse, -R5.reuse ;  /* 0x0000000c34087223 */ /* 0x184fe20000010805 */
[----:B-1----:R-:W-:Y:S01]  /*1def0*/  FADD.FTZ R30, R173, R30 ;  /* 0x0000001ead1e7221 */ /* 0x002fe20000010000 */
[----:B------:R-:W-:-:S05]  /*1df00*/  FFMA.FTZ R5, R72, R12, -R5 ;  /* 0x0000000c48057223 */ /* 0x000fca0000010805 */
[----:B------:R1:W-:Y:S01]  /*1df10*/  MUFU.EX2 R162, R8 ;  /* 0x0000000800a27308 */ /* 0x0003e20000000800 */
[----:B0-----:R-:W-:-:S07]  /*1df20*/  FFMA.FTZ R7, R42, R12, -R9 ;  /* 0x0000000c2a077223 */ /* 0x001fce0000010809 */
[----:B------:R-:W-:Y:S01]  /*1df30*/  MUFU.EX2 R20, R20 ;  /* 0x0000001400147308 */ /* 0x000fe20000000800 */
[----:B-1----:R-:W-:-:S07]  /*1df40*/  FFMA.FTZ R8, R34, R12, -R9 ;  /* 0x0000000c22087223 */ /* 0x002fce0000010809 */
[----:B------:R-:W0:Y:S08]  /*1df50*/  MUFU.EX2 R10, R10 ;  /* 0x0000000a000a7308 */ /* 0x000e300000000800 */
[----:B------:R1:W2:Y:S08]  /*1df60*/  MUFU.EX2 R169, R8 ;  /* 0x0000000800a97308 */ /* 0x0002b00000000800 */
[----:B------:R-:W3:Y:S01]  /*1df70*/  MUFU.EX2 R22, R22 ;  /* 0x0000001600167308 */ /* 0x000ee20000000800 */
[----:B0-----:R-:W-:Y:S01]  /*1df80*/  FADD.FTZ R32, R10, R29 ;  /* 0x0000001d0a207221 */ /* 0x001fe20000010000 */
[----:B-1----:R-:W-:-:S03]  /*1df90*/  FFMA.FTZ R8, R46, R12, -R9 ;  /* 0x0000000c2e087223 */ /* 0x002fc60000010809 */
[----:B------:R-:W-:-:S03]  /*1dfa0*/  FADD.FTZ R31, R15, R32 ;  /* 0x000000200f1f7221 */ /* 0x000fc60000010000 */
[----:B------:R-:W0:Y:S01]  /*1dfb0*/  MUFU.EX2 R24, R24 ;  /* 0x0000001800187308 */ /* 0x000e220000000800 */
[----:B------:R-:W-:-:S07]  /*1dfc0*/  FADD.FTZ R32, R170, R31 ;  /* 0x0000001faa207221 */ /* 0x000fce0000010000 */
[----:B------:R1:W-:Y:S08]  /*1dfd0*/  MUFU.EX2 R165, R7 ;  /* 0x0000000700a57308 */ /* 0x0003f00000000800 */
[----:B------:R4:W5:Y:S01]  /*1dfe0*/  MUFU.EX2 R171, R6 ;  /* 0x0000000600ab7308 */ /* 0x0009620000000800 */
[----:B-1----:R-:W-:-:S04]  /*1dff0*/  FADD.FTZ R7, R175, R30 ;  /* 0x0000001eaf077221 */ /* 0x002fc80000010000 */
[----:B------:R-:W-:Y:S01]  /*1e000*/  FADD.FTZ R30, R20, R7 ;  /* 0x00000007141e7221 */ /* 0x000fe20000010000 */
[-CC-:B------:R-:W-:Y:S02]  /*1e010*/  FFMA.FTZ R7, R50, R12.reuse, -R9.reuse ;  /* 0x0000000c32077223 */ /* 0x180fe40000010809 */
[----:B------:R-:W1:Y:S01]  /*1e020*/  MUFU.EX2 R26, R26 ;  /* 0x0000001a001a7308 */ /* 0x000e620000000800 */
[----:B--2---:R-:W-:Y:S01]  /*1e030*/  FADD.FTZ R29, R169, R30 ;  /* 0x0000001ea91d7221 */ /* 0x004fe20000010000 */
[----:B----4-:R-:W-:-:S03]  /*1e040*/  FFMA.FTZ R6, R82, R12, -R9 ;  /* 0x0000000c52067223 */ /* 0x010fc60000010809 */
[----:B---3--:R-:W-:-:S03]  /*1e050*/  FADD.FTZ R29, R22, R29 ;  /* 0x0000001d161d7221 */ /* 0x008fc60000010000 */
[----:B------:R-:W2:Y:S08]  /*1e060*/  MUFU.EX2 R18, R18 ;  /* 0x0000001200127308 */ /* 0x000eb00000000800 */
[----:B------:R3:W4:Y:S08]  /*1e070*/  MUFU.EX2 R167, R8 ;  /* 0x0000000800a77308 */ /* 0x0007300000000800 */
[----:B------:R0:W4:Y:S01]  /*1e080*/  MUFU.EX2 R28, R6 ;  /* 0x00000006001c7308 */ /* 0x0001220000000800 */
[----:B---3--:R-:W-:-:S07]  /*1e090*/  FFMA.FTZ R8, R84, R12, -R9 ;  /* 0x0000000c54087223 */ /* 0x008fce0000010809 */
[----:B------:R3:W4:Y:S01]  /*1e0a0*/  MUFU.EX2 R161, R7 ;  /* 0x0000000700a17308 */ /* 0x0007220000000800 */
[----:B0-----:R-:W-:Y:S01]  /*1e0b0*/  FADD.FTZ R6, R24, R29 ;  /* 0x0000001d18067221 */ /* 0x001fe20000010000 */
[----:B------:R-:W-:-:S03]  /*1e0c0*/  FADD.FTZ R29, R19, R32 ;  /* 0x00000020131d7221 */ /* 0x000fc60000010000 */
[----:B-----5:R-:W-:Y:S01]  /*1e0d0*/  FADD.FTZ R32, R171, R6 ;  /* 0x00000006ab207221 */ /* 0x020fe20000010000 */
[----:B------:R-:W-:Y:S01]  /*1e0e0*/  FADD.FTZ R34, R164, R29 ;  /* 0x0000001da4227221 */ /* 0x000fe20000010000 */
[-CC-:B------:R-:W-:Y:S01]  /*1e0f0*/  FFMA.FTZ R6, R54, R12.reuse, -R9.reuse ;  /* 0x0000000c36067223 */ /* 0x180fe20000010809 */
[----:B------:R0:W5:Y:S01]  /*1e100*/  MUFU.EX2 R30, R8 ;  /* 0x00000008001e7308 */ /* 0x0001620000000800 */
[----:B---3--:R-:W-:Y:S01]  /*1e110*/  FADD.FTZ R7, R165, R32 ;  /* 0x00000020a5077221 */ /* 0x008fe20000010000 */
[----:B------:R-:W-:Y:S01]  /*1e120*/  FADD.FTZ R29, R21, R34 ;  /* 0x00000022151d7221 */ /* 0x000fe20000010000 */
[----:B------:R-:W-:Y:S02]  /*1e130*/  FFMA.FTZ R9, R86, R12, -R9 ;  /* 0x0000000c56097223 */ /* 0x000fe40000010809 */
[----:B-1----:R-:W-:Y:S01]  /*1e140*/  FADD.FTZ R32, R26, R7 ;  /* 0x000000071a207221 */ /* 0x002fe20000010000 */
[----:B--2---:R-:W-:Y:S02]  /*1e150*/  FADD.FTZ R34, R18, R29 ;  /* 0x0000001d12227221 */ /* 0x004fe40000010000 */
[----:B------:R5:W1:Y:S01]  /*1e160*/  MUFU.EX2 R163, R6 ;  /* 0x0000000600a37308 */ /* 0x000a620000000800 */
[----:B----4-:R-:W-:Y:S01]  /*1e170*/  FADD.FTZ R7, R167, R32 ;  /* 0x00000020a7077221 */ /* 0x010fe20000010000 */
[----:B------:R-:W-:-:S03]  /*1e180*/  FADD.FTZ R29, R25, R34 ;  /* 0x00000022191d7221 */ /* 0x000fc60000010000 */
[----:B0-----:R-:W-:Y:S01]  /*1e190*/  FADD.FTZ R8, R28, R7 ;  /* 0x000000071c087221 */ /* 0x001fe20000010000 */
[----:B------:R-:W-:Y:S02]  /*1e1a0*/  FADD.FTZ R32, R160, R29 ;  /* 0x0000001da0207221 */ /* 0x000fe40000010000 */
[----:B------:R-:W0:Y:S01]  /*1e1b0*/  MUFU.EX2 R5, R5 ;  /* 0x0000000500057308 */ /* 0x000e220000000800 */
[----:B------:R-:W-:Y:S01]  /*1e1c0*/  FADD.FTZ R7, R161, R8 ;  /* 0x00000008a1077221 */ /* 0x000fe20000010000 */
[----:B------:R-:W-:-:S03]  /*1e1d0*/  FADD.FTZ R29, R27, R32 ;  /* 0x000000201b1d7221 */ /* 0x000fc60000010000 */
[----:B-----5:R-:W-:Y:S01]  /*1e1e0*/  FADD.FTZ R6, R30, R7 ;  /* 0x000000071e067221 */ /* 0x020fe20000010000 */
[----:B------:R-:W-:Y:S02]  /*1e1f0*/  FADD.FTZ R8, R162, R29 ;  /* 0x0000001da2087221 */ /* 0x000fe40000010000 */
[----:B------:R-:W2:Y:S01]  /*1e200*/  MUFU.EX2 R12, R9 ;  /* 0x00000009000c7308 */ /* 0x000ea20000000800 */
[----:B-1----:R-:W-:Y:S01]  /*1e210*/  FADD.FTZ R7, R163, R6 ;  /* 0x00000006a3077221 */ /* 0x002fe20000010000 */
[----:B0-----:R-:W-:-:S05]  /*1e220*/  FADD.FTZ R29, R5, R8 ;  /* 0x00000008051d7221 */ /* 0x001fca0000010000 */
[----:B------:R-:W-:Y:S01]  /*1e230*/  ST.E desc[UR44][R16.64+0x210], R29 ;  /* 0x0002101d10007985 */ /* 0x000fe2000c10192c */
[----:B--2---:R-:W-:-:S05]  /*1e240*/  FADD.FTZ R31, R12, R7 ;  /* 0x000000070c1f7221 */ /* 0x004fca0000010000 */
[----:B------:R-:W-:Y:S01]  /*1e250*/  ST.E desc[UR44][R16.64+0x214], R31 ;  /* 0x0002141f10007985 */ /* 0x000fe2000c10192c */
[----:B------:R-:W-:Y:S06]  /*1e260*/  BAR.SYNC.DEFER_BLOCKING 0xf, 0x100 ;  /* 0x03c4000000007b1d */ /* 0x000fec0000010000 */
[----:B------:R-:W2:Y:S04]  /*1e270*/  LD.E.64 R6, desc[UR44][R16.64+0x138] ;  /* 0x0001382c10067980 */ /* 0x000ea8000c101b00 */
[----:B--2---:R-:W2:Y:S04]  /*1e280*/  LD.E.64 R8, desc[UR44][R6.64+0x8] ;  /* 0x0000082c06087980 */ /* 0x004ea8000c101b00 */
[----:B------:R-:W3:Y:S01]  /*1e290*/  LD.E.64 R32, desc[UR44][R6.64] ;  /* 0x0000002c06207980 */ /* 0x000ee2000c101b00 */
[----:B------:R-:W-:-:S02]  /*1e2a0*/  F2FP.BF16.F32.PACK_AB R172, R11, R172 ;  /* 0x000000ac0bac723e */ /* 0x000fc400000010ff */
[----:B------:R-:W-:Y:S02]  /*1e2b0*/  F2FP.BF16.F32.PACK_AB R174, R13, R174 ;  /* 0x000000ae0dae723e */ /* 0x000fe400000010ff */
[----:B------:R-:W-:Y:S02]  /*1e2c0*/  F2FP.BF16.F32.PACK_AB R173, R173, R14 ;  /* 0x0000000eadad723e */ /* 0x000fe400000010ff */
[----:B------:R-:W-:Y:S02]  /*1e2d0*/  F2FP.BF16.F32.PACK_AB R175, R20, R175 ;  /* 0x000000af14af723e */ /* 0x000fe400000010ff */
[----:B------:R-:W-:Y:S02]  /*1e2e0*/  F2FP.BF16.F32.PACK_AB R168, R15, R10 ;  /* 0x0000000a0fa8723e */ /* 0x000fe400000010ff */
[----:B------:R-:W-:Y:S02]  /*1e2f0*/  F2FP.BF16.F32.PACK_AB R170, R19, R170 ;  /* 0x000000aa13aa723e */ /* 0x000fe400000010ff */
        /* <DEDUP_REMOVED lines=10> */
[----:B--2---:R-:W-:-:S05]  /*1e3a0*/  MOV R9, R8 ;  /* 0x0000000800097202 */ /* 0x004fca0000000f00 */
[--C-:B---3--:R-:W-:Y:S01]  /*1e3b0*/  IMAD R33, R33, 0x2, R9.reuse ;  /* 0x0000000221217824 */ /* 0x108fe200078e0209 */
[----:B------:R-:W-:Y:S01]  /*1e3c0*/  STSM.16.M88.4 [R9], R172 ;  /* 0x000000ac09007844 */ /* 0x000fe20000000200 */
[C---:B------:R-:W-:Y:S02]  /*1e3d0*/  IMAD R8, R32.reuse, 0x2, R9 ;  /* 0x0000000220087824 */ /* 0x040fe400078e0209 */
[----:B------:R-:W-:-:S03]  /*1e3e0*/  IMAD R32, R32, 0x2, R33 ;  /* 0x0000000220207824 */ /* 0x000fc600078e0221 */
[----:B------:R-:W-:Y:S04]  /*1e3f0*/  STSM.16.M88.4 [R8], R168 ;  /* 0x000000a808007844 */ /* 0x000fe80000000200 */
[----:B------:R-:W-:Y:S04]  /*1e400*/  STSM.16.M88.4 [R33], R164 ;  /* 0x000000a421007844 */ /* 0x000fe80000000200 */
[----:B------:R-:W-:Y:S04]  /*1e410*/  STSM.16.M88.4 [R32], R160 ;  /* 0x000000a020007844 */ /* 0x000fe80000000200 */
[----:B------:R-:W2:Y:S01]  /*1e420*/  LD.E R5, desc[UR44][R16.64+0x230] ;  /* 0x0002302c10057980 */ /* 0x000ea2000c101900 */
[----:B------:R-:W-:Y:S01]  /*1e430*/  LOP3.LUT R22, R2, 0x4, RZ, 0xfc, !PT ;  /* 0x0000000402167812 */ /* 0x000fe200078efcff */
[----:B--2---:R-:W-:-:S05]  /*1e440*/  FMUL.FTZ R5, R4, R5 ;  /* 0x0000000504057220 */ /* 0x004fca0000410000 */
[----:B------:R0:W-:Y:S04]  /*1e450*/  ST.E desc[UR44][R16.64+0x230], R5 ;  /* 0x0002300510007985 */ /* 0x0001e8000c10192c */
[----:B------:R-:W2:Y:S02]  /*1e460*/  LD.E R7, desc[UR44][R22.64] ;  /* 0x0000002c16077980 */ /* 0x000ea4000c101900 */
[----:B--2---:R-:W-:-:S05]  /*1e470*/  FMUL.FTZ R7, R4, R7 ;  /* 0x0000000704077220 */ /* 0x004fca0000410000 */
[----:B------:R1:W-:Y:S04]  /*1e480*/  ST.E desc[UR44][R22.64], R7 ;  /* 0x0000000716007985 */ /* 0x0003e8000c10192c */
[----:B0-----:R-:W2:Y:S04]  /*1e490*/  LD.E R5, desc[UR44][R16.64+0x270] ;  /* 0x0002702c10057980 */ /* 0x001ea8000c101900 */
[----:B------:R-:W3:Y:S04]  /*1e4a0*/  LD.E R131, desc[UR44][R16.64+0x424] ;  /* 0x0004242c10837980 */ /* 0x000ee8000c101900 */
[----:B------:R-:W4:Y:S04]  /*1e4b0*/  LD.E R9, desc[UR44][R16.64+0x240] ;  /* 0x0002402c10097980 */ /* 0x000f28000c101900 */
[----:B------:R-:W5:Y:S04]  /*1e4c0*/  LD.E R11, desc[UR44][R16.64+0x244] ;  /* 0x0002442c100b7980 */ /* 0x000f68000c101900 */
[----:B------:R-:W5:Y:S04]  /*1e4d0*/  LD.E R13, desc[UR44][R16.64+0x250] ;  /* 0x0002502c100d7980 */ /* 0x000f68000c101900 */
[----:B------:R-:W5:Y:S04]  /*1e4e0*/  LD.E R15, desc[UR44][R16.64+0x254] ;  /* 0x0002542c100f7980 */ /* 0x000f68000c101900 */
[----:B------:R-:W5:Y:S04]  /*1e4f0*/  LD.E R19, desc[UR44][R16.64+0x260] ;  /* 0x0002602c10137980 */ /* 0x000f68000c101900 */
[----:B------:R-:W5:Y:S04]  /*1e500*/  LD.E R21, desc[UR44][R16.64+0x264] ;  /* 0x0002642c10157980 */ /* 0x000f68000c101900 */
[----:B------:R-:W5:Y:S04]  /*1e510*/  LD.E R25, desc[UR44][R16.64+0x274] ;  /* 0x0002742c10197980 */ /* 0x000f68000c101900 */
[----:B------:R-:W5:Y:S04]  /*1e520*/  LD.E R27, desc[UR44][R16.64+0x280] ;  /* 0x0002802c101b7980 */ /* 0x000f68000c101900 */
[----:B-1----:R-:W5:Y:S04]  /*1e530*/  LD.E R7, desc[UR44][R16.64+0x284] ;  /* 0x0002842c10077980 */ /* 0x002f68000c101900 */
[----:B------:R-:W5:Y:S04]  /*1e540*/  LD.E R29, desc[UR44][R16.64+0x290] ;  /* 0x0002902c101d7980 */ /* 0x000f68000c101900 */
        /* <DEDUP_REMOVED lines=49> */
[----:B------:R-:W5:Y:S01]  /*1e860*/  LD.E R129, desc[UR44][R16.64+0x420] ;  /* 0x0004202c10817980 */ /* 0x000f62000c101900 */
[C---:B--2---:R-:W-:Y:S01]  /*1e870*/  FMUL.FTZ R5, R4.reuse, R5 ;  /* 0x0000000504057220 */ /* 0x044fe20000410000 */
[----:B---3--:R-:W-:-:S04]  /*1e880*/  FMUL.FTZ R131, R4, R131 ;  /* 0x0000008304837220 */ /* 0x008fc80000410000 */
[----:B------:R0:W-:Y:S01]  /*1e890*/  ST.E desc[UR44][R16.64+0x270], R5 ;  /* 0x0002700510007985 */ /* 0x0001e2000c10192c */
[C---:B----4-:R-:W-:Y:S01]  /*1e8a0*/  FMUL.FTZ R9, R4.reuse, R9 ;  /* 0x0000000904097220 */ /* 0x050fe20000410000 */
[C---:B-----5:R-:W-:Y:S01]  /*1e8b0*/  FMUL.FTZ R11, R4.reuse, R11 ;  /* 0x0000000b040b7220 */ /* 0x060fe20000410000 */
[C---:B------:R-:W-:Y:S01]  /*1e8c0*/  FMUL.FTZ R13, R4.reuse, R13 ;  /* 0x0000000d040d7220 */ /* 0x040fe20000410000 */
[--C-:B0-----:R-:W-:Y:S02]  /*1e8d0*/  IMAD.MOV.U32 R5, RZ, RZ, R23.reuse ;  /* 0x000000ffff057224 */ /* 0x101fe400078e0017 */
        /* <DEDUP_REMOVED lines=57> */
[C---:B------:R-:W-:Y:S01]  /*1ec70*/  LOP3.LUT R4, R2.reuse, 0x8, RZ, 0xfc, !PT ;  /* 0x0000000802047812 */ /* 0x040fe200078efcff */
[----:B------:R-:W-:Y:S04]  /*1ec80*/  ST.E desc[UR44][R16.64+0x424], R131 ;  /* 0x0004248310007985 */ /* 0x000fe8000c10192c */
        /* <DEDUP_REMOVED lines=8> */
[----:B------:R0:W-:Y:S04]  /*1ed10*/  ST.E desc[UR44][R16.64+0x284], R7 ;  /* 0x0002840710007985 */ /* 0x0001e8000c10192c */
[----:B------:R-:W-:Y:S04]  /*1ed20*/  ST.E desc[UR44][R16.64+0x290], R29 ;  /* 0x0002901d10007985 */ /* 0x000fe8000c10192c */
[----:B------:R-:W-:Y:S04]  /*1ed30*/  ST.E desc[UR44][R16.64+0x294], R31 ;  /* 0x0002941f10007985 */ /* 0x000fe8000c10192c */
[----:B------:R-:W-:Y:S04]  /*1ed40*/  ST.E desc[UR44][R16.64+0x2a0], R33 ;  /* 0x0002a02110007985 */ /* 0x000fe8000c10192c */
[----:B------:R1:W-:Y:S04]  /*1ed50*/  ST.E desc[UR44][R16.64+0x2a4], R35 ;  /* 0x0002a42310007985 */ /* 0x0003e8000c10192c */
        /* <DEDUP_REMOVED lines=47> */
[----:B------:R-:W2:Y:S01]  /*1f050*/  LD.E R8, desc[UR44][R4.64] ;  /* 0x0000002c04087980 */ /* 0x000ea2000c101900 */
[----:B------:R-:W-:Y:S01]  /*1f060*/  LOP3.LUT R6, R2, 0xc, RZ, 0xfc, !PT ;  /* 0x0000000c02067812 */ /* 0x000fe200078efcff */
[----:B0-----:R-:W-:-:S02]  /*1f070*/  IMAD.MOV.U32 R7, RZ, RZ, R23 ;  /* 0x000000ffff077224 */ /* 0x001fc400078e0017 */
[----:B--2---:R-:W-:-:S05]  /*1f080*/  FMUL.FTZ R9, R3, R8 ;  /* 0x0000000803097220 */ /* 0x004fca0000410000 */
[----:B------:R0:W-:Y:S04]  /*1f090*/  ST.E desc[UR44][R4.64], R9 ;  /* 0x0000000904007985 */ /* 0x0001e8000c10192c */
[----:B------:R-:W2:Y:S02]  /*1f0a0*/  LD.E R8, desc[UR44][R6.64] ;  /* 0x0000002c06087980 */ /* 0x000ea4000c101900 */
[----:B--2---:R-:W-:-:S05]  /*1f0b0*/  FMUL.FTZ R11, R3, R8 ;  /* 0x00000008030b7220 */ /* 0x004fca0000410000 */
[----:B------:R2:W-:Y:S04]  /*1f0c0*/  ST.E desc[UR44][R6.64], R11 ;  /* 0x0000000b06007985 */ /* 0x0005e8000c10192c */
[----:B------:R-:W3:Y:S04]  /*1f0d0*/  LD.E R134, desc[UR44][R16.64+0x42c] ;  /* 0x00042c2c10867980 */ /* 0x000ee8000c101900 */
[----:B------:R-:W0:Y:S04]  /*1f0e0*/  LD.E R8, desc[UR44][R16.64+0x248] ;  /* 0x0002482c10087980 */ /* 0x000e28000c101900 */
[----:B------:R-:W2:Y:S04]  /*1f0f0*/  LD.E R10, desc[UR44][R16.64+0x24c] ;  /* 0x00024c2c100a7980 */ /* 0x000ea8000c101900 */
        /* <DEDUP_REMOVED lines=59> */
[----:B-1----:R-:W5:Y:S01]  /*1f4b0*/  LD.E R35, desc[UR44][R16.64+0x230] ;  /* 0x0002302c10237980 */ /* 0x002f62000c101900 */
[C---:B---3--:R-:W-:Y:S01]  /*1f4c0*/  FMUL.FTZ R25, R3.reuse, R134 ;  /* 0x0000008603197220 */ /* 0x048fe20000410000 */
[----:B0-----:R-:W-:-:S04]  /*1f4d0*/  FMUL.FTZ R9, R3, R8 ;  /* 0x0000000803097220 */ /* 0x001fc80000410000 */
[----:B------:R0:W-:Y:S01]  /*1f4e0*/  ST.E desc[UR44][R16.64+0x42c], R25 ;  /* 0x00042c1910007985 */ /* 0x0001e2000c10192c */
[C---:B--2---:R-:W-:Y:S01]  /*1f4f0*/  FMUL.FTZ R11, R3.reuse, R10 ;  /* 0x0000000a030b7220 */ /* 0x044fe20000410000 */
[C---:B----4-:R-:W-:Y:S01]  /*1f500*/  FMUL.FTZ R13, R3.reuse, R12 ;  /* 0x0000000c030d7220 */ /* 0x050fe20000410000 */
[C---:B-----5:R-:W-:Y:S01]  /*1f510*/  FMUL.FTZ R15, R3.reuse, R14 ;  /* 0x0000000e030f7220 */ /* 0x060fe20000410000 */
[C---:B------:R-:W-:Y:S01]  /*1f520*/  FMUL.FTZ R19, R3.reuse, R18 ;  /* 0x0000001203137220 */ /* 0x040fe20000410000 */
[C---:B------:R-:W-:Y:S01]  /*1f530*/  FMUL.FTZ R21, R3.reuse, R20 ;  /* 0x0000001403157220 */ /* 0x040fe20000410000 */
[C---:B0-----:R-:W-:Y:S01]  /*1f540*/  FMUL.FTZ R25, R3.reuse, R26 ;  /* 0x0000001a03197220 */ /* 0x041fe20000410000 */
[C---:B------:R-:W-:Y:S01]  /*1f550*/  FMUL.FTZ R27, R3.reuse, R28 ;  /* 0x0000001c031b7220 */ /* 0x040fe20000410000 */
[C---:B------:R-:W-:Y:S01]  /*1f560*/  FMUL.FTZ R29, R3.reuse, R30 ;  /* 0x0000001e031d7220 */ /* 0x040fe20000410000 */
[C---:B------:R-:W-:Y:S01]  /*1f570*/  FMUL.FTZ R31, R3.reuse, R32 ;  /* 0x00000020031f7220 */ /* 0x040fe20000410000 */
[----:B------:R0:W-:Y:S04]  /*1f580*/  ST.E desc[UR44][R16.64+0x248], R9 ;  /* 0x0002480910007985 */ /* 0x0001e8000c10192c */
[----:B------:R1:W-:Y:S04]  /*1f590*/  ST.E desc[UR44][R16.64+0x24c], R11 ;  /* 0x00024c0b10007985 */ /* 0x0003e8000c10192c */
[----:B------:R2:W-:Y:S04]  /*1f5a0*/  ST.E desc[UR44][R16.64+0x258], R13 ;  /* 0x0002580d10007985 */ /* 0x0005e8000c10192c */
[----:B------:R3:W-:Y:S01]  /*1f5b0*/  ST.E desc[UR44][R16.64+0x25c], R15 ;  /* 0x00025c0f10007985 */ /* 0x0007e2000c10192c */
[----:B0-----:R-:W-:-:S03]  /*1f5c0*/  FMUL.FTZ R9, R3, R24 ;  /* 0x0000001803097220 */ /* 0x001fc60000410000 */
[----:B------:R0:W-:Y:S01]  /*1f5d0*/  ST.E desc[UR44][R16.64+0x268], R19 ;  /* 0x0002681310007985 */ /* 0x0001e2000c10192c */
[----:B-1----:R-:W-:-:S03]  /*1f5e0*/  FMUL.FTZ R11, R3, R34 ;  /* 0x00000022030b7220 */ /* 0x002fc60000410000 */
[----:B------:R1:W-:Y:S01]  /*1f5f0*/  ST.E desc[UR44][R16.64+0x26c], R21 ;  /* 0x00026c1510007985 */ /* 0x0003e2000c10192c */
[----:B--2---:R-:W-:-:S03]  /*1f600*/  FMUL.FTZ R13, R3, R36 ;  /* 0x00000024030d7220 */ /* 0x004fc60000410000 */
[----:B------:R2:W-:Y:S01]  /*1f610*/  ST.E desc[UR44][R16.64+0x27c], R25 ;  /* 0x00027c1910007985 */ /* 0x0005e2000c10192c */
[----:B---3--:R-:W-:-:S03]  /*1f620*/  FMUL.FTZ R15, R3, R38 ;  /* 0x00000026030f7220 */ /* 0x008fc60000410000 */
[----:B------:R3:W-:Y:S01]  /*1f630*/  ST.E desc[UR44][R16.64+0x288], R27 ;  /* 0x0002881b10007985 */ /* 0x0007e2000c10192c */
[----:B0-----:R-:W-:-:S03]  /*1f640*/  FMUL.FTZ R19, R3, R40 ;  /* 0x0000002803137220 */ /* 0x001fc60000410000 */
[----:B------:R0:W-:Y:S01]  /*1f650*/  ST.E desc[UR44][R16.64+0x28c], R29 ;  /* 0x00028c1d10007985 */ /* 0x0001e2000c10192c */
[----:B-1----:R-:W-:-:S03]  /*1f660*/  FMUL.FTZ R21, R3, R42 ;  /* 0x0000002a03157220 */ /* 0x002fc60000410000 */
[----:B------:R1:W-:Y:S01]  /*1f670*/  ST.E desc[UR44][R16.64+0x298], R31 ;  /* 0x0002981f10007985 */ /* 0x0003e2000c10192c */
[C---:B--2---:R-:W-:Y:S01]  /*1f680*/  FMUL.FTZ R25, R3.reuse, R46 ;  /* 0x0000002e03197220 */ /* 0x044fe20000410000 */
[C---:B---3--:R-:W-:Y:S01]  /*1f690*/  FMUL.FTZ R27, R3.reuse, R48 ;  /* 0x00000030031b7220 */ /* 0x048fe20000410000 */
[C---:B0-----:R-:W-:Y:S01]  /*1f6a0*/  FMUL.FTZ R29, R3.reuse, R50 ;  /* 0x00000032031d7220 */ /* 0x041fe20000410000 */
[C---:B-1----:R-:W-:Y:S01]  /*1f6b0*/  FMUL.FTZ R31, R3.reuse, R52 ;  /* 0x00000034031f7220 */ /* 0x042fe20000410000 */
        /* <DEDUP_REMOVED lines=61> */
[----:B------:R1:W-:Y:S01]  /*1fa90*/  ST.E desc[UR44][R16.64+0x38c], R11 ;  /* 0x00038c0b10007985 */ /* 0x0003e2000c10192c */
[----:B------:R-:W-:-:S03]  /*1faa0*/  FMUL.FTZ R33, R3, R132 ;  /* 0x0000008403217220 */ /* 0x000fc60000410000 */
        /* <DEDUP_REMOVED lines=17> */
[----:B-1----:R-:W-:Y:S01]  /*1fbc0*/  FMUL.FTZ R31, R3, R130 ;  /* 0x00000082031f7220 */ /* 0x002fe20000410000 */
[----:B------:R-:W-:Y:S04]  /*1fbd0*/  ST.E desc[UR44][R16.64+0x3b8], R9 ;  /* 0x0003b80910007985 */ /* 0x000fe8000c10192c */
[----:B------:R0:W-:Y:S04]  /*1fbe0*/  ST.E desc[UR44][R16.64+0x3dc], R11 ;  /* 0x0003dc0b10007985 */ /* 0x0001e8000c10192c */
        /* <DEDUP_REMOVED lines=8> */
[----:B------:R-:W-:Y:S04]  /*1fc70*/  ST.E desc[UR44][R16.64+0x428], R33 ;  /* 0x0004282110007985 */ /* 0x000fe8000c10192c */
[----:B------:R-:W-:Y:S04]  /*1fc80*/  ST.E desc[UR44][R16.64+0x230], R35 ;  /* 0x0002302310007985 */ /* 0x000fe8000c10192c */
[----:B0-----:R-:W2:Y:S04]  /*1fc90*/  LD.E R11, desc[UR44][R22.64] ;  /* 0x0000002c160b7980 */ /* 0x001ea8000c101900 */
[----:B------:R-:W5:Y:S04]  /*1fca0*/  LD.E R3, desc[UR44][R16.64+0x1e8] ;  /* 0x0001e82c10037980 */ /* 0x000f68000c101900 */
[----:B------:R-:W5:Y:S04]  /*1fcb0*/  LD.E.64 R8, desc[UR44][R16.64+0xa8] ;  /* 0x0000a82c10087980 */ /* 0x000f68000c101b00 */
[----:B--2---:R0:W-:Y:S04]  /*1fcc0*/  ST.E desc[UR44][R22.64], R11 ;  /* 0x0000000b16007985 */ /* 0x0041e8000c10192c */
[----:B-1----:R-:W2:Y:S04]  /*1fcd0*/  LD.E R13, desc[UR44][R4.64] ;  /* 0x0000002c040d7980 */ /* 0x002ea8000c101900 */
[----:B--2---:R1:W-:Y:S04]  /*1fce0*/  ST.E desc[UR44][R4.64], R13 ;  /* 0x0000000d04007985 */ /* 0x0043e8000c10192c */
[----:B------:R-:W2:Y:S04]  /*1fcf0*/  LD.E R15, desc[UR44][R6.64] ;  /* 0x0000002c060f7980 */ /* 0x000ea8000c101900 */
[----:B--2---:R2:W-:Y:S04]  /*1fd00*/  ST.E desc[UR44][R6.64], R15 ;  /* 0x0000000f06007985 */ /* 0x0045e8000c10192c */
[----:B---3--:R-:W3:Y:S04]  /*1fd10*/  LD.E R19, desc[UR44][R16.64+0x240] ;  /* 0x0002402c10137980 */ /* 0x008ee8000c101900 */
[----:B----4-:R-:W4:Y:S04]  /*1fd20*/  LD.E R21, desc[UR44][R16.64+0x244] ;  /* 0x0002442c10157980 */ /* 0x010f28000c101900 */
[----:B-----5:R-:W5:Y:S04]  /*1fd30*/  LD.E R25, desc[UR44][R16.64+0x248] ;  /* 0x0002482c10197980 */ /* 0x020f68000c101900 */
[----:B------:R-:W5:Y:S04]  /*1fd40*/  LD.E R27, desc[UR44][R16.64+0x24c] ;  /* 0x00024c2c101b7980 */ /* 0x000f68000c101900 */
[----:B------:R-:W5:Y:S04]  /*1fd50*/  LD.E R29, desc[UR44][R16.64+0x250] ;  /* 0x0002502c101d7980 */ /* 0x000f68000c101900 */
[----:B------:R-:W5:Y:S04]  /*1fd60*/  LD.E R31, desc[UR44][R16.64+0x254] ;  /* 0x0002542c101f7980 */ /* 0x000f68000c101900 */
[----:B0-----:R-:W5:Y:S04]  /*1fd70*/  LD.E R11, desc[UR44][R16.64+0x258] ;  /* 0x0002582c100b7980 */ /* 0x001f68000c101900 */
[----:B------:R-:W5:Y:S04]  /*1fd80*/  LD.E R33, desc[UR44][R16.64+0x25c] ;  /* 0x00025c2c10217980 */ /* 0x000f68000c101900 */
[----:B-1----:R-:W5:Y:S04]  /*1fd90*/  LD.E R13, desc[UR44][R16.64+0x260] ;  /* 0x0002602c100d7980 */ /* 0x002f68000c101900 */
[----:B------:R-:W5:Y:S04]  /*1fda0*/  LD.E R35, desc[UR44][R16.64+0x264] ;  /* 0x0002642c10237980 */ /* 0x000f68000c101900 */
[----:B--2---:R-:W2:Y:S04]  /*1fdb0*/  LD.E R15, desc[UR44][R16.64+0x268] ;  /* 0x0002682c100f7980 */ /* 0x004ea8000c101900 */
[----:B------:R-:W2:Y:S04]  /*1fdc0*/  LD.E R37, desc[UR44][R16.64+0x26c] ;  /* 0x00026c2c10257980 */ /* 0x000ea8000c101900 */
        /* <DEDUP_REMOVED lines=112> */
[----:B---3--:R-:W-:Y:S04]  /*204d0*/  ST.E desc[UR44][R16.64+0x240], R19 ;  /* 0x0002401310007985 */ /* 0x008fe8000c10192c */
[----:B----4-:R-:W-:Y:S04]  /*204e0*/  ST.E desc[UR44][R16.64+0x244], R21 ;  /* 0x0002441510007985 */ /* 0x010fe8000c10192c */
[----:B-----5:R-:W-:Y:S04]  /*204f0*/  ST.E desc[UR44][R16.64+0x248], R25 ;  /* 0x0002481910007985 */ /* 0x020fe8000c10192c */
[----:B------:R-:W-:Y:S04]  /*20500*/  ST.E desc[UR44][R16.64+0x24c], R27 ;  /* 0x00024c1b10007985 */ /* 0x000fe8000c10192c */
[----:B------:R-:W-:Y:S04]  /*20510*/  ST.E desc[UR44][R16.64+0x250], R29 ;  /* 0x0002501d10007985 */ /* 0x000fe8000c10192c */
[----:B------:R-:W-:Y:S04]  /*20520*/  ST.E desc[UR44][R16.64+0x254], R31 ;  /* 0x0002541f10007985 */ /* 0x000fe8000c10192c */
[----:B------:R-:W-:Y:S04]  /*20530*/  ST.E desc[UR44][R16.64+0x258], R11 ;  /* 0x0002580b10007985 */ /* 0x000fe8000c10192c */
[----:B------:R-:W-:Y:S04]  /*20540*/  ST.E desc[UR44][R16.64+0x25c], R33 ;  /* 0x00025c2110007985 */ /* 0x000fe8000c10192c */
[----:B------:R-:W-:Y:S04]  /*20550*/  ST.E desc[UR44][R16.64+0x260], R13 ;  /* 0x0002600d10007985 */ /* 0x000fe8000c10192c */
[----:B------:R-:W-:Y:S04]  /*20560*/  ST.E desc[UR44][R16.64+0x264], R35 ;  /* 0x0002642310007985 */ /* 0x000fe8000c10192c */
[----:B--2---:R-:W-:Y:S04]  /*20570*/  ST.E desc[UR44][R16.64+0x268], R15 ;  /* 0x0002680f10007985 */ /* 0x004fe8000c10192c */
        /* <DEDUP_REMOVED lines=113> */
[----:B0-----:R-:W5:Y:S04]  /*20c90*/  LD.E R24, desc[UR44][R16.64+0x230] ;  /* 0x0002302c10187980 */ /* 0x001f68000c101900 */
[----:B-1----:R-:W5:Y:S04]  /*20ca0*/  LD.E R28, desc[UR44][R16.64+0x240] ;  /* 0x0002402c101c7980 */ /* 0x002f68000c101900 */
[----:B------:R-:W5:Y:S04]  /*20cb0*/  LD.E R29, desc[UR44][R16.64+0x244] ;  /* 0x0002442c101d7980 */ /* 0x000f68000c101900 */
[----:B--2---:R-:W2:Y:S04]  /*20cc0*/  LD.E R30, desc[UR44][R16.64+0x248] ;  /* 0x0002482c101e7980 */ /* 0x004ea8000c101900 */
[----:B------:R-:W2:Y:S04]  /*20cd0*/  LD.E R31, desc[UR44][R16.64+0x24c] ;  /* 0x00024c2c101f7980 */ /* 0x000ea8000c101900 */
[----:B---3--:R-:W2:Y:S04]  /*20ce0*/  LD.E R32, desc[UR44][R16.64+0x250] ;  /* 0x0002502c10207980 */ /* 0x008ea8000c101900 */
[----:B------:R-:W2:Y:S04]  /*20cf0*/  LD.E R33, desc[UR44][R16.64+0x254] ;  /* 0x0002542c10217980 */ /* 0x000ea8000c101900 */
[----:B----4-:R-:W2:Y:S04]  /*20d00*/  LD.E R34, desc[UR44][R16.64+0x258] ;  /* 0x0002582c10227980 */ /* 0x010ea8000c101900 */
[----:B------:R-:W2:Y:S04]  /*20d10*/  LD.E R35, desc[UR44][R16.64+0x25c] ;  /* 0x00025c2c10237980 */ /* 0x000ea8000c101900 */
[----:B-----5:R-:W2:Y:S04]  /*20d20*/  LD.E R36, desc[UR44][R16.64+0x260] ;  /* 0x0002602c10247980 */ /* 0x020ea8000c101900 */
        /* <DEDUP_REMOVED lines=117> */
[----:B------:R-:W2:Y:S01]  /*21480*/  LD.E R151, desc[UR44][R16.64+0x42c] ;  /* 0x00042c2c10977980 */ /* 0x000ea2000c101900 */
        /* <DEDUP_REMOVED lines=139> */
[----:B------:R0:W-:Y:S02]  /*21d40*/  ST.E desc[UR44][R16.64+0x42c], R151 ;  /* 0x00042c9710007985 */ /* 0x0001e4000c10192c */
[----:B0-----:R-:W-:-:S06]  /*21d50*/  WARPGROUP.ARRIVE ;  /* 0x00000000000079c5 */ /* 0x001fcc0000000000 */
[----:B------:R-:W-:Y:S01]  /*21d60*/  HGMMA.64x256x16.F32.BF16 R24, R168, gdesc[UR4].tnspB, R24, gsb0 ;  /* 0x43e00004a8187df0 */ /* 0x000fe20008001818 */
[----:B------:R-:W-:Y:S02]  /*21d70*/  R2UR UR6, R10 ;  /* 0x000000000a0672ca */ /* 0x000fe400000e0000 */
[----:B------:R-:W-:Y:S01]  /*21d80*/  R2UR UR7, R11 ;  /* 0x000000000b0772ca */ /* 0x000fe200000e0000 */
[----:B------:R-:W-:Y:S01]  /*21d90*/  VIADD R8, R8, 0x180 ;  /* 0x0000018008087836 */ /* 0x000fe20000000000 */
        /* <DEDUP_REMOVED lines=263> */
[----:B------:R-:W-:Y:S03]  /*22e10*/  HGMMA.64x256x16.F32.BF16 R24, R160, gdesc[UR4].tnspB, R24, gsb0 ;  /* 0x43e00004a0187df0 */ /* 0x000fe60008001818 */
[----:B------:R-:W-:Y:S02]  /*22e20*/  WARPGROUP.DEPBAR.LE gsb0, 0x0 ;  /* 0x00008000000079c5 */ /* 0x000fe40000010000 */
[----:B------:R-:W-:Y:S04]  /*22e30*/  ST.E desc[UR44][R16.64+0x230], R24 ;  /* 0x0002301810007985 */ /* 0x000fe8000c10192c */
[----:B------:R0:W-:Y:S04]  /*22e40*/  ST.E desc[UR44][R22.64], R25 ;  /* 0x0000001916007985 */ /* 0x0001e8000c10192c */
[----:B------:R-:W-:Y:S04]  /*22e50*/  ST.E desc[UR44][R4.64], R26 ;  /* 0x0000001a04007985 */ /* 0x000fe8000c10192c */
[----:B------:R-:W-:Y:S04]  /*22e60*/  ST.E desc[UR44][R6.64], R27 ;  /* 0x0000001b06007985 */ /* 0x000fe8000c10192c */
[----:B------:R-:W2:Y:S04]  /*22e70*/  LD.E R3, desc[UR44][R16.64+0x230] ;  /* 0x0002302c10037980 */ /* 0x000ea8000c101900 */
        /* <DEDUP_REMOVED lines=124> */
[----:B--2---:R1:W-:Y:S04]  /*23640*/  ST.E desc[UR44][R16.64+0x230], R3 ;  /* 0x0002300310007985 */ /* 0x0043e8000c10192c */
[----:B------:R-:W2:Y:S04]  /*23650*/  LD.E R9, desc[UR44][R22.64] ;  /* 0x0000002c16097980 */ /* 0x000ea8000c101900 */
[----:B--2---:R2:W-:Y:S04]  /*23660*/  ST.E desc[UR44][R22.64], R9 ;  /* 0x0000000916007985 */ /* 0x0045e8000c10192c */
[----:B------:R-:W3:Y:S04]  /*23670*/  LD.E R11, desc[UR44][R4.64] ;  /* 0x0000002c040b7980 */ /* 0x000ee8000c101900 */
[----:B---3--:R3:W-:Y:S04]  /*23680*/  ST.E desc[UR44][R4.64], R11 ;  /* 0x0000000b04007985 */ /* 0x0087e8000c10192c */
[----:B------:R-:W4:Y:S04]  /*23690*/  LD.E R13, desc[UR44][R6.64] ;  /* 0x0000002c060d7980 */ /* 0x000f28000c101900 */
[----:B----4-:R4:W-:Y:S04]  /*236a0*/  ST.E desc[UR44][R6.64], R13 ;  /* 0x0000000d06007985 */ /* 0x0109e8000c10192c */
[----:B------:R-:W5:Y:S04]  /*236b0*/  LD.E R15, desc[UR44][R16.64+0x240] ;  /* 0x0002402c100f7980 */ /* 0x000f68000c101900 */
[----:B------:R-:W5:Y:S04]  /*236c0*/  LD.E R19, desc[UR44][R16.64+0x244] ;  /* 0x0002442c10137980 */ /* 0x000f68000c101900 */
[----:B------:R-:W5:Y:S04]  /*236d0*/  LD.E R21, desc[UR44][R16.64+0x248] ;  /* 0x0002482c10157980 */ /* 0x000f68000c101900 */
[----:B0-----:R-:W5:Y:S04]  /*236e0*/  LD.E R25, desc[UR44][R16.64+0x24c] ;  /* 0x00024c2c10197980 */ /* 0x001f68000c101900 */
[----:B-1----:R-:W5:Y:S04]  /*236f0*/  LD.E R3, desc[UR44][R16.64+0x250] ;  /* 0x0002502c10037980 */ /* 0x002f68000c101900 */
[----:B------:R-:W5:Y:S04]  /*23700*/  LD.E R27, desc[UR44][R16.64+0x254] ;  /* 0x0002542c101b7980 */ /* 0x000f68000c101900 */
[----:B--2---:R-:W2:Y:S04]  /*23710*/  LD.E R9, desc[UR44][R16.64+0x258] ;  /* 0x0002582c10097980 */ /* 0x004ea8000c101900 */
[----:B------:R-:W2:Y:S04]  /*23720*/  LD.E R29, desc[UR44][R16.64+0x25c] ;  /* 0x00025c2c101d7980 */ /* 0x000ea8000c101900 */
[----:B---3--:R-:W3:Y:S04]  /*23730*/  LD.E R5, desc[UR44][R16.64+0x260] ;  /* 0x0002602c10057980 */ /* 0x008ee8000c101900 */
[----:B------:R-:W3:Y:S04]  /*23740*/  LD.E R11, desc[UR44][R16.64+0x264] ;  /* 0x0002642c100b7980 */ /* 0x000ee8000c101900 */
[----:B----4-:R-:W4:Y:S04]  /*23750*/  LD.E R7, desc[UR44][R16.64+0x268] ;  /* 0x0002682c10077980 */ /* 0x010f28000c101900 */
[----:B------:R-:W4:Y:S04]  /*23760*/  LD.E R13, desc[UR44][R16.64+0x26c] ;  /* 0x00026c2c100d7980 */ /* 0x000f28000c101900 */
        /* <DEDUP_REMOVED lines=112> */
[----:B-----5:R0:W-:Y:S04]  /*23e70*/  ST.E desc[UR44][R16.64+0x240], R15 ;  /* 0x0002400f10007985 */ /* 0x0201e8000c10192c */
[----:B------:R0:W-:Y:S04]  /*23e80*/  ST.E desc[UR44][R16.64+0x244], R19 ;  /* 0x0002441310007985 */ /* 0x0001e8000c10192c */
[----:B------:R0:W-:Y:S04]  /*23e90*/  ST.E desc[UR44][R16.64+0x248], R21 ;  /* 0x0002481510007985 */ /* 0x0001e8000c10192c */
[----:B------:R0:W-:Y:S04]  /*23ea0*/  ST.E desc[UR44][R16.64+0x24c], R25 ;  /* 0x00024c1910007985 */ /* 0x0001e8000c10192c */
[----:B------:R0:W-:Y:S04]  /*23eb0*/  ST.E desc[UR44][R16.64+0x250], R3 ;  /* 0x0002500310007985 */ /* 0x0001e8000c10192c */
[----:B------:R0:W-:Y:S04]  /*23ec0*/  ST.E desc[UR44][R16.64+0x254], R27 ;  /* 0x0002541b10007985 */ /* 0x0001e8000c10192c */
[----:B--2---:R0:W-:Y:S04]  /*23ed0*/  ST.E desc[UR44][R16.64+0x258], R9 ;  /* 0x0002580910007985 */ /* 0x0041e8000c10192c */
[----:B------:R0:W-:Y:S04]  /*23ee0*/  ST.E desc[UR44][R16.64+0x25c], R29 ;  /* 0x00025c1d10007985 */ /* 0x0001e8000c10192c */
[----:B---3--:R0:W-:Y:S04]  /*23ef0*/  ST.E desc[UR44][R16.64+0x260], R5 ;  /* 0x0002600510007985 */ /* 0x0081e8000c10192c */
[----:B------:R0:W-:Y:S04]  /*23f00*/  ST.E desc[UR44][R16.64+0x264], R11 ;  /* 0x0002640b10007985 */ /* 0x0001e8000c10192c */
[----:B----4-:R0:W-:Y:S04]  /*23f10*/  ST.E desc[UR44][R16.64+0x268], R7 ;  /* 0x0002680710007985 */ /* 0x0101e8000c10192c */
        /* <DEDUP_REMOVED lines=112> */
[----:B------:R0:W-:Y:S01]  /*24620*/  ST.E desc[UR44][R16.64+0x42c], R30 ;  /* 0x00042c1e10007985 */ /* 0x0001e2000c10192c */
[----:B------:R-:W-:Y:S01]  /*24630*/  @!PT LDS RZ, [RZ] ;  /* 0x00000000fffff984 */ /* 0x000fe20000000800 */
[----:B------:R-:W-:Y:S01]  /*24640*/  @!PT LDS RZ, [RZ] ;  /* 0x00000000fffff984 */ /* 0x000fe20000000800 */
[----:B------:R-:W-:Y:S01]  /*24650*/  @!PT LDS RZ, [RZ] ;  /* 0x00000000fffff984 */ /* 0x000fe20000000800 */
[----:B------:R-:W-:Y:S01]  /*24660*/  @!PT LDS RZ, [RZ] ;  /* 0x00000000fffff984 */ /* 0x000fe20000000800 */
[----:B------:R1:W-:Y:S06]  /*24670*/  MEMBAR.ALL.CTA ;  /* 0x0000000000007992 */ /* 0x0003ec0000008000 */
[----:B-1----:R-:W1:Y:S01]  /*24680*/  FENCE.VIEW.ASYNC.S ;  /* 0x00000000000073c6 */ /* 0x002e620000000000 */
[----:B------:R-:W-:Y:S01]  /*24690*/  BSSY B0, `(.L_x_2117) ;  /* 0x000000a000007945 */ /* 0x000fe20003800000 */
[----:B-1----:R-:W-:Y:S01]  /*246a0*/  NOP ;  /* 0x0000000000007918 */ /* 0x002fe20000000000 */
[----:B------:R-:W-:Y:S06]  /*246b0*/  BAR.ARV 0xe, 0x100 ;  /* 0x0384000000007b1d */ /* 0x000fec0000002000 */
[----:B------:R-:W-:Y:S05]  /*246c0*/  @P0 BRA `(.L_x_2118) ;  /* 0x0000000000180947 */ /* 0x000fea0003800000 */
[----:B0-----:R-:W2:Y:S04]  /*246d0*/  LD.E.64 R4, desc[UR44][R16.64+0x68] ;  /* 0x0000682c10047980 */ /* 0x001ea8000c101b00 */
[----:B------:R-:W3:Y:S01]  /*246e0*/  LD.E R3, desc[UR44][R16.64+0x1e8] ;  /* 0x0001e82c10037980 */ /* 0x000ee2000c101900 */
[----:B--2---:R-:W-:-:S05]  /*246f0*/  MOV R4, R4 ;  /* 0x0000000400047202 */ /* 0x004fca0000000f00 */
[----:B---3--:R-:W-:-:S05]  /*24700*/  IMAD R3, R3, 0x8, R4 ;  /* 0x0000000803037824 */ /* 0x008fca00078e0204 */
[----:B------:R-:W-:-:S04]  /*24710*/  PRMT R3, RZ, 0x654, R3 ;  /* 0x00000654ff037816 */ /* 0x000fc80000000003 */
[----:B------:R1:W-:Y:S03]  /*24720*/  SYNCS.ARRIVE.TRANS64.RED.A1T0 RZ, [R3+URZ], RZ ;  /* 0x000000ff03ff79a7 */ /* 0x0003e6000810043f */
.L_x_2118:
[----:B------:R-:W-:Y:S05]  /*24730*/  BSYNC B0 ;  /* 0x0000000000007941 */ /* 0x000fea0003800000 */
.L_x_2117:
[C---:B------:R-:W-:Y:S01]  /*24740*/  ISETP.GT.AND P0, PT, R0.reuse, R154, PT ;  /* 0x0000009a0000720c */ /* 0x040fe20003f04270 */
[----:B------:R-:W-:-:S12]  /*24750*/  VIADD R0, R0, 0xffffffff ;  /* 0xffffffff00007836 */ /* 0x000fd80000000000 */
[----:B------:R-:W-:Y:S05]  /*24760*/  @P0 BRA `(.L_x_2119) ;  /* 0xffffff5400e00947 */ /* 0x000fea000383ffff */
.L_x_2090:
[----:B------:R-:W-:Y:S05]  /*24770*/  WARPSYNC.ALL ;  /* 0x0000000000007948 */ /* 0x000fea0003800000 */
[----:B01----:R-:W2:Y:S04]  /*24780*/  LDL R5, [R1+0x210] ;  /* 0x0002100001057983 */ /* 0x003ea80000100800 */
[----:B------:R-:W3:Y:S04]  /*24790*/  LDL R6, [R1+0x214] ;  /* 0x0002140001067983 */ /* 0x000ee80000100800 */
[----:B------:R-:W4:Y:S01]  /*247a0*/  LDL.64 R14, [R1+0xd8] ;  /* 0x0000d800010e7983 */ /* 0x000f220000100a00 */
[----:B------:R-:W-:Y:S01]  /*247b0*/  IMAD.MOV.U32 R8, RZ, RZ, -0x800000 ;  /* 0xff800000ff087424 */ /* 0x000fe200078e00ff */
[----:B------:R-:W-:Y:S08]  /*247c0*/  BAR.ARV 0x8, 0x100 ;  /* 0x0204000000007b1d */ /* 0x000ff00000002000 */
[----:B------:R-:W-:Y:S06]  /*247d0*/  BAR.SYNC.DEFER_BLOCKING 0xf, 0x100 ;  /* 0x03c4000000007b1d */ /* 0x000fec0000010000 */
[----:B--2---:R-:W0:Y:S02]  /*247e0*/  SHFL.BFLY PT, R0, R5, 0x2, 0x1f ;  /* 0x0c401f0005007f89 */ /* 0x004e2400000e0000 */
[----:B0-----:R-:W-:-:S05]  /*247f0*/  FADD.FTZ R0, R5, R0 ;  /* 0x0000000005007221 */ /* 0x001fca0000010000 */
[----:B------:R-:W0:Y:S02]  /*24800*/  SHFL.BFLY PT, R3, R0, 0x1, 0x1f ;  /* 0x0c201f0000037f89 */ /* 0x000e2400000e0000 */
[----:B0-----:R-:W-:-:S05]  /*24810*/  FADD.FTZ R2, R0, R3 ;  /* 0x0000000300027221 */ /* 0x001fca0000010000 */
[----:B------:R-:W-:Y:S04]  /*24820*/  STL [R1+0x210], R2 ;  /* 0x0002100201007387 */ /* 0x000fe80000100800 */
[----:B------:R-:W2:Y:S04]  /*24830*/  LDL R13, [R1+0x210] ;  /* 0x00021000010d7983 */ /* 0x000ea80000100800 */
[----:B---3--:R-:W0:Y:S02]  /*24840*/  SHFL.BFLY PT, R3, R6, 0x2, 0x1f ;  /* 0x0c401f0006037f89 */ /* 0x008e2400000e0000 */
[----:B0-----:R-:W-:-:S05]  /*24850*/  FADD.FTZ R3, R3, R6 ;  /* 0x0000000603037221 */ /* 0x001fca0000010000 */
[----:B------:R-:W0:Y:S02]  /*24860*/  SHFL.BFLY PT, R4, R3, 0x1, 0x1f ;  /* 0x0c201f0003047f89 */ /* 0x000e2400000e0000 */
[----:B0-----:R-:W-:-:S05]  /*24870*/  FADD.FTZ R4, R3, R4 ;  /* 0x0000000403047221 */ /* 0x001fca0000010000 */
[----:B------:R-:W-:-:S13]  /*24880*/  FSETP.NE.FTZ.AND P2, PT, R4, RZ, PT ;  /* 0x000000ff0400720b */ /* 0x000fda0003f55000 */
[----:B------:R-:W3:Y:S04]  /*24890*/  @P2 LDL R7, [R1+0x220] ;  /* 0x0002200001072983 */ /* 0x000ee80000100800 */
[----:B------:R-:W5:Y:S01]  /*248a0*/  @P2 LDL R10, [R1+0x204] ;  /* 0x00020400010a2983 */ /* 0x000f620000100800 */
[----:B--2---:R-:W-:-:S13]  /*248b0*/  FSETP.NE.FTZ.AND P1, PT, R13, RZ, PT ;  /* 0x000000ff0d00720b */ /* 0x004fda0003f35000 */
[----:B------:R-:W2:Y:S04]  /*248c0*/  @P1 LDL R5, [R1+0x220] ;  /* 0x0002200001051983 */ /* 0x000ea80000100800 */
[----:B------:R-:W4:Y:S01]  /*248d0*/  @P1 LDL R2, [R1+0x200] ;  /* 0x0002000001021983 */ /* 0x000f220000100800 */
[----:B------:R-:W0:Y:S08]  /*248e0*/  @P2 MUFU.LG2 R9, R4 ;  /* 0x0000000400092308 */ /* 0x000e300000000c00 */
[----:B------:R-:W1:Y:S01]  /*248f0*/  @P1 MUFU.LG2 R6, R13 ;  /* 0x0000000d00061308 */ /* 0x000e620000000c00 */
[----:B------:R-:W-:-:S02]  /*24900*/  IMAD.MOV.U32 R0, RZ, RZ, -0x800000 ;  /* 0xff800000ff007424 */ /* 0x000fc400078e00ff */
[----:B0-----:R-:W-:Y:S01]  /*24910*/  @P2 FMUL.FTZ R12, R9, 0.69314718246459960938 ;  /* 0x3f317218090c2820 */ /* 0x001fe20000410000 */
[----:B-1----:R-:W-:Y:S01]  /*24920*/  @P1 FMUL.FTZ R6, R6, 0.69314718246459960938 ;  /* 0x3f31721806061820 */ /* 0x002fe20000410000 */
[----:B------:R-:W-:Y:S01]  /*24930*/  STL [R1+0x214], R4 ;  /* 0x0002140401007387 */ /* 0x000fe20000100800 */
[----:B---3--:R-:W-:-:S04]  /*24940*/  @P2 FMUL.FTZ R7, R7, 0.69314718246459960938 ;  /* 0x3f31721807072820 */ /* 0x008fc80000410000 */
[----:B-----5:R-:W-:-:S05]  /*24950*/  @P2 FFMA.FTZ R8, R7, R10, R12 ;  /* 0x0000000a07082223 */ /* 0x020fca000001000c */
[----:B------:R0:W-:Y:S01]  /*24960*/  STL [R1+0x214], R8 ;  /* 0x0002140801007387 */ /* 0x0001e20000100800 */
[----:B--2---:R-:W-:-:S04]  /*24970*/  @P1 FMUL.FTZ R5, R5, 0.69314718246459960938 ;  /* 0x3f31721805051820 */ /* 0x004fc80000410000 */
[----:B----4-:R-:W-:-:S05]  /*24980*/  @P1 FFMA.FTZ R0, R5, R2, R6 ;  /* 0x0000000205001223 */ /* 0x010fca0000010006 */
[----:B------:R1:W-:Y:S04]  /*24990*/  STL [R1+0x210], R0 ;  /* 0x0002100001007387 */ /* 0x0003e80000100800 */
[----:B------:R-:W2:Y:S02]  /*249a0*/  LD.E R2, desc[UR44][R14.64+0x4] ;  /* 0x0000042c0e027980 */ /* 0x000ea4000c101900 */
[----:B--2---:R-:W-:Y:S02]  /*249b0*/  ISETP.NE.AND P0, PT, R2, RZ, PT ;  /* 0x000000ff0200720c */ /* 0x004fe40003f05270 */
[----:B------:R-:W2:Y:S11]  /*249c0*/  LDL R2, [R1+0x1e8] ;  /* 0x0001e80001027983 */ /* 0x000eb60000100800 */
[----:B------:R-:W3:Y:S04]  /*249d0*/  @!P0 LDL.64 R6, [R1+0xe0] ;  /* 0x0000e00001068983 */ /* 0x000ee80000100a00 */
[----:B------:R-:W2:Y:S01]  /*249e0*/  @!P0 LD.E R3, desc[UR44][R14.64] ;  /* 0x0000002c0e038980 */ /* 0x000ea2000c101900 */
[----:B------:R-:W-:-:S06]  /*249f0*/  IMAD.MOV.U32 R42, RZ, RZ, RZ ;  /* 0x000000ffff2a7224 */ /* 0x000fcc00078e00ff */
[----:B------:R-:W4:Y:S01]  /*24a00*/  @P1 MUFU.RCP R42, R13 ;  /* 0x0000000d002a1308 */ /* 0x000f220000001000 */
[----:B---3--:R-:W0:Y:S01]  /*24a10*/  @!P0 LD.E.64 R6, desc[UR44][R6.64] ;  /* 0x0000002c06068980 */ /* 0x008e22000c101b00 */
[----:B--2---:R-:W-:-:S04]  /*24a20*/  @!P0 IMAD R3, R2, 0x40, R3 ;  /* 0x0000004002038824 */ /* 0x004fc800078e0203 */
[----:B0-----:R-:W-:-:S05]  /*24a30*/  @!P0 IMAD.WIDE R8, R3, 0x4, R6 ;  /* 0x0000000403088825 */ /* 0x001fca00078e0206 */
[----:B----4-:R0:W-:Y:S04]  /*24a40*/  @!P0 ST.E desc[UR44][R8.64], R42 ;  /* 0x0000002a08008985 */ /* 0x0101e8000c10192c */
[----:B------:R-:W1:Y:S04]  /*24a50*/  @!P0 LDL.64 R14, [R1+0xd8] ;  /* 0x0000d800010e8983 */ /* 0x000e680000100a00 */
[----:B-1----:R-:W2:Y:S02]  /*24a60*/  @!P0 LD.E R0, desc[UR44][R14.64+0x4] ;  /* 0x0000042c0e008980 */ /* 0x002ea4000c101900 */
[----:B--2---:R-:W-:-:S13]  /*24a70*/  @!P0 ISETP.NE.AND P0, PT, R0, RZ, PT ;  /* 0x000000ff0000820c */ /* 0x004fda0003f05270 */
[----:B------:R-:W2:Y:S04]  /*24a80*/  @!P0 LDL.64 R10, [R1+0xe0] ;  /* 0x0000e000010a8983 */ /* 0x000ea80000100a00 */
[----:B------:R-:W3:Y:S01]  /*24a90*/  @!P0 LD.E R3, desc[UR44][R14.64] ;  /* 0x0000002c0e038980 */ /* 0x000ee2000c101900 */
[----:B------:R-:W-:-:S06]  /*24aa0*/  IMAD.MOV.U32 R0, RZ, RZ, RZ ;  /* 0x000000ffff007224 */ /* 0x000fcc00078e00ff */
[----:B------:R-:W1:Y:S01]  /*24ab0*/  @P2 MUFU.RCP R0, R4 ;  /* 0x0000000400002308 */ /* 0x000e620000001000 */
[----:B--2---:R-:W2:Y:S01]  /*24ac0*/  @!P0 LD.E.64 R10, desc[UR44][R10.64] ;  /* 0x0000002c0a0a8980 */ /* 0x004ea2000c101b00 */
[----:B---3--:R-:W-:-:S04]  /*24ad0*/  @!P0 IMAD R3, R2, 0x40, R3 ;  /* 0x0000004002038824 */ /* 0x008fc800078e0203 */
[----:B------:R-:W-:-:S04]  /*24ae0*/  @!P0 VIADD R3, R3, 0x8 ;  /* 0x0000000803038836 */ /* 0x000fc80000000000 */
[----:B--2---:R-:W-:-:S05]  /*24af0*/  @!P0 IMAD.WIDE R2, R3, 0x4, R10 ;  /* 0x0000000403028825 */ /* 0x004fca00078e020a */
[----:B-1----:R1:W-:Y:S04]  /*24b00*/  @!P0 ST.E desc[UR44][R2.64], R0 ;  /* 0x0000000002008985 */ /* 0x0023e8000c10192c */
[----:B------:R-:W2:Y:S04]  /*24b10*/  LDL R34, [R1+0x1e8] ;  /* 0x0001e80001227983 */ /* 0x000ea80000100800 */
[----:B------:R-:W3:Y:S04]  /*24b20*/  LDL.64 R12, [R1+0x388] ;  /* 0x00038800010c7983 */ /* 0x000ee80000100a00 */
        /* <DEDUP_REMOVED lines=26> */
[----:B0-----:R-:W5:Y:S04]  /*24cd0*/  LDL.64 R8, [R1+0x3d8] ;  /* 0x0003d80001087983 */ /* 0x001f680000100a00 */
[----:B------:R-:W5:Y:S04]  /*24ce0*/  LDL.64 R4, [R1+0x3e8] ;  /* 0x0003e80001047983 */ /* 0x000f680000100a00 */
[----:B------:R-:W5:Y:S04]  /*24cf0*/  LDL.64 R10, [R1+0x3f8] ;  /* 0x0003f800010a7983 */ /* 0x000f680000100a00 */
[----:B-1----:R-:W5:Y:S04]  /*24d00*/  LDL.64 R2, [R1+0x408] ;  /* 0x0004080001027983 */ /* 0x002f680000100a00 */
        /* <DEDUP_REMOVED lines=33> */
[----:B------:R-:W5:Y:S04]  /*24f20*/  LDL R35, [R1+0x1f0] ;  /* 0x0001f00001237983 */ /* 0x000f680000100800 */
[----:B------:R-:W5:Y:S01]  /*24f30*/  LDL R32, [R1+0x1f4] ;  /* 0x0001f40001207983 */ /* 0x000f620000100800 */
[----:B--2---:R-:W-:-:S05]  /*24f40*/  VIADD R34, R34, 0x1 ;  /* 0x0000000122227836 */ /* 0x004fca0000000000 */
[----:B------:R-:W-:-:S13]  /*24f50*/  ISETP.NE.AND P0, PT, R34, 0x2, PT ;  /* 0x000000022200780c */ /* 0x000fda0003f05270 */
[----:B------:R-:W2:Y:S01]  /*24f60*/  @!P0 LDL R33, [R1+0x1ec] ;  /* 0x0001ec0001218983 */ /* 0x000ea20000100800 */
[-C--:B---3--:R-:W-:Y:S01]  /*24f70*/  FMUL.FTZ R13, R13, R0.reuse ;  /* 0x000000000d0d7220 */ /* 0x088fe20000410000 */
[-C--:B------:R-:W-:Y:S01]  /*24f80*/  FMUL.FTZ R12, R12, R0.reuse ;  /* 0x000000000c0c7220 */ /* 0x080fe20000410000 */
[-C--:B----4-:R-:W-:Y:S01]  /*24f90*/  FMUL.FTZ R135, R135, R0.reuse ;  /* 0x0000000087877220 */ /* 0x090fe20000410000 */
[-C--:B------:R-:W-:Y:S01]  /*24fa0*/  FMUL.FTZ R134, R134, R0.reuse ;  /* 0x0000000086867220 */ /* 0x080fe20000410000 */
        /* <DEDUP_REMOVED lines=12> */
[----:B------:R2:W-:Y:S01]  /*25070*/  STL.64 [R1+0x388], R12 ;  /* 0x0003880c01007387 */ /* 0x0005e20000100a00 */
        /* <DEDUP_REMOVED lines=112> */
[----:B------:R-:W-:-:S02]  /*25780*/  VIADD R0, R35, 0x1 ;  /* 0x0000000123007836 */ /* 0x000fc40000000000 */
[----:B------:R-:W-:Y:S01]  /*25790*/  VIADD R32, R32, 0x1 ;  /* 0x0000000120207836 */ /* 0x000fe20000000000 */
[----:B------:R-:W-:Y:S04]  /*257a0*/  STL [R1+0x1e8], R34 ;  /* 0x0001e82201007387 */ /* 0x000fe80000100800 */
        /* <DEDUP_REMOVED lines=11> */
[----:B------:R-:W-:Y:S01]  /*25860*/  STL.64 [R1+0x2c0], R62 ;  /* 0x0002c03e01007387 */ /* 0x000fe20000100a00 */
[----:B--2---:R-:W-:-:S03]  /*25870*/  @!P0 LOP3.LUT R12, R33, 0x1, RZ, 0x3c, !PT ;  /* 0x00000001210c8812 */ /* 0x004fc600078e3cff */
        /* <DEDUP_REMOVED lines=50> */
[----:B------:R-:W-:Y:S04]  /*25ba0*/  STL [R1+0x1f0], R0 ;  /* 0x0001f00001007387 */ /* 0x000fe80000100800 */
[----:B------:R-:W-:Y:S04]  /*25bb0*/  @!P0 STL [R1+0x1ec], R12 ;  /* 0x0001ec0c01008387 */ /* 0x000fe80000100800 */
[----:B------:R-:W-:Y:S04]  /*25bc0*/  STL [R1+0x1f4], R32 ;  /* 0x0001f42001007387 */ /* 0x000fe80000100800 */
[----:B------:R-:W-:Y:S04]  /*25bd0*/  @!P0 STL [R1+0x1e8], RZ ;  /* 0x0001e8ff01008387 */ /* 0x000fe80000100800 */
[----:B------:R0:W-:Y:S02]  /*25be0*/  STL.64 [R1+0x408], R2 ;  /* 0x0004080201007387 */ /* 0x0001e40000100a00 */
[----:B0-----:R-:W-:Y:S01]  /*25bf0*/  IMAD.MOV.U32 R3, RZ, RZ, 0x1 ;  /* 0x00000001ff037424 */ /* 0x001fe200078e00ff */
[----:B------:R-:W-:Y:S06]  /*25c00*/  BAR.ARV 0xe, 0x100 ;  /* 0x0384000000007b1d */ /* 0x000fec0000002000 */
.L_x_2007:
[----:B0-----:R-:W-:-:S04]  /*25c10*/  PRMT R0, R3, 0x9910, RZ ;  /* 0x0000991003007816 */ /* 0x001fc800000000ff */
[----:B------:R-:W-:-:S13]  /*25c20*/  ISETP.NE.AND P0, PT, R0, RZ, PT ;  /* 0x000000ff0000720c */ /* 0x000fda0003f05270 */
[----:B------:R-:W-:Y:S05]  /*25c30*/  @!P0 BRA `(.L_x_2120) ;  /* 0x0000002400e08947 */ /* 0x000fea0003800000 */
[----:B------:R-:W0:Y:S01]  /*25c40*/  S2R R0, SR_TID.X ;  /* 0x0000000000007919 */ /* 0x000e220000002100 */
[----:B------:R-:W1:Y:S01]  /*25c50*/  S2UR UR5, SR_CgaCtaId ;  /* 0x00000000000579c3 */ /* 0x000e620000008800 */
[----:B------:R-:W-:Y:S01]  /*25c60*/  UMOV UR4, 0x400 ;  /* 0x0000040000047882 */ /* 0x000fe20000000000 */
[----:B------:R-:W-:-:S06]  /*25c70*/  SHF.R.S32.HI R14, RZ, 0x1f, R157 ;  /* 0x0000001fff0e7819 */ /* 0x000fcc000001149d */
[----:B------:R-:W-:Y:S01]  /*25c80*/  BAR.SYNC.DEFER_BLOCKING 0x1, 0x100 ;  /* 0x0044000000007b1d */ /* 0x000fe20000010000 */
[----:B------:R-:W-:-:S07]  /*25c90*/  SHF.R.S32.HI R16, RZ, 0x1f, R156 ;  /* 0x0000001fff107819 */ /* 0x000fce000001149c */
[----:B------:R-:W2:Y:S01]  /*25ca0*/  LDC R28, c[0x0][0xce8] ;  /* 0x00033a00ff1c7b82 */ /* 0x000ea20000000800 */
[----:B------:R-:W3:Y:S07]  /*25cb0*/  S2R R23, SR_CTAID.X ;  /* 0x0000000000177919 */ /* 0x000eee0000002500 */
[----:B------:R-:W4:Y:S01]  /*25cc0*/  LDC.64 R18, c[0x0][0xc40] ;  /* 0x00031000ff127b82 */ /* 0x000f220000000a00 */
[----:B-1----:R-:W-:-:S04]  /*25cd0*/  ULEA UR4, UR5, UR4, 0x18 ;  /* 0x0000000405047291 */ /* 0x002fc8000f8ec03f */
[----:B------:R-:W-:Y:S01]  /*25ce0*/  UIADD3 UR4, UR4, 0x38820, URZ ;  /* 0x0003882004047890 */ /* 0x000fe2000fffe03f */
[----:B0-----:R-:W-:-:S03]  /*25cf0*/  VIADD R5, R0, 0xffffff80 ;  /* 0xffffff8000057836 */ /* 0x001fc60000000000 */
[----:B------:R-:W-:Y:S01]  /*25d00*/  UPRMT UR4, URZ, 0x654, UR4 ;  /* 0x000006543f047896 */ /* 0x000fe20008000004 */
[----:B--2---:R-:W-:Y:S02]  /*25d10*/  ISETP.NE.AND P1, PT, R28, 0x1, PT ;  /* 0x000000011c00780c */ /* 0x004fe40003f25270 */
[----:B------:R-:W-:-:S04]  /*25d20*/  SHF.R.S32.HI R2, RZ, 0x1f, R5 ;  /* 0x0000001fff027819 */ /* 0x000fc80000011405 */
[----:B------:R-:W-:Y:S02]  /*25d30*/  LEA.HI R0, R2, R5, RZ, 0x7 ;  /* 0x0000000502007211 */ /* 0x000fe400078f38ff */
[----:B------:R-:W-:Y:S02]  /*25d40*/  SYNCS.ARRIVE.TRANS64.RED.A1T0 RZ, [UR4], RZ ;  /* 0x000000ffffff79a7 */ /* 0x000fe40008100404 */
[----:B------:R-:W-:Y:S02]  /*25d50*/  SHF.R.S32.HI R22, RZ, 0x7, R0 ;  /* 0x00000007ff167819 */ /* 0x000fe40000011400 */
[----:B------:R-:W-:-:S03]  /*25d60*/  LOP3.LUT R4, R0, 0xffffff80, RZ, 0xc0, !PT ;  /* 0xffffff8000047812 */ /* 0x000fc600078ec0ff */
[----:B------:R-:W0:Y:S02]  /*25d70*/  SHFL.IDX PT, R3, R22, RZ, 0x1f ;  /* 0x00001fff16037589 */ /* 0x000e2400000e0000 */
[----:B------:R-:W-:-:S05]  /*25d80*/  IMAD.IADD R24, R5, 0x1, -R4 ;  /* 0x0000000105187824 */ /* 0x000fca00078e0a04 */
[----:B------:R-:W-:-:S04]  /*25d90*/  SHF.R.S32.HI R21, RZ, 0x1f, R24 ;  /* 0x0000001fff157819 */ /* 0x000fc80000011418 */
[----:B------:R-:W-:-:S04]  /*25da0*/  LEA.HI R20, R21, R24, RZ, 0x2 ;  /* 0x0000001815147211 */ /* 0x000fc800078f10ff */
[--C-:B------:R-:W-:Y:S02]  /*25db0*/  SHF.R.S32.HI R25, RZ, 0x2, R20.reuse ;  /* 0x00000002ff197819 */ /* 0x100fe40000011414 */
[----:B------:R-:W-:-:S04]  /*25dc0*/  SHF.R.S32.HI R4, RZ, 0x1f, R20 ;  /* 0x0000001fff047819 */ /* 0x000fc80000011414 */
[----:B------:R-:W-:Y:S02]  /*25dd0*/  LEA.HI R4, R4, R25, RZ, 0x3 ;  /* 0x0000001904047211 */ /* 0x000fe400078f18ff */
[----:B0-----:R-:W-:Y:S02]  /*25de0*/  ISETP.NE.AND P0, PT, R3, RZ, PT ;  /* 0x000000ff0300720c */ /* 0x001fe40003f05270 */
[----:B------:R-:W-:Y:S02]  /*25df0*/  LEA.HI R3, R2, R5, RZ, 0x2 ;  /* 0x0000000502037211 */ /* 0x000fe400078f10ff */
[----:B------:R-:W-:Y:S02]  /*25e00*/  LOP3.LUT R26, R4, 0xfffffff8, RZ, 0xc0, !PT ;  /* 0xfffffff8041a7812 */ /* 0x000fe400078ec0ff */
[----:B------:R-:W-:-:S05]  /*25e10*/  LOP3.LUT R6, R3, 0xfffffffc, RZ, 0xc0, !PT ;  /* 0xfffffffc03067812 */ /* 0x000fca00078ec0ff */
[----:B------:R-:W-:Y:S02]  /*25e20*/  IMAD.IADD R27, R5, 0x1, -R6 ;  /* 0x00000001051b7824 */ /* 0x000fe400078e0a06 */
[----:B---34-:R-:W-:Y:S05]  /*25e30*/  @P0 BRA `(.L_x_2121) ;  /* 0x0000000400440947 */ /* 0x018fea0003800000 */
[----:B------:R-:W-:Y:S01]  /*25e40*/  LOP3.LUT R0, R0, 0xffffff80, RZ, 0xc0, !PT ;  /* 0xffffff8000007812 */ /* 0x000fe200078ec0ff */
[----:B------:R-:W0:Y:S01]  /*25e50*/  S2R R11, SR_CTAID.X ;  /* 0x00000000000b7919 */ /* 0x000e220000002500 */
[----:B------:R-:W1:Y:S01]  /*25e60*/  LDC R12, c[0x0][0xce8] ;  /* 0x00033a00ff0c7b82 */ /* 0x000e620000000800 */
[----:B------:R-:W-:Y:S01]  /*25e70*/  LEA.HI R9, R22, R22, RZ, 0x1 ;  /* 0x0000001616097211 */ /* 0x000fe200078f08ff */
[----:B------:R-:W-:Y:S01]  /*25e80*/  ULDC UR4, c[0x0][0xb88] ;  /* 0x0002e20000047ab9 */ /* 0x000fe20000000800 */
[----:B------:R-:W-:Y:S02]  /*25e90*/  IMAD.IADD R0, R5, 0x1, -R0 ;  /* 0x0000000105007824 */ /* 0x000fe400078e0a00 */
[----:B------:R-:W-:-:S03]  /*25ea0*/  LOP3.LUT R13, R9, 0xfffffe, RZ, 0xc0, !PT ;  /* 0x00fffffe090d7812 */ /* 0x000fc600078ec0ff */
[----:B------:R-:W-:Y:S02]  /*25eb0*/  SHF.R.S32.HI R3, RZ, 0x1f, R0 ;  /* 0x0000001fff037819 */ /* 0x000fe40000011400 */
[----:B------:R-:W-:Y:S02]  /*25ec0*/  IMAD.IADD R13, R22, 0x1, -R13 ;  /* 0x00000001160d7824 */ /* 0x000fe400078e0a0d */
[CC--:B------:R-:W-:Y:S02]  /*25ed0*/  LEA.HI R4, R3.reuse, R0.reuse, RZ, 0x2 ;  /* 0x0000000003047211 */ /* 0x0c0fe400078f10ff */
[----:B------:R-:W-:Y:S02]  /*25ee0*/  LEA.HI R3, R3, R0, RZ, 0x5 ;  /* 0x0000000003037211 */ /* 0x000fe400078f28ff */
[--C-:B------:R-:W-:Y:S02]  /*25ef0*/  SHF.R.S32.HI R6, RZ, 0x2, R4.reuse ;  /* 0x00000002ff067819 */ /* 0x100fe40000011404 */
[----:B------:R-:W-:-:S04]  /*25f00*/  SHF.R.S32.HI R7, RZ, 0x1f, R4 ;  /* 0x0000001fff077819 */ /* 0x000fc80000011404 */
[----:B------:R-:W-:Y:S02]  /*25f10*/  LEA.HI R8, R7, R6, RZ, 0x3 ;  /* 0x0000000607087211 */ /* 0x000fe400078f18ff */
[----:B------:R-:W-:Y:S02]  /*25f20*/  LOP3.LUT R7, R4, 0x7ffffffc, RZ, 0xc0, !PT ;  /* 0x7ffffffc04077812 */ /* 0x000fe400078ec0ff */
[----:B------:R-:W-:Y:S01]  /*25f30*/  LOP3.LUT R9, R8, 0xfffffff8, RZ, 0xc0, !PT ;  /* 0xfffffff808097812 */ /* 0x000fe200078ec0ff */
[----:B-1----:R-:W-:Y:S01]  /*25f40*/  IMAD R8, R12, UR4, RZ ;  /* 0x000000040c087c24 */ /* 0x002fe2000f8e02ff */
[----:B------:R-:W-:Y:S01]  /*25f50*/  SHF.R.S32.HI R4, RZ, 0x5, R3 ;  /* 0x00000005ff047819 */ /* 0x000fe20000011403 */
[----:B------:R-:W-:Y:S01]  /*25f60*/  IMAD.IADD R0, R0, 0x1, -R7 ;  /* 0x0000000100007824 */ /* 0x000fe200078e0a07 */
[----:B------:R-:W-:Y:S01]  /*25f70*/  ISETP.NE.AND P3, PT, R12, 0x1, PT ;  /* 0x000000010c00780c */ /* 0x000fe20003f65270 */
[----:B------:R-:W-:Y:S01]  /*25f80*/  IMAD.IADD R9, R6, 0x1, -R9 ;  /* 0x0000000106097824 */ /* 0x000fe200078e0a09 */
[----:B------:R-:W-:Y:S01]  /*25f90*/  ULDC.64 UR4, c[0x0][0xcd0] ;  /* 0x0003340000047ab9 */ /* 0x000fe20000000a00 */
[----:B------:R-:W-:Y:S01]  /*25fa0*/  IMAD.U32 R3, R13, -0x100, RZ ;  /* 0xffffff000d037824 */ /* 0x000fe200078e00ff */
[----:B------:R-:W1:Y:S01]  /*25fb0*/  LDC.64 R6, c[0x0][0xcd8] ;  /* 0x00033600ff067b82 */ /* 0x000e620000000a00 */
[----:B------:R-:W-:-:S02]  /*25fc0*/  IMAD.SHL.U32 R0, R0, 0x2, RZ ;  /* 0x0000000200007824 */ /* 0x000fc400078e00ff */
[----:B------:R-:W-:-:S03]  /*25fd0*/  IMAD R17, R4, 0x10, R9 ;  /* 0x0000001004117824 */ /* 0x000fc600078e0209 */
[----:B------:R-:W-:Y:S01]  /*25fe0*/  ISETP.NE.AND P0, PT, R0, R3, PT ;  /* 0x000000030000720c */ /* 0x000fe20003f05270 */
[----:B0-----:R-:W-:Y:S02]  /*25ff0*/  IMAD R13, R11, 0x40, R17 ;  /* 0x000000400b0d7824 */ /* 0x001fe400078e0211 */
[----:B------:R-:W0:Y:S03]  /*26000*/  @P3 LDC R4, c[0x0][0xcec] ;  /* 0x00033b00ff043b82 */ /* 0x000e260000000800 */
[----:B------:R-:W-:-:S13]  /*26010*/  ISETP.GE.OR P2, PT, R13, R8, P0 ;  /* 0x000000080d00720c */ /* 0x000fda0000746670 */
[----:B------:R-:W2:Y:S01]  /*26020*/  @!P2 LDL R15, [R1+0x210] ;  /* 0x00021000010fa983 */ /* 0x000ea20000100800 */
[----:B------:R-:W-:Y:S01]  /*26030*/  LEA.HI R0, R2, R5, RZ, 0x2 ;  /* 0x0000000502007211 */ /* 0x000fe200078f10ff */
[----:B------:R-:W-:Y:S01]  /*26040*/  IMAD R10, R14, UR4, RZ ;  /* 0x000000040e0a7c24 */ /* 0x000fe2000f8e02ff */
[----:B------:R-:W-:Y:S01]  /*26050*/  BSSY B0, `(.L_x_2121) ;  /* 0x000002f000007945 */ /* 0x000fe20003800000 */
[----:B------:R-:W-:Y:S01]  /*26060*/  VIADD R13, R13, 0x8 ;  /* 0x000000080d0d7836 */ /* 0x000fe20000000000 */
[----:B------:R-:W-:Y:S01]  /*26070*/  LOP3.LUT R0, R0, 0xfffffffc, RZ, 0xc0, !PT ;  /* 0xfffffffc00007812 */ /* 0x000fe200078ec0ff */
[----:B------:R-:W-:Y:S02]  /*26080*/  IMAD R9, R157, UR5, R10 ;  /* 0x000000059d097c24 */ /* 0x000fe4000f8e020a */
[----:B-1----:R-:W-:Y:S01]  /*26090*/  IMAD R10, R6, UR37, RZ ;  /* 0x00000025060a7c24 */ /* 0x002fe2000f8e02ff */
[----:B------:R-:W-:Y:S01]  /*260a0*/  ISETP.GE.OR P0, PT, R13, R8, P0 ;  /* 0x000000080d00720c */ /* 0x000fe20000706670 */
[----:B------:R-:W-:-:S02]  /*260b0*/  IMAD.IADD R0, R5, 0x1, -R0 ;  /* 0x0000000105007824 */ /* 0x000fc400078e0a00 */
[----:B------:R-:W1:Y:S03]  /*260c0*/  @P3 LDC R5, c[0x0][0xcf0] ;  /* 0x00033c00ff053b82 */ /* 0x000e660000000800 */
[----:B------:R-:W-:-:S04]  /*260d0*/  LEA.HI R2, R0, R0, RZ, 0x1 ;  /* 0x0000000000027211 */ /* 0x000fc800078f08ff */
[----:B------:R-:W-:-:S05]  /*260e0*/  LOP3.LUT R3, R2, 0x1ffffffe, RZ, 0xc0, !PT ;  /* 0x1ffffffe02037812 */ /* 0x000fca00078ec0ff */
[----:B------:R-:W-:Y:S02]  /*260f0*/  IMAD.IADD R0, R0, 0x1, -R3 ;  /* 0x0000000100007824 */ /* 0x000fe400078e0a03 */
[----:B------:R-:W-:Y:S01]  /*26100*/  IMAD.WIDE.U32 R2, R157, UR4, RZ ;  /* 0x000000049d027c25 */ /* 0x000fe2000f8e00ff */
[----:B------:R-:W-:-:S03]  /*26110*/  ULDC.64 UR4, c[0x0][0xce0] ;  /* 0x0003380000047ab9 */ /* 0x000fc60000000a00 */
[----:B------:R-:W-:Y:S02]  /*26120*/  IMAD R0, R0, 0x8, R17 ;  /* 0x0000000800007824 */ /* 0x000fe400078e0211 */
[----:B------:R-:W-:Y:S02]  /*26130*/  IMAD.IADD R3, R3, 0x1, R9 ;  /* 0x0000000103037824 */ /* 0x000fe400078e0209 */
[----:B------:R-:W-:Y:S02]  /*26140*/  IMAD R9, R11, 0x40, R0 ;  /* 0x000000400b097824 */ /* 0x000fe400078e0200 */
[----:B------:R-:W-:Y:S02]  /*26150*/  IMAD R17, R7, UR36, R10 ;  /* 0x0000002407117c24 */ /* 0x000fe4000f8e020a */
[----:B0-----:R-:W-:-:S04]  /*26160*/  @P3 IMAD.HI.U32 R4, R9, R4, RZ ;  /* 0x0000000409043227 */ /* 0x001fc800078e00ff */
[----:B------:R-:W-:Y:S01]  /*26170*/  IMAD.MOV.U32 R11, RZ, RZ, R9 ;  /* 0x000000ffff0b7224 */ /* 0x000fe200078e0009 */
[----:B-1----:R-:W-:Y:S01]  /*26180*/  @P3 SHF.R.U32.HI R11, RZ, R5, R4 ;  /* 0x00000005ff0b3219 */ /* 0x002fe20000011604 */
[----:B------:R-:W-:-:S04]  /*26190*/  IMAD.WIDE.U32 R6, R6, UR36, R2 ;  /* 0x0000002406067c25 */ /* 0x000fc8000f8e0002 */
[----:B------:R-:W-:Y:S02]  /*261a0*/  IMAD.IADD R7, R7, 0x1, R17 ;  /* 0x0000000107077824 */ /* 0x000fe400078e0211 */
[----:B------:R-:W-:Y:S02]  /*261b0*/  IMAD.MOV R5, RZ, RZ, -R11 ;  /* 0x000000ffff057224 */ /* 0x000fe400078e0a0b */
[----:B------:R-:W-:Y:S02]  /*261c0*/  IMAD R17, R16, UR4, RZ ;  /* 0x0000000410117c24 */ /* 0x000fe4000f8e02ff */
[----:B------:R-:W-:Y:S01]  /*261d0*/  IMAD.WIDE.U32 R2, R156, UR4, R6 ;  /* 0x000000049c027c25 */ /* 0x000fe2000f8e0006 */
[----:B------:R-:W-:-:S03]  /*261e0*/  SHF.R.S32.HI R7, RZ, 0x1f, R11 ;  /* 0x0000001fff077819 */ /* 0x000fc6000001140b */
[----:B------:R-:W-:Y:S01]  /*261f0*/  IMAD R5, R12, R5, R9 ;  /* 0x000000050c057224 */ /* 0x000fe200078e0209 */
[----:B------:R-:W-:Y:S01]  /*26200*/  IADD3 R2, P3, R11, R2, RZ ;  /* 0x000000020b027210 */ /* 0x000fe20007f7e0ff */
[----:B------:R-:W-:Y:S01]  /*26210*/  IMAD R17, R156, UR5, R17 ;  /* 0x000000059c117c24 */ /* 0x000fe2000f8e0211 */
[----:B------:R-:W-:Y:S02]  /*26220*/  ULDC.64 UR4, c[0x0][0xcc8] ;  /* 0x0003320000047ab9 */ /* 0x000fe40000000a00 */
[----:B------:R-:W-:Y:S02]  /*26230*/  SHF.R.S32.HI R0, RZ, 0x1f, R5 ;  /* 0x0000001fff007819 */ /* 0x000fe40000011405 */
[----:B------:R-:W-:-:S03]  /*26240*/  IADD3.X R3, R7, R3, R17, P3, !PT ;  /* 0x0000000307037210 */ /* 0x000fc60001ffe411 */
[----:B------:R-:W-:Y:S02]  /*26250*/  IMAD R0, R0, UR4, RZ ;  /* 0x0000000400007c24 */ /* 0x000fe4000f8e02ff */
[----:B------:R-:W-:-:S04]  /*26260*/  IMAD.WIDE.U32 R2, R5, UR4, R2 ;  /* 0x0000000405027c25 */ /* 0x000fc8000f8e0002 */
[----:B------:R-:W-:Y:S01]  /*26270*/  IMAD R5, R5, UR5, R0 ;  /* 0x0000000505057c24 */ /* 0x000fe2000f8e0200 */
[----:B------:R-:W-:Y:S02]  /*26280*/  ULDC.64 UR4, c[0x0][0xca8] ;  /* 0x00032a0000047ab9 */ /* 0x000fe40000000a00 */
[----:B------:R-:W-:Y:S01]  /*26290*/  LEA R0, P3, R2, UR4, 0x2 ;  /* 0x0000000402007c11 */ /* 0x000fe2000f8610ff */
[----:B------:R-:W-:-:S04]  /*262a0*/  IMAD.IADD R3, R3, 0x1, R5 ;  /* 0x0000000103037824 */ /* 0x000fc800078e0205 */
[----:B------:R-:W-:Y:S01]  /*262b0*/  SHFL.IDX PT, R4, R0, 0x1, 0x1c1f ;  /* 0x003c1f0000047f89 */ /* 0x000fe200000e0000 */
[----:B------:R-:W-:-:S03]  /*262c0*/  LEA.HI.X R6, R2, UR5, R3, 0x2, P3 ;  /* 0x0000000502067c11 */ /* 0x000fc600098f1403 */
[----:B------:R-:W-:Y:S04]  /*262d0*/  SHFL.IDX PT, R2, R0, RZ, 0x1c1f ;  /* 0x001c1fff00027589 */ /* 0x000fe800000e0000 */
[----:B------:R-:W2:Y:S04]  /*262e0*/  SHFL.IDX PT, R3, R6, RZ, 0x1c1f ;  /* 0x001c1fff06037589 */ /* 0x000ea800000e0000 */
[----:B------:R0:W1:Y:S04]  /*262f0*/  SHFL.IDX PT, R5, R6, 0x1, 0x1c1f ;  /* 0x003c1f0006057f89 */ /* 0x00006800000e0000 */
[----:B--2---:R0:W-:Y:S01]  /*26300*/  @!P2 ST.E desc[UR44][R2.64], R15 ;  /* 0x0000000f0200a985 */ /* 0x0041e2000c10192c */
[----:B-1----:R-:W-:Y:S05]  /*26310*/  @P0 BRA `(.L_x_2122) ;  /* 0x0000000000080947 */ /* 0x002fea0003800000 */
[----:B0-----:R-:W2:Y:S04]  /*26320*/  LDL R3, [R1+0x214] ;  /* 0x0002140001037983 */ /* 0x001ea80000100800 */
[----:B--2---:R1:W-:Y:S02]  /*26330*/  ST.E desc[UR44][R4.64], R3 ;  /* 0x0000000304007985 */ /* 0x0043e4000c10192c */
.L_x_2122:
[----:B------:R-:W-:Y:S05]  /*26340*/  BSYNC B0 ;  /* 0x0000000000007941 */ /* 0x000fea0003800000 */
.L_x_2121:
[----:B------:R-:W2:Y:S01]  /*26350*/  @P1 LDC R9, c[0x0][0xcec] ;  /* 0x00033b00ff091b82 */ /* 0x000ea20000000800 */
[----:B0-----:R-:W-:Y:S01]  /*26360*/  LEA.HI R2, R27, R27, RZ, 0x1 ;  /* 0x0000001b1b027211 */ /* 0x001fe200078f08ff */
[----:B------:R-:W-:Y:S01]  /*26370*/  IMAD.IADD R26, R25, 0x1, -R26 ;  /* 0x00000001191a7824 */ /* 0x000fe200078e0a1a */
[----:B------:R-:W-:Y:S01]  /*26380*/  LEA.HI R21, R21, R24, RZ, 0x5 ;  /* 0x0000001815157211 */ /* 0x000fe200078f28ff */
[----:B------:R-:W-:Y:S01]  /*26390*/  ULDC.64 UR4, c[0x0][0xc38] ;  /* 0x00030e0000047ab9 */ /* 0x000fe20000000a00 */
[----:B-1----:R-:W-:Y:S01]  /*263a0*/  LOP3.LUT R4, R2, 0x1ffffffe, RZ, 0xc0, !PT ;  /* 0x1ffffffe02047812 */ /* 0x002fe200078ec0ff */
[----:B------:R-:W-:Y:S01]  /*263b0*/  IMAD R0, R14, UR4, RZ ;  /* 0x000000040e007c24 */ /* 0x000fe2000f8e02ff */
[----:B------:R-:W-:Y:S01]  /*263c0*/  SHF.R.S32.HI R21, RZ, 0x5, R21 ;  /* 0x00000005ff157819 */ /* 0x000fe20000011415 */
[----:B------:R-:W0:Y:S01]  /*263d0*/  @P1 LDC R11, c[0x0][0xcf0] ;  /* 0x00033c00ff0b1b82 */ /* 0x000e220000000800 */
[----:B------:R-:W-:Y:S01]  /*263e0*/  IMAD.WIDE.U32 R2, R157, UR4, RZ ;  /* 0x000000049d027c25 */ /* 0x000fe2000f8e00ff */
[----:B------:R-:W-:Y:S03]  /*263f0*/  BSSY B0, `(.L_x_2123) ;  /* 0x0000112000007945 */ /* 0x000fe60003800000 */
[----:B------:R-:W-:-:S02]  /*26400*/  IMAD.IADD R27, R27, 0x1, -R4 ;  /* 0x000000011b1b7824 */ /* 0x000fc400078e0a04 */
[----:B------:R-:W-:Y:S02]  /*26410*/  IMAD R26, R21, 0x10, R26 ;  /* 0x00000010151a7824 */ /* 0x000fe400078e021a */
[----:B------:R-:W-:Y:S01]  /*26420*/  IMAD R5, R157, UR5, R0 ;  /* 0x000000059d057c24 */ /* 0x000fe2000f8e0200 */
[----:B------:R-:W-:Y:S01]  /*26430*/  ULDC.64 UR4, c[0x0][0xc48] ;  /* 0x0003120000047ab9 */ /* 0x000fe20000000a00 */
[----:B------:R-:W-:Y:S02]  /*26440*/  IMAD R4, R27, 0x8, R26 ;  /* 0x000000081b047824 */ /* 0x000fe400078e021a */
[----:B------:R-:W-:Y:S02]  /*26450*/  IMAD R0, R18, UR37, RZ ;  /* 0x0000002512007c24 */ /* 0x000fe4000f8e02ff */
[----:B------:R-:W-:Y:S02]  /*26460*/  IMAD R4, R23, 0x40, R4 ;  /* 0x0000004017047824 */ /* 0x000fe400078e0204 */
[----:B------:R-:W-:-:S02]  /*26470*/  IMAD.IADD R3, R3, 0x1, R5 ;  /* 0x0000000103037824 */ /* 0x000fc400078e0205 */
[----:B------:R-:W-:Y:S02]  /*26480*/  IMAD R7, R19, UR36, R0 ;  /* 0x0000002413077c24 */ /* 0x000fe4000f8e0200 */
[----:B--2---:R-:W-:-:S04]  /*26490*/  @P1 IMAD.HI.U32 R0, R4, R9, RZ ;  /* 0x0000000904001227 */ /* 0x004fc800078e00ff */
[----:B------:R-:W-:-:S04]  /*264a0*/  IMAD.WIDE.U32 R2, R18, UR36, R2 ;  /* 0x0000002412027c25 */ /* 0x000fc8000f8e0002 */
[----:B------:R-:W-:Y:S01]  /*264b0*/  IMAD.MOV.U32 R5, RZ, RZ, R4 ;  /* 0x000000ffff057224 */ /* 0x000fe200078e0004 */
[----:B0-----:R-:W-:Y:S01]  /*264c0*/  @P1 SHF.R.U32.HI R5, RZ, R11, R0 ;  /* 0x0000000bff051219 */ /* 0x001fe20000011600 */
[----:B------:R-:W-:Y:S02]  /*264d0*/  IMAD R9, R16, UR4, RZ ;  /* 0x0000000410097c24 */ /* 0x000fe4000f8e02ff */
[----:B------:R-:W-:Y:S01]  /*264e0*/  IMAD.IADD R3, R3, 0x1, R7 ;  /* 0x0000000103037824 */ /* 0x000fe200078e0207 */
[----:B------:R-:W-:Y:S01]  /*264f0*/  SHF.R.S32.HI R0, RZ, 0x1f, R5 ;  /* 0x0000001fff007819 */ /* 0x000fe20000011405 */
[C---:B------:R-:W-:Y:S02]  /*26500*/  IMAD R9, R156.reuse, UR5, R9 ;  /* 0x000000059c097c24 */ /* 0x040fe4000f8e0209 */
[----:B------:R-:W-:Y:S02]  /*26510*/  IMAD.MOV R7, RZ, RZ, -R5 ;  /* 0x000000ffff077224 */ /* 0x000fe400078e0a05 */
[----:B------:R-:W-:Y:S01]  /*26520*/  IMAD.WIDE.U32 R156, R156, UR4, R2 ;  /* 0x000000049c9c7c25 */ /* 0x000fe2000f8e0002 */
[----:B------:R-:W-:-:S03]  /*26530*/  ULDC.64 UR4, c[0x0][0xc30] ;  /* 0x00030c0000047ab9 */ /* 0x000fc60000000a00 */
[----:B------:R-:W-:Y:S02]  /*26540*/  IMAD R7, R28, R7, R4 ;  /* 0x000000071c077224 */ /* 0x000fe400078e0204 */
[----:B------:R-:W-:Y:S02]  /*26550*/  IMAD R0, R0, UR4, RZ ;  /* 0x0000000400007c24 */ /* 0x000fe4000f8e02ff */
[----:B------:R-:W-:Y:S02]  /*26560*/  IMAD.IADD R157, R157, 0x1, R9 ;  /* 0x000000019d9d7824 */ /* 0x000fe400078e0209 */
[C---:B------:R-:W-:Y:S01]  /*26570*/  IMAD R9, R5.reuse, UR5, R0 ;  /* 0x0000000505097c24 */ /* 0x040fe2000f8e0200 */
[----:B------:R-:W-:Y:S01]  /*26580*/  SHF.R.S32.HI R0, RZ, 0x1f, R7 ;  /* 0x0000001fff007819 */ /* 0x000fe20000011407 */
[----:B------:R-:W-:Y:S01]  /*26590*/  IMAD.WIDE.U32 R2, R5, UR4, R156 ;  /* 0x0000000405027c25 */ /* 0x000fe2000f8e009c */
[----:B------:R-:W-:-:S03]  /*265a0*/  ULDC.64 UR4, c[0x0][0xc28] ;  /* 0x00030a0000047ab9 */ /* 0x000fc60000000a00 */
[----:B------:R-:W-:Y:S02]  /*265b0*/  IMAD.IADD R3, R3, 0x1, R9 ;  /* 0x0000000103037824 */ /* 0x000fe400078e0209 */
[----:B------:R-:W-:Y:S02]  /*265c0*/  IMAD R0, R0, UR4, RZ ;  /* 0x0000000400007c24 */ /* 0x000fe4000f8e02ff */
[----:B------:R-:W-:-:S04]  /*265d0*/  IMAD.WIDE.U32 R2, R7, UR4, R2 ;  /* 0x0000000407027c25 */ /* 0x000fc8000f8e0002 */
[----:B------:R-:W-:Y:S01]  /*265e0*/  IMAD R21, R7, UR5, R0 ;  /* 0x0000000507157c24 */ /* 0x000fe2000f8e0200 */
[----:B------:R-:W-:Y:S01]  /*265f0*/  ULDC.64 UR4, c[0x0][0xc00] ;  /* 0x0003000000047ab9 */ /* 0x000fe20000000a00 */
[----:B------:R-:W-:Y:S01]  /*26600*/  IMAD R23, R23, 0x40, R26 ;  /* 0x0000004017177824 */ /* 0x000fe200078e021a */
[----:B------:R-:W-:Y:S01]  /*26610*/  LEA R19, P0, R2, UR4, 0x2 ;  /* 0x0000000402137c11 */ /* 0x000fe2000f8010ff */
[----:B------:R-:W-:Y:S01]  /*26620*/  IMAD.IADD R21, R3, 0x1, R21 ;  /* 0x0000000103157824 */ /* 0x000fe200078e0215 */
[----:B------:R-:W-:Y:S01]  /*26630*/  ULDC UR4, c[0x0][0xb88] ;  /* 0x0002e20000047ab9 */ /* 0x000fe20000000800 */
[----:B------:R-:W-:Y:S01]  /*26640*/  LOP3.LUT R3, R20, 0x7ffffffc, RZ, 0xc0, !PT ;  /* 0x7ffffffc14037812 */ /* 0x000fe200078ec0ff */
[----:B------:R-:W-:Y:S01]  /*26650*/  IMAD R20, R28, UR4, RZ ;  /* 0x000000041c147c24 */ /* 0x000fe2000f8e02ff */
[----:B------:R-:W-:Y:S01]  /*26660*/  LEA.HI R0, R22, R22, RZ, 0x1 ;  /* 0x0000001616007211 */ /* 0x000fe200078f08ff */
[----:B------:R0:W1:Y:S01]  /*26670*/  SHFL.IDX PT, R14, R19, RZ, 0x1c1f ;  /* 0x001c1fff130e7589 */ /* 0x00006200000e0000 */
[----:B------:R-:W-:Y:S01]  /*26680*/  LEA.HI.X R21, R2, UR5, R21, 0x2, P0 ;  /* 0x0000000502157c11 */ /* 0x000fe200080f1415 */
[----:B------:R-:W-:Y:S01]  /*26690*/  IMAD.IADD R3, R24, 0x1, -R3 ;  /* 0x0000000118037824 */ /* 0x000fe200078e0a03 */
[----:B------:R-:W-:-:S02]  /*266a0*/  ISETP.GE.AND P0, PT, R23, R20, PT ;  /* 0x000000141700720c */ /* 0x000fc40003f06270 */
[----:B------:R-:W-:Y:S01]  /*266b0*/  LOP3.LUT R5, R0, 0xfffffe, RZ, 0xc0, !PT ;  /* 0x00fffffe00057812 */ /* 0x000fe200078ec0ff */
[----:B------:R0:W2:Y:S04]  /*266c0*/  SHFL.IDX PT, R15, R21, RZ, 0x1c1f ;  /* 0x001c1fff150f7589 */ /* 0x0000a800000e0000 */
[----:B------:R-:W-:-:S04]  /*266d0*/  IMAD.IADD R22, R22, 0x1, -R5 ;  /* 0x0000000116167824 */ /* 0x000fc800078e0a05 */
[----:B------:R-:W-:-:S04]  /*266e0*/  IMAD R3, R22, 0x80, R3 ;  /* 0x0000008016037824 */ /* 0x000fc800078e0203 */
[----:B------:R-:W-:Y:S01]  /*266f0*/  IMAD.SHL.U32 R18, R3, 0x2, RZ ;  /* 0x0000000203127824 */ /* 0x000fe200078e00ff */
[----:B0-----:R-:W-:Y:S06]  /*26700*/  @P0 BRA `(.L_x_2124) ;  /* 0x0000000c00800947 */ /* 0x001fec0003800000 */
[----:B------:R-:W-:Y:S02]  /*26710*/  ULDC UR4, c[0x0][0xbc8] ;  /* 0x0002f20000047ab9 */ /* 0x000fe40000000800 */
[----:B------:R-:W-:-:S13]  /*26720*/  ISETP.GE.AND P0, PT, R18, UR4, PT ;  /* 0x0000000412007c0c */ /* 0x000fda000bf06270 */
[----:B------:R-:W3:Y:S01]  /*26730*/  @!P0 LDL.64 R12, [R1+0x230] ;  /* 0x00023000010c8983 */ /* 0x000ee20000100a00 */
[C---:B------:R-:W-:Y:S01]  /*26740*/  VIADD R4, R18.reuse, 0x8 ;  /* 0x0000000812047836 */ /* 0x040fe20000000000 */
[----:B------:R-:W-:-:S04]  /*26750*/  @!P0 LEA.HI R0, R18, R18, RZ, 0x1 ;  /* 0x0000001212008211 */ /* 0x000fc800078f08ff */
[----:B------:R-:W-:Y:S02]  /*26760*/  ISETP.GE.AND P1, PT, R4, UR4, PT ;  /* 0x0000000404007c0c */ /* 0x000fe4000bf26270 */
[----:B------:R-:W-:-:S05]  /*26770*/  @!P0 LOP3.LUT R0, R0, 0xfffffffe, RZ, 0xc0, !PT ;  /* 0xfffffffe00008812 */ /* 0x000fca00078ec0ff */
[----:B-12---:R-:W-:-:S05]  /*26780*/  @!P0 IMAD.WIDE R2, R0, 0x4, R14 ;  /* 0x0000000400028825 */ /* 0x006fca00078e020e */
[----:B---3--:R0:W-:Y:S04]  /*26790*/  @!P0 ST.E.64 desc[UR44][R2.64], R12 ;  /* 0x0000000c02008985 */ /* 0x0081e8000c101b2c */
[----:B------:R-:W2:Y:S01]  /*267a0*/  @!P1 LDL.64 R6, [R1+0x240] ;  /* 0x0002400001069983 */ /* 0x000ea20000100a00 */
[----:B------:R-:W-:Y:S01]  /*267b0*/  VIADD R0, R18, 0x10 ;  /* 0x0000001012007836 */ /* 0x000fe20000000000 */
[----:B------:R-:W-:-:S04]  /*267c0*/  @!P1 LEA.HI R4, R4, R4, RZ, 0x1 ;  /* 0x0000000404049211 */ /* 0x000fc800078f08ff */
[----:B------:R-:W-:Y:S02]  /*267d0*/  ISETP.GE.AND P0, PT, R0, UR4, PT ;  /* 0x0000000400007c0c */ /* 0x000fe4000bf06270 */
[----:B------:R-:W-:-:S05]  /*267e0*/  @!P1 LOP3.LUT R4, R4, 0xfffffffe, RZ, 0xc0, !PT ;  /* 0xfffffffe04049812 */ /* 0x000fca00078ec0ff */
[----:B------:R-:W-:-:S05]  /*267f0*/  @!P1 IMAD.WIDE R4, R4, 0x4, R14 ;  /* 0x0000000404049825 */ /* 0x000fca00078e020e */
[----:B--2---:R1:W-:Y:S04]  /*26800*/  @!P1 ST.E.64 desc[UR44][R4.64], R6 ;  /* 0x0000000604009985 */ /* 0x0043e8000c101b2c */
[----:B------:R-:W2:Y:S01]  /*26810*/  @!P0 LDL.64 R8, [R1+0x250] ;  /* 0x0002500001088983 */ /* 0x000ea20000100a00 */
[----:B------:R-:W-:Y:S01]  /*26820*/  VIADD R10, R18, 0x18 ;  /* 0x00000018120a7836 */ /* 0x000fe20000000000 */
[----:B------:R-:W-:-:S04]  /*26830*/  @!P0 LEA.HI R0, R0, R0, RZ, 0x1 ;  /* 0x0000000000008211 */ /* 0x000fc800078f08ff */
[----:B------:R-:W-:Y:S02]  /*26840*/  ISETP.GE.AND P1, PT, R10, UR4, PT ;  /* 0x000000040a007c0c */ /* 0x000fe4000bf26270 */
[----:B------:R-:W-:-:S05]  /*26850*/  @!P0 LOP3.LUT R0, R0, 0xfffffffe, RZ, 0xc0, !PT ;  /* 0xfffffffe00008812 */ /* 0x000fca00078ec0ff */
[----:B0-----:R-:W-:-:S05]  /*26860*/  @!P0 IMAD.WIDE R2, R0, 0x4, R14 ;  /* 0x0000000400028825 */ /* 0x001fca00078e020e */
[----:B--2---:R0:W-:Y:S04]  /*26870*/  @!P0 ST.E.64 desc[UR44][R2.64], R8 ;  /* 0x0000000802008985 */ /* 0x0041e8000c101b2c */
[----:B------:R-:W2:Y:S01]  /*26880*/  @!P1 LDL.64 R12, [R1+0x260] ;  /* 0x00026000010c9983 */ /* 0x000ea20000100a00 */
[----:B------:R-:W-:Y:S01]  /*26890*/  VIADD R0, R18, 0x20 ;  /* 0x0000002012007836 */ /* 0x000fe20000000000 */
[----:B------:R-:W-:-:S04]  /*268a0*/  @!P1 LEA.HI R10, R10, R10, RZ, 0x1 ;  /* 0x0000000a0a0a9211 */ /* 0x000fc800078f08ff */
[----:B------:R-:W-:Y:S02]  /*268b0*/  ISETP.GE.AND P0, PT, R0, UR4, PT ;  /* 0x0000000400007c0c */ /* 0x000fe4000bf06270 */
[----:B------:R-:W-:-:S05]  /*268c0*/  @!P1 LOP3.LUT R10, R10, 0xfffffffe, RZ, 0xc0, !PT ;  /* 0xfffffffe0a0a9812 */ /* 0x000fca00078ec0ff */
[----:B------:R-:W-:-:S05]  /*268d0*/  @!P1 IMAD.WIDE R10, R10, 0x4, R14 ;  /* 0x000000040a0a9825 */ /* 0x000fca00078e020e */
[----:B--2---:R2:W-:Y:S04]  /*268e0*/  @!P1 ST.E.64 desc[UR44][R10.64], R12 ;  /* 0x0000000c0a009985 */ /* 0x0045e8000c101b2c */
[----:B-1----:R-:W3:Y:S01]  /*268f0*/  @!P0 LDL.64 R4, [R1+0x270] ;  /* 0x0002700001048983 */ /* 0x002ee20000100a00 */
[----:B------:R-:W-:Y:S01]  /*26900*/  VIADD R6, R18, 0x28 ;  /* 0x0000002812067836 */ /* 0x000fe20000000000 */
[----:B------:R-:W-:-:S04]  /*26910*/  @!P0 LEA.HI R0, R0, R0, RZ, 0x1 ;  /* 0x0000000000008211 */ /* 0x000fc800078f08ff */
[----:B------:R-:W-:Y:S02]  /*26920*/  ISETP.GE.AND P1, PT, R6, UR4, PT ;  /* 0x0000000406007c0c */ /* 0x000fe4000bf26270 */
[----:B------:R-:W-:-:S05]  /*26930*/  @!P0 LOP3.LUT R0, R0, 0xfffffffe, RZ, 0xc0, !PT ;  /* 0xfffffffe00008812 */ /* 0x000fca00078ec0ff */
[----:B0-----:R-:W-:-:S05]  /*26940*/  @!P0 IMAD.WIDE R2, R0, 0x4, R14 ;  /* 0x0000000400028825 */ /* 0x001fca00078e020e */
[----:B---3--:R0:W-:Y:S04]  /*26950*/  @!P0 ST.E.64 desc[UR44][R2.64], R4 ;  /* 0x0000000402008985 */ /* 0x0081e8000c101b2c */
[----:B------:R-:W3:Y:S01]  /*26960*/  @!P1 LDL.64 R8, [R1+0x280] ;  /* 0x0002800001089983 */ /* 0x000ee20000100a00 */
[----:B------:R-:W-:Y:S01]  /*26970*/  VIADD R0, R18, 0x30 ;  /* 0x0000003012007836 */ /* 0x000fe20000000000 */
[----:B------:R-:W-:-:S04]  /*26980*/  @!P1 LEA.HI R6, R6, R6, RZ, 0x1 ;  /* 0x0000000606069211 */ /* 0x000fc800078f08ff */
[----:B------:R-:W-:Y:S02]  /*26990*/  ISETP.GE.AND P0, PT, R0, UR4, PT ;  /* 0x0000000400007c0c */ /* 0x000fe4000bf06270 */
[----:B------:R-:W-:-:S05]  /*269a0*/  @!P1 LOP3.LUT R6, R6, 0xfffffffe, RZ, 0xc0, !PT ;  /* 0xfffffffe06069812 */ /* 0x000fca00078ec0ff */
[----:B------:R-:W-:-:S05]  /*269b0*/  @!P1 IMAD.WIDE R6, R6, 0x4, R14 ;  /* 0x0000000406069825 */ /* 0x000fca00078e020e */
[----:B---3--:R1:W-:Y:S04]  /*269c0*/  @!P1 ST.E.64 desc[UR44][R6.64], R8 ;  /* 0x0000000806009985 */ /* 0x0083e8000c101b2c */
[----:B--2---:R-:W2:Y:S01]  /*269d0*/  @!P0 LDL.64 R10, [R1+0x290] ;  /* 0x00029000010a8983 */ /* 0x004ea20000100a00 */
        /* <DEDUP_REMOVED lines=129> */
[----:B0-----:R-:W-:-:S05]  /*271f0*/  @!P0 LOP3.LUT R3, R0, 0xfffffffe, RZ, 0xc0, !PT ;  /* 0xfffffffe00038812 */ /* 0x001fca00078ec0ff */
[----:B------:R-:W-:-:S05]  /*27200*/  @!P0 IMAD.WIDE R2, R3, 0x4, R14 ;  /* 0x0000000403028825 */ /* 0x000fca00078e020e */
        /* <DEDUP_REMOVED lines=12> */
[----:B0-----:R-:W-:-:S05]  /*272d0*/  @!P0 LOP3.LUT R3, R0, 0xfffffffe, RZ, 0xc0, !PT ;  /* 0xfffffffe00038812 */ /* 0x001fca00078ec0ff */
[----:B------:R-:W-:-:S05]  /*272e0*/  @!P0 IMAD.WIDE R2, R3, 0x4, R14 ;  /* 0x0000000403028825 */ /* 0x000fca00078e020e */
[----:B--2---:R0:W-:Y:S04]  /*272f0*/  @!P0 ST.E.64 desc[UR44][R2.64], R6 ;  /* 0x0000000602008985 */ /* 0x0041e8000c101b2c */
[----:B------:R-:W2:Y:S01]  /*27300*/  @!P1 LDL.64 R8, [R1+0x3e0] ;  /* 0x0003e00001089983 */ /* 0x000ea20000100a00 */
[----:B------:R-:W-:Y:S01]  /*27310*/  VIADD R0, R18, 0xe0 ;  /* 0x000000e012007836 */ /* 0x000fe20000000000 */
[----:B------:R-:W-:-:S04]  /*27320*/  @!P1 LEA.HI R10, R10, R10, RZ, 0x1 ;  /* 0x0000000a0a0a9211 */ /* 0x000fc800078f08ff */
[----:B------:R-:W-:Y:S02]  /*27330*/  ISETP.GE.AND P0, PT, R0, UR4, PT ;  /* 0x0000000400007c0c */ /* 0x000fe4000bf06270 */
[----:B-1----:R-:W-:-:S05]  /*27340*/  @!P1 LOP3.LUT R5, R10, 0xfffffffe, RZ, 0xc0, !PT ;  /* 0xfffffffe0a059812 */ /* 0x002fca00078ec0ff */
[----:B------:R-:W-:-:S05]  /*27350*/  @!P1 IMAD.WIDE R4, R5, 0x4, R14 ;  /* 0x0000000405049825 */ /* 0x000fca00078e020e */
[----:B--2---:R1:W-:Y:S04]  /*27360*/  @!P1 ST.E.64 desc[UR44][R4.64], R8 ;  /* 0x0000000804009985 */ /* 0x0043e8000c101b2c */
[----:B------:R-:W2:Y:S01]  /*27370*/  @!P0 LDL.64 R10, [R1+0x3f0] ;  /* 0x0003f000010a8983 */ /* 0x000ea20000100a00 */
        /* <DEDUP_REMOVED lines=21> */
[----:B------:R-:W-:-:S04]  /*274d0*/  @!P1 LEA.HI R12, R12, R12, RZ, 0x1 ;  /* 0x0000000c0c0c9211 */ /* 0x000fc800078f08ff */
[----:B------:R-:W-:-:S05]  /*274e0*/  @!P1 LOP3.LUT R11, R12, 0xfffffffe, RZ, 0xc0, !PT ;  /* 0xfffffffe0c0b9812 */ /* 0x000fca00078ec0ff */
[----:B------:R-:W-:-:S05]  /*274f0*/  @!P1 IMAD.WIDE R14, R11, 0x4, R14 ;  /* 0x000000040b0e9825 */ /* 0x000fca00078e020e */
[----:B--2---:R3:W-:Y:S02]  /*27500*/  @!P1 ST.E.64 desc[UR44][R14.64], R16 ;  /* 0x000000100e009985 */ /* 0x0047e4000c101b2c */
.L_x_2124:
[----:B------:R-:W-:Y:S05]  /*27510*/  BSYNC B0 ;  /* 0x0000000000007941 */ /* 0x000fea0003800000 */
.L_x_2123:
[----:B------:R-:W-:Y:S01]  /*27520*/  VIADD R23, R23, 0x8 ;  /* 0x0000000817177836 */ /* 0x000fe20000000000 */
[----:B--23--:R3:W4:Y:S04]  /*27530*/  SHFL.IDX PT, R15, R21, 0x1, 0x1c1f ;  /* 0x003c1f00150f7f89 */ /* 0x00c72800000e0000 */
[----:B------:R-:W-:Y:S01]  /*27540*/  ISETP.GE.AND P0, PT, R23, R20, PT ;  /* 0x000000141700720c */ /* 0x000fe20003f06270 */
[----:B-1----:R3:W0:-:S12]  /*27550*/  SHFL.IDX PT, R14, R19, 0x1, 0x1c1f ;  /* 0x003c1f00130e7f89 */ /* 0x00261800000e0000 */
[----:B---3--:R-:W-:Y:S05]  /*27560*/  @P0 BRA `(.L_x_1998) ;  /* 0x0000006800fc0947 */ /* 0x008fea0003800000 */
[----:B------:R-:W1:Y:S02]  /*27570*/  LDC R17, c[0x0][0xbc8] ;  /* 0x0002f200ff117b82 */ /* 0x000e640000000800 */
[----:B-1----:R-:W-:-:S13]  /*27580*/  ISETP.GE.AND P0, PT, R18, R17, PT ;  /* 0x000000111200720c */ /* 0x002fda0003f06270 */
[----:B------:R-:W2:Y:S01]  /*27590*/  @!P0 LDL.64 R10, [R1+0x238] ;  /* 0x00023800010a8983 */ /* 0x000ea20000100a00 */
[C---:B------:R-:W-:Y:S01]  /*275a0*/  VIADD R4, R18.reuse, 0x8 ;  /* 0x0000000812047836 */ /* 0x040fe20000000000 */
[----:B------:R-:W-:-:S04]  /*275b0*/  @!P0 LEA.HI R0, R18, R18, RZ, 0x1 ;  /* 0x0000001212008211 */ /* 0x000fc800078f08ff */
[----:B------:R-:W-:Y:S02]  /*275c0*/  ISETP.GE.AND P1, PT, R4, R17, PT ;  /* 0x000000110400720c */ /* 0x000fe40003f26270 */
[----:B------:R-:W-:-:S05]  /*275d0*/  @!P0 LOP3.LUT R0, R0, 0xfffffffe, RZ, 0xc0, !PT ;  /* 0xfffffffe00008812 */ /* 0x000fca00078ec0ff */
[----:B0---4-:R-:W-:-:S05]  /*275e0*/  @!P0 IMAD.WIDE R2, R0, 0x4, R14 ;  /* 0x0000000400028825 */ /* 0x011fca00078e020e */
[----:B--2---:R0:W-:Y:S04]  /*275f0*/  @!P0 ST.E.64 desc[UR44][R2.64], R10 ;  /* 0x0000000a02008985 */ /* 0x0041e8000c101b2c */
[----:B------:R-:W2:Y:S01]  /*27600*/  @!P1 LDL.64 R6, [R1+0x248] ;  /* 0x0002480001069983 */ /* 0x000ea20000100a00 */
[----:B------:R-:W-:Y:S01]  /*27610*/  VIADD R0, R18, 0x10 ;  /* 0x0000001012007836 */ /* 0x000fe20000000000 */
[----:B------:R-:W-:-:S04]  /*27620*/  @!P1 LEA.HI R4, R4, R4, RZ, 0x1 ;  /* 0x0000000404049211 */ /* 0x000fc800078f08ff */
[----:B------:R-:W-:Y:S02]  /*27630*/  ISETP.GE.AND P0, PT, R0, R17, PT ;  /* 0x000000110000720c */ /* 0x000fe40003f06270 */
[----:B------:R-:W-:-:S05]  /*27640*/  @!P1 LOP3.LUT R4, R4, 0xfffffffe, RZ, 0xc0, !PT ;  /* 0xfffffffe04049812 */ /* 0x000fca00078ec0ff */
[----:B------:R-:W-:-:S05]  /*27650*/  @!P1 IMAD.WIDE R4, R4, 0x4, R14 ;  /* 0x0000000404049825 */ /* 0x000fca00078e020e */
[----:B--2---:R1:W-:Y:S04]  /*27660*/  @!P1 ST.E.64 desc[UR44][R4.64], R6 ;  /* 0x0000000604009985 */ /* 0x0043e8000c101b2c */
[----:B------:R-:W2:Y:S01]  /*27670*/  @!P0 LDL.64 R8, [R1+0x258] ;  /* 0x0002580001088983 */ /* 0x000ea20000100a00 */
[----:B------:R-:W-:Y:S01]  /*27680*/  VIADD R12, R18, 0x18 ;  /* 0x00000018120c7836 */ /* 0x000fe20000000000 */
[----:B------:R-:W-:-:S04]  /*27690*/  @!P0 LEA.HI R0, R0, R0, RZ, 0x1 ;  /* 0x0000000000008211 */ /* 0x000fc800078f08ff */
[----:B------:R-:W-:Y:S02]  /*276a0*/  ISETP.GE.AND P1, PT, R12, R17, PT ;  /* 0x000000110c00720c */ /* 0x000fe40003f26270 */
[----:B------:R-:W-:-:S05]  /*276b0*/  @!P0 LOP3.LUT R0, R0, 0xfffffffe, RZ, 0xc0, !PT ;  /* 0xfffffffe00008812 */ /* 0x000fca00078ec0ff */
[----:B0-----:R-:W-:-:S05]  /*276c0*/  @!P0 IMAD.WIDE R2, R0, 0x4, R14 ;  /* 0x0000000400028825 */ /* 0x001fca00078e020e */
[----:B--2---:R0:W-:Y:S04]  /*276d0*/  @!P0 ST.E.64 desc[UR44][R2.64], R8 ;  /* 0x0000000802008985 */ /* 0x0041e8000c101b2c */
[----:B------:R-:W2:Y:S01]  /*276e0*/  @!P1 LDL.64 R10, [R1+0x268] ;  /* 0x00026800010a9983 */ /* 0x000ea20000100a00 */
[----:B------:R-:W-:Y:S01]  /*276f0*/  VIADD R0, R18, 0x20 ;  /* 0x0000002012007836 */ /* 0x000fe20000000000 */
[----:B------:R-:W-:-:S04]  /*27700*/  @!P1 LEA.HI R12, R12, R12, RZ, 0x1 ;  /* 0x0000000c0c0c9211 */ /* 0x000fc800078f08ff */
[----:B------:R-:W-:Y:S02]  /*27710*/  ISETP.GE.AND P0, PT, R0, R17, PT ;  /* 0x000000110000720c */ /* 0x000fe40003f06270 */
[----:B-1----:R-:W-:-:S05]  /*27720*/  @!P1 LOP3.LUT R4, R12, 0xfffffffe, RZ, 0xc0, !PT ;  /* 0xfffffffe0c049812 */ /* 0x002fca00078ec0ff */
        /* <DEDUP_REMOVED lines=118> */
[----:B0-----:R-:W-:-:S05]  /*27e90*/  @!P0 LOP3.LUT R3, R0, 0xfffffffe, RZ, 0xc0, !PT ;  /* 0xfffffffe00038812 */ /* 0x001fca00078ec0ff */
[----:B------:R-:W-:-:S05]  /*27ea0*/  @!P0 IMAD.WIDE R2, R3, 0x4, R14 ;  /* 0x0000000403028825 */ /* 0x000fca00078e020e */
        /* <DEDUP_REMOVED lines=55> */
[----:B------:R-:W-:-:S04]  /*28220*/  @!P0 IMAD.WIDE R2, R3, 0x4, R14 ;  /* 0x0000000403028825 */ /* 0x000fc800078e020e */
[----:B------:R-:W-:Y:S01]  /*28230*/  VIADD R0, R18, 0xf0 ;  /* 0x000000f012007836 */ /* 0x000fe20000000000 */
[----:B--2---:R0:W-:Y:S04]  /*28240*/  @!P0 ST.E.64 desc[UR44][R2.64], R6 ;  /* 0x0000000602008985 */ /* 0x0041e8000c101b2c */
[----:B------:R-:W2:Y:S01]  /*28250*/  @!P1 LDL.64 R8, [R1+0x408] ;  /* 0x0004080001089983 */ /* 0x000ea20000100a00 */
[----:B------:R-:W-:Y:S01]  /*28260*/  @!P1 LEA.HI R12, R12, R12, RZ, 0x1 ;  /* 0x0000000c0c0c9211 */ /* 0x000fe200078f08ff */
[----:B------:R-:W-:Y:S01]  /*28270*/  VIADD R18, R18, 0xf8 ;  /* 0x000000f812127836 */ /* 0x000fe20000000000 */
[----:B------:R-:W-:Y:S01]  /*28280*/  ISETP.GE.AND P0, PT, R0, R17, PT ;  /* 0x000000110000720c */ /* 0x000fe20003f06270 */
[----:B------:R-:W-:Y:S01]  /*28290*/  BSSY B0, `(.L_x_2125) ;  /* 0x000000b000007945 */ /* 0x000fe20003800000 */
[----:B------:R-:W-:-:S05]  /*282a0*/  @!P1 LOP3.LUT R13, R12, 0xfffffffe, RZ, 0xc0, !PT ;  /* 0xfffffffe0c0d9812 */ /* 0x000fca00078ec0ff */
[----:B-1----:R-:W-:-:S05]  /*282b0*/  @!P1 IMAD.WIDE R4, R13, 0x4, R14 ;  /* 0x000000040d049825 */ /* 0x002fca00078e020e */
[----:B--2---:R0:W-:Y:S01]  /*282c0*/  @!P1 ST.E.64 desc[UR44][R4.64], R8 ;  /* 0x0000000804009985 */ /* 0x0041e2000c101b2c */
[----:B------:R-:W-:Y:S01]  /*282d0*/  ISETP.GE.AND P1, PT, R18, R17, PT ;  /* 0x000000111200720c */ /* 0x000fe20003f26270 */
[----:B------:R-:W-:-:S12]  /*282e0*/  @P0 BRA `(.L_x_2126) ;  /* 0x0000000000140947 */ /* 0x000fd80003800000 */
[----:B0-----:R-:W2:Y:S01]  /*282f0*/  LDL.64 R4, [R1+0x418] ;  /* 0x0004180001047983 */ /* 0x001ea20000100a00 */
[----:B------:R-:W-:-:S04]  /*28300*/  LEA.HI R0, R0, R0, RZ, 0x1 ;  /* 0x0000000000007211 */ /* 0x000fc800078f08ff */
[----:B------:R-:W-:-:S05]  /*28310*/  LOP3.LUT R3, R0, 0xfffffffe, RZ, 0xc0, !PT ;  /* 0xfffffffe00037812 */ /* 0x000fca00078ec0ff */
[----:B------:R-:W-:-:S05]  /*28320*/  IMAD.WIDE R2, R3, 0x4, R14 ;  /* 0x0000000403027825 */ /* 0x000fca00078e020e */
[----:B--2---:R1:W-:Y:S02]  /*28330*/  ST.E.64 desc[UR44][R2.64], R4 ;  /* 0x0000000402007985 */ /* 0x0043e4000c101b2c */
.L_x_2126:
[----:B------:R-:W-:Y:S05]  /*28340*/  BSYNC B0 ;  /* 0x0000000000007941 */ /* 0x000fea0003800000 */
.L_x_2125:
[----:B------:R-:W-:Y:S05]  /*28350*/  @P1 BRA `(.L_x_1998) ;  /* 0x0000005c00801947 */ /* 0x000fea0003800000 */
[----:B01----:R-:W2:Y:S01]  /*28360*/  LDL.64 R4, [R1+0x428] ;  /* 0x0004280001047983 */ /* 0x003ea20000100a00 */
[----:B------:R-:W-:-:S04]  /*28370*/  LEA.HI R18, R18, R18, RZ, 0x1 ;  /* 0x0000001212127211 */ /* 0x000fc800078f08ff */
[----:B------:R-:W-:-:S05]  /*28380*/  LOP3.LUT R3, R18, 0xfffffffe, RZ, 0xc0, !PT ;  /* 0xfffffffe12037812 */ /* 0x000fca00078ec0ff */
[----:B------:R-:W-:-:S05]  /*28390*/  IMAD.WIDE R2, R3, 0x4, R14 ;  /* 0x0000000403027825 */ /* 0x000fca00078e020e */
[----:B--2---:R3:W-:Y:S01]  /*283a0*/  ST.E.64 desc[UR44][R2.64], R4 ;  /* 0x0000000402007985 */ /* 0x0047e2000c101b2c */
[----:B------:R-:W-:Y:S05]  /*283b0*/  BRA `(.L_x_1998) ;  /* 0x0000005c00687947 */ /* 0x000fea0003800000 */
.L_x_2120:
[----:B------:R-:W0:Y:S02]  /*283c0*/  S2R R0, SR_TID.X ;  /* 0x0000000000007919 */ /* 0x000e240000002100 */
[----:B0-----:R-:W-:-:S05]  /*283d0*/  VIADD R0, R0, 0xffffff80 ;  /* 0xffffff8000007836 */ /* 0x001fca0000000000 */
[----:B------:R-:W-:-:S13]  /*283e0*/  ISETP.GT.AND P0, PT, R0, 0x3f, PT ;  /* 0x0000003f0000780c */ /* 0x000fda0003f04270 */
[----:B------:R-:W-:Y:S05]  /*283f0*/  @P0 BRA `(.L_x_1998) ;  /* 0x0000005c00580947 */ /* 0x000fea0003800000 */
[----:B------:R-:W0:Y:S01]  /*28400*/  S2R R3, SR_CTAID.X ;  /* 0x0000000000037919 */ /* 0x000e220000002500 */
[----:B------:R-:W1:Y:S01]  /*28410*/  LDC R6, c[0x0][0xce8] ;  /* 0x00033a00ff067b82 */ /* 0x000e620000000800 */
[----:B------:R-:W-:Y:S02]  /*28420*/  ULDC UR4, c[0x0][0xb88] ;  /* 0x0002e20000047ab9 */ /* 0x000fe40000000800 */
[----:B-1----:R-:W-:Y:S02]  /*28430*/  IMAD R5, R6, UR4, RZ ;  /* 0x0000000406057c24 */ /* 0x002fe4000f8e02ff */
[----:B0-----:R-:W-:-:S05]  /*28440*/  IMAD R0, R3, 0x40, R0 ;  /* 0x0000004003007824 */ /* 0x001fca00078e0200 */
[----:B------:R-:W-:-:S13]  /*28450*/  ISETP.GE.AND P0, PT, R0, R5, PT ;  /* 0x000000050000720c */ /* 0x000fda0003f06270 */
[----:B------:R-:W-:Y:S05]  /*28460*/  @P0 BRA `(.L_x_1998) ;  /* 0x0000005c003c0947 */ /* 0x000fea0003800000 */
[----:B------:R-:W-:Y:S01]  /*28470*/  ISETP.NE.AND P0, PT, R6, 0x1, PT ;  /* 0x000000010600780c */ /* 0x000fe20003f05270 */
[----:B------:R-:W0:Y:S01]  /*28480*/  LDC.64 R12, c[0x0][0xcd8] ;  /* 0x00033600ff0c7b82 */ /* 0x000e220000000a00 */
[----:B------:R-:W-:Y:S01]  /*28490*/  SHF.R.S32.HI R2, RZ, 0x1f, R157 ;  /* 0x0000001fff027819 */ /* 0x000fe2000001149d */
[----:B------:R-:W-:Y:S01]  /*284a0*/  ULDC.64 UR4, c[0x0][0xcd0] ;  /* 0x0003340000047ab9 */ /* 0x000fe20000000a00 */
[----:B------:R-:W-:-:S03]  /*284b0*/  IMAD.MOV.U32 R5, RZ, RZ, R0 ;  /* 0x000000ffff057224 */ /* 0x000fc600078e0000 */
[----:B------:R-:W-:-:S04]  /*284c0*/  IMAD R2, R2, UR4, RZ ;  /* 0x0000000402027c24 */ /* 0x000fc8000f8e02ff */
[C---:B------:R-:W-:Y:S02]  /*284d0*/  IMAD R7, R157.reuse, UR5, R2 ;  /* 0x000000059d077c24 */ /* 0x040fe4000f8e0202 */
[----:B------:R-:W1:Y:S01]  /*284e0*/  @P0 LDC R9, c[0x0][0xcec] ;  /* 0x00033b00ff090b82 */ /* 0x000e620000000800 */
[----:B------:R-:W-:Y:S01]  /*284f0*/  IMAD.WIDE.U32 R2, R157, UR4, RZ ;  /* 0x000000049d027c25 */ /* 0x000fe2000f8e00ff */
[----:B------:R-:W-:-:S03]  /*28500*/  ULDC.64 UR4, c[0x0][0xce0] ;  /* 0x0003380000047ab9 */ /* 0x000fc60000000a00 */
[----:B------:R-:W-:-:S03]  /*28510*/  IMAD.IADD R3, R3, 0x1, R7 ;  /* 0x0000000103037824 */ /* 0x000fc600078e0207 */
[----:B------:R-:W2:Y:S01]  /*28520*/  @P0 LDC R11, c[0x0][0xcf0] ;  /* 0x00033c00ff0b0b82 */ /* 0x000ea20000000800 */
[C---:B0-----:R-:W-:Y:S02]  /*28530*/  IMAD R8, R12.reuse, UR37, RZ ;  /* 0x000000250c087c24 */ /* 0x041fe4000f8e02ff */
[----:B------:R-:W-:-:S04]  /*28540*/  IMAD.WIDE.U32 R2, R12, UR36, R2 ;  /* 0x000000240c027c25 */ /* 0x000fc8000f8e0002 */
[----:B------:R-:W-:-:S04]  /*28550*/  IMAD R13, R13, UR36, R8 ;  /* 0x000000240d0d7c24 */ /* 0x000fc8000f8e0208 */
[----:B------:R-:W-:Y:S02]  /*28560*/  IMAD.IADD R3, R13, 0x1, R3 ;  /* 0x000000010d037824 */ /* 0x000fe400078e0203 */
[----:B-1----:R-:W-:Y:S01]  /*28570*/  @P0 IMAD.HI.U32 R4, R0, R9, RZ ;  /* 0x0000000900040227 */ /* 0x002fe200078e00ff */
[----:B------:R-:W-:-:S03]  /*28580*/  SHF.R.S32.HI R9, RZ, 0x1f, R156 ;  /* 0x0000001fff097819 */ /* 0x000fc6000001149c */
[----:B------:R-:W-:Y:S01]  /*28590*/  IMAD.WIDE.U32 R2, R156, UR4, R2 ;  /* 0x000000049c027c25 */ /* 0x000fe2000f8e0002 */
[----:B--2---:R-:W-:-:S03]  /*285a0*/  @P0 SHF.R.U32.HI R5, RZ, R11, R4 ;  /* 0x0000000bff050219 */ /* 0x004fc60000011604 */
[----:B------:R-:W-:Y:S01]  /*285b0*/  IMAD R9, R9, UR4, RZ ;  /* 0x0000000409097c24 */ /* 0x000fe2000f8e02ff */
[----:B------:R-:W-:Y:S01]  /*285c0*/  IADD3 R2, P0, R5, R2, RZ ;  /* 0x0000000205027210 */ /* 0x000fe20007f1e0ff */
[----:B------:R-:W-:Y:S02]  /*285d0*/  IMAD.MOV R7, RZ, RZ, -R5 ;  /* 0x000000ffff077224 */ /* 0x000fe400078e0a05 */
        /* <DEDUP_REMOVED lines=16> */
.L_x_1996:
[----:B------:R-:W-:-:S08]  /*286e0*/  NOP ;  /* 0x0000000000007918 */ /* 0x000fd00000000000 */
[----:B0-----:R-:W0:-:S00]  /*286f0*/  USETMAXREG.DEALLOC.CTAPOOL 0x18 ;  /* 0x00000018000079c8 */ /* 0x001e0000080e0500 */
[----:B0-----:R-:W-:Y:S01]  /*28700*/  LOP3.LUT R0, R0, 0x3, RZ, 0xc0, !PT ;  /* 0x0000000300007812 */ /* 0x001fe200078ec0ff */
[----:B------:R-:W0:Y:S05]  /*28710*/  S2R R18, SR_CTAID.Z ;  /* 0x0000000000127919 */ /* 0x000e2a0000002700 */
[----:B--2---:R-:W1:Y:S01]  /*28720*/  S2UR UR6, SR_CTAID.Y ;  /* 0x00000000000679c3 */ /* 0x004e620000002600 */
        /* <DEDUP_REMOVED lines=13> */
.L_x_2127:
[----:B------:R-:W-:Y:S01]  /*28800*/  ULDC UR7, c[0x0][0xd50] ;  /* 0x0003540000077ab9 */ /* 0x000fe20000000800 */
[----:B------:R-:W-:Y:S01]  /*28810*/  UMOV UR36, UR6 ;  /* 0x0000000600247c82 */ /* 0x000fe20008000000 */
[----:B------:R-:W-:-:S11]  /*28820*/  UISETP.NE.AND UP0, UPT, UR7, 0x1, UPT ;  /* 0x000000010700788c */ /* 0x000fd6000bf05270 */
[----:B------:R-:W-:Y:S01]  /*28830*/  @UP0 ULDC UR4, c[0x0][0xd54] ;  /* 0x0003550000040ab9 */ /* 0x000fe20000000800 */
[----:B------:R-:W-:Y:S01]  /*28840*/  @UP0 ULDC UR8, c[0x0][0xd58] ;  /* 0x0003560000080ab9 */ /* 0x000fe20000000800 */
[----:B------:R-:W-:-:S04]  /*28850*/  UIMAD.WIDE.U32 UR4, UR6, UR4, URZ ;  /* 0x00000004060472a5 */ /* 0x000fc8000f8e003f */
[----:B------:R-:W-:-:S12]  /*28860*/  @UP0 USHF.R.U32.HI UR36, URZ, UR8, UR5 ;  /* 0x000000083f240299 */ /* 0x000fd80008011605 */
.L_x_2128:
[----:B------:R-:W-:Y:S01]  /*28870*/  ISETP.GE.AND P0, PT, R18, RZ, PT ;  /* 0x000000ff1200720c */ /* 0x000fe20003f06270 */
[----:B------:R-:W-:Y:S01]  /*28880*/  UIADD3 UR40, -UR36, URZ, URZ ;  /* 0x0000003f24287290 */ /* 0x000fe2000fffe13f */
[----:B------:R-:W-:Y:S02]  /*28890*/  IMAD.MOV.U32 R0, RZ, RZ, 0x1 ;  /* 0x00000001ff007424 */ /* 0x000fe400078e00ff */
[----:B------:R-:W-:Y:S01]  /*288a0*/  IMAD.MOV.U32 R6, RZ, RZ, RZ ;  /* 0x000000ffff067224 */ /* 0x000fe200078e00ff */
[----:B------:R-:W-:Y:S01]  /*288b0*/  UIMAD UR40, UR7, UR40, UR6 ;  /* 0x00000028072872a4 */ /* 0x000fe2000f8e0206 */
[----:B------:R-:W-:-:S07]  /*288c0*/  IMAD.MOV.U32 R7, RZ, RZ, 0x1 ;  /* 0x00000001ff077424 */ /* 0x000fce00078e00ff */
        /* <DEDUP_REMOVED lines=11> */
[----:B------:R-:W-:Y:S01]  /*28980*/  ULDC UR12, c[0x0][0x288] ;  /* 0x0000a200000c7ab9 */ /* 0x000fe20000000800 */
[----:B------:R-:W-:Y:S01]  /*28990*/  ULDC UR13, c[0x0][0x2f0] ;  /* 0x0000bc00000d7ab9 */ /* 0x000fe20000000800 */
[----:B------:R-:W-:Y:S01]  /*289a0*/  @UP1 ULDC UR7, c[0x0][0x44c] ;  /* 0x0001130000071ab9 */ /* 0x000fe20000000800 */
[----:B------:R-:W-:Y:S02]  /*289b0*/  UIADD3 UR9, -UR12, 0x1, URZ ;  /* 0x000000010c097890 */ /* 0x000fe4000fffe13f */
[----:B------:R-:W-:Y:S01]  /*289c0*/  PLOP3.LUT P1, PT, PT, PT, UP0, 0x80, 0x0 ;  /* 0x000000000000781c */ /* 0x000fe20003f2f008 */
[----:B------:R-:W-:Y:S01]  /*289d0*/  UIMAD UR10, UR11, UR13, 0x3f ;  /* 0x0000003f0b0a74a4 */ /* 0x000fe2000f8e020d */
[----:B------:R-:W-:Y:S01]  /*289e0*/  @UP1 ULDC UR14, c[0x0][0x450] ;  /* 0x00011400000e1ab9 */ /* 0x000fe20000000800 */
[----:B------:R-:W-:Y:S02]  /*289f0*/  UIMAD UR9, UR11, UR13, UR9 ;  /* 0x0000000d0b0972a4 */ /* 0x000fe4000f8e0209 */
[----:B0-----:R-:W-:-:S04]  /*28a00*/  USHF.L.U32 UR39, UR39, 0x6, URZ ;  /* 0x0000000627277899 */ /* 0x001fc8000800063f */
[----:B------:R-:W-:-:S04]  /*28a10*/  UIADD3 UR8, UR39, 0x3f, URZ ;  /* 0x0000003f27087890 */ /* 0x000fc8000fffe03f */
[----:B------:R-:W-:Y:S02]  /*28a20*/  UIMAD.WIDE.U32 UR6, UR8, UR7, URZ ;  /* 0x00000007080672a5 */ /* 0x000fe4000f8e003f */
[----:B------:R-:W-:Y:S02]  /*28a30*/  USHF.R.S32.HI UR6, URZ, 0x1f, UR10 ;  /* 0x0000001f3f067899 */ /* 0x000fe4000801140a */
[----:B------:R-:W-:Y:S02]  /*28a40*/  @UP1 USHF.R.U32.HI UR8, URZ, UR14, UR7 ;  /* 0x0000000e3f081299 */ /* 0x000fe40008011607 */
[----:B------:R-:W-:Y:S02]  /*28a50*/  ULEA.HI UR6, UR6, UR10, URZ, 0x6 ;  /* 0x0000000a06067291 */ /* 0x000fe4000f8f303f */
[----:B------:R-:W-:Y:S02]  /*28a60*/  UIADD3 UR9, UR9, UR8, URZ ;  /* 0x0000000809097290 */ /* 0x000fe4000fffe03f */
[----:B------:R-:W-:-:S02]  /*28a70*/  USHF.R.S32.HI UR42, URZ, 0x6, UR6 ;  /* 0x000000063f2a7899 */ /* 0x000fc40008011406 */
        /* <DEDUP_REMOVED lines=12> */
.L_x_2131:
[----:B------:R-:W-:-:S11]  /*28b40*/  UISETP.NE.AND UP0, UPT, UR5, 0x1, UPT ;  /* 0x000000010500788c */ /* 0x000fd6000bf05270 */
[----:B------:R-:W-:Y:S02]  /*28b50*/  @UP0 ULDC.64 UR14, c[0x0][0xae0] ;  /* 0x0002b800000e0ab9 */ /* 0x000fe40000000a00 */
[----:B------:R-:W-:-:S04]  /*28b60*/  UIMAD.WIDE.U32 UR6, UR8, UR14, URZ ;  /* 0x0000000e080672a5 */ /* 0x000fc8000f8e003f */
[----:B------:R-:W-:-:S12]  /*28b70*/  @UP0 USHF.R.U32.HI UR8, URZ, UR15, UR7 ;  /* 0x0000000f3f080299 */ /* 0x000fd80008011607 */
.L_x_2132:
[----:B------:R-:W-:-:S04]  /*28b80*/  UIMAD UR8, UR8, UR5, UR5 ;  /* 0x00000005080872a4 */ /* 0x000fc8000f8e0205 */
[----:B------:R-:W-:-:S04]  /*28b90*/  UISETP.LT.AND UP0, UPT, UR4, UR8, UPT ;  /* 0x000000080400728c */ /* 0x000fc8000bf01270 */
[----:B------:R-:W-:-:S12]  /*28ba0*/  USEL UR4, UR4, UR8, UP0 ;  /* 0x0000000804047287 */ /* 0x000fd80008000000 */
.L_x_2130:
        /* <DEDUP_REMOVED lines=8> */
[----:B------:R-:W-:-:S02]  /*28c30*/  @UP1 USHF.R.U32.HI UR4, URZ, UR10, UR7 ;  /* 0x0000000a3f041299 */ /* 0x000fc40008011607 */
[----:B------:R-:W-:Y:S02]  /*28c40*/  USHF.R.S32.HI UR41, URZ, 0x6, UR8 ;  /* 0x000000063f297899 */ /* 0x000fe40008011408 */
[----:B------:R-:W-:Y:S02]  /*28c50*/  UIADD3 UR9, UR9, UR4, URZ ;  /* 0x0000000409097290 */ /* 0x000fe4000fffe03f */
[----:B------:R-:W-:Y:S01]  /*28c60*/  UISETP.LT.AND UP0, UPT, UR41, UR42, UPT ;  /* 0x0000002a2900728c */ /* 0x000fe2000bf01270 */
[----:B------:R-:W-:-:S03]  /*28c70*/  ULDC UR4, c[0x0][0xad4] ;  /* 0x0002b50000047ab9 */ /* 0x000fc60000000800 */
        /* <DEDUP_REMOVED lines=13> */
.L_x_2134:
[----:B------:R-:W-:-:S11]  /*28d50*/  UISETP.NE.AND UP0, UPT, UR5, 0x1, UPT ;  /* 0x000000010500788c */ /* 0x000fd6000bf05270 */
[----:B------:R-:W-:Y:S02]  /*28d60*/  @UP0 ULDC.64 UR10, c[0x0][0xae0] ;  /* 0x0002b800000a0ab9 */ /* 0x000fe40000000a00 */
[----:B------:R-:W-:-:S04]  /*28d70*/  UIMAD.WIDE.U32 UR6, UR9, UR10, URZ ;  /* 0x0000000a090672a5 */ /* 0x000fc8000f8e003f */
[----:B------:R-:W-:-:S12]  /*28d80*/  @UP0 USHF.R.U32.HI UR9, URZ, UR11, UR7 ;  /* 0x0000000b3f090299 */ /* 0x000fd80008011607 */
.L_x_2135:
[----:B------:R-:W-:-:S04]  /*28d90*/  UIMAD UR5, UR9, UR5, URZ ;  /* 0x00000005090572a4 */ /* 0x000fc8000f8e023f */
[----:B------:R-:W-:-:S04]  /*28da0*/  UISETP.LT.AND UP0, UPT, UR4, UR5, UPT ;  /* 0x000000050400728c */ /* 0x000fc8000bf01270 */
[----:B------:R-:W-:-:S12]  /*28db0*/  USEL UR4, UR4, UR5, !UP0 ;  /* 0x0000000504047287 */ /* 0x000fd8000c000000 */
.L_x_2133:
[----:B------:R-:W-:Y:S01]  /*28dc0*/  USHF.R.S32.HI UR5, URZ, 0x1f, UR4 ;  /* 0x0000001f3f057899 */ /* 0x000fe20008011404 */
[----:B------:R0:W-:Y:S03]  /*28dd0*/  STL [R1+0x454], RZ ;  /* 0x000454ff01007387 */ /* 0x0001e60000100800 */
[----:B------:R-:W-:Y:S02]  /*28de0*/  ULEA.HI UR5, UR5, UR4, URZ, 0x6 ;  /* 0x0000000405057291 */ /* 0x000fe4000f8f303f */
[----:B------:R-:W-:Y:S02]  /*28df0*/  USHF.R.U32.HI UR4, URZ, 0x10, UR40 ;  /* 0x000000103f047899 */ /* 0x000fe40008011628 */
[----:B------:R-:W-:Y:S02]  /*28e00*/  USHF.R.S32.HI UR5, URZ, 0x6, UR5 ;  /* 0x000000063f057899 */ /* 0x000fe40008011405 */
[----:B------:R-:W-:-:S02]  /*28e10*/  UISETP.NE.AND UP0, UPT, UR4, URZ, UPT ;  /* 0x0000003f0400728c */ /* 0x000fc4000bf05270 */
[----:B------:R-:W-:Y:S02]  /*28e20*/  ULOP3.LUT UR40, UR40, 0xffff, URZ, 0xc0, !UPT ;  /* 0x0000ffff28287892 */ /* 0x000fe4000f8ec03f */
[----:B------:R-:W-:-:S04]  /*28e30*/  VIMNMX R7, RZ, UR5, !PT ;  /* 0x00000005ff077c48 */ /* 0x000fc8000ffe0100 */
[----:B------:R-:W-:Y:S01]  /*28e40*/  ISETP.LT.AND P0, PT, R7, UR8, PT ;  /* 0x0000000807007c0c */ /* 0x000fe2000bf01270 */
[----:B------:R0:W-:Y:S02]  /*28e50*/  STL [R1+0x450], R7 ;  /* 0x0004500701007387 */ /* 0x0001e40000100800 */
[----:B------:R-:W-:-:S10]  /*28e60*/  @!UP0 ULDC UR4, c[0x0][0xae8] ;  /* 0x0002ba0000048ab9 */ /* 0x000fd40000000800 */
[----:B0-----:R-:W-:Y:S05]  /*28e70*/  @!P0 BRA `(.L_x_2136) ;  /* 0x0000000000708947 */ /* 0x001fea0003800000 */
[----:B------:R-:W-:Y:S01]  /*28e80*/  IMAD.U32 R6, RZ, RZ, UR4 ;  /* 0x00000004ff067e24 */ /* 0x000fe2000f8e00ff */
[----:B------:R-:W-:Y:S01]  /*28e90*/  UIADD3 UR5, UR4, -0x1, UR8 ;  /* 0xffffffff04057890 */ /* 0x000fe2000fffe008 */
[----:B------:R-:W-:-:S03]  /*28ea0*/  IMAD.MOV.U32 R2, RZ, RZ, RZ ;  /* 0x000000ffff027224 */ /* 0x000fc600078e00ff */
[-C--:B------:R-:W-:Y:S02]  /*28eb0*/  IABS R0, R6.reuse ;  /* 0x0000000600007213 */ /* 0x080fe40000000000 */
[----:B------:R-:W-:Y:S02]  /*28ec0*/  IABS R6, R6 ;  /* 0x0000000600067213 */ /* 0x000fe40000000000 */
[----:B------:R-:W0:Y:S08]  /*28ed0*/  I2F.RP R4, R0 ;  /* 0x0000000000047306 */ /* 0x000e300000209400 */
[----:B0-----:R-:W0:Y:S02]  /*28ee0*/  MUFU.RCP R4, R4 ;  /* 0x0000000400047308 */ /* 0x001e240000001000 */
[----:B0-----:R-:W-:-:S06]  /*28ef0*/  VIADD R3, R4, 0xffffffe ;  /* 0x0ffffffe04037836 */ /* 0x001fcc0000000000 */
[----:B------:R-:W0:Y:S02]  /*28f00*/  F2I.FTZ.U32.TRUNC.NTZ R3, R3 ;  /* 0x0000000300037305 */ /* 0x000e24000021f000 */
[----:B0-----:R-:W-:-:S04]  /*28f10*/  IMAD.MOV R5, RZ, RZ, -R3 ;  /* 0x000000ffff057224 */ /* 0x001fc800078e0a03 */
[----:B------:R-:W-:-:S04]  /*28f20*/  IMAD R5, R5, R0, RZ ;  /* 0x0000000005057224 */ /* 0x000fc800078e02ff */
[----:B------:R-:W-:Y:S01]  /*28f30*/  IMAD.HI.U32 R5, R3, R5, R2 ;  /* 0x0000000503057227 */ /* 0x000fe200078e0002 */
[----:B------:R-:W-:-:S03]  /*28f40*/  IADD3 R2, -R7, UR5, RZ ;  /* 0x0000000507027c10 */ /* 0x000fc6000fffe1ff */
[----:B------:R-:W-:Y:S01]  /*28f50*/  IMAD.MOV R3, RZ, RZ, -R6 ;  /* 0x000000ffff037224 */ /* 0x000fe200078e0a06 */
[----:B------:R-:W-:Y:S02]  /*28f60*/  IABS R4, R2 ;  /* 0x0000000200047213 */ /* 0x000fe40000000000 */
[----:B------:R-:W-:-:S03]  /*28f70*/  LOP3.LUT R2, R2, UR4, RZ, 0x3c, !PT ;  /* 0x0000000402027c12 */ /* 0x000fc6000f8e3cff */
[----:B------:R-:W-:Y:S01]  /*28f80*/  IMAD.HI.U32 R5, R5, R4, RZ ;  /* 0x0000000405057227 */ /* 0x000fe200078e00ff */
[----:B------:R-:W-:-:S03]  /*28f90*/  ISETP.GE.AND P2, PT, R2, RZ, PT ;  /* 0x000000ff0200720c */ /* 0x000fc60003f46270 */
        /* <DEDUP_REMOVED lines=8> */
[----:B------:R-:W-:-:S05]  /*29020*/  @!P1 LOP3.LUT R5, RZ, UR4, RZ, 0x33, !PT ;  /* 0x00000004ff059c12 */ /* 0x000fca000f8e33ff */
[----:B------:R0:W-:Y:S02]  /*29030*/  STL [R1+0x454], R5 ;  /* 0x0004540501007387 */ /* 0x0001e40000100800 */
.L_x_2136:
[----:B------:R-:W2:Y:S01]  /*29040*/  LDL R2, [R1+0x454] ;  /* 0x0004540001027983 */ /* 0x000ea20000100800 */
[----:B------:R-:W-:Y:S02]  /*29050*/  IMAD.MOV.U32 R6, RZ, RZ, RZ ;  /* 0x000000ffff067224 */ /* 0x000fe400078e00ff */
[----:B--2---:R-:W-:Y:S02]  /*29060*/  IMAD R0, R2, UR40, R7 ;  /* 0x0000002802007c24 */ /* 0x004fe4000f8e0207 */
[----:B------:R-:W-:-:S03]  /*29070*/  IMAD.MOV.U32 R7, RZ, RZ, 0x1 ;  /* 0x00000001ff077424 */ /* 0x000fc600078e00ff */
[----:B------:R-:W-:Y:S01]  /*29080*/  VIADDMNMX R19, R0, R2, UR8, PT ;  /* 0x0000000800137e46 */ /* 0x000fe2000b800102 */
[----:B------:R1:W-:Y:S03]  /*29090*/  STL [R1+0x448], R0 ;  /* 0x0004480001007387 */ /* 0x0003e60000100800 */
[----:B------:R-:W-:Y:S01]  /*290a0*/  ISETP.GT.AND P0, PT, R19, R0, PT ;  /* 0x000000001300720c */ /* 0x000fe20003f04270 */
[----:B------:R2:W-:Y:S01]  /*290b0*/  STL [R1+0x468], R19 ;  /* 0x0004681301007387 */ /* 0x0005e20000100800 */
[----:B-1----:R-:W-:-:S11]  /*290c0*/  IMAD.MOV.U32 R0, RZ, RZ, 0x1 ;  /* 0x00000001ff007424 */ /* 0x002fd600078e00ff */
[----:B--2---:R-:W-:Y:S05]  /*290d0*/  @!P0 BRA `(.L_x_2129) ;  /* 0x0000004c00608947 */ /* 0x004fea0003800000 */
[----:B------:R-:W1:Y:S01]  /*290e0*/  S2UR UR4, SR_CgaCtaId ;  /* 0x00000000000479c3 */ /* 0x000e620000008800 */
[----:B------:R-:W-:Y:S02]  /*290f0*/  UMOV UR38, 0x400 ;  /* 0x0000040000267882 */ /* 0x000fe40000000000 */
[----:B-1----:R-:W-:-:S04]  /*29100*/  ULEA UR38, UR4, UR38, 0x18 ;  /* 0x0000002604267291 */ /* 0x002fc8000f8ec03f */
        /* <DEDUP_REMOVED lines=10> */
[----:B0-----:R-:W-:Y:S02]  /*291b0*/  IMAD.U32 R5, RZ, RZ, UR7 ;  /* 0x00000007ff057e24 */ /* 0x001fe4000f8e00ff */
        /* <DEDUP_REMOVED lines=9> */
.L_x_2137:
        /* <DEDUP_REMOVED lines=8> */
[----:B------:R1:W2:Y:S01]  /*292d0*/  LDC.64 R2, c[0x4][R16] ;  /* 0x0100000010027b82 */ /* 0x0002a20000000a00 */
[----:B------:R-:W-:Y:S02]  /*292e0*/  IMAD.U32 R4, RZ, RZ, UR6 ;  /* 0x00000006ff047e24 */ /* 0x000fe4000f8e00ff */
[----:B0-----:R-:W-:Y:S02]  /*292f0*/  IMAD.U32 R5, RZ, RZ, UR7 ;  /* 0x00000007ff057e24 */ /* 0x001fe4000f8e00ff */
[----:B------:R-:W-:Y:S02]  /*29300*/  IMAD.U32 R6, RZ, RZ, UR8 ;  /* 0x00000008ff067e24 */ /* 0x000fe4000f8e00ff */
[----:B------:R-:W-:-:S02]  /*29310*/  IMAD.U32 R7, RZ, RZ, UR9 ;  /* 0x00000009ff077e24 */ /* 0x000fc4000f8e00ff */
[----:B------:R-:W-:Y:S02]  /*29320*/  IMAD.U32 R10, RZ, RZ, UR4 ;  /* 0x00000004ff0a7e24 */ /* 0x000fe4000f8e00ff */
[----:B------:R-:W-:Y:S02]  /*29330*/  IMAD.U32 R11, RZ, RZ, UR5 ;  /* 0x00000005ff0b7e24 */ /* 0x000fe4000f8e00ff */
[----:B------:R-:W-:Y:S02]  /*29340*/  IMAD.MOV.U32 R8, RZ, RZ, 0x70 ;  /* 0x00000070ff087424 */ /* 0x000fe400078e00ff */
[----:B------:R-:W-:Y:S02]  /*29350*/  IMAD.MOV.U32 R12, RZ, RZ, 0x1 ;  /* 0x00000001ff0c7424 */ /* 0x000fe400078e00ff */
[----:B-1----:R-:W-:-:S07]  /*29360*/  IMAD.MOV.U32 R13, RZ, RZ, RZ ;  /* 0x000000ffff0d7224 */ /* 0x002fce00078e00ff */
[----:B------:R-:W-:-:S07]  /*29370*/  LEPC R20, `(.L_x_2139) ;  /* 0x000000001014794e */ /* 0x000fce0000000000 */
[----:B--2---:R-:W-:Y:S05]  /*29380*/  CALL.ABS.NOINC R2 ;  /* 0x0000000002007343 */ /* 0x004fea0003c00000 */
.L_x_2139:
        /* <DEDUP_REMOVED lines=15> */
.L_x_2138:
[----:B------:R-:W1:Y:S02]  /*29480*/  LDC.64 R2, c[0x0][0xaf0] ;  /* 0x0002bc00ff027b82 */ /* 0x000e640000000a00 */
[----:B-1----:R-:W-:-:S04]  /*29490*/  ISETP.NE.U32.AND P0, PT, R2, RZ, PT ;  /* 0x000000ff0200720c */ /* 0x002fc80003f05070 */
[----:B------:R-:W-:-:S13]  /*294a0*/  ISETP.NE.AND.EX P0, PT, R3, RZ, PT, P0 ;  /* 0x000000ff0300720c */ /* 0x000fda0003f05300 */
[----:B------:R-:W1:Y:S02]  /*294b0*/  @P0 LDC.64 R2, c[0x0][0xaf0] ;  /* 0x0002bc00ff020b82 */ /* 0x000e640000000a00 */
[----:B-1----:R-:W-:-:S05]  /*294c0*/  @P0 IMAD.WIDE R2, R18, 0x4, R2 ;  /* 0x0000000412020825 */ /* 0x002fca00078e0202 */
[----:B------:R1:W2:Y:S01]  /*294d0*/  @P0 LDG.E R18, desc[UR44][R2.64] ;  /* 0x0000002c02120981 */ /* 0x0002a2000c1e1900 */
[----:B------:R-:W-:Y:S01]  /*294e0*/  UMOV UR4, 0xffffffff ;  /* 0xffffffff00047882 */ /* 0x000fe20000000000 */
[----:B------:R-:W-:Y:S01]  /*294f0*/  LOP3.LUT R17, R17, 0xfffffffe, RZ, 0xc0, !PT ;  /* 0xfffffffe11117812 */ /* 0x000fe200078ec0ff */
[----:B------:R-:W-:Y:S01]  /*29500*/  VIADD R0, R19, 0xffffffff ;  /* 0xffffffff13007836 */ /* 0x000fe20000000000 */
[----:B------:R-:W3:Y:S01]  /*29510*/  S2R R16, SR_TID.X ;  /* 0x0000000000107919 */ /* 0x000ee20000002100 */
[----:B-1----:R-:W1:Y:S02]  /*29520*/  LDC.64 R2, c[0x0][0x418] ;  /* 0x00010600ff027b82 */ /* 0x002e640000000a00 */
[----:B-1----:R-:W-:Y:S02]  /*29530*/  ISETP.NE.U32.AND P0, PT, R2, RZ, PT ;  /* 0x000000ff0200720c */ /* 0x002fe40003f05070 */
[----:B---3--:R-:W-:Y:S02]  /*29540*/  SHF.R.U32.HI R4, RZ, 0x5, R16 ;  /* 0x00000005ff047819 */ /* 0x008fe40000011610 */
[----:B------:R-:W-:-:S02]  /*29550*/  ISETP.NE.AND.EX P1, PT, R3, RZ, PT, P0 ;  /* 0x000000ff0300720c */ /* 0x000fc40003f25300 */
[----:B------:R-:W-:-:S11]  /*29560*/  LOP3.LUT R4, R4, 0x3, RZ, 0xc0, !PT ;  /* 0x0000000304047812 */ /* 0x000fd600078ec0ff */
[----:B------:R-:W-:Y:S02]  /*29570*/  @P1 LOP3.LUT R17, R17, 0x1, RZ, 0xfc, !PT ;  /* 0x0000000111111812 */ /* 0x000fe400078efcff */
[----:B--2---:R-:W-:Y:S02]  /*29580*/  SHF.R.S32.HI R19, RZ, 0x1f, R18 ;  /* 0x0000001fff137819 */ /* 0x004fe40000011412 */
[----:B------:R-:W-:Y:S01]  /*29590*/  SEL R16, R18, RZ, !P1 ;  /* 0x000000ff12107207 */ /* 0x000fe20004800000 */
[----:B------:R-:W-:Y:S06]  /*295a0*/  BRA.DIV UR4, `(.L_x_2140) ;  /* 0x0000004e04807947 */ /* 0x000fec000b800000 */
[----:B------:R1:W2:Y:S02]  /*295b0*/  SHFL.IDX PT, R14, R4, RZ, 0x1f ;  /* 0x00001fff040e7589 */ /* 0x0002a400000e0000 */
.L_x_2239:
[----:B------:R3:W-:Y:S01]  /*295c0*/  STL [R1+0x444], R0 ;  /* 0x0004440001007387 */ /* 0x0007e20000100800 */
[----:B--2---:R-:W-:Y:S02]  /*295d0*/  ISETP.NE.AND P0, PT, R14, RZ, PT ;  /* 0x000000ff0e00720c */ /* 0x004fe40003f05270 */
[----:B------:R-:W-:Y:S02]  /*295e0*/  PLOP3.LUT P2, PT, PT, PT, PT, 0x8, 0x0 ;  /* 0x000000000000781c */ /* 0x000fe40003f4e170 */
[----:B------:R-:W-:-:S11]  /*295f0*/  LOP3.LUT R17, R17, 0xfffffffd, RZ, 0xc0, !PT ;  /* 0xfffffffd11117812 */ /* 0x000fd600078ec0ff */
[----:B------:R-:W-:Y:S01]  /*29600*/  @P2 LOP3.LUT R17, R17, 0x2, RZ, 0xfc, !PT ;  /* 0x0000000211112812 */ /* 0x000fe200078efcff */
[----:B---3--:R-:W-:Y:S06]  /*29610*/  @P0 BRA `(.L_x_2141) ;  /* 0x0000000000e40947 */ /* 0x008fec0003800000 */
[----:B------:R-:W-:-:S03]  /*29620*/  UMOV UR4, 0xffffffff ;  /* 0xffffffff00047882 */ /* 0x000fc60000000000 */
[----:B------:R-:W-:Y:S05]  /*29630*/  BRA.DIV UR4, `(.L_x_2142) ;  /* 0x0000004e047c7947 */ /* 0x000fea000b800000 */
[----:B------:R-:W-:-:S13]  /*29640*/  ELECT P6, URZ, PT ;  /* 0x00000000003f782f */ /* 0x000fda00038c0000 */
.L_x_2242:
[----:B------:R-:W-:Y:S05]  /*29650*/  @!P6 BRA `(.L_x_2141) ;  /* 0x0000000000d4e947 */ /* 0x000fea0003800000 */
[----:B------:R-:W-:Y:S01]  /*29660*/  IMAD.MOV.U32 R16, RZ, RZ, R18 ;  /* 0x000000ffff107224 */ /* 0x000fe200078e0012 */
[----:B------:R-:W-:Y:S06]  /*29670*/  @!P1 BRA `(.L_x_2143) ;  /* 0x00000000004c9947 */ /* 0x000fec0003800000 */
[----:B------:R-:W2:Y:S01]  /*29680*/  LDC R6, c[0x0][0x43c] ;  /* 0x00010f00ff067b82 */ /* 0x000ea20000000800 */
[----:B------:R-:W-:Y:S01]  /*29690*/  IMAD.MOV.U32 R7, RZ, RZ, R0 ;  /* 0x000000ffff077224 */ /* 0x000fe200078e0000 */
[----:B------:R-:W-:Y:S01]  /*296a0*/  ULDC.64 UR4, c[0x0][0x428] ;  /* 0x00010a0000047ab9 */ /* 0x000fe20000000a00 */
[----:B--2---:R-:W-:-:S13]  /*296b0*/  ISETP.NE.AND P0, PT, R6, 0x1, PT ;  /* 0x000000010600780c */ /* 0x004fda0003f05270 */
[----:B01----:R-:W0:Y:S02]  /*296c0*/  @P0 LDC.64 R4, c[0x0][0x440] ;  /* 0x00011000ff040b82 */ /* 0x003e240000000a00 */
[----:B0-----:R-:W-:-:S04]  /*296d0*/  @P0 IMAD.HI.U32 R0, R7, R4, RZ ;  /* 0x0000000407000227 */ /* 0x001fc800078e00ff */
[----:B------:R-:W-:Y:S01]  /*296e0*/  IMAD.MOV.U32 R4, RZ, RZ, R7 ;  /* 0x000000ffff047224 */ /* 0x000fe200078e0007 */
[----:B------:R-:W-:-:S05]  /*296f0*/  @P0 SHF.R.U32.HI R4, RZ, R5, R0 ;  /* 0x00000005ff040219 */ /* 0x000fca0000011600 */
[----:B------:R-:W-:-:S04]  /*29700*/  IMAD.MOV R5, RZ, RZ, -R4 ;  /* 0x000000ffff057224 */ /* 0x000fc800078e0a04 */
[----:B------:R-:W-:Y:S01]  /*29710*/  IMAD R7, R6, R5, R7 ;  /* 0x0000000506077224 */ /* 0x000fe200078e0207 */
[----:B------:R-:W-:-:S04]  /*29720*/  SHF.R.S32.HI R5, RZ, 0x1f, R4 ;  /* 0x0000001fff057819 */ /* 0x000fc80000011404 */
[----:B------:R0:W-:Y:S01]  /*29730*/  STL [R1+0x444], R7 ;  /* 0x0004440701007387 */ /* 0x0001e20000100800 */
[----:B------:R-:W-:-:S03]  /*29740*/  IMAD.WIDE.U32 R4, R18, UR4, R4 ;  /* 0x0000000412047c25 */ /* 0x000fc6000f8e0004 */
[----:B------:R-:W-:Y:S01]  /*29750*/  LEA R2, P0, R4, R2, 0x2 ;  /* 0x0000000204027211 */ /* 0x000fe200078010ff */
[----:B0-----:R-:W-:-:S04]  /*29760*/  IMAD R7, R19, UR4, RZ ;  /* 0x0000000413077c24 */ /* 0x001fc8000f8e02ff */
[----:B------:R-:W-:-:S04]  /*29770*/  IMAD R7, R18, UR5, R7 ;  /* 0x0000000512077c24 */ /* 0x000fc8000f8e0207 */
[----:B------:R-:W-:-:S05]  /*29780*/  IMAD.IADD R0, R5, 0x1, R7 ;  /* 0x0000000105007824 */ /* 0x000fca00078e0207 */
[----:B------:R-:W-:-:S05]  /*29790*/  LEA.HI.X R3, R4, R3, R0, 0x2, P0 ;  /* 0x0000000304037211 */ /* 0x000fca00000f1400 */
[----:B------:R2:W5:Y:S02]  /*297a0*/  LDG.E R16, desc[UR44][R2.64] ;  /* 0x0000002c02107981 */ /* 0x000564000c1e1900 */
.L_x_2143:
[----:B------:R-:W-:Y:S01]  /*297b0*/  IMAD.MOV.U32 R0, RZ, RZ, 0x1 ;  /* 0x00000001ff007424 */ /* 0x000fe200078e00ff */
[----:B------:R-:W3:Y:S04]  /*297c0*/  S2R R8, SR_TID.X ;  /* 0x0000000000087919 */ /* 0x000ee80000002100 */
[----:B------:R-:W-:-:S04]  /*297d0*/  SHF.L.U32 R0, R0, 0x1f, RZ ;  /* 0x0000001f00007819 */ /* 0x000fc800000006ff */
[----:B------:R-:W4:Y:S01]  /*297e0*/  SYNCS.PHASECHK.TRANS64.TRYWAIT P0, [UR38+0x38840], R0 ;  /* 0x03884000ff0075a7 */ /* 0x000f220008000166 */
[----:B---3--:R-:W-:-:S04]  /*297f0*/  LOP3.LUT R8, R8, 0x7f, RZ, 0xc0, !PT ;  /* 0x0000007f08087812 */ /* 0x008fc800078ec0ff */
[----:B------:R-:W-:Y:S01]  /*29800*/  ISETP.NE.AND P1, PT, R8, RZ, PT ;  /* 0x000000ff0800720c */ /* 0x000fe20003f25270 */
[----:B----4-:R-:W-:-:S12]  /*29810*/  @!P0 BRA `(.L_x_2144) ;  /* 0x0000004c00248947 */ /* 0x010fd80003800000 */
.L_x_2243:
[----:B------:R-:W-:Y:S05]  /*29820*/  @P1 BRA `(.L_x_2145) ;  /* 0x0000000000181947 */ /* 0x000fea0003800000 */
[----:B--2---:R-:W2:Y:S01]  /*29830*/  S2R R2, SR_TID.X ;  /* 0x0000000000027919 */ /* 0x004ea20000002100 */
[----:B------:R-:W-:-:S04]  /*29840*/  IMAD.MOV.U32 R0, RZ, RZ, 0x2000 ;  /* 0x00002000ff007424 */ /* 0x000fc800078e00ff */
[----:B------:R3:W-:Y:S01]  /*29850*/  SYNCS.ARRIVE.TRANS64 RZ, [UR38+0x38830], R0 ;  /* 0x03883000ffff79a7 */ /* 0x0007e20008000026 */
[----:B--2---:R-:W-:-:S13]  /*29860*/  LOP3.LUT P0, RZ, R2, 0x1f, RZ, 0xc0, !PT ;  /* 0x0000001f02ff7812 */ /* 0x004fda000780c0ff */
[----:B---3--:R-:W-:Y:S05]  /*29870*/  @!P0 BRA `(.L_x_2145) ;  /* 0x0000000000048947 */ /* 0x008fea0003800000 */
[----:B------:R-:W-:Y:S01]  /*29880*/  BPT.TRAP 0x1 ;  /* 0x000000040000795c */ /* 0x000fe20000300000 */
.L_x_2145:
[----:B--2---:R-:W2:Y:S01]  /*29890*/  LDL R0, [R1+0x444] ;  /* 0x0004440001007983 */ /* 0x004ea20000100800 */
        /* <DEDUP_REMOVED lines=16> */
[----:B--2---:R-:W-:Y:S01]  /*299a0*/  NOP ;  /* 0x0000000000007918 */ /* 0x004fe20000000000 */
.L_x_2141:
[----:B------:R-:W-:Y:S05]  /*299b0*/  WARPSYNC.ALL ;  /* 0x0000000000007948 */ /* 0x000fea0003800000 */
[----:B------:R-:W-:Y:S01]  /*299c0*/  UIADD3 UR4, UR38, 0x20400, URZ ;  /* 0x0002040026047890 */ /* 0x000fe2000fffe03f */
[----:B------:R-:W-:Y:S01]  /*299d0*/  BAR.SYNC.DEFER_BLOCKING 0x8, 0x100 ;  /* 0x0204000000007b1d */ /* 0x000fe20000010000 */
[----:B------:R-:W-:Y:S02]  /*299e0*/  USHF.R.S32.HI UR43, URZ, 0x1f, UR36 ;  /* 0x0000001f3f2b7899 */ /* 0x000fe40008011424 */
[----:B------:R-:W-:-:S06]  /*299f0*/  ULOP3.LUT UP0, URZ, UR4, 0x3ff, URZ, 0xc0, !UPT ;  /* 0x000003ff043f7892 */ /* 0x000fcc000f80c03f */
[----:B------:R-:W-:-:S13]  /*29a00*/  PLOP3.LUT P0, PT, PT, PT, UP0, 0x80, 0x0 ;  /* 0x000000000000781c */ /* 0x000fda0003f0f008 */
[----:B------:R-:W-:Y:S05]  /*29a10*/  @!P0 BRA `(.L_x_2146) ;  /* 0x0000000000408947 */ /* 0x000fea0003800000 */
[----:B------:R-:W-:Y:S01]  /*29a20*/  MOV R2, 0x0 ;  /* 0x0000000000027802 */ /* 0x000fe20000000f00 */
[----:B------:R-:W-:Y:S01]  /*29a30*/  ULDC.64 UR4, c[0x4][0x90] ;  /* 0x0100240000047ab9 */ /* 0x000fe20000000a00 */
[----:B------:R-:W-:Y:S01]  /*29a40*/  ULDC.64 UR6, c[0x4][0x98] ;  /* 0x0100260000067ab9 */ /* 0x000fe20000000a00 */
[----:B------:R-:W-:Y:S01]  /*29a50*/  ULDC.64 UR8, c[0x4][0x20] ;  /* 0x0100080000087ab9 */ /* 0x000fe20000000a00 */
[----:B-1----:R-:W-:Y:S02]  /*29a60*/  IMAD.U32 R4, RZ, RZ, UR4 ;  /* 0x00000004ff047e24 */ /* 0x002fe4000f8e00ff */
        /* <DEDUP_REMOVED lines=11> */
.L_x_2146:
[----:B------:R-:W2:Y:S01]  /*29b20*/  LDC R7, c[0x0][0x448] ;  /* 0x00011200ff077b82 */ /* 0x000ea20000000800 */
[----:B------:R-:W3:Y:S01]  /*29b30*/  S2R R10, SR_TID.X ;  /* 0x00000000000a7919 */ /* 0x000ee20000002100 */
[----:B------:R-:W-:Y:S02]  /*29b40*/  ULDC.64 UR8, c[0x0][0x2d8] ;  /* 0x0000b60000087ab9 */ /* 0x000fe40000000a00 */
[----:B------:R-:W-:Y:S01]  /*29b50*/  UIMAD UR6, UR43, UR8, URZ ;  /* 0x000000082b0672a4 */ /* 0x000fe2000f8e023f */
[----:B-1----:R-:W1:Y:S01]  /*29b60*/  S2R R4, SR_CTAID.Z ;  /* 0x0000000000047919 */ /* 0x002e620000002700 */
[----:B------:R-:W-:Y:S02]  /*29b70*/  UIMAD.WIDE.U32 UR4, UR36, UR8, URZ ;  /* 0x00000008240472a5 */ /* 0x000fe4000f8e003f */
[----:B------:R-:W-:Y:S01]  /*29b80*/  UIMAD UR6, UR36, UR9, UR6 ;  /* 0x00000009240672a4 */ /* 0x000fe2000f8e0206 */
[----:B------:R-:W4:Y:S03]  /*29b90*/  S2R R9, SR_CTAID.Z ;  /* 0x0000000000097919 */ /* 0x000f260000002700 */
[----:B------:R-:W-:Y:S01]  /*29ba0*/  UIADD3 UR5, UR5, UR6, URZ ;  /* 0x0000000605057290 */ /* 0x000fe2000fffe03f */
[----:B--2---:R-:W-:-:S02]  /*29bb0*/  ISETP.NE.AND P0, PT, R7, 0x1, PT ;  /* 0x000000010700780c */ /* 0x004fc40003f05270 */
[C---:B---3--:R-:W-:Y:S01]  /*29bc0*/  LOP3.LUT R8, R10.reuse, 0x7f, RZ, 0xc0, !PT ;  /* 0x0000007f0a087812 */ /* 0x048fe200078ec0ff */
[----:B------:R-:W-:-:S10]  /*29bd0*/  IMAD.SHL.U32 R3, R10, 0x10, RZ ;  /* 0x000000100a037824 */ /* 0x000fd400078e00ff */
[----:B------:R-:W2:Y:S01]  /*29be0*/  @P0 LDC R0, c[0x0][0x44c] ;  /* 0x00011300ff000b82 */ /* 0x000ea20000000800 */
[----:B------:R-:W-:Y:S02]  /*29bf0*/  SHF.R.U32.HI R6, RZ, 0x3, R8 ;  /* 0x00000003ff067819 */ /* 0x000fe40000011608 */
[----:B-1----:R-:W-:Y:S02]  /*29c00*/  SHF.R.S32.HI R4, RZ, 0x1f, R4 ;  /* 0x0000001fff047819 */ /* 0x002fe40000011404 */
[----:B------:R-:W-:-:S03]  /*29c10*/  LOP3.LUT R3, R6, 0x70, R3, 0xf8, !PT ;  /* 0x0000007006037812 */ /* 0x000fc600078ef803 */
[----:B------:R-:W1:Y:S02]  /*29c20*/  @P0 LDC R2, c[0x0][0x450] ;  /* 0x00011400ff020b82 */ /* 0x000e640000000800 */
[----:B0-----:R-:W-:-:S04]  /*29c30*/  VIADD R5, R3, UR39 ;  /* 0x0000002703057c36 */ /* 0x001fc80008000000 */
[----:B--2---:R-:W-:-:S04]  /*29c40*/  @P0 IMAD.HI.U32 R3, R5, R0, RZ ;  /* 0x0000000005030227 */ /* 0x004fc800078e00ff */
[----:B------:R-:W-:Y:S01]  /*29c50*/  IMAD.MOV.U32 R0, RZ, RZ, R5 ;  /* 0x000000ffff007224 */ /* 0x000fe200078e0005 */
[----:B-1----:R-:W-:Y:S02]  /*29c60*/  @P0 SHF.R.U32.HI R0, RZ, R2, R3 ;  /* 0x00000002ff000219 */ /* 0x002fe40000011603 */
[----:B------:R-:W0:Y:S02]  /*29c70*/  LDC.64 R2, c[0x0][0x2e0] ;  /* 0x0000b800ff027b82 */ /* 0x000e240000000a00 */
[----:B0-----:R-:W-:-:S04]  /*29c80*/  IMAD R4, R4, R2, RZ ;  /* 0x0000000204047224 */ /* 0x001fc800078e02ff */
[C---:B----4-:R-:W-:Y:S02]  /*29c90*/  IMAD R4, R9.reuse, R3, R4 ;  /* 0x0000000309047224 */ /* 0x050fe400078e0204 */
[----:B------:R-:W-:Y:S01]  /*29ca0*/  IMAD.WIDE.U32 R2, R9, R2, UR4 ;  /* 0x0000000409027e25 */ /* 0x000fe2000f8e0002 */
[----:B------:R-:W-:-:S03]  /*29cb0*/  ULDC.64 UR4, c[0x0][0x2d0] ;  /* 0x0000b40000047ab9 */ /* 0x000fc60000000a00 */
[----:B------:R-:W-:Y:S01]  /*29cc0*/  IMAD.IADD R3, R3, 0x1, R4 ;  /* 0x0000000103037824 */ /* 0x000fe200078e0204 */
[----:B------:R-:W-:Y:S01]  /*29cd0*/  SHF.R.S32.HI R4, RZ, 0x1f, R0 ;  /* 0x0000001fff047819 */ /* 0x000fe20000011400 */
[----:B------:R-:W-:-:S04]  /*29ce0*/  IMAD.WIDE.U32 R2, R0, UR4, R2 ;  /* 0x0000000400027c25 */ /* 0x000fc8000f8e0002 */
[----:B------:R-:W-:-:S04]  /*29cf0*/  IMAD R4, R4, UR4, RZ ;  /* 0x0000000404047c24 */ /* 0x000fc8000f8e02ff */
[----:B------:R-:W-:Y:S01]  /*29d00*/  IMAD R4, R0, UR5, R4 ;  /* 0x0000000500047c24 */ /* 0x000fe2000f8e0204 */
[----:B------:R-:W-:Y:S01]  /*29d10*/  ULDC.64 UR4, c[0x0][0x2c8] ;  /* 0x0000b20000047ab9 */ /* 0x000fe20000000a00 */
[----:B------:R-:W-:Y:S02]  /*29d20*/  IMAD.MOV R0, RZ, RZ, -R0 ;  /* 0x000000ffff007224 */ /* 0x000fe400078e0a00 */
[----:B------:R-:W-:Y:S02]  /*29d30*/  IMAD.IADD R3, R3, 0x1, R4 ;  /* 0x0000000103037824 */ /* 0x000fe400078e0204 */
[----:B------:R-:W-:-:S04]  /*29d40*/  IMAD R0, R7, R0, R5 ;  /* 0x0000000007007224 */ /* 0x000fc800078e0205 */
[----:B------:R-:W-:Y:S01]  /*29d50*/  IMAD.WIDE.U32 R2, R0, UR4, R2 ;  /* 0x0000000400027c25 */ /* 0x000fe2000f8e0002 */
[----:B------:R-:W-:-:S05]  /*29d60*/  SHF.R.S32.HI R4, RZ, 0x1f, R0 ;  /* 0x0000001fff047819 */ /* 0x000fca0000011400 */
[----:B------:R-:W-:-:S04]  /*29d70*/  IMAD R4, R4, UR4, RZ ;  /* 0x0000000404047c24 */ /* 0x000fc8000f8e02ff */
[----:B------:R-:W-:Y:S01]  /*29d80*/  IMAD R5, R0, UR5, R4 ;  /* 0x0000000500057c24 */ /* 0x000fe2000f8e0204 */
[----:B------:R-:W-:Y:S01]  /*29d90*/  ULDC.64 UR4, c[0x0][0x280] ;  /* 0x0000a00000047ab9 */ /* 0x000fe20000000a00 */
[----:B------:R-:W-:Y:S01]  /*29da0*/  IMAD.SHL.U32 R4, R8, 0x8, RZ ;  /* 0x0000000808047824 */ /* 0x000fe200078e00ff */
        /* <DEDUP_REMOVED lines=14> */
[----:B------:R-:W-:Y:S02]  /*29e90*/  VIADD R10, R6, UR39 ;  /* 0x00000027060a7c36 */ /* 0x000fe40008000000 */
[----:B------:R-:W1:Y:S01]  /*29ea0*/  SHFL.IDX PT, R4, R3, RZ, 0x181f ;  /* 0x00181fff03047589 */ /* 0x000e6200000e0000 */
[----:B------:R-:W-:Y:S02]  /*29eb0*/  IMAD R2, R7, UR4, RZ ;  /* 0x0000000407027c24 */ /* 0x000fe4000f8e02ff */
[C---:B------:R-:W-:Y:S01]  /*29ec0*/  VIADD R11, R10.reuse, 0x10 ;  /* 0x000000100a0b7836 */ /* 0x040fe20000000000 */
[----:B------:R-:W-:Y:S01]  /*29ed0*/  STL [R1+0x440], R10 ;  /* 0x0004400a01007387 */ /* 0x000fe20000100800 */
[C---:B------:R-:W-:Y:S01]  /*29ee0*/  VIADD R7, R10.reuse, 0x20 ;  /* 0x000000200a077836 */ /* 0x040fe20000000000 */
[----:B------:R-:W-:-:S02]  /*29ef0*/  ISETP.GE.AND P1, PT, R10, R2, PT ;  /* 0x000000020a00720c */ /* 0x000fc40003f26270 */
[----:B------:R-:W-:Y:S04]  /*29f00*/  STL [R1+0x460], R11 ;  /* 0x0004600b01007387 */ /* 0x000fe80000100800 */
[----:B------:R-:W-:Y:S07]  /*29f10*/  STL [R1+0x464], R7 ;  /* 0x0004640701007387 */ /* 0x000fee0000100800 */
[----:B------:R-:W-:-:S02]  /*29f20*/  @!P1 LEA R6, R8, UR38, 0x1 ;  /* 0x0000002608069c11 */ /* 0x000fc4000f8e08ff */
[----:B0-----:R-:W-:-:S05]  /*29f30*/  @!P1 LEA R5, P2, R9, R5, 0x1 ;  /* 0x0000000509059211 */ /* 0x001fca00078408ff */
[----:B-1----:R-:W-:-:S05]  /*29f40*/  @!P1 IMAD.X R4, RZ, RZ, R4, P2 ;  /* 0x000000ffff049224 */ /* 0x002fca00010e0604 */
[----:B------:R-:W-:-:S04]  /*29f50*/  @!P1 LOP3.LUT R5, R5, R4, RZ, 0x3c, !PT ;  /* 0x0000000405059212 */ /* 0x000fc800078e3cff */
[----:B------:R-:W-:-:S04]  /*29f60*/  @!P1 LOP3.LUT R4, R5, R4, RZ, 0x3c, !PT ;  /* 0x0000000405049212 */ /* 0x000fc800078e3cff */
[----:B------:R-:W-:-:S05]  /*29f70*/  @!P1 LOP3.LUT R5, R5, R4, RZ, 0x3c, !PT ;  /* 0x0000000405059212 */ /* 0x000fca00078e3cff */
[----:B------:R-:W-:Y:S01]  /*29f80*/  @!PT LDS RZ, [RZ] ;  /* 0x00000000fffff984 */ /* 0x000fe20000000800 */
[----:B------:R0:W-:Y:S01]  /*29f90*/  @!P1 LDGSTS.E.BYPASS.LTC128B.128 [R6+0x20400], desc[UR44][R4.64], !P0 ;  /* 0x2040000004069fae */ /* 0x0001e2000c101d6c */
[----:B------:R-:W-:-:S03]  /*29fa0*/  ISETP.GE.AND P1, PT, R11, R2, PT ;  /* 0x000000020b00720c */ /* 0x000fc60003f26270 */
[----:B0-----:R-:W0:Y:S10]  /*29fb0*/  SHFL.IDX PT, R5, R0, 0x1, 0x181f ;  /* 0x00381f0000057f89 */ /* 0x001e3400000e0000 */
[----:B------:R-:W-:Y:S01]  /*29fc0*/  @!P1 LEA R6, R8, UR38, 0x1 ;  /* 0x0000002608069c11 */ /* 0x000fe2000f8e08ff */
[----:B------:R-:W1:Y:S01]  /*29fd0*/  SHFL.IDX PT, R4, R3, 0x1, 0x181f ;  /* 0x00381f0003047f89 */ /* 0x000e6200000e0000 */
[----:B0-----:R-:W-:-:S05]  /*29fe0*/  @!P1 LEA R5, P2, R9, R5, 0x1 ;  /* 0x0000000509059211 */ /* 0x001fca00078408ff */
[----:B-1----:R-:W-:-:S05]  /*29ff0*/  @!P1 IMAD.X R4, RZ, RZ, R4, P2 ;  /* 0x000000ffff049224 */ /* 0x002fca00010e0604 */
[----:B------:R-:W-:-:S04]  /*2a000*/  @!P1 LOP3.LUT R5, R5, R4, RZ, 0x3c, !PT ;  /* 0x0000000405059212 */ /* 0x000fc800078e3cff */
[----:B------:R-:W-:-:S04]  /*2a010*/  @!P1 LOP3.LUT R4, R5, R4, RZ, 0x3c, !PT ;  /* 0x0000000405049212 */ /* 0x000fc800078e3cff */
[----:B------:R-:W-:-:S05]  /*2a020*/  @!P1 LOP3.LUT R5, R5, R4, RZ, 0x3c, !PT ;  /* 0x0000000405059212 */ /* 0x000fca00078e3cff */
[----:B------:R0:W-:Y:S01]  /*2a030*/  @!P1 LDGSTS.E.BYPASS.LTC128B.128 [R6+0x20c00], desc[UR44][R4.64], !P0 ;  /* 0x20c0000004069fae */ /* 0x0001e2000c101d6c */
[----:B------:R-:W-:-:S03]  /*2a040*/  ISETP.GE.AND P1, PT, R7, R2, PT ;  /* 0x000000020700720c */ /* 0x000fc60003f26270 */
[----:B0-----:R-:W0:Y:S10]  /*2a050*/  SHFL.IDX PT, R5, R0, 0x2, 0x181f ;  /* 0x00581f0000057f89 */ /* 0x001e3400000e0000 */
[----:B------:R-:W-:Y:S01]  /*2a060*/  @!P1 LEA R6, R8, UR38, 0x1 ;  /* 0x0000002608069c11 */ /* 0x000fe2000f8e08ff */
[----:B------:R-:W1:Y:S04]  /*2a070*/  SHFL.IDX PT, R4, R3, 0x2, 0x181f ;  /* 0x00581f0003047f89 */ /* 0x000e6800000e0000 */
[----:B------:R-:W2:Y:S04]  /*2a080*/  SHFL.IDX PT, R0, R0, 0x3, 0x181f ;  /* 0x00781f0000007f89 */ /* 0x000ea800000e0000 */
[----:B------:R-:W3:Y:S01]  /*2a090*/  SHFL.IDX PT, R3, R3, 0x3, 0x181f ;  /* 0x00781f0003037f89 */ /* 0x000ee200000e0000 */
[----:B0-----:R-:W-:-:S05]  /*2a0a0*/  @!P1 LEA R5, P2, R9, R5, 0x1 ;  /* 0x0000000509059211 */ /* 0x001fca00078408ff */
[----:B-1----:R-:W-:-:S05]  /*2a0b0*/  @!P1 IMAD.X R4, RZ, RZ, R4, P2 ;  /* 0x000000ffff049224 */ /* 0x002fca00010e0604 */
[----:B------:R-:W-:-:S04]  /*2a0c0*/  @!P1 LOP3.LUT R5, R5, R4, RZ, 0x3c, !PT ;  /* 0x0000000405059212 */ /* 0x000fc800078e3cff */
[----:B------:R-:W-:-:S04]  /*2a0d0*/  @!P1 LOP3.LUT R4, R5, R4, RZ, 0x3c, !PT ;  /* 0x0000000405049212 */ /* 0x000fc800078e3cff */
[----:B------:R-:W-:-:S05]  /*2a0e0*/  @!P1 LOP3.LUT R5, R5, R4, RZ, 0x3c, !PT ;  /* 0x0000000405059212 */ /* 0x000fca00078e3cff */
[----:B--23--:R1:W-:Y:S02]  /*2a0f0*/  @!P1 LDGSTS.E.BYPASS.LTC128B.128 [R6+0x21400], desc[UR44][R4.64], !P0 ;  /* 0x2140000004069fae */ /* 0x00c3e4000c101d6c */
.L_x_2252:
[----:B01----:R-:W2:Y:S02]  /*2a100*/  LDL R4, [R1+0x440] ;  /* 0x0004400001047983 */ /* 0x003ea40000100800 */
        /* <DEDUP_REMOVED lines=13> */
[----:B-1----:R-:W1:Y:S01]  /*2a1e0*/  LDC.64 R2, c[0x0][0x3d8] ;  /* 0x0000f600ff027b82 */ /* 0x002e620000000a00 */
[----:B------:R-:W-:Y:S01]  /*2a1f0*/  NOP ;  /* 0x0000000000007918 */ /* 0x000fe20000000000 */
[C---:B-1----:R-:W-:Y:S01]  /*2a200*/  IMAD R0, R2.reuse, UR43, RZ ;  /* 0x0000002b02007c24 */ /* 0x042fe2000f8e02ff */
[----:B------:R-:W-:Y:S01]  /*2a210*/  UIADD3 UR4, UR38, 0x26400, URZ ;  /* 0x0002640026047890 */ /* 0x000fe2000fffe03f */
[----:B0-----:R-:W-:Y:S01]  /*2a220*/  IMAD.WIDE.U32 R4, R2, UR36, RZ ;  /* 0x0000002402047c25 */ /* 0x001fe2000f8e00ff */
        /* <DEDUP_REMOVED lines=24> */
.L_x_2148:
[----:B0-----:R-:W2:Y:S01]  /*2a3b0*/  LDL.LU.64 R4, [R1+0x470] ;  /* 0x0004700001047983 */ /* 0x001ea20000300a00 */
[----:B------:R-:W0:Y:S01]  /*2a3c0*/  LDC R7, c[0x0][0x448] ;  /* 0x00011200ff077b82 */ /* 0x000e220000000800 */
[----:B------:R-:W-:Y:S02]  /*2a3d0*/  ULDC.64 UR4, c[0x0][0x3e0] ;  /* 0x0000f80000047ab9 */ /* 0x000fe40000000a00 */
[----:B------:R-:W2:Y:S01]  /*2a3e0*/  LDL.LU.64 R2, [R1+0x458] ;  /* 0x0004580001027983 */ /* 0x000ea20000300a00 */
[----:B------:R-:W1:Y:S01]  /*2a3f0*/  S2R R0, SR_CTAID.Z ;  /* 0x0000000000007919 */ /* 0x000e620000002700 */
[----:B0-----:R-:W-:Y:S02]  /*2a400*/  ISETP.NE.AND P0, PT, R7, 0x1, PT ;  /* 0x000000010700780c */ /* 0x001fe40003f05270 */
[----:B-1----:R-:W-:-:S05]  /*2a410*/  SHF.R.S32.HI R0, RZ, 0x1f, R0 ;  /* 0x0000001fff007819 */ /* 0x002fca0000011400 */
[----:B------:R-:W-:Y:S01]  /*2a420*/  IMAD R0, R0, UR4, RZ ;  /* 0x0000000400007c24 */ /* 0x000fe2000f8e02ff */
[----:B------:R-:W0:Y:S02]  /*2a430*/  S2R R8, SR_TID.X ;  /* 0x0000000000087919 */ /* 0x000e240000002100 */
[----:B0-----:R-:W-:-:S05]  /*2a440*/  IMAD.SHL.U32 R10, R8, 0x8, RZ ;  /* 0x00000008080a7824 */ /* 0x001fca00078e00ff */
[----:B------:R-:W-:Y:S02]  /*2a450*/  LOP3.LUT R10, R10, 0x38, RZ, 0xc0, !PT ;  /* 0x000000380a0a7812 */ /* 0x000fe400078ec0ff */
[----:B------:R-:W-:Y:S01]  /*2a460*/  LOP3.LUT R17, R17, 0xfffffff7, RZ, 0xc0, !PT ;  /* 0xfffffff711117812 */ /* 0x000fe200078ec0ff */
[----:B--2---:R-:W-:Y:S02]  /*2a470*/  IMAD.MOV.U32 R2, RZ, RZ, R4 ;  /* 0x000000ffff027224 */ /* 0x004fe400078e0004 */
[----:B------:R-:W0:Y:S01]  /*2a480*/  S2R R4, SR_CTAID.Z ;  /* 0x0000000000047919 */ /* 0x000e220000002700 */
[----:B------:R-:W1:Y:S01]  /*2a490*/  S2R R5, SR_TID.X ;  /* 0x0000000000057919 */ /* 0x000e620000002100 */
[C---:B0-----:R-:W-:Y:S02]  /*2a4a0*/  IMAD R0, R4.reuse, UR5, R0 ;  /* 0x0000000504007c24 */ /* 0x041fe4000f8e0200 */
[----:B------:R-:W-:Y:S01]  /*2a4b0*/  IMAD.WIDE.U32 R2, R4, UR4, R2 ;  /* 0x0000000404027c25 */ /* 0x000fe2000f8e0002 */
[----:B------:R-:W-:-:S03]  /*2a4c0*/  ULDC.64 UR4, c[0x0][0x3d0] ;  /* 0x0000f40000047ab9 */ /* 0x000fc60000000a00 */
[----:B------:R-:W-:Y:S02]  /*2a4d0*/  IMAD.IADD R3, R3, 0x1, R0 ;  /* 0x0000000103037824 */ /* 0x000fe400078e0200 */
[----:B------:R-:W0:Y:S01]  /*2a4e0*/  @P0 LDC R0, c[0x0][0x44c] ;  /* 0x00011300ff000b82 */ /* 0x000e220000000800 */
[C---:B-1----:R-:W-:Y:S01]  /*2a4f0*/  LOP3.LUT R4, R5.reuse, 0x7f, RZ, 0xc0, !PT ;  /* 0x0000007f05047812 */ /* 0x042fe200078ec0ff */
[----:B------:R-:W-:-:S06]  /*2a500*/  IMAD.SHL.U32 R15, R5, 0x10, RZ ;  /* 0x00000010050f7824 */ /* 0x000fcc00078e00ff */
[----:B------:R-:W1:Y:S01]  /*2a510*/  @P0 LDC R5, c[0x0][0x450] ;  /* 0x00011400ff050b82 */ /* 0x000e620000000800 */
[----:B------:R-:W-:-:S04]  /*2a520*/  SHF.R.U32.HI R6, RZ, 0x3, R4 ;  /* 0x00000003ff067819 */ /* 0x000fc80000011604 */
[----:B------:R-:W-:-:S05]  /*2a530*/  LOP3.LUT R6, R6, 0x70, R15, 0xf8, !PT ;  /* 0x0000007006067812 */ /* 0x000fca00078ef80f */
[----:B------:R-:W-:-:S04]  /*2a540*/  VIADD R6, R6, UR39 ;  /* 0x0000002706067c36 */ /* 0x000fc80008000000 */
[----:B0-----:R-:W-:-:S04]  /*2a550*/  @P0 IMAD.HI.U32 R0, R6, R0, RZ ;  /* 0x0000000006000227 */ /* 0x001fc800078e00ff */
[----:B------:R-:W-:Y:S01]  /*2a560*/  IMAD.MOV.U32 R4, RZ, RZ, R6 ;  /* 0x000000ffff047224 */ /* 0x000fe200078e0006 */
[----:B-1----:R-:W-:-:S04]  /*2a570*/  @P0 SHF.R.U32.HI R4, RZ, R5, R0 ;  /* 0x00000005ff040219 */ /* 0x002fc80000011600 */
[--C-:B------:R-:W-:Y:S01]  /*2a580*/  SHF.R.S32.HI R5, RZ, 0x1f, R4.reuse ;  /* 0x0000001fff057819 */ /* 0x100fe20000011404 */
[----:B------:R-:W-:-:S04]  /*2a590*/  IMAD.MOV R0, RZ, RZ, -R4 ;  /* 0x000000ffff007224 */ /* 0x000fc800078e0a04 */
[----:B------:R-:W-:Y:S02]  /*2a5a0*/  IMAD R0, R7, R0, R6 ;  /* 0x0000000007007224 */ /* 0x000fe400078e0206 */
[----:B------:R-:W-:Y:S02]  /*2a5b0*/  IMAD R5, R5, UR4, RZ ;  /* 0x0000000405057c24 */ /* 0x000fe4000f8e02ff */
[----:B------:R-:W-:-:S04]  /*2a5c0*/  IMAD.WIDE.U32 R2, R4, UR4, R2 ;  /* 0x0000000404027c25 */ /* 0x000fc8000f8e0002 */
        /* <DEDUP_REMOVED lines=28> */
[----:B------:R-:W-:Y:S02]  /*2a790*/  LOP3.LUT R2, R10, 0x180, RZ, 0xfc, !PT ;  /* 0x000001800a027812 */ /* 0x000fe400078efcff */
        /* <DEDUP_REMOVED lines=27> */
[----:B------:R-:W-:Y:S01]  /*2a950*/  LOP3.LUT R17, R17, 0xffffefff, RZ, 0xc0, !PT ;  /* 0xffffefff11117812 */ /* 0x000fe200078ec0ff */
[----:B------:R-:W5:Y:S03]  /*2a960*/  SHFL.IDX PT, R3, R0, RZ, 0x181f ;  /* 0x00181fff00037589 */ /* 0x000f6600000e0000 */
[----:B------:R-:W-:-:S04]  /*2a970*/  @P1 LOP3.LUT R17, R17, 0x1000, RZ, 0xfc, !PT ;  /* 0x0000100011111812 */ /* 0x000fc800078efcff */
[C---:B------:R-:W-:Y:S02]  /*2a980*/  LOP3.LUT P1, RZ, R17.reuse, 0x8, RZ, 0xc0, !PT ;  /* 0x0000000811ff7812 */ /* 0x040fe4000782c0ff */
        /* <DEDUP_REMOVED lines=11> */
[----:B------:R-:W0:Y:S10]  /*2aa40*/  SHFL.IDX PT, R2, R6, RZ, 0x181f ;  /* 0x00181fff06027589 */ /* 0x000e3400000e0000 */
[----:B-----5:R-:W-:-:S02]  /*2aa50*/  @!P2 LEA R3, P6, R13, R3, 0x1 ;  /* 0x000000030d03a211 */ /* 0x020fc400078c08ff */
[----:B------:R-:W-:-:S04]  /*2aa60*/  @!P2 LOP3.LUT R8, R4, 0x40, RZ, 0xc0, !PT ;  /* 0x000000400408a812 */ /* 0x000fc800078ec0ff */
[----:B------:R-:W-:Y:S02]  /*2aa70*/  @!P2 SHF.R.U32.HI R8, RZ, 0x2, R8 ;  /* 0x00000002ff08a819 */ /* 0x000fe40000011608 */
[----:B------:R-:W-:Y:S02]  /*2aa80*/  @!P2 LEA R9, R11, UR38, 0x1 ;  /* 0x000000260b09ac11 */ /* 0x000fe4000f8e08ff */
[----:B------:R-:W-:Y:S01]  /*2aa90*/  @!P2 ISETP.NE.U32.AND P4, PT, R8, RZ, PT ;  /* 0x000000ff0800a20c */ /* 0x000fe20003f85070 */
[----:B0-----:R-:W-:-:S05]  /*2aaa0*/  @!P2 IMAD.X R2, RZ, RZ, R2, P6 ;  /* 0x000000ffff02a224 */ /* 0x001fca00030e0602 */
[----:B------:R-:W-:-:S04]  /*2aab0*/  @!P2 LOP3.LUT R3, R3, R2, RZ, 0x3c, !PT ;  /* 0x000000020303a212 */ /* 0x000fc800078e3cff */
[----:B------:R-:W-:Y:S02]  /*2aac0*/  @!P2 LOP3.LUT R2, R3, R2, RZ, 0x3c, !PT ;  /* 0x000000020302a212 */ /* 0x000fe400078e3cff */
[----:B------:R-:W-:Y:S02]  /*2aad0*/  @!P2 LOP3.LUT R8, R5, 0x80, RZ, 0xc0, !PT ;  /* 0x000000800508a812 */ /* 0x000fe400078ec0ff */
        /* <DEDUP_REMOVED lines=14> */
[----:B---3--:R-:W-:-:S13]  /*2abc0*/  ISETP.GE.AND P2, PT, R10, R7, PT ;  /* 0x000000070a00720c */ /* 0x008fda0003f46270 */
        /* <DEDUP_REMOVED lines=19> */
[----:B------:R-:W-:-:S13]  /*2ad00*/  @!P2 ISETP.NE.U32.AND P4, PT, R8, RZ, PT ;  /* 0x000000ff0800a20c */ /* 0x000fda0003f85070 */
[----:B------:R0:W-:Y:S01]  /*2ad10*/  @!P2 LDGSTS.E.BYPASS.LTC128B.128 [R21+0x34c00], desc[UR44][R2.64+0x380], P4 ;  /* 0x34c003800215afae */ /* 0x0001e2000a101d6c */
[----:B----4-:R-:W-:-:S03]  /*2ad20*/  ISETP.GE.AND P2, PT, R15, R7, PT ;  /* 0x000000070f00720c */ /* 0x010fc60003f46270 */
[----:B0-----:R-:W0:Y:S04]  /*2ad30*/  SHFL.IDX PT, R3, R0, 0x2, 0x181f ;  /* 0x00581f0000037f89 */ /* 0x001e2800000e0000 */
[----:B------:R-:W1:Y:S06]  /*2ad40*/  SHFL.IDX PT, R2, R6, 0x2, 0x181f ;  /* 0x00581f0006027f89 */ /* 0x000e6c00000e0000 */
[----:B------:R-:W-:-:S02]  /*2ad50*/  @!P2 LOP3.LUT R8, R4, 0x40, RZ, 0xc0, !PT ;  /* 0x000000400408a812 */ /* 0x000fc400078ec0ff */
[----:B0-----:R-:W-:-:S05]  /*2ad60*/  @!P2 LEA R3, P4, R13, R3, 0x1 ;  /* 0x000000030d03a211 */ /* 0x001fca00078808ff */
[----:B-1----:R-:W-:Y:S01]  /*2ad70*/  @!P2 IMAD.X R2, RZ, RZ, R2, P4 ;  /* 0x000000ffff02a224 */ /* 0x002fe200020e0602 */
[----:B------:R-:W-:-:S04]  /*2ad80*/  LOP3.LUT P4, RZ, R17, 0x10, RZ, 0xc0, !PT ;  /* 0x0000001011ff7812 */ /* 0x000fc8000788c0ff */
[----:B------:R-:W-:-:S04]  /*2ad90*/  @!P2 LOP3.LUT R3, R3, R2, RZ, 0x3c, !PT ;  /* 0x000000020303a212 */ /* 0x000fc800078e3cff */
[----:B------:R-:W-:Y:S02]  /*2ada0*/  @!P2 LOP3.LUT R2, R3, R2, RZ, 0x3c, !PT ;  /* 0x000000020302a212 */ /* 0x000fe400078e3cff */
[----:B------:R-:W-:Y:S02]  /*2adb0*/  @!P2 LEA R9, R11, UR38, 0x1 ;  /* 0x000000260b09ac11 */ /* 0x000fe4000f8e08ff */
[----:B------:R-:W-:Y:S02]  /*2adc0*/  @!P2 LOP3.LUT R3, R3, R2, RZ, 0x3c, !PT ;  /* 0x000000020303a212 */ /* 0x000fe400078e3cff */
[----:B------:R-:W-:-:S03]  /*2add0*/  @!P2 SHF.R.U32.HI R8, RZ, 0x2, R8 ;  /* 0x00000002ff08a819 */ /* 0x000fc60000011608 */
        /* <DEDUP_REMOVED lines=11> */
[----:B------:R-:W2:Y:S04]  /*2ae90*/  SHFL.IDX PT, R6, R6, 0x3, 0x181f ;  /* 0x00781f0006067f89 */ /* 0x000ea800000e0000 */
[----:B------:R1:W3:Y:S06]  /*2aea0*/  SHFL.IDX PT, R14, R0, 0x3, 0x181f ;  /* 0x00781f00000e7f89 */ /* 0x0002ec00000e0000 */
[----:B------:R1:W-:Y:S02]  /*2aeb0*/  @!P2 LDGSTS.E.BYPASS.LTC128B.128 [R9+0x35400], desc[UR44][R2.64+0x380], P4 ;  /* 0x354003800209afae */ /* 0x0003e4000a101d6c */
.L_x_2262:
[----:B-1----:R-:W4:Y:S01]  /*2aec0*/  LDL.LU R0, [R1+0x478] ;  /* 0x0004780001007983 */ /* 0x002f220000300800 */
[----:B------:R-:W-:Y:S01]  /*2aed0*/  BSSY B0, `(.L_x_2150) ;  /* 0x0000024000007945 */ /* 0x000fe20003800000 */
[----:B----4-:R-:W-:-:S13]  /*2aee0*/  ISETP.GE.AND P2, PT, R0, R7, PT ;  /* 0x000000070000720c */ /* 0x010fda0003f46270 */
[----:B------:R-:W-:Y:S05]  /*2aef0*/  @P2 BRA `(.L_x_2151) ;  /* 0x0000000000842947 */ /* 0x000fea0003800000 */
[----:B------:R-:W1:Y:S01]  /*2af00*/  S2R R0, SR_TID.X ;  /* 0x0000000000007919 */ /* 0x000e620000002100 */
[C---:B------:R-:W-:Y:S02]  /*2af10*/  LOP3.LUT P6, RZ, R17.reuse, 0x10, RZ, 0xc0, !PT ;  /* 0x0000001011ff7812 */ /* 0x040fe400078cc0ff */
[C---:B------:R-:W-:Y:S01]  /*2af20*/  LOP3.LUT P4, RZ, R17.reuse, 0x8, RZ, 0xc0, !PT ;  /* 0x0000000811ff7812 */ /* 0x040fe2000788c0ff */
[----:B0-----:R-:W0:Y:S01]  /*2af30*/  S2R R3, SR_TID.X ;  /* 0x0000000000037919 */ /* 0x001e220000002100 */
[----:B------:R-:W-:Y:S02]  /*2af40*/  LOP3.LUT P3, RZ, R17, 0x4, RZ, 0xc0, !PT ;  /* 0x0000000411ff7812 */ /* 0x000fe4000786c0ff */
[----:B------:R-:W-:Y:S02]  /*2af50*/  LOP3.LUT R4, R4, 0x40, RZ, 0xc0, !PT ;  /* 0x0000004004047812 */ /* 0x000fe400078ec0ff */
[----:B------:R-:W-:Y:S02]  /*2af60*/  LOP3.LUT R5, R5, 0x80, RZ, 0xc0, !PT ;  /* 0x0000008005057812 */ /* 0x000fe400078ec0ff */
[----:B------:R-:W-:-:S02]  /*2af70*/  SHF.R.U32.HI R4, RZ, 0x2, R4 ;  /* 0x00000002ff047819 */ /* 0x000fc40000011604 */
[----:B------:R-:W-:Y:S02]  /*2af80*/  SHF.R.U32.HI R5, RZ, 0x3, R5 ;  /* 0x00000003ff057819 */ /* 0x000fe40000011605 */
[----:B-1----:R-:W-:Y:S01]  /*2af90*/  LOP3.LUT R0, R0, 0x7f, RZ, 0xc0, !PT ;  /* 0x0000007f00007812 */ /* 0x002fe200078ec0ff */
[----:B0-----:R-:W-:-:S04]  /*2afa0*/  IMAD.SHL.U32 R2, R3, 0x8, RZ ;  /* 0x0000000803027824 */ /* 0x001fc800078e00ff */
[----:B------:R-:W-:Y:S02]  /*2afb0*/  IMAD.SHL.U32 R8, R0, 0x8, RZ ;  /* 0x0000000800087824 */ /* 0x000fe400078e00ff */
[----:B------:R-:W-:Y:S01]  /*2afc0*/  IMAD.SHL.U32 R0, R3, 0x8, RZ ;  /* 0x0000000803007824 */ /* 0x000fe200078e00ff */
[----:B------:R-:W-:-:S04]  /*2afd0*/  LOP3.LUT R2, R2, 0x38, RZ, 0xc0, !PT ;  /* 0x0000003802027812 */ /* 0x000fc800078ec0ff */
[----:B------:R-:W-:Y:S02]  /*2afe0*/  LOP3.LUT R0, R0, 0x1f8, RZ, 0xc0, !PT ;  /* 0x000001f800007812 */ /* 0x000fe400078ec0ff */
[----:B---3--:R-:W-:Y:S02]  /*2aff0*/  LEA R2, P2, R2, R14, 0x1 ;  /* 0x0000000e02027211 */ /* 0x008fe400078408ff */
[----:B------:R-:W-:-:S03]  /*2b000*/  LOP3.LUT R0, R0, 0x38, R3, 0x78, !PT ;  /* 0x0000003800007812 */ /* 0x000fc600078e7803 */
[----:B--2---:R-:W-:Y:S01]  /*2b010*/  IMAD.X R3, RZ, RZ, R6, P2 ;  /* 0x000000ffff037224 */ /* 0x004fe200010e0606 */
        /* <DEDUP_REMOVED lines=15> */
.L_x_2151:
[----:B------:R-:W-:Y:S05]  /*2b110*/  BSYNC B0 ;  /* 0x0000000000007941 */ /* 0x000fea0003800000 */
.L_x_2150:
[----:B------:R-:W-:Y:S01]  /*2b120*/  NOP ;  /* 0x0000000000007918 */ /* 0x000fe20000000000 */
[----:B------:R-:W-:Y:S01]  /*2b130*/  SYNCS.ARRIVE.TRANS64.RED.A0T1 RZ, [UR38+0x38810], RZ ;  /* 0x038810ffffff79a7 */ /* 0x000fe20008200426 */
[----:B01----:R-:W-:Y:S01]  /*2b140*/  IMAD.MOV.U32 R2, RZ, RZ, 0x1 ;  /* 0x00000001ff027424 */ /* 0x003fe200078e00ff */
[----:B------:R-:W-:Y:S04]  /*2b150*/  ARRIVES.LDGSTSBAR.64.TRANSCNT [UR38+0x38810] ;  /* 0x03881000ff0079b0 */ /* 0x000fe80008000aa6 */
[----:B------:R-:W-:Y:S01]  /*2b160*/  SHF.L.U32 R2, R2, 0x1f, RZ ;  /* 0x0000001f02027819 */ /* 0x000fe200000006ff */
[----:B------:R-:W-:Y:S01]  /*2b170*/  NOP ;  /* 0x0000000000007918 */ /* 0x000fe20000000000 */
[----:B------:R-:W-:Y:S02]  /*2b180*/  SYNCS.ARRIVE.TRANS64.A1T0 RZ, [UR38+0x38810], RZ ;  /* 0x038810ffffff79a7 */ /* 0x000fe40008100026 */
[----:B------:R-:W0:Y:S02]  /*2b190*/  SYNCS.PHASECHK.TRANS64.TRYWAIT P0, [UR38+0x38820], R2 ;  /* 0x03882002ff0075a7 */ /* 0x000e240008000166 */
[----:B0-----:R-:W-:Y:S05]  /*2b1a0*/  @!P0 BRA `(.L_x_2152) ;  /* 0x0000004000c88947 */ /* 0x001fea0003800000 */
.L_x_2263:
[----:B------:R-:W-:Y:S01]  /*2b1b0*/  LOP3.LUT P0, RZ, R17, 0x2, RZ, 0xc0, !PT ;  /* 0x0000000211ff7812 */ /* 0x000fe2000780c0ff */
[----:B------:R-:W-:Y:S01]  /*2b1c0*/  BSSY B0, `(.L_x_2153) ;  /* 0x000007f000007945 */ /* 0x000fe20003800000 */
[----:B------:R-:W-:-:S11]  /*2b1d0*/  IMAD.MOV.U32 R0, RZ, RZ, 0x1 ;  /* 0x00000001ff007424 */ /* 0x000fd600078e00ff */
[----:B------:R-:W-:Y:S05]  /*2b1e0*/  @!P0 BRA `(.L_x_2154) ;  /* 0x0000000400f08947 */ /* 0x000fea0003800000 */
[----:B------:R-:W1:Y:S01]  /*2b1f0*/  SYNCS.PHASECHK.TRANS64.TRYWAIT P0, [UR38+0x38860], R2 ;  /* 0x03886002ff0075a7 */ /* 0x000e620008000166 */
[----:B0-----:R-:W0:Y:S02]  /*2b200*/  S2R R3, SR_TID.X ;  /* 0x0000000000037919 */ /* 0x001e240000002100 */
[----:B0-----:R-:W-:-:S04]  /*2b210*/  LOP3.LUT R3, R3, 0x7f, RZ, 0xc0, !PT ;  /* 0x0000007f03037812 */ /* 0x001fc800078ec0ff */
[----:B------:R-:W-:Y:S01]  /*2b220*/  ISETP.NE.AND P1, PT, R3, RZ, PT ;  /* 0x000000ff0300720c */ /* 0x000fe20003f25270 */
[----:B-1----:R-:W-:-:S12]  /*2b230*/  @!P0 BRA `(.L_x_2155) ;  /* 0x0000004000bc8947 */ /* 0x002fd80003800000 */
.L_x_2264:
        /* <DEDUP_REMOVED lines=8> */
.L_x_2157:
[----:B------:R-:W-:Y:S05]  /*2b2c0*/  BSYNC B1 ;  /* 0x0000000000017941 */ /* 0x000fea0003800000 */
.L_x_2156:
[----:B0-----:R-:W4:Y:S01]  /*2b2d0*/  LDL.LU R2, [R1+0x444] ;  /* 0x0004440001027983 */ /* 0x001f220000300800 */
        /* <DEDUP_REMOVED lines=9> */
[----:B----4-:R-:W-:-:S08]  /*2b370*/  IMAD.SHL.U32 R2, R2, 0x40, RZ ;  /* 0x0000004002027824 */ /* 0x010fd000078e00ff */
.L_x_2158:
        /* <DEDUP_REMOVED lines=13> */
.L_x_2159:
        /* <DEDUP_REMOVED lines=13> */
.L_x_2160:
        /* <DEDUP_REMOVED lines=13> */
.L_x_2161:
        /* <DEDUP_REMOVED lines=13> */
.L_x_2162:
        /* <DEDUP_REMOVED lines=13> */
.L_x_2163:
        /* <DEDUP_REMOVED lines=13> */
.L_x_2164:
        /* <DEDUP_REMOVED lines=13> */
.L_x_2165:
        /* <DEDUP_REMOVED lines=8> */
.L_x_2154:
[----:B------:R-:W-:Y:S05]  /*2b9b0*/  BSYNC B0 ;  /* 0x0000000000007941 */ /* 0x000fea0003800000 */
.L_x_2153:
[----:B------:R-:W4:Y:S04]  /*2b9c0*/  LDL.LU R4, [R1+0x468] ;  /* 0x0004680001047983 */ /* 0x000f280000300800 */
[----:B0-----:R-:W5:Y:S01]  /*2b9d0*/  LDL R3, [R1+0x448] ;  /* 0x0004480001037983 */ /* 0x001f620000100800 */
[----:B------:R-:W-:Y:S02]  /*2b9e0*/  IMAD.MOV.U32 R7, RZ, RZ, RZ ;  /* 0x000000ffff077224 */ /* 0x000fe400078e00ff */
[----:B--2---:R-:W-:Y:S02]  /*2b9f0*/  IMAD.MOV.U32 R6, RZ, RZ, 0x1 ;  /* 0x00000001ff067424 */ /* 0x004fe400078e00ff */
[----:B----4-:R-:W-:-:S05]  /*2ba00*/  VIADD R8, R4, 0xfffffffe ;  /* 0xfffffffe04087836 */ /* 0x010fca0000000000 */
[----:B-----5:R-:W-:-:S13]  /*2ba10*/  ISETP.GE.AND P0, PT, R8, R3, PT ;  /* 0x000000030800720c */ /* 0x020fda0003f06270 */
[----:B------:R-:W-:Y:S05]  /*2ba20*/  @!P0 BRA `(.L_x_2129) ;  /* 0x00000024000c8947 */ /* 0x000fea0003800000 */
[----:B------:R-:W2:Y:S04]  /*2ba30*/  LDL.LU R5, [R1+0x454] ;  /* 0x0004540001057983 */ /* 0x000ea80000300800 */
[----:B------:R-:W4:Y:S01]  /*2ba40*/  LDL.LU R4, [R1+0x450] ;  /* 0x0004500001047983 */ /* 0x000f220000300800 */
[----:B------:R-:W-:Y:S01]  /*2ba50*/  UIADD3 UR4, UR40, 0x1, URZ ;  /* 0x0000000128047890 */ /* 0x000fe2000fffe03f */
[----:B------:R-:W-:Y:S01]  /*2ba60*/  LOP3.LUT R3, RZ, R3, RZ, 0x33, !PT ;  /* 0x00000003ff037212 */ /* 0x000fe200078e33ff */
[----:B------:R-:W-:-:S04]  /*2ba70*/  IMAD.MOV.U32 R6, RZ, RZ, 0x1 ;  /* 0x00000001ff067424 */ /* 0x000fc800078e00ff */
[----:B--2---:R-:W-:Y:S01]  /*2ba80*/  IMAD R0, R5, UR4, RZ ;  /* 0x0000000405007c24 */ /* 0x004fe2000f8e02ff */
[----:B------:R-:W-:-:S04]  /*2ba90*/  ULOP3.LUT UR4, URZ, UR41, URZ, 0x33, !UPT ;  /* 0x000000293f047292 */ /* 0x000fc8000f8e333f */
[----:B------:R-:W-:-:S04]  /*2baa0*/  LOP3.LUT R0, RZ, R0, RZ, 0x33, !PT ;  /* 0x00000000ff007212 */ /* 0x000fc800078e33ff */
[----:B----4-:R-:W-:Y:S01]  /*2bab0*/  VIADDMNMX R0, R0, -R4, UR4, !PT ;  /* 0x0000000400007e46 */ /* 0x010fe2000f800904 */
[----:B------:R-:W-:Y:S01]  /*2bac0*/  ULOP3.LUT UR4, URZ, UR42, URZ, 0x33, !UPT ;  /* 0x0000002a3f047292 */ /* 0x000fe2000f8e333f */
[----:B------:R-:W0:Y:S05]  /*2bad0*/  S2R R4, SR_TID.X ;  /* 0x0000000000047919 */ /* 0x000e2a0000002100 */
[----:B------:R-:W-:-:S04]  /*2bae0*/  VIMNMX R0, R0, UR4, !PT ;  /* 0x0000000400007c48 */ /* 0x000fc8000ffe0100 */
[----:B------:R-:W-:-:S05]  /*2baf0*/  VIADDMNMX R3, R0, 0x2, R3, !PT ;  /* 0x0000000200037846 */ /* 0x000fca0007800103 */
[----:B------:R-:W-:-:S05]  /*2bb00*/  VIADD R5, R3, 0xfffffffe ;  /* 0xfffffffe03057836 */ /* 0x000fca0000000000 */
[-C--:B------:R-:W-:Y:S02]  /*2bb10*/  ISETP.NE.AND P0, PT, R5, R0.reuse, PT ;  /* 0x000000000500720c */ /* 0x080fe40003f05270 */
[----:B------:R-:W-:-:S05]  /*2bb20*/  LOP3.LUT R0, RZ, R0, RZ, 0x33, !PT ;  /* 0x00000000ff007212 */ /* 0x000fca00078e33ff */
[----:B------:R-:W-:Y:S02]  /*2bb30*/  IMAD.IADD R2, R3, 0x1, R0 ;  /* 0x0000000103027824 */ /* 0x000fe400078e0200 */
[----:B------:R-:W-:-:S03]  /*2bb40*/  IMAD.MOV.U32 R0, RZ, RZ, 0x1 ;  /* 0x00000001ff007424 */ /* 0x000fc600078e00ff */
[----:B------:R-:W-:Y:S02]  /*2bb50*/  LOP3.LUT R11, R2, 0x1, RZ, 0xc0, !PT ;  /* 0x00000001020b7812 */ /* 0x000fe400078ec0ff */
[----:B0-----:R-:W-:Y:S01]  /*2bb60*/  LOP3.LUT R10, R4, 0x1f, RZ, 0xc0, !PT ;  /* 0x0000001f040a7812 */ /* 0x001fe200078ec0ff */
[----:B------:R-:W-:Y:S06]  /*2bb70*/  @!P0 BRA `(.L_x_2166) ;  /* 0x0000001400d48947 */ /* 0x000fec0003800000 */
[----:B------:R-:W-:Y:S01]  /*2bb80*/  BSSY B0, `(.L_x_2166) ;  /* 0x0000174000007945 */ /* 0x000fe20003800000 */
[----:B------:R-:W-:Y:S02]  /*2bb90*/  IMAD.IADD R9, R2, 0x1, -R11 ;  /* 0x0000000102097824 */ /* 0x000fe400078e0a0b */
[----:B------:R-:W-:-:S07]  /*2bba0*/  IMAD.MOV.U32 R0, RZ, RZ, 0x1 ;  /* 0x00000001ff007424 */ /* 0x000fce00078e00ff */
.L_x_2207:
        /* <DEDUP_REMOVED lines=27> */
.L_x_2169:
[----:B------:R-:W1:Y:S01]  /*2bd60*/  S2R R2, SR_TID.X ;  /* 0x0000000000027919 */ /* 0x000e620000002100 */
[----:B------:R-:W-:Y:S01]  /*2bd70*/  BSSY B2, `(.L_x_2170) ;  /* 0x0000006000027945 */ /* 0x000fe20003800000 */
[----:B-1----:R-:W-:Y:S02]  /*2bd80*/  LOP3.LUT R3, R2, 0x7f, RZ, 0xc0, !PT ;  /* 0x0000007f02037812 */ /* 0x002fe400078ec0ff */
[----:B------:R-:W-:Y:S02]  /*2bd90*/  SHF.L.U32 R2, R0, 0x1f, RZ ;  /* 0x0000001f00027819 */ /* 0x000fe400000006ff */
[----:B------:R-:W-:Y:S02]  /*2bda0*/  ISETP.NE.AND P2, PT, R3, RZ, PT ;  /* 0x000000ff0300720c */ /* 0x000fe40003f45270 */
[----:B------:R-:W1:Y:S02]  /*2bdb0*/  SYNCS.PHASECHK.TRANS64.TRYWAIT P0, [UR38+0x38848], R2 ;  /* 0x03884802ff0075a7 */ /* 0x000e640008000166 */
[----:B-1----:R-:W-:Y:S09]  /*2bdc0*/  @!P0 BRA `(.L_x_2171) ;  /* 0x0000003400f08947 */ /* 0x002ff20003800000 */
.L_x_2265:
[----:B------:R-:W-:Y:S05]  /*2bdd0*/  BSYNC B2 ;  /* 0x0000000000027941 */ /* 0x000fea0003800000 */
.L_x_2170:
[----:B------:R-:W-:Y:S04]  /*2bde0*/  BSSY B2, `(.L_x_2172) ;  /* 0x0000007000027945 */ /* 0x000fe80003800000 */
[----:B------:R-:W-:Y:S05]  /*2bdf0*/  @P2 BRA `(.L_x_2173) ;  /* 0x0000000000142947 */ /* 0x000fea0003800000 */
[----:B------:R-:W-:Y:S01]  /*2be00*/  ISETP.NE.AND P0, PT, R10, RZ, PT ;  /* 0x000000ff0a00720c */ /* 0x000fe20003f05270 */
[----:B-1----:R-:W-:-:S04]  /*2be10*/  IMAD.MOV.U32 R3, RZ, RZ, 0x2000 ;  /* 0x00002000ff037424 */ /* 0x002fc800078e00ff */
[----:B------:R2:W-:Y:S08]  /*2be20*/  SYNCS.ARRIVE.TRANS64 RZ, [UR38+0x38838], R3 ;  /* 0x03883803ffff79a7 */ /* 0x0005f00008000026 */
[----:B--2---:R-:W-:Y:S05]  /*2be30*/  @!P0 BRA `(.L_x_2173) ;  /* 0x0000000000048947 */ /* 0x004fea0003800000 */
[----:B------:R-:W-:Y:S01]  /*2be40*/  BPT.TRAP 0x1 ;  /* 0x000000040000795c */ /* 0x000fe20000300000 */
.L_x_2173:
[----:B------:R-:W-:Y:S05]  /*2be50*/  BSYNC B2 ;  /* 0x0000000000027941 */ /* 0x000fea0003800000 */
.L_x_2172:
        /* <DEDUP_REMOVED lines=11> */
.L_x_2174:
        /* <DEDUP_REMOVED lines=10> */
.L_x_2266:
[----:B------:R-:W-:Y:S05]  /*2bfb0*/  BSYNC B2 ;  /* 0x0000000000027941 */ /* 0x000fea0003800000 */
.L_x_2175:
        /* <DEDUP_REMOVED lines=9> */
.L_x_2178:
[----:B------:R-:W-:Y:S05]  /*2c050*/  BSYNC B2 ;  /* 0x0000000000027941 */ /* 0x000fea0003800000 */
.L_x_2177:
        /* <DEDUP_REMOVED lines=9> */
.L_x_2179:
        /* <DEDUP_REMOVED lines=13> */
.L_x_2180:
        /* <DEDUP_REMOVED lines=13> */
.L_x_2181:
        /* <DEDUP_REMOVED lines=13> */
.L_x_2182:
        /* <DEDUP_REMOVED lines=13> */
.L_x_2183:
        /* <DEDUP_REMOVED lines=13> */
.L_x_2184:
        /* <DEDUP_REMOVED lines=13> */
.L_x_2185:
        /* <DEDUP_REMOVED lines=13> */
.L_x_2186:
        /* <DEDUP_REMOVED lines=8> */
.L_x_2168:
[----:B------:R-:W-:Y:S05]  /*2c720*/  BSYNC B1 ;  /* 0x0000000000017941 */ /* 0x000fea0003800000 */
.L_x_2167:
[----:B------:R-:W-:Y:S01]  /*2c730*/  LOP3.LUT P3, RZ, R17, 0x2, RZ, 0xc0, !PT ;  /* 0x0000000211ff7812 */ /* 0x000fe2000786c0ff */
[----:B------:R-:W-:Y:S01]  /*2c740*/  BSSY B1, `(.L_x_2187) ;  /* 0x00000b5000017945 */ /* 0x000fe20003800000 */
[----:B------:R-:W-:-:S11]  /*2c750*/  LOP3.LUT R0, R0, 0x1, RZ, 0x3c, !PT ;  /* 0x0000000100007812 */ /* 0x000fd600078e3cff */
[----:B------:R-:W-:Y:S05]  /*2c760*/  @!P3 BRA `(.L_x_2188) ;  /* 0x0000000800c8b947 */ /* 0x000fea0003800000 */
[----:B------:R-:W-:Y:S01]  /*2c770*/  LOP3.LUT P3, RZ, R17, 0x1, RZ, 0xc0, !PT ;  /* 0x0000000111ff7812 */ /* 0x000fe2000786c0ff */
[----:B------:R-:W-:-:S12]  /*2c780*/  VIADD R12, R8, 0xffffffff ;  /* 0xffffffff080c7836 */ /* 0x000fd80000000000 */
[----:B------:R-:W-:Y:S05]  /*2c790*/  @!P3 BRA `(.L_x_2189) ;  /* 0x000000000048b947 */ /* 0x000fea0003800000 */
[----:B------:R-:W0:Y:S01]  /*2c7a0*/  LDC R5, c[0x0][0x43c] ;  /* 0x00010f00ff057b82 */ /* 0x000e220000000800 */
[----:B------:R-:W-:Y:S01]  /*2c7b0*/  ULDC.64 UR4, c[0x0][0x428] ;  /* 0x00010a0000047ab9 */ /* 0x000fe20000000a00 */
        /* <DEDUP_REMOVED lines=8> */
[----:B------:R-:W-:-:S04]  /*2c840*/  IMAD R5, R19, UR4, RZ ;  /* 0x0000000413057c24 */ /* 0x000fc8000f8e02ff */
[C---:B------:R-:W-:Y:S02]  /*2c850*/  IMAD R5, R18.reuse, UR5, R5 ;  /* 0x0000000512057c24 */ /* 0x040fe4000f8e0205 */
[----:B------:R-:W-:Y:S01]  /*2c860*/  IMAD.WIDE.U32 R2, R18, UR4, R2 ;  /* 0x0000000412027c25 */ /* 0x000fe2000f8e0002 */
[----:B------:R-:W-:-:S03]  /*2c870*/  ULDC.64 UR4, c[0x0][0x418] ;  /* 0x0001060000047ab9 */ /* 0x000fc60000000a00 */
[----:B------:R-:W-:Y:S01]  /*2c880*/  IMAD.IADD R3, R5, 0x1, R3 ;  /* 0x0000000105037824 */ /* 0x000fe200078e0203 */
[----:B------:R-:W-:-:S04]  /*2c890*/  LEA R4, P0, R2, UR4, 0x2 ;  /* 0x0000000402047c11 */ /* 0x000fc8000f8010ff */
[----:B------:R-:W-:-:S05]  /*2c8a0*/  LEA.HI.X R5, R2, UR5, R3, 0x2, P0 ;  /* 0x0000000502057c11 */ /* 0x000fca00080f1403 */
[----:B------:R0:W5:Y:S04]  /*2c8b0*/  LDG.E R16, desc[UR44][R4.64] ;  /* 0x0000002c04107981 */ /* 0x000168000c1e1900 */
.L_x_2189:
[----:B------:R-:W1:Y:S01]  /*2c8c0*/  S2R R2, SR_TID.X ;  /* 0x0000000000027919 */ /* 0x000e620000002100 */
[----:B------:R-:W-:Y:S01]  /*2c8d0*/  BSSY B2, `(.L_x_2190) ;  /* 0x0000006000027945 */ /* 0x000fe20003800000 */
[----:B-1----:R-:W-:Y:S02]  /*2c8e0*/  LOP3.LUT R3, R2, 0x7f, RZ, 0xc0, !PT ;  /* 0x0000007f02037812 */ /* 0x002fe400078ec0ff */
[----:B------:R-:W-:Y:S02]  /*2c8f0*/  SHF.L.U32 R2, R0, 0x1f, RZ ;  /* 0x0000001f00027819 */ /* 0x000fe400000006ff */
[----:B------:R-:W-:Y:S02]  /*2c900*/  ISETP.NE.AND P2, PT, R3, RZ, PT ;  /* 0x000000ff0300720c */ /* 0x000fe40003f45270 */
[----:B------:R-:W1:Y:S02]  /*2c910*/  SYNCS.PHASECHK.TRANS64.TRYWAIT P0, [UR38+0x38840], R2 ;  /* 0x03884002ff0075a7 */ /* 0x000e640008000166 */
[----:B-1----:R-:W-:Y:S09]  /*2c920*/  @!P0 BRA `(.L_x_2191) ;  /* 0x0000002c00488947 */ /* 0x002ff20003800000 */
.L_x_2267:
[----:B------:R-:W-:Y:S05]  /*2c930*/  BSYNC B2 ;  /* 0x0000000000027941 */ /* 0x000fea0003800000 */
.L_x_2190:
[----:B------:R-:W-:Y:S04]  /*2c940*/  BSSY B2, `(.L_x_2192) ;  /* 0x0000007000027945 */ /* 0x000fe80003800000 */
[----:B------:R-:W-:Y:S05]  /*2c950*/  @P2 BRA `(.L_x_2193) ;  /* 0x0000000000142947 */ /* 0x000fea0003800000 */
[----:B------:R-:W-:Y:S01]  /*2c960*/  ISETP.NE.AND P0, PT, R10, RZ, PT ;  /* 0x000000ff0a00720c */ /* 0x000fe20003f05270 */
[----:B-1----:R-:W-:-:S04]  /*2c970*/  IMAD.MOV.U32 R3, RZ, RZ, 0x2000 ;  /* 0x00002000ff037424 */ /* 0x002fc800078e00ff */
[----:B------:R2:W-:Y:S08]  /*2c980*/  SYNCS.ARRIVE.TRANS64 RZ, [UR38+0x38830], R3 ;  /* 0x03883003ffff79a7 */ /* 0x0005f00008000026 */
[----:B--2---:R-:W-:Y:S05]  /*2c990*/  @!P0 BRA `(.L_x_2193) ;  /* 0x0000000000048947 */ /* 0x004fea0003800000 */
[----:B------:R-:W-:Y:S01]  /*2c9a0*/  BPT.TRAP 0x1 ;  /* 0x000000040000795c */ /* 0x000fe20000300000 */
.L_x_2193:
[----:B------:R-:W-:Y:S05]  /*2c9b0*/  BSYNC B2 ;  /* 0x0000000000027941 */ /* 0x000fea0003800000 */
.L_x_2192:
        /* <DEDUP_REMOVED lines=11> */
.L_x_2194:
        /* <DEDUP_REMOVED lines=11> */
.L_x_2268:
[----:B------:R-:W-:Y:S05]  /*2cb20*/  BSYNC B2 ;  /* 0x0000000000027941 */ /* 0x000fea0003800000 */
.L_x_2195:
        /* <DEDUP_REMOVED lines=9> */
.L_x_2198:
[----:B------:R-:W-:Y:S05]  /*2cbc0*/  BSYNC B2 ;  /* 0x0000000000027941 */ /* 0x000fea0003800000 */
.L_x_2197:
        /* <DEDUP_REMOVED lines=9> */
.L_x_2199:
        /* <DEDUP_REMOVED lines=13> */
.L_x_2200:
        /* <DEDUP_REMOVED lines=13> */
.L_x_2201:
        /* <DEDUP_REMOVED lines=13> */
.L_x_2202:
        /* <DEDUP_REMOVED lines=13> */
.L_x_2203:
        /* <DEDUP_REMOVED lines=13> */
.L_x_2204:
        /* <DEDUP_REMOVED lines=13> */
.L_x_2205:
        /* <DEDUP_REMOVED lines=13> */
.L_x_2206:
        /* <DEDUP_REMOVED lines=8> */
.L_x_2188:
[----:B------:R-:W-:Y:S05]  /*2d290*/  BSYNC B1 ;  /* 0x0000000000017941 */ /* 0x000fea0003800000 */
.L_x_2187:
[----:B------:R-:W-:Y:S01]  /*2d2a0*/  VIADD R8, R8, 0xfffffffe ;  /* 0xfffffffe08087836 */ /* 0x000fe20000000000 */
[----:B------:R-:W-:Y:S06]  /*2d2b0*/  @P1 BRA `(.L_x_2207) ;  /* 0xffffffe8003c1947 */ /* 0x000fec000383ffff */
[----:B------:R-:W-:Y:S05]  /*2d2c0*/  BSYNC B0 ;  /* 0x0000000000007941 */ /* 0x000fea0003800000 */
.L_x_2166:
        /* <DEDUP_REMOVED lines=8> */
[----:B------:R-:W-:Y:S02]  /*2d350*/  ULDC.64 UR4, c[0x0][0x428] ;  /* 0x00010a0000047ab9 */ /* 0x000fe40000000a00 */
        /* <DEDUP_REMOVED lines=16> */
.L_x_2210:
[----:B------:R-:W1:Y:S01]  /*2d460*/  S2R R2, SR_TID.X ;  /* 0x0000000000027919 */ /* 0x000e620000002100 */
[----:B------:R-:W-:Y:S01]  /*2d470*/  BSSY B1, `(.L_x_2211) ;  /* 0x0000006000017945 */ /* 0x000fe20003800000 */
[----:B-1----:R-:W-:Y:S02]  /*2d480*/  LOP3.LUT R3, R2, 0x7f, RZ, 0xc0, !PT ;  /* 0x0000007f02037812 */ /* 0x002fe400078ec0ff */
[----:B------:R-:W-:Y:S02]  /*2d490*/  SHF.L.U32 R2, R0, 0x1f, RZ ;  /* 0x0000001f00027819 */ /* 0x000fe400000006ff */
[----:B------:R-:W-:Y:S02]  /*2d4a0*/  ISETP.NE.AND P1, PT, R3, RZ, PT ;  /* 0x000000ff0300720c */ /* 0x000fe40003f25270 */
[----:B------:R-:W1:Y:S02]  /*2d4b0*/  SYNCS.PHASECHK.TRANS64.TRYWAIT P0, [UR38+0x38848], R2 ;  /* 0x03884802ff0075a7 */ /* 0x000e640008000166 */
[----:B-1----:R-:W-:Y:S09]  /*2d4c0*/  @!P0 BRA `(.L_x_2212) ;  /* 0x0000002000908947 */ /* 0x002ff20003800000 */
.L_x_2269:
[----:B------:R-:W-:Y:S05]  /*2d4d0*/  BSYNC B1 ;  /* 0x0000000000017941 */ /* 0x000fea0003800000 */
.L_x_2211:
[----:B------:R-:W-:Y:S04]  /*2d4e0*/  BSSY B1, `(.L_x_2213) ;  /* 0x0000007000017945 */ /* 0x000fe80003800000 */
[----:B------:R-:W-:Y:S05]  /*2d4f0*/  @P1 BRA `(.L_x_2214) ;  /* 0x0000000000141947 */ /* 0x000fea0003800000 */
[----:B------:R-:W-:Y:S01]  /*2d500*/  ISETP.NE.AND P0, PT, R10, RZ, PT ;  /* 0x000000ff0a00720c */ /* 0x000fe20003f05270 */
[----:B-1----:R-:W-:-:S04]  /*2d510*/  IMAD.MOV.U32 R3, RZ, RZ, 0x2000 ;  /* 0x00002000ff037424 */ /* 0x002fc800078e00ff */
[----:B------:R2:W-:Y:S08]  /*2d520*/  SYNCS.ARRIVE.TRANS64 RZ, [UR38+0x38838], R3 ;  /* 0x03883803ffff79a7 */ /* 0x0005f00008000026 */
[----:B--2---:R-:W-:Y:S05]  /*2d530*/  @!P0 BRA `(.L_x_2214) ;  /* 0x0000000000048947 */ /* 0x004fea0003800000 */
[----:B------:R-:W-:Y:S01]  /*2d540*/  BPT.TRAP 0x1 ;  /* 0x000000040000795c */ /* 0x000fe20000300000 */
.L_x_2214:
[----:B------:R-:W-:Y:S05]  /*2d550*/  BSYNC B1 ;  /* 0x0000000000017941 */ /* 0x000fea0003800000 */
.L_x_2213:
        /* <DEDUP_REMOVED lines=11> */
.L_x_2215:
[----:B------:R-:W-:-:S13]  /*2d610*/  @P0 ELECT P2, URZ, PT ;  /* 0x00000000003f082f */ /* 0x000fda0003840000 */
[----:B-----5:R-:W-:Y:S01]  /*2d620*/  @P2 R2UR UR13, R16 ;  /* 0x00000000100d22ca */ /* 0x020fe200000e0000 */
[----:B------:R-:W-:Y:S01]  /*2d630*/  UMOV UR12, UR36 ;  /* 0x00000024000c7c82 */ /* 0x000fe20008000000 */
[----:B------:R-:W-:Y:S02]  /*2d640*/  @P2 R2UR UR11, R8 ;  /* 0x00000000080b22ca */ /* 0x000fe400000e0000 */
[----:B------:R-:W-:Y:S02]  /*2d650*/  @P2 PLOP3.LUT P0, PT, P2, PT, PT, 0x8, 0x0 ;  /* 0x000000000000281c */ /* 0x000fe4000170e170 */
[----:B------:R-:W-:-:S09]  /*2d660*/  PLOP3.LUT P2, PT, PT, PT, PT, 0x8, 0x0 ;  /* 0x000000000000781c */ /* 0x000fd20003f4e170 */
[----:B------:R2:W-:Y:S02]  /*2d670*/  UTMALDG.4D [UR8], [UR4], desc[UR6] ;  /* 0x00000608040075b4 */ /* 0x0005e40008019000 */
[----:B--2---:R-:W-:Y:S05]  /*2d680*/  @P0 BRA.U.ANY `(.L_x_2215) ;  /* 0xfffffffd00e00947 */ /* 0x004fea000393ffff */
[----:B------:R-:W2:Y:S01]  /*2d690*/  SYNCS.PHASECHK.TRANS64.TRYWAIT P0, [UR38+0x38868], R2 ;  /* 0x03886802ff0075a7 */ /* 0x000ea20008000166 */
[----:B------:R-:W-:Y:S04]  /*2d6a0*/  BSSY B1, `(.L_x_2216) ;  /* 0x0000002000017945 */ /* 0x000fe80003800000 */
[----:B--2---:R-:W-:Y:S05]  /*2d6b0*/  @!P0 BRA `(.L_x_2217) ;  /* 0x00000020002c8947 */ /* 0x004fea0003800000 */
.L_x_2270:
[----:B------:R-:W-:Y:S05]  /*2d6c0*/  BSYNC B1 ;  /* 0x0000000000017941 */ /* 0x000fea0003800000 */
.L_x_2216:
        /* <DEDUP_REMOVED lines=9> */
.L_x_2219:
[----:B------:R-:W-:Y:S05]  /*2d760*/  BSYNC B1 ;  /* 0x0000000000017941 */ /* 0x000fea0003800000 */
.L_x_2218:
        /* <DEDUP_REMOVED lines=9> */
.L_x_2220:
        /* <DEDUP_REMOVED lines=13> */
.L_x_2221:
        /* <DEDUP_REMOVED lines=13> */
.L_x_2222:
        /* <DEDUP_REMOVED lines=13> */
.L_x_2223:
        /* <DEDUP_REMOVED lines=13> */
.L_x_2224:
        /* <DEDUP_REMOVED lines=13> */
.L_x_2225:
        /* <DEDUP_REMOVED lines=13> */
.L_x_2226:
        /* <DEDUP_REMOVED lines=13> */
.L_x_2227:
        /* <DEDUP_REMOVED lines=8> */
.L_x_2209:
[----:B------:R-:W-:Y:S05]  /*2de30*/  BSYNC B0 ;  /* 0x0000000000007941 */ /* 0x000fea0003800000 */
.L_x_2208:
[----:B------:R-:W-:Y:S02]  /*2de40*/  LOP3.LUT R0, R0, 0x1, RZ, 0x3c, !PT ;  /* 0x0000000100007812 */ /* 0x000fe400078e3cff */
[----:B------:R-:W-:-:S07]  /*2de50*/  CS2R R6, SRZ ;  /* 0x0000000000067805 */ /* 0x000fce000001ff00 */
.L_x_2129:
[----:B------:R-:W1:Y:S01]  /*2de60*/  S2R R3, SR_CgaCtaId ;  /* 0x0000000000037919 */ /* 0x000e620000008800 */
[----:B------:R-:W-:Y:S02]  /*2de70*/  MOV R2, 0x400 ;  /* 0x0000040000027802 */ /* 0x000fe40000000f00 */
[----:B------:R-:W-:Y:S02]  /*2de80*/  SHF.L.U32 R7, R7, 0x1f, RZ ;  /* 0x0000001f07077819 */ /* 0x000fe400000006ff */
[----:B-1----:R-:W-:-:S04]  /*2de90*/  LEA R2, R3, R2, 0x18 ;  /* 0x0000000203027211 */ /* 0x002fc800078ec0ff */
[----:B------:R-:W1:Y:S02]  /*2dea0*/  SYNCS.PHASECHK.TRANS64.TRYWAIT P0, [R2+URZ+0x38820], R7 ;  /* 0x03882007020075a7 */ /* 0x000e64000800017f */
[----:B-1----:R-:W-:Y:S05]  /*2deb0*/  @!P0 BRA `(.L_x_2228) ;  /* 0x0000001800448947 */ /* 0x002fea0003800000 */
.L_x_2271:
[----:B------:R-:W-:-:S03]  /*2dec0*/  UMOV UR4, 0xffffffff ;  /* 0xffffffff00047882 */ /* 0x000fc60000000000 */
[----:B------:R-:W-:Y:S05]  /*2ded0*/  BRA.DIV UR4, `(.L_x_2229) ;  /* 0x0000001a04507947 */ /* 0x000fea000b800000 */
[----:B------:R-:W2:Y:S02]  /*2dee0*/  S2R R3, SR_TID.X ;  /* 0x0000000000037919 */ /* 0x000ea40000002100 */
[----:B--2---:R-:W-:-:S04]  /*2def0*/  SHF.R.U32.HI R3, RZ, 0x5, R3 ;  /* 0x00000005ff037819 */ /* 0x004fc80000011603 */
[----:B------:R-:W-:-:S05]  /*2df00*/  LOP3.LUT R3, R3, 0x3, RZ, 0xc0, !PT ;  /* 0x0000000303037812 */ /* 0x000fca00078ec0ff */
[----:B---3--:R2:W3:Y:S02]  /*2df10*/  SHFL.IDX PT, R14, R3, RZ, 0x1f ;  /* 0x00001fff030e7589 */ /* 0x0084e400000e0000 */
.L_x_2274:
[----:B---3--:R-:W-:-:S13]  /*2df20*/  ISETP.NE.AND P0, PT, R14, RZ, PT ;  /* 0x000000ff0e00720c */ /* 0x008fda0003f05270 */
[----:B------:R-:W-:Y:S05]  /*2df30*/  @P0 BRA `(.L_x_1998) ;  /* 0x0000000000880947 */ /* 0x000fea0003800000 */
[----:B------:R-:W-:-:S03]  /*2df40*/  UMOV UR4, 0xffffffff ;  /* 0xffffffff00047882 */ /* 0x000fc60000000000 */
[----:B------:R-:W-:Y:S05]  /*2df50*/  BRA.DIV UR4, `(.L_x_2230) ;  /* 0x0000001a04647947 */ /* 0x000fea000b800000 */
[----:B------:R-:W-:-:S13]  /*2df60*/  ELECT P6, URZ, PT ;  /* 0x00000000003f782f */ /* 0x000fda00038c0000 */
.L_x_2277:
[----:B------:R-:W-:Y:S05]  /*2df70*/  @!P6 BRA `(.L_x_1998) ;  /* 0x000000000078e947 */ /* 0x000fea0003800000 */
[----:B--2---:R-:W2:Y:S02]  /*2df80*/  LDL.LU R3, [R1+0x44c] ;  /* 0x00044c0001037983 */ /* 0x004ea40000300800 */
[----:B--2---:R-:W-:-:S04]  /*2df90*/  LOP3.LUT R3, R3, 0x2, RZ, 0xfc, !PT ;  /* 0x0000000203037812 */ /* 0x004fc800078efcff */
[----:B------:R-:W-:-:S13]  /*2dfa0*/  ISETP.NE.AND P2, PT, R3, 0x3, PT ;  /* 0x000000030300780c */ /* 0x000fda0003f45270 */
[----:B------:R-:W-:Y:S05]  /*2dfb0*/  @!P2 BRA `(.L_x_2231) ;  /* 0x000000000004a947 */ /* 0x000fea0003800000 */
[----:B------:R-:W-:Y:S01]  /*2dfc0*/  BPT.TRAP 0x1 ;  /* 0x000000040000795c */ /* 0x000fe20000300000 */
.L_x_2231:
[----:B------:R-:W-:Y:S01]  /*2dfd0*/  VIADD R3, R2, 0x38840 ;  /* 0x0003884002037836 */ /* 0x000fe20000000000 */
[----:B-1----:R-:W-:Y:S01]  /*2dfe0*/  SHF.L.U32 R7, R0, 0x1f, RZ ;  /* 0x0000001f00077819 */ /* 0x002fe200000006ff */
[C---:B------:R-:W-:Y:S02]  /*2dff0*/  VIADD R4, R6.reuse, 0x1 ;  /* 0x0000000106047836 */ /* 0x040fe40000000000 */
[----:B------:R-:W-:-:S03]  /*2e000*/  IMAD R8, R6, 0x8, R3 ;  /* 0x0000000806087824 */ /* 0x000fc600078e0203 */
[C---:B------:R-:W-:Y:S01]  /*2e010*/  ISETP.NE.AND P1, PT, R4.reuse, 0x2, PT ;  /* 0x000000020400780c */ /* 0x040fe20003f25270 */
[----:B------:R-:W1:Y:S03]  /*2e020*/  SYNCS.PHASECHK.TRANS64.TRYWAIT P0, [R8+URZ], R7 ;  /* 0x00000007080075a7 */ /* 0x000e66000800017f */
[----:B0-----:R-:W-:Y:S02]  /*2e030*/  SEL R5, RZ, 0x1, P1 ;  /* 0x00000001ff057807 */ /* 0x001fe40000800000 */
[----:B------:R-:W-:Y:S02]  /*2e040*/  SEL R4, R4, RZ, P1 ;  /* 0x000000ff04047207 */ /* 0x000fe40000800000 */
[----:B------:R-:W-:-:S03]  /*2e050*/  LOP3.LUT R0, R0, R5, RZ, 0x3c, !PT ;  /* 0x0000000500007212 */ /* 0x000fc600078e3cff */
[----:B------:R-:W-:Y:S01]  /*2e060*/  IMAD R3, R4, 0x8, R3 ;  /* 0x0000000804037824 */ /* 0x000fe200078e0203 */
[----:B------:R-:W-:Y:S01]  /*2e070*/  SHF.L.U32 R0, R0, 0x1f, RZ ;  /* 0x0000001f00007819 */ /* 0x000fe200000006ff */
[----:B-1----:R-:W-:Y:S06]  /*2e080*/  @!P0 BRA `(.L_x_2232) ;  /* 0x0000001800388947 */ /* 0x002fec0003800000 */
.L_x_2278:
[----:B------:R-:W1:Y:S02]  /*2e090*/  SYNCS.PHASECHK.TRANS64.TRYWAIT P0, [R3+URZ], R0 ;  /* 0x00000000030075a7 */ /* 0x000e64000800017f */
[----:B-1----:R-:W-:Y:S05]  /*2e0a0*/  @!P0 BRA `(.L_x_2233) ;  /* 0x0000001800448947 */ /* 0x002fea0003800000 */
.L_x_2279:
[----:B------:R-:W-:Y:S05]  /*2e0b0*/  @!P2 BRA `(.L_x_2234) ;  /* 0x000000000004a947 */ /* 0x000fea0003800000 */
[----:B------:R-:W-:Y:S01]  /*2e0c0*/  BPT.TRAP 0x1 ;  /* 0x000000040000795c */ /* 0x000fe20000300000 */
.L_x_2234:
[----:B-1----:R-:W-:-:S04]  /*2e0d0*/  VIADD R3, R2, 0x38860 ;  /* 0x0003886002037836 */ /* 0x002fc80000000000 */
[----:B------:R-:W-:-:S04]  /*2e0e0*/  IMAD R6, R6, 0x8, R3 ;  /* 0x0000000806067824 */ /* 0x000fc800078e0203 */
[----:B------:R-:W1:Y:S02]  /*2e0f0*/  SYNCS.PHASECHK.TRANS64.TRYWAIT P0, [R6+URZ], R7 ;  /* 0x00000007060075a7 */ /* 0x000e64000800017f */
[----:B-1----:R-:W-:Y:S05]  /*2e100*/  @!P0 BRA `(.L_x_2235) ;  /* 0x0000001800408947 */ /* 0x002fea0003800000 */
.L_x_2280:
[----:B------:R-:W-:-:S07]  /*2e110*/  IMAD R3, R4, 0x8, R3 ;  /* 0x0000000804037824 */ /* 0x000fce00078e0203 */
.L_x_2236:
[----:B--2---:R2:W3:Y:S02]  /*2e120*/  SYNCS.PHASECHK.TRANS64.TRYWAIT P0, [R3+URZ], R0 ;  /* 0x00000000030075a7 */ /* 0x0044e4000800017f */
[----:B---3--:R-:W-:Y:S05]  /*2e130*/  @!P0 NANOSLEEP.SYNCS 0x989680 ;  /* 0x009896800000895d */ /* 0x008fea0003900000 */
[----:B------:R-:W3:Y:S02]  /*2e140*/  @!P0 SYNCS.PHASECHK.TRANS64 P0, [R3+URZ], R0 ;  /* 0x00000000030085a7 */ /* 0x000ee4000800007f */
[----:B---3--:R-:W-:Y:S05]  /*2e150*/  @!P0 BRA `(.L_x_2236) ;  /* 0xfffffffc00f08947 */ /* 0x008fea000383ffff */
.L_x_1998:
[----:B------:R-:W-:Y:S05]  /*2e160*/  BSYNC B6 ;  /* 0x0000000000067941 */ /* 0x000fea0003800000 */
.L_x_1995:
[----:B------:R-:W-:Y:S05]  /*2e170*/  EXIT ;  /* 0x000000000000794d */ /* 0x000fea0003800000 */
.L_x_2026:
[----:B0-----:R0:W1:Y:S02]  /*2e180*/  SYNCS.PHASECHK.TRANS64.TRYWAIT P0, [R71+URZ+0x38800], R0 ;  /* 0x03880000470075a7 */ /* 0x001064000800017f */
[----:B-1----:R-:W-:Y:S05]  /*2e190*/  @!P0 NANOSLEEP.SYNCS 0x989680 ;  /* 0x009896800000895d */ /* 0x002fea0003900000 */
[----:B------:R-:W1:Y:S02]  /*2e1a0*/  @!P0 SYNCS.PHASECHK.TRANS64 P0, [R71+URZ+0x38800], R0 ;  /* 0x03880000470085a7 */ /* 0x000e64000800007f */
[----:B-1----:R-:W-:Y:S05]  /*2e1b0*/  @!P0 BRA `(.L_x_2026) ;  /* 0xfffffffc00f08947 */ /* 0x002fea000383ffff */
[----:B------:R-:W-:Y:S05]  /*2e1c0*/  BRA `(.L_x_2237) ;  /* 0xfffffdc4007c7947 */ /* 0x000fea000383ffff */
.L_x_2039:
[----:B-1----:R1:W2:Y:S02]  /*2e1d0*/  SYNCS.PHASECHK.TRANS64.TRYWAIT P0, [R8+URZ], R9 ;  /* 0x00000009080075a7 */ /* 0x0022a4000800017f */
[----:B--2---:R-:W-:Y:S05]  /*2e1e0*/  @!P0 NANOSLEEP.SYNCS 0x989680 ;  /* 0x009896800000895d */ /* 0x004fea0003900000 */
[----:B------:R-:W2:Y:S02]  /*2e1f0*/  @!P0 SYNCS.PHASECHK.TRANS64 P0, [R8+URZ], R9 ;  /* 0x00000009080085a7 */ /* 0x000ea4000800007f */
[----:B--2---:R-:W-:Y:S05]  /*2e200*/  @!P0 BRA `(.L_x_2039) ;  /* 0xfffffffc00f08947 */ /* 0x004fea000383ffff */
[----:B------:R-:W-:Y:S05]  /*2e210*/  BRA `(.L_x_2038) ;  /* 0xfffffdcc00587947 */ /* 0x000fea000383ffff */
.L_x_2046:
[----:B-1----:R1:W2:Y:S02]  /*2e220*/  SYNCS.PHASECHK.TRANS64.TRYWAIT P0, [R18+URZ], R19 ;  /* 0x00000013120075a7 */ /* 0x0022a4000800017f */
[----:B--2---:R-:W-:Y:S05]  /*2e230*/  @!P0 NANOSLEEP.SYNCS 0x989680 ;  /* 0x009896800000895d */ /* 0x004fea0003900000 */
[----:B------:R-:W2:Y:S02]  /*2e240*/  @!P0 SYNCS.PHASECHK.TRANS64 P0, [R18+URZ], R19 ;  /* 0x00000013120085a7 */ /* 0x000ea4000800007f */
[----:B--2---:R-:W-:Y:S05]  /*2e250*/  @!P0 BRA `(.L_x_2046) ;  /* 0xfffffffc00f08947 */ /* 0x004fea000383ffff */
[----:B------:R-:W-:Y:S05]  /*2e260*/  BRA `(.L_x_2045) ;  /* 0xfffffdd000647947 */ /* 0x000fea000383ffff */
.L_x_2075:
[----:B-1----:R1:W2:Y:S02]  /*2e270*/  SYNCS.PHASECHK.TRANS64.TRYWAIT P1, [R8+URZ], R9 ;  /* 0x00000009080075a7 */ /* 0x0022a4000802017f */
[----:B--2---:R-:W-:Y:S05]  /*2e280*/  @!P1 NANOSLEEP.SYNCS 0x989680 ;  /* 0x009896800000995d */ /* 0x004fea0003900000 */
[----:B------:R-:W2:Y:S02]  /*2e290*/  @!P1 SYNCS.PHASECHK.TRANS64 P1, [R8+URZ], R9 ;  /* 0x00000009080095a7 */ /* 0x000ea4000802007f */
[----:B--2---:R-:W-:Y:S05]  /*2e2a0*/  @!P1 BRA `(.L_x_2075) ;  /* 0xfffffffc00f09947 */ /* 0x004fea000383ffff */
[----:B------:R-:W-:Y:S05]  /*2e2b0*/  BRA `(.L_x_2074) ;  /* 0xfffffe4c008c7947 */ /* 0x000fea000383ffff */
.L_x_2082:
[----:B-1----:R1:W2:Y:S02]  /*2e2c0*/  SYNCS.PHASECHK.TRANS64.TRYWAIT P1, [R18+URZ], R19 ;  /* 0x00000013120075a7 */ /* 0x0022a4000802017f */
[----:B--2---:R-:W-:Y:S05]  /*2e2d0*/  @!P1 NANOSLEEP.SYNCS 0x989680 ;  /* 0x009896800000995d */ /* 0x004fea0003900000 */
[----:B------:R-:W2:Y:S02]  /*2e2e0*/  @!P1 SYNCS.PHASECHK.TRANS64 P1, [R18+URZ], R19 ;  /* 0x00000013120095a7 */ /* 0x000ea4000802007f */
[----:B--2---:R-:W-:Y:S05]  /*2e2f0*/  @!P1 BRA `(.L_x_2082) ;  /* 0xfffffffc00f09947 */ /* 0x004fea000383ffff */
[----:B------:R-:W-:Y:S05]  /*2e300*/  BRA `(.L_x_2081) ;  /* 0xfffffe5000987947 */ /* 0x000fea000383ffff */
.L_x_2097:
[----:B0-----:R0:W1:Y:S02]  /*2e310*/  SYNCS.PHASECHK.TRANS64.TRYWAIT P0, [R3+URZ], R6 ;  /* 0x00000006030075a7 */ /* 0x001064000800017f */
[----:B-1----:R-:W-:Y:S05]  /*2e320*/  @!P0 NANOSLEEP.SYNCS 0x989680 ;  /* 0x009896800000895d */ /* 0x002fea0003900000 */
[----:B------:R-:W1:Y:S02]  /*2e330*/  @!P0 SYNCS.PHASECHK.TRANS64 P0, [R3+URZ], R6 ;  /* 0x00000006030085a7 */ /* 0x000e64000800007f */
[----:B-1----:R-:W-:Y:S05]  /*2e340*/  @!P0 BRA `(.L_x_2097) ;  /* 0xfffffffc00f08947 */ /* 0x002fea000383ffff */
[----:B------:R-:W-:Y:S05]  /*2e350*/  BRA `(.L_x_2096) ;  /* 0xfffffebc00907947 */ /* 0x000fea000383ffff */
.L_x_2104:
[----:B-1----:R1:W2:Y:S02]  /*2e360*/  SYNCS.PHASECHK.TRANS64.TRYWAIT P0, [R6+URZ], R7 ;  /* 0x00000007060075a7 */ /* 0x0022a4000800017f */
[----:B--2---:R-:W-:Y:S05]  /*2e370*/  @!P0 NANOSLEEP.SYNCS 0x989680 ;  /* 0x009896800000895d */ /* 0x004fea0003900000 */
[----:B------:R-:W2:Y:S02]  /*2e380*/  @!P0 SYNCS.PHASECHK.TRANS64 P0, [R6+URZ], R7 ;  /* 0x00000007060085a7 */ /* 0x000ea4000800007f */
[----:B--2---:R-:W-:Y:S05]  /*2e390*/  @!P0 BRA `(.L_x_2104) ;  /* 0xfffffffc00f08947 */ /* 0x004fea000383ffff */
[----:B------:R-:W-:Y:S05]  /*2e3a0*/  BRA `(.L_x_2103) ;  /* 0xfffffec000cc7947 */ /* 0x000fea000383ffff */
.L_x_2140:
[----:B------:R-:W-:Y:S02]  /*2e3b0*/  IMAD.MOV.U32 R13, RZ, RZ, R4 ;  /* 0x000000ffff0d7224 */ /* 0x000fe400078e0004 */
[----:B------:R-:W-:Y:S02]  /*2e3c0*/  IMAD.MOV.U32 R12, RZ, RZ, RZ ;  /* 0x000000ffff0c7224 */ /* 0x000fe400078e00ff */
[----:B------:R-:W-:Y:S02]  /*2e3d0*/  IMAD.MOV.U32 R11, RZ, RZ, 0x1f ;  /* 0x0000001fff0b7424 */ /* 0x000fe400078e00ff */
[----:B------:R-:W-:-:S07]  /*2e3e0*/  IMAD.MOV.U32 R15, RZ, RZ, -0x1 ;  /* 0xffffffffff0f7424 */ /* 0x000fce00078e00ff */
[----:B0-----:R-:W-:Y:S05]  /*2e3f0*/  WARPSYNC.COLLECTIVE R15, `(.L_x_2238) ;  /* 0x000000000f087348 */ /* 0x001fea0003c00000 */
[----:B------:R1:W2:Y:S02]  /*2e400*/  SHFL.IDX P6, R14, R13, R12, R11 ;  /* 0x0000000c0d0e7389 */ /* 0x0002a400000c000b */
[----:B012---:R-:W-:Y:S01]  /*2e410*/  ENDCOLLECTIVE ;  /* 0x000000000000791b */ /* 0x007fe20003800000 */
.L_x_2238:
[----:B------:R-:W-:Y:S05]  /*2e420*/  BRA `(.L_x_2239) ;  /* 0xffffffb000647947 */ /* 0x000fea000383ffff */
.L_x_2142:
[----:B------:R-:W-:Y:S01]  /*2e430*/  BSSY B0, `(.L_x_2240) ;  /* 0x0000006000007945 */ /* 0x000fe20003800000 */
[----:B------:R-:W-:-:S07]  /*2e440*/  IMAD.MOV.U32 R15, RZ, RZ, -0x1 ;  /* 0xffffffffff0f7424 */ /* 0x000fce00078e00ff */
[----:B01----:R-:W-:Y:S05]  /*2e450*/  WARPSYNC.COLLECTIVE R15, `(.L_x_2241) ;  /* 0x000000000f0c7348 */ /* 0x003fea0003c00000 */
[----:B------:R-:W-:Y:S02]  /*2e460*/  ELECT P6, UR62, PT ;  /* 0x00000000003e782f */ /* 0x000fe400038c0000 */
[----:B------:R-:W-:Y:S01]  /*2e470*/  MOV R14, UR62 ;  /* 0x0000003e000e7c02 */ /* 0x000fe20008000f00 */
[----:B01----:R-:W-:Y:S10]  /*2e480*/  ENDCOLLECTIVE ;  /* 0x000000000000791b */ /* 0x003ff40003800000 */
.L_x_2241:
[----:B------:R-:W-:Y:S05]  /*2e490*/  BSYNC B0 ;  /* 0x0000000000007941 */ /* 0x000fea0003800000 */
.L_x_2240:
[----:B------:R-:W-:Y:S05]  /*2e4a0*/  BRA `(.L_x_2242) ;  /* 0xffffffb000687947 */ /* 0x000fea000383ffff */
.L_x_2144:
[----:B--2---:R-:W-:-:S04]  /*2e4b0*/  IMAD.U32 R3, RZ, RZ, UR38 ;  /* 0x00000026ff037e24 */ /* 0x004fc8000f8e00ff */
[----:B------:R2:W3:Y:S03]  /*2e4c0*/  SYNCS.PHASECHK.TRANS64.TRYWAIT P0, [R3+URZ+0x38840], R0 ;  /* 0x03884000030075a7 */ /* 0x0004e6000800017f */
[----:B---3--:R-:W-:Y:S05]  /*2e4d0*/  @!P0 NANOSLEEP.SYNCS 0x989680 ;  /* 0x009896800000895d */ /* 0x008fea0003900000 */
[----:B------:R-:W3:Y:S02]  /*2e4e0*/  @!P0 SYNCS.PHASECHK.TRANS64 P0, [R3+URZ+0x38840], R0 ;  /* 0x03884000030085a7 */ /* 0x000ee4000800007f */
[----:B---3--:R-:W-:Y:S05]  /*2e4f0*/  @!P0 BRA `(.L_x_2144) ;  /* 0xfffffffc00ec8947 */ /* 0x008fea000383ffff */
[----:B------:R-:W-:Y:S05]  /*2e500*/  BRA `(.L_x_2243) ;  /* 0xffffffb000c47947 */ /* 0x000fea000383ffff */
.L_x_2147:
[----:B------:R-:W-:Y:S02]  /*2e510*/  IMAD.MOV.U32 R13, RZ, RZ, R3 ;  /* 0x000000ffff0d7224 */ /* 0x000fe400078e0003 */
[----:B------:R-:W-:Y:S02]  /*2e520*/  IMAD.MOV.U32 R12, RZ, RZ, RZ ;  /* 0x000000ffff0c7224 */ /* 0x000fe400078e00ff */
[----:B------:R-:W-:Y:S02]  /*2e530*/  IMAD.MOV.U32 R11, RZ, RZ, 0x181f ;  /* 0x0000181fff0b7424 */ /* 0x000fe400078e00ff */
[----:B------:R-:W-:Y:S02]  /*2e540*/  IMAD.MOV.U32 R15, RZ, RZ, -0x1 ;  /* 0xffffffffff0f7424 */ /* 0x000fe400078e00ff */
[----:B------:R-:W-:-:S07]  /*2e550*/  VIADD R10, R6, UR39 ;  /* 0x00000027060a7c36 */ /* 0x000fce0008000000 */
[----:B------:R-:W-:Y:S05]  /*2e560*/  WARPSYNC.COLLECTIVE R15, `(.L_x_2244) ;  /* 0x000000000f087348 */ /* 0x000fea0003c00000 */
[----:B------:R0:W1:Y:S02]  /*2e570*/  SHFL.IDX P6, R14, R13, R12, R11 ;  /* 0x0000000c0d0e7389 */ /* 0x00006400000c000b */
[----:B01----:R-:W-:Y:S01]  /*2e580*/  ENDCOLLECTIVE ;  /* 0x000000000000791b */ /* 0x003fe20003800000 */
.L_x_2244:
[----:B------:R0:W-:Y:S01]  /*2e590*/  STL [R1+0x440], R10 ;  /* 0x0004400a01007387 */ /* 0x0001e20000100800 */
[----:B------:R-:W-:Y:S02]  /*2e5a0*/  IMAD.MOV.U32 R13, RZ, RZ, R0 ;  /* 0x000000ffff0d7224 */ /* 0x000fe400078e0000 */
[----:B------:R-:W-:-:S07]  /*2e5b0*/  IMAD.MOV.U32 R4, RZ, RZ, R14 ;  /* 0x000000ffff047224 */ /* 0x000fce00078e000e */
[----:B0-----:R-:W-:Y:S05]  /*2e5c0*/  WARPSYNC.COLLECTIVE R15, `(.L_x_2245) ;  /* 0x000000000f087348 */ /* 0x001fea0003c00000 */
[----:B------:R1:W2:Y:S02]  /*2e5d0*/  SHFL.IDX P6, R14, R13, R12, R11 ;  /* 0x0000000c0d0e7389 */ /* 0x0002a400000c000b */
[----:B012---:R-:W-:Y:S01]  /*2e5e0*/  ENDCOLLECTIVE ;  /* 0x000000000000791b */ /* 0x007fe20003800000 */
.L_x_2245:
[----:B------:R-:W-:Y:S02]  /*2e5f0*/  ULDC UR4, c[0x0][0x288] ;  /* 0x0000a20000047ab9 */ /* 0x000fe40000000800 */
[----:B------:R-:W-:Y:S02]  /*2e600*/  IMAD R2, R7, UR4, RZ ;  /* 0x0000000407027c24 */ /* 0x000fe4000f8e02ff */
[----:B------:R-:W-:-:S03]  /*2e610*/  VIADD R7, R10, 0x10 ;  /* 0x000000100a077836 */ /* 0x000fc60000000000 */
[----:B------:R-:W-:Y:S02]  /*2e620*/  ISETP.GE.AND P1, PT, R10, R2, PT ;  /* 0x000000020a00720c */ /* 0x000fe40003f26270 */
[----:B------:R0:W-:Y:S01]  /*2e630*/  STL [R1+0x460], R7 ;  /* 0x0004600701007387 */ /* 0x0001e20000100800 */
[----:B------:R-:W-:Y:S02]  /*2e640*/  IMAD.MOV.U32 R13, RZ, RZ, R3 ;  /* 0x000000ffff0d7224 */ /* 0x000fe400078e0003 */
[----:B------:R-:W-:-:S08]  /*2e650*/  IMAD.MOV.U32 R12, RZ, RZ, 0x1 ;  /* 0x00000001ff0c7424 */ /* 0x000fd000078e00ff */
[----:B------:R-:W-:Y:S01]  /*2e660*/  @!P1 LEA R6, R8, UR38, 0x1 ;  /* 0x0000002608069c11 */ /* 0x000fe2000f8e08ff */
[----:B0-----:R-:W-:-:S07]  /*2e670*/  IMAD.MOV.U32 R5, RZ, RZ, R14 ;  /* 0x000000ffff057224 */ /* 0x001fce00078e000e */
[----:B------:R-:W-:Y:S05]  /*2e680*/  WARPSYNC.COLLECTIVE R15, `(.L_x_2246) ;  /* 0x000000000f087348 */ /* 0x000fea0003c00000 */
[----:B------:R0:W1:Y:S02]  /*2e690*/  SHFL.IDX P6, R14, R13, R12, R11 ;  /* 0x0000000c0d0e7389 */ /* 0x00006400000c000b */
[----:B01----:R-:W-:Y:S01]  /*2e6a0*/  ENDCOLLECTIVE ;  /* 0x000000000000791b */ /* 0x003fe20003800000 */
.L_x_2246:
        /* <DEDUP_REMOVED lines=11> */
[----:B------:R-:W-:-:S05]  /*2e760*/  VIADD R7, R10, 0x20 ;  /* 0x000000200a077836 */ /* 0x000fca0000000000 */
[----:B------:R1:W-:Y:S01]  /*2e770*/  STL [R1+0x464], R7 ;  /* 0x0004640701007387 */ /* 0x0003e20000100800 */
[----:B0-----:R-:W-:-:S07]  /*2e780*/  IMAD.MOV.U32 R4, RZ, RZ, R14 ;  /* 0x000000ffff047224 */ /* 0x001fce00078e000e */
[----:B-1----:R-:W-:Y:S05]  /*2e790*/  WARPSYNC.COLLECTIVE R15, `(.L_x_2247) ;  /* 0x000000000f087348 */ /* 0x002fea0003c00000 */
[----:B------:R0:W2:Y:S02]  /*2e7a0*/  SHFL.IDX P6, R14, R13, R12, R11 ;  /* 0x0000000c0d0e7389 */ /* 0x0000a400000c000b */
[----:B012---:R-:W-:Y:S01]  /*2e7b0*/  ENDCOLLECTIVE ;  /* 0x000000000000791b */ /* 0x007fe20003800000 */
.L_x_2247:
[----:B------:R-:W-:Y:S01]  /*2e7c0*/  @!P1 LEA R6, R8, UR38, 0x1 ;  /* 0x0000002608069c11 */ /* 0x000fe2000f8e08ff */
[----:B------:R-:W-:Y:S02]  /*2e7d0*/  IMAD.MOV.U32 R13, RZ, RZ, R3 ;  /* 0x000000ffff0d7224 */ /* 0x000fe400078e0003 */
[----:B------:R-:W-:Y:S02]  /*2e7e0*/  IMAD.MOV.U32 R12, RZ, RZ, 0x2 ;  /* 0x00000002ff0c7424 */ /* 0x000fe400078e00ff */
[----:B------:R-:W-:-:S07]  /*2e7f0*/  IMAD.MOV.U32 R5, RZ, RZ, R14 ;  /* 0x000000ffff057224 */ /* 0x000fce00078e000e */
[----:B------:R-:W-:Y:S05]  /*2e800*/  WARPSYNC.COLLECTIVE R15, `(.L_x_2248) ;  /* 0x000000000f087348 */ /* 0x000fea0003c00000 */
[----:B------:R0:W1:Y:S02]  /*2e810*/  SHFL.IDX P6, R14, R13, R12, R11 ;  /* 0x0000000c0d0e7389 */ /* 0x00006400000c000b */
[----:B01----:R-:W-:Y:S01]  /*2e820*/  ENDCOLLECTIVE ;  /* 0x000000000000791b */ /* 0x003fe20003800000 */
.L_x_2248:
        /* <DEDUP_REMOVED lines=15> */
.L_x_2249:
[----:B------:R-:W-:Y:S01]  /*2e920*/  @!P1 LEA R6, R8, UR38, 0x1 ;  /* 0x0000002608069c11 */ /* 0x000fe2000f8e08ff */
[----:B------:R-:W-:Y:S02]  /*2e930*/  IMAD.MOV.U32 R13, RZ, RZ, R3 ;  /* 0x000000ffff0d7224 */ /* 0x000fe400078e0003 */
[----:B------:R-:W-:Y:S02]  /*2e940*/  IMAD.MOV.U32 R12, RZ, RZ, 0x3 ;  /* 0x00000003ff0c7424 */ /* 0x000fe400078e00ff */
[----:B------:R-:W-:-:S07]  /*2e950*/  IMAD.MOV.U32 R5, RZ, RZ, R14 ;  /* 0x000000ffff057224 */ /* 0x000fce00078e000e */
[----:B------:R-:W-:Y:S05]  /*2e960*/  WARPSYNC.COLLECTIVE R15, `(.L_x_2250) ;  /* 0x000000000f087348 */ /* 0x000fea0003c00000 */
[----:B------:R0:W1:Y:S02]  /*2e970*/  SHFL.IDX P6, R14, R13, R12, R11 ;  /* 0x0000000c0d0e7389 */ /* 0x00006400000c000b */
[----:B01----:R-:W-:Y:S01]  /*2e980*/  ENDCOLLECTIVE ;  /* 0x000000000000791b */ /* 0x003fe20003800000 */
.L_x_2250:
        /* <DEDUP_REMOVED lines=10> */
.L_x_2251:
[----:B------:R-:W-:Y:S01]  /*2ea30*/  @!PT LDS RZ, [RZ] ;  /* 0x00000000fffff984 */ /* 0x000fe20000000800 */
[----:B------:R-:W-:Y:S01]  /*2ea40*/  @!PT LDS RZ, [RZ] ;  /* 0x00000000fffff984 */ /* 0x000fe20000000800 */
[----:B------:R-:W-:Y:S01]  /*2ea50*/  @!PT LDS RZ, [RZ] ;  /* 0x00000000fffff984 */ /* 0x000fe20000000800 */
[----:B------:R0:W-:Y:S01]  /*2ea60*/  @!P1 LDGSTS.E.BYPASS.LTC128B.128 [R6+0x21400], desc[UR44][R4.64], !P0 ;  /* 0x2140000004069fae */ /* 0x0001e2000c101d6c */
[----:B------:R-:W-:Y:S01]  /*2ea70*/  IMAD.MOV.U32 R0, RZ, RZ, R14 ;  /* 0x000000ffff007224 */ /* 0x000fe200078e000e */
[----:B------:R-:W-:Y:S06]  /*2ea80*/  BRA `(.L_x_2252) ;  /* 0xffffffb4009c7947 */ /* 0x000fec000383ffff */
.L_x_2149:
        /* <DEDUP_REMOVED lines=8> */
.L_x_2254:
[----:B------:R-:W-:Y:S05]  /*2eb10*/  BSYNC B0 ;  /* 0x0000000000007941 */ /* 0x000fea0003800000 */
.L_x_2253:
[----:B------:R-:W0:Y:S01]  /*2eb20*/  S2R R3, SR_TID.X ;  /* 0x0000000000037919 */ /* 0x000e220000002100 */
[----:B------:R-:W-:-:S05]  /*2eb30*/  LOP3.LUT R8, R8, 0x7f, RZ, 0xc0, !PT ;  /* 0x0000007f08087812 */ /* 0x000fca00078ec0ff */
[----:B------:R-:W-:Y:S02]  /*2eb40*/  IMAD.SHL.U32 R9, R8, 0x8, RZ ;  /* 0x0000000808097824 */ /* 0x000fe400078e00ff */
[----:B------:R-:W-:Y:S02]  /*2eb50*/  IMAD.MOV.U32 R13, RZ, RZ, R0 ;  /* 0x000000ffff0d7224 */ /* 0x000fe400078e0000 */
[----:B------:R-:W-:Y:S02]  /*2eb60*/  IMAD.MOV.U32 R12, RZ, RZ, RZ ;  /* 0x000000ffff0c7224 */ /* 0x000fe400078e00ff */
[----:B------:R-:W-:Y:S02]  /*2eb70*/  IMAD.MOV.U32 R11, RZ, RZ, 0x181f ;  /* 0x0000181fff0b7424 */ /* 0x000fe400078e00ff */
[----:B------:R-:W-:Y:S02]  /*2eb80*/  IMAD.MOV.U32 R15, RZ, RZ, -0x1 ;  /* 0xffffffffff0f7424 */ /* 0x000fe400078e00ff */
[----:B------:R-:W-:-:S07]  /*2eb90*/  IMAD.MOV.U32 R2, RZ, RZ, R14 ;  /* 0x000000ffff027224 */ /* 0x000fce00078e000e */
[----:B0-----:R-:W-:Y:S05]  /*2eba0*/  WARPSYNC.COLLECTIVE R15, `(.L_x_2255) ;  /* 0x000000000f087348 */ /* 0x001fea0003c00000 */
[----:B------:R1:W2:Y:S02]  /*2ebb0*/  SHFL.IDX P6, R14, R13, R12, R11 ;  /* 0x0000000c0d0e7389 */ /* 0x0002a400000c000b */
[----:B012---:R-:W-:Y:S01]  /*2ebc0*/  ENDCOLLECTIVE ;  /* 0x000000000000791b */ /* 0x007fe20003800000 */
.L_x_2255:
[----:B------:R-:W-:Y:S01]  /*2ebd0*/  ULDC UR4, c[0x0][0x288] ;  /* 0x0000a20000047ab9 */ /* 0x000fe20000000800 */
[----:B------:R-:W-:Y:S01]  /*2ebe0*/  IMAD.SHL.U32 R8, R3, 0x8, RZ ;  /* 0x0000000803087824 */ /* 0x000fe200078e00ff */
[----:B------:R-:W2:Y:S04]  /*2ebf0*/  LDL.LU R11, [R1+0x440] ;  /* 0x00044000010b7983 */ /* 0x000ea80000300800 */
[----:B------:R-:W-:-:S04]  /*2ec00*/  LOP3.LUT R8, R8, 0x1f8, RZ, 0xc0, !PT ;  /* 0x000001f808087812 */ /* 0x000fc800078ec0ff */
[----:B------:R-:W-:-:S04]  /*2ec10*/  LOP3.LUT R8, R8, 0x38, R3, 0x78, !PT ;  /* 0x0000003808087812 */ /* 0x000fc800078e7803 */
[----:B------:R-:W-:Y:S02]  /*2ec20*/  LOP3.LUT R8, R8, 0x200, R9, 0xf8, !PT ;  /* 0x0000020008087812 */ /* 0x000fe400078ef809 */
[----:B------:R-:W3:Y:S03]  /*2ec30*/  LDL.LU R9, [R1+0x460] ;  /* 0x0004600001097983 */ /* 0x000ee60000300800 */
[----:B------:R-:W-:Y:S02]  /*2ec40*/  IMAD.MOV.U32 R3, RZ, RZ, R8 ;  /* 0x000000ffff037224 */ /* 0x000fe400078e0008 */
[----:B------:R-:W4:Y:S01]  /*2ec50*/  LDL.LU R8, [R1+0x464] ;  /* 0x0004640001087983 */ /* 0x000f220000300800 */
[----:B------:R-:W-:Y:S01]  /*2ec60*/  IMAD R7, R7, UR4, RZ ;  /* 0x0000000407077c24 */ /* 0x000fe2000f8e02ff */
[----:B------:R-:W-:Y:S01]  /*2ec70*/  LOP3.LUT R17, R17, 0xffffdfff, RZ, 0xc0, !PT ;  /* 0xffffdfff11117812 */ /* 0x000fe200078ec0ff */
[----:B------:R-:W-:-:S02]  /*2ec80*/  IMAD.MOV.U32 R15, RZ, RZ, R3 ;  /* 0x000000ffff0f7224 */ /* 0x000fc400078e0003 */
[----:B------:R-:W-:Y:S01]  /*2ec90*/  IMAD.MOV.U32 R3, RZ, RZ, R14 ;  /* 0x000000ffff037224 */ /* 0x000fe200078e000e */
[----:B------:R-:W-:-:S04]  /*2eca0*/  @P1 LOP3.LUT R17, R17, 0x2000, RZ, 0xfc, !PT ;  /* 0x0000200011111812 */ /* 0x000fc800078efcff */
[C---:B------:R-:W-:Y:S02]  /*2ecb0*/  LOP3.LUT P1, RZ, R17.reuse, 0x10, RZ, 0xc0, !PT ;  /* 0x0000001011ff7812 */ /* 0x040fe4000782c0ff */
[----:B------:R-:W-:Y:S01]  /*2ecc0*/  LOP3.LUT R17, R17, 0xffffefff, RZ, 0xc0, !PT ;  /* 0xffffefff11117812 */ /* 0x000fe200078ec0ff */
[----:B------:R-:W-:Y:S02]  /*2ecd0*/  IMAD.MOV.U32 R13, RZ, RZ, R6 ;  /* 0x000000ffff0d7224 */ /* 0x000fe400078e0006 */
[----:B------:R-:W-:Y:S01]  /*2ece0*/  IMAD.MOV.U32 R12, RZ, RZ, 0x1 ;  /* 0x00000001ff0c7424 */ /* 0x000fe200078e00ff */
[----:B--2---:R-:W-:-:S13]  /*2ecf0*/  ISETP.GE.AND P4, PT, R11, R7, PT ;  /* 0x000000070b00720c */ /* 0x004fda0003f86270 */
[----:B------:R-:W-:Y:S02]  /*2ed00*/  @!P4 LEA R3, P6, R10, R3, 0x1 ;  /* 0x000000030a03c211 */ /* 0x000fe400078c08ff */
[----:B----4-:R-:W-:-:S03]  /*2ed10*/  ISETP.GE.AND P3, PT, R8, R7, PT ;  /* 0x000000070800720c */ /* 0x010fc60003f66270 */
[----:B------:R-:W-:-:S05]  /*2ed20*/  @!P4 IMAD.X R2, RZ, RZ, R2, P6 ;  /* 0x000000ffff02c224 */ /* 0x000fca00030e0602 */
[----:B------:R-:W-:-:S05]  /*2ed30*/  @!P4 LOP3.LUT R3, R3, R2, RZ, 0x3c, !PT ;  /* 0x000000020303c212 */ /* 0x000fca00078e3cff */
[----:B------:R-:W-:-:S04]  /*2ed40*/  @P3 LOP3.LUT R17, R17, 0x1000, RZ, 0xfc, !PT ;  /* 0x0000100011113812 */ /* 0x000fc800078efcff */
[----:B------:R-:W-:Y:S02]  /*2ed50*/  LOP3.LUT P6, RZ, R17, 0x8, RZ, 0xc0, !PT ;  /* 0x0000000811ff7812 */ /* 0x000fe400078cc0ff */
[----:B------:R-:W-:Y:S02]  /*2ed60*/  @!P4 LOP3.LUT R2, R3, R2, RZ, 0x3c, !PT ;  /* 0x000000020302c212 */ /* 0x000fe400078e3cff */
[----:B---3--:R-:W-:Y:S02]  /*2ed70*/  ISETP.GE.AND P2, PT, R9, R7, PT ;  /* 0x000000070900720c */ /* 0x008fe40003f46270 */
[----:B------:R-:W-:Y:S02]  /*2ed80*/  @!P4 LOP3.LUT R8, R4, 0x40, RZ, 0xc0, !PT ;  /* 0x000000400408c812 */ /* 0x000fe400078ec0ff */
[----:B------:R-:W-:Y:S02]  /*2ed90*/  @!P4 LEA R9, R15, UR38, 0x1 ;  /* 0x000000260f09cc11 */ /* 0x000fe4000f8e08ff */
[----:B------:R-:W-:-:S02]  /*2eda0*/  @!P4 LOP3.LUT R3, R3, R2, RZ, 0x3c, !PT ;  /* 0x000000020303c212 */ /* 0x000fc400078e3cff */
[C---:B------:R-:W-:Y:S02]  /*2edb0*/  LOP3.LUT P3, RZ, R17.reuse, 0x4, RZ, 0xc0, !PT ;  /* 0x0000000411ff7812 */ /* 0x040fe4000786c0ff */
        /* <DEDUP_REMOVED lines=23> */
.L_x_2256:
[----:B------:R-:W-:Y:S02]  /*2ef30*/  IMAD.MOV.U32 R13, RZ, RZ, R0 ;  /* 0x000000ffff0d7224 */ /* 0x000fe400078e0000 */
[----:B------:R-:W-:-:S07]  /*2ef40*/  IMAD.MOV.U32 R8, RZ, RZ, R14 ;  /* 0x000000ffff087224 */ /* 0x000fce00078e000e */
[----:B------:R-:W-:Y:S05]  /*2ef50*/  WARPSYNC.COLLECTIVE R15, `(.L_x_2257) ;  /* 0x000000000f087348 */ /* 0x000fea0003c00000 */
[----:B------:R0:W1:Y:S02]  /*2ef60*/  SHFL.IDX P6, R14, R13, R12, R11 ;  /* 0x0000000c0d0e7389 */ /* 0x00006400000c000b */
[----:B01----:R-:W-:Y:S01]  /*2ef70*/  ENDCOLLECTIVE ;  /* 0x000000000000791b */ /* 0x003fe20003800000 */
.L_x_2257:
[----:B------:R-:W-:Y:S02]  /*2ef80*/  @!P2 LEA R21, R9, UR38, 0x1 ;  /* 0x000000260915ac11 */ /* 0x000fe4000f8e08ff */
[----:B------:R-:W-:-:S05]  /*2ef90*/  @!P2 LEA R10, P4, R10, R14, 0x1 ;  /* 0x0000000e0a0aa211 */ /* 0x000fca00078808ff */
[----:B------:R-:W-:Y:S01]  /*2efa0*/  @!P2 IMAD.X R14, RZ, RZ, R8, P4 ;  /* 0x000000ffff0ea224 */ /* 0x000fe200020e0608 */
[C---:B------:R-:W-:Y:S02]  /*2efb0*/  LOP3.LUT P4, RZ, R17.reuse, 0x10, RZ, 0xc0, !PT ;  /* 0x0000001011ff7812 */ /* 0x040fe4000788c0ff */
[----:B------:R-:W-:Y:S02]  /*2efc0*/  LOP3.LUT P6, RZ, R17, 0x8, RZ, 0xc0, !PT ;  /* 0x0000000811ff7812 */ /* 0x000fe400078cc0ff */
[----:B------:R-:W-:Y:S01]  /*2efd0*/  @!P2 LOP3.LUT R8, R4, 0x40, RZ, 0xc0, !PT ;  /* 0x000000400408a812 */ /* 0x000fe200078ec0ff */
[----:B------:R-:W-:Y:S02]  /*2efe0*/  @!P2 IMAD.MOV.U32 R2, RZ, RZ, R10 ;  /* 0x000000ffff02a224 */ /* 0x000fe400078e000a */
[----:B------:R-:W-:Y:S01]  /*2eff0*/  @!P2 IMAD.MOV.U32 R3, RZ, RZ, R14 ;  /* 0x000000ffff03a224 */ /* 0x000fe200078e000e */
[----:B------:R-:W-:Y:S01]  /*2f000*/  @!P2 SHF.R.U32.HI R8, RZ, 0x2, R8 ;  /* 0x00000002ff08a819 */ /* 0x000fe20000011608 */
[----:B------:R-:W-:-:S02]  /*2f010*/  IMAD.MOV.U32 R13, RZ, RZ, R6 ;  /* 0x000000ffff0d7224 */ /* 0x000fc400078e0006 */
[----:B------:R-:W-:Y:S02]  /*2f020*/  IMAD.MOV.U32 R12, RZ, RZ, 0x2 ;  /* 0x00000002ff0c7424 */ /* 0x000fe400078e00ff */
[----:B------:R-:W-:Y:S01]  /*2f030*/  @!PT LDS RZ, [RZ] ;  /* 0x00000000fffff984 */ /* 0x000fe20000000800 */
[----:B------:R-:W-:Y:S01]  /*2f040*/  @!PT LDS RZ, [RZ] ;  /* 0x00000000fffff984 */ /* 0x000fe20000000800 */
[----:B------:R-:W-:Y:S01]  /*2f050*/  @!PT LDS RZ, [RZ] ;  /* 0x00000000fffff984 */ /* 0x000fe20000000800 */
[----:B------:R0:W-:Y:S01]  /*2f060*/  @!P2 LDGSTS.E.BYPASS.LTC128B.128 [R21+0x26c00], desc[UR44][R2.64], !P4 ;  /* 0x26c000000215afae */ /* 0x0001e2000e101d6c */
[----:B------:R-:W-:-:S03]  /*2f070*/  @!P2 ISETP.NE.U32.AND P4, PT, R8, RZ, PT ;  /* 0x000000ff0800a20c */ /* 0x000fc60003f85070 */
[----:B------:R0:W-:Y:S01]  /*2f080*/  @!P2 LDGSTS.E.BYPASS.LTC128B.128 [R21+0x28c00], desc[UR44][R2.64+0x80], !P6 ;  /* 0x28c000800215afae */ /* 0x0001e2000f101d6c */
[----:B------:R-:W-:-:S09]  /*2f090*/  @!P2 LOP3.LUT R8, R5, 0x80, RZ, 0xc0, !PT ;  /* 0x000000800508a812 */ /* 0x000fd200078ec0ff */
[----:B0-----:R-:W-:Y:S05]  /*2f0a0*/  WARPSYNC.COLLECTIVE R15, `(.L_x_2258) ;  /* 0x000000000f087348 */ /* 0x001fea0003c00000 */
[----:B------:R1:W2:Y:S02]  /*2f0b0*/  SHFL.IDX P6, R14, R13, R12, R11 ;  /* 0x0000000c0d0e7389 */ /* 0x0002a400000c000b */
[----:B012---:R-:W-:Y:S01]  /*2f0c0*/  ENDCOLLECTIVE ;  /* 0x000000000000791b */ /* 0x007fe20003800000 */
.L_x_2258:
[----:B------:R-:W-:Y:S01]  /*2f0d0*/  @!P2 SHF.R.U32.HI R8, RZ, 0x3, R8 ;  /* 0x00000003ff08a819 */ /* 0x000fe20000011608 */
[----:B------:R-:W-:Y:S01]  /*2f0e0*/  @!PT LDS RZ, [RZ] ;  /* 0x00000000fffff984 */ /* 0x000fe20000000800 */
[----:B------:R-:W-:Y:S01]  /*2f0f0*/  @!PT LDS RZ, [RZ] ;  /* 0x00000000fffff984 */ /* 0x000fe20000000800 */
[----:B------:R-:W-:Y:S01]  /*2f100*/  @!PT LDS RZ, [RZ] ;  /* 0x00000000fffff984 */ /* 0x000fe20000000800 */
[----:B------:R-:W-:Y:S04]  /*2f110*/  @!P2 LDGSTS.E.BYPASS.LTC128B.128 [R21+0x2ac00], desc[UR44][R2.64+0x100], !P3 ;  /* 0x2ac001000215afae */ /* 0x000fe8000d901d6c */
[----:B------:R-:W-:Y:S04]  /*2f120*/  @!P2 LDGSTS.E.BYPASS.LTC128B.128 [R21+0x2cc00], desc[UR44][R2.64+0x180], !P5 ;  /* 0x2cc001800215afae */ /* 0x000fe8000e901d6c */
[----:B------:R-:W-:Y:S04]  /*2f130*/  @!P2 LDGSTS.E.BYPASS.LTC128B.128 [R21+0x2ec00], desc[UR44][R2.64+0x200], !P0 ;  /* 0x2ec002000215afae */ /* 0x000fe8000c101d6c */
[----:B------:R-:W-:Y:S04]  /*2f140*/  @!P2 LDGSTS.E.BYPASS.LTC128B.128 [R21+0x30c00], desc[UR44][R2.64+0x280], !P1 ;  /* 0x30c002800215afae */ /* 0x000fe8000c901d6c */
[----:B------:R-:W-:Y:S01]  /*2f150*/  @!P2 LDGSTS.E.BYPASS.LTC128B.128 [R21+0x32c00], desc[UR44][R2.64+0x300], P4 ;  /* 0x32c003000215afae */ /* 0x000fe2000a101d6c */
[----:B------:R-:W-:Y:S01]  /*2f160*/  @!P2 ISETP.NE.U32.AND P4, PT, R8, RZ, PT ;  /* 0x000000ff0800a20c */ /* 0x000fe20003f85070 */
[----:B------:R-:W0:Y:S01]  /*2f170*/  S2R R10, SR_TID.X ;  /* 0x00000000000a7919 */ /* 0x000e220000002100 */
[----:B------:R-:W-:-:S11]  /*2f180*/  IMAD.MOV.U32 R13, RZ, RZ, R0 ;  /* 0x000000ffff0d7224 */ /* 0x000fd600078e0000 */
[----:B------:R1:W-:Y:S02]  /*2f190*/  @!P2 LDGSTS.E.BYPASS.LTC128B.128 [R21+0x34c00], desc[UR44][R2.64+0x380], P4 ;  /* 0x34c003800215afae */ /* 0x0003e4000a101d6c */
[----:B-1----:R-:W-:-:S07]  /*2f1a0*/  IMAD.MOV.U32 R2, RZ, RZ, R14 ;  /* 0x000000ffff027224 */ /* 0x002fce00078e000e */
[----:B0-----:R-:W-:Y:S05]  /*2f1b0*/  WARPSYNC.COLLECTIVE R15, `(.L_x_2259) ;  /* 0x000000000f087348 */ /* 0x001fea0003c00000 */
[----:B------:R1:W2:Y:S02]  /*2f1c0*/  SHFL.IDX P6, R14, R13, R12, R11 ;  /* 0x0000000c0d0e7389 */ /* 0x0002a400000c000b */
[----:B012---:R-:W-:Y:S01]  /*2f1d0*/  ENDCOLLECTIVE ;  /* 0x000000000000791b */ /* 0x007fe20003800000 */
.L_x_2259:
[----:B------:R-:W-:Y:S01]  /*2f1e0*/  LOP3.LUT P3, RZ, R17, 0x1000, RZ, 0xc0, !PT ;  /* 0x0000100011ff7812 */ /* 0x000fe2000786c0ff */
[----:B------:R-:W-:-:S05]  /*2f1f0*/  IMAD.SHL.U32 R10, R10, 0x8, RZ ;  /* 0x000000080a0a7824 */ /* 0x000fca00078e00ff */
[----:B------:R-:W-:Y:S01]  /*2f200*/  LOP3.LUT R10, R10, 0x38, RZ, 0xc0, !PT ;  /* 0x000000380a0a7812 */ /* 0x000fe200078ec0ff */
[----:B------:R-:W-:-:S06]  /*2f210*/  IMAD.MOV.U32 R3, RZ, RZ, R14 ;  /* 0x000000ffff037224 */ /* 0x000fcc00078e000e */
[----:B------:R-:W-:-:S05]  /*2f220*/  @!P3 LEA R3, P4, R10, R3, 0x1 ;  /* 0x000000030a03b211 */ /* 0x000fca00078808ff */
[----:B------:R-:W-:Y:S01]  /*2f230*/  @!P3 IMAD.X R2, RZ, RZ, R2, P4 ;  /* 0x000000ffff02b224 */ /* 0x000fe200020e0602 */
[C---:B------:R-:W-:Y:S02]  /*2f240*/  LOP3.LUT P4, RZ, R17.reuse, 0x10, RZ, 0xc0, !PT ;  /* 0x0000001011ff7812 */ /* 0x040fe4000788c0ff */
[----:B------:R-:W-:Y:S02]  /*2f250*/  LOP3.LUT P6, RZ, R17, 0x8, RZ, 0xc0, !PT ;  /* 0x0000000811ff7812 */ /* 0x000fe400078cc0ff */
[-C--:B------:R-:W-:Y:S02]  /*2f260*/  @!P3 LOP3.LUT R3, R3, R2.reuse, RZ, 0x3c, !PT ;  /* 0x000000020303b212 */ /* 0x080fe400078e3cff */
[----:B------:R-:W-:Y:S02]  /*2f270*/  @!P3 LOP3.LUT R8, R4, 0x40, RZ, 0xc0, !PT ;  /* 0x000000400408b812 */ /* 0x000fe400078ec0ff */
[----:B------:R-:W-:Y:S02]  /*2f280*/  @!P3 LOP3.LUT R2, R3, R2, RZ, 0x3c, !PT ;  /* 0x000000020302b212 */ /* 0x000fe400078e3cff */
[----:B------:R-:W-:-:S02]  /*2f290*/  @!P3 LEA R9, R9, UR38, 0x1 ;  /* 0x000000260909bc11 */ /* 0x000fc4000f8e08ff */
[----:B------:R-:W-:Y:S01]  /*2f2a0*/  @!P3 LOP3.LUT R3, R3, R2, RZ, 0x3c, !PT ;  /* 0x000000020303b212 */ /* 0x000fe200078e3cff */
[----:B------:R-:W-:Y:S01]  /*2f2b0*/  IMAD.MOV.U32 R13, RZ, RZ, R6 ;  /* 0x000000ffff0d7224 */ /* 0x000fe200078e0006 */
[----:B------:R-:W-:Y:S01]  /*2f2c0*/  LOP3.LUT P2, RZ, R17, 0x4, RZ, 0xc0, !PT ;  /* 0x0000000411ff7812 */ /* 0x000fe2000784c0ff */
[----:B------:R-:W-:Y:S01]  /*2f2d0*/  IMAD.MOV.U32 R12, RZ, RZ, 0x3 ;  /* 0x00000003ff0c7424 */ /* 0x000fe200078e00ff */
[----:B------:R-:W-:Y:S01]  /*2f2e0*/  @!P3 SHF.R.U32.HI R8, RZ, 0x2, R8 ;  /* 0x00000002ff08b819 */ /* 0x000fe20000011608 */
[----:B------:R-:W-:Y:S01]  /*2f2f0*/  @!PT LDS RZ, [RZ] ;  /* 0x00000000fffff984 */ /* 0x000fe20000000800 */
[----:B------:R-:W-:Y:S01]  /*2f300*/  @!PT LDS RZ, [RZ] ;  /* 0x00000000fffff984 */ /* 0x000fe20000000800 */
[----:B------:R-:W-:Y:S01]  /*2f310*/  @!PT LDS RZ, [RZ] ;  /* 0x00000000fffff984 */ /* 0x000fe20000000800 */
[----:B------:R0:W-:Y:S03]  /*2f320*/  @!P3 LDGSTS.E.BYPASS.LTC128B.128 [R9+0x27400], desc[UR44][R2.64], !P4 ;  /* 0x274000000209bfae */ /* 0x0001e6000e101d6c */
[----:B------:R-:W-:Y:S01]  /*2f330*/  @!P3 ISETP.NE.U32.AND P4, PT, R8, RZ, PT ;  /* 0x000000ff0800b20c */ /* 0x000fe20003f85070 */
[----:B------:R0:W-:-:S12]  /*2f340*/  @!P3 LDGSTS.E.BYPASS.LTC128B.128 [R9+0x29400], desc[UR44][R2.64+0x80], !P6 ;  /* 0x294000800209bfae */ /* 0x0001d8000f101d6c */
[----:B0-----:R-:W-:Y:S05]  /*2f350*/  WARPSYNC.COLLECTIVE R15, `(.L_x_2260) ;  /* 0x000000000f087348 */ /* 0x001fea0003c00000 */
[----:B------:R1:W2:Y:S02]  /*2f360*/  SHFL.IDX P6, R14, R13, R12, R11 ;  /* 0x0000000c0d0e7389 */ /* 0x0002a400000c000b */
[----:B012---:R-:W-:Y:S01]  /*2f370*/  ENDCOLLECTIVE ;  /* 0x000000000000791b */ /* 0x007fe20003800000 */
.L_x_2260:
[----:B------:R-:W-:Y:S01]  /*2f380*/  @!P3 LOP3.LUT R8, R5, 0x80, RZ, 0xc0, !PT ;  /* 0x000000800508b812 */ /* 0x000fe200078ec0ff */
[----:B------:R-:W-:Y:S01]  /*2f390*/  @!PT LDS RZ, [RZ] ;  /* 0x00000000fffff984 */ /* 0x000fe20000000800 */
[----:B------:R-:W-:Y:S01]  /*2f3a0*/  @!PT LDS RZ, [RZ] ;  /* 0x00000000fffff984 */ /* 0x000fe20000000800 */
[----:B------:R-:W-:Y:S01]  /*2f3b0*/  @!PT LDS RZ, [RZ] ;  /* 0x00000000fffff984 */ /* 0x000fe20000000800 */
[----:B------:R0:W-:Y:S03]  /*2f3c0*/  @!P3 LDGSTS.E.BYPASS.LTC128B.128 [R9+0x2b400], desc[UR44][R2.64+0x100], !P2 ;  /* 0x2b4001000209bfae */ /* 0x0001e6000d101d6c */
[----:B------:R-:W-:Y:S01]  /*2f3d0*/  @!P3 SHF.R.U32.HI R8, RZ, 0x3, R8 ;  /* 0x00000003ff08b819 */ /* 0x000fe20000011608 */
[----:B------:R0:W-:Y:S04]  /*2f3e0*/  @!P3 LDGSTS.E.BYPASS.LTC128B.128 [R9+0x2d400], desc[UR44][R2.64+0x180], !P5 ;  /* 0x2d4001800209bfae */ /* 0x0001e8000e901d6c */
[----:B------:R0:W-:Y:S04]  /*2f3f0*/  @!P3 LDGSTS.E.BYPASS.LTC128B.128 [R9+0x2f400], desc[UR44][R2.64+0x200], !P0 ;  /* 0x2f4002000209bfae */ /* 0x0001e8000c101d6c */
[----:B------:R0:W-:Y:S04]  /*2f400*/  @!P3 LDGSTS.E.BYPASS.LTC128B.128 [R9+0x31400], desc[UR44][R2.64+0x280], !P1 ;  /* 0x314002800209bfae */ /* 0x0001e8000c901d6c */
[----:B------:R0:W-:Y:S01]  /*2f410*/  @!P3 LDGSTS.E.BYPASS.LTC128B.128 [R9+0x33400], desc[UR44][R2.64+0x300], P4 ;  /* 0x334003000209bfae */ /* 0x0001e2000a101d6c */
[----:B------:R-:W-:Y:S01]  /*2f420*/  @!P3 ISETP.NE.U32.AND P4, PT, R8, RZ, PT ;  /* 0x000000ff0800b20c */ /* 0x000fe20003f85070 */
[----:B------:R-:W-:-:S02]  /*2f430*/  IMAD.MOV.U32 R13, RZ, RZ, R0 ;  /* 0x000000ffff0d7224 */ /* 0x000fc400078e0000 */
[----:B------:R-:W-:-:S10]  /*2f440*/  IMAD.MOV.U32 R6, RZ, RZ, R14 ;  /* 0x000000ffff067224 */ /* 0x000fd400078e000e */
[----:B0-----:R-:W-:Y:S05]  /*2f450*/  WARPSYNC.COLLECTIVE R15, `(.L_x_2261) ;  /* 0x000000000f087348 */ /* 0x001fea0003c00000 */
[----:B------:R1:W2:Y:S02]  /*2f460*/  SHFL.IDX P6, R14, R13, R12, R11 ;  /* 0x0000000c0d0e7389 */ /* 0x0002a400000c000b */
[----:B012---:R-:W-:Y:S01]  /*2f470*/  ENDCOLLECTIVE ;  /* 0x000000000000791b */ /* 0x007fe20003800000 */
.L_x_2261:
[----:B------:R-:W-:Y:S01]  /*2f480*/  @!PT LDS RZ, [RZ] ;  /* 0x00000000fffff984 */ /* 0x000fe20000000800 */
[----:B------:R-:W-:Y:S01]  /*2f490*/  @!PT LDS RZ, [RZ] ;  /* 0x00000000fffff984 */ /* 0x000fe20000000800 */
[----:B------:R-:W-:Y:S01]  /*2f4a0*/  @!PT LDS RZ, [RZ] ;  /* 0x00000000fffff984 */ /* 0x000fe20000000800 */
[----:B------:R0:W-:Y:S01]  /*2f4b0*/  @!P3 LDGSTS.E.BYPASS.LTC128B.128 [R9+0x35400], desc[UR44][R2.64+0x380], P4 ;  /* 0x354003800209bfae */ /* 0x0001e2000a101d6c */
[----:B------:R-:W-:Y:S05]  /*2f4c0*/  BRA `(.L_x_2262) ;  /* 0xffffffb8007c7947 */ /* 0x000fea000383ffff */
.L_x_2152:
[----:B0-----:R-:W-:-:S04]  /*2f4d0*/  IMAD.U32 R3, RZ, RZ, UR38 ;  /* 0x00000026ff037e24 */ /* 0x001fc8000f8e00ff */
[----:B------:R0:W1:Y:S03]  /*2f4e0*/  SYNCS.PHASECHK.TRANS64.TRYWAIT P0, [R3+URZ+0x38820], R2 ;  /* 0x03882002030075a7 */ /* 0x000066000800017f */
[----:B-1----:R-:W-:Y:S05]  /*2f4f0*/  @!P0 NANOSLEEP.SYNCS 0x989680 ;  /* 0x009896800000895d */ /* 0x002fea0003900000 */
[----:B------:R-:W1:Y:S02]  /*2f500*/  @!P0 SYNCS.PHASECHK.TRANS64 P0, [R3+URZ+0x38820], R2 ;  /* 0x03882002030085a7 */ /* 0x000e64000800007f */
[----:B-1----:R-:W-:Y:S05]  /*2f510*/  @!P0 BRA `(.L_x_2152) ;  /* 0xfffffffc00ec8947 */ /* 0x002fea000383ffff */
[----:B------:R-:W-:Y:S05]  /*2f520*/  BRA `(.L_x_2263) ;  /* 0xffffffbc00207947 */ /* 0x000fea000383ffff */
.L_x_2155:
[----:B0-----:R-:W-:-:S04]  /*2f530*/  IMAD.U32 R3, RZ, RZ, UR38 ;  /* 0x00000026ff037e24 */ /* 0x001fc8000f8e00ff */
[----:B------:R0:W1:Y:S03]  /*2f540*/  SYNCS.PHASECHK.TRANS64.TRYWAIT P0, [R3+URZ+0x38860], R2 ;  /* 0x03886002030075a7 */ /* 0x000066000800017f */
[----:B-1----:R-:W-:Y:S05]  /*2f550*/  @!P0 NANOSLEEP.SYNCS 0x989680 ;  /* 0x009896800000895d */ /* 0x002fea0003900000 */
[----:B------:R-:W1:Y:S02]  /*2f560*/  @!P0 SYNCS.PHASECHK.TRANS64 P0, [R3+URZ+0x38860], R2 ;  /* 0x03886002030085a7 */ /* 0x000e64000800007f */
[----:B-1----:R-:W-:Y:S05]  /*2f570*/  @!P0 BRA `(.L_x_2155) ;  /* 0xfffffffc00ec8947 */ /* 0x002fea000383ffff */
[----:B------:R-:W-:Y:S05]  /*2f580*/  BRA `(.L_x_2264) ;  /* 0xffffffbc002c7947 */ /* 0x000fea000383ffff */
.L_x_2171:
[----:B-1----:R-:W-:-:S04]  /*2f590*/  IMAD.U32 R3, RZ, RZ, UR38 ;  /* 0x00000026ff037e24 */ /* 0x002fc8000f8e00ff */
[----:B------:R1:W2:Y:S03]  /*2f5a0*/  SYNCS.PHASECHK.TRANS64.TRYWAIT P0, [R3+URZ+0x38848], R2 ;  /* 0x03884802030075a7 */ /* 0x0002a6000800017f */
[----:B--2---:R-:W-:Y:S05]  /*2f5b0*/  @!P0 NANOSLEEP.SYNCS 0x989680 ;  /* 0x009896800000895d */ /* 0x004fea0003900000 */
[----:B------:R-:W2:Y:S02]  /*2f5c0*/  @!P0 SYNCS.PHASECHK.TRANS64 P0, [R3+URZ+0x38848], R2 ;  /* 0x03884802030085a7 */ /* 0x000ea4000800007f */
[----:B--2---:R-:W-:Y:S05]  /*2f5d0*/  @!P0 BRA `(.L_x_2171) ;  /* 0xfffffffc00ec8947 */ /* 0x004fea000383ffff */
[----:B------:R-:W-:Y:S05]  /*2f5e0*/  BRA `(.L_x_2265) ;  /* 0xffffffc400f87947 */ /* 0x000fea000383ffff */
.L_x_2176:
[----:B01----:R-:W-:-:S04]  /*2f5f0*/  IMAD.U32 R3, RZ, RZ, UR38 ;  /* 0x00000026ff037e24 */ /* 0x003fc8000f8e00ff */
[----:B------:R0:W1:Y:S03]  /*2f600*/  SYNCS.PHASECHK.TRANS64.TRYWAIT P0, [R3+URZ+0x38868], R2 ;  /* 0x03886802030075a7 */ /* 0x000066000800017f */
[----:B-1----:R-:W-:Y:S05]  /*2f610*/  @!P0 NANOSLEEP.SYNCS 0x989680 ;  /* 0x009896800000895d */ /* 0x002fea0003900000 */
[----:B------:R-:W1:Y:S02]  /*2f620*/  @!P0 SYNCS.PHASECHK.TRANS64 P0, [R3+URZ+0x38868], R2 ;  /* 0x03886802030085a7 */ /* 0x000e64000800007f */
[----:B-1----:R-:W-:Y:S05]  /*2f630*/  @!P0 BRA `(.L_x_2176) ;  /* 0xfffffffc00ec8947 */ /* 0x002fea000383ffff */
[----:B------:R-:W-:Y:S05]  /*2f640*/  BRA `(.L_x_2266) ;  /* 0xffffffc800587947 */ /* 0x000fea000383ffff */
.L_x_2191:
[----:B-1----:R-:W-:-:S04]  /*2f650*/  IMAD.U32 R3, RZ, RZ, UR38 ;  /* 0x00000026ff037e24 */ /* 0x002fc8000f8e00ff */
[----:B------:R1:W2:Y:S03]  /*2f660*/  SYNCS.PHASECHK.TRANS64.TRYWAIT P0, [R3+URZ+0x38840], R2 ;  /* 0x03884002030075a7 */ /* 0x0002a6000800017f */
[----:B--2---:R-:W-:Y:S05]  /*2f670*/  @!P0 NANOSLEEP.SYNCS 0x989680 ;  /* 0x009896800000895d */ /* 0x004fea0003900000 */
[----:B------:R-:W2:Y:S02]  /*2f680*/  @!P0 SYNCS.PHASECHK.TRANS64 P0, [R3+URZ+0x38840], R2 ;  /* 0x03884002030085a7 */ /* 0x000ea4000800007f */
[----:B--2---:R-:W-:Y:S05]  /*2f690*/  @!P0 BRA `(.L_x_2191) ;  /* 0xfffffffc00ec8947 */ /* 0x004fea000383ffff */
[----:B------:R-:W-:Y:S05]  /*2f6a0*/  BRA `(.L_x_2267) ;  /* 0xffffffd000a07947 */ /* 0x000fea000383ffff */
.L_x_2196:
[----:B01----:R-:W-:-:S04]  /*2f6b0*/  IMAD.U32 R3, RZ, RZ, UR38 ;  /* 0x00000026ff037e24 */ /* 0x003fc8000f8e00ff */
[----:B------:R0:W1:Y:S03]  /*2f6c0*/  SYNCS.PHASECHK.TRANS64.TRYWAIT P0, [R3+URZ+0x38860], R2 ;  /* 0x03886002030075a7 */ /* 0x000066000800017f */
[----:B-1----:R-:W-:Y:S05]  /*2f6d0*/  @!P0 NANOSLEEP.SYNCS 0x989680 ;  /* 0x009896800000895d */ /* 0x002fea0003900000 */
[----:B------:R-:W1:Y:S02]  /*2f6e0*/  @!P0 SYNCS.PHASECHK.TRANS64 P0, [R3+URZ+0x38860], R2 ;  /* 0x03886002030085a7 */ /* 0x000e64000800007f */
[----:B-1----:R-:W-:Y:S05]  /*2f6f0*/  @!P0 BRA `(.L_x_2196) ;  /* 0xfffffffc00ec8947 */ /* 0x002fea000383ffff */
[----:B------:R-:W-:Y:S05]  /*2f700*/  BRA `(.L_x_2268) ;  /* 0xffffffd400047947 */ /* 0x000fea000383ffff */
.L_x_2212:
[----:B-1----:R-:W-:-:S04]  /*2f710*/  IMAD.U32 R3, RZ, RZ, UR38 ;  /* 0x00000026ff037e24 */ /* 0x002fc8000f8e00ff */
[----:B------:R1:W2:Y:S03]  /*2f720*/  SYNCS.PHASECHK.TRANS64.TRYWAIT P0, [R3+URZ+0x38848], R2 ;  /* 0x03884802030075a7 */ /* 0x0002a6000800017f */
[----:B--2---:R-:W-:Y:S05]  /*2f730*/  @!P0 NANOSLEEP.SYNCS 0x989680 ;  /* 0x009896800000895d */ /* 0x004fea0003900000 */
[----:B------:R-:W2:Y:S02]  /*2f740*/  @!P0 SYNCS.PHASECHK.TRANS64 P0, [R3+URZ+0x38848], R2 ;  /* 0x03884802030085a7 */ /* 0x000ea4000800007f */
[----:B--2---:R-:W-:Y:S05]  /*2f750*/  @!P0 BRA `(.L_x_2212) ;  /* 0xfffffffc00ec8947 */ /* 0x004fea000383ffff */
[----:B------:R-:W-:Y:S05]  /*2f760*/  BRA `(.L_x_2269) ;  /* 0xffffffdc00587947 */ /* 0x000fea000383ffff */
.L_x_2217:
[----:B-1----:R-:W-:-:S04]  /*2f770*/  IMAD.U32 R3, RZ, RZ, UR38 ;  /* 0x00000026ff037e24 */ /* 0x002fc8000f8e00ff */
[----:B------:R1:W2:Y:S03]  /*2f780*/  SYNCS.PHASECHK.TRANS64.TRYWAIT P0, [R3+URZ+0x38868], R2 ;  /* 0x03886802030075a7 */ /* 0x0002a6000800017f */
[----:B--2---:R-:W-:Y:S05]  /*2f790*/  @!P0 NANOSLEEP.SYNCS 0x989680 ;  /* 0x009896800000895d */ /* 0x004fea0003900000 */
[----:B------:R-:W2:Y:S02]  /*2f7a0*/  @!P0 SYNCS.PHASECHK.TRANS64 P0, [R3+URZ+0x38868], R2 ;  /* 0x03886802030085a7 */ /* 0x000ea4000800007f */
[----:B--2---:R-:W-:Y:S05]  /*2f7b0*/  @!P0 BRA `(.L_x_2217) ;  /* 0xfffffffc00ec8947 */ /* 0x004fea000383ffff */
[----:B------:R-:W-:Y:S05]  /*2f7c0*/  BRA `(.L_x_2270) ;  /* 0xffffffdc00bc7947 */ /* 0x000fea000383ffff */
.L_x_2228:
[----:B-1----:R1:W2:Y:S02]  /*2f7d0*/  SYNCS.PHASECHK.TRANS64.TRYWAIT P0, [R2+URZ+0x38820], R7 ;  /* 0x03882007020075a7 */ /* 0x0022a4000800017f */
[----:B--2---:R-:W-:Y:S05]  /*2f7e0*/  @!P0 NANOSLEEP.SYNCS 0x989680 ;  /* 0x009896800000895d */ /* 0x004fea0003900000 */
[----:B------:R-:W2:Y:S02]  /*2f7f0*/  @!P0 SYNCS.PHASECHK.TRANS64 P0, [R2+URZ+0x38820], R7 ;  /* 0x03882007020085a7 */ /* 0x000ea4000800007f */
[----:B--2---:R-:W-:Y:S05]  /*2f800*/  @!P0 BRA `(.L_x_2228) ;  /* 0xfffffffc00f08947 */ /* 0x004fea000383ffff */
[----:B------:R-:W-:Y:S05]  /*2f810*/  BRA `(.L_x_2271) ;  /* 0xffffffe400a87947 */ /* 0x000fea000383ffff */
.L_x_2229:
[----:B------:R-:W2:Y:S01]  /*2f820*/  S2R R3, SR_TID.X ;  /* 0x0000000000037919 */ /* 0x000ea20000002100 */
[----:B------:R-:W-:Y:S01]  /*2f830*/  BSSY B0, `(.L_x_2272) ;  /* 0x000000a000007945 */ /* 0x000fe20003800000 */
[----:B------:R-:W-:Y:S02]  /*2f840*/  IMAD.MOV.U32 R12, RZ, RZ, RZ ;  /* 0x000000ffff0c7224 */ /* 0x000fe400078e00ff */
[----:B------:R-:W-:Y:S02]  /*2f850*/  IMAD.MOV.U32 R11, RZ, RZ, 0x1f ;  /* 0x0000001fff0b7424 */ /* 0x000fe400078e00ff */
[----:B------:R-:W-:Y:S01]  /*2f860*/  IMAD.MOV.U32 R15, RZ, RZ, -0x1 ;  /* 0xffffffffff0f7424 */ /* 0x000fe200078e00ff */
[----:B--2---:R-:W-:-:S04]  /*2f870*/  SHF.R.U32.HI R3, RZ, 0x5, R3 ;  /* 0x00000005ff037819 */ /* 0x004fc80000011603 */
[----:B------:R-:W-:-:S05]  /*2f880*/  LOP3.LUT R3, R3, 0x3, RZ, 0xc0, !PT ;  /* 0x0000000303037812 */ /* 0x000fca00078ec0ff */
[----:B------:R-:W-:-:S07]  /*2f890*/  IMAD.MOV.U32 R13, RZ, RZ, R3 ;  /* 0x000000ffff0d7224 */ /* 0x000fce00078e0003 */
[----:B01-3--:R-:W-:Y:S05]  /*2f8a0*/  WARPSYNC.COLLECTIVE R15, `(.L_x_2273) ;  /* 0x000000000f087348 */ /* 0x00bfea0003c00000 */
[----:B---3--:R2:W3:Y:S02]  /*2f8b0*/  SHFL.IDX P6, R14, R13, R12, R11 ;  /* 0x0000000c0d0e7389 */ /* 0x0084e400000c000b */
[----:B0123--:R-:W-:Y:S01]  /*2f8c0*/  ENDCOLLECTIVE ;  /* 0x000000000000791b */ /* 0x00ffe20003800000 */
.L_x_2273:
[----:B------:R-:W-:Y:S05]  /*2f8d0*/  BSYNC B0 ;  /* 0x0000000000007941 */ /* 0x000fea0003800000 */
.L_x_2272:
[----:B------:R-:W-:Y:S05]  /*2f8e0*/  BRA `(.L_x_2274) ;  /* 0xffffffe4008c7947 */ /* 0x000fea000383ffff */
.L_x_2230:
[----:B------:R-:W-:Y:S01]  /*2f8f0*/  BSSY B0, `(.L_x_2275) ;  /* 0x0000006000007945 */ /* 0x000fe20003800000 */
[----:B------:R-:W-:-:S07]  /*2f900*/  IMAD.MOV.U32 R15, RZ, RZ, -0x1 ;  /* 0xffffffffff0f7424 */ /* 0x000fce00078e00ff */
[----:B012---:R-:W-:Y:S05]  /*2f910*/  WARPSYNC.COLLECTIVE R15, `(.L_x_2276) ;  /* 0x000000000f0c7348 */ /* 0x007fea0003c00000 */
[----:B------:R-:W-:Y:S02]  /*2f920*/  ELECT P6, UR62, PT ;  /* 0x00000000003e782f */ /* 0x000fe400038c0000 */
[----:B------:R-:W-:Y:S01]  /*2f930*/  MOV R14, UR62 ;  /* 0x0000003e000e7c02 */ /* 0x000fe20008000f00 */
[----:B012---:R-:W-:Y:S10]  /*2f940*/  ENDCOLLECTIVE ;  /* 0x000000000000791b */ /* 0x007ff40003800000 */
.L_x_2276:
[----:B------:R-:W-:Y:S05]  /*2f950*/  BSYNC B0 ;  /* 0x0000000000007941 */ /* 0x000fea0003800000 */
.L_x_2275:
[----:B------:R-:W-:Y:S05]  /*2f960*/  BRA `(.L_x_2277) ;  /* 0xffffffe400807947 */ /* 0x000fea000383ffff */
.L_x_2232:
[----:B0-----:R0:W1:Y:S02]  /*2f970*/  SYNCS.PHASECHK.TRANS64.TRYWAIT P0, [R8+URZ], R7 ;  /* 0x00000007080075a7 */ /* 0x001064000800017f */
[----:B-1----:R-:W-:Y:S05]  /*2f980*/  @!P0 NANOSLEEP.SYNCS 0x989680 ;  /* 0x009896800000895d */ /* 0x002fea0003900000 */
[----:B------:R-:W1:Y:S02]  /*2f990*/  @!P0 SYNCS.PHASECHK.TRANS64 P0, [R8+URZ], R7 ;  /* 0x00000007080085a7 */ /* 0x000e64000800007f */
[----:B-1----:R-:W-:Y:S05]  /*2f9a0*/  @!P0 BRA `(.L_x_2232) ;  /* 0xfffffffc00f08947 */ /* 0x002fea000383ffff */
[----:B------:R-:W-:Y:S05]  /*2f9b0*/  BRA `(.L_x_2278) ;  /* 0xffffffe400b47947 */ /* 0x000fea000383ffff */
.L_x_2233:
[----:B-1----:R1:W2:Y:S02]  /*2f9c0*/  SYNCS.PHASECHK.TRANS64.TRYWAIT P0, [R3+URZ], R0 ;  /* 0x00000000030075a7 */ /* 0x0022a4000800017f */
[----:B--2---:R-:W-:Y:S05]  /*2f9d0*/  @!P0 NANOSLEEP.SYNCS 0x989680 ;  /* 0x009896800000895d */ /* 0x004fea0003900000 */
[----:B------:R-:W2:Y:S02]  /*2f9e0*/  @!P0 SYNCS.PHASECHK.TRANS64 P0, [R3+URZ], R0 ;  /* 0x00000000030085a7 */ /* 0x000ea4000800007f */
[----:B--2---:R-:W-:Y:S05]  /*2f9f0*/  @!P0 BRA `(.L_x_2233) ;  /* 0xfffffffc00f08947 */ /* 0x004fea000383ffff */
[----:B------:R-:W-:Y:S05]  /*2fa00*/  BRA `(.L_x_2279) ;  /* 0xffffffe400a87947 */ /* 0x000fea000383ffff */
.L_x_2235:
[----:B-1----:R1:W2:Y:S02]  /*2fa10*/  SYNCS.PHASECHK.TRANS64.TRYWAIT P0, [R6+URZ], R7 ;  /* 0x00000007060075a7 */ /* 0x0022a4000800017f */
[----:B--2---:R-:W-:Y:S05]  /*2fa20*/  @!P0 NANOSLEEP.SYNCS 0x989680 ;  /* 0x009896800000895d */ /* 0x004fea0003900000 */
[----:B------:R-:W2:Y:S02]  /*2fa30*/  @!P0 SYNCS.PHASECHK.TRANS64 P0, [R6+URZ], R7 ;  /* 0x00000007060085a7 */ /* 0x000ea4000800007f */
[----:B--2---:R-:W-:Y:S05]  /*2fa40*/  @!P0 BRA `(.L_x_2235) ;  /* 0xfffffffc00f08947 */ /* 0x004fea000383ffff */
[----:B------:R-:W-:Y:S05]  /*2fa50*/  BRA `(.L_x_2280) ;  /* 0xffffffe400ac7947 */ /* 0x000fea000383ffff */
        .type           $_ZN7cutlass13device_kernelIN5flash11enable_sm90INS1_16FlashAttnFwdSm90INS1_25CollectiveMainloopFwdSm90ILi2EN4cute5tupleIJNS5_1CILi1EEES8_S8_EEENS6_IJNS7_ILi64EEESA_SA_EEELi512ENS_10bfloat16_tEfNS_4arch4Sm90ELb0ELb1ELb1ELb0ELb0ELb0ELb1ELb0ELb0ELb1ELb1ELb0EEENS1_21CollectiveEpilogueFwdINS6_IJSA_NS7_ILi512EEESA_EEES9_SC_SE_Li256ELb0ELb1ELb1ELb0EEENS1_19SingleTileSchedulerILb0ELb1ELb1ELi64EEEEEEEEEvNT_6ParamsE$_ZZN5flash25CollectiveMainloopFwdSm90ILi2EN4cute5tupleIJNS1_1CILi1EEES4_S4_EEENS2_IJNS3_ILi64EEES6_S6_EEELi512EN7cutlass10bfloat16_tEfNS8_4arch4Sm90ELb0ELb1ELb1ELb0ELb0ELb0ELb1ELb0ELb0ELb1ELb1ELb0EE3mmaINS_16FlashAttnFwdSm90ISC_NS_21CollectiveEpilogueFwdINS2_IJS6_NS3_ILi512EEES6_EEES5_S9_SB_Li256ELb0ELb1ELb1ELb0EEENS_19SingleTileSchedulerILb0ELb1ELb1ELi64EEEE13SharedStorageENS1_6TensorINS1_11ArrayEngineIfLm128EEENS1_6LayoutINS2_IJNS2_IJNS3_ILi2EEESR_NS3_ILi32EEEEEES4_S4_EEENS2_IJNS2_IJS4_SR_NS3_ILi4EEEEEENS3_ILi0EEESX_EEEEEEENS_7SoftmaxILi2ELi0EEEEEbRKNSC_6ParamsENS8_25PipelineTmaAsyncNoClusterILi2ENS8_16PipelineTmaAsyncILi2EEEEES19_RNS8_13PipelineStateILj2EEERT0_RT1_iRiRKNS_16SeqlenInfoQKNewKILb0ELb0EEENS2_IJiiiiEEERT_ENKUliT_T0_T1_E_clIZSD_ISM_S10_S12_EbS15_S19_S19_S1C_S1E_S1G_iS1H_S1L_S1M_S1O_EUlRS1P_iE0_NS3_ILb1EEES1W_EEDaiS1P_S1Q_S1R_,@function
        .size           $_ZN7cutlass13device_kernelIN5flash11enable_sm90INS1_16FlashAttnFwdSm90INS1_25CollectiveMainloopFwdSm90ILi2EN4cute5tupleIJNS5_1CILi1EEES8_S8_EEENS6_IJNS7_ILi64EEESA_SA_EEELi512ENS_10bfloat16_tEfNS_4arch4Sm90ELb0ELb1ELb1ELb0ELb0ELb0ELb1ELb0ELb0ELb1ELb1ELb0EEENS1_21CollectiveEpilogueFwdINS6_IJSA_NS7_ILi512EEESA_EEES9_SC_SE_Li256ELb0ELb1ELb1ELb0EEENS1_19SingleTileSchedulerILb0ELb1ELb1ELi64EEEEEEEEEvNT_6ParamsE$_ZZN5flash25CollectiveMainloopFwdSm90ILi2EN4cute5tupleIJNS1_1CILi1EEES4_S4_EEENS2_IJNS3_ILi64EEES6_S6_EEELi512EN7cutlass10bfloat16_tEfNS8_4arch4Sm90ELb0ELb1ELb1ELb0ELb0ELb0ELb1ELb0ELb0ELb1ELb1ELb0EE3mmaINS_16FlashAttnFwdSm90ISC_NS_21CollectiveEpilogueFwdINS2_IJS6_NS3_ILi512EEES6_EEES5_S9_SB_Li256ELb0ELb1ELb1ELb0EEENS_19SingleTileSchedulerILb0ELb1ELb1ELi64EEEE13SharedStorageENS1_6TensorINS1_11ArrayEngineIfLm128EEENS1_6LayoutINS2_IJNS2_IJNS3_ILi2EEESR_NS3_ILi32EEEEEES4_S4_EEENS2_IJNS2_IJS4_SR_NS3_ILi4EEEEEENS3_ILi0EEESX_EEEEEEENS_7SoftmaxILi2ELi0EEEEEbRKNSC_6ParamsENS8_25PipelineTmaAsyncNoClusterILi2ENS8_16PipelineTmaAsyncILi2EEEEES19_RNS8_13PipelineStateILj2EEERT0_RT1_iRiRKNS_16SeqlenInfoQKNewKILb0ELb0EEENS2_IJiiiiEEERT_ENKUliT_T0_T1_E_clIZSD_ISM_S10_S12_EbS15_S19_S19_S1C_S1E_S1G_iS1H_S1L_S1M_S1O_EUlRS1P_iE0_NS3_ILb1EEES1W_EEDaiS1P_S1Q_S1R_,(.L_x_6045 - $_ZN7cutlass13device_kernelIN5flash11enable_sm90INS1_16FlashAttnFwdSm90INS1_25CollectiveMainloopFwdSm90ILi2EN4cute5tupleIJNS5_1CILi1EEES8_S8_EEENS6_IJNS7_ILi64EEESA_SA_EEELi512ENS_10bfloat16_tEfNS_4arch4Sm90ELb0ELb1ELb1ELb0ELb0ELb0ELb1ELb0ELb0ELb1ELb1ELb0EEENS1_21CollectiveEpilogueFwdINS6_IJSA_NS7_ILi512EEESA_EEES9_SC_SE_Li256ELb0ELb1ELb1ELb0EEENS1_19SingleTileSchedulerILb0ELb1ELb1ELi64EEEEEEEEEvNT_6ParamsE$_ZZN5flash25CollectiveMainloopFwdSm90ILi2EN4cute5tupleIJNS1_1CILi1EEES4_S4_EEENS2_IJNS3_ILi64EEES6_S6_EEELi512EN7cutlass10bfloat16_tEfNS8_4arch4Sm90ELb0ELb1ELb1ELb0ELb0ELb0ELb1ELb0ELb0ELb1ELb1ELb0EE3mmaINS_16FlashAttnFwdSm90ISC_NS_21CollectiveEpilogueFwdINS2_IJS6_NS3_ILi512EEES6_EEES5_S9_SB_Li256ELb0ELb1ELb1ELb0EEENS_19SingleTileSchedulerILb0ELb1ELb1ELi64EEEE13SharedStorageENS1_6TensorINS1_11ArrayEngineIfLm128EEENS1_6LayoutINS2_IJNS2_IJNS3_ILi2EEESR_NS3_ILi32EEEEEES4_S4_EEENS2_IJNS2_IJS4_SR_NS3_ILi4EEEEEENS3_ILi0EEESX_EEEEEEENS_7SoftmaxILi2ELi0EEEEEbRKNSC_6ParamsENS8_25PipelineTmaAsyncNoClusterILi2ENS8_16PipelineTmaAsyncILi2EEEEES19_RNS8_13PipelineStateILj2EEERT0_RT1_iRiRKNS_16SeqlenInfoQKNewKILb0ELb0EEENS2_IJiiiiEEERT_ENKUliT_T0_T1_E_clIZSD_ISM_S10_S12_EbS15_S19_S19_S1C_S1E_S1G_iS1H_S1L_S1M_S1O_EUlRS1P_iE0_NS3_ILb1EEES1W_EEDaiS1P_S1Q_S1R_)
$_ZN7cutlass13device_kernelIN5flash11enable_sm90INS1_16FlashAttnFwdSm90INS1_25CollectiveMainloopFwdSm90ILi2EN4cute5tupleIJNS5_1CILi1EEES8_S8_EEENS6_IJNS7_ILi64EEESA_SA_EEELi512ENS_10bfloat16_tEfNS_4arch4Sm90ELb0ELb1ELb1ELb0ELb0ELb0ELb1ELb0ELb0ELb1ELb1ELb0EEENS1_21CollectiveEpilogueFwdINS6_IJSA_NS7_ILi512EEESA_EEES9_SC_SE_Li256ELb0ELb1ELb1ELb0EEENS1_19SingleTileSchedulerILb0ELb1ELb1ELi64EEEEEEEEEvNT_6ParamsE$_ZZN5flash25CollectiveMainloopFwdSm90ILi2EN4cute5tupleIJNS1_1CILi1EEES4_S4_EEENS2_IJNS3_ILi64EEES6_S6_EEELi512EN7cutlass10bfloat16_tEfNS8_4arch4Sm90ELb0ELb1ELb1ELb0ELb0ELb0ELb1ELb0ELb0ELb1ELb1ELb0EE3mmaINS_16FlashAttnFwdSm90ISC_NS_21CollectiveEpilogueFwdINS2_IJS6_NS3_ILi512EEES6_EEES5_S9_SB_Li256ELb0ELb1ELb1ELb0EEENS_19SingleTileSchedulerILb0ELb1ELb1ELi64EEEE13SharedStorageENS1_6TensorINS1_11ArrayEngineIfLm128EEENS1_6LayoutINS2_IJNS2_IJNS3_ILi2EEESR_NS3_ILi32EEEEEES4_S4_EEENS2_IJNS2_IJS4_SR_NS3_ILi4EEEEEENS3_ILi0EEESX_EEEEEEENS_7SoftmaxILi2ELi0EEEEEbRKNSC_6ParamsENS8_25PipelineTmaAsyncNoClusterILi2ENS8_16PipelineTmaAsyncILi2EEEEES19_RNS8_13PipelineStateILj2EEERT0_RT1_iRiRKNS_16SeqlenInfoQKNewKILb0ELb0EEENS2_IJiiiiEEERT_ENKUliT_T0_T1_E_clIZSD_ISM_S10_S12_EbS15_S19_S19_S1C_S1E_S1G_iS1H_S1L_S1M_S1O_EUlRS1P_iE0_NS3_ILb1EEES1W_EEDaiS1P_S1Q_S1R_:
[----:B------:R-:W-:Y:S05]  /*2fa60*/  YIELD ;  /* 0x0000000000007946 */ /* 0x000fea0003800000 */
[----:B------:R-:W-:Y:S02]  /*2fa70*/  ULDC UR4, c[0x0][0x20] ;  /* 0x0000080000047ab9 */ /* 0x000fe40000000800 */
[----:B------:R-:W-:-:S05]  /*2fa80*/  VIADD R6, R39, -UR4 ;  /* 0x8000000427067c36 */ /* 0x000fca0008000000 */
[----:B------:R-:W2:Y:S01]  /*2fa90*/  LDL.64 R12, [R6+0x18] ;  /* 0x00001800060c7983 */ /* 0x000ea20000100a00 */
[----:B------:R-:W0:Y:S03]  /*2faa0*/  LDC.64 R4, c[0x0][0x208] ;  /* 0x00008200ff047b82 */ /* 0x000e260000000a00 */
[----:B------:R-:W3:Y:S01]  /*2fab0*/  LDL.64 R10, [R6] ;  /* 0x00000000060a7983 */ /* 0x000ee20000100a00 */
[----:B0-----:R-:W-:Y:S02]  /*2fac0*/  R2UR UR4, R4 ;  /* 0x00000000040472ca */ /* 0x001fe400000e0000 */
[----:B------:R-:W-:-:S13]  /*2fad0*/  R2UR UR5, R5 ;  /* 0x00000000050572ca */ /* 0x000fda00000e0000 */
[----:B--2---:R-:W2:Y:S01]  /*2fae0*/  LD.E R8, desc[UR4][R12.64+0x1c] ;  /* 0x00001c040c087980 */ /* 0x004ea2000c101900 */
[C---:B------:R-:W-:Y:S02]  /*2faf0*/  R2UR UR4, R4.reuse ;  /* 0x00000000040472ca */ /* 0x040fe400000e0000 */
[C---:B------:R-:W-:Y:S02]  /*2fb00*/  R2UR UR5, R5.reuse ;  /* 0x00000000050572ca */ /* 0x040fe400000e0000 */
[----:B------:R-:W-:Y:S02]  /*2fb10*/  R2UR UR6, R4 ;  /* 0x00000000040672ca */ /* 0x000fe400000e0000 */
[----:B------:R-:W-:Y:S01]  /*2fb20*/  R2UR UR7, R5 ;  /* 0x00000000050772ca */ /* 0x000fe200000e0000 */
[----:B------:R-:W-:Y:S01]  /*2fb30*/  BSSY B1, `(.L_x_2281) ;  /* 0x0000009000017945 */ /* 0x000fe20003800000 */
[----:B------:R-:W-:-:S07]  /*2fb40*/  IMAD.MOV.U32 R9, RZ, RZ, R53 ;  /* 0x000000ffff097224 */ /* 0x000fce00078e0035 */
[----:B---3--:R0:W5:Y:S04]  /*2fb50*/  LD.E R7, desc[UR4][R10.64] ;  /* 0x000000040a077980 */ /* 0x008168000c101900 */
[----:B------:R0:W5:Y:S01]  /*2fb60*/  LD.E R18, desc[UR6][R10.64+0x4] ;  /* 0x000004060a127980 */ /* 0x000162000c101900 */
[----:B--2---:R-:W-:-:S04]  /*2fb70*/  LOP3.LUT R8, R8, 0x1, RZ, 0xfc, !PT ;  /* 0x0000000108087812 */ /* 0x004fc800078efcff */
[----:B------:R-:W-:Y:S01]  /*2fb80*/  ISETP.NE.AND P0, PT, R8, 0x3, PT ;  /* 0x000000030800780c */ /* 0x000fe20003f05270 */
[----:B------:R-:W-:-:S12]  /*2fb90*/  IMAD.MOV.U32 R8, RZ, RZ, R52 ;  /* 0x000000ffff087224 */ /* 0x000fd800078e0034 */
[----:B0-----:R-:W-:Y:S05]  /*2fba0*/  @!P0 BRA `(.L_x_2282) ;  /* 0x0000000000048947 */ /* 0x001fea0003800000 */
[----:B------:R-:W-:Y:S01]  /*2fbb0*/  BPT.TRAP 0x1 ;  /* 0x000000040000795c */ /* 0x000fe20000300000 */
.L_x_2282:
[----:B------:R-:W-:Y:S05]  /*2fbc0*/  BSYNC B1 ;  /* 0x0000000000017941 */ /* 0x000fea0003800000 */
.L_x_2281:
[----:B------:R-:W-:Y:S02]  /*2fbd0*/  R2UR UR4, R4 ;  /* 0x00000000040472ca */ /* 0x000fe400000e0000 */
[----:B------:R-:W-:-:S13]  /*2fbe0*/  R2UR UR5, R5 ;  /* 0x00000000050572ca */ /* 0x000fda00000e0000 */
[----:B------:R-:W2:Y:S01]  /*2fbf0*/  LD.E.64 R14, desc[UR4][R12.64+0x8] ;  /* 0x000008040c0e7980 */ /* 0x000ea2000c101b00 */
[----:B-----5:R-:W-:Y:S02]  /*2fc00*/  SHF.L.U32 R20, R18, 0x1f, RZ ;  /* 0x0000001f12147819 */ /* 0x020fe400000006ff */
[----:B--2---:R-:W-:-:S05]  /*2fc10*/  MOV R14, R14 ;  /* 0x0000000e000e7202 */ /* 0x004fca0000000f00 */
[----:B------:R-:W-:-:S04]  /*2fc20*/  IMAD R7, R7, 0x8, R14 ;  /* 0x0000000807077824 */ /* 0x000fc800078e020e */
[----:B------:R0:W1:Y:S01]  /*2fc30*/  SYNCS.PHASECHK.TRANS64.TRYWAIT P0, [R7+URZ], R20 ;  /* 0x00000014070075a7 */ /* 0x000062000800017f */
[----:B------:R-:W2:Y:S01]  /*2fc40*/  LD.E R18, desc[UR4][R12.64+0x1c] ;  /* 0x00001c040c127980 */ /* 0x000ea2000c101900 */
[----:B------:R-:W-:Y:S02]  /*2fc50*/  R2UR UR6, R4 ;  /* 0x00000000040672ca */ /* 0x000fe400000e0000 */
[----:B------:R-:W-:Y:S01]  /*2fc60*/  R2UR UR7, R5 ;  /* 0x00000000050772ca */ /* 0x000fe200000e0000 */
[----:B------:R0:W5:Y:S01]  /*2fc70*/  LD.E R14, desc[UR4][R10.64] ;  /* 0x000000040a0e7980 */ /* 0x000162000c101900 */
[----:B------:R-:W-:Y:S11]  /*2fc80*/  BSSY B1, `(.L_x_2283) ;  /* 0x0000006000017945 */ /* 0x000ff60003800000 */
[----:B------:R0:W5:Y:S01]  /*2fc90*/  LD.E R15, desc[UR6][R10.64+0x4] ;  /* 0x000004060a0f7980 */ /* 0x000162000c101900 */
[----:B--2---:R-:W-:-:S04]  /*2fca0*/  LOP3.LUT R18, R18, 0x1, RZ, 0xfc, !PT ;  /* 0x0000000112127812 */ /* 0x004fc800078efcff */
[----:B------:R-:W-:-:S13]  /*2fcb0*/  ISETP.NE.AND P1, PT, R18, 0x3, PT ;  /* 0x000000031200780c */ /* 0x000fda0003f25270 */
[----:B01----:R-:W-:Y:S05]  /*2fcc0*/  @!P1 BRA `(.L_x_2284) ;  /* 0x0000000000049947 */ /* 0x003fea0003800000 */
[----:B------:R-:W-:Y:S01]  /*2fcd0*/  BPT.TRAP 0x1 ;  /* 0x000000040000795c */ /* 0x000fe20000300000 */
.L_x_2284:
[----:B------:R-:W-:Y:S05]  /*2fce0*/  BSYNC B1 ;  /* 0x0000000000017941 */ /* 0x000fea0003800000 */
.L_x_2283:
[----:B------:R-:W-:Y:S04]  /*2fcf0*/  BSSY B1, `(.L_x_2285) ;  /* 0x000000a000017945 */ /* 0x000fe80003800000 */
[----:B------:R-:W-:Y:S05]  /*2fd00*/  @P0 BRA `(.L_x_2286) ;  /* 0x0000000000200947 */ /* 0x000fea0003800000 */
[----:B------:R-:W-:Y:S02]  /*2fd10*/  R2UR UR4, R4 ;  /* 0x00000000040472ca */ /* 0x000fe400000e0000 */
[----:B------:R-:W-:-:S13]  /*2fd20*/  R2UR UR5, R5 ;  /* 0x00000000050572ca */ /* 0x000fda00000e0000 */
[----:B------:R-:W2:Y:S01]  /*2fd30*/  LD.E.64 R12, desc[UR4][R12.64+0x8] ;  /* 0x000008040c0c7980 */ /* 0x000ea2000c101b00 */
[----:B-----5:R-:W-:Y:S02]  /*2fd40*/  SHF.L.U32 R15, R15, 0x1f, RZ ;  /* 0x0000001f0f0f7819 */ /* 0x020fe400000006ff */
[----:B--2---:R-:W-:-:S05]  /*2fd50*/  MOV R7, R12 ;  /* 0x0000000c00077202 */ /* 0x004fca0000000f00 */
[----:B------:R-:W-:-:S04]  /*2fd60*/  IMAD R14, R14, 0x8, R7 ;  /* 0x000000080e0e7824 */ /* 0x000fc800078e0207 */
[----:B------:R-:W0:Y:S02]  /*2fd70*/  SYNCS.PHASECHK.TRANS64.TRYWAIT P0, [R14+URZ], R15 ;  /* 0x0000000f0e0075a7 */ /* 0x000e24000800017f */
[----:B0-----:R-:W-:Y:S05]  /*2fd80*/  @!P0 BRA `(.L_x_2287) ;  /* 0x000000f000d88947 */ /* 0x001fea0003800000 */
.L_x_2286:
[----:B------:R-:W-:Y:S05]  /*2fd90*/  BSYNC B1 ;  /* 0x0000000000017941 */ /* 0x000fea0003800000 */
.L_x_2285:
[----:B0----5:R-:W2:Y:S04]  /*2fda0*/  LDL.64 R14, [R6] ;  /* 0x00000000060e7983 */ /* 0x021ea80000100a00 */
[----:B------:R-:W3:Y:S01]  /*2fdb0*/  LDL.64 R12, [R6+0x28] ;  /* 0x00002800060c7983 */ /* 0x000ee20000100a00 */
[C---:B------:R-:W-:Y:S02]  /*2fdc0*/  R2UR UR6, R4.reuse ;  /* 0x00000000040672ca */ /* 0x040fe400000e0000 */
[C---:B------:R-:W-:Y:S01]  /*2fdd0*/  R2UR UR7, R5.reuse ;  /* 0x00000000050772ca */ /* 0x040fe200000e0000 */
[----:B------:R-:W4:Y:S01]  /*2fde0*/  LDL.64 R10, [R6+0x20] ;  /* 0x00002000060a7983 */ /* 0x000f220000100a00 */
[C---:B------:R-:W-:Y:S02]  /*2fdf0*/  R2UR UR4, R4.reuse ;  /* 0x00000000040472ca */ /* 0x040fe400000e0000 */
[----:B------:R-:W-:Y:S01]  /*2fe00*/  R2UR UR5, R5 ;  /* 0x00000000050572ca */ /* 0x000fe200000e0000 */
[----:B------:R-:W4:Y:S08]  /*2fe10*/  LDL.64 R18, [R6+0x8] ;  /* 0x0000080006127983 */ /* 0x000f300000100a00 */
[----:B--2---:R-:W2:Y:S04]  /*2fe20*/  LD.E R15, desc[UR6][R14.64] ;  /* 0x000000060e0f7980 */ /* 0x004ea8000c101900 */
[----:B---3--:R-:W2:Y:S01]  /*2fe30*/  LD.E.64 R20, desc[UR4][R12.64] ;  /* 0x000000040c147980 */ /* 0x008ea2000c101b00 */
[----:B------:R-:W-:Y:S05]  /*2fe40*/  WARPSYNC.ALL ;  /* 0x0000000000007948 */ /* 0x000fea0003800000 */
[----:B------:R-:W-:-:S02]  /*2fe50*/  R2UR UR4, R4 ;  /* 0x00000000040472ca */ /* 0x000fc400000e0000 */
[C---:B------:R-:W-:Y:S02]  /*2fe60*/  R2UR UR5, R5.reuse ;  /* 0x00000000050572ca */ /* 0x040fe400000e0000 */
[----:B------:R-:W-:Y:S02]  /*2fe70*/  R2UR UR6, R4 ;  /* 0x00000000040672ca */ /* 0x000fe400000e0000 */
[----:B------:R-:W-:-:S09]  /*2fe80*/  R2UR UR7, R5 ;  /* 0x00000000050772ca */ /* 0x000fd200000e0000 */
[----:B----4-:R0:W-:Y:S04]  /*2fe90*/  ST.E desc[UR4][R18.64], RZ ;  /* 0x000000ff12007985 */ /* 0x0101e8000c101904 */
[----:B------:R-:W3:Y:S01]  /*2fea0*/  LD.E.64 R12, desc[UR6][R10.64] ;  /* 0x000000060a0c7980 */ /* 0x000ee2000c101b00 */
[----:B--2---:R-:W-:Y:S01]  /*2feb0*/  IMAD R14, R15, 0x200, R20 ;  /* 0x000002000f0e7824 */ /* 0x004fe200078e0214 */
[----:B------:R-:W-:Y:S01]  /*2fec0*/  WARPGROUP.ARRIVE ;  /* 0x00000000000079c5 */ /* 0x000fe20000000000 */
[----:B------:R-:W-:Y:S01]  /*2fed0*/  IMAD.MOV.U32 R15, RZ, RZ, R21 ;  /* 0x000000ffff0f7224 */ /* 0x000fe200078e0015 */
[----:B------:R-:W-:Y:S01]  /*2fee0*/  R2UR UR8, R4 ;  /* 0x00000000040872ca */ /* 0x000fe200000e0000 */
[----:B------:R-:W-:Y:S01]  /*2fef0*/  IMAD.MOV.U32 R7, RZ, RZ, 0x1 ;  /* 0x00000001ff077424 */ /* 0x000fe200078e00ff */
[----:B------:R-:W-:-:S02]  /*2ff00*/  R2UR UR6, R14 ;  /* 0x000000000e0672ca */ /* 0x000fc400000e0000 */
[----:B------:R-:W-:Y:S02]  /*2ff10*/  R2UR UR7, R15 ;  /* 0x000000000f0772ca */ /* 0x000fe400000e0000 */
[C---:B------:R-:W-:Y:S02]  /*2ff20*/  R2UR UR9, R5.reuse ;  /* 0x00000000050972ca */ /* 0x040fe400000e0000 */
[----:B------:R-:W-:Y:S02]  /*2ff30*/  R2UR UR10, R4 ;  /* 0x00000000040a72ca */ /* 0x000fe400000e0000 */
[----:B------:R-:W-:Y:S02]  /*2ff40*/  R2UR UR11, R5 ;  /* 0x00000000050b72ca */ /* 0x000fe400000e0000 */
[----:B---3--:R-:W-:Y:S02]  /*2ff50*/  R2UR UR4, R12 ;  /* 0x000000000c0472ca */ /* 0x008fe400000e0000 */
[----:B------:R-:W-:-:S13]  /*2ff60*/  R2UR UR5, R13 ;  /* 0x000000000d0572ca */ /* 0x000fda00000e0000 */
[----:B------:R-:W-:Y:S03]  /*2ff70*/  HGMMA.64x64x16.F32.BF16 R24, gdesc[UR4], RZ, !UPT, gsb0 ;  /* 0x00e00000041879f0 */ /* 0x000fe6000c0018ff */
[----:B------:R-:W-:Y:S02]  /*2ff80*/  WARPGROUP.DEPBAR.LE gsb0, 0x0 ;  /* 0x00008000000079c5 */ /* 0x000fe40000010000 */
[----:B------:R0:W-:Y:S04]  /*2ff90*/  ST.E desc[UR8][R18.64], R7 ;  /* 0x0000000712007985 */ /* 0x0001e8000c101908 */
[----:B------:R-:W2:Y:S01]  /*2ffa0*/  LD.E.64 R12, desc[UR10][R10.64] ;  /* 0x0000000a0a0c7980 */ /* 0x000ea2000c101b00 */
[----:B------:R-:W-:Y:S01]  /*2ffb0*/  VIADD R20, R14, 0x2 ;  /* 0x000000020e147836 */ /* 0x000fe20000000000 */
[----:B------:R-:W-:Y:S01]  /*2ffc0*/  R2UR UR7, R21 ;  /* 0x00000000150772ca */ /* 0x000fe200000e0000 */
[----:B------:R-:W-:Y:S01]  /*2ffd0*/  WARPGROUP.ARRIVE ;  /* 0x00000000000079c5 */ /* 0x000fe20000000000 */
[----:B------:R-:W-:-:S02]  /*2ffe0*/  R2UR UR8, R4 ;  /* 0x00000000040872ca */ /* 0x000fc400000e0000 */
[----:B------:R-:W-:Y:S02]  /*2fff0*/  R2UR UR6, R20 ;  /* 0x00000000140672ca */ /* 0x000fe400000e0000 */
[C---:B------:R-:W-:Y:S02]  /*30000*/  R2UR UR9, R5.reuse ;  /* 0x00000000050972ca */ /* 0x040fe400000e0000 */
[----:B------:R-:W-:Y:S02]  /*30010*/  R2UR UR10, R4 ;  /* 0x00000000040a72ca */ /* 0x000fe400000e0000 */
[----:B------:R-:W-:Y:S01]  /*30020*/  R2UR UR11, R5 ;  /* 0x00000000050b72ca */ /* 0x000fe200000e0000 */
[----:B--2---:R-:W-:Y:S01]  /*30030*/  VIADD R12, R12, 0x2 ;  /* 0x000000020c0c7836 */ /* 0x004fe20000000000 */
[----:B------:R-:W-:-:S04]  /*30040*/  R2UR UR5, R13 ;  /* 0x000000000d0572ca */ /* 0x000fc800000e0000 */
[----:B------:R-:W-:-:S13]  /*30050*/  R2UR UR4, R12 ;  /* 0x000000000c0472ca */ /* 0x000fda00000e0000 */
[----:B------:R-:W-:Y:S03]  /*30060*/  HGMMA.64x64x16.F32.BF16 R24, gdesc[UR4], R24, gsb0 ;  /* 0x00e00000041879f0 */ /* 0x000fe60008001818 */
        /* <DEDUP_REMOVED lines=19> */
[----:B------:R-:W-:Y:S01]  /*301a0*/  WARPGROUP.ARRIVE ;  /* 0x00000000000079c5 */ /* 0x000fe20000000000 */
[----:B------:R-:W-:Y:S01]  /*301b0*/  IMAD.MOV.U32 R15, RZ, RZ, R21 ;  /* 0x000000ffff0f7224 */ /* 0x000fe200078e0015 */
[----:B------:R-:W-:-:S02]  /*301c0*/  R2UR UR8, R4 ;  /* 0x00000000040872ca */ /* 0x000fc400000e0000 */
[----:B------:R-:W-:Y:S02]  /*301d0*/  R2UR UR6, R14 ;  /* 0x000000000e0672ca */ /* 0x000fe400000e0000 */
        /* <DEDUP_REMOVED lines=8> */
[----:B------:R-:W2:Y:S01]  /*30260*/  LDL.64 R12, [R6+0x38] ;  /* 0x00003800060c7983 */ /* 0x000ea20000100a00 */
[----:B------:R-:W-:-:S02]  /*30270*/  R2UR UR4, R4 ;  /* 0x00000000040472ca */ /* 0x000fc400000e0000 */
[----:B------:R-:W-:Y:S01]  /*30280*/  R2UR UR5, R5 ;  /* 0x00000000050572ca */ /* 0x000fe200000e0000 */
[----:B------:R-:W3:-:S12]  /*30290*/  LDL.64 R10, [R6+0x30] ;  /* 0x00003000060a7983 */ /* 0x000ed80000100a00 */
[----:B--2---:R-:W2:Y:S01]  /*302a0*/  LD.E R12, desc[UR4][R12.64] ;  /* 0x000000040c0c7980 */ /* 0x004ea2000c101900 */
[----:B---3--:R-:W-:Y:S01]  /*302b0*/  MOV R10, R10 ;  /* 0x0000000a000a7202 */ /* 0x008fe20000000f00 */
[----:B------:R-:W-:Y:S01]  /*302c0*/  BSSY B1, `(.L_x_2288) ;  /* 0x0000007000017945 */ /* 0x000fe20003800000 */
[----:B--2---:R-:W-:-:S04]  /*302d0*/  LEA.HI R14, R12, R12, RZ, 0x1 ;  /* 0x0000000c0c0e7211 */ /* 0x004fc800078f08ff */
[----:B------:R-:W-:-:S05]  /*302e0*/  LOP3.LUT R15, R14, 0xfffffffe, RZ, 0xc0, !PT ;  /* 0xfffffffe0e0f7812 */ /* 0x000fca00078ec0ff */
[----:B------:R-:W-:-:S05]  /*302f0*/  IMAD.IADD R15, R12, 0x1, -R15 ;  /* 0x000000010c0f7824 */ /* 0x000fca00078e0a0f */
[----:B------:R-:W-:-:S04]  /*30300*/  SHF.L.U32 R15, R15, 0x1f, RZ ;  /* 0x0000001f0f0f7819 */ /* 0x000fc800000006ff */
[----:B------:R-:W1:Y:S02]  /*30310*/  SYNCS.PHASECHK.TRANS64.TRYWAIT P0, [R10+URZ+0x38810], R15 ;  /* 0x0388100f0a0075a7 */ /* 0x000e64000800017f */
[----:B01----:R-:W-:Y:S05]  /*30320*/  @!P0 BRA `(.L_x_2289) ;  /* 0x000000ec00848947 */ /* 0x003fea0003800000 */
.L_x_2312:
[----:B------:R-:W-:Y:S05]  /*30330*/  BSYNC B1 ;  /* 0x0000000000017941 */ /* 0x000fea0003800000 */
.L_x_2288:
[----:B------:R-:W2:Y:S01]  /*30340*/  LDL.64 R12, [R6+0x40] ;  /* 0x00004000060c7983 */ /* 0x000ea20000100a00 */
[----:B------:R-:W-:Y:S02]  /*30350*/  R2UR UR4, R4 ;  /* 0x00000000040472ca */ /* 0x000fe400000e0000 */
[----:B------:R-:W-:Y:S01]  /*30360*/  R2UR UR5, R5 ;  /* 0x00000000050572ca */ /* 0x000fe200000e0000 */
[----:B0-----:R-:W3:-:S12]  /*30370*/  LDL.64 R10, [R6] ;  /* 0x00000000060a7983 */ /* 0x001ed80000100a00 */
[----:B--2---:R-:W2:Y:S01]  /*30380*/  LD.E R14, desc[UR4][R12.64+0x1c] ;  /* 0x00001c040c0e7980 */ /* 0x004ea2000c101900 */
[----:B------:R-:W-:Y:S02]  /*30390*/  R2UR UR6, R4 ;  /* 0x00000000040672ca */ /* 0x000fe400000e0000 */
[----:B------:R-:W-:Y:S01]  /*303a0*/  R2UR UR7, R5 ;  /* 0x00000000050772ca */ /* 0x000fe200000e0000 */
[----:B---3--:R0:W5:Y:S01]  /*303b0*/  LD.E R18, desc[UR4][R10.64] ;  /* 0x000000040a127980 */ /* 0x008162000c101900 */
[----:B------:R-:W-:Y:S11]  /*303c0*/  BSSY B1, `(.L_x_2290) ;  /* 0x0000006000017945 */ /* 0x000ff60003800000 */
[----:B------:R0:W5:Y:S01]  /*303d0*/  LD.E R19, desc[UR6][R10.64+0x4] ;  /* 0x000004060a137980 */ /* 0x000162000c101900 */
[----:B--2---:R-:W-:-:S04]  /*303e0*/  LOP3.LUT R14, R14, 0x1, RZ, 0xfc, !PT ;  /* 0x000000010e0e7812 */ /* 0x004fc800078efcff */
[----:B------:R-:W-:-:S13]  /*303f0*/  ISETP.NE.AND P0, PT, R14, 0x3, PT ;  /* 0x000000030e00780c */ /* 0x000fda0003f05270 */
[----:B0-----:R-:W-:Y:S05]  /*30400*/  @!P0 BRA `(.L_x_2291) ;  /* 0x0000000000048947 */ /* 0x001fea0003800000 */
[----:B------:R-:W-:Y:S01]  /*30410*/  BPT.TRAP 0x1 ;  /* 0x000000040000795c */ /* 0x000fe20000300000 */
.L_x_2291:
[----:B------:R-:W-:Y:S05]  /*30420*/  BSYNC B1 ;  /* 0x0000000000017941 */ /* 0x000fea0003800000 */
.L_x_2290:
        /* <DEDUP_REMOVED lines=17> */
.L_x_2293:
[----:B------:R-:W-:Y:S05]  /*30540*/  BSYNC B1 ;  /* 0x0000000000017941 */ /* 0x000fea0003800000 */
.L_x_2292:
        /* <DEDUP_REMOVED lines=10> */
.L_x_2295:
[----:B------:R-:W-:Y:S05]  /*305f0*/  BSYNC B1 ;  /* 0x0000000000017941 */ /* 0x000fea0003800000 */
.L_x_2294:
[----:B------:R-:W2:Y:S04]  /*30600*/  LDL.64 R18, [R6] ;  /* 0x0000000006127983 */ /* 0x000ea80000100a00 */
[----:B------:R-:W3:Y:S01]  /*30610*/  LDL.64 R12, [R6+0x58] ;  /* 0x00005800060c7983 */ /* 0x000ee20000100a00 */
[C---:B------:R-:W-:Y:S02]  /*30620*/  R2UR UR6, R4.reuse ;  /* 0x00000000040672ca */ /* 0x040fe400000e0000 */
[C---:B------:R-:W-:Y:S01]  /*30630*/  R2UR UR7, R5.reuse ;  /* 0x00000000050772ca */ /* 0x040fe200000e0000 */
[----:B------:R-:W4:Y:S01]  /*30640*/  LDL.64 R10, [R6+0x48] ;  /* 0x00004800060a7983 */ /* 0x000f220000100a00 */
[C---:B------:R-:W-:Y:S02]  /*30650*/  R2UR UR4, R4.reuse ;  /* 0x00000000040472ca */ /* 0x040fe400000e0000 */
[----:B------:R-:W-:Y:S01]  /*30660*/  R2UR UR5, R5 ;  /* 0x00000000050572ca */ /* 0x000fe200000e0000 */
[----:B0----5:R-:W4:Y:S08]  /*30670*/  LDL.64 R14, [R6+0x50] ;  /* 0x00005000060e7983 */ /* 0x021f300000100a00 */
[----:B--2---:R-:W2:Y:S04]  /*30680*/  LD.E R21, desc[UR6][R18.64] ;  /* 0x0000000612157980 */ /* 0x004ea8000c101900 */
[----:B---3--:R-:W2:Y:S01]  /*30690*/  LD.E.64 R12, desc[UR4][R12.64] ;  /* 0x000000040c0c7980 */ /* 0x008ea2000c101b00 */
[----:B------:R-:W-:Y:S05]  /*306a0*/  WARPSYNC.ALL ;  /* 0x0000000000007948 */ /* 0x000fea0003800000 */
[----:B------:R-:W-:-:S02]  /*306b0*/  R2UR UR6, R4 ;  /* 0x00000000040672ca */ /* 0x000fc400000e0000 */
[C---:B------:R-:W-:Y:S02]  /*306c0*/  R2UR UR7, R5.reuse ;  /* 0x00000000050772ca */ /* 0x040fe400000e0000 */
[----:B------:R-:W-:Y:S02]  /*306d0*/  R2UR UR4, R4 ;  /* 0x00000000040472ca */ /* 0x000fe400000e0000 */
[----:B------:R-:W-:-:S09]  /*306e0*/  R2UR UR5, R5 ;  /* 0x00000000050572ca */ /* 0x000fd200000e0000 */
[----:B----4-:R-:W3:Y:S04]  /*306f0*/  LD.E R20, desc[UR6][R10.64] ;  /* 0x000000060a147980 */ /* 0x010ee8000c101900 */
[----:B------:R-:W4:Y:S01]  /*30700*/  LD.E.64 R18, desc[UR4][R14.64] ;  /* 0x000000040e127980 */ /* 0x000f22000c101b00 */
[----:B--2---:R-:W-:Y:S01]  /*30710*/  IMAD R12, R21, 0x1000, R12 ;  /* 0x00001000150c7824 */ /* 0x004fe200078e020c */
[----:B------:R-:W-:Y:S01]  /*30720*/  R2UR UR7, R13 ;  /* 0x000000000d0772ca */ /* 0x000fe200000e0000 */
[----:B------:R-:W-:Y:S01]  /*30730*/  WARPGROUP.ARRIVE ;  /* 0x00000000000079c5 */ /* 0x000fe20000000000 */
[----:B------:R-:W-:Y:S02]  /*30740*/  R2UR UR8, R4 ;  /* 0x00000000040872ca */ /* 0x000fe400000e0000 */
[----:B------:R-:W-:-:S02]  /*30750*/  R2UR UR6, R12 ;  /* 0x000000000c0672ca */ /* 0x000fc400000e0000 */
[C---:B------:R-:W-:Y:S02]  /*30760*/  R2UR UR9, R5.reuse ;  /* 0x00000000050972ca */ /* 0x040fe400000e0000 */
[----:B------:R-:W-:Y:S02]  /*30770*/  R2UR UR10, R4 ;  /* 0x00000000040a72ca */ /* 0x000fe400000e0000 */
[----:B------:R-:W-:Y:S02]  /*30780*/  R2UR UR11, R5 ;  /* 0x00000000050b72ca */ /* 0x000fe400000e0000 */
[----:B---3--:R-:W-:Y:S02]  /*30790*/  ISETP.NE.U32.AND P0, PT, R20, RZ, PT ;  /* 0x000000ff1400720c */ /* 0x008fe40003f05070 */
[----:B----4-:R-:W-:Y:S02]  /*307a0*/  R2UR UR4, R18 ;  /* 0x00000000120472ca */ /* 0x010fe400000e0000 */
[----:B------:R-:W-:-:S09]  /*307b0*/  R2UR UR5, R19 ;  /* 0x00000000130572ca */ /* 0x000fd200000e0000 */
[----:B------:R-:W-:-:S05]  /*307c0*/  VOTEU.ANY UP0, P0 ;  /* 0x00000000003f7886 */ /* 0x000fca0000000100 */
[----:B------:R-:W-:Y:S03]  /*307d0*/  HGMMA.64x64x16.F32.BF16 R24, gdesc[UR4], R24, UP0, gsb0 ;  /* 0x00e00000041879f0 */ /* 0x000fe6000b801818 */
[----:B------:R-:W-:Y:S02]  /*307e0*/  WARPGROUP.DEPBAR.LE gsb0, 0x0 ;  /* 0x00008000000079c5 */ /* 0x000fe40000010000 */
[----:B------:R-:W-:Y:S04]  /*307f0*/  ST.E desc[UR8][R10.64], R7 ;  /* 0x000000070a007985 */ /* 0x000fe8000c101908 */
[----:B------:R-:W2:Y:S01]  /*30800*/  LD.E.64 R18, desc[UR10][R14.64] ;  /* 0x0000000a0e127980 */ /* 0x000ea2000c101b00 */
[----:B------:R-:W-:Y:S01]  /*30810*/  VIADD R20, R12, 0x2 ;  /* 0x000000020c147836 */ /* 0x000fe20000000000 */
[----:B------:R-:W-:Y:S01]  /*30820*/  WARPGROUP.ARRIVE ;  /* 0x00000000000079c5 */ /* 0x000fe20000000000 */
[----:B------:R-:W-:Y:S01]  /*30830*/  IMAD.MOV.U32 R21, RZ, RZ, R13 ;  /* 0x000000ffff157224 */ /* 0x000fe200078e000d */
[----:B------:R-:W-:-:S02]  /*30840*/  R2UR UR8, R4 ;  /* 0x00000000040872ca */ /* 0x000fc400000e0000 */
[----:B------:R-:W-:Y:S02]  /*30850*/  R2UR UR6, R20 ;  /* 0x00000000140672ca */ /* 0x000fe400000e0000 */
        /* <DEDUP_REMOVED lines=236> */
[----:B------:R-:W-:Y:S01]  /*31720*/  UMOV UR4, 0x1 ;  /* 0x0000000100047882 */ /* 0x000fe20000000000 */
[----:B------:R-:W-:Y:S01]  /*31730*/  IMAD.MOV.U32 R21, RZ, RZ, R13 ;  /* 0x000000ffff157224 */ /* 0x000fe200078e000d */
[----:B------:R-:W0:Y:S01]  /*31740*/  S2R R60, SR_TID.X ;  /* 0x00000000003c7919 */ /* 0x000e220000002100 */
[----:B------:R-:W-:Y:S01]  /*31750*/  UISETP.NE.U32.AND UP0, UPT, UR4, URZ, UPT ;  /* 0x0000003f0400728c */ /* 0x000fe2000bf05070 */
[----:B------:R-:W-:Y:S01]  /*31760*/  WARPGROUP.ARRIVE ;  /* 0x00000000000079c5 */ /* 0x000fe20000000000 */
[----:B------:R-:W-:-:S02]  /*31770*/  R2UR UR6, R4 ;  /* 0x00000000040672ca */ /* 0x000fc400000e0000 */
[----:B------:R-:W-:Y:S02]  /*31780*/  R2UR UR11, R21 ;  /* 0x00000000150b72ca */ /* 0x000fe400000e0000 */
[C---:B------:R-:W-:Y:S02]  /*31790*/  R2UR UR7, R5.reuse ;  /* 0x00000000050772ca */ /* 0x040fe400000e0000 */
[----:B------:R-:W-:Y:S02]  /*317a0*/  R2UR UR12, R4 ;  /* 0x00000000040c72ca */ /* 0x000fe400000e0000 */
[----:B------:R-:W-:Y:S02]  /*317b0*/  R2UR UR13, R5 ;  /* 0x00000000050d72ca */ /* 0x000fe400000e0000 */
[----:B0-----:R-:W-:-:S06]  /*317c0*/  SHF.R.U32.HI R56, RZ, 0x7, R60 ;  /* 0x00000007ff387819 */ /* 0x001fcc000001163c */
[----:B------:R-:W0:Y:S02]  /*317d0*/  SHFL.IDX PT, R56, R56, RZ, 0x1f ;  /* 0x00001fff38387589 */ /* 0x000e2400000e0000 */
[----:B0-----:R-:W-:-:S04]  /*317e0*/  ISETP.GT.AND P0, PT, R56, 0x7f, PT ;  /* 0x0000007f3800780c */ /* 0x001fc80003f04270 */
[----:B------:R-:W-:-:S05]  /*317f0*/  SEL R59, RZ, 0x2, !P0 ;  /* 0x00000002ff3b7807 */ /* 0x000fca0004000000 */
[----:B------:R-:W-:-:S05]  /*31800*/  IMAD.IADD R20, R59, 0x1, R58 ;  /* 0x000000013b147824 */ /* 0x000fca00078e023a */
[----:B------:R-:W-:Y:S02]  /*31810*/  R2UR UR10, R20 ;  /* 0x00000000140a72ca */ /* 0x000fe400000e0000 */
[----:B--2---:R-:W-:Y:S02]  /*31820*/  IADD3 R18, R59, 0x800, R18 ;  /* 0x000008003b127810 */ /* 0x004fe40007ffe012 */
[----:B------:R-:W-:Y:S02]  /*31830*/  R2UR UR9, R19 ;  /* 0x00000000130972ca */ /* 0x000fe400000e0000 */
[----:B------:R-:W-:-:S13]  /*31840*/  R2UR UR8, R18 ;  /* 0x00000000120872ca */ /* 0x000fda00000e0000 */
[----:B------:R-:W-:Y:S03]  /*31850*/  HGMMA.64x64x16.F32.BF16 R24, gdesc[UR8], R24, UP0, gsb0 ;  /* 0x00e00000081879f0 */ /* 0x000fe6000b801818 */
[----:B------:R-:W-:Y:S02]  /*31860*/  WARPGROUP.DEPBAR.LE gsb0, 0x0 ;  /* 0x00008000000079c5 */ /* 0x000fe40000010000 */
[----:B------:R-:W-:Y:S04]  /*31870*/  ST.E desc[UR6][R10.64], R7 ;  /* 0x000000070a007985 */ /* 0x000fe8000c101906 */
[----:B------:R-:W2:Y:S01]  /*31880*/  LD.E.64 R18, desc[UR12][R14.64] ;  /* 0x0000000c0e127980 */ /* 0x000ea2000c101b00 */
[----:B------:R-:W-:Y:S01]  /*31890*/  IMAD.MOV.U32 R63, RZ, RZ, 0x4 ;  /* 0x00000004ff3f7424 */ /* 0x000fe200078e00ff */
[----:B------:R-:W-:Y:S01]  /*318a0*/  WARPGROUP.ARRIVE ;  /* 0x00000000000079c5 */ /* 0x000fe20000000000 */
[----:B------:R-:W-:Y:S01]  /*318b0*/  IMAD.MOV.U32 R21, RZ, RZ, R13 ;  /* 0x000000ffff157224 */ /* 0x000fe200078e000d */
[----:B------:R-:W-:-:S02]  /*318c0*/  R2UR UR8, R4 ;  /* 0x00000000040872ca */ /* 0x000fc400000e0000 */
[----:B------:R-:W-:Y:S02]  /*318d0*/  SEL R61, R63, 0x2, P0 ;  /* 0x000000023f3d7807 */ /* 0x000fe40000000000 */
[----:B------:R-:W-:Y:S02]  /*318e0*/  R2UR UR7, R21 ;  /* 0x00000000150772ca */ /* 0x000fe400000e0000 */
[C---:B------:R-:W-:Y:S01]  /*318f0*/  R2UR UR9, R5.reuse ;  /* 0x00000000050972ca */ /* 0x040fe200000e0000 */
[----:B------:R-:W-:Y:S01]  /*31900*/  IMAD.IADD R20, R58, 0x1, R61 ;  /* 0x000000013a147824 */ /* 0x000fe200078e023d */
[----:B------:R-:W-:Y:S02]  /*31910*/  R2UR UR10, R4 ;  /* 0x00000000040a72ca */ /* 0x000fe400000e0000 */
[----:B------:R-:W-:Y:S02]  /*31920*/  R2UR UR11, R5 ;  /* 0x00000000050b72ca */ /* 0x000fe400000e0000 */
[----:B------:R-:W-:-:S02]  /*31930*/  R2UR UR6, R20 ;  /* 0x00000000140672ca */ /* 0x000fc400000e0000 */
[----:B--2---:R-:W-:Y:S02]  /*31940*/  IADD3 R18, R61, 0x800, R18 ;  /* 0x000008003d127810 */ /* 0x004fe40007ffe012 */
[----:B------:R-:W-:Y:S02]  /*31950*/  R2UR UR5, R19 ;  /* 0x00000000130572ca */ /* 0x000fe400000e0000 */
[----:B------:R-:W-:-:S13]  /*31960*/  R2UR UR4, R18 ;  /* 0x00000000120472ca */ /* 0x000fda00000e0000 */
[----:B------:R-:W-:Y:S03]  /*31970*/  HGMMA.64x64x16.F32.BF16 R24, gdesc[UR4], R24, gsb0 ;  /* 0x00e00000041879f0 */ /* 0x000fe60008001818 */
[----:B------:R-:W-:Y:S02]  /*31980*/  WARPGROUP.DEPBAR.LE gsb0, 0x0 ;  /* 0x00008000000079c5 */ /* 0x000fe40000010000 */
[----:B------:R-:W-:Y:S04]  /*31990*/  ST.E desc[UR8][R10.64], R7 ;  /* 0x000000070a007985 */ /* 0x000fe8000c101908 */
[----:B------:R-:W2:Y:S01]  /*319a0*/  LD.E.64 R18, desc[UR10][R14.64] ;  /* 0x0000000a0e127980 */ /* 0x000ea2000c101b00 */
[----:B------:R-:W-:Y:S01]  /*319b0*/  SEL R63, R63, 0x6, !P0 ;  /* 0x000000063f3f7807 */ /* 0x000fe20004000000 */
[----:B------:R-:W-:Y:S01]  /*319c0*/  IMAD.MOV.U32 R21, RZ, RZ, R13 ;  /* 0x000000ffff157224 */ /* 0x000fe200078e000d */
[----:B------:R-:W-:Y:S01]  /*319d0*/  WARPGROUP.ARRIVE ;  /* 0x00000000000079c5 */ /* 0x000fe20000000000 */
[----:B------:R-:W-:-:S02]  /*319e0*/  R2UR UR8, R4 ;  /* 0x00000000040872ca */ /* 0x000fc400000e0000 */
[----:B------:R-:W-:Y:S01]  /*319f0*/  IMAD.IADD R20, R58, 0x1, R63 ;  /* 0x000000013a147824 */ /* 0x000fe200078e023f */
[----:B------:R-:W-:Y:S02]  /*31a00*/  R2UR UR7, R21 ;  /* 0x00000000150772ca */ /* 0x000fe400000e0000 */
[C---:B------:R-:W-:Y:S02]  /*31a10*/  R2UR UR9, R5.reuse ;  /* 0x00000000050972ca */ /* 0x040fe400000e0000 */
[----:B------:R-:W-:Y:S02]  /*31a20*/  R2UR UR6, R20 ;  /* 0x00000000140672ca */ /* 0x000fe400000e0000 */
[----:B------:R-:W-:Y:S02]  /*31a30*/  R2UR UR10, R4 ;  /* 0x00000000040a72ca */ /* 0x000fe400000e0000 */
[----:B------:R-:W-:Y:S02]  /*31a40*/  R2UR UR11, R5 ;  /* 0x00000000050b72ca */ /* 0x000fe400000e0000 */
[----:B--2---:R-:W-:-:S02]  /*31a50*/  IADD3 R18, R63, 0x800, R18 ;  /* 0x000008003f127810 */ /* 0x004fc40007ffe012 */
[----:B------:R-:W-:Y:S02]  /*31a60*/  R2UR UR5, R19 ;  /* 0x00000000130572ca */ /* 0x000fe400000e0000 */
[----:B------:R-:W-:-:S13]  /*31a70*/  R2UR UR4, R18 ;  /* 0x00000000120472ca */ /* 0x000fda00000e0000 */
[----:B------:R-:W-:Y:S03]  /*31a80*/  HGMMA.64x64x16.F32.BF16 R24, gdesc[UR4], R24, gsb0 ;  /* 0x00e00000041879f0 */ /* 0x000fe60008001818 */
[----:B------:R-:W-:Y:S02]  /*31a90*/  WARPGROUP.DEPBAR.LE gsb0, 0x0 ;  /* 0x00008000000079c5 */ /* 0x000fe40000010000 */
[----:B------:R-:W-:Y:S04]  /*31aa0*/  ST.E desc[UR8][R10.64], R7 ;  /* 0x000000070a007985 */ /* 0x000fe8000c101908 */
[----:B------:R-:W2:Y:S01]  /*31ab0*/  LD.E.64 R64, desc[UR10][R14.64] ;  /* 0x0000000a0e407980 */ /* 0x000ea2000c101b00 */
[----:B------:R-:W-:Y:S01]  /*31ac0*/  IMAD.MOV.U32 R18, RZ, RZ, 0x28 ;  /* 0x00000028ff127424 */ /* 0x000fe200078e00ff */
[----:B------:R-:W-:Y:S01]  /*31ad0*/  WARPGROUP.ARRIVE ;  /* 0x00000000000079c5 */ /* 0x000fe20000000000 */
[----:B------:R-:W-:Y:S01]  /*31ae0*/  IMAD.MOV.U32 R19, RZ, RZ, 0xa00 ;  /* 0x00000a00ff137424 */ /* 0x000fe200078e00ff */
[----:B------:R-:W-:Y:S01]  /*31af0*/  R2UR UR8, R4 ;  /* 0x00000000040872ca */ /* 0x000fe200000e0000 */
[----:B------:R-:W-:Y:S01]  /*31b00*/  IMAD.MOV.U32 R21, RZ, RZ, R13 ;  /* 0x000000ffff157224 */ /* 0x000fe200078e000d */
[----:B------:R-:W-:-:S02]  /*31b10*/  SEL R18, R18, 0x26, P0 ;  /* 0x0000002612127807 */ /* 0x000fc40000000000 */
[----:B------:R-:W-:Y:S02]  /*31b20*/  SEL R19, R19, 0x980, P0 ;  /* 0x0000098013137807 */ /* 0x000fe40000000000 */
[----:B------:R-:W-:Y:S02]  /*31b30*/  R2UR UR7, R21 ;  /* 0x00000000150772ca */ /* 0x000fe400000e0000 */
[C---:B------:R-:W-:Y:S01]  /*31b40*/  R2UR UR9, R5.reuse ;  /* 0x00000000050972ca */ /* 0x040fe200000e0000 */
[----:B------:R-:W-:Y:S01]  /*31b50*/  IMAD.IADD R18, R18, 0x1, R19 ;  /* 0x0000000112127824 */ /* 0x000fe200078e0213 */
[----:B------:R-:W-:Y:S02]  /*31b60*/  R2UR UR10, R4 ;  /* 0x00000000040a72ca */ /* 0x000fe400000e0000 */
[----:B------:R-:W-:Y:S02]  /*31b70*/  R2UR UR11, R5 ;  /* 0x00000000050b72ca */ /* 0x000fe400000e0000 */
[----:B------:R-:W-:-:S05]  /*31b80*/  LOP3.LUT R19, R18, 0xa06, RZ, 0xc0, !PT ;  /* 0x00000a0612137812 */ /* 0x000fca00078ec0ff */
[----:B------:R-:W-:-:S05]  /*31b90*/  IMAD.IADD R20, R12, 0x1, R19 ;  /* 0x000000010c147824 */ /* 0x000fca00078e0213 */
[----:B------:R-:W-:Y:S01]  /*31ba0*/  R2UR UR6, R20 ;  /* 0x00000000140672ca */ /* 0x000fe200000e0000 */
[----:B--2---:R-:W-:Y:S02]  /*31bb0*/  IMAD.IADD R18, R19, 0x1, R64 ;  /* 0x0000000113127824 */ /* 0x004fe400078e0240 */
[----:B------:R-:W-:-:S03]  /*31bc0*/  IMAD.MOV.U32 R19, RZ, RZ, R65 ;  /* 0x000000ffff137224 */ /* 0x000fc600078e0041 */
[----:B------:R-:W-:Y:S02]  /*31bd0*/  R2UR UR4, R18 ;  /* 0x00000000120472ca */ /* 0x000fe400000e0000 */
        /* <DEDUP_REMOVED lines=8> */
[----:B------:R-:W-:Y:S01]  /*31c60*/  R2UR UR8, R4 ;  /* 0x00000000040872ca */ /* 0x000fe200000e0000 */
[----:B------:R-:W-:Y:S01]  /*31c70*/  IMAD.IADD R20, R59, 0x1, R56 ;  /* 0x000000013b147824 */ /* 0x000fe200078e0238 */
[----:B------:R-:W-:-:S02]  /*31c80*/  R2UR UR9, R5 ;  /* 0x00000000050972ca */ /* 0x000fc400000e0000 */
[----:B------:R-:W-:Y:S02]  /*31c90*/  R2UR UR7, R21 ;  /* 0x00000000150772ca */ /* 0x000fe400000e0000 */
[----:B------:R-:W-:Y:S02]  /*31ca0*/  R2UR UR6, R20 ;  /* 0x00000000140672ca */ /* 0x000fe400000e0000 */
[----:B------:R-:W-:Y:S02]  /*31cb0*/  R2UR UR10, R4 ;  /* 0x00000000040a72ca */ /* 0x000fe400000e0000 */
[----:B------:R-:W-:Y:S02]  /*31cc0*/  R2UR UR11, R5 ;  /* 0x00000000050b72ca */ /* 0x000fe400000e0000 */
[----:B--2---:R-:W-:Y:S02]  /*31cd0*/  IADD3 R18, R59, 0xa00, R18 ;  /* 0x00000a003b127810 */ /* 0x004fe40007ffe012 */
[----:B------:R-:W-:-:S02]  /*31ce0*/  R2UR UR5, R19 ;  /* 0x00000000130572ca */ /* 0x000fc400000e0000 */
[----:B------:R-:W-:-:S13]  /*31cf0*/  R2UR UR4, R18 ;  /* 0x00000000120472ca */ /* 0x000fda00000e0000 */
[----:B------:R-:W-:Y:S03]  /*31d00*/  HGMMA.64x64x16.F32.BF16 R24, gdesc[UR4], R24, gsb0 ;  /* 0x00e00000041879f0 */ /* 0x000fe60008001818 */
[----:B------:R-:W-:Y:S02]  /*31d10*/  WARPGROUP.DEPBAR.LE gsb0, 0x0 ;  /* 0x00008000000079c5 */ /* 0x000fe40000010000 */
[----:B------:R-:W-:Y:S04]  /*31d20*/  ST.E desc[UR8][R10.64], R7 ;  /* 0x000000070a007985 */ /* 0x000fe8000c101908 */
[----:B------:R-:W2:Y:S01]  /*31d30*/  LD.E.64 R18, desc[UR10][R14.64] ;  /* 0x0000000a0e127980 */ /* 0x000ea2000c101b00 */
[----:B------:R-:W-:Y:S01]  /*31d40*/  IMAD.IADD R20, R61, 0x1, R56 ;  /* 0x000000013d147824 */ /* 0x000fe200078e0238 */
[----:B------:R-:W-:Y:S01]  /*31d50*/  WARPGROUP.ARRIVE ;  /* 0x00000000000079c5 */ /* 0x000fe20000000000 */
[----:B------:R-:W-:Y:S01]  /*31d60*/  IMAD.MOV.U32 R21, RZ, RZ, R13 ;  /* 0x000000ffff157224 */ /* 0x000fe200078e000d */
[----:B------:R-:W-:-:S02]  /*31d70*/  R2UR UR8, R4 ;  /* 0x00000000040872ca */ /* 0x000fc400000e0000 */
[----:B------:R-:W-:Y:S02]  /*31d80*/  R2UR UR6, R20 ;  /* 0x00000000140672ca */ /* 0x000fe400000e0000 */
[----:B------:R-:W-:Y:S02]  /*31d90*/  R2UR UR7, R21 ;  /* 0x00000000150772ca */ /* 0x000fe400000e0000 */
[C---:B------:R-:W-:Y:S02]  /*31da0*/  R2UR UR9, R5.reuse ;  /* 0x00000000050972ca */ /* 0x040fe400000e0000 */
        /* <DEDUP_REMOVED lines=172> */
[----:B------:R-:W-:-:S02]  /*32870*/  R2UR UR8, R4 ;  /* 0x00000000040872ca */ /* 0x000fc400000e0000 */
[----:B------:R-:W-:Y:S02]  /*32880*/  SEL R18, R18, 0x3e, P0 ;  /* 0x0000003e12127807 */ /* 0x000fe40000000000 */
[----:B------:R-:W-:Y:S02]  /*32890*/  SEL R19, R19, 0xf80, P0 ;  /* 0x00000f8013137807 */ /* 0x000fe40000000000 */
[----:B------:R-:W-:Y:S02]  /*328a0*/  R2UR UR9, R5 ;  /* 0x00000000050972ca */ /* 0x000fe400000e0000 */
[----:B------:R-:W-:Y:S01]  /*328b0*/  LOP3.LUT P0, RZ, R60, 0x7f, RZ, 0xc0, !PT ;  /* 0x0000007f3cff7812 */ /* 0x000fe2000780c0ff */
[----:B------:R-:W-:-:S05]  /*328c0*/  IMAD.IADD R18, R18, 0x1, R19 ;  /* 0x0000000112127824 */ /* 0x000fca00078e0213 */
[----:B------:R-:W-:-:S05]  /*328d0*/  LOP3.LUT R19, R18, 0x1e06, RZ, 0xc0, !PT ;  /* 0x00001e0612137812 */ /* 0x000fca00078ec0ff */
[----:B------:R-:W-:-:S05]  /*328e0*/  IMAD.IADD R18, R12, 0x1, R19 ;  /* 0x000000010c127824 */ /* 0x000fca00078e0213 */
[----:B------:R-:W-:Y:S01]  /*328f0*/  R2UR UR6, R18 ;  /* 0x00000000120672ca */ /* 0x000fe200000e0000 */
[----:B--2---:R-:W-:Y:S02]  /*32900*/  IMAD.IADD R12, R19, 0x1, R14 ;  /* 0x00000001130c7824 */ /* 0x004fe400078e020e */
[----:B------:R-:W-:Y:S02]  /*32910*/  IMAD.MOV.U32 R19, RZ, RZ, R13 ;  /* 0x000000ffff137224 */ /* 0x000fe400078e000d */
[----:B------:R-:W-:Y:S01]  /*32920*/  IMAD.MOV.U32 R13, RZ, RZ, R15 ;  /* 0x000000ffff0d7224 */ /* 0x000fe200078e000f */
[----:B------:R-:W-:Y:S02]  /*32930*/  R2UR UR4, R12 ;  /* 0x000000000c0472ca */ /* 0x000fe400000e0000 */
[----:B------:R-:W-:Y:S02]  /*32940*/  R2UR UR7, R19 ;  /* 0x00000000130772ca */ /* 0x000fe400000e0000 */
[----:B------:R-:W-:-:S13]  /*32950*/  R2UR UR5, R13 ;  /* 0x000000000d0572ca */ /* 0x000fda00000e0000 */
[----:B------:R-:W-:Y:S03]  /*32960*/  HGMMA.64x64x16.F32.BF16 R24, gdesc[UR4], R24, gsb0 ;  /* 0x00e00000041879f0 */ /* 0x000fe60008001818 */
[----:B------:R-:W-:Y:S02]  /*32970*/  WARPGROUP.DEPBAR.LE gsb0, 0x0 ;  /* 0x00008000000079c5 */ /* 0x000fe40000010000 */
[----:B------:R0:W-:Y:S04]  /*32980*/  ST.E desc[UR8][R10.64], R7 ;  /* 0x000000070a007985 */ /* 0x0001e8000c101908 */
[----:B------:R-:W2:Y:S04]  /*32990*/  @!P0 LDL.64 R12, [R6+0x18] ;  /* 0x00001800060c8983 */ /* 0x000ea80000100a00 */
[----:B------:R-:W3:Y:S01]  /*329a0*/  @!P0 LDL.64 R14, [R6] ;  /* 0x00000000060e8983 */ /* 0x000ee20000100a00 */
[----:B------:R-:W-:-:S02]  /*329b0*/  @!P0 R2UR UR4, R4 ;  /* 0x00000000040482ca */ /* 0x000fc400000e0000 */
[C---:B------:R-:W-:Y:S02]  /*329c0*/  @!P0 R2UR UR5, R5.reuse ;  /* 0x00000000050582ca */ /* 0x040fe400000e0000 */
[----:B------:R-:W-:Y:S02]  /*329d0*/  @!P0 R2UR UR6, R4 ;  /* 0x00000000040682ca */ /* 0x000fe400000e0000 */
[----:B------:R-:W-:-:S09]  /*329e0*/  @!P0 R2UR UR7, R5 ;  /* 0x00000000050782ca */ /* 0x000fd200000e0000 */
[----:B--2---:R-:W2:Y:S04]  /*329f0*/  @!P0 LD.E.64 R12, desc[UR4][R12.64+0x30] ;  /* 0x000030040c0c8980 */ /* 0x004ea8000c101b00 */
[----:B---3--:R-:W3:Y:S01]  /*32a00*/  @!P0 LD.E R14, desc[UR6][R14.64] ;  /* 0x000000060e0e8980 */ /* 0x008ee2000c101900 */
[----:B--2---:R-:W-:-:S05]  /*32a10*/  @!P0 MOV R19, R12 ;  /* 0x0000000c00138202 */ /* 0x004fca0000000f00 */
[----:B---3--:R-:W-:-:S05]  /*32a20*/  @!P0 IMAD R18, R14, 0x8, R19 ;  /* 0x000000080e128824 */ /* 0x008fca00078e0213 */
[----:B------:R-:W-:-:S04]  /*32a30*/  @!P0 PRMT R18, RZ, 0x654, R18 ;  /* 0x00000654ff128816 */ /* 0x000fc80000000012 */
[----:B------:R1:W-:Y:S01]  /*32a40*/  @!P0 SYNCS.ARRIVE.TRANS64.RED.A1T0 RZ, [R18+URZ], RZ ;  /* 0x000000ff12ff89a7 */ /* 0x0003e2000810043f */
[----:B0-----:R-:W2:Y:S01]  /*32a50*/  LDL.64 R10, [R6+0x68] ;  /* 0x00006800060a7983 */ /* 0x001ea20000100a00 */
[----:B------:R-:W-:Y:S02]  /*32a60*/  R2UR UR4, R4 ;  /* 0x00000000040472ca */ /* 0x000fe400000e0000 */
[----:B------:R-:W-:-:S13]  /*32a70*/  R2UR UR5, R5 ;  /* 0x00000000050572ca */ /* 0x000fda00000e0000 */
[----:B--2---:R-:W2:Y:S01]  /*32a80*/  LD.E.64 R10, desc[UR4][R10.64] ;  /* 0x000000040a0a7980 */ /* 0x004ea2000c101b00 */
[----:B------:R-:W-:Y:S02]  /*32a90*/  R2UR UR4, R4 ;  /* 0x00000000040472ca */ /* 0x000fe400000e0000 */
[----:B------:R-:W-:-:S13]  /*32aa0*/  R2UR UR5, R5 ;  /* 0x00000000050572ca */ /* 0x000fda00000e0000 */
[----:B-1----:R-:W3:Y:S01]  /*32ab0*/  LD.E R18, desc[UR4][R8.64+0x24] ;  /* 0x0000240408127980 */ /* 0x002ee2000c101900 */
[C---:B------:R-:W-:Y:S02]  /*32ac0*/  R2UR UR4, R4.reuse ;  /* 0x00000000040472ca */ /* 0x040fe400000e0000 */
[C---:B------:R-:W-:Y:S01]  /*32ad0*/  R2UR UR5, R5.reuse ;  /* 0x00000000050572ca */ /* 0x040fe200000e0000 */
[----:B------:R-:W-:Y:S01]  /*32ae0*/  IMAD.MOV.U32 R56, RZ, RZ, R22 ;  /* 0x000000ffff387224 */ /* 0x000fe200078e0016 */
[C---:B------:R-:W-:Y:S02]  /*32af0*/  R2UR UR14, R4.reuse ;  /* 0x00000000040e72ca */ /* 0x040fe400000e0000 */
[C---:B------:R-:W-:Y:S02]  /*32b00*/  R2UR UR15, R5.reuse ;  /* 0x00000000050f72ca */ /* 0x040fe400000e0000 */
[----:B------:R-:W-:Y:S02]  /*32b10*/  R2UR UR10, R4 ;  /* 0x00000000040a72ca */ /* 0x000fe400000e0000 */
[----:B------:R-:W-:-:S02]  /*32b20*/  R2UR UR11, R5 ;  /* 0x00000000050b72ca */ /* 0x000fc400000e0000 */
[C---:B------:R-:W-:Y:S02]  /*32b30*/  R2UR UR8, R4.reuse ;  /* 0x00000000040872ca */ /* 0x040fe400000e0000 */
[----:B------:R-:W-:Y:S02]  /*32b40*/  R2UR UR9, R5 ;  /* 0x00000000050972ca */ /* 0x000fe400000e0000 */
[----:B------:R-:W-:-:S03]  /*32b50*/  R2UR UR12, R4 ;  /* 0x00000000040c72ca */ /* 0x000fc600000e0000 */
[----:B------:R-:W4:Y:S01]  /*32b60*/  LD.E R61, desc[UR14][R8.64+0x18] ;  /* 0x0000180e083d7980 */ /* 0x000f22000c101900 */
[----:B------:R-:W-:-:S03]  /*32b70*/  R2UR UR13, R5 ;  /* 0x00000000050d72ca */ /* 0x000fc600000e0000 */
[----:B------:R-:W4:Y:S10]  /*32b80*/  LD.E R58, desc[UR10][R8.64+0xc] ;  /* 0x00000c0a083a7980 */ /* 0x000f34000c101900 */
[----:B------:R-:W4:Y:S04]  /*32b90*/  LD.E R60, desc[UR12][R8.64+0x14] ;  /* 0x0000140c083c7980 */ /* 0x000f28000c101900 */
[----:B--2---:R0:W2:Y:S01]  /*32ba0*/  LD.E R7, desc[UR4][R10.64] ;  /* 0x000000040a077980 */ /* 0x0040a2000c101900 */
[----:B------:R-:W-:-:S02]  /*32bb0*/  R2UR UR4, R4 ;  /* 0x00000000040472ca */ /* 0x000fc400000e0000 */
[----:B------:R-:W-:-:S13]  /*32bc0*/  R2UR UR5, R5 ;  /* 0x00000000050572ca */ /* 0x000fda00000e0000 */
[----:B------:R-:W0:Y:S01]  /*32bd0*/  LD.E R12, desc[UR4][R8.64] ;  /* 0x00000004080c7980 */ /* 0x000e22000c101900 */
[----:B------:R-:W-:Y:S02]  /*32be0*/  R2UR UR4, R4 ;  /* 0x00000000040472ca */ /* 0x000fe400000e0000 */
[----:B------:R-:W-:Y:S02]  /*32bf0*/  R2UR UR5, R5 ;  /* 0x00000000050572ca */ /* 0x000fe400000e0000 */
[----:B---3--:R-:W-:-:S11]  /*32c00*/  ISETP.NE.AND P1, PT, R18, 0x1, PT ;  /* 0x000000011200780c */ /* 0x008fd60003f25270 */
[----:B------:R-:W3:Y:S02]  /*32c10*/  LD.E R57, desc[UR4][R56.64] ;  /* 0x0000000438397980 */ /* 0x000ee4000c101900 */
[C---:B------:R-:W-:Y:S02]  /*32c20*/  @P1 R2UR UR4, R4.reuse ;  /* 0x00000000040412ca */ /* 0x040fe400000e0000 */
[C---:B------:R-:W-:Y:S02]  /*32c30*/  @P1 R2UR UR5, R5.reuse ;  /* 0x00000000050512ca */ /* 0x040fe400000e0000 */
[C---:B------:R-:W-:Y:S02]  /*32c40*/  @P1 R2UR UR6, R4.reuse ;  /* 0x00000000040612ca */ /* 0x040fe400000e0000 */
[----:B------:R-:W-:Y:S01]  /*32c50*/  @P1 R2UR UR7, R5 ;  /* 0x00000000050712ca */ /* 0x000fe200000e0000 */
[----:B------:R-:W2:Y:S08]  /*32c60*/  LD.E R56, desc[UR8][R8.64+0x10] ;  /* 0x0000100808387980 */ /* 0x000eb0000c101900 */
[----:B------:R-:W2:Y:S04]  /*32c70*/  @P1 LD.E R21, desc[UR4][R8.64+0x28] ;  /* 0x0000280408151980 */ /* 0x000ea8000c101900 */
[----:B------:R-:W2:Y:S01]  /*32c80*/  @P1 LD.E R20, desc[UR6][R8.64+0x2c] ;  /* 0x00002c0608141980 */ /* 0x000ea2000c101900 */
[----:B------:R-:W-:-:S02]  /*32c90*/  R2UR UR4, R4 ;  /* 0x00000000040472ca */ /* 0x000fc400000e0000 */
[C---:B------:R-:W-:Y:S02]  /*32ca0*/  R2UR UR5, R5.reuse ;  /* 0x00000000050572ca */ /* 0x040fe400000e0000 */
[----:B------:R-:W-:Y:S02]  /*32cb0*/  R2UR UR6, R4 ;  /* 0x00000000040672ca */ /* 0x000fe400000e0000 */
[----:B------:R-:W-:-:S09]  /*32cc0*/  R2UR UR7, R5 ;  /* 0x00000000050772ca */ /* 0x000fd200000e0000 */
[----:B------:R-:W2:Y:S04]  /*32cd0*/  LD.E R18, desc[UR4][R8.64+0x8] ;  /* 0x0000080408127980 */ /* 0x000ea8000c101900 */
[----:B------:R-:W2:Y:S01]  /*32ce0*/  LD.E R59, desc[UR6][R8.64+0x4] ;  /* 0x00000406083b7980 */ /* 0x000ea2000c101900 */
[----:B----4-:R-:W-:Y:S02]  /*32cf0*/  ISETP.GE.AND P2, PT, R61, 0x1, PT ;  /* 0x000000013d00780c */ /* 0x010fe40003f46270 */
[----:B------:R-:W-:Y:S01]  /*32d00*/  LOP3.LUT R58, RZ, R58, RZ, 0x33, !PT ;  /* 0x0000003aff3a7212 */ /* 0x000fe200078e33ff */
[----:B------:R-:W-:Y:S01]  /*32d10*/  BSSY B1, `(.L_x_2297) ;  /* 0x000008a000017945 */ /* 0x000fe20003800000 */
[----:B0-----:R-:W-:-:S04]  /*32d20*/  SHF.R.S32.HI R11, RZ, 0x1f, R12 ;  /* 0x0000001fff0b7819 */ /* 0x001fc8000001140c */
[----:B------:R-:W-:-:S04]  /*32d30*/  LEA.HI R10, R11, R12, RZ, 0x7 ;  /* 0x0000000c0b0a7211 */ /* 0x000fc800078f38ff */
[----:B------:R-:W-:-:S05]  /*32d40*/  LOP3.LUT R13, R10, 0xffffff80, RZ, 0xc0, !PT ;  /* 0xffffff800a0d7812 */ /* 0x000fca00078ec0ff */
[----:B------:R-:W-:Y:S01]  /*32d50*/  IMAD.IADD R13, R12, 0x1, -R13 ;  /* 0x000000010c0d7824 */ /* 0x000fe200078e0a0d */
[----:B------:R-:W-:-:S04]  /*32d60*/  LEA.HI R14, R11, R12, RZ, 0x2 ;  /* 0x0000000c0b0e7211 */ /* 0x000fc800078f10ff */
[----:B------:R-:W-:Y:S02]  /*32d70*/  SHF.R.S32.HI R10, RZ, 0x1f, R13 ;  /* 0x0000001fff0a7819 */ /* 0x000fe4000001140d */
[----:B------:R-:W-:Y:S02]  /*32d80*/  LOP3.LUT R19, R14, 0xfffffffc, RZ, 0xc0, !PT ;  /* 0xfffffffc0e137812 */ /* 0x000fe400078ec0ff */
[----:B------:R-:W-:-:S04]  /*32d90*/  LEA.HI R11, R10, R13, RZ, 0x2 ;  /* 0x0000000d0a0b7211 */ /* 0x000fc800078f10ff */
[--C-:B------:R-:W-:Y:S02]  /*32da0*/  SHF.R.S32.HI R14, RZ, 0x2, R11.reuse ;  /* 0x00000002ff0e7819 */ /* 0x100fe4000001140b */
[----:B------:R-:W-:Y:S01]  /*32db0*/  SHF.R.S32.HI R15, RZ, 0x1f, R11 ;  /* 0x0000001fff0f7819 */ /* 0x000fe2000001140b */
[----:B------:R-:W-:Y:S01]  /*32dc0*/  IMAD.IADD R19, R12, 0x1, -R19 ;  /* 0x000000010c137824 */ /* 0x000fe200078e0a13 */
[----:B------:R-:W-:Y:S02]  /*32dd0*/  LEA.HI R10, R10, R13, RZ, 0x5 ;  /* 0x0000000d0a0a7211 */ /* 0x000fe400078f28ff */
[----:B------:R-:W-:Y:S02]  /*32de0*/  LEA.HI R15, R15, R14, RZ, 0x3 ;  /* 0x0000000e0f0f7211 */ /* 0x000fe400078f18ff */
[----:B------:R-:W-:Y:S02]  /*32df0*/  SHF.R.S32.HI R10, RZ, 0x5, R10 ;  /* 0x00000005ff0a7819 */ /* 0x000fe4000001140a */
[----:B------:R-:W-:-:S02]  /*32e00*/  LEA.HI R12, R19, R19, RZ, 0x1 ;  /* 0x00000013130c7211 */ /* 0x000fc400078f08ff */
[----:B------:R-:W-:Y:S01]  /*32e10*/  LOP3.LUT R15, R15, 0xfffffff8, RZ, 0xc0, !PT ;  /* 0xfffffff80f0f7812 */ /* 0x000fe200078ec0ff */
[----:B---3--:R-:W-:Y:S01]  /*32e20*/  IMAD R10, R57, 0x4, R10 ;  /* 0x00000004390a7824 */ /* 0x008fe200078e020a */
[----:B------:R-:W-:-:S03]  /*32e30*/  LOP3.LUT R12, R12, 0x1ffffffe, RZ, 0xc0, !PT ;  /* 0x1ffffffe0c0c7812 */ /* 0x000fc600078ec0ff */
[----:B------:R-:W-:Y:S02]  /*32e40*/  IMAD.IADD R15, R14, 0x1, -R15 ;  /* 0x000000010e0f7824 */ /* 0x000fe400078e0a0f */
[----:B------:R-:W-:Y:S02]  /*32e50*/  IMAD.IADD R12, R19, 0x1, -R12 ;  /* 0x00000001130c7824 */ /* 0x000fe400078e0a0c */
[----:B------:R-:W-:-:S04]  /*32e60*/  IMAD.U32 R15, R10, 0x10, R15 ;  /* 0x000000100a0f7824 */ /* 0x000fc800078e000f */
[----:B------:R-:W-:-:S04]  /*32e70*/  IMAD R12, R12, 0x8, R15 ;  /* 0x000000080c0c7824 */ /* 0x000fc800078e020f */
[----:B--2---:R-:W-:-:S05]  /*32e80*/  @P1 IMAD.HI.U32 R21, R12, R21, RZ ;  /* 0x000000150c151227 */ /* 0x004fca00078e00ff */
[----:B------:R-:W-:Y:S01]  /*32e90*/  @P1 SHF.R.U32.HI R12, RZ, R20, R21 ;  /* 0x00000014ff0c1219 */ /* 0x000fe20000011615 */
        /* <DEDUP_REMOVED lines=38> */
[----:B------:R-:W1:Y:S01]  /*33100*/  MUFU.TANH R25, R25 ;  /* 0x0000001900197308 */ /* 0x000e620000002400 */
[----:B------:R-:W-:-:S03]  /*33110*/  IMAD.IADD R3, R18, 0x1, -R15 ;  /* 0x0000000112037824 */ /* 0x000fc600078e0a0f */
[----:B------:R-:W-:-:S04]  /*33120*/  IADD3 R11, -R59, R11, R18 ;  /* 0x0000000b3b0b7210 */ /* 0x000fc80007ffe112 */
[----:B------:R2:W3:Y:S01]  /*33130*/  MUFU.TANH R62, R24 ;  /* 0x00000018003e7308 */ /* 0x0004e20000002400 */
[----:B------:R-:W-:-:S07]  /*33140*/  IMAD R13, R10, -0x2, R3 ;  /* 0xfffffffe0a0d7824 */ /* 0x000fce00078e0203 */
[----:B------:R-:W4:Y:S01]  /*33150*/  MUFU.TANH R26, R26 ;  /* 0x0000001a001a7308 */ /* 0x000f220000002400 */
        /* <DEDUP_REMOVED lines=30> */
[----:B------:R-:W-:Y:S01]  /*33340*/  IMAD.IADD R58, R11, 0x1, R58 ;  /* 0x000000010b3a7824 */ /* 0x000fe200078e023a */
[----:B0-----:R-:W-:Y:S01]  /*33350*/  VIADDMNMX R14, R19, R56, R13, PT ;  /* 0x00000038130e7246 */ /* 0x001fe2000380010d */
[----:B------:R-:W-:-:S02]  /*33360*/  IMAD.IADD R60, R60, 0x1, -R15 ;  /* 0x000000013c3c7824 */ /* 0x000fc400078e0a0f */
[----:B------:R-:W-:Y:S01]  /*33370*/  IMAD.IADD R3, R58, 0x1, R19 ;  /* 0x000000013a037824 */ /* 0x000fe200078e0213 */
[----:B---34-:R-:W-:Y:S06]  /*33380*/  @!P2 BRA `(.L_x_2298) ;  /* 0x000000000088a947 */ /* 0x018fec0003800000 */
[----:B------:R-:W-:Y:S01]  /*33390*/  IADD3 R20, -R59, R18, R19 ;  /* 0x000000123b147210 */ /* 0x000fe20007ffe113 */
[----:B------:R-:W-:Y:S03]  /*333a0*/  BSSY B2, `(.L_x_2299) ;  /* 0x000001c000027945 */ /* 0x000fe60003800000 */
[----:B------:R-:W-:-:S13]  /*333b0*/  ISETP.GT.AND P1, PT, R20, -0x1, PT ;  /* 0xffffffff1400780c */ /* 0x000fda0003f24270 */
[----:B------:R-:W-:Y:S05]  /*333c0*/  @P1 BRA `(.L_x_2300) ;  /* 0x00000000003c1947 */ /* 0x000fea0003800000 */
[----:B------:R-:W-:Y:S01]  /*333d0*/  ISETP.NE.AND P1, PT, R61, 0x1, PT ;  /* 0x000000013d00780c */ /* 0x000fe20003f25270 */
[----:B------:R-:W-:Y:S01]  /*333e0*/  BSSY B3, `(.L_x_2301) ;  /* 0x000000b000037945 */ /* 0x000fe20003800000 */
[----:B------:R-:W-:-:S11]  /*333f0*/  LOP3.LUT R20, RZ, R20, RZ, 0x33, !PT ;  /* 0x00000014ff147212 */ /* 0x000fd600078e33ff */
[----:B------:R-:W-:Y:S05]  /*33400*/  @!P1 BRA `(.L_x_2302) ;  /* 0x0000000000209947 */ /* 0x000fea0003800000 */
[C---:B------:R-:W-:Y:S02]  /*33410*/  R2UR UR4, R4.reuse ;  /* 0x00000000040472ca */ /* 0x040fe400000e0000 */
[C---:B------:R-:W-:Y:S02]  /*33420*/  R2UR UR5, R5.reuse ;  /* 0x00000000050572ca */ /* 0x040fe400000e0000 */
[----:B------:R-:W-:Y:S02]  /*33430*/  R2UR UR6, R4 ;  /* 0x00000000040672ca */ /* 0x000fe400000e0000 */
[----:B------:R-:W-:-:S09]  /*33440*/  R2UR UR7, R5 ;  /* 0x00000000050772ca */ /* 0x000fd200000e0000 */
[----:B--2---:R-:W2:Y:S04]  /*33450*/  LD.E R7, desc[UR4][R8.64+0x1c] ;  /* 0x00001c0408077980 */ /* 0x004ea8000c101900 */
[----:B------:R-:W3:Y:S01]  /*33460*/  LD.E R24, desc[UR6][R8.64+0x20] ;  /* 0x0000200608187980 */ /* 0x000ee2000c101900 */
[----:B--2---:R-:W-:-:S05]  /*33470*/  IMAD.HI.U32 R7, R20, R7, RZ ;  /* 0x0000000714077227 */ /* 0x004fca00078e00ff */
[----:B---3--:R-:W-:-:S07]  /*33480*/  SHF.R.U32.HI R20, RZ, R24, R7 ;  /* 0x00000018ff147219 */ /* 0x008fce0000011607 */
.L_x_2302:
[----:B------:R-:W-:Y:S05]  /*33490*/  BSYNC B3 ;  /* 0x0000000000037941 */ /* 0x000fea0003800000 */
.L_x_2301:
[----:B------:R-:W-:Y:S01]  /*334a0*/  LOP3.LUT R20, RZ, R20, RZ, 0x33, !PT ;  /* 0x00000014ff147212 */ /* 0x000fe200078e33ff */
[----:B------:R-:W-:Y:S06]  /*334b0*/  BRA `(.L_x_2303) ;  /* 0x0000000000287947 */ /* 0x000fec0003800000 */
.L_x_2300:
[----:B------:R-:W-:-:S13]  /*334c0*/  ISETP.NE.AND P1, PT, R61, 0x1, PT ;  /* 0x000000013d00780c */ /* 0x000fda0003f25270 */
        /* <DEDUP_REMOVED lines=9> */
.L_x_2303:
[----:B------:R-:W-:Y:S05]  /*33560*/  BSYNC B2 ;  /* 0x0000000000027941 */ /* 0x000fea0003800000 */
.L_x_2299:
[----:B--2---:R-:W-:-:S04]  /*33570*/  IMAD R7, R61, R20, -R15 ;  /* 0x000000143d077224 */ /* 0x004fc800078e0a0f */
[----:B------:R-:W-:-:S05]  /*33580*/  IMAD R20, R10, -0x2, R7 ;  /* 0xfffffffe0a147824 */ /* 0x000fca00078e0207 */
[----:B------:R-:W-:Y:S02]  /*33590*/  VIMNMX R3, R3, R20, !PT ;  /* 0x0000001403037248 */ /* 0x000fe40007fe0100 */
[----:B------:R-:W-:-:S07]  /*335a0*/  VIADDMNMX R14, R20, R61, R14, PT ;  /* 0x0000003d140e7246 */ /* 0x000fce000380010e */
.L_x_2298:
[----:B------:R-:W-:Y:S05]  /*335b0*/  BSYNC B1 ;  /* 0x0000000000017941 */ /* 0x000fea0003800000 */
.L_x_2297:
[C---:B------:R-:W-:Y:S01]  /*335c0*/  ISETP.GE.AND P1, PT, R60.reuse, 0x2, PT ;  /* 0x000000023c00780c */ /* 0x040fe20003f26270 */
[----:B--2---:R-:W0:Y:S01]  /*335d0*/  SHFL.IDX PT, R7, R12, 0x1, 0x1c1f ;  /* 0x003c1f000c077f89 */ /* 0x004e2200000e0000 */
[C---:B------:R-:W-:Y:S01]  /*335e0*/  ISETP.GE.AND P5, PT, R60.reuse, 0xa, PT ;  /* 0x0000000a3c00780c */ /* 0x040fe20003fa6270 */
[----:B------:R-:W-:Y:S01]  /*335f0*/  BSSY B1, `(.L_x_2304) ;  /* 0x0000070000017945 */ /* 0x000fe20003800000 */
[----:B------:R-:W-:Y:S02]  /*33600*/  ISETP.GT.AND P3, PT, R3, 0x1, !P1 ;  /* 0x000000010300780c */ /* 0x000fe40004f64270 */
[----:B------:R-:W-:Y:S02]  /*33610*/  ISETP.GE.AND P2, PT, R60, 0x9, PT ;  /* 0x000000093c00780c */ /* 0x000fe40003f46270 */
[----:B------:R-:W-:Y:S02]  /*33620*/  ISETP.LT.OR P3, PT, R14, 0x2, P3 ;  /* 0x000000020e00780c */ /* 0x000fe40001f61670 */
[----:B------:R-:W-:-:S02]  /*33630*/  P2R R19, PR, RZ, 0x20 ;  /* 0x00000020ff137803 */ /* 0x000fc40000000000 */
[----:B-1----:R-:W-:Y:S02]  /*33640*/  FSEL R64, R25, -INF , !P3 ;  /* 0xff80000019407808 */ /* 0x002fe40005800000 */
        /* <DEDUP_REMOVED lines=67> */
[----:B------:R-:W-:Y:S02]  /*33a80*/  ISETP.LT.OR P6, PT, R14, 0x3a, P6 ;  /* 0x0000003a0e00780c */ /* 0x000fe400037c1670 */
[----:B------:R-:W-:Y:S02]  /*33a90*/  VIADDMNMX R14, R7, R56, R13, PT ;  /* 0x00000038070e7246 */ /* 0x000fe4000380010d */
[----:B------:R-:W-:Y:S02]  /*33aa0*/  FSEL R60, R53, -INF , !P6 ;  /* 0xff800000353c7808 */ /* 0x000fe40007000000 */
[----:B------:R-:W-:-:S13]  /*33ab0*/  ISETP.GE.AND P6, PT, R61, 0x1, PT ;  /* 0x000000013d00780c */ /* 0x000fda0003fc6270 */
[----:B------:R-:W-:Y:S05]  /*33ac0*/  @!P6 BRA `(.L_x_2305) ;  /* 0x000000000088e947 */ /* 0x000fea0003800000 */
        /* <DEDUP_REMOVED lines=12> */
[----:B------:R-:W2:Y:S04]  /*33b90*/  LD.E R7, desc[UR4][R8.64+0x1c] ;  /* 0x00001c0408077980 */ /* 0x000ea8000c101900 */
[----:B------:R-:W3:Y:S01]  /*33ba0*/  LD.E R11, desc[UR6][R8.64+0x20] ;  /* 0x00002006080b7980 */ /* 0x000ee2000c101900 */
[----:B--2---:R-:W-:-:S05]  /*33bb0*/  IMAD.HI.U32 R18, R18, R7, RZ ;  /* 0x0000000712127227 */ /* 0x004fca00078e00ff */
[----:B---3--:R-:W-:-:S07]  /*33bc0*/  SHF.R.U32.HI R18, RZ, R11, R18 ;  /* 0x0000000bff127219 */ /* 0x008fce0000011612 */
.L_x_2309:
[----:B------:R-:W-:Y:S05]  /*33bd0*/  BSYNC B3 ;  /* 0x0000000000037941 */ /* 0x000fea0003800000 */
.L_x_2308:
[----:B------:R-:W-:Y:S01]  /*33be0*/  LOP3.LUT R18, RZ, R18, RZ, 0x33, !PT ;  /* 0x00000012ff127212 */ /* 0x000fe200078e33ff */
[----:B------:R-:W-:Y:S06]  /*33bf0*/  BRA `(.L_x_2310) ;  /* 0x0000000000287947 */ /* 0x000fec0003800000 */
.L_x_2307:
[----:B------:R-:W-:-:S13]  /*33c00*/  ISETP.NE.AND P6, PT, R61, 0x1, PT ;  /* 0x000000013d00780c */ /* 0x000fda0003fc5270 */
        /* <DEDUP_REMOVED lines=9> */
.L_x_2310:
[----:B------:R-:W-:Y:S05]  /*33ca0*/  BSYNC B2 ;  /* 0x0000000000027941 */ /* 0x000fea0003800000 */
.L_x_2306:
[----:B------:R-:W-:-:S04]  /*33cb0*/  IMAD R7, R61, R18, -R15 ;  /* 0x000000123d077224 */ /* 0x000fc800078e0a0f */
[----:B------:R-:W-:-:S05]  /*33cc0*/  IMAD R10, R10, -0x2, R7 ;  /* 0xfffffffe0a0a7824 */ /* 0x000fca00078e0207 */
[----:B------:R-:W-:Y:S02]  /*33cd0*/  VIADDMNMX R14, R10, R61, R14, PT ;  /* 0x0000003d0a0e7246 */ /* 0x000fe4000380010e */
[----:B------:R-:W-:-:S07]  /*33ce0*/  VIMNMX R3, R3, R10, !PT ;  /* 0x0000000a03037248 */ /* 0x000fce0007fe0100 */
.L_x_2305:
[----:B------:R-:W-:Y:S05]  /*33cf0*/  BSYNC B1 ;  /* 0x0000000000017941 */ /* 0x000fea0003800000 */
.L_x_2304:
[----:B------:R-:W2:Y:S01]  /*33d00*/  LDL.64 R8, [R6+0x70] ;  /* 0x0000700006087983 */ /* 0x000ea20000100a00 */
[C---:B------:R-:W-:Y:S02]  /*33d10*/  ISETP.GT.AND P1, PT, R3.reuse, 0x1, !P1 ;  /* 0x000000010300780c */ /* 0x040fe40004f24270 */
[----:B------:R-:W-:Y:S02]  /*33d20*/  ISETP.GT.AND P2, PT, R3, 0x8, !P2 ;  /* 0x000000080300780c */ /* 0x000fe40005744270 */
[C---:B------:R-:W-:Y:S02]  /*33d30*/  ISETP.LT.OR P1, PT, R14.reuse, 0x2, P1 ;  /* 0x000000020e00780c */ /* 0x040fe40000f21670 */
[----:B------:R-:W-:Y:S02]  /*33d40*/  ISETP.LT.OR P2, PT, R14, 0x9, P2 ;  /* 0x000000090e00780c */ /* 0x000fe40001741670 */
[----:B------:R-:W-:Y:S02]  /*33d50*/  FSEL R12, R27, -INF , !P1 ;  /* 0xff8000001b0c7808 */ /* 0x000fe40004800000 */
[----:B------:R-:W-:-:S02]  /*33d60*/  ISETP.NE.AND P1, PT, R19, RZ, PT ;  /* 0x000000ff1300720c */ /* 0x000fc40003f25270 */
[----:B------:R-:W-:Y:S02]  /*33d70*/  FSEL R13, R30, -INF , !P2 ;  /* 0xff8000001e0d7808 */ /* 0x000fe40005000000 */
[----:B------:R-:W-:Y:S02]  /*33d80*/  ISETP.GT.AND P1, PT, R3, 0x9, !P1 ;  /* 0x000000090300780c */ /* 0x000fe40004f24270 */
[----:B------:R-:W-:Y:S02]  /*33d90*/  ISETP.NE.AND P2, PT, R20, RZ, PT ;  /* 0x000000ff1400720c */ /* 0x000fe40003f45270 */
[----:B------:R-:W-:Y:S02]  /*33da0*/  ISETP.LT.OR P1, PT, R14, 0xa, P1 ;  /* 0x0000000a0e00780c */ /* 0x000fe40000f21670 */
[----:B------:R-:W-:Y:S02]  /*33db0*/  ISETP.NE.AND P6, PT, R29, RZ, PT ;  /* 0x000000ff1d00720c */ /* 0x000fe40003fc5270 */
[----:B------:R-:W-:-:S02]  /*33dc0*/  FSEL R15, R31, -INF , !P1 ;  /* 0xff8000001f0f7808 */ /* 0x000fc40004800000 */
        /* <DEDUP_REMOVED lines=16> */
[C---:B------:R-:W-:Y:S02]  /*33ed0*/  ISETP.GT.AND P1, PT, R3.reuse, 0x20, !P6 ;  /* 0x000000200300780c */ /* 0x040fe40007724270 */
        /* <DEDUP_REMOVED lines=8> */
[----:B------:R-:W-:-:S04]  /*33f60*/  ISETP.LT.OR P1, PT, R14, 0x22, P1 ;  /* 0x000000220e00780c */ /* 0x000fc80000f21670 */
[----:B------:R-:W-:Y:S02]  /*33f70*/  FSEL R25, R43, -INF , !P1 ;  /* 0xff8000002b197808 */ /* 0x000fe40004800000 */
[----:B------:R-:W-:-:S04]  /*33f80*/  ISETP.NE.AND P1, PT, R28, RZ, PT ;  /* 0x000000ff1c00720c */ /* 0x000fc80003f25270 */
[----:B------:R-:W-:-:S04]  /*33f90*/  ISETP.GT.AND P1, PT, R3, RZ, !P1 ;  /* 0x000000ff0300720c */ /* 0x000fc80004f24270 */
[----:B------:R-:W-:-:S04]  /*33fa0*/  ISETP.LT.OR P1, PT, R14, 0x1, P1 ;  /* 0x000000010e00780c */ /* 0x000fc80000f21670 */
[----:B------:R-:W-:Y:S02]  /*33fb0*/  FSEL R7, R26, -INF , !P1 ;  /* 0xff8000001a077808 */ /* 0x000fe40004800000 */
[----:B------:R-:W-:Y:S02]  /*33fc0*/  ISETP.NE.AND P1, PT, R33, RZ, PT ;  /* 0x000000ff2100720c */ /* 0x000fe40003f25270 */
[----:B------:R-:W-:-:S04]  /*33fd0*/  FMNMX.FTZ R10, R7, R12, !PT ;  /* 0x0000000c070a7209 */ /* 0x000fc80007810000 */
[----:B------:R-:W-:-:S04]  /*33fe0*/  FMNMX.FTZ R10, R13, R10, !PT ;  /* 0x0000000a0d0a7209 */ /* 0x000fc80007810000 */
[----:B------:R-:W-:-:S04]  /*33ff0*/  FMNMX.FTZ R11, R15, R10, !PT ;  /* 0x0000000a0f0b7209 */ /* 0x000fc80007810000 */
[----:B------:R-:W-:-:S04]  /*34000*/  FMNMX.FTZ R10, R18, R11, !PT ;  /* 0x0000000b120a7209 */ /* 0x000fc80007810000 */
[----:B------:R-:W-:-:S04]  /*34010*/  FMNMX.FTZ R11, R19, R10, !PT ;  /* 0x0000000a130b7209 */ /* 0x000fc80007810000 */
[----:B------:R-:W-:Y:S02]  /*34020*/  FMNMX.FTZ R10, R20, R11, !PT ;  /* 0x0000000b140a7209 */ /* 0x000fe40007810000 */
[----:B------:R-:W-:Y:S02]  /*34030*/  ISETP.GT.AND P1, PT, R3, 0x28, !P1 ;  /* 0x000000280300780c */ /* 0x000fe40004f24270 */
[----:B------:R-:W-:Y:S02]  /*34040*/  FMNMX.FTZ R11, R21, R10, !PT ;  /* 0x0000000a150b7209 */ /* 0x000fe40007810000 */
[----:B------:R-:W-:Y:S02]  /*34050*/  ISETP.LT.OR P1, PT, R14, 0x29, P1 ;  /* 0x000000290e00780c */ /* 0x000fe40000f21670 */
[----:B------:R-:W-:Y:S02]  /*34060*/  FMNMX.FTZ R10, R24, R11, !PT ;  /* 0x0000000b180a7209 */ /* 0x000fe40007810000 */
[----:B------:R-:W-:-:S02]  /*34070*/  ISETP.LT.OR P2, PT, R14, 0x2a, P2 ;  /* 0x0000002a0e00780c */ /* 0x000fc40001741670 */
[----:B------:R-:W-:Y:S02]  /*34080*/  FSEL R26, R46, -INF , !P1 ;  /* 0xff8000002e1a7808 */ /* 0x000fe40004800000 */
[----:B------:R-:W-:Y:S02]  /*34090*/  FMNMX.FTZ R11, R25, R10, !PT ;  /* 0x0000000a190b7209 */ /* 0x000fe40007810000 */
[----:B------:R-:W-:Y:S02]  /*340a0*/  ISETP.LT.OR P3, PT, R14, 0x31, P3 ;  /* 0x000000310e00780c */ /* 0x000fe40001f61670 */
[----:B------:R-:W-:Y:S02]  /*340b0*/  FSEL R27, R47, -INF , !P2 ;  /* 0xff8000002f1b7808 */ /* 0x000fe40005000000 */
[----:B------:R-:W-:Y:S02]  /*340c0*/  FMNMX.FTZ R10, R26, R11, !PT ;  /* 0x0000000b1a0a7209 */ /* 0x000fe40007810000 */
[----:B------:R-:W-:-:S02]  /*340d0*/  ISETP.GT.AND P5, PT, R3, 0x38, !P5 ;  /* 0x000000380300780c */ /* 0x000fc40006fa4270 */
[----:B------:R-:W-:Y:S02]  /*340e0*/  ISETP.LT.OR P4, PT, R14, 0x32, P4 ;  /* 0x000000320e00780c */ /* 0x000fe40002781670 */
[----:B------:R-:W-:Y:S02]  /*340f0*/  FSEL R28, R50, -INF , !P3 ;  /* 0xff800000321c7808 */ /* 0x000fe40005800000 */
[----:B------:R-:W-:Y:S02]  /*34100*/  FMNMX.FTZ R11, R27, R10, !PT ;  /* 0x0000000a1b0b7209 */ /* 0x000fe40007810000 */
[----:B------:R-:W-:Y:S02]  /*34110*/  ISETP.GT.AND P1, PT, R3, 0x39, !P6 ;  /* 0x000000390300780c */ /* 0x000fe40007724270 */
[----:B------:R-:W-:Y:S02]  /*34120*/  ISETP.LT.OR P5, PT, R14, 0x39, P5 ;  /* 0x000000390e00780c */ /* 0x000fe40002fa1670 */
[----:B------:R-:W-:-:S02]  /*34130*/  FSEL R3, R51, -INF , !P4 ;  /* 0xff80000033037808 */ /* 0x000fc40006000000 */
[----:B------:R-:W-:Y:S02]  /*34140*/  FMNMX.FTZ R10, R28, R11, !PT ;  /* 0x0000000b1c0a7209 */ /* 0x000fe40007810000 */
[----:B------:R-:W-:Y:S02]  /*34150*/  ISETP.LT.OR P1, PT, R14, 0x3a, P1 ;  /* 0x0000003a0e00780c */ /* 0x000fe40000f21670 */
[----:B------:R-:W-:Y:S02]  /*34160*/  R2UR UR4, R4 ;  /* 0x00000000040472ca */ /* 0x000fe400000e0000 */
[----:B------:R-:W-:Y:S02]  /*34170*/  R2UR UR5, R5 ;  /* 0x00000000050572ca */ /* 0x000fe400000e0000 */
[----:B------:R-:W-:Y:S02]  /*34180*/  FSEL R14, R54, -INF , !P5 ;  /* 0xff800000360e7808 */ /* 0x000fe40006800000 */
[----:B------:R-:W-:-:S02]  /*34190*/  FMNMX.FTZ R11, R3, R10, !PT ;  /* 0x0000000a030b7209 */ /* 0x000fc40007810000 */
[----:B------:R-:W-:Y:S02]  /*341a0*/  R2UR UR6, R4 ;  /* 0x00000000040672ca */ /* 0x000fe400000e0000 */
[----:B------:R-:W-:Y:S02]  /*341b0*/  R2UR UR7, R5 ;  /* 0x00000000050772ca */ /* 0x000fe400000e0000 */
[----:B------:R-:W-:Y:S02]  /*341c0*/  FSEL R29, R55, -INF , !P1 ;  /* 0xff800000371d7808 */ /* 0x000fe40004800000 */
[----:B------:R-:W-:-:S04]  /*341d0*/  FMNMX.FTZ R10, R14, R11, !PT ;  /* 0x0000000b0e0a7209 */ /* 0x000fc80007810000 */
[----:B------:R-:W-:-:S05]  /*341e0*/  FMNMX.FTZ R11, R29, R10, !PT ;  /* 0x0000000a1d0b7209 */ /* 0x000fca0007810000 */
[----:B--2---:R-:W-:Y:S04]  /*341f0*/  ST.E desc[UR4][R8.64+0x4], R11 ;  /* 0x0000040b08007985 */ /* 0x004fe8000c101904 */
[----:B------:R-:W2:Y:S01]  /*34200*/  LD.E R32, desc[UR6][R8.64+0x4] ;  /* 0x0000040608207980 */ /* 0x000ea2000c101900 */
        /* <DEDUP_REMOVED lines=15> */
[----:B------:R-:W0:Y:S01]  /*34300*/  SHFL.BFLY PT, R10, R31, 0x2, 0x1f ;  /* 0x0c401f001f0a7f89 */ /* 0x000e2200000e0000 */
[----:B------:R-:W-:Y:S02]  /*34310*/  R2UR UR8, R4 ;  /* 0x00000000040872ca */ /* 0x000fe400000e0000 */
[----:B------:R-:W-:Y:S02]  /*34320*/  R2UR UR9, R5 ;  /* 0x00000000050972ca */ /* 0x000fe400000e0000 */
[----:B0-----:R-:W-:Y:S01]  /*34330*/  FMNMX.FTZ R30, R31, R10, !PT ;  /* 0x0000000a1f1e7209 */ /* 0x001fe20007810000 */
[----:B------:R-:W-:Y:S04]  /*34340*/  ST.E desc[UR4][R8.64], R31 ;  /* 0x0000001f08007985 */ /* 0x000fe8000c101904 */
[----:B--2---:R-:W0:Y:S02]  /*34350*/  SHFL.BFLY PT, R11, R32, 0x2, 0x1f ;  /* 0x0c401f00200b7f89 */ /* 0x004e2400000e0000 */
[----:B0-----:R-:W-:-:S02]  /*34360*/  FMNMX.FTZ R34, R32, R11, !PT ;  /* 0x0000000b20227209 */ /* 0x001fc40007810000 */
[----:B------:R-:W0:Y:S04]  /*34370*/  SHFL.BFLY PT, R11, R30, 0x1, 0x1f ;  /* 0x0c201f001e0b7f89 */ /* 0x000e2800000e0000 */
[----:B------:R-:W1:Y:S01]  /*34380*/  SHFL.BFLY PT, R35, R34, 0x1, 0x1f ;  /* 0x0c201f0022237f89 */ /* 0x000e6200000e0000 */
[----:B0-----:R-:W-:Y:S02]  /*34390*/  FMNMX.FTZ R33, R30, R11, !PT ;  /* 0x0000000b1e217209 */ /* 0x001fe40007810000 */
[----:B-1----:R-:W-:-:S03]  /*343a0*/  FMNMX.FTZ R35, R34, R35, !PT ;  /* 0x0000002322237209 */ /* 0x002fc60007810000 */
[----:B------:R-:W-:Y:S04]  /*343b0*/  ST.E desc[UR6][R8.64], R33 ;  /* 0x0000002108007985 */ /* 0x000fe8000c101906 */
[----:B------:R0:W-:Y:S04]  /*343c0*/  ST.E desc[UR8][R8.64+0x4], R35 ;  /* 0x0000042308007985 */ /* 0x0001e8000c101908 */
[----:B------:R-:W2:Y:S04]  /*343d0*/  LDL.64 R10, [R6+0x70] ;  /* 0x00007000060a7983 */ /* 0x000ea80000100a00 */
[----:B--2---:R-:W2:Y:S04]  /*343e0*/  LD.E R32, desc[UR6][R10.64+0x20] ;  /* 0x000020060a207980 */ /* 0x004ea8000c101900 */
[----:B------:R-:W2:Y:S04]  /*343f0*/  LD.E R30, desc[UR4][R10.64] ;  /* 0x000000040a1e7980 */ /* 0x000ea8000c101900 */
[----:B------:R-:W3:Y:S01]  /*34400*/  LD.E R47, desc[UR4][R10.64+0x4] ;  /* 0x000004040a2f7980 */ /* 0x000ee2000c101900 */
[C---:B--2---:R-:W-:Y:S01]  /*34410*/  FMUL.FTZ R34, R30.reuse, R32 ;  /* 0x000000201e227220 */ /* 0x044fe20000410000 */
[----:B------:R-:W-:Y:S01]  /*34420*/  FSETP.NEU.FTZ.AND P1, PT, R30, -INF , PT ;  /* 0xff8000001e00780b */ /* 0x000fe20003f3d000 */
[----:B---3--:R-:W-:-:S03]  /*34430*/  FMUL.FTZ R46, R32, R47 ;  /* 0x0000002f202e7220 */ /* 0x008fc60000410000 */
[----:B------:R-:W-:Y:S02]  /*34440*/  FSEL R31, R34, RZ, P1 ;  /* 0x000000ff221f7208 */ /* 0x000fe40000800000 */
[----:B------:R-:W-:-:S03]  /*34450*/  FSETP.NEU.FTZ.AND P1, PT, R47, -INF , PT ;  /* 0xff8000002f00780b */ /* 0x000fc60003f3d000 */
[-CC-:B------:R-:W-:Y:S01]  /*34460*/  FFMA.FTZ R34, R68, R32.reuse, -R31.reuse ;  /* 0x0000002044227223 */ /* 0x180fe2000001081f */
[----:B------:R-:W-:Y:S01]  /*34470*/  FSEL R47, R46, RZ, P1 ;  /* 0x000000ff2e2f7208 */ /* 0x000fe20000800000 */
[-CC-:B0-----:R-:W-:Y:S02]  /*34480*/  FFMA.FTZ R8, R62, R32.reuse, -R31.reuse ;  /* 0x000000203e087223 */ /* 0x181fe4000001081f */
[----:B------:R0:W-:Y:S01]  /*34490*/  MUFU.EX2 R35, R34 ;  /* 0x0000002200237308 */ /* 0x0001e20000000800 */
[-C--:B------:R-:W-:Y:S01]  /*344a0*/  FFMA.FTZ R9, R64, R32.reuse, -R31 ;  /* 0x0000002040097223 */ /* 0x080fe2000001081f */
[-CC-:B------:R-:W-:Y:S01]  /*344b0*/  FFMA.FTZ R7, R7, R32.reuse, -R47.reuse ;  /* 0x0000002007077223 */ /* 0x180fe2000001082f */
[-C--:B------:R-:W-:Y:S01]  /*344c0*/  FFMA.FTZ R12, R12, R32.reuse, -R47 ;  /* 0x000000200c0c7223 */ /* 0x080fe2000001082f */
[-CC-:B------:R-:W-:Y:S01]  /*344d0*/  FFMA.FTZ R30, R66, R32.reuse, -R31.reuse ;  /* 0x00000020421e7223 */ /* 0x180fe2000001081f */
[----:B0-----:R-:W-:-:S03]  /*344e0*/  FFMA.FTZ R34, R78, R32, -R31 ;  /* 0x000000204e227223 */ /* 0x001fc6000001081f */
[----:B------:R-:W-:Y:S01]  /*344f0*/  MUFU.EX2 R164, R8 ;  /* 0x0000000800a47308 */ /* 0x000fe20000000800 */
[-C--:B------:R-:W-:Y:S01]  /*34500*/  FFMA.FTZ R13, R13, R32.reuse, -R47 ;  /* 0x000000200d0d7223 */ /* 0x080fe2000001082f */
[-C--:B------:R-:W-:Y:S01]  /*34510*/  FFMA.FTZ R42, R80, R32.reuse, -R31 ;  /* 0x00000020502a7223 */ /* 0x080fe2000001081f */
[----:B------:R-:W-:-:S05]  /*34520*/  FFMA.FTZ R15, R15, R32, -R47 ;  /* 0x000000200f0f7223 */ /* 0x000fca000001082f */
[----:B------:R0:W1:Y:S01]  /*34530*/  MUFU.EX2 R33, R9 ;  /* 0x0000000900217308 */ /* 0x0000620000000800 */
[----:B------:R-:W-:-:S07]  /*34540*/  FFMA.FTZ R36, R70, R32, -R31 ;  /* 0x0000002046247223 */ /* 0x000fce000001081f */
[----:B------:R-:W-:Y:S01]  /*34550*/  MUFU.EX2 R41, R34 ;  /* 0x0000002200297308 */ /* 0x000fe20000000800 */
[-C--:B0-----:R-:W-:Y:S01]  /*34560*/  FFMA.FTZ R9, R76, R32.reuse, -R31 ;  /* 0x000000204c097223 */ /* 0x081fe2000001081f */
[----:B------:R-:W-:-:S06]  /*34570*/  FFMA.FTZ R18, R18, R32, -R47 ;  /* 0x0000002012127223 */ /* 0x000fcc000001082f */
[----:B------:R-:W-:Y:S01]  /*34580*/  MUFU.EX2 R7, R7 ;  /* 0x0000000700077308 */ /* 0x000fe20000000800 */
[----:B------:R-:W-:-:S07]  /*34590*/  FFMA.FTZ R8, R74, R32, -R31 ;  /* 0x000000204a087223 */ /* 0x000fce000001081f */
[----:B------:R-:W0:Y:S01]  /*345a0*/  MUFU.EX2 R34, R12 ;  /* 0x0000000c00227308 */ /* 0x000e220000000800 */
[----:B------:R-:W-:-:S07]  /*345b0*/  FFMA.FTZ R37, R72, R32, -R31 ;  /* 0x0000002048257223 */ /* 0x000fce000001081f */
[----:B------:R-:W2:Y:S01]  /*345c0*/  MUFU.EX2 R30, R30 ;  /* 0x0000001e001e7308 */ /* 0x000ea20000000800 */
[----:B------:R-:W-:-:S07]  /*345d0*/  FFMA.FTZ R19, R19, R32, -R47 ;  /* 0x0000002013137223 */ /* 0x000fce000001082f */
[----:B------:R-:W3:Y:S01]  /*345e0*/  MUFU.EX2 R167, R13 ;  /* 0x0000000d00a77308 */ /* 0x000ee20000000800 */
[----:B------:R-:W-:-:S07]  /*345f0*/  FFMA.FTZ R20, R20, R32, -R47 ;  /* 0x0000002014147223 */ /* 0x000fce000001082f */
[----:B------:R-:W-:Y:S08]  /*34600*/  MUFU.EX2 R43, R42 ;  /* 0x0000002a002b7308 */ /* 0x000ff00000000800 */
[----:B------:R-:W4:Y:S08]  /*34610*/  MUFU.EX2 R42, R15 ;  /* 0x0000000f002a7308 */ /* 0x000f300000000800 */
[----:B------:R5:W-:Y:S01]  /*34620*/  MUFU.EX2 R39, R9 ;  /* 0x0000000900277308 */ /* 0x000be20000000800 */
[----:B------:R-:W-:-:S07]  /*34630*/  FFMA.FTZ R21, R21, R32, -R47 ;  /* 0x0000002015157223 */ /* 0x000fce000001082f */
[----:B------:R-:W4:Y:S01]  /*34640*/  MUFU.EX2 R36, R36 ;  /* 0x0000002400247308 */ /* 0x000f220000000800 */
[----:B-----5:R-:W-:-:S07]  /*34650*/  FFMA.FTZ R9, R82, R32, -R31 ;  /* 0x0000002052097223 */ /* 0x020fce000001081f */
[----:B------:R5:W-:Y:S08]  /*34660*/  MUFU.EX2 R170, R8 ;  /* 0x0000000800aa7308 */ /* 0x000bf00000000800 */
[----:B------:R-:W4:Y:S01]  /*34670*/  MUFU.EX2 R18, R18 ;  /* 0x0000001200127308 */ /* 0x000f220000000800 */
[-CC-:B-----5:R-:W-:Y:S01]  /*34680*/  FFMA.FTZ R8, R48, R32.reuse, -R31.reuse ;  /* 0x0000002030087223 */ /* 0x1a0fe2000001081f */
[----:B------:R-:W-:-:S06]  /*34690*/  FFMA.FTZ R38, R40, R32, -R31 ;  /* 0x0000002028267223 */ /* 0x000fcc000001081f */
[----:B------:R-:W5:Y:S01]  /*346a0*/  MUFU.EX2 R37, R37 ;  /* 0x0000002500257308 */ /* 0x000f620000000800 */
[----:B------:R-:W-:-:S07]  /*346b0*/  FFMA.FTZ R24, R24, R32, -R47 ;  /* 0x0000002018187223 */ /* 0x000fce000001082f */
[----:B------:R1:W-:Y:S08]  /*346c0*/  MUFU.EX2 R45, R9 ;  /* 0x00000009002d7308 */ /* 0x0003f00000000800 */
[----:B------:R0:W-:Y:S01]  /*346d0*/  MUFU.EX2 R176, R8 ;  /* 0x0000000800b07308 */ /* 0x0001e20000000800 */
[----:B-1----:R-:W-:-:S07]  /*346e0*/  FADD.FTZ R9, R164, R33 ;  /* 0x00000021a4097221 */ /* 0x002fce0000010000 */
[----:B------:R-:W1:Y:S01]  /*346f0*/  MUFU.EX2 R19, R19 ;  /* 0x0000001300137308 */ /* 0x000e620000000800 */
[----:B0-----:R-:W-:Y:S01]  /*34700*/  FADD.FTZ R8, R7, R34 ;  /* 0x0000002207087221 */ /* 0x001fe20000010000 */
[----:B--2---:R-:W-:-:S03]  /*34710*/  FADD.FTZ R12, R30, R9 ;  /* 0x000000091e0c7221 */ /* 0x004fc60000010000 */
[----:B---3--:R-:W-:-:S03]  /*34720*/  FADD.FTZ R9, R167, R8 ;  /* 0x00000008a7097221 */ /* 0x008fc60000010000 */
[----:B------:R-:W0:Y:S01]  /*34730*/  MUFU.EX2 R20, R20 ;  /* 0x0000001400147308 */ /* 0x000e220000000800 */
[----:B------:R-:W-:Y:S01]  /*34740*/  FADD.FTZ R13, R35, R12 ;  /* 0x0000000c230d7221 */ /* 0x000fe20000010000 */
[----:B----4-:R-:W-:Y:S01]  /*34750*/  FADD.FTZ R9, R42, R9 ;  /* 0x000000092a097221 */ /* 0x010fe20000010000 */
[----:B------:R-:W-:-:S05]  /*34760*/  FFMA.FTZ R25, R25, R32, -R47 ;  /* 0x0000002019197223 */ /* 0x000fca000001082f */
[----:B------:R-:W2:Y:S01]  /*34770*/  MUFU.EX2 R21, R21 ;  /* 0x0000001500157308 */ /* 0x000ea20000000800 */
[----:B------:R-:W-:Y:S01]  /*34780*/  FADD.FTZ R8, R36, R13 ;  /* 0x0000000d24087221 */ /* 0x000fe20000010000 */
[-C--:B------:R-:W-:Y:S01]  /*34790*/  FFMA.FTZ R40, R44, R32.reuse, -R31 ;  /* 0x000000202c287223 */ /* 0x080fe2000001081f */
[----:B------:R-:W-:Y:S01]  /*347a0*/  FADD.FTZ R12, R18, R9 ;  /* 0x00000009120c7221 */ /* 0x000fe20000010000 */
[----:B------:R-:W-:-:S04]  /*347b0*/  FFMA.FTZ R26, R26, R32, -R47 ;  /* 0x000000201a1a7223 */ /* 0x000fc8000001082f */
[----:B------:R-:W3:Y:S01]  /*347c0*/  MUFU.EX2 R38, R38 ;  /* 0x0000002600267308 */ /* 0x000ee20000000800 */
[----:B-----5:R-:W-:Y:S01]  /*347d0*/  FADD.FTZ R9, R37, R8 ;  /* 0x0000000825097221 */ /* 0x020fe20000010000 */
[----:B-1----:R-:W-:-:S06]  /*347e0*/  FADD.FTZ R13, R19, R12 ;  /* 0x0000000c130d7221 */ /* 0x002fcc0000010000 */
[----:B------:R-:W1:Y:S01]  /*347f0*/  MUFU.EX2 R24, R24 ;  /* 0x0000001800187308 */ /* 0x000e620000000800 */
[----:B------:R-:W-:Y:S01]  /*34800*/  FFMA.FTZ R27, R27, R32, -R47 ;  /* 0x000000201b1b7223 */ /* 0x000fe2000001082f */
[----:B------:R-:W-:Y:S01]  /*34810*/  FADD.FTZ R8, R170, R9 ;  /* 0x00000009aa087221 */ /* 0x000fe20000010000 */
[----:B0-----:R-:W-:-:S05]  /*34820*/  FADD.FTZ R12, R20, R13 ;  /* 0x0000000d140c7221 */ /* 0x001fca0000010000 */
[----:B------:R-:W0:Y:S01]  /*34830*/  MUFU.EX2 R25, R25 ;  /* 0x0000001900197308 */ /* 0x000e220000000800 */
[----:B------:R-:W-:Y:S01]  /*34840*/  FFMA.FTZ R28, R28, R32, -R47 ;  /* 0x000000201c1c7223 */ /* 0x000fe2000001082f */
[----:B------:R-:W-:-:S06]  /*34850*/  FADD.FTZ R9, R39, R8 ;  /* 0x0000000827097221 */ /* 0x000fcc0000010000 */
[----:B------:R-:W4:Y:S01]  /*34860*/  MUFU.EX2 R40, R40 ;  /* 0x0000002800287308 */ /* 0x000f220000000800 */
[----:B--2---:R-:W-:Y:S01]  /*34870*/  FADD.FTZ R13, R21, R12 ;  /* 0x0000000c150d7221 */ /* 0x004fe20000010000 */
[----:B------:R-:W-:-:S06]  /*34880*/  FFMA.FTZ R3, R3, R32, -R47 ;  /* 0x0000002003037223 */ /* 0x000fcc000001082f */
[----:B------:R-:W2:Y:S01]  /*34890*/  MUFU.EX2 R26, R26 ;  /* 0x0000001a001a7308 */ /* 0x000ea20000000800 */
[----:B---3--:R-:W-:Y:S01]  /*348a0*/  FADD.FTZ R8, R38, R9 ;  /* 0x0000000926087221 */ /* 0x008fe20000010000 */
[----:B------:R-:W-:Y:S01]  /*348b0*/  FFMA.FTZ R44, R52, R32, -R31 ;  /* 0x00000020342c7223 */ /* 0x000fe2000001081f */
[----:B-1----:R-:W-:-:S05]  /*348c0*/  FADD.FTZ R12, R24, R13 ;  /* 0x0000000d180c7221 */ /* 0x002fca0000010000 */
[----:B------:R-:W1:Y:S01]  /*348d0*/  MUFU.EX2 R27, R27 ;  /* 0x0000001b001b7308 */ /* 0x000e620000000800 */
[----:B------:R-:W-:Y:S01]  /*348e0*/  FFMA.FTZ R14, R14, R32, -R47 ;  /* 0x000000200e0e7223 */ /* 0x000fe2000001082f */
[----:B------:R-:W-:Y:S01]  /*348f0*/  FADD.FTZ R9, R41, R8 ;  /* 0x0000000829097221 */ /* 0x000fe20000010000 */
[----:B0-----:R-:W-:-:S05]  /*34900*/  FADD.FTZ R13, R25, R12 ;  /* 0x0000000c190d7221 */ /* 0x001fca0000010000 */
[----:B------:R-:W0:Y:S01]  /*34910*/  MUFU.EX2 R28, R28 ;  /* 0x0000001c001c7308 */ /* 0x000e220000000800 */
[-C--:B------:R-:W-:Y:S01]  /*34920*/  FFMA.FTZ R31, R60, R32.reuse, -R31 ;  /* 0x000000203c1f7223 */ /* 0x080fe2000001081f */
[----:B------:R-:W-:Y:S01]  /*34930*/  FFMA.FTZ R29, R29, R32, -R47 ;  /* 0x000000201d1d7223 */ /* 0x000fe2000001082f */
[----:B----4-:R-:W-:-:S05]  /*34940*/  FADD.FTZ R8, R40, R9 ;  /* 0x0000000928087221 */ /* 0x010fca0000010000 */
[----:B------:R-:W3:Y:S01]  /*34950*/  MUFU.EX2 R3, R3 ;  /* 0x0000000300037308 */ /* 0x000ee20000000800 */
[----:B--2---:R-:W-:Y:S01]  /*34960*/  FADD.FTZ R12, R26, R13 ;  /* 0x0000000d1a0c7221 */ /* 0x004fe20000010000 */
[----:B------:R-:W-:-:S06]  /*34970*/  FADD.FTZ R9, R43, R8 ;  /* 0x000000082b097221 */ /* 0x000fcc0000010000 */
[----:B------:R-:W2:Y:S01]  /*34980*/  MUFU.EX2 R44, R44 ;  /* 0x0000002c002c7308 */ /* 0x000ea20000000800 */
[----:B-1----:R-:W-:-:S07]  /*34990*/  FADD.FTZ R13, R27, R12 ;  /* 0x0000000c1b0d7221 */ /* 0x002fce0000010000 */
[----:B------:R-:W1:Y:S01]  /*349a0*/  MUFU.EX2 R179, R14 ;  /* 0x0000000e00b37308 */ /* 0x000e620000000800 */
[----:B------:R-:W-:Y:S01]  /*349b0*/  FADD.FTZ R8, R176, R9 ;  /* 0x00000009b0087221 */ /* 0x000fe20000010000 */
[----:B0-----:R-:W-:-:S06]  /*349c0*/  FADD.FTZ R12, R28, R13 ;  /* 0x0000000d1c0c7221 */ /* 0x001fcc0000010000 */
[----:B------:R-:W0:Y:S08]  /*349d0*/  MUFU.EX2 R31, R31 ;  /* 0x0000001f001f7308 */ /* 0x000e300000000800 */
[----:B------:R0:W4:Y:S01]  /*349e0*/  MUFU.EX2 R32, R29 ;  /* 0x0000001d00207308 */ /* 0x0001220000000800 */
[----:B------:R-:W-:Y:S01]  /*349f0*/  FADD.FTZ R9, R45, R8 ;  /* 0x000000082d097221 */ /* 0x000fe20000010000 */
[----:B---3--:R-:W-:-:S03]  /*34a00*/  FADD.FTZ R12, R3, R12 ;  /* 0x0000000c030c7221 */ /* 0x008fc60000010000 */
[----:B--2---:R-:W-:Y:S01]  /*34a10*/  FADD.FTZ R8, R44, R9 ;  /* 0x000000092c087221 */ /* 0x004fe20000010000 */
[----:B-1----:R-:W-:-:S03]  /*34a20*/  FADD.FTZ R9, R179, R12 ;  /* 0x0000000cb3097221 */ /* 0x002fc60000010000 */
[----:B0-----:R-:W-:Y:S01]  /*34a30*/  FADD.FTZ R29, R31, R8 ;  /* 0x000000081f1d7221 */ /* 0x001fe20000010000 */
[----:B----4-:R-:W-:-:S04]  /*34a40*/  FADD.FTZ R47, R32, R9 ;  /* 0x00000009202f7221 */ /* 0x010fc80000010000 */
[----:B------:R-:W-:Y:S04]  /*34a50*/  ST.E desc[UR4][R10.64+0x10], R29 ;  /* 0x0000101d0a007985 */ /* 0x000fe8000c101904 */
[----:B------:R0:W-:Y:S04]  /*34a60*/  ST.E desc[UR6][R10.64+0x14], R47 ;  /* 0x0000142f0a007985 */ /* 0x0001e8000c101906 */
[----:B------:R-:W2:Y:S01]  /*34a70*/  LDL.64 R12, [R6+0x80] ;  /* 0x00008000060c7983 */ /* 0x000ea20000100a00 */
[----:B------:R-:W-:Y:S06]  /*34a80*/  BAR.SYNC.DEFER_BLOCKING 0xf, 0x100 ;  /* 0x03c4000000007b1d */ /* 0x000fec0000010000 */
[----:B------:R-:W3:Y:S01]  /*34a90*/  LDL.64 R8, [R6+0x88] ;  /* 0x0000880006087983 */ /* 0x000ee20000100a00 */
[----:B------:R-:W-:-:S02]  /*34aa0*/  F2FP.BF16.F32.PACK_AB R164, R33, R164 ;  /* 0x000000a421a4723e */ /* 0x000fc400000010ff */
[----:B------:R-:W-:Y:S01]  /*34ab0*/  F2FP.BF16.F32.PACK_AB R166, R35, R30 ;  /* 0x0000001e23a6723e */ /* 0x000fe200000010ff */
[----:B0-----:R-:W4:Y:S04]  /*34ac0*/  LDL.64 R10, [R6+0x90] ;  /* 0x00009000060a7983 */ /* 0x001f280000100a00 */
[----:B--2---:R-:W2:Y:S04]  /*34ad0*/  LD.E.64 R12, desc[UR4][R12.64+0x10] ;  /* 0x000010040c0c7980 */ /* 0x004ea8000c101b00 */
[----:B--2---:R-:W2:Y:S04]  /*34ae0*/  LD.E.64 R14, desc[UR6][R12.64+0x8] ;  /* 0x000008060c0e7980 */ /* 0x004ea8000c101b00 */
[----:B------:R-:W5:Y:S01]  /*34af0*/  LD.E.64 R48, desc[UR4][R12.64] ;  /* 0x000000040c307980 */ /* 0x000f62000c101b00 */
[----:B------:R-:W-:-:S02]  /*34b00*/  F2FP.BF16.F32.PACK_AB R165, R34, R7 ;  /* 0x0000000722a5723e */ /* 0x000fc400000010ff */
[----:B------:R-:W-:Y:S02]  /*34b10*/  F2FP.BF16.F32.PACK_AB R167, R42, R167 ;  /* 0x000000a72aa7723e */ /* 0x000fe400000010ff */
[----:B------:R-:W-:Y:S02]  /*34b20*/  F2FP.BF16.F32.PACK_AB R168, R37, R36 ;  /* 0x0000002425a8723e */ /* 0x000fe400000010ff */
[----:B------:R-:W-:Y:S02]  /*34b30*/  F2FP.BF16.F32.PACK_AB R170, R39, R170 ;  /* 0x000000aa27aa723e */ /* 0x000fe400000010ff */
[----:B------:R-:W-:Y:S01]  /*34b40*/  F2FP.BF16.F32.PACK_AB R169, R19, R18 ;  /* 0x0000001213a9723e */ /* 0x000fe200000010ff */
[----:B------:R-:W4:Y:S01]  /*34b50*/  LDL.64 R12, [R6] ;  /* 0x00000000060c7983 */ /* 0x000f220000100a00 */
        /* <DEDUP_REMOVED lines=9> */
[----:B--2---:R-:W-:-:S05]  /*34bf0*/  MOV R29, R14 ;  /* 0x0000000e001d7202 */ /* 0x004fca0000000f00 */
[--C-:B-----5:R-:W-:Y:S02]  /*34c00*/  IMAD R48, R48, 0x2, R29.reuse ;  /* 0x0000000230307824 */ /* 0x120fe400078e021d */
[C---:B------:R-:W-:Y:S02]  /*34c10*/  IMAD R14, R49.reuse, 0x2, R29 ;  /* 0x00000002310e7824 */ /* 0x040fe400078e021d */
[----:B------:R-:W-:Y:S01]  /*34c20*/  IMAD R49, R49, 0x2, R48 ;  /* 0x0000000231317824 */ /* 0x000fe200078e0230 */
[----:B------:R0:W-:Y:S04]  /*34c30*/  STSM.16.M88.4 [R29], R164 ;  /* 0x000000a41d007844 */ /* 0x0001e80000000200 */
[----:B------:R-:W-:Y:S04]  /*34c40*/  STSM.16.M88.4 [R48], R168 ;  /* 0x000000a830007844 */ /* 0x000fe80000000200 */
[----:B------:R-:W-:Y:S04]  /*34c50*/  STSM.16.M88.4 [R14], R172 ;  /* 0x000000ac0e007844 */ /* 0x000fe80000000200 */
[----:B------:R1:W-:Y:S04]  /*34c60*/  STSM.16.M88.4 [R49], R176 ;  /* 0x000000b031007844 */ /* 0x0003e80000000200 */
[----:B---3--:R-:W2:Y:S01]  /*34c70*/  LD.E R3, desc[UR4][R8.64] ;  /* 0x0000000408037980 */ /* 0x008ea2000c101900 */
[----:B------:R-:W-:-:S02]  /*34c80*/  R2UR UR10, R4 ;  /* 0x00000000040a72ca */ /* 0x000fc400000e0000 */
[C---:B------:R-:W-:Y:S01]  /*34c90*/  R2UR UR11, R5.reuse ;  /* 0x00000000050b72ca */ /* 0x040fe200000e0000 */
[----:B----4-:R-:W3:Y:S01]  /*34ca0*/  LD.E R13, desc[UR6][R12.64] ;  /* 0x000000060c0d7980 */ /* 0x010ee2000c101900 */
[C---:B------:R-:W-:Y:S02]  /*34cb0*/  R2UR UR28, R4.reuse ;  /* 0x00000000041c72ca */ /* 0x040fe400000e0000 */
[----:B------:R-:W-:Y:S01]  /*34cc0*/  R2UR UR29, R5 ;  /* 0x00000000051d72ca */ /* 0x000fe200000e0000 */
[----:B------:R-:W3:Y:S04]  /*34cd0*/  LD.E.64 R10, desc[UR4][R10.64] ;  /* 0x000000040a0a7980 */ /* 0x000ee8000c101b00 */
[----:B------:R-:W4:Y:S04]  /*34ce0*/  LD.E R7, desc[UR6][R8.64+0x4] ;  /* 0x0000040608077980 */ /* 0x000f28000c101900 */
[----:B------:R-:W5:Y:S04]  /*34cf0*/  LD.E R15, desc[UR8][R8.64+0x8] ;  /* 0x00000808080f7980 */ /* 0x000f68000c101900 */
[----:B------:R-:W3:Y:S01]  /*34d00*/  LD.E R19, desc[UR10][R8.64+0xc] ;  /* 0x00000c0a08137980 */ /* 0x000ee2000c101900 */
[----:B------:R-:W-:-:S02]  /*34d10*/  R2UR UR12, R4 ;  /* 0x00000000040c72ca */ /* 0x000fc400000e0000 */
[C---:B------:R-:W-:Y:S01]  /*34d20*/  R2UR UR13, R5.reuse ;  /* 0x00000000050d72ca */ /* 0x040fe200000e0000 */
[----:B------:R-:W3:Y:S01]  /*34d30*/  LD.E R25, desc[UR4][R8.64+0x14] ;  /* 0x0000140408197980 */ /* 0x000ee2000c101900 */
[C---:B------:R-:W-:Y:S02]  /*34d40*/  R2UR UR14, R4.reuse ;  /* 0x00000000040e72ca */ /* 0x040fe400000e0000 */
[C---:B------:R-:W-:Y:S01]  /*34d50*/  R2UR UR15, R5.reuse ;  /* 0x00000000050f72ca */ /* 0x040fe200000e0000 */
[----:B------:R-:W3:Y:S01]  /*34d60*/  LD.E R27, desc[UR6][R8.64+0x18] ;  /* 0x00001806081b7980 */ /* 0x000ee2000c101900 */
[C---:B------:R-:W-:Y:S02]  /*34d70*/  R2UR UR16, R4.reuse ;  /* 0x00000000041072ca */ /* 0x040fe400000e0000 */
[----:B------:R-:W-:Y:S01]  /*34d80*/  R2UR UR17, R5 ;  /* 0x00000000051172ca */ /* 0x000fe200000e0000 */
[----:B0-----:R-:W3:Y:S01]  /*34d90*/  LD.E R29, desc[UR8][R8.64+0x1c] ;  /* 0x00001c08081d7980 */ /* 0x001ee2000c101900 */
        /* <DEDUP_REMOVED lines=8> */
[----:B------:R-:W3:Y:S01]  /*34e20*/  LD.E R33, desc[UR12][R8.64+0x24] ;  /* 0x0000240c08217980 */ /* 0x000ee2000c101900 */
[----:B------:R-:W-:-:S02]  /*34e30*/  R2UR UR24, R4 ;  /* 0x00000000041872ca */ /* 0x000fc400000e0000 */
[C---:B------:R-:W-:Y:S01]  /*34e40*/  R2UR UR25, R5.reuse ;  /* 0x00000000051972ca */ /* 0x040fe200000e0000 */
[----:B------:R-:W3:Y:S01]  /*34e50*/  LD.E R35, desc[UR14][R8.64+0x28] ;  /* 0x0000280e08237980 */ /* 0x000ee2000c101900 */
[----:B------:R-:W-:Y:S02]  /*34e60*/  R2UR UR26, R4 ;  /* 0x00000000041a72ca */ /* 0x000fe400000e0000 */
[----:B------:R-:W-:Y:S01]  /*34e70*/  R2UR UR27, R5 ;  /* 0x00000000051b72ca */ /* 0x000fe200000e0000 */
[----:B------:R-:W3:Y:S04]  /*34e80*/  LD.E R37, desc[UR16][R8.64+0x2c] ;  /* 0x00002c1008257980 */ /* 0x000ee8000c101900 */
[----:B------:R-:W3:Y:S04]  /*34e90*/  LD.E R39, desc[UR18][R8.64+0x30] ;  /* 0x0000301208277980 */ /* 0x000ee8000c101900 */
[----:B------:R-:W3:Y:S04]  /*34ea0*/  LD.E R41, desc[UR20][R8.64+0x34] ;  /* 0x0000341408297980 */ /* 0x000ee8000c101900 */
[----:B------:R-:W3:Y:S04]  /*34eb0*/  LD.E R43, desc[UR22][R8.64+0x38] ;  /* 0x00003816082b7980 */ /* 0x000ee8000c101900 */
[----:B------:R-:W3:Y:S04]  /*34ec0*/  LD.E R45, desc[UR24][R8.64+0x3c] ;  /* 0x00003c18082d7980 */ /* 0x000ee8000c101900 */
[----:B------:R-:W3:Y:S04]  /*34ed0*/  LD.E R47, desc[UR26][R8.64+0x40] ;  /* 0x0000401a082f7980 */ /* 0x000ee8000c101900 */
[----:B-1----:R-:W3:Y:S04]  /*34ee0*/  LD.E R49, desc[UR28][R8.64+0x44] ;  /* 0x0000441c08317980 */ /* 0x002ee8000c101900 */
[----:B------:R-:W3:Y:S04]  /*34ef0*/  LD.E R51, desc[UR4][R8.64+0x48] ;  /* 0x0000480408337980 */ /* 0x000ee8000c101900 */
        /* <DEDUP_REMOVED lines=24> */
[----:B--2---:R0:W-:Y:S04]  /*35080*/  ST.E desc[UR8][R8.64], R3 ;  /* 0x0000000308007985 */ /* 0x0041e8000c101908 */
[----:B0-----:R-:W2:Y:S04]  /*35090*/  LD.E R3, desc[UR28][R8.64+0xac] ;  /* 0x0000ac1c08037980 */ /* 0x001ea8000c101900 */
[----:B----4-:R0:W-:Y:S04]  /*350a0*/  ST.E desc[UR10][R8.64+0x4], R7 ;  /* 0x0000040708007985 */ /* 0x0101e8000c10190a */
[----:B-----5:R1:W-:Y:S04]  /*350b0*/  ST.E desc[UR12][R8.64+0x8], R15 ;  /* 0x0000080f08007985 */ /* 0x0203e8000c10190c */
[----:B---3--:R3:W-:Y:S04]  /*350c0*/  ST.E desc[UR14][R8.64+0xc], R19 ;  /* 0x00000c1308007985 */ /* 0x0087e8000c10190e */
[----:B0-----:R-:W4:Y:S04]  /*350d0*/  LD.E R7, desc[UR6][R8.64+0xb0] ;  /* 0x0000b00608077980 */ /* 0x001f28000c101900 */
[----:B-1----:R-:W5:Y:S04]  /*350e0*/  LD.E R15, desc[UR6][R8.64+0xb4] ;  /* 0x0000b406080f7980 */ /* 0x002f68000c101900 */
[----:B---3--:R-:W3:Y:S04]  /*350f0*/  LD.E R19, desc[UR6][R8.64+0xb8] ;  /* 0x0000b80608137980 */ /* 0x008ee8000c101900 */
        /* <DEDUP_REMOVED lines=105> */
[----:B----4-:R0:W-:Y:S04]  /*35790*/  ST.E desc[UR4][R8.64+0x130], R7 ;  /* 0x0001300708007985 */ /* 0x0101e8000c101904 */
[----:B-----5:R1:W-:Y:S04]  /*357a0*/  ST.E desc[UR4][R8.64+0x134], R15 ;  /* 0x0001340f08007985 */ /* 0x0203e8000c101904 */
[----:B---3--:R3:W-:Y:S04]  /*357b0*/  ST.E desc[UR4][R8.64+0x138], R19 ;  /* 0x0001381308007985 */ /* 0x0087e8000c101904 */
[----:B--2---:R2:W-:Y:S04]  /*357c0*/  ST.E desc[UR4][R8.64+0x13c], R3 ;  /* 0x00013c0308007985 */ /* 0x0045e8000c101904 */
[----:B0-----:R-:W4:Y:S04]  /*357d0*/  LD.E R7, desc[UR6][R8.64+0x140] ;  /* 0x0001400608077980 */ /* 0x001f28000c101900 */
[----:B----4-:R0:W-:Y:S04]  /*357e0*/  ST.E desc[UR4][R8.64+0x140], R7 ;  /* 0x0001400708007985 */ /* 0x0101e8000c101904 */
[----:B-1----:R-:W4:Y:S04]  /*357f0*/  LD.E R15, desc[UR6][R8.64+0x144] ;  /* 0x00014406080f7980 */ /* 0x002f28000c101900 */
[----:B----4-:R1:W-:Y:S04]  /*35800*/  ST.E desc[UR4][R8.64+0x144], R15 ;  /* 0x0001440f08007985 */ /* 0x0103e8000c101904 */
[----:B---3--:R-:W3:Y:S04]  /*35810*/  LD.E R19, desc[UR6][R8.64+0x148] ;  /* 0x0001480608137980 */ /* 0x008ee8000c101900 */
[----:B---3--:R3:W-:Y:S04]  /*35820*/  ST.E desc[UR4][R8.64+0x148], R19 ;  /* 0x0001481308007985 */ /* 0x0087e8000c101904 */
[----:B--2---:R-:W2:Y:S04]  /*35830*/  LD.E R3, desc[UR6][R8.64+0x14c] ;  /* 0x00014c0608037980 */ /* 0x004ea8000c101900 */
        /* <DEDUP_REMOVED lines=82> */
[----:B----4-:R-:W-:Y:S04]  /*35d60*/  ST.E desc[UR4][R8.64+0x1f0], R7 ;  /* 0x0001f00708007985 */ /* 0x010fe8000c101904 */
[----:B-1----:R-:W4:Y:S04]  /*35d70*/  LD.E R15, desc[UR6][R8.64+0x1f4] ;  /* 0x0001f406080f7980 */ /* 0x002f28000c101900 */
[----:B----4-:R-:W-:Y:S04]  /*35d80*/  ST.E desc[UR4][R8.64+0x1f4], R15 ;  /* 0x0001f40f08007985 */ /* 0x010fe8000c101904 */
[----:B---3--:R-:W3:Y:S01]  /*35d90*/  LD.E R19, desc[UR6][R8.64+0x1f8] ;  /* 0x0001f80608137980 */ /* 0x008ee2000c101900 */
[----:B------:R-:W-:-:S03]  /*35da0*/  IMAD R10, R13, 0x1000, R10 ;  /* 0x000010000d0a7824 */ /* 0x000fc600078e020a */
[----:B---3--:R-:W-:Y:S04]  /*35db0*/  ST.E desc[UR4][R8.64+0x1f8], R19 ;  /* 0x0001f81308007985 */ /* 0x008fe8000c101904 */
[----:B--2---:R-:W2:Y:S01]  /*35dc0*/  LD.E R3, desc[UR6][R8.64+0x1fc] ;  /* 0x0001fc0608037980 */ /* 0x004ea2000c101900 */
[----:B------:R-:W-:Y:S02]  /*35dd0*/  R2UR UR6, R10 ;  /* 0x000000000a0672ca */ /* 0x000fe400000e0000 */
[----:B------:R-:W-:Y:S02]  /*35de0*/  R2UR UR7, R11 ;  /* 0x000000000b0772ca */ /* 0x000fe400000e0000 */
[----:B------:R-:W-:Y:S02]  /*35df0*/  R2UR UR8, R4 ;  /* 0x00000000040872ca */ /* 0x000fe400000e0000 */
[----:B------:R-:W-:-:S02]  /*35e00*/  R2UR UR9, R5 ;  /* 0x00000000050972ca */ /* 0x000fc400000e0000 */
[C---:B------:R-:W-:Y:S02]  /*35e10*/  R2UR UR10, R4.reuse ;  /* 0x00000000040a72ca */ /* 0x040fe400000e0000 */
[C---:B------:R-:W-:Y:S02]  /*35e20*/  R2UR UR11, R5.reuse ;  /* 0x00000000050b72ca */ /* 0x040fe400000e0000 */
[C---:B------:R-:W-:Y:S02]  /*35e30*/  R2UR UR12, R4.reuse ;  /* 0x00000000040c72ca */ /* 0x040fe400000e0000 */
[C---:B------:R-:W-:Y:S02]  /*35e40*/  R2UR UR13, R5.reuse ;  /* 0x00000000050d72ca */ /* 0x040fe400000e0000 */
        /* <DEDUP_REMOVED lines=43> */
[----:B------:R-:W-:Y:S01]  /*36100*/  R2UR UR61, R5 ;  /* 0x00000000053d72ca */ /* 0x000fe200000e0000 */
[----:B--2---:R-:W-:Y:S01]  /*36110*/  ST.E desc[UR4][R8.64+0x1fc], R3 ;  /* 0x0001fc0308007985 */ /* 0x004fe2000c101904 */
[----:B------:R-:W-:-:S06]  /*36120*/  WARPGROUP.ARRIVE ;  /* 0x00000000000079c5 */ /* 0x000fcc0000000000 */
[----:B------:R-:W-:Y:S01]  /*36130*/  HGMMA.64x256x16.F32.BF16 R24, R164, gdesc[UR4].tnspB, RZ, !UPT, gsb0 ;  /* 0x43e00004a4187df0 */ /* 0x000fe2000c0018ff */
[----:B------:R-:W-:Y:S02]  /*36140*/  R2UR UR4, R4 ;  /* 0x00000000040472ca */ /* 0x000fe400000e0000 */
[----:B------:R-:W-:Y:S01]  /*36150*/  R2UR UR5, R5 ;  /* 0x00000000050572ca */ /* 0x000fe200000e0000 */
[----:B------:R-:W-:Y:S02]  /*36160*/  VIADD R12, R10, 0x80 ;  /* 0x000000800a0c7836 */ /* 0x000fe40000000000 */
[----:B------:R-:W-:-:S03]  /*36170*/  IMAD.MOV.U32 R13, RZ, RZ, R11 ;  /* 0x000000ffff0d7224 */ /* 0x000fc600078e000b */
        /* <DEDUP_REMOVED lines=12> */
[----:B------:R-:W-:Y:S01]  /*36240*/  ST.E desc[UR26][R8.64+0x24], R33 ;  /* 0x0000242108007985 */ /* 0x000fe2000c10191a */
[----:B------:R-:W-:-:S03]  /*36250*/  R2UR UR8, R4 ;  /* 0x00000000040872ca */ /* 0x000fc600000e0000 */
[----:B------:R-:W-:Y:S01]  /*36260*/  ST.E desc[UR28][R8.64+0x28], R34 ;  /* 0x0000282208007985 */ /* 0x000fe2000c10191c */
[----:B------:R-:W-:-:S03]  /*36270*/  R2UR UR9, R5 ;  /* 0x00000000050972ca */ /* 0x000fc600000e0000 */
[----:B------:R-:W-:Y:S01]  /*36280*/  ST.E desc[UR30][R8.64+0x2c], R35 ;  /* 0x00002c2308007985 */ /* 0x000fe2000c10191e */
[----:B------:R-:W-:-:S03]  /*36290*/  R2UR UR10, R4 ;  /* 0x00000000040a72ca */ /* 0x000fc600000e0000 */
[----:B------:R-:W-:Y:S01]  /*362a0*/  ST.E desc[UR32][R8.64+0x30], R36 ;  /* 0x0000302408007985 */ /* 0x000fe2000c101920 */
[----:B------:R-:W-:-:S03]  /*362b0*/  R2UR UR11, R5 ;  /* 0x00000000050b72ca */ /* 0x000fc600000e0000 */
[----:B------:R-:W-:Y:S01]  /*362c0*/  ST.E desc[UR34][R8.64+0x34], R37 ;  /* 0x0000342508007985 */ /* 0x000fe2000c101922 */
[C---:B------:R-:W-:Y:S02]  /*362d0*/  R2UR UR12, R4.reuse ;  /* 0x00000000040c72ca */ /* 0x040fe400000e0000 */
[C---:B------:R-:W-:Y:S01]  /*362e0*/  R2UR UR13, R5.reuse ;  /* 0x00000000050d72ca */ /* 0x040fe200000e0000 */
[----:B------:R-:W-:Y:S01]  /*362f0*/  ST.E desc[UR38][R8.64+0x38], R38 ;  /* 0x0000382608007985 */ /* 0x000fe2000c101926 */
[C---:B------:R-:W-:Y:S02]  /*36300*/  R2UR UR14, R4.reuse ;  /* 0x00000000040e72ca */ /* 0x040fe400000e0000 */
[C---:B------:R-:W-:Y:S01]  /*36310*/  R2UR UR15, R5.reuse ;  /* 0x00000000050f72ca */ /* 0x040fe200000e0000 */
[----:B------:R-:W-:Y:S01]  /*36320*/  ST.E desc[UR40][R8.64+0x3c], R39 ;  /* 0x00003c2708007985 */ /* 0x000fe2000c101928 */
[C---:B------:R-:W-:Y:S02]  /*36330*/  R2UR UR16, R4.reuse ;  /* 0x00000000041072ca */ /* 0x040fe400000e0000 */
[----:B------:R-:W-:Y:S01]  /*36340*/  R2UR UR17, R5 ;  /* 0x00000000051172ca */ /* 0x000fe200000e0000 */
[----:B------:R-:W-:Y:S01]  /*36350*/  ST.E desc[UR42][R8.64+0x40], R40 ;  /* 0x0000402808007985 */ /* 0x000fe2000c10192a */
[----:B------:R-:W-:-:S02]  /*36360*/  R2UR UR18, R4 ;  /* 0x00000000041272ca */ /* 0x000fc400000e0000 */
        /* <DEDUP_REMOVED lines=288> */
[----:B------:R-:W-:Y:S01]  /*37570*/  R2UR UR59, R5 ;  /* 0x00000000053b72ca */ /* 0x000fe200000e0000 */
        /* <DEDUP_REMOVED lines=460> */
[----:B------:R-:W-:Y:S01]  /*39240*/  VIADD R10, R10, 0x180 ;  /* 0x000001800a0a7836 */ /* 0x000fe20000000000 */
[----:B------:R-:W-:-:S04]  /*39250*/  R2UR UR7, R11 ;  /* 0x000000000b0772ca */ /* 0x000fc800000e0000 */
        /* <DEDUP_REMOVED lines=357> */
[----:B------:R-:W-:Y:S01]  /*3a8b0*/  R2UR UR25, R5 ;  /* 0x00000000051972ca */ /* 0x000fe200000e0000 */
[----:B------:R-:W-:Y:S02]  /*3a8c0*/  WARPGROUP.DEPBAR.LE gsb0, 0x0 ;  /* 0x00008000000079c5 */ /* 0x000fe40000010000 */
[----:B------:R-:W-:Y:S01]  /*3a8d0*/  ST.E desc[UR4][R8.64], R24 ;  /* 0x0000001808007985 */ /* 0x000fe2000c101904 */
[----:B------:R-:W-:-:S02]  /*3a8e0*/  R2UR UR4, R4 ;  /* 0x00000000040472ca */ /* 0x000fc400000e0000 */
[----:B------:R-:W-:Y:S01]  /*3a8f0*/  R2UR UR5, R5 ;  /* 0x00000000050572ca */ /* 0x000fe200000e0000 */
[----:B------:R-:W-:Y:S04]  /*3a900*/  ST.E desc[UR6][R8.64+0x4], R25 ;  /* 0x0000041908007985 */ /* 0x000fe8000c101906 */
[----:B------:R-:W-:Y:S04]  /*3a910*/  ST.E desc[UR8][R8.64+0x8], R26 ;  /* 0x0000081a08007985 */ /* 0x000fe8000c101908 */
[----:B------:R-:W-:Y:S01]  /*3a920*/  ST.E desc[UR10][R8.64+0xc], R27 ;  /* 0x00000c1b08007985 */ /* 0x000fe2000c10190a */
[----:B------:R-:W-:-:S03]  /*3a930*/  R2UR UR6, R4 ;  /* 0x00000000040672ca */ /* 0x000fc600000e0000 */
[----:B------:R-:W-:Y:S01]  /*3a940*/  ST.E desc[UR12][R8.64+0x10], R28 ;  /* 0x0000101c08007985 */ /* 0x000fe2000c10190c */
[----:B------:R-:W-:-:S03]  /*3a950*/  R2UR UR7, R5 ;  /* 0x00000000050772ca */ /* 0x000fc600000e0000 */
        /* <DEDUP_REMOVED lines=21> */
[C---:B------:R-:W-:Y:S02]  /*3aab0*/  R2UR UR20, R4.reuse ;  /* 0x00000000041472ca */ /* 0x040fe400000e0000 */
[----:B------:R-:W-:Y:S01]  /*3aac0*/  R2UR UR21, R5 ;  /* 0x00000000051572ca */ /* 0x000fe200000e0000 */
[----:B------:R-:W-:Y:S01]  /*3aad0*/  ST.E desc[UR6][R8.64+0x30], R36 ;  /* 0x0000302408007985 */ /* 0x000fe2000c101906 */
[----:B------:R-:W-:-:S02]  /*3aae0*/  R2UR UR22, R4 ;  /* 0x00000000041672ca */ /* 0x000fc400000e0000 */
[C---:B------:R-:W-:Y:S02]  /*3aaf0*/  R2UR UR23, R5.reuse ;  /* 0x00000000051772ca */ /* 0x040fe400000e0000 */
[C---:B------:R-:W-:Y:S02]  /*3ab00*/  R2UR UR24, R4.reuse ;  /* 0x00000000041872ca */ /* 0x040fe400000e0000 */
[C---:B------:R-:W-:Y:S02]  /*3ab10*/  R2UR UR25, R5.reuse ;  /* 0x00000000051972ca */ /* 0x040fe400000e0000 */
        /* <DEDUP_REMOVED lines=33> */
[C---:B------:R-:W-:Y:S01]  /*3ad30*/  R2UR UR21, R5.reuse ;  /* 0x00000000051572ca */ /* 0x040fe200000e0000 */
[----:B------:R-:W-:Y:S01]  /*3ad40*/  ST.E desc[UR4][R8.64+0x64], R49 ;  /* 0x0000643108007985 */ /* 0x000fe2000c101904 */
[C---:B------:R-:W-:Y:S02]  /*3ad50*/  R2UR UR22, R4.reuse ;  /* 0x00000000041672ca */ /* 0x040fe400000e0000 */
[C---:B------:R-:W-:Y:S01]  /*3ad60*/  R2UR UR23, R5.reuse ;  /* 0x00000000051772ca */ /* 0x040fe200000e0000 */
[----:B------:R-:W-:Y:S01]  /*3ad70*/  ST.E desc[UR6][R8.64+0x68], R50 ;  /* 0x0000683208007985 */ /* 0x000fe2000c101906 */
[C---:B------:R-:W-:Y:S02]  /*3ad80*/  R2UR UR24, R4.reuse ;  /* 0x00000000041872ca */ /* 0x040fe400000e0000 */
[----:B------:R-:W-:Y:S02]  /*3ad90*/  R2UR UR25, R5 ;  /* 0x00000000051972ca */ /* 0x000fe400000e0000 */
[----:B------:R-:W-:-:S02]  /*3ada0*/  R2UR UR4, R4 ;  /* 0x00000000040472ca */ /* 0x000fc400000e0000 */
[C---:B------:R-:W-:Y:S02]  /*3adb0*/  R2UR UR5, R5.reuse ;  /* 0x00000000050572ca */ /* 0x040fe400000e0000 */
[C---:B------:R-:W-:Y:S02]  /*3adc0*/  R2UR UR6, R4.reuse ;  /* 0x00000000040672ca */ /* 0x040fe400000e0000 */
        /* <DEDUP_REMOVED lines=9> */
[----:B------:R-:W-:Y:S04]  /*3ae60*/  ST.E desc[UR20][R8.64+0x84], R57 ;  /* 0x0000843908007985 */ /* 0x000fe8000c101914 */
[----:B------:R-:W-:Y:S04]  /*3ae70*/  ST.E desc[UR22][R8.64+0x88], R58 ;  /* 0x0000883a08007985 */ /* 0x000fe8000c101916 */
[----:B------:R-:W-:Y:S01]  /*3ae80*/  ST.E desc[UR24][R8.64+0x8c], R59 ;  /* 0x00008c3b08007985 */ /* 0x000fe2000c101918 */
[----:B------:R-:W-:-:S03]  /*3ae90*/  R2UR UR10, R4 ;  /* 0x00000000040a72ca */ /* 0x000fc600000e0000 */
[----:B------:R-:W-:Y:S01]  /*3aea0*/  ST.E desc[UR4][R8.64+0x90], R60 ;  /* 0x0000903c08007985 */ /* 0x000fe2000c101904 */
[C---:B------:R-:W-:Y:S02]  /*3aeb0*/  R2UR UR4, R4.reuse ;  /* 0x00000000040472ca */ /* 0x040fe400000e0000 */
[C---:B------:R-:W-:Y:S01]  /*3aec0*/  R2UR UR5, R5.reuse ;  /* 0x00000000050572ca */ /* 0x040fe200000e0000 */
[----:B------:R-:W-:Y:S01]  /*3aed0*/  ST.E desc[UR6][R8.64+0x94], R61 ;  /* 0x0000943d08007985 */ /* 0x000fe2000c101906 */
        /* <DEDUP_REMOVED lines=268> */
[----:B------:R-:W-:-:S02]  /*3bfa0*/  R2UR UR4, R4 ;  /* 0x00000000040472ca */ /* 0x000fc400000e0000 */
[C---:B------:R-:W-:Y:S02]  /*3bfb0*/  R2UR UR5, R5.reuse ;  /* 0x00000000050572ca */ /* 0x040fe400000e0000 */
[----:B------:R-:W-:Y:S02]  /*3bfc0*/  R2UR UR6, R4 ;  /* 0x00000000040672ca */ /* 0x000fe400000e0000 */
[----:B------:R-:W-:-:S09]  /*3bfd0*/  R2UR UR7, R5 ;  /* 0x00000000050772ca */ /* 0x000fd200000e0000 */
[----:B--2---:R0:W-:Y:S04]  /*3bfe0*/  ST.E desc[UR4][R8.64], R3 ;  /* 0x0000000308007985 */ /* 0x0041e8000c101904 */
[----:B------:R-:W2:Y:S01]  /*3bff0*/  LD.E R7, desc[UR6][R8.64+0x4] ;  /* 0x0000040608077980 */ /* 0x000ea2000c101900 */
[C---:B------:R-:W-:Y:S02]  /*3c000*/  R2UR UR4, R4.reuse ;  /* 0x00000000040472ca */ /* 0x040fe400000e0000 */
        /* <DEDUP_REMOVED lines=10> */
[----:B------:R-:W3:Y:S01]  /*3c0b0*/  LD.E R13, desc[UR6][R8.64+0xc] ;  /* 0x00000c06080d7980 */ /* 0x000ee2000c101900 */
[C---:B------:R-:W-:Y:S02]  /*3c0c0*/  R2UR UR4, R4.reuse ;  /* 0x00000000040472ca */ /* 0x040fe400000e0000 */
[C---:B------:R-:W-:Y:S02]  /*3c0d0*/  R2UR UR5, R5.reuse ;  /* 0x00000000050572ca */ /* 0x040fe400000e0000 */
[----:B------:R-:W-:Y:S02]  /*3c0e0*/  R2UR UR6, R4 ;  /* 0x00000000040672ca */ /* 0x000fe400000e0000 */
[----:B------:R-:W-:-:S09]  /*3c0f0*/  R2UR UR7, R5 ;  /* 0x00000000050772ca */ /* 0x000fd200000e0000 */
[----:B---3--:R3:W-:Y:S04]  /*3c100*/  ST.E desc[UR4][R8.64+0xc], R13 ;  /* 0x00000c0d08007985 */ /* 0x0087e8000c101904 */
[----:B0-----:R-:W4:Y:S01]  /*3c110*/  LD.E R3, desc[UR6][R8.64+0x10] ;  /* 0x0000100608037980 */ /* 0x001f22000c101900 */
[C---:B------:R-:W-:Y:S02]  /*3c120*/  R2UR UR4, R4.reuse ;  /* 0x00000000040472ca */ /* 0x040fe400000e0000 */
[C---:B------:R-:W-:Y:S02]  /*3c130*/  R2UR UR5, R5.reuse ;  /* 0x00000000050572ca */ /* 0x040fe400000e0000 */
[----:B------:R-:W-:Y:S02]  /*3c140*/  R2UR UR6, R4 ;  /* 0x00000000040672ca */ /* 0x000fe400000e0000 */
[----:B------:R-:W-:-:S09]  /*3c150*/  R2UR UR7, R5 ;  /* 0x00000000050772ca */ /* 0x000fd200000e0000 */
[----:B----4-:R0:W-:Y:S04]  /*3c160*/  ST.E desc[UR4][R8.64+0x10], R3 ;  /* 0x0000100308007985 */ /* 0x0101e8000c101904 */
[----:B-1----:R-:W4:Y:S01]  /*3c170*/  LD.E R7, desc[UR6][R8.64+0x14] ;  /* 0x0000140608077980 */ /* 0x002f22000c101900 */
[C---:B------:R-:W-:Y:S02]  /*3c180*/  R2UR UR4, R4.reuse ;  /* 0x00000000040472ca */ /* 0x040fe400000e0000 */
[C---:B------:R-:W-:Y:S02]  /*3c190*/  R2UR UR5, R5.reuse ;  /* 0x00000000050572ca */ /* 0x040fe400000e0000 */
[----:B------:R-:W-:Y:S02]  /*3c1a0*/  R2UR UR6, R4 ;  /* 0x00000000040672ca */ /* 0x000fe400000e0000 */
[----:B------:R-:W-:-:S09]  /*3c1b0*/  R2UR UR7, R5 ;  /* 0x00000000050772ca */ /* 0x000fd200000e0000 */
[----:B----4-:R1:W-:Y:S04]  /*3c1c0*/  ST.E desc[UR4][R8.64+0x14], R7 ;  /* 0x0000140708007985 */ /* 0x0103e8000c101904 */
[----:B--2---:R-:W2:Y:S01]  /*3c1d0*/  LD.E R11, desc[UR6][R8.64+0x18] ;  /* 0x00001806080b7980 */ /* 0x004ea2000c101900 */
[C---:B------:R-:W-:Y:S02]  /*3c1e0*/  R2UR UR4, R4.reuse ;  /* 0x00000000040472ca */ /* 0x040fe400000e0000 */
[C---:B------:R-:W-:Y:S02]  /*3c1f0*/  R2UR UR5, R5.reuse ;  /* 0x00000000050572ca */ /* 0x040fe400000e0000 */
[----:B------:R-:W-:Y:S02]  /*3c200*/  R2UR UR6, R4 ;  /* 0x00000000040672ca */ /* 0x000fe400000e0000 */
[----:B------:R-:W-:-:S09]  /*3c210*/  R2UR UR7, R5 ;  /* 0x00000000050772ca */ /* 0x000fd200000e0000 */
[----:B--2---:R2:W-:Y:S04]  /*3c220*/  ST.E desc[UR4][R8.64+0x18], R11 ;  /* 0x0000180b08007985 */ /* 0x0045e8000c101904 */
[----:B---3--:R-:W3:Y:S01]  /*3c230*/  LD.E R13, desc[UR6][R8.64+0x1c] ;  /* 0x00001c06080d7980 */ /* 0x008ee2000c101900 */
        /* <DEDUP_REMOVED lines=719> */
[----:B---3--:R-:W2:Y:S01]  /*3ef30*/  LD.E R13, desc[UR6][R8.64+0x1fc] ;  /* 0x0001fc06080d7980 */ /* 0x008ea2000c101900 */
[----:B------:R-:W-:Y:S02]  /*3ef40*/  R2UR UR4, R4 ;  /* 0x00000000040472ca */ /* 0x000fe400000e0000 */
[----:B------:R-:W-:-:S13]  /*3ef50*/  R2UR UR5, R5 ;  /* 0x00000000050572ca */ /* 0x000fda00000e0000 */
[----:B--2---:R0:W-:Y:S01]  /*3ef60*/  ST.E desc[UR4][R8.64+0x1fc], R13 ;  /* 0x0001fc0d08007985 */ /* 0x0041e2000c101904 */
        /* <DEDUP_REMOVED lines=8> */
[----:B------:R-:W-:Y:S05]  /*3eff0*/  @P0 BRA `(.L_x_2311) ;  /* 0x0000000000300947 */ /* 0x000fea0003800000 */
[----:B0-----:R-:W2:Y:S04]  /*3f000*/  LDL.64 R8, [R6+0x40] ;  /* 0x0000400006087983 */ /* 0x001ea80000100a00 */
[----:B------:R-:W3:Y:S01]  /*3f010*/  LDL.64 R10, [R6] ;  /* 0x00000000060a7983 */ /* 0x000ee20000100a00 */
[C---:B------:R-:W-:Y:S02]  /*3f020*/  R2UR UR4, R4.reuse ;  /* 0x00000000040472ca */ /* 0x040fe400000e0000 */
[C---:B------:R-:W-:Y:S02]  /*3f030*/  R2UR UR5, R5.reuse ;  /* 0x00000000050572ca */ /* 0x040fe400000e0000 */
[----:B------:R-:W-:Y:S02]  /*3f040*/  R2UR UR6, R4 ;  /* 0x00000000040672ca */ /* 0x000fe400000e0000 */
[----:B------:R-:W-:-:S09]  /*3f050*/  R2UR UR7, R5 ;  /* 0x00000000050772ca */ /* 0x000fd200000e0000 */
[----:B--2---:R-:W2:Y:S04]  /*3f060*/  LD.E.64 R8, desc[UR4][R8.64+0x30] ;  /* 0x0000300408087980 */ /* 0x004ea8000c101b00 */
[----:B---3--:R-:W3:Y:S01]  /*3f070*/  LD.E R10, desc[UR6][R10.64] ;  /* 0x000000060a0a7980 */ /* 0x008ee2000c101900 */
[----:B--2---:R-:W-:-:S05]  /*3f080*/  MOV R3, R8 ;  /* 0x0000000800037202 */ /* 0x004fca0000000f00 */
[----:B---3--:R-:W-:-:S05]  /*3f090*/  IMAD R3, R10, 0x8, R3 ;  /* 0x000000080a037824 */ /* 0x008fca00078e0203 */
[----:B------:R-:W-:-:S04]  /*3f0a0*/  PRMT R3, RZ, 0x654, R3 ;  /* 0x00000654ff037816 */ /* 0x000fc80000000003 */
[----:B------:R1:W-:Y:S03]  /*3f0b0*/  SYNCS.ARRIVE.TRANS64.RED.A1T0 RZ, [R3+URZ], RZ ;  /* 0x000000ff03ff79a7 */ /* 0x0003e6000810043f */
.L_x_2311:
[----:B------:R-:W-:Y:S02]  /*3f0c0*/  IMAD.MOV.U32 R4, RZ, RZ, R0 ;  /* 0x000000ffff047224 */ /* 0x000fe400078e0000 */
[----:B------:R-:W-:-:S04]  /*3f0d0*/  IMAD.MOV.U32 R5, RZ, RZ, 0x0 ;  /* 0x00000000ff057424 */ /* 0x000fc800078e00ff */
[----:B01----:R-:W-:Y:S05]  /*3f0e0*/  RET.REL.NODEC R4 `(_ZN7cutlass13device_kernelIN5flash11enable_sm90INS1_16FlashAttnFwdSm90INS1_25CollectiveMainloopFwdSm90ILi2EN4cute5tupleIJNS5_1CILi1EEES8_S8_EEENS6_IJNS7_ILi64EEESA_SA_EEELi512ENS_10bfloat16_tEfNS_4arch4Sm90ELb0ELb1ELb1ELb0ELb0ELb0ELb1ELb0ELb0ELb1ELb1ELb0EEENS1_21CollectiveEpilogueFwdINS6_IJSA_NS7_ILi512EEESA_EEES9_SC_SE_Li256ELb0ELb1ELb1ELb0EEENS1_19SingleTileSchedulerILb0ELb1ELb1ELi64EEEEEEEEEvNT_6ParamsE) ;  /* 0xfffffc0c04c47950 */ /* 0x003fea0003c3ffff */
.L_x_2287:
[----:B0-----:R0:W1:Y:S02]  /*3f0f0*/  SYNCS.PHASECHK.TRANS64.TRYWAIT P0, [R14+URZ], R15 ;  /* 0x0000000f0e0075a7 */ /* 0x001064000800017f */
[----:B-1----:R-:W-:Y:S05]  /*3f100*/  @!P0 NANOSLEEP.SYNCS 0x989680 ;  /* 0x009896800000895d */ /* 0x002fea0003900000 */
[----:B------:R-:W1:Y:S02]  /*3f110*/  @!P0 SYNCS.PHASECHK.TRANS64 P0, [R14+URZ], R15 ;  /* 0x0000000f0e0085a7 */ /* 0x000e64000800007f */
[----:B-1----:R-:W-:Y:S05]  /*3f120*/  @!P0 BRA `(.L_x_2287) ;  /* 0xfffffffc00f08947 */ /* 0x002fea000383ffff */
[----:B------:R-:W-:Y:S05]  /*3f130*/  BRA `(.L_x_2286) ;  /* 0xffffff0c00147947 */ /* 0x000fea000383ffff */
.L_x_2289:
[----:B0-----:R0:W1:Y:S02]  /*3f140*/  SYNCS.PHASECHK.TRANS64.TRYWAIT P0, [R10+URZ+0x38810], R15 ;  /* 0x0388100f0a0075a7 */ /* 0x001064000800017f */
[----:B-1----:R-:W-:Y:S05]  /*3f150*/  @!P0 NANOSLEEP.SYNCS 0x989680 ;  /* 0x009896800000895d */ /* 0x002fea0003900000 */
[----:B------:R-:W1:Y:S02]  /*3f160*/  @!P0 SYNCS.PHASECHK.TRANS64 P0, [R10+URZ+0x38810], R15 ;  /* 0x0388100f0a0085a7 */ /* 0x000e64000800007f */
[----:B-1----:R-:W-:Y:S05]  /*3f170*/  @!P0 BRA `(.L_x_2289) ;  /* 0xfffffffc00f08947 */ /* 0x002fea000383ffff */
[----:B------:R-:W-:Y:S05]  /*3f180*/  BRA `(.L_x_2312) ;  /* 0xffffff1000687947 */ /* 0x000fea000383ffff */
.L_x_2296:
[----:B0-----:R0:W1:Y:S02]  /*3f190*/  SYNCS.PHASECHK.TRANS64.TRYWAIT P0, [R14+URZ], R15 ;  /* 0x0000000f0e0075a7 */ /* 0x001064000800017f */
[----:B-1----:R-:W-:Y:S05]  /*3f1a0*/  @!P0 NANOSLEEP.SYNCS 0x989680 ;  /* 0x009896800000895d */ /* 0x002fea0003900000 */
[----:B------:R-:W1:Y:S02]  /*3f1b0*/  @!P0 SYNCS.PHASECHK.TRANS64 P0, [R14+URZ], R15 ;  /* 0x0000000f0e0085a7 */ /* 0x000e64000800007f */
[----:B-1----:R-:W-:Y:S05]  /*3f1c0*/  @!P0 BRA `(.L_x_2296) ;  /* 0xfffffffc00f08947 */ /* 0x002fea000383ffff */
[----:B------:R-:W-:Y:S05]  /*3f1d0*/  BRA `(.L_x_2295) ;  /* 0xffffff1400047947 */ /* 0x000fea000383ffff */
.L_x_2313:
        /* <DEDUP_REMOVED lines=10> */
.L_x_6045:


//--------------------- .text._ZN7cutlass13device_kernelIN5flash11enable_sm90INS1_16FlashAttnFwdSm90INS1_25CollectiveMainloopFwdSm90ILi2EN4cute5tupleIJNS5_1CILi1EEES8_S8_EEENS6_IJNS7_ILi64EEESA_SA_EEELi512ENS_10bfloat16_tEfNS_4arch4Sm90ELb0ELb1ELb1ELb1ELb0ELb0ELb0ELb0ELb0ELb1ELb1ELb0EEENS1_21CollectiveEpilogueFwdINS6_IJSA_NS7_ILi512EEESA_EEES9_SC_SE_Li256ELb1ELb1ELb1ELb0EEENS1_36VarlenDynamicPersistentTileSchedulerILi64ELi64ELi256ELi128ELb1ELb1ELb1ELb1ELb0ELb1EEEEEEEEEvNT_6ParamsE --------------------------
	.section	.text._ZN7cutlass13device_kernelIN5flash11enable_sm90INS1_16FlashAttnFwdSm90INS1_25CollectiveMainloopFwdSm90ILi2EN4cute5tupleIJNS5_1CILi1EEES8_S8_EEENS6_IJNS7_ILi64EEESA_SA_EEELi512ENS_10bfloat16_tEfNS_4arch4Sm90ELb0ELb1ELb1ELb1ELb0ELb0ELb0ELb0ELb0ELb1ELb1ELb0EEENS1_21CollectiveEpilogueFwdINS6_IJSA_NS7_ILi512EEESA_EEES9_SC_SE_Li256ELb1ELb1ELb1ELb0EEENS1_36VarlenDynamicPersistentTileSchedulerILi64ELi64ELi256ELi128ELb1ELb1ELb1ELb1ELb0ELb1EEEEEEEEEvNT_6ParamsE,"ax",@progbits
	.align	128
.text._ZN7cutlass13device_kernelIN5flash11enable_sm90INS1_16FlashAttnFwdSm90INS1_25CollectiveMainloopFwdSm90ILi2EN4cute5tupleIJNS5_1CILi1EEES8_S8_EEENS6_IJNS7_ILi64EEESA_SA_EEELi512ENS_10bfloat16_tEfNS_4arch4Sm90ELb0ELb1ELb1ELb1ELb0ELb0ELb0ELb0ELb0ELb1ELb1ELb0EEENS1_21CollectiveEpilogueFwdINS6_IJSA_NS7_ILi512EEESA_EEES9_SC_SE_Li256ELb1ELb1ELb1ELb0EEENS1_36VarlenDynamicPersistentTileSchedulerILi64ELi64ELi256ELi128ELb1ELb1ELb1ELb1ELb0ELb1EEEEEEEEEvNT_6ParamsE:
        .type           _ZN7cutlass13device_kernelIN5flash11enable_sm90INS1_16FlashAttnFwdSm90INS1_25CollectiveMainloopFwdSm90ILi2EN4cute5tupleIJNS5_1CILi1EEES8_S8_EEENS6_IJNS7_ILi64EEESA_SA_EEELi512ENS_10bfloat16_tEfNS_4arch4Sm90ELb0ELb1ELb1ELb1ELb0ELb0ELb0ELb0ELb0ELb1ELb1ELb0EEENS1_21CollectiveEpilogueFwdINS6_IJSA_NS7_ILi512EEESA_EEES9_SC_SE_Li256ELb1ELb1ELb1ELb0EEENS1_36VarlenDynamicPersistentTileSchedulerILi64ELi64ELi256ELi128ELb1ELb1ELb1ELb1ELb0ELb1EEEEEEEEEvNT_6ParamsE,@function
        .size           _ZN7cutlass13device_kernelIN5flash11enable_sm90INS1_16FlashAttnFwdSm90INS1_25CollectiveMainloopFwdSm90ILi2EN4cute5tupleIJNS5_1CILi1EEES8_S8_EEENS6_IJNS7_ILi64EEESA_SA_EEELi512ENS_10bfloat16_tEfNS_4arch4Sm90ELb0ELb1ELb1ELb1ELb0ELb0ELb0ELb0ELb0ELb1ELb1ELb0EEENS1_21CollectiveEpilogueFwdINS6_IJSA_NS7_ILi512EEESA_EEES9_SC_SE_Li256ELb1ELb1ELb1ELb0EEENS1_36VarlenDynamicPersistentTileSchedulerILi64ELi64ELi256ELi128ELb1ELb1ELb1ELb1ELb0ELb1EEEEEEEEEvNT_6ParamsE,(.L_x_6047 - _ZN7cutlass13device_kernelIN5flash11enable_sm90INS1_16FlashAttnFwdSm90INS1_25CollectiveMainloopFwdSm90ILi2EN4cute5tupleIJNS5_1CILi1EEES8_S8_EEENS6_IJNS7_ILi64EEESA_SA_EEELi512ENS_10bfloat16_tEfNS_4arch4Sm90ELb0ELb1ELb1ELb1ELb0ELb0ELb0ELb0ELb0ELb1ELb1ELb0EEENS1_21CollectiveEpilogueFwdINS6_IJSA_NS7_ILi512EEESA_EEES9_SC_SE_Li256ELb1ELb1ELb1ELb0EEENS1_36VarlenDynamicPersistentTileSchedulerILi64ELi64ELi256ELi128ELb1ELb1ELb1ELb1ELb0ELb1EEEEEEEEEvNT_6ParamsE)
        .other          _ZN7cutlass13device_kernelIN5flash11enable_sm90INS1_16FlashAttnFwdSm90INS1_25CollectiveMainloopFwdSm90ILi2EN4cute5tupleIJNS5_1CILi1EEES8_S8_EEENS6_IJNS7_ILi64EEESA_SA_EEELi512ENS_10bfloat16_tEfNS_4arch4Sm90ELb0ELb1ELb1ELb1ELb0ELb0ELb0ELb0ELb0ELb1ELb1ELb0EEENS1_21CollectiveEpilogueFwdINS6_IJSA_NS7_ILi512EEESA_EEES9_SC_SE_Li256ELb1ELb1ELb1ELb0EEENS1_36VarlenDynamicPersistentTileSchedulerILi64ELi64ELi256ELi128ELb1ELb1ELb1ELb1ELb0ELb1EEEEEEEEEvNT_6ParamsE,@"STO_CUDA_ENTRY STV_DEFAULT"
_ZN7cutlass13device_kernelIN5flash11enable_sm90INS1_16FlashAttnFwdSm90INS1_25CollectiveMainloopFwdSm90ILi2EN4cute5tupleIJNS5_1CILi1EEES8_S8_EEENS6_IJNS7_ILi64EEESA_SA_EEELi512ENS_10bfloat16_tEfNS_4arch4Sm90ELb0ELb1ELb1ELb1ELb0ELb0ELb0ELb0ELb0ELb1ELb1ELb0EEENS1_21CollectiveEpilogueFwdINS6_IJSA_NS7_ILi512EEESA_EEES9_SC_SE_Li256ELb1ELb1ELb1ELb0EEENS1_36VarlenDynamicPersistentTileSchedulerILi64ELi64ELi256ELi128ELb1ELb1ELb1ELb1ELb0ELb1EEEEEEEEEvNT_6ParamsE:
        /* <DEDUP_REMOVED lines=18> */
.L_x_2315:
[----:B------:R-:W-:Y:S05]  /*0120*/  BSYNC B0 ;  /* 0x0000000000007941 */ /* 0x000fea0003800000 */
.L_x_2314:
        /* <DEDUP_REMOVED lines=37> */
.L_x_2316:
        /* <DEDUP_REMOVED lines=22> */
.L_x_2317:
        /* <DEDUP_REMOVED lines=18> */
.L_x_2318:
        /* <DEDUP_REMOVED lines=22> */
.L_x_2319:
        /* <DEDUP_REMOVED lines=22> */
.L_x_2320:
[----:B------:R-:W-:Y:S01]  /*08c0*/  PLOP3.LUT P0, PT, PT, PT, UP0, 0x80, 0x0 ;  /* 0x000000000000781c */ /* 0x000fe20003f0f008 */
[----:B------:R-:W-:Y:S01]  /*08d0*/  UMOV UR36, 0x1 ;  /* 0x0000000100247882 */ /* 0x000fe20000000000 */
[----:B------:R-:W-:Y:S01]  /*08e0*/  NOP ;  /* 0x0000000000007918 */ /* 0x000fe20000000000 */
[----:B------:R-:W-:Y:S01]  /*08f0*/  USEL UR36, UR36, 0x2, !UP0 ;  /* 0x0000000224247887 */ /* 0x000fe2000c000000 */
[----:B------:R-:W-:Y:S01]  /*0900*/  ULDC.64 UR40, c[0x0][0x208] ;  /* 0x0000820000287ab9 */ /* 0x000fe20000000a00 */
[----:B012-4-:R-:W-:Y:S08]  /*0910*/  BAR.SYNC.DEFER_BLOCKING 0x0 ;  /* 0x0000000000007b1d */ /* 0x017ff00000010000 */
[----:B------:R-:W-:Y:S05]  /*0920*/  @!P0 BRA `(.L_x_2321) ;  /* 0x0000012800c08947 */ /* 0x000fea0003800000 */
.L_x_2322:
        /* <DEDUP_REMOVED lines=25> */
[----:B------:R-:W-:Y:S01]  /*0ac0*/  R2UR UR5, R9 ;  /* 0x00000000090572ca */ /* 0x000fe200000e0000 */
[----:B------:R-:W-:Y:S01]  /*0ad0*/  UMOV UR37, URZ ;  /* 0x0000003f00257c82 */ /* 0x000fe20008000000 */
        /* <DEDUP_REMOVED lines=9> */
[----:B------:R-:W-:Y:S01]  /*0b70*/  IMAD.IADD R10, R6, 0x1, -R11 ;  /* 0x00000001060a7824 */ /* 0x000fe200078e0a0b */
[----:B------:R-:W-:Y:S02]  /*0b80*/  SHF.R.S32.HI R7, RZ, 0x1f, R2 ;  /* 0x0000001fff077819 */ /* 0x000fe40000011402 */
[----:B------:R-:W-:Y:S01]  /*0b90*/  LEA.HI R2, R0, R5, RZ, 0x1 ;  /* 0x0000000500027211 */ /* 0x000fe200078f08ff */
[----:B------:R-:W-:Y:S01]  /*0ba0*/  IMAD.IADD R0, R6, 0x1, -R3 ;  /* 0x0000000106007824 */ /* 0x000fe200078e0a03 */
[----:B------:R-:W-:Y:S02]  /*0bb0*/  LEA.HI R7, R7, R4, RZ, 0x2 ;  /* 0x0000000407077211 */ /* 0x000fe400078f10ff */
[----:B------:R-:W-:Y:S02]  /*0bc0*/  LOP3.LUT R2, R2, 0x1ffffffe, RZ, 0xc0, !PT ;  /* 0x1ffffffe02027812 */ /* 0x000fe400078ec0ff */
[----:B------:R-:W-:-:S02]  /*0bd0*/  SHF.R.S32.HI R3, RZ, 0x1f, R0 ;  /* 0x0000001fff037819 */ /* 0x000fc40000011400 */
[----:B------:R-:W-:Y:S01]  /*0be0*/  SHF.R.S32.HI R221, RZ, 0x7, R8 ;  /* 0x00000007ffdd7819 */ /* 0x000fe20000011408 */
[----:B------:R-:W-:Y:S01]  /*0bf0*/  IMAD.IADD R2, R5, 0x1, -R2 ;  /* 0x0000000105027824 */ /* 0x000fe200078e0a02 */
[----:B------:R-:W-:Y:S02]  /*0c00*/  LEA.HI R5, R3, R0, RZ, 0x3 ;  /* 0x0000000003057211 */ /* 0x000fe400078f18ff */
[----:B------:R-:W-:Y:S01]  /*0c10*/  LOP3.LUT R7, R7, 0x3ffffc, RZ, 0xc0, !PT ;  /* 0x003ffffc07077812 */ /* 0x000fe200078ec0ff */
[----:B------:R-:W-:Y:S01]  /*0c20*/  IMAD R12, R221, 0x100, R0 ;  /* 0x00000100dd0c7824 */ /* 0x000fe200078e0200 */
[----:B------:R-:W-:Y:S01]  /*0c30*/  LOP3.LUT R9, R8, 0xffffff80, RZ, 0xc0, !PT ;  /* 0xffffff8008097812 */ /* 0x000fe200078ec0ff */
[----:B------:R-:W-:Y:S01]  /*0c40*/  IMAD.SHL.U32 R2, R2, 0x8, RZ ;  /* 0x0000000802027824 */ /* 0x000fe200078e00ff */
[----:B------:R-:W-:Y:S01]  /*0c50*/  LOP3.LUT R187, R220, 0xfffffff8, RZ, 0xc0, !PT ;  /* 0xfffffff8dcbb7812 */ /* 0x000fe200078ec0ff */
[----:B------:R-:W-:Y:S01]  /*0c60*/  IMAD.IADD R7, R4, 0x1, -R7 ;  /* 0x0000000104077824 */ /* 0x000fe200078e0a07 */
[C---:B------:R-:W-:Y:S01]  /*0c70*/  LOP3.LUT R11, R5.reuse, 0xfffffff8, RZ, 0xc0, !PT ;  /* 0xfffffff8050b7812 */ /* 0x040fe200078ec0ff */
[----:B------:R-:W-:Y:S01]  /*0c80*/  IMAD.SHL.U32 R5, R5, 0x40, RZ ;  /* 0x0000004005057824 */ /* 0x000fe200078e00ff */
[----:B------:R-:W-:Y:S01]  /*0c90*/  LEA.HI R8, R8, R221, RZ, 0x1 ;  /* 0x000000dd08087211 */ /* 0x000fe200078f08ff */
[C---:B------:R-:W-:Y:S01]  /*0ca0*/  IMAD.IADD R9, R6.reuse, 0x1, -R9 ;  /* 0x0000000106097824 */ /* 0x040fe200078e0a09 */
[----:B------:R-:W-:Y:S01]  /*0cb0*/  SHF.R.S32.HI R220, RZ, 0x3, R220 ;  /* 0x00000003ffdc7819 */ /* 0x000fe200000114dc */
[----:B------:R-:W-:Y:S01]  /*0cc0*/  IMAD.IADD R187, R6, 0x1, -R187 ;  /* 0x0000000106bb7824 */ /* 0x000fe200078e0abb */
[----:B------:R-:W-:Y:S01]  /*0cd0*/  LEA.HI R6, R10, R10, RZ, 0x1 ;  /* 0x0000000a0a067211 */ /* 0x000fe200078f08ff */
[----:B------:R-:W-:Y:S01]  /*0ce0*/  IMAD.IADD R11, R0, 0x1, -R11 ;  /* 0x00000001000b7824 */ /* 0x000fe200078e0a0b */
[----:B------:R-:W-:Y:S01]  /*0cf0*/  LOP3.LUT R8, R8, 0xfffffe, RZ, 0xc0, !PT ;  /* 0x00fffffe08087812 */ /* 0x000fe200078ec0ff */
[----:B------:R-:W-:Y:S01]  /*0d00*/  IMAD R15, R7, 0x10, R12 ;  /* 0x00000010070f7824 */ /* 0x000fe200078e020c */
[----:B------:R-:W-:Y:S01]  /*0d10*/  LOP3.LUT R7, R5, 0x7ffffe00, RZ, 0xc0, !PT ;  /* 0x7ffffe0005077812 */ /* 0x000fe200078ec0ff */
[----:B------:R-:W-:Y:S01]  /*0d20*/  IMAD.SHL.U32 R5, R11, 0x40, RZ ;  /* 0x000000400b057824 */ /* 0x000fe200078e00ff */
[----:B------:R-:W-:Y:S01]  /*0d30*/  LOP3.LUT R3, R6, 0x1ffffffe, RZ, 0xc0, !PT ;  /* 0x1ffffffe06037812 */ /* 0x000fe200078ec0ff */
[----:B------:R-:W-:Y:S01]  /*0d40*/  IMAD.IADD R8, R221, 0x1, -R8 ;  /* 0x00000001dd087824 */ /* 0x000fe200078e0a08 */
[----:B------:R-:W-:Y:S01]  /*0d50*/  SHF.R.S32.HI R6, RZ, 0x1f, R9 ;  /* 0x0000001fff067819 */ /* 0x000fe20000011409 */
[----:B------:R-:W-:Y:S01]  /*0d60*/  IMAD R7, R4, 0x400, R7 ;  /* 0x0000040004077824 */ /* 0x000fe200078e0207 */
[----:B------:R-:W-:Y:S01]  /*0d70*/  LOP3.LUT R5, R5, 0x1c0, RZ, 0xc0, !PT ;  /* 0x000001c005057812 */ /* 0x000fe200078ec0ff */
[----:B------:R-:W-:Y:S01]  /*0d80*/  IMAD.IADD R13, R10, 0x1, -R3 ;  /* 0x000000010a0d7824 */ /* 0x000fe200078e0a03 */
[----:B------:R-:W-:Y:S01]  /*0d90*/  LEA.HI R3, R6, R9, RZ, 0x2 ;  /* 0x0000000906037211 */ /* 0x000fe200078f10ff */
[--C-:B------:R-:W-:Y:S01]  /*0da0*/  IMAD.U32 R4, R15, 0x40, R2.reuse ;  /* 0x000000400f047824 */ /* 0x100fe200078e0002 */
[----:B------:R-:W-:Y:S01]  /*0db0*/  LOP3.LUT R2, R5, 0x8, R2, 0xf8, !PT ;  /* 0x0000000805027812 */ /* 0x000fe200078ef802 */
[----:B------:R-:W-:Y:S01]  /*0dc0*/  IMAD.SHL.U32 R185, R187, 0x8, RZ ;  /* 0x00000008bbb97824 */ /* 0x000fe200078e00ff */
[----:B------:R-:W-:-:S02]  /*0dd0*/  SHF.R.U32.HI R5, RZ, 0x3, R5 ;  /* 0x00000003ff057819 */ /* 0x000fc40000011605 */
[----:B------:R-:W-:Y:S01]  /*0de0*/  LOP3.LUT R10, R3, 0x7ffffffc, RZ, 0xc0, !PT ;  /* 0x7ffffffc030a7812 */ /* 0x000fe200078ec0ff */
[----:B------:R0:W-:Y:S01]  /*0df0*/  STL [R1+0x44], R4 ;  /* 0x0000440401007387 */ /* 0x0001e20000100800 */
[--C-:B------:R-:W-:Y:S01]  /*0e00*/  SHF.R.S32.HI R0, RZ, 0x2, R3.reuse ;  /* 0x00000002ff007819 */ /* 0x100fe20000011403 */
[----:B------:R-:W-:Y:S01]  /*0e10*/  VIADD R188, R185, 0x40 ;  /* 0x00000040b9bc7836 */ /* 0x000fe20000000000 */
[----:B------:R-:W-:Y:S01]  /*0e20*/  SHF.R.S32.HI R3, RZ, 0x1f, R3 ;  /* 0x0000001fff037819 */ /* 0x000fe20000011403 */
[----:B------:R-:W-:Y:S01]  /*0e30*/  IMAD.IADD R10, R9, 0x1, -R10 ;  /* 0x00000001090a7824 */ /* 0x000fe200078e0a0a */
[----:B------:R-:W-:Y:S02]  /*0e40*/  LOP3.LUT R2, R2, R5, RZ, 0x3c, !PT ;  /* 0x0000000502027212 */ /* 0x000fe400078e3cff */
[----:B------:R-:W-:Y:S02]  /*0e50*/  LEA.HI R3, R3, R0, RZ, 0x3 ;  /* 0x0000000003037211 */ /* 0x000fe400078f18ff */
[----:B------:R-:W-:Y:S01]  /*0e60*/  R2P PR, R11, 0x6 ;  /* 0x000000060b007804 */ /* 0x000fe20000000000 */
[----:B------:R-:W-:Y:S01]  /*0e70*/  IMAD.IADD R7, R7, 0x1, R2 ;  /* 0x0000000107077824 */ /* 0x000fe200078e0202 */
[----:B------:R-:W-:Y:S01]  /*0e80*/  LEA.HI R6, R6, R9, RZ, 0x5 ;  /* 0x0000000906067211 */ /* 0x000fe200078f28ff */
[----:B0-----:R-:W-:Y:S01]  /*0e90*/  IMAD.SHL.U32 R4, R8, 0x100, RZ ;  /* 0x0000010008047824 */ /* 0x001fe200078e00ff */
[----:B------:R-:W-:Y:S01]  /*0ea0*/  LOP3.LUT R3, R3, 0xfffffff8, RZ, 0xc0, !PT ;  /* 0xfffffff803037812 */ /* 0x000fe200078ec0ff */
[----:B------:R-:W-:Y:S01]  /*0eb0*/  IMAD.SHL.U32 R2, R10, 0x2, RZ ;  /* 0x000000020a027824 */ /* 0x000fe200078e00ff */
[----:B------:R-:W-:-:S02]  /*0ec0*/  LEA R19, R7, UR46, 0x1 ;  /* 0x0000002e07137c11 */ /* 0x000fc4000f8e08ff */
[----:B------:R-:W-:Y:S01]  /*0ed0*/  SHF.R.S32.HI R6, RZ, 0x5, R6 ;  /* 0x00000005ff067819 */ /* 0x000fe20000011406 */
[----:B------:R-:W-:Y:S01]  /*0ee0*/  IMAD.IADD R17, R2, 0x1, R4 ;  /* 0x0000000102117824 */ /* 0x000fe200078e0204 */
[----:B------:R-:W-:Y:S01]  /*0ef0*/  SEL R23, R23, 0xffffffc0, !P2 ;  /* 0xffffffc017177807 */ /* 0x000fe20005000000 */
[----:B------:R-:W-:Y:S01]  /*0f00*/  IMAD.IADD R3, R0, 0x1, -R3 ;  /* 0x0000000100037824 */ /* 0x000fe200078e0a03 */
[----:B------:R0:W-:Y:S01]  /*0f10*/  STL [R1+0x40], R4 ;  /* 0x0000400401007387 */ /* 0x0001e20000100800 */
[C---:B------:R-:W-:Y:S01]  /*0f20*/  VIADD R219, R17.reuse, 0x8 ;  /* 0x0000000811db7836 */ /* 0x040fe20000000000 */
[----:B------:R-:W-:Y:S01]  /*0f30*/  SHF.R.S32.HI R0, RZ, 0x1f, R17 ;  /* 0x0000001fff007819 */ /* 0x000fe20000011411 */
[C---:B------:R-:W-:Y:S02]  /*0f40*/  VIADD R218, R17.reuse, 0x10 ;  /* 0x0000001011da7836 */ /* 0x040fe40000000000 */
[C---:B------:R-:W-:Y:S02]  /*0f50*/  VIADD R217, R17.reuse, 0x18 ;  /* 0x0000001811d97836 */ /* 0x040fe40000000000 */
[----:B------:R-:W-:-:S02]  /*0f60*/  VIADD R216, R17, 0x20 ;  /* 0x0000002011d87836 */ /* 0x000fc40000000000 */
[C---:B------:R-:W-:Y:S01]  /*0f70*/  VIADD R215, R17.reuse, 0x28 ;  /* 0x0000002811d77836 */ /* 0x040fe20000000000 */
[----:B0-----:R-:W-:Y:S01]  /*0f80*/  SHF.R.S32.HI R4, RZ, 0x1f, R219 ;  /* 0x0000001fff047819 */ /* 0x001fe200000114db */
[----:B------:R-:W-:Y:S01]  /*0f90*/  VIADD R214, R17, 0x30 ;  /* 0x0000003011d67836 */ /* 0x000fe20000000000 */
[----:B------:R-:W-:Y:S01]  /*0fa0*/  SHF.R.S32.HI R0, RZ, 0x1f, R217 ;  /* 0x0000001fff007819 */ /* 0x000fe200000114d9 */
[----:B------:R-:W-:Y:S01]  /*0fb0*/  VIADD R184, R19, 0x26800 ;  /* 0x0002680013b87836 */ /* 0x000fe20000000000 */
[----:B------:R-:W-:Y:S01]  /*0fc0*/  SHF.R.S32.HI R4, RZ, 0x1f, R216 ;  /* 0x0000001fff047819 */ /* 0x000fe200000114d8 */
[C---:B------:R-:W-:Y:S01]  /*0fd0*/  VIADD R213, R17.reuse, 0x38 ;  /* 0x0000003811d57836 */ /* 0x040fe20000000000 */
[----:B------:R-:W-:Y:S01]  /*0fe0*/  SHF.R.S32.HI R0, RZ, 0x1f, R214 ;  /* 0x0000001fff007819 */ /* 0x000fe200000114d6 */
[C---:B------:R-:W-:Y:S02]  /*0ff0*/  VIADD R212, R17.reuse, 0x40 ;  /* 0x0000004011d47836 */ /* 0x040fe40000000000 */
[C---:B------:R-:W-:Y:S01]  /*1000*/  VIADD R211, R17.reuse, 0x48 ;  /* 0x0000004811d37836 */ /* 0x040fe20000000000 */
[----:B------:R-:W-:Y:S01]  /*1010*/  SHF.R.S32.HI R4, RZ, 0x1f, R213 ;  /* 0x0000001fff047819 */ /* 0x000fe200000114d5 */
[----:B------:R-:W-:Y:S01]  /*1020*/  IMAD R16, R6, 0x10, R3 ;  /* 0x0000001006107824 */ /* 0x000fe200078e0203 */
        /* <DEDUP_REMOVED lines=51> */
[----:B------:R-:W-:Y:S01]  /*1360*/  IMAD R186, R13, 0x8, R16 ;  /* 0x000000080dba7824 */ /* 0x000fe200078e0210 */
[----:B------:R-:W-:Y:S01]  /*1370*/  SHF.R.S32.HI R222, RZ, 0x1f, R189 ;  /* 0x0000001fffde7819 */ /* 0x000fe200000114bd */
[----:B------:R-:W-:-:S07]  /*1380*/  IMAD.IADD R23, R23, 0x1, R22 ;  /* 0x0000000117177824 */ /* 0x000fce00078e0216 */
.L_x_2435:
[----:B------:R-:W-:Y:S02]  /*1390*/  ULDC.64 UR8, c[0x0][0xa28] ;  /* 0x00028a0000087ab9 */ /* 0x000fe40000000a00 */
[----:B------:R-:W-:-:S04]  /*13a0*/  UISETP.NE.U32.AND UP0, UPT, UR8, URZ, UPT ;  /* 0x0000003f0800728c */ /* 0x000fc8000bf05070 */
[----:B------:R-:W-:-:S03]  /*13b0*/  UISETP.NE.AND.EX UP0, UPT, UR9, URZ, UPT, UP0 ;  /* 0x0000003f0900728c */ /* 0x000fc6000bf05300 */
[----:B------:R-:W-:Y:S02]  /*13c0*/  ULDC.64 UR8, c[0x0][0xa18] ;  /* 0x0002860000087ab9 */ /* 0x000fe40000000a00 */
[----:B------:R-:W-:Y:S01]  /*13d0*/  UISETP.NE.U32.AND UP1, UPT, UR8, URZ, UPT ;  /* 0x0000003f0800728c */ /* 0x000fe2000bf25070 */
[----:B------:R-:W-:-:S03]  /*13e0*/  PLOP3.LUT P0, PT, PT, PT, UP0, 0x80, 0x0 ;  /* 0x000000000000781c */ /* 0x000fc60003f0f008 */
[----:B------:R-:W-:-:S03]  /*13f0*/  UISETP.NE.AND.EX UP1, UPT, UR9, URZ, UPT, UP1 ;  /* 0x0000003f0900728c */ /* 0x000fc6000bf25310 */
[----:B------:R-:W-:Y:S02]  /*1400*/  @UP0 ULDC.64 UR8, c[0x0][0xa28] ;  /* 0x00028a0000080ab9 */ /* 0x000fe40000000a00 */
[----:B------:R-:W-:Y:S01]  /*1410*/  @UP0 UIMAD.WIDE UR8, UR6, 0x4, UR8 ;  /* 0x00000004060808a5 */ /* 0x000fe2000f8e0208 */
[----:B------:R-:W-:-:S05]  /*1420*/  PLOP3.LUT P2, PT, PT, PT, UP1, 0x80, 0x0 ;  /* 0x000000000000781c */ /* 0x000fca0003f4f018 */
[----:B------:R-:W-:Y:S01]  /*1430*/  @UP1 ULDC.64 UR10, c[0x0][0xa18] ;  /* 0x00028600000a1ab9 */ /* 0x000fe20000000a00 */
[----:B0---4-:R-:W-:Y:S02]  /*1440*/  IMAD.U32 R4, RZ, RZ, UR8 ;  /* 0x00000008ff047e24 */ /* 0x011fe4000f8e00ff */
[----:B------:R-:W-:Y:S01]  /*1450*/  IMAD.U32 R5, RZ, RZ, UR9 ;  /* 0x00000009ff057e24 */ /* 0x000fe2000f8e00ff */
[----:B------:R-:W-:Y:S02]  /*1460*/  @UP1 UIMAD.WIDE UR8, UR6, 0x4, UR10 ;  /* 0x00000004060818a5 */ /* 0x000fe4000f8e020a */
[----:B------:R-:W-:Y:S02]  /*1470*/  ULOP3.LUT UR4, UR7, 0xff000000, URZ, 0xc0, !UPT ;  /* 0xff00000007047892 */ /* 0x000fe4000f8ec03f */
[----:B--2---:R-:W2:Y:S01]  /*1480*/  @P0 LDG.E R4, desc[UR40][R4.64] ;  /* 0x0000002804040981 */ /* 0x004ea2000c1e1900 */
[----:B------:R-:W-:Y:S01]  /*1490*/  ULDC.64 UR10, c[0x0][0xa20] ;  /* 0x00028800000a7ab9 */ /* 0x000fe20000000a00 */
[----:B-1----:R-:W-:-:S02]  /*14a0*/  IMAD.U32 R6, RZ, RZ, UR8 ;  /* 0x00000008ff067e24 */ /* 0x002fc4000f8e00ff */
[----:B------:R-:W-:Y:S01]  /*14b0*/  IMAD.U32 R7, RZ, RZ, UR9 ;  /* 0x00000009ff077e24 */ /* 0x000fe2000f8e00ff */
[----:B------:R-:W-:-:S04]  /*14c0*/  ULDC.64 UR8, c[0x0][0x418] ;  /* 0x0001060000087ab9 */ /* 0x000fc80000000a00 */
[----:B---3--:R-:W3:Y:S01]  /*14d0*/  @P2 LDG.E R6, desc[UR40][R6.64] ;  /* 0x0000002806062981 */ /* 0x008ee2000c1e1900 */
[----:B------:R-:W-:Y:S01]  /*14e0*/  UISETP.NE.U32.AND UP0, UPT, UR8, URZ, UPT ;  /* 0x0000003f0800728c */ /* 0x000fe2000bf05070 */
[----:B------:R-:W-:Y:S01]  /*14f0*/  ISETP.NE.U32.AND P1, PT, RZ, UR10, PT ;  /* 0x0000000aff007c0c */ /* 0x000fe2000bf25070 */
[----:B------:R-:W-:Y:S02]  /*1500*/  ULOP3.LUT UR45, UR7, 0xff0000, URZ, 0xc0, !UPT ;  /* 0x00ff0000072d7892 */ /* 0x000fe4000f8ec03f */
[----:B------:R-:W-:Y:S01]  /*1510*/  UISETP.NE.AND.EX UP0, UPT, UR9, URZ, UPT, UP0 ;  /* 0x0000003f0900728c */ /* 0x000fe2000bf05300 */
[----:B------:R-:W-:Y:S01]  /*1520*/  ISETP.NE.AND.EX P1, PT, RZ, UR11, PT, P1 ;  /* 0x0000000bff007c0c */ /* 0x000fe2000bf25310 */
[----:B------:R-:W-:Y:S01]  /*1530*/  ULDC UR8, c[0x0][0x424] ;  /* 0x0001090000087ab9 */ /* 0x000fe20000000800 */
[----:B------:R-:W-:Y:S02]  /*1540*/  USHF.R.U32.HI UR4, URZ, 0x8, UR4 ;  /* 0x000000083f047899 */ /* 0x000fe40008011604 */
[----:B------:R-:W-:Y:S01]  /*1550*/  USEL UR8, UR8, 0x1, UP0 ;  /* 0x0000000108087887 */ /* 0x000fe20008000000 */
[----:B------:R-:W-:Y:S01]  /*1560*/  ULDC UR9, c[0x0][0x2f0] ;  /* 0x0000bc0000097ab9 */ /* 0x000fe20000000800 */
[----:B------:R-:W-:Y:S01]  /*1570*/  UMOV UR49, URZ ;  /* 0x0000003f00317c82 */ /* 0x000fe20008000000 */
[----:B------:R-:W-:Y:S01]  /*1580*/  ULEA.HI UR45, UR45, UR4, URZ, 0x10 ;  /* 0x000000042d2d7291 */ /* 0x000fe2000f8f803f */
[----:B------:R-:W-:Y:S01]  /*1590*/  ULDC UR51, c[0x0][0x288] ;  /* 0x0000a20000337ab9 */ /* 0x000fe20000000800 */
[----:B------:R-:W-:-:S02]  /*15a0*/  UIMAD UR4, UR8, UR9, URZ ;  /* 0x00000009080472a4 */ /* 0x000fc4000f8e023f */
[----:B------:R-:W-:Y:S01]  /*15b0*/  ULOP3.LUT UR44, UR7, 0xffff, URZ, 0xc0, !UPT ;  /* 0x0000ffff072c7892 */ /* 0x000fe2000f8ec03f */
[----:B--2---:R-:W-:Y:S02]  /*15c0*/  @P0 R2UR UR49, R4 ;  /* 0x00000000043102ca */ /* 0x004fe400000e0000 */
        /* <DEDUP_REMOVED lines=15> */
.L_x_2323:
[----:B------:R-:W-:Y:S01]  /*16c0*/  UMOV UR43, UR6 ;  /* 0x00000006002b7c82 */ /* 0x000fe20008000000 */
[----:B------:R-:W-:Y:S05]  /*16d0*/  @!P1 BRA `(.L_x_2324) ;  /* 0x00000000001c9947 */ /* 0x000fea0003800000 */
[----:B------:R-:W-:Y:S02]  /*16e0*/  ULDC.64 UR8, c[0x0][0xa20] ;  /* 0x0002880000087ab9 */ /* 0x000fe40000000a00 */
[----:B------:R-:W-:-:S06]  /*16f0*/  UIMAD.WIDE UR6, UR6, 0x4, UR8 ;  /* 0x00000004060678a5 */ /* 0x000fcc000f8e0208 */
[----:B------:R-:W-:Y:S02]  /*1700*/  IMAD.U32 R4, RZ, RZ, UR6 ;  /* 0x00000006ff047e24 */ /* 0x000fe4000f8e00ff */
[----:B------:R-:W-:-:S05]  /*1710*/  IMAD.U32 R5, RZ, RZ, UR7 ;  /* 0x00000007ff057e24 */ /* 0x000fca000f8e00ff */
[----:B------:R-:W2:Y:S02]  /*1720*/  LDG.E R4, desc[UR40][R4.64] ;  /* 0x0000002804047981 */ /* 0x000ea4000c1e1900 */
[----:B--2---:R-:W-:Y:S01]  /*1730*/  R2UR UR4, R4 ;  /* 0x00000000040472ca */ /* 0x004fe200000e0000 */
[----:B------:R-:W-:-:S14]  /*1740*/  BRA `(.L_x_2325) ;  /* 0x0000000000347947 */ /* 0x000fdc0003800000 */
.L_x_2324:
        /* <DEDUP_REMOVED lines=13> */
.L_x_2325:
[----:B------:R-:W-:Y:S02]  /*1820*/  UISETP.NE.AND UP0, UPT, UR47, 0x1, UPT ;  /* 0x000000012f00788c */ /* 0x000fe4000bf05270 */
[----:B------:R-:W-:Y:S02]  /*1830*/  UIADD3 UR49, UR4, -UR49, URZ ;  /* 0x8000003104317290 */ /* 0x000fe4000fffe03f */
[----:B------:R-:W-:Y:S02]  /*1840*/  USHF.L.U32 UR42, UR5, 0x6, URZ ;  /* 0x00000006052a7899 */ /* 0x000fe4000800063f */
[----:B------:R-:W-:Y:S01]  /*1850*/  UIADD3 UR4, UR49, 0x3f, URZ ;  /* 0x0000003f31047890 */ /* 0x000fe2000fffe03f */
[----:B------:R-:W-:-:S03]  /*1860*/  PLOP3.LUT P0, PT, PT, PT, UP0, 0x80, 0x0 ;  /* 0x000000000000781c */ /* 0x000fc60003f0f008 */
[----:B------:R-:W-:-:S04]  /*1870*/  USHF.R.S32.HI UR6, URZ, 0x1f, UR4 ;  /* 0x0000001f3f067899 */ /* 0x000fc80008011404 */
[----:B------:R-:W-:-:S04]  /*1880*/  ULEA.HI UR6, UR6, UR4, URZ, 0x6 ;  /* 0x0000000406067291 */ /* 0x000fc8000f8f303f */
[----:B------:R-:W-:Y:S02]  /*1890*/  USHF.R.S32.HI UR6, URZ, 0x6, UR6 ;  /* 0x000000063f067899 */ /* 0x000fe40008011406 */
[----:B------:R-:W-:Y:S10]  /*18a0*/  @!P0 BRA `(.L_x_2326) ;  /* 0x0000002400108947 */ /* 0x000ff40003800000 */
[----:B------:R-:W-:Y:S01]  /*18b0*/  ULDC UR4, c[0x0][0x448] ;  /* 0x0001120000047ab9 */ /* 0x000fe20000000800 */
[----:B------:R-:W-:Y:S02]  /*18c0*/  UIADD3 UR7, UR42, 0x3f, URZ ;  /* 0x0000003f2a077890 */ /* 0x000fe4000fffe03f */
[----:B------:R-:W-:Y:S02]  /*18d0*/  UISETP.NE.AND UP0, UPT, UR4, 0x1, UPT ;  /* 0x000000010400788c */ /* 0x000fe4000bf05270 */
[----:B------:R-:W-:Y:S01]  /*18e0*/  UIADD3 UR10, UR49, 0x1, -UR51 ;  /* 0x00000001310a7890 */ /* 0x000fe2000fffe833 */
[----:B------:R-:W-:Y:S02]  /*18f0*/  ULDC.64 UR4, c[0x0][0x9e0] ;  /* 0x0002780000047ab9 */ /* 0x000fe40000000a00 */
[----:B------:R-:W-:-:S06]  /*1900*/  UISETP.GE.AND UP1, UPT, UR5, 0x1, UPT ;  /* 0x000000010500788c */ /* 0x000fcc000bf26270 */
        /* <DEDUP_REMOVED lines=18> */
.L_x_2328:
[----:B------:R-:W-:-:S11]  /*1a30*/  UISETP.NE.AND UP1, UPT, UR5, 0x1, UPT ;  /* 0x000000010500788c */ /* 0x000fd6000bf25270 */
[----:B------:R-:W-:Y:S02]  /*1a40*/  @UP1 ULDC.64 UR10, c[0x0][0x9e8] ;  /* 0x00027a00000a1ab9 */ /* 0x000fe40000000a00 */
[----:B------:R-:W-:-:S04]  /*1a50*/  UIMAD.WIDE.U32 UR8, UR7, UR10, URZ ;  /* 0x0000000a070872a5 */ /* 0x000fc8000f8e003f */
[----:B------:R-:W-:-:S12]  /*1a60*/  @UP1 USHF.R.U32.HI UR7, URZ, UR11, UR9 ;  /* 0x0000000b3f071299 */ /* 0x000fd80008011609 */
.L_x_2329:
[----:B------:R-:W-:-:S04]  /*1a70*/  UIMAD UR7, UR7, UR5, UR5 ;  /* 0x00000005070772a4 */ /* 0x000fc8000f8e0205 */
[----:B------:R-:W-:-:S04]  /*1a80*/  UISETP.LT.AND UP1, UPT, UR4, UR7, UPT ;  /* 0x000000070400728c */ /* 0x000fc8000bf21270 */
[----:B------:R-:W-:-:S12]  /*1a90*/  USEL UR4, UR4, UR7, UP1 ;  /* 0x0000000704047287 */ /* 0x000fd80008800000 */
.L_x_2327:
[----:B------:R-:W-:Y:S01]  /*1aa0*/  UIADD3 UR4, UR4, 0x3f, URZ ;  /* 0x0000003f04047890 */ /* 0x000fe2000fffe03f */
[----:B------:R-:W-:Y:S01]  /*1ab0*/  @UP0 ULDC UR8, c[0x0][0x44c] ;  /* 0x0001130000080ab9 */ /* 0x000fe20000000800 */
[----:B------:R-:W-:Y:S02]  /*1ac0*/  @UP0 ULDC UR10, c[0x0][0x450] ;  /* 0x00011400000a0ab9 */ /* 0x000fe40000000800 */
[----:B------:R-:W-:Y:S02]  /*1ad0*/  USHF.R.S32.HI UR7, URZ, 0x1f, UR4 ;  /* 0x0000001f3f077899 */ /* 0x000fe40008011404 */
[----:B------:R-:W-:Y:S02]  /*1ae0*/  UIMAD.WIDE.U32 UR8, UR42, UR8, URZ ;  /* 0x000000082a0872a5 */ /* 0x000fe4000f8e003f */
[----:B------:R-:W-:-:S03]  /*1af0*/  ULEA.HI UR7, UR7, UR4, URZ, 0x6 ;  /* 0x0000000407077291 */ /* 0x000fc6000f8f303f */
[----:B------:R-:W-:Y:S01]  /*1b00*/  UMOV UR4, UR42 ;  /* 0x0000002a00047c82 */ /* 0x000fe20008000000 */
[----:B------:R-:W-:Y:S02]  /*1b10*/  @UP0 USHF.R.U32.HI UR4, URZ, UR10, UR9 ;  /* 0x0000000a3f040299 */ /* 0x000fe40008011609 */
[----:B------:R-:W-:Y:S02]  /*1b20*/  USHF.R.S32.HI UR7, URZ, 0x6, UR7 ;  /* 0x000000063f077899 */ /* 0x000fe40008011407 */
[----:B------:R-:W-:Y:S02]  /*1b30*/  UIADD3 UR49, UR4, UR49, -UR51 ;  /* 0x0000003104317290 */ /* 0x000fe4000fffe833 */
        /* <DEDUP_REMOVED lines=15> */
.L_x_2331:
[----:B------:R-:W-:-:S11]  /*1c30*/  UISETP.NE.AND UP0, UPT, UR5, 0x1, UPT ;  /* 0x000000010500788c */ /* 0x000fd6000bf05270 */
[----:B------:R-:W-:Y:S02]  /*1c40*/  @UP0 ULDC.64 UR10, c[0x0][0x9e8] ;  /* 0x00027a00000a0ab9 */ /* 0x000fe40000000a00 */
[----:B------:R-:W-:-:S04]  /*1c50*/  UIMAD.WIDE.U32 UR6, UR49, UR10, URZ ;  /* 0x0000000a310672a5 */ /* 0x000fc8000f8e003f */
[----:B------:R-:W-:-:S12]  /*1c60*/  @UP0 USHF.R.U32.HI UR49, URZ, UR11, UR7 ;  /* 0x0000000b3f310299 */ /* 0x000fd80008011607 */
.L_x_2332:
[----:B------:R-:W-:-:S04]  /*1c70*/  UIMAD UR5, UR49, UR5, URZ ;  /* 0x00000005310572a4 */ /* 0x000fc8000f8e023f */
[----:B------:R-:W-:-:S04]  /*1c80*/  UISETP.LT.AND UP0, UPT, UR4, UR5, UPT ;  /* 0x000000050400728c */ /* 0x000fc8000bf01270 */
[----:B------:R-:W-:-:S12]  /*1c90*/  USEL UR4, UR4, UR5, !UP0 ;  /* 0x0000000504047287 */ /* 0x000fd8000c000000 */
.L_x_2330:
[----:B------:R-:W-:Y:S02]  /*1ca0*/  USHF.R.S32.HI UR5, URZ, 0x1f, UR4 ;  /* 0x0000001f3f057899 */ /* 0x000fe40008011404 */
[----:B------:R-:W-:Y:S02]  /*1cb0*/  ULOP3.LUT UR20, UR45, 0xff, URZ, 0xc0, !UPT ;  /* 0x000000ff2d147892 */ /* 0x000fe4000f8ec03f */
[----:B------:R-:W-:-:S03]  /*1cc0*/  ULEA.HI UR5, UR5, UR4, URZ, 0x6 ;  /* 0x0000000405057291 */ /* 0x000fc6000f8f303f */
[----:B------:R-:W-:Y:S01]  /*1cd0*/  UMOV UR4, URZ ;  /* 0x0000003f00047c82 */ /* 0x000fe20008000000 */
[----:B------:R-:W-:-:S04]  /*1ce0*/  USHF.R.S32.HI UR5, URZ, 0x6, UR5 ;  /* 0x000000063f057899 */ /* 0x000fc80008011405 */
[----:B------:R-:W-:-:S04]  /*1cf0*/  UISETP.LT.AND UP0, UPT, URZ, UR5, UPT ;  /* 0x000000053f00728c */ /* 0x000fc8000bf01270 */
[----:B------:R-:W-:-:S04]  /*1d00*/  USEL UR10, URZ, UR5, !UP0 ;  /* 0x000000053f0a7287 */ /* 0x000fc8000c000000 */
[----:B------:R-:W-:-:S06]  /*1d10*/  UISETP.GT.AND UP0, UPT, UR9, UR10, UPT ;  /* 0x0000000a0900728c */ /* 0x000fcc000bf04270 */
[----:B------:R-:W-:-:S13]  /*1d20*/  PLOP3.LUT P0, PT, PT, PT, UP0, 0x80, 0x0 ;  /* 0x000000000000781c */ /* 0x000fda0003f0f008 */
[----:B------:R-:W-:Y:S05]  /*1d30*/  @!P0 BRA `(.L_x_2333) ;  /* 0x0000000000948947 */ /* 0x000fea0003800000 */
[----:B------:R-:W-:-:S04]  /*1d40*/  USHF.R.U32.HI UR11, URZ, 0x10, UR45 ;  /* 0x000000103f0b7899 */ /* 0x000fc8000801162d */
[----:B------:R-:W-:-:S11]  /*1d50*/  UISETP.NE.AND UP0, UPT, UR11, URZ, UPT ;  /* 0x0000003f0b00728c */ /* 0x000fd6000bf05270 */
[----:B------:R-:W-:Y:S02]  /*1d60*/  @!UP0 ULDC UR11, c[0x0][0x9f0] ;  /* 0x00027c00000b8ab9 */ /* 0x000fe40000000800 */
        /* <DEDUP_REMOVED lines=9> */
[----:B------:R-:W-:-:S05]  /*1e00*/  IABS R5, R5 ;  /* 0x0000000500057213 */ /* 0x000fca0000000000 */
[----:B------:R-:W0:Y:S01]  /*1e10*/  I2F.RP R0, UR12 ;  /* 0x0000000c00007d06 */ /* 0x000e220008209400 */
[----:B------:R-:W-:-:S05]  /*1e20*/  IMAD.MOV.U32 R4, RZ, RZ, R5 ;  /* 0x000000ffff047224 */ /* 0x000fca00078e0005 */
[----:B------:R-:W-:Y:S02]  /*1e30*/  R2UR UR8, R4 ;  /* 0x00000000040872ca */ /* 0x000fe400000e0000 */
        /* <DEDUP_REMOVED lines=21> */
.L_x_2333:
[----:B------:R-:W-:Y:S01]  /*1f90*/  UIMAD UR20, UR20, UR4, UR10 ;  /* 0x00000004141472a4 */ /* 0x000fe2000f8e020a */
[----:B------:R-:W-:Y:S01]  /*1fa0*/  IMAD.U32 R0, RZ, RZ, UR9 ;  /* 0x00000009ff007e24 */ /* 0x000fe2000f8e00ff */
[----:B------:R-:W-:Y:S01]  /*1fb0*/  PLOP3.LUT P0, PT, PT, PT, PT, 0x80, 0x0 ;  /* 0x000000000000781c */ /* 0x000fe20003f0f070 */
[----:B------:R-:W-:Y:S01]  /*1fc0*/  IMAD.U32 R3, RZ, RZ, UR4 ;  /* 0x00000004ff037e24 */ /* 0x000fe2000f8e00ff */
[----:B------:R-:W-:Y:S01]  /*1fd0*/  CS2R R150, SRZ ;  /* 0x0000000000967805 */ /* 0x000fe2000001ff00 */
[----:B------:R-:W-:Y:S01]  /*1fe0*/  IMAD.MOV.U32 R12, RZ, RZ, RZ ;  /* 0x000000ffff0c7224 */ /* 0x000fe200078e00ff */
[----:B------:R-:W-:Y:S02]  /*1ff0*/  CS2R R148, SRZ ;  /* 0x0000000000947805 */ /* 0x000fe4000001ff00 */
[----:B------:R-:W-:Y:S02]  /*2000*/  CS2R R146, SRZ ;  /* 0x0000000000927805 */ /* 0x000fe4000001ff00 */
[----:B------:R-:W-:Y:S01]  /*2010*/  VIADDMNMX R0, R3, UR20, R0, PT ;  /* 0x0000001403007c46 */ /* 0x000fe2000b800100 */
[----:B------:R-:W-:Y:S01]  /*2020*/  IMAD.MOV.U32 R3, RZ, RZ, RZ ;  /* 0x000000ffff037224 */ /* 0x000fe200078e00ff */
[----:B------:R-:W-:-:S02]  /*2030*/  CS2R R144, SRZ ;  /* 0x0000000000907805 */ /* 0x000fc4000001ff00 */
[----:B------:R-:W-:Y:S02]  /*2040*/  CS2R R142, SRZ ;  /* 0x00000000008e7805 */ /* 0x000fe4000001ff00 */
[----:B------:R-:W-:Y:S02]  /*2050*/  R2UR UR22, R0 ;  /* 0x00000000001672ca */ /* 0x000fe400000e0000 */
        /* <DEDUP_REMOVED lines=12> */
[----:B------:R-:W-:Y:S01]  /*2120*/  UISETP.GT.AND UP0, UPT, UR22, UR20, UPT ;  /* 0x000000141600728c */ /* 0x000fe2000bf04270 */
[----:B------:R-:W-:Y:S02]  /*2130*/  CS2R R116, SRZ ;  /* 0x0000000000747805 */ /* 0x000fe4000001ff00 */
[----:B------:R-:W-:Y:S02]  /*2140*/  CS2R R114, SRZ ;  /* 0x0000000000727805 */ /* 0x000fe4000001ff00 */
[----:B------:R-:W-:Y:S02]  /*2150*/  CS2R R112, SRZ ;  /* 0x0000000000707805 */ /* 0x000fe4000001ff00 */
[----:B------:R-:W-:-:S02]  /*2160*/  CS2R R110, SRZ ;  /* 0x00000000006e7805 */ /* 0x000fc4000001ff00 */
[----:B------:R-:W-:Y:S02]  /*2170*/  CS2R R108, SRZ ;  /* 0x00000000006c7805 */ /* 0x000fe4000001ff00 */
[----:B------:R-:W-:Y:S02]  /*2180*/  PLOP3.LUT P1, PT, PT, PT, UP0, 0x80, 0x0 ;  /* 0x000000000000781c */ /* 0x000fe40003f2f008 */
        /* <DEDUP_REMOVED lines=44> */
[----:B------:R-:W-:Y:S02]  /*2450*/  ISETP.NE.AND P0, PT, RZ, UR47, PT ;  /* 0x0000002fff007c0c */ /* 0x000fe4000bf05270 */
[----:B0-----:R-:W-:Y:S01]  /*2460*/  R2UR UR4, R0 ;  /* 0x00000000000472ca */ /* 0x001fe200000e0000 */
[----:B------:R-:W-:-:S05]  /*2470*/  IMAD.MOV.U32 R0, RZ, RZ, 0x1 ;  /* 0x00000001ff007424 */ /* 0x000fca00078e00ff */
[----:B------:R-:W-:-:S04]  /*2480*/  SEL R0, R0, 0x2, !P0 ;  /* 0x0000000200007807 */ /* 0x000fc80004000000 */
[----:B------:R-:W-:-:S03]  /*2490*/  LOP3.LUT R0, R0, 0x1, RZ, 0xfc, !PT ;  /* 0x0000000100007812 */ /* 0x000fc600078efcff */
[----:B------:R-:W-:Y:S01]  /*24a0*/  ULEA.HI UR5, UR4, UR4, URZ, 0x1 ;  /* 0x0000000404057291 */ /* 0x000fe2000f8f083f */
[----:B------:R-:W-:-:S03]  /*24b0*/  ISETP.NE.AND P0, PT, R0, 0x3, PT ;  /* 0x000000030000780c */ /* 0x000fc60003f05270 */
        /* <DEDUP_REMOVED lines=9> */
.L_x_2335:
[----:B------:R-:W-:Y:S01]  /*2550*/  ULEA UR23, UR37, UR46, 0x3 ;  /* 0x0000002e25177291 */ /* 0x000fe2000f8e183f */
[----:B------:R-:W-:-:S05]  /*2560*/  IMAD.U32 R0, RZ, RZ, UR38 ;  /* 0x00000026ff007e24 */ /* 0x000fca000f8e00ff */
[----:B------:R-:W-:-:S04]  /*2570*/  SHF.L.U32 R0, R0, 0x1f, RZ ;  /* 0x0000001f00007819 */ /* 0x000fc800000006ff */
[----:B------:R-:W0:Y:S02]  /*2580*/  SYNCS.PHASECHK.TRANS64.TRYWAIT P1, [UR23+0x28c50], R0 ;  /* 0x028c5000ff0075a7 */ /* 0x000e240008020157 */
[----:B0-----:R-:W-:Y:S05]  /*2590*/  @!P1 BRA `(.L_x_2336) ;  /* 0x0000018c004c9947 */ /* 0x001fea0003800000 */
.L_x_2586:
        /* <DEDUP_REMOVED lines=9> */
[----:B------:R-:W-:-:S02]  /*2630*/  UIADD3 UR6, UR18, 0x80, URZ ;  /* 0x0000008012067890 */ /* 0x000fc4000fffe03f */
[----:B------:R-:W-:Y:S01]  /*2640*/  ULOP3.LUT UR16, UR4, 0x10000, URZ, 0xfc, !UPT ;  /* 0x0001000004107892 */ /* 0x000fe2000f8efc3f */
[----:B------:R-:W-:Y:S01]  /*2650*/  UMOV UR7, 0x40000040 ;  /* 0x4000004000077882 */ /* 0x000fe20000000000 */
[----:B------:R-:W-:Y:S02]  /*2660*/  UMOV UR5, 0x40000040 ;  /* 0x4000004000057882 */ /* 0x000fe40000000000 */
[----:B------:R-:W-:Y:S02]  /*2670*/  UIADD3 UR4, UR16, 0x2, URZ ;  /* 0x0000000210047890 */ /* 0x000fe4000fffe03f */
[----:B------:R-:W-:Y:S02]  /*2680*/  UIADD3 UR10, UR18, 0x100, URZ ;  /* 0x00000100120a7890 */ /* 0x000fe4000fffe03f */
[----:B------:R-:W-:Y:S01]  /*2690*/  UIADD3 UR8, UR16, 0x4, URZ ;  /* 0x0000000410087890 */ /* 0x000fe2000fffe03f */
[----:B------:R-:W-:Y:S01]  /*26a0*/  UMOV UR11, 0x40000040 ;  /* 0x40000040000b7882 */ /* 0x000fe20000000000 */
[----:B------:R-:W-:Y:S01]  /*26b0*/  WARPGROUP.ARRIVE ;  /* 0x00000000000079c5 */ /* 0x000fe20000000000 */
[----:B------:R-:W-:Y:S01]  /*26c0*/  UMOV UR9, 0x40000040 ;  /* 0x4000004000097882 */ /* 0x000fe20000000000 */
[----:B------:R-:W-:-:S02]  /*26d0*/  UIADD3 UR14, UR18, 0x180, URZ ;  /* 0x00000180120e7890 */ /* 0x000fc4000fffe03f */
[----:B------:R-:W-:Y:S02]  /*26e0*/  UIADD3 UR12, UR16, 0x6, URZ ;  /* 0x00000006100c7890 */ /* 0x000fe4000fffe03f */
[----:B------:R-:W-:Y:S01]  /*26f0*/  HGMMA.64x256x16.F32.BF16 R24, gdesc[UR16].tnspB, RZ, !UPT, gsb0 ;  /* 0x43e00000101879f0 */ /* 0x000fe2000c0018ff */
[----:B------:R-:W-:Y:S01]  /*2700*/  UMOV UR15, 0x40000040 ;  /* 0x40000040000f7882 */ /* 0x000fe20000000000 */
        /* <DEDUP_REMOVED lines=9> */
[----:B------:R-:W-:-:S06]  /*27a0*/  UISETP.GE.AND UP0, UPT, UR6, UR20, UPT ;  /* 0x000000140600728c */ /* 0x000fcc000bf06270 */
[----:B------:R-:W-:Y:S01]  /*27b0*/  PLOP3.LUT P1, PT, PT, PT, UP0, 0x80, 0x0 ;  /* 0x000000000000781c */ /* 0x000fe20003f2f008 */
        /* <DEDUP_REMOVED lines=12> */
.L_x_2342:
[----:B------:R-:W-:Y:S01]  /*2880*/  BAR.SYNC.DEFER_BLOCKING 0xe, 0x100 ;  /* 0x0384000000007b1d */ /* 0x000fe20000010000 */
[----:B------:R-:W-:Y:S01]  /*2890*/  IMAD.U32 R3, RZ, RZ, UR37 ;  /* 0x00000025ff037e24 */ /* 0x000fe2000f8e00ff */
[----:B------:R-:W-:-:S03]  /*28a0*/  UIADD3 UR37, UR37, 0x1, URZ ;  /* 0x0000000125257890 */ /* 0x000fc6000fffe03f */
[----:B01----:R-:W-:Y:S01]  /*28b0*/  IMAD R0, R3, 0x40, R16 ;  /* 0x0000004003007824 */ /* 0x003fe200078e0210 */
[----:B------:R-:W-:Y:S01]  /*28c0*/  UISETP.NE.AND UP0, UPT, UR37, 0x2, UPT ;  /* 0x000000022500788c */ /* 0x000fe2000bf05270 */
[----:B------:R-:W-:Y:S01]  /*28d0*/  UMOV UR6, UR22 ;  /* 0x0000001600067c82 */ /* 0x000fe20008000000 */
[----:B------:R-:W-:Y:S02]  /*28e0*/  UIADD3 UR22, UR22, -0x1, URZ ;  /* 0xffffffff16167890 */ /* 0x000fe4000fffe03f */
[----:B------:R-:W-:Y:S01]  /*28f0*/  LEA R0, R0, UR46, 0x2 ;  /* 0x0000002e00007c11 */ /* 0x000fe2000f8e10ff */
[----:B------:R-:W-:Y:S02]  /*2900*/  UISETP.GT.AND UP1, UPT, UR6, UR20, UPT ;  /* 0x000000140600728c */ /* 0x000fe4000bf24270 */
[----:B------:R-:W-:Y:S02]  /*2910*/  USEL UR6, URZ, 0x1, UP0 ;  /* 0x000000013f067887 */ /* 0x000fe40008000000 */
[----:B------:R-:W-:-:S02]  /*2920*/  USEL UR37, UR37, URZ, UP0 ;  /* 0x0000003f25257287 */ /* 0x000fc40008000000 */
        /* <DEDUP_REMOVED lines=133> */
.L_x_2338:
[----:B------:R-:W-:Y:S01]  /*3180*/  ULEA UR23, UR37, UR46, 0x3 ;  /* 0x0000002e25177291 */ /* 0x000fe2000f8e183f */
[----:B------:R-:W-:-:S05]  /*3190*/  IMAD.U32 R0, RZ, RZ, UR38 ;  /* 0x00000026ff007e24 */ /* 0x000fca000f8e00ff */
[----:B------:R-:W-:-:S04]  /*31a0*/  SHF.L.U32 R0, R0, 0x1f, RZ ;  /* 0x0000001f00007819 */ /* 0x000fc800000006ff */
[----:B------:R0:W1:Y:S01]  /*31b0*/  SYNCS.PHASECHK.TRANS64.TRYWAIT P1, [UR23+0x28c50], R0 ;  /* 0x028c5000ff0075a7 */ /* 0x0000620008020157 */
[----:B------:R-:W-:Y:S05]  /*31c0*/  @!P0 BRA `(.L_x_2339) ;  /* 0x0000000000048947 */ /* 0x000fea0003800000 */
[----:B------:R-:W-:Y:S01]  /*31d0*/  BPT.TRAP 0x1 ;  /* 0x000000040000795c */ /* 0x000fe20000300000 */
.L_x_2339:
[----:B-1----:R-:W-:Y:S05]  /*31e0*/  @P1 BRA `(.L_x_2340) ;  /* 0x0000000000081947 */ /* 0x002fea0003800000 */
[----:B------:R-:W1:Y:S02]  /*31f0*/  SYNCS.PHASECHK.TRANS64.TRYWAIT P1, [UR23+0x28c50], R0 ;  /* 0x028c5000ff0075a7 */ /* 0x000e640008020157 */
[----:B-1----:R-:W-:Y:S05]  /*3200*/  @!P1 BRA `(.L_x_2341) ;  /* 0x0000018000489947 */ /* 0x002fea0003800000 */
.L_x_2340:
[----:B------:R-:W-:Y:S01]  /*3210*/  ULEA UR18, UR37, UR21, 0xc ;  /* 0x0000001525127291 */ /* 0x000fe2000f8e603f */
[----:B------:R-:W-:Y:S01]  /*3220*/  WARPGROUP.ARRIVE ;  /* 0x00000000000079c5 */ /* 0x000fe20000000000 */
[----:B------:R-:W-:Y:S01]  /*3230*/  UMOV UR19, 0x40000040 ;  /* 0x4000004000137882 */ /* 0x000fe20000000000 */
[----:B------:R-:W-:Y:S01]  /*3240*/  UMOV UR7, 0x40000040 ;  /* 0x4000004000077882 */ /* 0x000fe20000000000 */
[----:B------:R-:W-:Y:S01]  /*3250*/  UIADD3 UR6, UR18, 0x80, URZ ;  /* 0x0000008012067890 */ /* 0x000fe2000fffe03f */
[----:B01----:R-:W-:Y:S01]  /*3260*/  IMAD.U32 R0, RZ, RZ, UR23 ;  /* 0x00000017ff007e24 */ /* 0x003fe2000f8e00ff */
[----:B------:R-:W-:Y:S01]  /*3270*/  UIADD3 UR10, UR18, 0x100, URZ ;  /* 0x00000100120a7890 */ /* 0x000fe2000fffe03f */
[----:B------:R-:W-:Y:S01]  /*3280*/  PLOP3.LUT P1, PT, PT, PT, UP1, 0x80, 0x0 ;  /* 0x000000000000781c */ /* 0x000fe20003f2f018 */
[----:B------:R-:W-:Y:S01]  /*3290*/  UMOV UR11, 0x40000040 ;  /* 0x40000040000b7882 */ /* 0x000fe20000000000 */
        /* <DEDUP_REMOVED lines=21> */
.L_x_2337:
[----:B------:R-:W-:Y:S01]  /*33f0*/  BAR.SYNC.DEFER_BLOCKING 0xe, 0x100 ;  /* 0x0384000000007b1d */ /* 0x000fe20000010000 */
[----:B------:R-:W-:Y:S01]  /*3400*/  IMAD.U32 R3, RZ, RZ, UR37 ;  /* 0x00000025ff037e24 */ /* 0x000fe2000f8e00ff */
[----:B------:R-:W-:Y:S01]  /*3410*/  UIADD3 UR37, UR37, 0x1, URZ ;  /* 0x0000000125257890 */ /* 0x000fe2000fffe03f */
[----:B------:R-:W-:Y:S01]  /*3420*/  PLOP3.LUT P0, PT, PT, PT, PT, 0x8, 0x0 ;  /* 0x000000000000781c */ /* 0x000fe20003f0e170 */
[----:B------:R-:W-:Y:S02]  /*3430*/  IMAD.MOV.U32 R12, RZ, RZ, RZ ;  /* 0x000000ffff0c7224 */ /* 0x000fe400078e00ff */
[----:B01----:R-:W-:Y:S01]  /*3440*/  IMAD R0, R3, 0x40, R16 ;  /* 0x0000004003007824 */ /* 0x003fe200078e0210 */
        /* <DEDUP_REMOVED lines=138> */
.L_x_2326:
        /* <DEDUP_REMOVED lines=24> */
.L_x_2344:
[----:B------:R-:W-:-:S11]  /*3e70*/  UISETP.NE.AND UP1, UPT, UR5, 0x1, UPT ;  /* 0x000000010500788c */ /* 0x000fd6000bf25270 */
[----:B------:R-:W-:Y:S02]  /*3e80*/  @UP1 ULDC.64 UR10, c[0x0][0x9e8] ;  /* 0x00027a00000a1ab9 */ /* 0x000fe40000000a00 */
[----:B------:R-:W-:-:S04]  /*3e90*/  UIMAD.WIDE.U32 UR8, UR7, UR10, URZ ;  /* 0x0000000a070872a5 */ /* 0x000fc8000f8e003f */
[----:B------:R-:W-:-:S12]  /*3ea0*/  @UP1 USHF.R.U32.HI UR7, URZ, UR11, UR9 ;  /* 0x0000000b3f071299 */ /* 0x000fd80008011609 */
.L_x_2345:
[----:B------:R-:W-:-:S04]  /*3eb0*/  UIMAD UR7, UR7, UR5, UR5 ;  /* 0x00000005070772a4 */ /* 0x000fc8000f8e0205 */
[----:B------:R-:W-:-:S04]  /*3ec0*/  UISETP.LT.AND UP1, UPT, UR4, UR7, UPT ;  /* 0x000000070400728c */ /* 0x000fc8000bf21270 */
[----:B------:R-:W-:-:S12]  /*3ed0*/  USEL UR4, UR4, UR7, UP1 ;  /* 0x0000000704047287 */ /* 0x000fd80008800000 */
.L_x_2343:
[----:B------:R-:W-:Y:S01]  /*3ee0*/  UIADD3 UR4, UR4, 0x3f, URZ ;  /* 0x0000003f04047890 */ /* 0x000fe2000fffe03f */
[----:B------:R-:W-:Y:S01]  /*3ef0*/  @UP0 ULDC UR8, c[0x0][0x44c] ;  /* 0x0001130000080ab9 */ /* 0x000fe20000000800 */
[----:B------:R-:W-:Y:S02]  /*3f00*/  @UP0 ULDC UR10, c[0x0][0x450] ;  /* 0x00011400000a0ab9 */ /* 0x000fe40000000800 */
[----:B------:R-:W-:Y:S02]  /*3f10*/  USHF.R.S32.HI UR7, URZ, 0x1f, UR4 ;  /* 0x0000001f3f077899 */ /* 0x000fe40008011404 */
[----:B------:R-:W-:Y:S02]  /*3f20*/  UIMAD.WIDE.U32 UR8, UR42, UR8, URZ ;  /* 0x000000082a0872a5 */ /* 0x000fe4000f8e003f */
[----:B------:R-:W-:-:S03]  /*3f30*/  ULEA.HI UR7, UR7, UR4, URZ, 0x6 ;  /* 0x0000000407077291 */ /* 0x000fc6000f8f303f */
[----:B------:R-:W-:Y:S01]  /*3f40*/  UMOV UR4, UR42 ;  /* 0x0000002a00047c82 */ /* 0x000fe20008000000 */
[----:B------:R-:W-:Y:S02]  /*3f50*/  USHF.R.S32.HI UR7, URZ, 0x6, UR7 ;  /* 0x000000063f077899 */ /* 0x000fe40008011407 */
[----:B------:R-:W-:Y:S02]  /*3f60*/  @UP0 USHF.R.U32.HI UR4, URZ, UR10, UR9 ;  /* 0x0000000a3f040299 */ /* 0x000fe40008011609 */
[----:B------:R-:W-:Y:S02]  /*3f70*/  UISETP.LT.AND UP0, UPT, UR6, UR7, UPT ;  /* 0x000000070600728c */ /* 0x000fe4000bf01270 */
[----:B------:R-:W-:Y:S01]  /*3f80*/  UIADD3 UR4, UR4, UR49, -UR51 ;  /* 0x0000003104047290 */ /* 0x000fe2000fffe833 */
        /* <DEDUP_REMOVED lines=14> */
.L_x_2347:
[----:B------:R-:W-:-:S11]  /*4070*/  UISETP.NE.AND UP0, UPT, UR5, 0x1, UPT ;  /* 0x000000010500788c */ /* 0x000fd6000bf05270 */
[----:B------:R-:W-:Y:S02]  /*4080*/  @UP0 ULDC.64 UR10, c[0x0][0x9e8] ;  /* 0x00027a00000a0ab9 */ /* 0x000fe40000000a00 */
[----:B------:R-:W-:-:S04]  /*4090*/  UIMAD.WIDE.U32 UR8, UR4, UR10, URZ ;  /* 0x0000000a040872a5 */ /* 0x000fc8000f8e003f */
[----:B------:R-:W-:-:S12]  /*40a0*/  @UP0 USHF.R.U32.HI UR4, URZ, UR11, UR9 ;  /* 0x0000000b3f040299 */ /* 0x000fd80008011609 */
.L_x_2348:
[----:B------:R-:W-:-:S04]  /*40b0*/  UIMAD UR4, UR4, UR5, URZ ;  /* 0x00000005040472a4 */ /* 0x000fc8000f8e023f */
[----:B------:R-:W-:-:S04]  /*40c0*/  UISETP.LT.AND UP0, UPT, UR7, UR4, UPT ;  /* 0x000000040700728c */ /* 0x000fc8000bf01270 */
[----:B------:R-:W-:-:S12]  /*40d0*/  USEL UR7, UR7, UR4, !UP0 ;  /* 0x0000000407077287 */ /* 0x000fd8000c000000 */
.L_x_2346:
[----:B------:R-:W-:Y:S02]  /*40e0*/  USHF.R.S32.HI UR4, URZ, 0x1f, UR7 ;  /* 0x0000001f3f047899 */ /* 0x000fe40008011407 */
[----:B------:R-:W-:Y:S02]  /*40f0*/  ULOP3.LUT UR10, UR45, 0xff, URZ, 0xc0, !UPT ;  /* 0x000000ff2d0a7892 */ /* 0x000fe4000f8ec03f */
[----:B------:R-:W-:-:S04]  /*4100*/  ULEA.HI UR4, UR4, UR7, URZ, 0x6 ;  /* 0x0000000704047291 */ /* 0x000fc8000f8f303f */
[----:B------:R-:W-:-:S04]  /*4110*/  USHF.R.S32.HI UR4, URZ, 0x6, UR4 ;  /* 0x000000063f047899 */ /* 0x000fc80008011404 */
[----:B------:R-:W-:-:S04]  /*4120*/  UISETP.LT.AND UP0, UPT, URZ, UR4, UPT ;  /* 0x000000043f00728c */ /* 0x000fc8000bf01270 */
[----:B------:R-:W-:-:S03]  /*4130*/  USEL UR48, URZ, UR4, !UP0 ;  /* 0x000000043f307287 */ /* 0x000fc6000c000000 */
[----:B------:R-:W-:Y:S01]  /*4140*/  UMOV UR4, URZ ;  /* 0x0000003f00047c82 */ /* 0x000fe20008000000 */
        /* <DEDUP_REMOVED lines=40> */
.L_x_2349:
        /* <DEDUP_REMOVED lines=12> */
[----:B------:R-:W-:Y:S02]  /*4490*/  ISETP.GT.AND P1, PT, R168, UR48, PT ;  /* 0x00000030a8007c0c */ /* 0x000fe4000bf24270 */
        /* <DEDUP_REMOVED lines=90> */
.L_x_2350:
[----:B------:R-:W-:Y:S01]  /*4a40*/  ULEA.HI UR4, UR39, UR39, URZ, 0x1 ;  /* 0x0000002727047291 */ /* 0x000fe2000f8f083f */
[----:B------:R-:W-:Y:S01]  /*4a50*/  IMAD.MOV.U32 R3, RZ, RZ, 0x1 ;  /* 0x00000001ff037424 */ /* 0x000fe200078e00ff */
[----:B------:R-:W-:Y:S02]  /*4a60*/  ISETP.NE.AND P0, PT, RZ, UR47, PT ;  /* 0x0000002fff007c0c */ /* 0x000fe4000bf05270 */
[----:B------:R-:W-:Y:S02]  /*4a70*/  ULOP3.LUT UR4, UR4, 0xfffffffe, URZ, 0xc0, !UPT ;  /* 0xfffffffe04047892 */ /* 0x000fe4000f8ec03f */
[----:B------:R-:W-:Y:S02]  /*4a80*/  SEL R3, R3, 0x2, !P0 ;  /* 0x0000000203037807 */ /* 0x000fe40004000000 */
[----:B------:R-:W-:Y:S02]  /*4a90*/  UIADD3 UR4, UR39, -UR4, URZ ;  /* 0x8000000427047290 */ /* 0x000fe4000fffe03f */
[----:B------:R-:W-:-:S04]  /*4aa0*/  LOP3.LUT R3, R3, 0x1, RZ, 0xfc, !PT ;  /* 0x0000000103037812 */ /* 0x000fc800078efcff */
[----:B------:R-:W-:Y:S01]  /*4ab0*/  IMAD.U32 R0, RZ, RZ, UR4 ;  /* 0x00000004ff007e24 */ /* 0x000fe2000f8e00ff */
[----:B------:R-:W-:-:S04]  /*4ac0*/  ISETP.NE.AND P0, PT, R3, 0x3, PT ;  /* 0x000000030300780c */ /* 0x000fc80003f05270 */
[----:B------:R-:W-:-:S04]  /*4ad0*/  SHF.L.U32 R0, R0, 0x1f, RZ ;  /* 0x0000001f00007819 */ /* 0x000fc800000006ff */
[----:B------:R-:W0:Y:S02]  /*4ae0*/  SYNCS.PHASECHK.TRANS64.TRYWAIT P1, [UR46+0x28c00], R0 ;  /* 0x028c0000ff0075a7 */ /* 0x000e24000802016e */
[----:B0-----:R-:W-:Y:S05]  /*4af0*/  @!P1 BRA `(.L_x_2351) ;  /* 0x0000016800249947 */ /* 0x001fea0003800000 */
.L_x_2587:
[----:B------:R-:W-:Y:S05]  /*4b00*/  @!P0 BRA `(.L_x_2352) ;  /* 0x0000000000048947 */ /* 0x000fea0003800000 */
[----:B------:R-:W-:Y:S01]  /*4b10*/  BPT.TRAP 0x1 ;  /* 0x000000040000795c */ /* 0x000fe20000300000 */
.L_x_2352:
[----:B------:R-:W-:Y:S02]  /*4b20*/  IMAD.U32 R7, RZ, RZ, UR37 ;  /* 0x00000025ff077e24 */ /* 0x000fe4000f8e00ff */
[----:B------:R-:W-:-:S03]  /*4b30*/  IMAD.U32 R8, RZ, RZ, UR38 ;  /* 0x00000026ff087e24 */ /* 0x000fc6000f8e00ff */
[----:B------:R-:W-:Y:S02]  /*4b40*/  LEA R7, R7, UR46, 0x3 ;  /* 0x0000002e07077c11 */ /* 0x000fe4000f8e18ff */
[----:B------:R-:W-:-:S04]  /*4b50*/  SHF.L.U32 R8, R8, 0x1f, RZ ;  /* 0x0000001f08087819 */ /* 0x000fc800000006ff */
[----:B------:R1:W2:Y:S01]  /*4b60*/  SYNCS.PHASECHK.TRANS64.TRYWAIT P1, [R7+URZ+0x28c30], R8 ;  /* 0x028c3008070075a7 */ /* 0x0002a2000802017f */
[----:B------:R-:W-:Y:S05]  /*4b70*/  @!P0 BRA `(.L_x_2353) ;  /* 0x0000000000048947 */ /* 0x000fea0003800000 */
[----:B------:R-:W-:Y:S01]  /*4b80*/  BPT.TRAP 0x1 ;  /* 0x000000040000795c */ /* 0x000fe20000300000 */
.L_x_2353:
[----:B--2---:R-:W-:Y:S05]  /*4b90*/  @P1 BRA `(.L_x_2354) ;  /* 0x0000000000081947 */ /* 0x004fea0003800000 */
[----:B------:R-:W2:Y:S02]  /*4ba0*/  SYNCS.PHASECHK.TRANS64.TRYWAIT P1, [R7+URZ+0x28c30], R8 ;  /* 0x028c3008070075a7 */ /* 0x000ea4000802017f */
[----:B--2---:R-:W-:Y:S05]  /*4bb0*/  @!P1 BRA `(.L_x_2355) ;  /* 0x00000168000c9947 */ /* 0x004fea0003800000 */
.L_x_2354:
        /* <DEDUP_REMOVED lines=15> */
[----:B------:R-:W-:Y:S01]  /*4cb0*/  VIADD R4, R186, UR42 ;  /* 0x0000002aba047c36 */ /* 0x000fe20008000000 */
[----:B------:R-:W-:Y:S01]  /*4cc0*/  UMOV UR7, 0x40000040 ;  /* 0x4000004000077882 */ /* 0x000fe20000000000 */
[----:B------:R-:W-:Y:S01]  /*4cd0*/  UMOV UR5, 0x40000040 ;  /* 0x4000004000057882 */ /* 0x000fe20000000000 */
[----:B------:R-:W-:Y:S01]  /*4ce0*/  ULOP3.LUT UR4, UR4, 0x3fff, URZ, 0xc0, !UPT ;  /* 0x00003fff04047892 */ /* 0x000fe2000f8ec03f */
[----:B------:R-:W-:Y:S01]  /*4cf0*/  IMAD.MOV.U32 R5, RZ, RZ, R4 ;  /* 0x000000ffff057224 */ /* 0x000fe200078e0004 */
[----:B------:R-:W-:Y:S01]  /*4d00*/  UMOV UR11, 0x40000040 ;  /* 0x40000040000b7882 */ /* 0x000fe20000000000 */
[----:B------:R-:W-:Y:S01]  /*4d10*/  UMOV UR9, 0x40000040 ;  /* 0x4000004000097882 */ /* 0x000fe20000000000 */
[----:B------:R-:W-:Y:S01]  /*4d20*/  ULEA UR18, UR37, UR18, 0x9 ;  /* 0x0000001225127291 */ /* 0x000fe2000f8e483f */
[----:B------:R-:W-:Y:S01]  /*4d30*/  IMAD.MOV.U32 R9, RZ, RZ, -0x40 ;  /* 0xffffffc0ff097424 */ /* 0x000fe200078e00ff */
[----:B------:R-:W-:-:S02]  /*4d40*/  ULOP3.LUT UR16, UR4, 0x10000, URZ, 0xfc, !UPT ;  /* 0x0001000004107892 */ /* 0x000fc4000f8efc3f */
[----:B------:R-:W-:Y:S01]  /*4d50*/  UIADD3 UR6, UR18, 0x2, URZ ;  /* 0x0000000212067890 */ /* 0x000fe2000fffe03f */
[----:B------:R-:W-:Y:S01]  /*4d60*/  IMAD R9, R168, R9, 0x41 ;  /* 0x00000041a8097424 */ /* 0x000fe200078e0209 */
[----:B------:R-:W-:Y:S02]  /*4d70*/  UIADD3 UR4, UR16, 0x2, URZ ;  /* 0x0000000210047890 */ /* 0x000fe4000fffe03f */
[----:B------:R-:W-:Y:S02]  /*4d80*/  UIADD3 UR10, UR18, 0x4, URZ ;  /* 0x00000004120a7890 */ /* 0x000fe4000fffe03f */
[----:B------:R-:W-:Y:S02]  /*4d90*/  UIADD3 UR8, UR16, 0x4, URZ ;  /* 0x0000000410087890 */ /* 0x000fe4000fffe03f */
[----:B------:R-:W-:Y:S01]  /*4da0*/  HGMMA.64x64x16.F32.BF16 R24, gdesc[UR16], RZ, !UPT, gsb0 ;  /* 0x00e00000101879f0 */ /* 0x000fe2000c0018ff */
[----:B------:R-:W-:Y:S02]  /*4db0*/  UIADD3 UR14, UR18, 0x6, URZ ;  /* 0x00000006120e7890 */ /* 0x000fe4000fffe03f */
[----:B------:R-:W-:Y:S01]  /*4dc0*/  UIADD3 UR12, UR16, 0x6, URZ ;  /* 0x00000006100c7890 */ /* 0x000fe2000fffe03f */
[----:B------:R-:W-:Y:S01]  /*4dd0*/  UMOV UR15, 0x40000040 ;  /* 0x40000040000f7882 */ /* 0x000fe20000000000 */
[----:B------:R-:W-:Y:S01]  /*4de0*/  UMOV UR13, 0x40000040 ;  /* 0x40000040000d7882 */ /* 0x000fe20000000000 */
[----:B------:R-:W-:-:S02]  /*4df0*/  ULDC UR20, c[0x0][0x9dc] ;  /* 0x0002770000147ab9 */ /* 0x000fc40000000800 */
[----:B------:R-:W-:Y:S01]  /*4e00*/  ULOP3.LUT UR20, URZ, UR20, URZ, 0x33, !UPT ;  /* 0x000000143f147292 */ /* 0x000fe2000f8e333f */
[----:B------:R-:W-:Y:S02]  /*4e10*/  WARPGROUP.DEPBAR.LE gsb0, 0x0 ;  /* 0x00008000000079c5 */ /* 0x000fe40000010000 */
[----:B------:R-:W-:-:S06]  /*4e20*/  WARPGROUP.ARRIVE ;  /* 0x00000000000079c5 */ /* 0x000fcc0000000000 */
[----:B------:R-:W-:Y:S01]  /*4e30*/  HGMMA.64x64x16.F32.BF16 R24, gdesc[UR4], R24, gsb0 ;  /* 0x00e00000041879f0 */ /* 0x000fe20008001818 */
[----:B------:R-:W-:Y:S01]  /*4e40*/  ULDC UR7, c[0x0][0x448] ;  /* 0x0001120000077ab9 */ /* 0x000fe20000000800 */
[----:B------:R-:W-:Y:S01]  /*4e50*/  ULDC UR6, c[0x0][0x9d8] ;  /* 0x0002760000067ab9 */ /* 0x000fe20000000800 */
[----:B------:R-:W-:-:S06]  /*4e60*/  UISETP.NE.AND UP0, UPT, UR7, 0x1, UPT ;  /* 0x000000010700788c */ /* 0x000fcc000bf05270 */
[----:B------:R-:W-:Y:S02]  /*4e70*/  PLOP3.LUT P2, PT, PT, PT, UP0, 0x80, 0x0 ;  /* 0x000000000000781c */ /* 0x000fe40003f4f008 */
[----:B------:R-:W-:-:S03]  /*4e80*/  PLOP3.LUT P3, PT, PT, PT, UP0, 0x80, 0x0 ;  /* 0x000000000000781c */ /* 0x000fc60003f6f008 */
[----:B------:R-:W-:-:S08]  /*4e90*/  @UP0 ULDC UR7, c[0x0][0x44c] ;  /* 0x0001130000070ab9 */ /* 0x000fd00000000800 */
[----:B------:R-:W-:Y:S01]  /*4ea0*/  @P2 IMAD.HI.U32 R6, R4, UR7, RZ ;  /* 0x0000000704062c27 */ /* 0x000fe2000f8e00ff */
[----:B------:R-:W-:-:S03]  /*4eb0*/  @UP0 ULDC UR7, c[0x0][0x450] ;  /* 0x0001140000070ab9 */ /* 0x000fc60000000800 */
[----:B------:R-:W-:Y:S01]  /*4ec0*/  @!P1 VIADD R4, R7, 0x28c40 ;  /* 0x00028c4007049836 */ /* 0x000fe20000000000 */
[----:B------:R-:W-:-:S04]  /*4ed0*/  @P3 SHF.R.U32.HI R5, RZ, UR7, R6 ;  /* 0x00000007ff053c19 */ /* 0x000fc80008011606 */
[----:B------:R-:W-:Y:S01]  /*4ee0*/  @!P1 PRMT R4, RZ, 0x654, R4 ;  /* 0x00000654ff049816 */ /* 0x000fe20000000004 */
[----:B------:R-:W-:Y:S02]  /*4ef0*/  WARPGROUP.DEPBAR.LE gsb0, 0x0 ;  /* 0x00008000000079c5 */ /* 0x000fe40000010000 */
[----:B------:R-:W-:-:S06]  /*4f00*/  WARPGROUP.ARRIVE ;  /* 0x00000000000079c5 */ /* 0x000fcc0000000000 */
[----:B------:R-:W-:Y:S03]  /*4f10*/  HGMMA.64x64x16.F32.BF16 R24, gdesc[UR8], R24, gsb0 ;  /* 0x00e00000081879f0 */ /* 0x000fe60008001818 */
[----:B------:R-:W-:Y:S02]  /*4f20*/  WARPGROUP.DEPBAR.LE gsb0, 0x0 ;  /* 0x00008000000079c5 */ /* 0x000fe40000010000 */
[----:B------:R-:W-:-:S06]  /*4f30*/  WARPGROUP.ARRIVE ;  /* 0x00000000000079c5 */ /* 0x000fcc0000000000 */
[----:B------:R-:W-:Y:S01]  /*4f40*/  HGMMA.64x64x16.F32.BF16 R24, gdesc[UR12], R24, gsb0 ;  /* 0x00e000000c1879f0 */ /* 0x000fe20008001818 */
[----:B------:R-:W-:Y:S02]  /*4f50*/  ULDC.64 UR14, c[0x0][0x9e0] ;  /* 0x00027800000e7ab9 */ /* 0x000fe40000000a00 */
[----:B------:R-:W-:-:S06]  /*4f60*/  UISETP.GE.AND UP1, UPT, UR15, 0x1, UPT ;  /* 0x000000010f00788c */ /* 0x000fcc000bf26270 */
[----:B------:R-:W-:Y:S01]  /*4f70*/  PLOP3.LUT P2, PT, PT, PT, UP1, 0x40, 0x0 ;  /* 0x000000000000781c */ /* 0x000fe20003f4e818 */
[----:B------:R-:W-:Y:S02]  /*4f80*/  WARPGROUP.DEPBAR.LE gsb0, 0x0 ;  /* 0x00008000000079c5 */ /* 0x000fe40000010000 */
[----:B------:R-:W-:Y:S01]  /*4f90*/  FMUL.FTZ R38, R38, UR6 ;  /* 0x0000000626267c20 */ /* 0x000fe20008410000 */
[----:B------:R-:W-:Y:S01]  /*4fa0*/  FMUL.FTZ R24, R24, UR6 ;  /* 0x0000000618187c20 */ /* 0x000fe20008410000 */
[----:B------:R-:W-:Y:S01]  /*4fb0*/  FMUL.FTZ R25, R25, UR6 ;  /* 0x0000000619197c20 */ /* 0x000fe20008410000 */
[----:B------:R-:W-:Y:S01]  /*4fc0*/  FMUL.FTZ R3, R26, UR6 ;  /* 0x000000061a037c20 */ /* 0x000fe20008410000 */
[----:B------:R0:W3:Y:S01]  /*4fd0*/  MUFU.TANH R14, R38 ;  /* 0x00000026000e7308 */ /* 0x0000e20000002400 */
        /* <DEDUP_REMOVED lines=8> */
[----:B0-----:R-:W0:Y:S01]  /*5060*/  SHFL.IDX PT, R38, R5, RZ, 0x1c1f ;  /* 0x001c1fff05267589 */ /* 0x001e2200000e0000 */
        /* <DEDUP_REMOVED lines=17> */
[----:B------:R-:W0:Y:S01]  /*5180*/  MUFU.TANH R24, R24 ;  /* 0x0000001800187308 */ /* 0x000e220000002400 */
[----:B------:R-:W-:Y:S01]  /*5190*/  FMUL.FTZ R34, R34, UR6 ;  /* 0x0000000622227c20 */ /* 0x000fe20008410000 */
[----:B------:R-:W-:Y:S01]  /*51a0*/  FMUL.FTZ R27, R27, UR6 ;  /* 0x000000061b1b7c20 */ /* 0x000fe20008410000 */
[----:B------:R-:W-:Y:S01]  /*51b0*/  FMUL.FTZ R31, R31, UR6 ;  /* 0x000000061f1f7c20 */ /* 0x000fe20008410000 */
[----:B------:R-:W-:Y:S01]  /*51c0*/  LEA R26, R168, 0xffffffc0, 0x6 ;  /* 0xffffffc0a81a7811 */ /* 0x000fe200078e30ff */
[----:B------:R-:W-:Y:S01]  /*51d0*/  FMUL.FTZ R35, R35, UR6 ;  /* 0x0000000623237c20 */ /* 0x000fe20008410000 */
[----:B----4-:R-:W-:-:S02]  /*51e0*/  IADD3 R4, -R2, UR49, R9 ;  /* 0x0000003102047c10 */ /* 0x010fc4000fffe109 */
[----:B------:R-:W4:Y:S03]  /*51f0*/  MUFU.TANH R25, R25 ;  /* 0x0000001900197308 */ /* 0x000f260000002400 */
[----:B------:R-:W-:-:S05]  /*5200*/  VIADD R4, R4, -UR51 ;  /* 0x8000003304047c36 */ /* 0x000fca0008000000 */
        /* <DEDUP_REMOVED lines=27> */
[----:B-----5:R-:W-:-:S07]  /*53c0*/  VIADD R34, R4, UR14 ;  /* 0x0000000e04227c36 */ /* 0x020fce0008000000 */
[----:B------:R5:W2:Y:S01]  /*53d0*/  MUFU.TANH R11, R31 ;  /* 0x0000001f000b7308 */ /* 0x000aa20000002400 */
[----:B-1----:R-:W-:-:S07]  /*53e0*/  IADD3 R27, -R2, UR49, -R26 ;  /* 0x00000031021b7c10 */ /* 0x002fce000fffe91a */
[----:B------:R1:W2:Y:S01]  /*53f0*/  MUFU.TANH R13, R35 ;  /* 0x00000023000d7308 */ /* 0x0002a20000002400 */
[----:B-----5:R-:W-:Y:S01]  /*5400*/  VIADD R31, R4, UR20 ;  /* 0x00000014041f7c36 */ /* 0x020fe20008000000 */
[----:B0-----:R-:W-:-:S03]  /*5410*/  VIADDMNMX R4, R38, R34, R27, PT ;  /* 0x0000002226047246 */ /* 0x001fc6000380011b */
[----:B------:R-:W-:Y:S02]  /*5420*/  IMAD.IADD R6, R31, 0x1, R38 ;  /* 0x000000011f067824 */ /* 0x000fe400078e0226 */
[----:B-1----:R-:W-:Y:S01]  /*5430*/  VIADD R35, R9, 0xffffffff ;  /* 0xffffffff09237836 */ /* 0x002fe20000000000 */
[----:B---34-:R-:W-:Y:S06]  /*5440*/  @P2 BRA `(.L_x_2356) ;  /* 0x00000000005c2947 */ /* 0x018fec0003800000 */
[----:B------:R-:W-:Y:S01]  /*5450*/  IMAD.U32 R9, RZ, RZ, UR51 ;  /* 0x00000033ff097e24 */ /* 0x000fe2000f8e00ff */
[----:B------:R-:W-:Y:S04]  /*5460*/  BSSY B0, `(.L_x_2357) ;  /* 0x0000011000007945 */ /* 0x000fe80003800000 */
[----:B------:R-:W-:-:S04]  /*5470*/  IADD3 R9, -R9, UR49, R38 ;  /* 0x0000003109097c10 */ /* 0x000fc8000fffe126 */
        /* <DEDUP_REMOVED lines=10> */
.L_x_2358:
[----:B------:R-:W-:-:S06]  /*5520*/  UISETP.NE.AND UP2, UPT, UR15, 0x1, UPT ;  /* 0x000000010f00788c */ /* 0x000fcc000bf45270 */
[----:B------:R-:W-:-:S05]  /*5530*/  PLOP3.LUT P2, PT, PT, PT, UP2, 0x80, 0x0 ;  /* 0x000000000000781c */ /* 0x000fca0003f4f028 */
[----:B------:R-:W-:-:S08]  /*5540*/  @UP2 ULDC.64 UR6, c[0x0][0x9e8] ;  /* 0x00027a0000062ab9 */ /* 0x000fd00000000a00 */
[----:B------:R-:W-:-:S05]  /*5550*/  @P2 IMAD.HI.U32 R38, R9, UR6, RZ ;  /* 0x0000000609262c27 */ /* 0x000fca000f8e00ff */
[----:B------:R-:W-:-:S07]  /*5560*/  @P2 SHF.R.U32.HI R9, RZ, UR7, R38 ;  /* 0x00000007ff092c19 */ /* 0x000fce0008011626 */
.L_x_2359:
[----:B------:R-:W-:Y:S05]  /*5570*/  BSYNC B0 ;  /* 0x0000000000007941 */ /* 0x000fea0003800000 */
.L_x_2357:
[----:B------:R-:W-:-:S04]  /*5580*/  IMAD R9, R9, UR15, -R26 ;  /* 0x0000000f09097c24 */ /* 0x000fc8000f8e0a1a */
[----:B------:R-:W-:-:S05]  /*5590*/  IMAD.IADD R9, R9, 0x1, -R2 ;  /* 0x0000000109097824 */ /* 0x000fca00078e0a02 */
[----:B------:R-:W-:Y:S02]  /*55a0*/  VIMNMX R6, R6, R9, !PT ;  /* 0x0000000906067248 */ /* 0x000fe40007fe0100 */
[----:B------:R-:W-:-:S07]  /*55b0*/  VIADDMNMX R4, R9, UR15, R4, PT ;  /* 0x0000000f09047c46 */ /* 0x000fce000b800104 */
.L_x_2356:
[C---:B------:R-:W-:Y:S02]  /*55c0*/  ISETP.GE.AND P2, PT, R35.reuse, 0x2, PT ;  /* 0x000000022300780c */ /* 0x040fe40003f46270 */
[C---:B------:R-:W-:Y:S02]  /*55d0*/  ISETP.GE.AND P6, PT, R35.reuse, 0xa, PT ;  /* 0x0000000a2300780c */ /* 0x040fe40003fc6270 */
[----:B------:R-:W-:Y:S02]  /*55e0*/  ISETP.GT.AND P4, PT, R6, 0x1, !P2 ;  /* 0x000000010600780c */ /* 0x000fe40005784270 */
[----:B------:R-:W-:Y:S02]  /*55f0*/  ISETP.GE.AND P3, PT, R35, 0x9, PT ;  /* 0x000000092300780c */ /* 0x000fe40003f66270 */
[----:B------:R-:W-:Y:S02]  /*5600*/  ISETP.LT.OR P4, PT, R4, 0x2, P4 ;  /* 0x000000020400780c */ /* 0x000fe40002781670 */
[----:B------:R-:W-:-:S02]  /*5610*/  ISETP.GT.AND P5, PT, R6, 0x8, !P3 ;  /* 0x000000080600780c */ /* 0x000fc40005fa4270 */
[----:B------:R-:W-:Y:S02]  /*5620*/  FSEL R38, R25, -INF , !P4 ;  /* 0xff80000019267808 */ /* 0x000fe40006000000 */
[----:B------:R-:W-:Y:S02]  /*5630*/  ISETP.GT.AND P4, PT, R6, 0x9, !P6 ;  /* 0x000000090600780c */ /* 0x000fe40007784270 */
[----:B------:R-:W-:Y:S02]  /*5640*/  P2R R25, PR, RZ, 0x40 ;  /* 0x00000040ff197803 */ /* 0x000fe40000000000 */
        /* <DEDUP_REMOVED lines=27> */
[C---:B------:R-:W-:Y:S02]  /*5800*/  ISETP.GE.AND P5, PT, R35.reuse, 0x22, PT ;  /* 0x000000222300780c */ /* 0x040fe40003fa6270 */
        /* <DEDUP_REMOVED lines=34> */
[----:B------:R-:W-:Y:S01]  /*5a30*/  ISETP.GE.AND P6, PT, R35, 0x3a, PT ;  /* 0x0000003a2300780c */ /* 0x000fe20003fc6270 */
[----:B------:R-:W0:Y:S03]  /*5a40*/  SHFL.IDX PT, R24, R5, 0x1, 0x1c1f ;  /* 0x003c1f0005187f89 */ /* 0x000e2600000e0000 */
[----:B------:R-:W-:Y:S02]  /*5a50*/  P2R R35, PR, RZ, 0x40 ;  /* 0x00000040ff237803 */ /* 0x000fe40000000000 */
[----:B------:R-:W-:-:S04]  /*5a60*/  ISETP.GT.AND P6, PT, R6, 0x39, !P6 ;  /* 0x000000390600780c */ /* 0x000fc800077c4270 */
[----:B------:R-:W-:-:S04]  /*5a70*/  ISETP.LT.OR P6, PT, R4, 0x3a, P6 ;  /* 0x0000003a0400780c */ /* 0x000fc800037c1670 */
[----:B------:R-:W-:Y:S02]  /*5a80*/  FSEL R72, R53, -INF , !P6 ;  /* 0xff80000035487808 */ /* 0x000fe40007000000 */
[----:B------:R-:W-:Y:S02]  /*5a90*/  PLOP3.LUT P6, PT, PT, PT, UP1, 0x40, 0x0 ;  /* 0x000000000000781c */ /* 0x000fe40003fce818 */
[----:B0-----:R-:W-:Y:S01]  /*5aa0*/  VIADDMNMX R4, R24, R34, R27, PT ;  /* 0x0000002218047246 */ /* 0x001fe2000380011b */
[----:B------:R-:W-:-:S10]  /*5ab0*/  IMAD.IADD R6, R31, 0x1, R24 ;  /* 0x000000011f067824 */ /* 0x000fd400078e0218 */
[----:B------:R-:W-:Y:S05]  /*5ac0*/  @P6 BRA `(.L_x_2360) ;  /* 0x0000000000646947 */ /* 0x000fea0003800000 */
        /* <DEDUP_REMOVED lines=9> */
[----:B------:R-:W-:Y:S01]  /*5b60*/  @P6 IMAD.HI.U32 R24, R5, UR6, RZ ;  /* 0x0000000605186c27 */ /* 0x000fe2000f8e00ff */
[----:B------:R-:W-:-:S13]  /*5b70*/  PLOP3.LUT P6, PT, PT, PT, UP2, 0x80, 0x0 ;  /* 0x000000000000781c */ /* 0x000fda0003fcf028 */
[----:B------:R-:W-:-:S04]  /*5b80*/  @P6 SHF.R.U32.HI R5, RZ, UR7, R24 ;  /* 0x00000007ff056c19 */ /* 0x000fc80008011618 */
[----:B------:R-:W-:Y:S01]  /*5b90*/  LOP3.LUT R5, RZ, R5, RZ, 0x33, !PT ;  /* 0x00000005ff057212 */ /* 0x000fe200078e33ff */
[----:B------:R-:W-:Y:S06]  /*5ba0*/  BRA `(.L_x_2363) ;  /* 0x0000000000187947 */ /* 0x000fec0003800000 */
.L_x_2362:
[----:B------:R-:W-:-:S06]  /*5bb0*/  UISETP.NE.AND UP2, UPT, UR15, 0x1, UPT ;  /* 0x000000010f00788c */ /* 0x000fcc000bf45270 */
[----:B------:R-:W-:-:S05]  /*5bc0*/  PLOP3.LUT P6, PT, PT, PT, UP2, 0x80, 0x0 ;  /* 0x000000000000781c */ /* 0x000fca0003fcf028 */
[----:B------:R-:W-:-:S08]  /*5bd0*/  @UP2 ULDC.64 UR6, c[0x0][0x9e8] ;  /* 0x00027a0000062ab9 */ /* 0x000fd00000000a00 */
[----:B------:R-:W-:Y:S01]  /*5be0*/  @P6 IMAD.HI.U32 R24, R5, UR6, RZ ;  /* 0x0000000605186c27 */ /* 0x000fe2000f8e00ff */
[----:B------:R-:W-:-:S13]  /*5bf0*/  PLOP3.LUT P6, PT, PT, PT, UP2, 0x80, 0x0 ;  /* 0x000000000000781c */ /* 0x000fda0003fcf028 */
[----:B------:R-:W-:-:S07]  /*5c00*/  @P6 SHF.R.U32.HI R5, RZ, UR7, R24 ;  /* 0x00000007ff056c19 */ /* 0x000fce0008011618 */
.L_x_2363:
[----:B------:R-:W-:Y:S05]  /*5c10*/  BSYNC B0 ;  /* 0x0000000000007941 */ /* 0x000fea0003800000 */
.L_x_2361:
[----:B------:R-:W-:-:S04]  /*5c20*/  IMAD R5, R5, UR15, -R26 ;  /* 0x0000000f05057c24 */ /* 0x000fc8000f8e0a1a */
[----:B------:R-:W-:-:S05]  /*5c30*/  IMAD.IADD R5, R5, 0x1, -R2 ;  /* 0x0000000105057824 */ /* 0x000fca00078e0a02 */
[----:B------:R-:W-:Y:S02]  /*5c40*/  VIMNMX R6, R6, R5, !PT ;  /* 0x0000000506067248 */ /* 0x000fe40007fe0100 */
[----:B------:R-:W-:-:S07]  /*5c50*/  VIADDMNMX R4, R5, UR15, R4, PT ;  /* 0x0000000f05047c46 */ /* 0x000fce000b800104 */
.L_x_2360:
[----:B------:R-:W-:Y:S01]  /*5c60*/  BAR.SYNC.DEFER_BLOCKING 0xf, 0x100 ;  /* 0x03c4000000007b1d */ /* 0x000fe20000010000 */
[----:B------:R-:W-:Y:S02]  /*5c70*/  ISETP.GT.AND P2, PT, R6, 0x1, !P2 ;  /* 0x000000010600780c */ /* 0x000fe40005744270 */
[----:B------:R-:W-:Y:S02]  /*5c80*/  FMNMX.FTZ R5, R32, R38, !PT ;  /* 0x0000002620057209 */ /* 0x000fe40007810000 */
[----:B------:R-:W-:Y:S01]  /*5c90*/  ISETP.LT.OR P2, PT, R4, 0x2, P2 ;  /* 0x000000020400780c */ /* 0x000fe20001741670 */
[----:B------:R-:W-:Y:S01]  /*5ca0*/  ULDC UR10, c[0x0][0x988] ;  /* 0x00026200000a7ab9 */ /* 0x000fe20000000800 */
[----:B------:R-:W-:Y:S02]  /*5cb0*/  FMNMX.FTZ R5, R42, R5, !PT ;  /* 0x000000052a057209 */ /* 0x000fe40007810000 */
[----:B------:R-:W-:Y:S02]  /*5cc0*/  FSEL R10, R10, -INF , !P2 ;  /* 0xff8000000a0a7808 */ /* 0x000fe40005000000 */
[----:B------:R-:W-:-:S02]  /*5cd0*/  ISETP.NE.AND P2, PT, R25, RZ, PT ;  /* 0x000000ff1900720c */ /* 0x000fc40003f45270 */
[----:B------:R-:W-:Y:S02]  /*5ce0*/  FMNMX.FTZ R5, R56, R5, !PT ;  /* 0x0000000538057209 */ /* 0x000fe40007810000 */
[----:B------:R-:W-:Y:S02]  /*5cf0*/  ISETP.GT.AND P2, PT, R6, 0x9, !P2 ;  /* 0x000000090600780c */ /* 0x000fe40005744270 */
[----:B------:R-:W-:Y:S02]  /*5d00*/  FMNMX.FTZ R5, R58, R5, !PT ;  /* 0x000000053a057209 */ /* 0x000fe40007810000 */
[----:B------:R-:W-:Y:S02]  /*5d10*/  ISETP.LT.OR P2, PT, R4, 0xa, P2 ;  /* 0x0000000a0400780c */ /* 0x000fe40001741670 */
[----:B------:R-:W-:Y:S02]  /*5d20*/  FMNMX.FTZ R5, R60, R5, !PT ;  /* 0x000000053c057209 */ /* 0x000fe40007810000 */
[----:B--2---:R-:W-:-:S02]  /*5d30*/  FSEL R11, R11, -INF , !P2 ;  /* 0xff8000000b0b7808 */ /* 0x004fc40005000000 */
[----:B------:R-:W-:Y:S02]  /*5d40*/  ISETP.NE.AND P2, PT, R28, RZ, PT ;  /* 0x000000ff1c00720c */ /* 0x000fe40003f45270 */
[----:B------:R-:W-:Y:S02]  /*5d50*/  FMNMX.FTZ R5, R62, R5, !PT ;  /* 0x000000053e057209 */ /* 0x000fe40007810000 */
[----:B------:R-:W-:Y:S02]  /*5d60*/  ISETP.GT.AND P2, PT, R6, 0x10, !P2 ;  /* 0x000000100600780c */ /* 0x000fe40005744270 */
[----:B------:R-:W-:Y:S02]  /*5d70*/  FMNMX.FTZ R5, R64, R5, !PT ;  /* 0x0000000540057209 */ /* 0x000fe40007810000 */
[----:B------:R-:W-:Y:S02]  /*5d80*/  ISETP.LT.OR P2, PT, R4, 0x11, P2 ;  /* 0x000000110400780c */ /* 0x000fe40001741670 */
[----:B------:R-:W-:-:S02]  /*5d90*/  FMNMX.FTZ R5, R40, R5, !PT ;  /* 0x0000000528057209 */ /* 0x000fc40007810000 */
[----:B------:R-:W-:Y:S02]  /*5da0*/  FSEL R12, R12, -INF , !P2 ;  /* 0xff8000000c0c7808 */ /* 0x000fe40005000000 */
[----:B------:R-:W-:Y:S02]  /*5db0*/  ISETP.NE.AND P2, PT, R29, RZ, PT ;  /* 0x000000ff1d00720c */ /* 0x000fe40003f45270 */
[----:B------:R-:W-:Y:S02]  /*5dc0*/  FMNMX.FTZ R5, R66, R5, !PT ;  /* 0x0000000542057209 */ /* 0x000fe40007810000 */
[----:B------:R-:W-:Y:S02]  /*5dd0*/  ISETP.GT.AND P2, PT, R6, 0x11, !P2 ;  /* 0x000000110600780c */ /* 0x000fe40005744270 */
[----:B------:R-:W-:Y:S02]  /*5de0*/  FMNMX.FTZ R5, R44, R5, !PT ;  /* 0x000000052c057209 */ /* 0x000fe40007810000 */
[----:B------:R-:W-:-:S02]  /*5df0*/  ISETP.LT.OR P2, PT, R4, 0x12, P2 ;  /* 0x000000120400780c */ /* 0x000fc40001741670 */
[----:B------:R-:W-:Y:S02]  /*5e00*/  FMNMX.FTZ R5, R68, R5, !PT ;  /* 0x0000000544057209 */ /* 0x000fe40007810000 */
[----:B------:R-:W-:Y:S02]  /*5e10*/  FSEL R13, R13, -INF , !P2 ;  /* 0xff8000000d0d7808 */ /* 0x000fe40005000000 */
[----:B------:R-:W-:Y:S02]  /*5e20*/  ISETP.NE.AND P2, PT, R33, RZ, PT ;  /* 0x000000ff2100720c */ /* 0x000fe40003f45270 */
[----:B------:R-:W-:Y:S02]  /*5e30*/  FMNMX.FTZ R5, R48, R5, !PT ;  /* 0x0000000530057209 */ /* 0x000fe40007810000 */
[----:B------:R-:W-:Y:S02]  /*5e40*/  ISETP.GT.AND P2, PT, R6, 0x18, !P2 ;  /* 0x000000180600780c */ /* 0x000fe40005744270 */
[----:B------:R-:W-:-:S02]  /*5e50*/  FMNMX.FTZ R5, R70, R5, !PT ;  /* 0x0000000546057209 */ /* 0x000fc40007810000 */
[----:B------:R-:W-:Y:S02]  /*5e60*/  ISETP.LT.OR P2, PT, R4, 0x19, P2 ;  /* 0x000000190400780c */ /* 0x000fe40001741670 */
[----:B------:R-:W-:Y:S02]  /*5e70*/  FMNMX.FTZ R5, R52, R5, !PT ;  /* 0x0000000534057209 */ /* 0x000fe40007810000 */
[----:B------:R-:W-:Y:S02]  /*5e80*/  FSEL R14, R14, -INF , !P2 ;  /* 0xff8000000e0e7808 */ /* 0x000fe40005000000 */
[----:B------:R-:W-:Y:S02]  /*5e90*/  ISETP.NE.AND P2, PT, R36, RZ, PT ;  /* 0x000000ff2400720c */ /* 0x000fe40003f45270 */
[C---:B------:R-:W-:Y:S02]  /*5ea0*/  ISETP.GT.AND P3, PT, R6.reuse, 0x8, !P3 ;  /* 0x000000080600780c */ /* 0x040fe40005f64270 */
[----:B------:R-:W-:-:S02]  /*5eb0*/  ISETP.GT.AND P2, PT, R6, 0x19, !P2 ;  /* 0x000000190600780c */ /* 0x000fc40005744270 */
[----:B------:R-:W-:Y:S02]  /*5ec0*/  FMNMX.FTZ R27, R72, R5, !PT ;  /* 0x00000005481b7209 */ /* 0x000fe40007810000 */
[C---:B------:R-:W-:Y:S02]  /*5ed0*/  ISETP.LT.OR P2, PT, R4.reuse, 0x1a, P2 ;  /* 0x0000001a0400780c */ /* 0x040fe40001741670 */
[----:B------:R-:W-:Y:S01]  /*5ee0*/  ISETP.LT.OR P3, PT, R4, 0x9, P3 ;  /* 0x000000090400780c */ /* 0x000fe20001f61670 */
[----:B------:R-:W0:Y:S01]  /*5ef0*/  SHFL.BFLY PT, R26, R27, 0x2, 0x1f ;  /* 0x0c401f001b1a7f89 */ /* 0x000e2200000e0000 */
[----:B------:R-:W-:Y:S02]  /*5f00*/  FSEL R15, R15, -INF , !P2 ;  /* 0xff8000000f0f7808 */ /* 0x000fe40005000000 */
[----:B------:R-:W-:Y:S02]  /*5f10*/  ISETP.NE.AND P2, PT, R37, RZ, PT ;  /* 0x000000ff2500720c */ /* 0x000fe40003f45270 */
[----:B------:R-:W-:-:S02]  /*5f20*/  ISETP.NE.AND P6, PT, R9, RZ, PT ;  /* 0x000000ff0900720c */ /* 0x000fc40003fc5270 */
[----:B------:R-:W-:Y:S02]  /*5f30*/  ISETP.GT.AND P2, PT, R6, 0x20, !P2 ;  /* 0x000000200600780c */ /* 0x000fe40005744270 */
[----:B------:R-:W-:Y:S02]  /*5f40*/  FSEL R9, R30, -INF , !P3 ;  /* 0xff8000001e097808 */ /* 0x000fe40005800000 */
[----:B------:R-:W-:Y:S02]  /*5f50*/  ISETP.LT.OR P2, PT, R4, 0x21, P2 ;  /* 0x000000210400780c */ /* 0x000fe40001741670 */
[----:B------:R-:W-:Y:S02]  /*5f60*/  ISETP.NE.AND P3, PT, R41, RZ, PT ;  /* 0x000000ff2900720c */ /* 0x000fe40003f65270 */
[----:B------:R-:W-:Y:S02]  /*5f70*/  FSEL R20, R20, -INF , !P2 ;  /* 0xff80000014147808 */ /* 0x000fe40005000000 */
[----:B------:R-:W-:-:S02]  /*5f80*/  ISETP.NE.AND P2, PT, R39, RZ, PT ;  /* 0x000000ff2700720c */ /* 0x000fc40003f45270 */
[C---:B------:R-:W-:Y:S02]  /*5f90*/  ISETP.GT.AND P4, PT, R6.reuse, 0x31, !P4 ;  /* 0x000000310600780c */ /* 0x040fe40006784270 */
[C---:B------:R-:W-:Y:S02]  /*5fa0*/  ISETP.GT.AND P2, PT, R6.reuse, 0x21, !P2 ;  /* 0x000000210600780c */ /* 0x040fe40005744270 */
[----:B------:R-:W-:Y:S02]  /*5fb0*/  ISETP.GT.AND P5, PT, R6, 0x38, !P5 ;  /* 0x000000380600780c */ /* 0x000fe40006fa4270 */
[----:B------:R-:W-:Y:S02]  /*5fc0*/  ISETP.LT.OR P2, PT, R4, 0x22, P2 ;  /* 0x000000220400780c */ /* 0x000fe40001741670 */
[----:B0-----:R-:W-:Y:S02]  /*5fd0*/  FMNMX.FTZ R28, R27, R26, !PT ;  /* 0x0000001a1b1c7209 */ /* 0x001fe40007810000 */
[----:B------:R-:W-:-:S02]  /*5fe0*/  FSEL R21, R21, -INF , !P2 ;  /* 0xff80000015157808 */ /* 0x000fc40005000000 */
[----:B------:R-:W-:Y:S01]  /*5ff0*/  ISETP.GT.AND P2, PT, R6, 0x28, !P3 ;  /* 0x000000280600780c */ /* 0x000fe20005f44270 */
[----:B------:R-:W0:Y:S01]  /*6000*/  SHFL.BFLY PT, R29, R28, 0x1, 0x1f ;  /* 0x0c201f001c1d7f89 */ /* 0x000e2200000e0000 */
[----:B------:R-:W-:Y:S02]  /*6010*/  ISETP.NE.AND P3, PT, R45, RZ, PT ;  /* 0x000000ff2d00720c */ /* 0x000fe40003f65270 */
[----:B------:R-:W-:Y:S02]  /*6020*/  ISETP.LT.OR P2, PT, R4, 0x29, P2 ;  /* 0x000000290400780c */ /* 0x000fe40001741670 */
[----:B------:R-:W-:Y:S02]  /*6030*/  ISETP.GT.AND P3, PT, R6, 0x30, !P3 ;  /* 0x000000300600780c */ /* 0x000fe40005f64270 */
[----:B------:R-:W-:Y:S02]  /*6040*/  FSEL R24, R46, -INF , !P2 ;  /* 0xff8000002e187808 */ /* 0x000fe40005000000 */
[----:B------:R-:W-:-:S02]  /*6050*/  ISETP.GT.AND P2, PT, R6, RZ, !P6 ;  /* 0x000000ff0600720c */ /* 0x000fc40007744270 */
[----:B------:R-:W-:Y:S02]  /*6060*/  ISETP.NE.AND P6, PT, R35, RZ, PT ;  /* 0x000000ff2300720c */ /* 0x000fe40003fc5270 */
[C---:B------:R-:W-:Y:S02]  /*6070*/  ISETP.LT.OR P2, PT, R4.reuse, 0x1, P2 ;  /* 0x000000010400780c */ /* 0x040fe40001741670 */
[----:B------:R-:W-:Y:S02]  /*6080*/  ISETP.LT.OR P3, PT, R4, 0x31, P3 ;  /* 0x000000310400780c */ /* 0x000fe40001f61670 */
[----:B------:R-:W-:Y:S02]  /*6090*/  FSEL R3, R3, -INF , !P2 ;  /* 0xff80000003037808 */ /* 0x000fe40005000000 */
[----:B------:R-:W-:Y:S02]  /*60a0*/  ISETP.NE.AND P2, PT, R43, RZ, PT ;  /* 0x000000ff2b00720c */ /* 0x000fe40003f45270 */
[----:B------:R-:W-:-:S02]  /*60b0*/  FMNMX.FTZ R26, R3, R10, !PT ;  /* 0x0000000a031a7209 */ /* 0x000fc40007810000 */
[----:B------:R-:W-:Y:S02]  /*60c0*/  ISETP.GT.AND P2, PT, R6, 0x29, !P2 ;  /* 0x000000290600780c */ /* 0x000fe40005744270 */
[----:B------:R-:W-:Y:S02]  /*60d0*/  FMNMX.FTZ R26, R9, R26, !PT ;  /* 0x0000001a091a7209 */ /* 0x000fe40007810000 */
[C---:B------:R-:W-:Y:S02]  /*60e0*/  ISETP.LT.OR P2, PT, R4.reuse, 0x2a, P2 ;  /* 0x0000002a0400780c */ /* 0x040fe40001741670 */
[----:B------:R-:W-:Y:S02]  /*60f0*/  FMNMX.FTZ R5, R11, R26, !PT ;  /* 0x0000001a0b057209 */ /* 0x000fe40007810000 */
[----:B------:R-:W-:Y:S02]  /*6100*/  ISETP.LT.OR P4, PT, R4, 0x32, P4 ;  /* 0x000000320400780c */ /* 0x000fe40002781670 */
[----:B------:R-:W-:-:S02]  /*6110*/  FMNMX.FTZ R26, R12, R5, !PT ;  /* 0x000000050c1a7209 */ /* 0x000fc40007810000 */
[----:B0-----:R-:W-:Y:S02]  /*6120*/  FMNMX.FTZ R5, R28, R29, !PT ;  /* 0x0000001d1c057209 */ /* 0x001fe40007810000 */
[----:B------:R-:W-:Y:S02]  /*6130*/  FMNMX.FTZ R25, R13, R26, !PT ;  /* 0x0000001a0d197209 */ /* 0x000fe40007810000 */
[----:B------:R-:W-:Y:S01]  /*6140*/  ISETP.LT.OR P5, PT, R4, 0x39, P5 ;  /* 0x000000390400780c */ /* 0x000fe20002fa1670 */
[----:B------:R-:W-:Y:S01]  /*6150*/  FMUL.FTZ R28, R5, UR10 ;  /* 0x0000000a051c7c20 */ /* 0x000fe20008410000 */
[----:B------:R-:W-:Y:S02]  /*6160*/  FMNMX.FTZ R26, R14, R25, !PT ;  /* 0x000000190e1a7209 */ /* 0x000fe40007810000 */
[----:B------:R-:W-:Y:S02]  /*6170*/  FSEL R25, R47, -INF , !P2 ;  /* 0xff8000002f197808 */ /* 0x000fe40005000000 */
[----:B------:R-:W-:-:S02]  /*6180*/  FMNMX.FTZ R27, R15, R26, !PT ;  /* 0x0000001a0f1b7209 */ /* 0x000fc40007810000 */
[----:B------:R-:W-:Y:S02]  /*6190*/  FSETP.NEU.FTZ.AND P2, PT, R5, -INF , PT ;  /* 0xff8000000500780b */ /* 0x000fe40003f5d000 */
[----:B------:R-:W-:Y:S02]  /*61a0*/  FMNMX.FTZ R26, R20, R27, !PT ;  /* 0x0000001b141a7209 */ /* 0x000fe40007810000 */
[----:B------:R-:W-:Y:S02]  /*61b0*/  FSEL R31, R28, RZ, P2 ;  /* 0x000000ff1c1f7208 */ /* 0x000fe40001000000 */
[----:B------:R-:W-:Y:S02]  /*61c0*/  FMNMX.FTZ R27, R21, R26, !PT ;  /* 0x0000001a151b7209 */ /* 0x000fe40007810000 */
[----:B------:R-:W-:Y:S01]  /*61d0*/  ISETP.GT.AND P2, PT, R6, 0x39, !P6 ;  /* 0x000000390600780c */ /* 0x000fe20007744270 */
[--C-:B------:R-:W-:Y:S01]  /*61e0*/  FFMA.FTZ R30, R32, UR10, -R31.reuse ;  /* 0x0000000a201e7c23 */ /* 0x100fe2000801081f */
[----:B------:R-:W-:Y:S01]  /*61f0*/  FMNMX.FTZ R6, R24, R27, !PT ;  /* 0x0000001b18067209 */ /* 0x000fe20007810000 */
[--C-:B------:R-:W-:Y:S01]  /*6200*/  FFMA.FTZ R34, R56, UR10, -R31.reuse ;  /* 0x0000000a38227c23 */ /* 0x100fe2000801081f */
[----:B------:R-:W-:Y:S01]  /*6210*/  FSEL R26, R50, -INF , !P3 ;  /* 0xff800000321a7808 */ /* 0x000fe20005800000 */
[----:B------:R0:W-:Y:S01]  /*6220*/  MUFU.EX2 R152, R30 ;  /* 0x0000001e00987308 */ /* 0x0001e20000000800 */
        /* <DEDUP_REMOVED lines=8> */
[----:B------:R-:W-:Y:S01]  /*62b0*/  FSEL R4, R54, -INF , !P5 ;  /* 0xff80000036047808 */ /* 0x000fe20006800000 */
[--C-:B0-----:R-:W-:Y:S01]  /*62c0*/  FFMA.FTZ R30, R42, UR10, -R31.reuse ;  /* 0x0000000a2a1e7c23 */ /* 0x101fe2000801081f */
[----:B------:R-:W-:Y:S01]  /*62d0*/  FMNMX.FTZ R29, R27, R6, !PT ;  /* 0x000000061b1d7209 */ /* 0x000fe20007810000 */
[--C-:B------:R-:W-:Y:S01]  /*62e0*/  FFMA.FTZ R42, R68, UR10, -R31.reuse ;  /* 0x0000000a442a7c23 */ /* 0x100fe2000801081f */
[----:B------:R-:W-:Y:S01]  /*62f0*/  FSEL R28, R55, -INF , !P2 ;  /* 0xff800000371c7808 */ /* 0x000fe20005000000 */
[--C-:B------:R-:W-:Y:S01]  /*6300*/  FFMA.FTZ R39, R64, UR10, -R31.reuse ;  /* 0x0000000a40277c23 */ /* 0x100fe2000801081f */
[----:B------:R-:W-:Y:S01]  /*6310*/  FMNMX.FTZ R29, R4, R29, !PT ;  /* 0x0000001d041d7209 */ /* 0x000fe20007810000 */
[----:B------:R-:W-:Y:S01]  /*6320*/  MUFU.EX2 R154, R30 ;  /* 0x0000001e009a7308 */ /* 0x000fe20000000800 */
[--C-:B-1----:R-:W-:Y:S01]  /*6330*/  FFMA.FTZ R34, R66, UR10, -R31.reuse ;  /* 0x0000000a42227c23 */ /* 0x102fe2000801081f */
[--C-:B------:R-:W-:Y:S01]  /*6340*/  FFMA.FTZ R40, R40, UR10, -R31.reuse ;  /* 0x0000000a28287c23 */ /* 0x100fe2000801081f */
[----:B------:R-:W-:Y:S01]  /*6350*/  FMNMX.FTZ R29, R28, R29, !PT ;  /* 0x0000001d1c1d7209 */ /* 0x000fe20007810000 */
[----:B------:R-:W-:-:S04]  /*6360*/  FFMA.FTZ R45, R70, UR10, -R31 ;  /* 0x0000000a462d7c23 */ /* 0x000fc8000801081f */
[----:B------:R-:W0:Y:S01]  /*6370*/  SHFL.BFLY PT, R6, R29, 0x2, 0x1f ;  /* 0x0c401f001d067f89 */ /* 0x000e2200000e0000 */
[----:B------:R-:W-:Y:S08]  /*6380*/  MUFU.EX2 R41, R34 ;  /* 0x0000002200297308 */ /* 0x000ff00000000800 */
[----:B------:R1:W-:Y:S08]  /*6390*/  MUFU.EX2 R33, R32 ;  /* 0x0000002000217308 */ /* 0x0003f00000000800 */
[----:B------:R-:W-:Y:S01]  /*63a0*/  MUFU.EX2 R36, R36 ;  /* 0x0000002400247308 */ /* 0x000fe20000000800 */
[----:B-1----:R-:W-:Y:S01]  /*63b0*/  FFMA.FTZ R32, R60, UR10, -R31 ;  /* 0x0000000a3c207c23 */ /* 0x002fe2000801081f */
[----:B0-----:R-:W-:-:S06]  /*63c0*/  FMNMX.FTZ R30, R29, R6, !PT ;  /* 0x000000061d1e7209 */ /* 0x001fcc0007810000 */
[----:B------:R-:W-:Y:S01]  /*63d0*/  MUFU.EX2 R43, R42 ;  /* 0x0000002a002b7308 */ /* 0x000fe20000000800 */
[----:B------:R-:W0:Y:S07]  /*63e0*/  SHFL.BFLY PT, R29, R30, 0x1, 0x1f ;  /* 0x0c201f001e1d7f89 */ /* 0x000e2e00000e0000 */
[----:B------:R1:W2:Y:S08]  /*63f0*/  MUFU.EX2 R37, R32 ;  /* 0x0000002000257308 */ /* 0x0002b00000000800 */
[----:B------:R-:W-:Y:S01]  /*6400*/  MUFU.EX2 R38, R38 ;  /* 0x0000002600267308 */ /* 0x000fe20000000800 */
[--C-:B-1----:R-:W-:Y:S01]  /*6410*/  FFMA.FTZ R32, R44, UR10, -R31.reuse ;  /* 0x0000000a2c207c23 */ /* 0x102fe2000801081f */
[----:B------:R-:W-:-:S06]  /*6420*/  FFMA.FTZ R44, R48, UR10, -R31 ;  /* 0x0000000a302c7c23 */ /* 0x000fcc000801081f */
[----:B------:R-:W1:Y:S01]  /*6430*/  MUFU.EX2 R39, R39 ;  /* 0x0000002700277308 */ /* 0x000e620000000800 */
[----:B--2---:R-:W-:Y:S02]  /*6440*/  F2FP.BF16.F32.PACK_AB R156, R37, R36 ;  /* 0x00000024259c723e */ /* 0x004fe400000010ff */
[----:B0-----:R-:W-:Y:S01]  /*6450*/  FMNMX.FTZ R6, R30, R29, !PT ;  /* 0x0000001d1e067209 */ /* 0x001fe20007810000 */
[--C-:B------:R-:W-:Y:S01]  /*6460*/  FFMA.FTZ R29, R52, UR10, -R31.reuse ;  /* 0x0000000a341d7c23 */ /* 0x100fe2000801081f */
[----:B------:R-:W-:Y:S02]  /*6470*/  FFMA.FTZ R31, R72, UR10, -R31 ;  /* 0x0000000a481f7c23 */ /* 0x000fe4000801081f */
[C---:B------:R-:W-:Y:S01]  /*6480*/  FSETP.NEU.FTZ.AND P2, PT, R6.reuse, -INF , PT ;  /* 0xff8000000600780b */ /* 0x040fe20003f5d000 */
[----:B------:R-:W-:Y:S01]  /*6490*/  FMUL.FTZ R30, R6, UR10 ;  /* 0x0000000a061e7c20 */ /* 0x000fe20008410000 */
[----:B------:R-:W0:Y:S04]  /*64a0*/  MUFU.EX2 R40, R40 ;  /* 0x0000002800287308 */ /* 0x000e280000000800 */
[----:B------:R-:W-:-:S02]  /*64b0*/  FSEL R34, R30, RZ, P2 ;  /* 0x000000ff1e227208 */ /* 0x000fc40001000000 */
[----:B-1----:R-:W-:Y:S02]  /*64c0*/  F2FP.BF16.F32.PACK_AB R158, R39, R38 ;  /* 0x00000026279e723e */ /* 0x002fe400000010ff */
        /* <DEDUP_REMOVED lines=18> */
[----:B------:R-:W-:Y:S01]  /*65f0*/  FFMA.FTZ R28, R28, UR10, -R34 ;  /* 0x0000000a1c1c7c23 */ /* 0x000fe20008010822 */
[----:B0-----:R-:W-:-:S05]  /*6600*/  F2FP.BF16.F32.PACK_AB R160, R41, R40 ;  /* 0x0000002829a0723e */ /* 0x001fca00000010ff */
[----:B------:R-:W0:Y:S08]  /*6610*/  MUFU.EX2 R9, R9 ;  /* 0x0000000900097308 */ /* 0x000e300000000800 */
[----:B------:R2:W3:Y:S01]  /*6620*/  MUFU.EX2 R42, R11 ;  /* 0x0000000b002a7308 */ /* 0x0004e20000000800 */
[----:B-1----:R-:W-:Y:S01]  /*6630*/  FADD.FTZ R46, R3, R10 ;  /* 0x0000000a032e7221 */ /* 0x002fe20000010000 */
[----:B------:R-:W-:-:S06]  /*6640*/  F2FP.BF16.F32.PACK_AB R153, R10, R3 ;  /* 0x000000030a99723e */ /* 0x000fcc00000010ff */
[----:B------:R-:W1:Y:S01]  /*6650*/  MUFU.EX2 R12, R12 ;  /* 0x0000000c000c7308 */ /* 0x000e620000000800 */
[----:B--2---:R-:W-:Y:S01]  /*6660*/  FADD.FTZ R11, R152, R33 ;  /* 0x00000021980b7221 */ /* 0x004fe20000010000 */
[----:B------:R-:W-:-:S03]  /*6670*/  F2FP.BF16.F32.PACK_AB R152, R33, R152 ;  /* 0x000000982198723e */ /* 0x000fc600000010ff */
[----:B------:R-:W-:Y:S01]  /*6680*/  FADD.FTZ R48, R154, R11 ;  /* 0x0000000b9a307221 */ /* 0x000fe20000010000 */
[----:B0-----:R-:W-:Y:S01]  /*6690*/  FADD.FTZ R11, R9, R46 ;  /* 0x0000002e090b7221 */ /* 0x001fe20000010000 */
[C---:B------:R-:W-:Y:S01]  /*66a0*/  F2FP.BF16.F32.PACK_AB R154, R35.reuse, R154 ;  /* 0x0000009a239a723e */ /* 0x040fe200000010ff */
[----:B------:R-:W0:Y:S01]  /*66b0*/  MUFU.EX2 R13, R13 ;  /* 0x0000000d000d7308 */ /* 0x000e220000000800 */
[----:B------:R-:W-:Y:S01]  /*66c0*/  FADD.FTZ R31, R35, R48 ;  /* 0x00000030231f7221 */ /* 0x000fe20000010000 */
[C---:B---3--:R-:W-:Y:S01]  /*66d0*/  FADD.FTZ R11, R42.reuse, R11 ;  /* 0x0000000b2a0b7221 */ /* 0x048fe20000010000 */
[----:B------:R-:W-:Y:S02]  /*66e0*/  F2FP.BF16.F32.PACK_AB R155, R42, R9 ;  /* 0x000000092a9b723e */ /* 0x000fe400000010ff */
[----:B------:R-:W-:-:S03]  /*66f0*/  FADD.FTZ R46, R36, R31 ;  /* 0x0000001f242e7221 */ /* 0x000fc60000010000 */
[----:B------:R-:W2:Y:S01]  /*6700*/  MUFU.EX2 R14, R14 ;  /* 0x0000000e000e7308 */ /* 0x000ea20000000800 */
[----:B------:R-:W-:Y:S01]  /*6710*/  FADD.FTZ R31, R37, R46 ;  /* 0x0000002e251f7221 */ /* 0x000fe20000010000 */
[----:B-1----:R-:W-:Y:S01]  /*6720*/  FADD.FTZ R34, R12, R11 ;  /* 0x0000000b0c227221 */ /* 0x002fe20000010000 */
[----:B------:R1:W-:Y:S02]  /*6730*/  STSM.16.M88.4 [R19+0x26800], R152 ;  /* 0x0268009813007844 */ /* 0x0003e40000000200 */
[----:B------:R-:W-:-:S03]  /*6740*/  FADD.FTZ R46, R38, R31 ;  /* 0x0000001f262e7221 */ /* 0x000fc60000010000 */
[----:B------:R-:W3:Y:S01]  /*6750*/  MUFU.EX2 R15, R15 ;  /* 0x0000000f000f7308 */ /* 0x000ee20000000800 */
[----:B0-----:R-:W-:Y:S01]  /*6760*/  FADD.FTZ R11, R13, R34 ;  /* 0x000000220d0b7221 */ /* 0x001fe20000010000 */
[----:B------:R-:W-:Y:S01]  /*6770*/  FADD.FTZ R31, R39, R46 ;  /* 0x0000002e271f7221 */ /* 0x000fe20000010000 */
[----:B------:R-:W-:-:S03]  /*6780*/  F2FP.BF16.F32.PACK_AB R157, R13, R12 ;  /* 0x0000000c0d9d723e */ /* 0x000fc600000010ff */
[----:B------:R-:W-:Y:S02]  /*6790*/  FADD.FTZ R36, R40, R31 ;  /* 0x0000001f28247221 */ /* 0x000fe40000010000 */
[----:B------:R-:W0:Y:S01]  /*67a0*/  MUFU.EX2 R20, R20 ;  /* 0x0000001400147308 */ /* 0x000e220000000800 */
[----:B--2---:R-:W-:Y:S01]  /*67b0*/  FADD.FTZ R34, R14, R11 ;  /* 0x0000000b0e227221 */ /* 0x004fe20000010000 */
[----:B------:R-:W-:-:S06]  /*67c0*/  FADD.FTZ R33, R41, R36 ;  /* 0x0000002429217221 */ /* 0x000fcc0000010000 */
[----:B------:R-:W2:Y:S01]  /*67d0*/  MUFU.EX2 R21, R21 ;  /* 0x0000001500157308 */ /* 0x000ea20000000800 */
[C---:B---3--:R-:W-:Y:S01]  /*67e0*/  FADD.FTZ R31, R15.reuse, R34 ;  /* 0x000000220f1f7221 */ /* 0x048fe20000010000 */
[----:B------:R-:W-:-:S05]  /*67f0*/  F2FP.BF16.F32.PACK_AB R159, R15, R14 ;  /* 0x0000000e0f9f723e */ /* 0x000fca00000010ff */
[----:B------:R1:W-:Y:S01]  /*6800*/  STSM.16.M88.4 [R22], R156 ;  /* 0x0000009c16007844 */ /* 0x0003e20000000200 */
[----:B------:R-:W3:Y:S01]  /*6810*/  MUFU.EX2 R32, R32 ;  /* 0x0000002000207308 */ /* 0x000ee20000000800 */
[----:B0-----:R-:W-:-:S07]  /*6820*/  FADD.FTZ R10, R20, R31 ;  /* 0x0000001f140a7221 */ /* 0x001fce0000010000 */
[----:B------:R-:W0:Y:S01]  /*6830*/  MUFU.EX2 R24, R24 ;  /* 0x0000001800187308 */ /* 0x000e220000000800 */
[C---:B--2---:R-:W-:Y:S01]  /*6840*/  FADD.FTZ R3, R21.reuse, R10 ;  /* 0x0000000a15037221 */ /* 0x044fe20000010000 */
[----:B------:R-:W-:-:S06]  /*6850*/  F2FP.BF16.F32.PACK_AB R161, R21, R20 ;  /* 0x0000001415a1723e */ /* 0x000fcc00000010ff */
[----:B------:R-:W2:Y:S01]  /*6860*/  MUFU.EX2 R25, R25 ;  /* 0x0000001900197308 */ /* 0x000ea20000000800 */
[----:B---3--:R-:W-:Y:S01]  /*6870*/  FADD.FTZ R10, R32, R33 ;  /* 0x00000021200a7221 */ /* 0x008fe20000010000 */
[----:B------:R-:W-:-:S03]  /*6880*/  F2FP.BF16.F32.PACK_AB R162, R43, R32 ;  /* 0x000000202ba2723e */ /* 0x000fc600000010ff */
[----:B------:R-:W-:-:S03]  /*6890*/  FADD.FTZ R43, R43, R10 ;  /* 0x0000000a2b2b7221 */ /* 0x000fc60000010000 */
[----:B------:R-:W-:Y:S01]  /*68a0*/  MUFU.EX2 R44, R44 ;  /* 0x0000002c002c7308 */ /* 0x000fe20000000800 */
[----:B0-----:R-:W-:-:S07]  /*68b0*/  FADD.FTZ R12, R24, R3 ;  /* 0x00000003180c7221 */ /* 0x001fce0000010000 */
[----:B------:R-:W0:Y:S01]  /*68c0*/  MUFU.EX2 R45, R45 ;  /* 0x0000002d002d7308 */ /* 0x000e220000000800 */
[C---:B--2---:R-:W-:Y:S01]  /*68d0*/  F2FP.BF16.F32.PACK_AB R163, R25.reuse, R24 ;  /* 0x0000001819a3723e */ /* 0x044fe200000010ff */
[----:B------:R-:W-:-:S04]  /*68e0*/  FADD.FTZ R25, R25, R12 ;  /* 0x0000000c19197221 */ /* 0x000fc80000010000 */
[----:B------:R1:W-:Y:S02]  /*68f0*/  STSM.16.M88.4 [R184], R160 ;  /* 0x000000a0b8007844 */ /* 0x0003e40000000200 */
[----:B------:R-:W-:Y:S08]  /*6900*/  MUFU.EX2 R26, R26 ;  /* 0x0000001a001a7308 */ /* 0x000ff00000000800 */
[----:B------:R-:W2:Y:S01]  /*6910*/  MUFU.EX2 R27, R27 ;  /* 0x0000001b001b7308 */ /* 0x000ea20000000800 */
[----:B0-----:R-:W-:Y:S01]  /*6920*/  F2FP.BF16.F32.PACK_AB R164, R45, R44 ;  /* 0x0000002c2da4723e */ /* 0x001fe200000010ff */
[----:B------:R-:W-:-:S04]  /*6930*/  FADD.FTZ R44, R44, R43 ;  /* 0x0000002b2c2c7221 */ /* 0x000fc80000010000 */
[----:B------:R-:W-:Y:S02]  /*6940*/  FADD.FTZ R44, R45, R44 ;  /* 0x0000002c2d2c7221 */ /* 0x000fe40000010000 */
[----:B------:R-:W0:Y:S08]  /*6950*/  MUFU.EX2 R29, R29 ;  /* 0x0000001d001d7308 */ /* 0x000e300000000800 */
[----:B------:R-:W-:Y:S01]  /*6960*/  MUFU.EX2 R4, R4 ;  /* 0x0000000400047308 */ /* 0x000fe20000000800 */
[----:B--2---:R-:W-:Y:S01]  /*6970*/  F2FP.BF16.F32.PACK_AB R165, R27, R26 ;  /* 0x0000001a1ba5723e */ /* 0x004fe200000010ff */
[----:B------:R-:W-:-:S04]  /*6980*/  FADD.FTZ R26, R26, R25 ;  /* 0x000000191a1a7221 */ /* 0x000fc80000010000 */
[----:B------:R-:W-:Y:S02]  /*6990*/  FADD.FTZ R27, R27, R26 ;  /* 0x0000001a1b1b7221 */ /* 0x000fe40000010000 */
        /* <DEDUP_REMOVED lines=10> */
.L_x_2364:
[----:B------:R0:W2:Y:S01]  /*6a40*/  SYNCS.PHASECHK.TRANS64.TRYWAIT P2, [R7+URZ+0x28c50], R8 ;  /* 0x028c5008070075a7 */ /* 0x0000a2000804017f */
[----:B------:R-:W-:Y:S05]  /*6a50*/  @!P0 BRA `(.L_x_2365) ;  /* 0x0000000000048947 */ /* 0x000fea0003800000 */
[----:B------:R-:W-:Y:S01]  /*6a60*/  BPT.TRAP 0x1 ;  /* 0x000000040000795c */ /* 0x000fe20000300000 */
.L_x_2365:
[----:B--2---:R-:W-:Y:S05]  /*6a70*/  @P2 BRA `(.L_x_2366) ;  /* 0x0000000000082947 */ /* 0x004fea0003800000 */
[----:B------:R-:W2:Y:S02]  /*6a80*/  SYNCS.PHASECHK.TRANS64.TRYWAIT P2, [R7+URZ+0x28c50], R8 ;  /* 0x028c5008070075a7 */ /* 0x000ea4000804017f */
[----:B--2---:R-:W-:Y:S05]  /*6a90*/  @!P2 BRA `(.L_x_2367) ;  /* 0x000001480068a947 */ /* 0x004fea0003800000 */
.L_x_2366:
[----:B------:R-:W-:Y:S01]  /*6aa0*/  ULEA UR11, UR37, UR50, 0xc ;  /* 0x00000032250b7291 */ /* 0x000fe2000f8e603f */
[----:B------:R-:W-:Y:S01]  /*6ab0*/  WARPGROUP.ARRIVE ;  /* 0x00000000000079c5 */ /* 0x000fe20000000000 */
[----:B------:R-:W-:Y:S01]  /*6ac0*/  UMOV UR7, 0x40000040 ;  /* 0x4000004000077882 */ /* 0x000fe20000000000 */
[----:B------:R-:W-:Y:S01]  /*6ad0*/  R2UR UR21, R168 ;  /* 0x00000000a81572ca */ /* 0x000fe200000e0000 */
[----:B------:R-:W-:Y:S01]  /*6ae0*/  @UP0 ULDC UR18, c[0x0][0x450] ;  /* 0x0001140000120ab9 */ /* 0x000fe20000000800 */
[----:B------:R-:W-:Y:S01]  /*6af0*/  PLOP3.LUT P2, PT, PT, PT, UP1, 0x40, 0x0 ;  /* 0x000000000000781c */ /* 0x000fe20003f4e818 */
[----:B0-2---:R-:W-:Y:S01]  /*6b00*/  @!P1 VIADD R7, R7, 0x28c60 ;  /* 0x00028c6007079836 */ /* 0x005fe20000000000 */
[----:B------:R-:W-:Y:S02]  /*6b10*/  UMOV UR6, UR11 ;  /* 0x0000000b00067c82 */ /* 0x000fe40008000000 */
[----:B------:R-:W-:Y:S01]  /*6b20*/  HGMMA.64x256x16.F32.BF16 R24, R152, gdesc[UR4].tnspB, RZ, !UPT, gsb0 ;  /* 0x43e0000498187df0 */ /* 0x000fe2000c0018ff */
[----:B------:R-:W-:Y:S01]  /*6b30*/  UIADD3 UR6, UR11, 0x80, URZ ;  /* 0x000000800b067890 */ /* 0x000fe2000fffe03f */
[----:B------:R-:W-:Y:S01]  /*6b40*/  @!P1 PRMT R7, RZ, 0x654, R7 ;  /* 0x00000654ff079816 */ /* 0x000fe20000000007 */
[----:B------:R-:W-:-:S04]  /*6b50*/  UMOV UR7, 0x40000040 ;  /* 0x4000004000077882 */ /* 0x000fc80000000000 */
[----:B------:R-:W-:Y:S01]  /*6b60*/  UIADD3 UR21, UR21, -0x2, URZ ;  /* 0xfffffffe15157890 */ /* 0x000fe2000fffe03f */
[----:B------:R-:W-:Y:S02]  /*6b70*/  WARPGROUP.DEPBAR.LE gsb0, 0x0 ;  /* 0x00008000000079c5 */ /* 0x000fe40000010000 */
[----:B------:R-:W-:-:S15]  /*6b80*/  WARPGROUP.ARRIVE ;  /* 0x00000000000079c5 */ /* 0x000fde0000000000 */
[----:B------:R-:W-:-:S03]  /*6b90*/  NOP ;  /* 0x0000000000007918 */ /* 0x000fc60000000000 */
        /* <DEDUP_REMOVED lines=8> */
[----:B------:R-:W-:Y:S02]  /*6c20*/  UMOV UR7, 0x40000040 ;  /* 0x4000004000077882 */ /* 0x000fe40000000000 */
[----:B------:R-:W-:Y:S01]  /*6c30*/  UMOV UR11, UR42 ;  /* 0x0000002a000b7c82 */ /* 0x000fe20008000000 */
[----:B------:R-:W-:Y:S02]  /*6c40*/  WARPGROUP.DEPBAR.LE gsb0, 0x0 ;  /* 0x00008000000079c5 */ /* 0x000fe40000010000 */
[----:B------:R-:W-:-:S15]  /*6c50*/  WARPGROUP.ARRIVE ;  /* 0x00000000000079c5 */ /* 0x000fde0000000000 */
[----:B------:R-:W-:-:S06]  /*6c60*/  NOP ;  /* 0x0000000000007918 */ /* 0x000fcc0000000000 */
[----:B------:R-:W-:Y:S01]  /*6c70*/  HGMMA.64x256x16.F32.BF16 R24, R164, gdesc[UR4].tnspB, R24, gsb0 ;  /* 0x43e00004a4187df0 */ /* 0x000fe20008001818 */
[----:B------:R-:W-:Y:S02]  /*6c80*/  @UP0 ULDC UR6, c[0x0][0x44c] ;  /* 0x0001130000060ab9 */ /* 0x000fe40000000800 */
[----:B------:R-:W-:-:S04]  /*6c90*/  UIMAD.WIDE.U32 UR6, UR42, UR6, URZ ;  /* 0x000000062a0672a5 */ /* 0x000fc8000f8e003f */
[----:B------:R-:W-:-:S04]  /*6ca0*/  @UP0 USHF.R.U32.HI UR11, URZ, UR18, UR7 ;  /* 0x000000123f0b0299 */ /* 0x000fc80008011607 */
[----:B------:R-:W-:-:S04]  /*6cb0*/  UIADD3 UR6, UR11, UR49, -UR51 ;  /* 0x000000310b067290 */ /* 0x000fc8000fffe833 */
[----:B------:R-:W-:Y:S01]  /*6cc0*/  UIADD3 UR14, UR6, UR14, URZ ;  /* 0x0000000e060e7290 */ /* 0x000fe2000fffe03f */
        /* <DEDUP_REMOVED lines=21> */
.L_x_2369:
[----:B------:R-:W-:-:S11]  /*6e20*/  UISETP.NE.AND UP2, UPT, UR15, 0x1, UPT ;  /* 0x000000010f00788c */ /* 0x000fd6000bf45270 */
[----:B------:R-:W-:Y:S02]  /*6e30*/  @UP2 ULDC.64 UR18, c[0x0][0x9e8] ;  /* 0x00027a0000122ab9 */ /* 0x000fe40000000a00 */
[----:B------:R-:W-:-:S04]  /*6e40*/  UIMAD.WIDE.U32 UR6, UR11, UR18, URZ ;  /* 0x000000120b0672a5 */ /* 0x000fc8000f8e003f */
[----:B------:R-:W-:-:S12]  /*6e50*/  @UP2 USHF.R.U32.HI UR11, URZ, UR19, UR7 ;  /* 0x000000133f0b2299 */ /* 0x000fd80008011607 */
.L_x_2370:
[----:B------:R-:W-:-:S04]  /*6e60*/  UIMAD UR11, UR11, UR15, UR15 ;  /* 0x0000000f0b0b72a4 */ /* 0x000fc8000f8e020f */
[----:B------:R-:W-:-:S04]  /*6e70*/  UISETP.LT.AND UP2, UPT, UR14, UR11, UPT ;  /* 0x0000000b0e00728c */ /* 0x000fc8000bf41270 */
[----:B------:R-:W-:-:S12]  /*6e80*/  USEL UR14, UR14, UR11, UP2 ;  /* 0x0000000b0e0e7287 */ /* 0x000fd80009000000 */
.L_x_2368:
[----:B------:R-:W-:Y:S01]  /*6e90*/  USHF.R.S32.HI UR6, URZ, 0x1f, UR14 ;  /* 0x0000001f3f067899 */ /* 0x000fe2000801140e */
[----:B------:R-:W-:Y:S01]  /*6ea0*/  ULDC UR25, c[0x0][0x9e4] ;  /* 0x0002790000197ab9 */ /* 0x000fe20000000800 */
[----:B------:R-:W-:Y:S02]  /*6eb0*/  ULDC UR26, c[0x0][0x9d8] ;  /* 0x00027600001a7ab9 */ /* 0x000fe40000000800 */
[----:B------:R-:W-:Y:S01]  /*6ec0*/  ULEA.HI UR6, UR6, UR14, URZ, 0x6 ;  /* 0x0000000e06067291 */ /* 0x000fe2000f8f303f */
[----:B------:R-:W-:Y:S01]  /*6ed0*/  ULDC UR23, c[0x0][0x988] ;  /* 0x0002620000177ab9 */ /* 0x000fe20000000800 */
[----:B------:R-:W-:Y:S02]  /*6ee0*/  ULDC UR27, c[0x0][0x9e0] ;  /* 0x00027800001b7ab9 */ /* 0x000fe40000000800 */
[----:B------:R-:W-:-:S04]  /*6ef0*/  USHF.R.S32.HI UR6, URZ, 0x6, UR6 ;  /* 0x000000063f067899 */ /* 0x000fc80008011406 */
[----:B------:R-:W-:-:S04]  /*6f00*/  UISETP.LT.AND UP2, UPT, UR48, UR6, UPT ;  /* 0x000000063000728c */ /* 0x000fc8000bf41270 */
[----:B------:R-:W-:-:S04]  /*6f10*/  USEL UR22, UR48, UR6, !UP2 ;  /* 0x0000000630167287 */ /* 0x000fc8000d000000 */
[----:B------:R-:W-:-:S06]  /*6f20*/  UISETP.GE.AND UP2, UPT, UR21, UR22, UPT ;  /* 0x000000161500728c */ /* 0x000fcc000bf46270 */
[----:B------:R-:W-:-:S13]  /*6f30*/  PLOP3.LUT P2, PT, PT, PT, UP2, 0x80, 0x0 ;  /* 0x000000000000781c */ /* 0x000fda0003f4f028 */
[----:B------:R-:W-:Y:S05]  /*6f40*/  @!P2 BRA `(.L_x_2371) ;  /* 0x000000280058a947 */ /* 0x000fea0003800000 */
.L_x_2388:
[----:B------:R-:W-:-:S04]  /*6f50*/  UIADD3 UR24, UR37, 0x1, URZ ;  /* 0x0000000125187890 */ /* 0x000fc8000fffe03f */
[----:B------:R-:W-:-:S04]  /*6f60*/  UISETP.NE.AND UP2, UPT, UR24, 0x2, UPT ;  /* 0x000000021800788c */ /* 0x000fc8000bf45270 */
[----:B------:R-:W-:Y:S02]  /*6f70*/  USEL UR6, URZ, 0x1, UP2 ;  /* 0x000000013f067887 */ /* 0x000fe40009000000 */
[----:B------:R-:W-:Y:S02]  /*6f80*/  USEL UR24, UR24, URZ, UP2 ;  /* 0x0000003f18187287 */ /* 0x000fe40009000000 */
[----:B------:R-:W-:Y:S01]  /*6f90*/  ULOP3.LUT UR38, UR38, UR6, URZ, 0x3c, !UPT ;  /* 0x0000000626267292 */ /* 0x000fe2000f8e3c3f */
[----:B--2---:R-:W-:Y:S11]  /*6fa0*/  @!P0 BRA `(.L_x_2372) ;  /* 0x0000000000048947 */ /* 0x004ff60003800000 */
[----:B------:R-:W-:Y:S01]  /*6fb0*/  BPT.TRAP 0x1 ;  /* 0x000000040000795c */ /* 0x000fe20000300000 */
.L_x_2372:
[----:B------:R-:W-:Y:S01]  /*6fc0*/  ULEA UR28, UR24, UR46, 0x3 ;  /* 0x0000002e181c7291 */ /* 0x000fe2000f8e183f */
[----:B0-----:R-:W-:-:S05]  /*6fd0*/  IMAD.U32 R7, RZ, RZ, UR38 ;  /* 0x00000026ff077e24 */ /* 0x001fca000f8e00ff */
[----:B------:R-:W-:-:S04]  /*6fe0*/  SHF.L.U32 R7, R7, 0x1f, RZ ;  /* 0x0000001f07077819 */ /* 0x000fc800000006ff */
[----:B------:R0:W2:Y:S01]  /*6ff0*/  SYNCS.PHASECHK.TRANS64.TRYWAIT P2, [UR28+0x28c30], R7 ;  /* 0x028c3007ff0075a7 */ /* 0x0000a2000804015c */
[----:B------:R-:W-:Y:S05]  /*7000*/  @!P0 BRA `(.L_x_2373) ;  /* 0x0000000000048947 */ /* 0x000fea0003800000 */
[----:B------:R-:W-:Y:S01]  /*7010*/  BPT.TRAP 0x1 ;  /* 0x000000040000795c */ /* 0x000fe20000300000 */
.L_x_2373:
[----:B--2---:R-:W-:Y:S05]  /*7020*/  @P2 BRA `(.L_x_2374) ;  /* 0x0000000000082947 */ /* 0x004fea0003800000 */
[----:B------:R-:W2:Y:S02]  /*7030*/  SYNCS.PHASECHK.TRANS64.TRYWAIT P2, [UR28+0x28c30], R7 ;  /* 0x028c3007ff0075a7 */ /* 0x000ea4000804015c */
[----:B--2---:R-:W-:Y:S05]  /*7040*/  @!P2 BRA `(.L_x_2375) ;  /* 0x000001440010a947 */ /* 0x004fea0003800000 */
.L_x_2374:
[----:B------:R-:W-:Y:S01]  /*7050*/  R2UR UR18, R0 ;  /* 0x00000000001272ca */ /* 0x000fe200000e0000 */
[----:B-1----:R-:W-:Y:S01]  /*7060*/  WARPGROUP.ARRIVE ;  /* 0x00000000000079c5 */ /* 0x002fe20000000000 */
[----:B------:R-:W-:Y:S01]  /*7070*/  UMOV UR19, 0x40000040 ;  /* 0x4000004000137882 */ /* 0x000fe20000000000 */
[----:B------:R-:W-:Y:S01]  /*7080*/  UMOV UR7, 0x40000040 ;  /* 0x4000004000077882 */ /* 0x000fe20000000000 */
[----:B------:R-:W-:Y:S01]  /*7090*/  UMOV UR11, 0x40000040 ;  /* 0x40000040000b7882 */ /* 0x000fe20000000000 */
[----:B------:R-:W-:Y:S01]  /*70a0*/  UMOV UR15, 0x40000040 ;  /* 0x40000040000f7882 */ /* 0x000fe20000000000 */
[----:B------:R-:W-:Y:S02]  /*70b0*/  PLOP3.LUT P2, PT, PT, PT, UP0, 0x80, 0x0 ;  /* 0x000000000000781c */ /* 0x000fe40003f4f008 */
[----:B------:R-:W-:-:S05]  /*70c0*/  PLOP3.LUT P3, PT, PT, PT, UP0, 0x80, 0x0 ;  /* 0x000000000000781c */ /* 0x000fca0003f6f008 */
[----:B------:R-:W-:-:S04]  /*70d0*/  ULEA UR18, UR24, UR18, 0x9 ;  /* 0x0000001218127291 */ /* 0x000fc8000f8e483f */
[----:B------:R-:W-:Y:S02]  /*70e0*/  UIADD3 UR6, UR18, 0x2, URZ ;  /* 0x0000000212067890 */ /* 0x000fe4000fffe03f */
[----:B------:R-:W-:Y:S02]  /*70f0*/  UIADD3 UR10, UR18, 0x4, URZ ;  /* 0x00000004120a7890 */ /* 0x000fe4000fffe03f */
[----:B------:R-:W-:Y:S02]  /*7100*/  UIADD3 UR14, UR18, 0x6, URZ ;  /* 0x00000006120e7890 */ /* 0x000fe4000fffe03f */
[----:B------:R-:W-:Y:S03]  /*7110*/  HGMMA.64x64x16.F32.BF16 R152, gdesc[UR16], RZ, !UPT, gsb0 ;  /* 0x00e00000109879f0 */ /* 0x000fe6000c0018ff */
[----:B------:R-:W-:Y:S02]  /*7120*/  WARPGROUP.DEPBAR.LE gsb0, 0x0 ;  /* 0x00008000000079c5 */ /* 0x000fe40000010000 */
[----:B------:R-:W-:-:S06]  /*7130*/  WARPGROUP.ARRIVE ;  /* 0x00000000000079c5 */ /* 0x000fcc0000000000 */
[----:B------:R-:W-:Y:S01]  /*7140*/  HGMMA.64x64x16.F32.BF16 R152, gdesc[UR4], R152, gsb0 ;  /* 0x00e00000049879f0 */ /* 0x000fe20008001898 */
[----:B------:R-:W-:Y:S02]  /*7150*/  @UP0 ULDC UR6, c[0x0][0x44c] ;  /* 0x0001130000060ab9 */ /* 0x000fe40000000800 */
        /* <DEDUP_REMOVED lines=10> */
[----:B------:R-:W-:Y:S02]  /*7200*/  VIADD R172, R186, UR42 ;  /* 0x0000002abaac7c36 */ /* 0x000fe40008000000 */
[----:B------:R-:W-:Y:S01]  /*7210*/  FMUL.FTZ R12, R152, UR26 ;  /* 0x0000001a980c7c20 */ /* 0x000fe20008410000 */
[----:B------:R-:W-:Y:S01]  /*7220*/  FMUL.FTZ R152, R162, UR26 ;  /* 0x0000001aa2987c20 */ /* 0x000fe20008410000 */
[----:B------:R-:W-:Y:S01]  /*7230*/  FMUL.FTZ R162, R168, UR26 ;  /* 0x0000001aa8a27c20 */ /* 0x000fe20008410000 */
[----:B--2---:R-:W-:Y:S01]  /*7240*/  @P2 IMAD.HI.U32 R8, R172, UR6, RZ ;  /* 0x00000006ac082c27 */ /* 0x004fe2000f8e00ff */
[----:B------:R-:W-:-:S03]  /*7250*/  @UP0 ULDC UR6, c[0x0][0x450] ;  /* 0x0001140000060ab9 */ /* 0x000fc60000000800 */
[----:B------:R-:W-:Y:S01]  /*7260*/  FMUL.FTZ R11, R155, UR26 ;  /* 0x0000001a9b0b7c20 */ /* 0x000fe20008410000 */
[----:B------:R-:W-:Y:S01]  /*7270*/  FMUL.FTZ R155, R161, UR26 ;  /* 0x0000001aa19b7c20 */ /* 0x000fe20008410000 */
[----:B------:R-:W-:Y:S01]  /*7280*/  IMAD.U32 R168, RZ, RZ, UR28 ;  /* 0x0000001cffa87e24 */ /* 0x000fe2000f8e00ff */
[----:B------:R-:W-:Y:S01]  /*7290*/  @P3 SHF.R.U32.HI R172, RZ, UR6, R8 ;  /* 0x00000006ffac3c19 */ /* 0x000fe20008011608 */
[----:B------:R-:W-:Y:S01]  /*72a0*/  USHF.L.U32 UR6, UR21, 0x6, URZ ;  /* 0x0000000615067899 */ /* 0x000fe2000800063f */
[----:B------:R-:W-:Y:S01]  /*72b0*/  FMUL.FTZ R161, R171, UR26 ;  /* 0x0000001aaba17c20 */ /* 0x000fe20008410000 */
[----:B------:R-:W-:Y:S02]  /*72c0*/  @!P1 VIADD R8, R168, 0x28c40 ;  /* 0x00028c40a8089836 */ /* 0x000fe40000000000 */
[----:B------:R-:W-:Y:S01]  /*72d0*/  FMUL.FTZ R171, R176, UR26 ;  /* 0x0000001ab0ab7c20 */ /* 0x000fe20008410000 */
[----:B------:R-:W-:Y:S01]  /*72e0*/  FMUL.FTZ R176, R180, UR26 ;  /* 0x0000001ab4b07c20 */ /* 0x000fe20008410000 */
[----:B------:R-:W-:-:S02]  /*72f0*/  IMAD.U32 R180, RZ, RZ, UR51 ;  /* 0x00000033ffb47e24 */ /* 0x000fc4000f8e00ff */
[----:B------:R-:W-:Y:S01]  /*7300*/  FMUL.FTZ R21, R157, UR26 ;  /* 0x0000001a9d157c20 */ /* 0x000fe20008410000 */
[----:B------:R-:W-:Y:S01]  /*7310*/  @!P1 PRMT R8, RZ, 0x654, R8 ;  /* 0x00000654ff089816 */ /* 0x000fe20000000008 */
        /* <DEDUP_REMOVED lines=11> */
[----:B-1----:R-:W-:-:S02]  /*73d0*/  IMAD.U32 R8, RZ, RZ, UR6 ;  /* 0x00000006ff087e24 */ /* 0x002fc4000f8e00ff */
[----:B------:R-:W-:Y:S01]  /*73e0*/  FMUL.FTZ R163, R169, UR26 ;  /* 0x0000001aa9a37c20 */ /* 0x000fe20008410000 */
[----:B------:R-:W-:Y:S01]  /*73f0*/  FMUL.FTZ R160, R170, UR26 ;  /* 0x0000001aaaa07c20 */ /* 0x000fe20008410000 */
[----:B------:R-:W-:Y:S01]  /*7400*/  FMUL.FTZ R164, R174, UR26 ;  /* 0x0000001aaea47c20 */ /* 0x000fe20008410000 */
[----:B------:R-:W-:Y:S01]  /*7410*/  FMUL.FTZ R165, R175, UR26 ;  /* 0x0000001aafa57c20 */ /* 0x000fe20008410000 */
[----:B------:R-:W-:Y:S01]  /*7420*/  IADD3 R8, -R2, 0x1, -R8 ;  /* 0x0000000102087810 */ /* 0x000fe20007ffe908 */
[----:B------:R-:W-:Y:S01]  /*7430*/  FMUL.FTZ R173, R177, UR26 ;  /* 0x0000001ab1ad7c20 */ /* 0x000fe20008410000 */
[----:B------:R-:W-:Y:S01]  /*7440*/  FMUL.FTZ R169, R178, UR26 ;  /* 0x0000001ab2a97c20 */ /* 0x000fe20008410000 */
[----:B------:R-:W-:Y:S01]  /*7450*/  FMUL.FTZ R170, R179, UR26 ;  /* 0x0000001ab3aa7c20 */ /* 0x000fe20008410000 */
[----:B------:R-:W-:Y:S01]  /*7460*/  IADD3 R180, -R180, UR49, R8 ;  /* 0x00000031b4b47c10 */ /* 0x000fe2000fffe108 */
[----:B------:R-:W-:Y:S01]  /*7470*/  FMUL.FTZ R177, R181, UR26 ;  /* 0x0000001ab5b17c20 */ /* 0x000fe20008410000 */
[----:B------:R-:W1:Y:S01]  /*7480*/  SHFL.IDX PT, R8, R172, RZ, 0x1c1f ;  /* 0x001c1fffac087589 */ /* 0x000e6200000e0000 */
[----:B------:R-:W-:Y:S01]  /*7490*/  FMUL.FTZ R174, R182, UR26 ;  /* 0x0000001ab6ae7c20 */ /* 0x000fe20008410000 */
[----:B------:R-:W-:Y:S01]  /*74a0*/  FMUL.FTZ R175, R183, UR26 ;  /* 0x0000001ab7af7c20 */ /* 0x000fe20008410000 */
[----:B------:R-:W-:Y:S01]  /*74b0*/  PLOP3.LUT P2, PT, PT, PT, UP1, 0x40, 0x0 ;  /* 0x000000000000781c */ /* 0x000fe20003f4e818 */
[----:B------:R-:W2:Y:S01]  /*74c0*/  MUFU.TANH R12, R12 ;  /* 0x0000000c000c7308 */ /* 0x000ea20000002400 */
[----:B------:R-:W-:-:S02]  /*74d0*/  VIADD R181, R180, UR27 ;  /* 0x0000001bb4b57c36 */ /* 0x000fc40008000000 */
[----:B------:R-:W-:-:S05]  /*74e0*/  VIADD R180, R180, UR20 ;  /* 0x00000014b4b47c36 */ /* 0x000fca0008000000 */
[----:B------:R-:W3:Y:S08]  /*74f0*/  MUFU.TANH R13, R13 ;  /* 0x0000000d000d7308 */ /* 0x000ef00000002400 */
[----:B------:R-:W4:Y:S01]  /*7500*/  MUFU.TANH R10, R10 ;  /* 0x0000000a000a7308 */ /* 0x000f220000002400 */
[C---:B-1----:R-:W-:Y:S02]  /*7510*/  IMAD.IADD R179, R8.reuse, 0x1, R181 ;  /* 0x0000000108b37824 */ /* 0x042fe400078e02b5 */
[----:B------:R-:W-:-:S05]  /*7520*/  IMAD.IADD R178, R8, 0x1, R180 ;  /* 0x0000000108b27824 */ /* 0x000fca00078e02b4 */
[----:B------:R-:W1:Y:S08]  /*7530*/  MUFU.TANH R11, R11 ;  /* 0x0000000b000b7308 */ /* 0x000e700000002400 */
        /* <DEDUP_REMOVED lines=27> */
[----:B------:R-:W0:Y:S01]  /*76f0*/  MUFU.TANH R175, R175 ;  /* 0x000000af00af7308 */ /* 0x000e220000002400 */
[----:B-1234-:R-:W-:Y:S05]  /*7700*/  @P2 BRA `(.L_x_2376) ;  /* 0x00000000005c2947 */ /* 0x01efea0003800000 */
[----:B------:R-:W-:Y:S01]  /*7710*/  IMAD.U32 R182, RZ, RZ, UR51 ;  /* 0x00000033ffb67e24 */ /* 0x000fe2000f8e00ff */
[----:B------:R-:W-:Y:S04]  /*7720*/  BSSY B0, `(.L_x_2377) ;  /* 0x0000011000007945 */ /* 0x000fe80003800000 */
[----:B------:R-:W-:-:S04]  /*7730*/  IADD3 R182, -R182, UR49, R8 ;  /* 0x00000031b6b67c10 */ /* 0x000fc8000fffe108 */
        /* <DEDUP_REMOVED lines=10> */
.L_x_2378:
[----:B------:R-:W-:-:S05]  /*77e0*/  IMAD.U32 R183, RZ, RZ, UR25 ;  /* 0x00000019ffb77e24 */ /* 0x000fca000f8e00ff */
[----:B------:R-:W-:-:S13]  /*77f0*/  ISETP.NE.AND P2, PT, R183, 0x1, PT ;  /* 0x00000001b700780c */ /* 0x000fda0003f45270 */
[----:B------:R-:W1:Y:S02]  /*7800*/  @P2 LDC.64 R8, c[0x0][0x9e8] ;  /* 0x00027a00ff082b82 */ /* 0x000e640000000a00 */
[----:B-1----:R-:W-:-:S05]  /*7810*/  @P2 IMAD.HI.U32 R8, R182, R8, RZ ;  /* 0x00000008b6082227 */ /* 0x002fca00078e00ff */
[----:B------:R-:W-:-:S07]  /*7820*/  @P2 SHF.R.U32.HI R182, RZ, R9, R8 ;  /* 0x00000009ffb62219 */ /* 0x000fce0000011608 */
.L_x_2379:
[----:B------:R-:W-:Y:S05]  /*7830*/  BSYNC B0 ;  /* 0x0000000000007941 */ /* 0x000fea0003800000 */
.L_x_2377:
[----:B------:R-:W-:-:S04]  /*7840*/  IMAD R182, R182, R183, -UR6 ;  /* 0x80000006b6b67e24 */ /* 0x000fc8000f8e02b7 */
[----:B------:R-:W-:-:S05]  /*7850*/  IMAD.IADD R182, R182, 0x1, -R2 ;  /* 0x00000001b6b67824 */ /* 0x000fca00078e0a02 */
[----:B------:R-:W-:Y:S02]  /*7860*/  VIMNMX R178, R178, R182, !PT ;  /* 0x000000b6b2b27248 */ /* 0x000fe40007fe0100 */
[----:B------:R-:W-:-:S07]  /*7870*/  VIADDMNMX R179, R182, R183, R179, PT ;  /* 0x000000b7b6b37246 */ /* 0x000fce00038001b3 */
.L_x_2376:
[----:B------:R-:W-:Y:S01]  /*7880*/  UISETP.GT.AND UP2, UPT, UR21, -0x1, UPT ;  /* 0xffffffff1500788c */ /* 0x000fe2000bf44270 */
[----:B------:R-:W1:Y:S05]  /*7890*/  SHFL.IDX PT, R172, R172, 0x1, 0x1c1f ;  /* 0x003c1f00acac7f89 */ /* 0x000e6a00000e0000 */
[----:B------:R-:W-:-:S04]  /*78a0*/  PLOP3.LUT P2, PT, PT, PT, UP2, 0x80, 0x0 ;  /* 0x000000000000781c */ /* 0x000fc80003f4f028 */
[C---:B------:R-:W-:Y:S02]  /*78b0*/  ISETP.GT.AND P5, PT, R178.reuse, RZ, P2 ;  /* 0x000000ffb200720c */ /* 0x040fe400017a4270 */
[C---:B------:R-:W-:Y:S02]  /*78c0*/  ISETP.GT.AND P4, PT, R178.reuse, 0x1, P2 ;  /* 0x00000001b200780c */ /* 0x040fe40001784270 */
[----:B------:R-:W-:Y:S02]  /*78d0*/  ISETP.LT.OR P5, PT, R179, 0x1, P5 ;  /* 0x00000001b300780c */ /* 0x000fe40002fa1670 */
[----:B------:R-:W-:Y:S02]  /*78e0*/  ISETP.GT.AND P6, PT, R178, 0x8, P2 ;  /* 0x00000008b200780c */ /* 0x000fe400017c4270 */
[----:B------:R-:W-:Y:S02]  /*78f0*/  FSEL R12, R12, -INF , !P5 ;  /* 0xff8000000c0c7808 */ /* 0x000fe40006800000 */
[----:B------:R-:W-:-:S02]  /*7900*/  ISETP.GT.AND P5, PT, R178, 0x10, P2 ;  /* 0x00000010b200780c */ /* 0x000fc400017a4270 */
[----:B------:R-:W-:Y:S02]  /*7910*/  ISETP.GT.AND P3, PT, R178, 0x9, P2 ;  /* 0x00000009b200780c */ /* 0x000fe40001764270 */
[----:B------:R-:W-:Y:S01]  /*7920*/  ISETP.LT.OR P5, PT, R179, 0x11, P5 ;  /* 0x00000011b300780c */ /* 0x000fe20002fa1670 */
[--C-:B-1----:R-:W-:Y:S01]  /*7930*/  IMAD.IADD R181, R181, 0x1, R172.reuse ;  /* 0x00000001b5b57824 */ /* 0x102fe200078e02ac */
[C---:B------:R-:W-:Y:S01]  /*7940*/  ISETP.LT.OR P4, PT, R179.reuse, 0x2, P4 ;  /* 0x00000002b300780c */ /* 0x040fe20002781670 */
[----:B------:R-:W-:Y:S01]  /*7950*/  IMAD.IADD R180, R180, 0x1, R172 ;  /* 0x00000001b4b47824 */ /* 0x000fe200078e02ac */
[----:B0-----:R-:W-:Y:S02]  /*7960*/  FSEL R154, R154, -INF , !P5 ;  /* 0xff8000009a9a7808 */ /* 0x001fe40006800000 */
        /* <DEDUP_REMOVED lines=28> */
[----:B------:R-:W-:Y:S02]  /*7b30*/  FSEL R166, R166, -INF , !P6 ;  /* 0xff800000a6a67808 */ /* 0x000fe40007000000 */
[----:B------:R-:W-:Y:S02]  /*7b40*/  FSEL R167, R167, -INF , !P3 ;  /* 0xff800000a7a77808 */ /* 0x000fe40005800000 */
[C---:B------:R-:W-:Y:S02]  /*7b50*/  ISETP.GT.AND P4, PT, R178.reuse, 0x31, P2 ;  /* 0x00000031b200780c */ /* 0x040fe40001784270 */
[----:B------:R-:W-:-:S02]  /*7b60*/  ISETP.GT.AND P6, PT, R178, 0x38, P2 ;  /* 0x00000038b200780c */ /* 0x000fc400017c4270 */
[----:B------:R-:W-:Y:S02]  /*7b70*/  ISETP.GT.AND P3, PT, R178, 0x39, P2 ;  /* 0x00000039b200780c */ /* 0x000fe40001764270 */
[C---:B------:R-:W-:Y:S02]  /*7b80*/  ISETP.LT.OR P4, PT, R179.reuse, 0x32, P4 ;  /* 0x00000032b300780c */ /* 0x040fe40002781670 */
[C---:B------:R-:W-:Y:S02]  /*7b90*/  ISETP.LT.OR P6, PT, R179.reuse, 0x39, P6 ;  /* 0x00000039b300780c */ /* 0x040fe400037c1670 */
[----:B------:R-:W-:Y:S02]  /*7ba0*/  ISETP.LT.OR P3, PT, R179, 0x3a, P3 ;  /* 0x0000003ab300780c */ /* 0x000fe40001f61670 */
[----:B------:R-:W-:Y:S02]  /*7bb0*/  FSEL R173, R173, -INF , !P4 ;  /* 0xff800000adad7808 */ /* 0x000fe40006000000 */
[----:B------:R-:W-:-:S02]  /*7bc0*/  FSEL R176, R176, -INF , !P6 ;  /* 0xff800000b0b07808 */ /* 0x000fc40007000000 */
[----:B------:R-:W-:Y:S01]  /*7bd0*/  FSEL R177, R177, -INF , !P3 ;  /* 0xff800000b1b17808 */ /* 0x000fe20005800000 */
[----:B------:R-:W-:Y:S06]  /*7be0*/  @P5 BRA `(.L_x_2380) ;  /* 0x00000000005c5947 */ /* 0x000fec0003800000 */
        /* <DEDUP_REMOVED lines=13> */
.L_x_2382:
[----:B------:R-:W-:-:S05]  /*7cc0*/  IMAD.U32 R178, RZ, RZ, UR25 ;  /* 0x00000019ffb27e24 */ /* 0x000fca000f8e00ff */
[----:B------:R-:W-:-:S13]  /*7cd0*/  ISETP.NE.AND P3, PT, R178, 0x1, PT ;  /* 0x00000001b200780c */ /* 0x000fda0003f65270 */
[----:B------:R-:W0:Y:S02]  /*7ce0*/  @P3 LDC.64 R8, c[0x0][0x9e8] ;  /* 0x00027a00ff083b82 */ /* 0x000e240000000a00 */
[----:B0-----:R-:W-:-:S05]  /*7cf0*/  @P3 IMAD.HI.U32 R8, R172, R8, RZ ;  /* 0x00000008ac083227 */ /* 0x001fca00078e00ff */
[----:B------:R-:W-:-:S07]  /*7d00*/  @P3 SHF.R.U32.HI R172, RZ, R9, R8 ;  /* 0x00000009ffac3219 */ /* 0x000fce0000011608 */
.L_x_2383:
[----:B------:R-:W-:Y:S05]  /*7d10*/  BSYNC B0 ;  /* 0x0000000000007941 */ /* 0x000fea0003800000 */
.L_x_2381:
[----:B------:R-:W-:-:S04]  /*7d20*/  IMAD R172, R172, R178, -UR6 ;  /* 0x80000006acac7e24 */ /* 0x000fc8000f8e02b2 */
[----:B------:R-:W-:-:S05]  /*7d30*/  IMAD.IADD R172, R172, 0x1, -R2 ;  /* 0x00000001acac7824 */ /* 0x000fca00078e0a02 */
[----:B------:R-:W-:Y:S02]  /*7d40*/  VIMNMX R180, R180, R172, !PT ;  /* 0x000000acb4b47248 */ /* 0x000fe40007fe0100 */
[----:B------:R-:W-:-:S07]  /*7d50*/  VIADDMNMX R181, R172, R178, R181, PT ;  /* 0x000000b2acb57246 */ /* 0x000fce00038001b5 */
.L_x_2380:
[----:B------:R-:W-:Y:S01]  /*7d60*/  FMNMX.FTZ R8, R12, R5, !PT ;  /* 0x000000050c087209 */ /* 0x000fe20007810000 */
[----:B------:R-:W-:Y:S01]  /*7d70*/  UMOV UR10, UR23 ;  /* 0x00000017000a7c82 */ /* 0x000fe20008000000 */
[----:B------:R-:W-:Y:S02]  /*7d80*/  LOP3.LUT R18, R18, 0xffffdfff, RZ, 0xc0, !PT ;  /* 0xffffdfff12127812 */ /* 0x000fe400078ec0ff */
[----:B------:R-:W-:Y:S02]  /*7d90*/  FMNMX.FTZ R8, R13, R8, !PT ;  /* 0x000000080d087209 */ /* 0x000fe40007810000 */
[----:B------:R-:W-:Y:S02]  /*7da0*/  @P0 LOP3.LUT R18, R18, 0x2000, RZ, 0xfc, !PT ;  /* 0x0000200012120812 */ /* 0x000fe400078efcff */
[----:B------:R-:W-:Y:S02]  /*7db0*/  FMNMX.FTZ R8, R20, R8, !PT ;  /* 0x0000000814087209 */ /* 0x000fe40007810000 */
[----:B------:R-:W-:-:S02]  /*7dc0*/  ISETP.GT.AND P0, PT, R180, 0x31, P2 ;  /* 0x00000031b400780c */ /* 0x000fc40001704270 */
[----:B------:R-:W-:Y:S02]  /*7dd0*/  FMNMX.FTZ R8, R21, R8, !PT ;  /* 0x0000000815087209 */ /* 0x000fe40007810000 */
[----:B------:R-:W-:Y:S02]  /*7de0*/  LOP3.LUT R18, R18, 0xffffefff, RZ, 0xc0, !PT ;  /* 0xffffefff12127812 */ /* 0x000fe400078ec0ff */
[----:B------:R-:W-:Y:S02]  /*7df0*/  FMNMX.FTZ R8, R154, R8, !PT ;  /* 0x000000089a087209 */ /* 0x000fe40007810000 */
[----:B------:R-:W-:Y:S02]  /*7e00*/  @P1 LOP3.LUT R18, R18, 0x1000, RZ, 0xfc, !PT ;  /* 0x0000100012121812 */ /* 0x000fe400078efcff */
[----:B------:R-:W-:Y:S02]  /*7e10*/  FMNMX.FTZ R8, R155, R8, !PT ;  /* 0x000000089b087209 */ /* 0x000fe40007810000 */
[----:B------:R-:W-:-:S02]  /*7e20*/  LOP3.LUT R18, R18, 0xfffffffd, RZ, 0xc0, !PT ;  /* 0xfffffffd12127812 */ /* 0x000fc400078ec0ff */
[----:B------:R-:W-:Y:S02]  /*7e30*/  FMNMX.FTZ R8, R158, R8, !PT ;  /* 0x000000089e087209 */ /* 0x000fe40007810000 */
[C---:B------:R-:W-:Y:S02]  /*7e40*/  ISETP.GT.AND P3, PT, R180.reuse, 0x1, P2 ;  /* 0x00000001b400780c */ /* 0x040fe40001764270 */
[----:B------:R-:W-:Y:S02]  /*7e50*/  FMNMX.FTZ R8, R159, R8, !PT ;  /* 0x000000089f087209 */ /* 0x000fe40007810000 */
[----:B------:R-:W-:Y:S02]  /*7e60*/  ISETP.GT.AND P4, PT, R180, 0x8, P2 ;  /* 0x00000008b400780c */ /* 0x000fe40001784270 */
[----:B------:R-:W-:Y:S02]  /*7e70*/  FMNMX.FTZ R8, R162, R8, !PT ;  /* 0x00000008a2087209 */ /* 0x000fe40007810000 */
[----:B------:R-:W-:-:S02]  /*7e80*/  ISETP.GT.AND P5, PT, R180, 0x9, P2 ;  /* 0x00000009b400780c */ /* 0x000fc400017a4270 */
[----:B------:R-:W-:Y:S02]  /*7e90*/  FMNMX.FTZ R8, R163, R8, !PT ;  /* 0x00000008a3087209 */ /* 0x000fe40007810000 */
[----:B------:R-:W-:Y:S02]  /*7ea0*/  @P0 LOP3.LUT R18, R18, 0x2, RZ, 0xfc, !PT ;  /* 0x0000000212120812 */ /* 0x000fe400078efcff */
[----:B------:R-:W-:Y:S02]  /*7eb0*/  FMNMX.FTZ R8, R166, R8, !PT ;  /* 0x00000008a6087209 */ /* 0x000fe40007810000 */
[----:B------:R-:W-:Y:S02]  /*7ec0*/  ISETP.LT.OR P3, PT, R181, 0x2, P3 ;  /* 0x00000002b500780c */ /* 0x000fe40001f61670 */
[----:B------:R-:W-:Y:S02]  /*7ed0*/  FMNMX.FTZ R8, R167, R8, !PT ;  /* 0x00000008a7087209 */ /* 0x000fe40007810000 */
[----:B------:R-:W-:-:S02]  /*7ee0*/  ISETP.LT.OR P4, PT, R181, 0x9, P4 ;  /* 0x00000009b500780c */ /* 0x000fc40002781670 */
[----:B------:R-:W-:Y:S02]  /*7ef0*/  FMNMX.FTZ R8, R171, R8, !PT ;  /* 0x00000008ab087209 */ /* 0x000fe40007810000 */
[----:B------:R-:W-:Y:S02]  /*7f00*/  ISETP.LT.OR P5, PT, R181, 0xa, P5 ;  /* 0x0000000ab500780c */ /* 0x000fe40002fa1670 */
[----:B------:R-:W-:Y:S02]  /*7f10*/  FMNMX.FTZ R8, R173, R8, !PT ;  /* 0x00000008ad087209 */ /* 0x000fe40007810000 */
[----:B------:R-:W-:Y:S02]  /*7f20*/  ISETP.GT.AND P0, PT, R180, 0x38, P2 ;  /* 0x00000038b400780c */ /* 0x000fe40001704270 */
[----:B------:R-:W-:Y:S02]  /*7f30*/  FMNMX.FTZ R8, R176, R8, !PT ;  /* 0x00000008b0087209 */ /* 0x000fe40007810000 */
[----:B------:R-:W-:-:S02]  /*7f40*/  FSEL R11, R11, -INF , !P3 ;  /* 0xff8000000b0b7808 */ /* 0x000fc40005800000 */
[----:B------:R-:W-:Y:S02]  /*7f50*/  FSEL R14, R14, -INF , !P4 ;  /* 0xff8000000e0e7808 */ /* 0x000fe40006000000 */
[----:B------:R-:W-:Y:S02]  /*7f60*/  FSEL R15, R15, -INF , !P5 ;  /* 0xff8000000f0f7808 */ /* 0x000fe40006800000 */
[C---:B------:R-:W-:Y:S02]  /*7f70*/  ISETP.GT.AND P6, PT, R180.reuse, 0x10, P2 ;  /* 0x00000010b400780c */ /* 0x040fe400017c4270 */
[C---:B------:R-:W-:Y:S02]  /*7f80*/  ISETP.GT.AND P3, PT, R180.reuse, 0x11, P2 ;  /* 0x00000011b400780c */ /* 0x040fe40001764270 */
[C---:B------:R-:W-:Y:S02]  /*7f90*/  ISETP.GT.AND P4, PT, R180.reuse, 0x18, P2 ;  /* 0x00000018b400780c */ /* 0x040fe40001784270 */
[----:B------:R-:W-:-:S02]  /*7fa0*/  ISETP.GT.AND P5, PT, R180, 0x19, P2 ;  /* 0x00000019b400780c */ /* 0x000fc400017a4270 */
[----:B------:R-:W-:Y:S02]  /*7fb0*/  FMNMX.FTZ R8, R177, R8, !PT ;  /* 0x00000008b1087209 */ /* 0x000fe40007810000 */
[C---:B------:R-:W-:Y:S02]  /*7fc0*/  ISETP.LT.OR P6, PT, R181.reuse, 0x11, P6 ;  /* 0x00000011b500780c */ /* 0x040fe400037c1670 */
[C---:B------:R-:W-:Y:S01]  /*7fd0*/  ISETP.LT.OR P3, PT, R181.reuse, 0x12, P3 ;  /* 0x00000012b500780c */ /* 0x040fe20001f61670 */
[----:B------:R-:W0:Y:S01]  /*7fe0*/  SHFL.BFLY PT, R9, R8, 0x2, 0x1f ;  /* 0x0c401f0008097f89 */ /* 0x000e2200000e0000 */
[C---:B------:R-:W-:Y:S02]  /*7ff0*/  ISETP.LT.OR P4, PT, R181.reuse, 0x19, P4 ;  /* 0x00000019b500780c */ /* 0x040fe40002781670 */
[----:B------:R-:W-:Y:S02]  /*8000*/  ISETP.LT.OR P5, PT, R181, 0x1a, P5 ;  /* 0x0000001ab500780c */ /* 0x000fe40002fa1670 */
[----:B------:R-:W-:-:S02]  /*8010*/  LOP3.LUT R18, R18, 0xfffffff7, RZ, 0xc0, !PT ;  /* 0xfffffff712127812 */ /* 0x000fc400078ec0ff */
[----:B------:R-:W-:Y:S02]  /*8020*/  FSEL R152, R152, -INF , !P6 ;  /* 0xff80000098987808 */ /* 0x000fe40007000000 */
[----:B------:R-:W-:Y:S02]  /*8030*/  FSEL R153, R153, -INF , !P3 ;  /* 0xff80000099997808 */ /* 0x000fe40005800000 */
[----:B------:R-:W-:Y:S02]  /*8040*/  FSEL R156, R156, -INF , !P4 ;  /* 0xff8000009c9c7808 */ /* 0x000fe40006000000 */
[----:B------:R-:W-:Y:S02]  /*8050*/  FSEL R157, R157, -INF , !P5 ;  /* 0xff8000009d9d7808 */ /* 0x000fe40006800000 */
[----:B------:R-:W-:Y:S02]  /*8060*/  @P0 LOP3.LUT R18, R18, 0x8, RZ, 0xfc, !PT ;  /* 0x0000000812120812 */ /* 0x000fe400078efcff */
[----:B------:R-:W-:-:S02]  /*8070*/  ISETP.GT.AND P1, PT, R180, 0x20, P2 ;  /* 0x00000020b400780c */ /* 0x000fc40001724270 */
[C---:B------:R-:W-:Y:S02]  /*8080*/  ISETP.GT.AND P3, PT, R180.reuse, 0x21, P2 ;  /* 0x00000021b400780c */ /* 0x040fe40001764270 */
[C---:B------:R-:W-:Y:S02]  /*8090*/  ISETP.GT.AND P4, PT, R180.reuse, 0x28, P2 ;  /* 0x00000028b400780c */ /* 0x040fe40001784270 */
[C---:B------:R-:W-:Y:S02]  /*80a0*/  ISETP.GT.AND P5, PT, R180.reuse, 0x29, P2 ;  /* 0x00000029b400780c */ /* 0x040fe400017a4270 */
[C---:B------:R-:W-:Y:S02]  /*80b0*/  ISETP.GT.AND P6, PT, R180.reuse, 0x30, P2 ;  /* 0x00000030b400780c */ /* 0x040fe400017c4270 */
[C---:B------:R-:W-:Y:S02]  /*80c0*/  ISETP.GT.AND P0, PT, R180.reuse, RZ, P2 ;  /* 0x000000ffb400720c */ /* 0x040fe40001704270 */
[----:B------:R-:W-:-:S02]  /*80d0*/  ISETP.GT.AND P2, PT, R180, 0x39, P2 ;  /* 0x00000039b400780c */ /* 0x000fc40001744270 */
[----:B------:R-:W-:Y:S02]  /*80e0*/  LOP3.LUT R18, R18, 0xffffffdf, RZ, 0xc0, !PT ;  /* 0xffffffdf12127812 */ /* 0x000fe400078ec0ff */
[C---:B------:R-:W-:Y:S02]  /*80f0*/  ISETP.LT.OR P1, PT, R181.reuse, 0x21, P1 ;  /* 0x00000021b500780c */ /* 0x040fe40000f21670 */
[----:B0-----:R-:W-:Y:S02]  /*8100*/  FMNMX.FTZ R8, R8, R9, !PT ;  /* 0x0000000908087209 */ /* 0x001fe40007810000 */
[C---:B------:R-:W-:Y:S02]  /*8110*/  ISETP.LT.OR P0, PT, R181.reuse, 0x1, P0 ;  /* 0x00000001b500780c */ /* 0x040fe40000701670 */
[----:B------:R-:W-:Y:S01]  /*8120*/  ISETP.LT.OR P6, PT, R181, 0x31, P6 ;  /* 0x00000031b500780c */ /* 0x000fe200037c1670 */
[----:B------:R-:W0:Y:S01]  /*8130*/  SHFL.BFLY PT, R9, R8, 0x1, 0x1f ;  /* 0x0c201f0008097f89 */ /* 0x000e2200000e0000 */
[----:B------:R-:W-:-:S02]  /*8140*/  FSEL R10, R10, -INF , !P0 ;  /* 0xff8000000a0a7808 */ /* 0x000fc40004000000 */
[----:B------:R-:W-:-:S04]  /*8150*/  @P2 LOP3.LUT R18, R18, 0x20, RZ, 0xfc, !PT ;  /* 0x0000002012122812 */ /* 0x000fc800078efcff */
[C---:B------:R-:W-:Y:S02]  /*8160*/  LOP3.LUT P2, RZ, R18.reuse, 0x8, RZ, 0xc0, !PT ;  /* 0x0000000812ff7812 */ /* 0x040fe4000784c0ff */
[----:B------:R-:W-:Y:S02]  /*8170*/  LOP3.LUT R18, R18, 0xfffffeff, RZ, 0xc0, !PT ;  /* 0xfffffeff12127812 */ /* 0x000fe400078ec0ff */
[C---:B------:R-:W-:Y:S02]  /*8180*/  ISETP.LT.OR P2, PT, R181.reuse, 0x39, P2 ;  /* 0x00000039b500780c */ /* 0x040fe40001741670 */
[----:B------:R-:W-:Y:S02]  /*8190*/  @P1 LOP3.LUT R18, R18, 0x100, RZ, 0xfc, !PT ;  /* 0x0000010012121812 */ /* 0x000fe400078efcff */
[----:B------:R-:W-:Y:S02]  /*81a0*/  ISETP.LT.OR P1, PT, R181, 0x22, P3 ;  /* 0x00000022b500780c */ /* 0x000fe40001f21670 */
[----:B------:R-:W-:-:S02]  /*81b0*/  LOP3.LUT P3, RZ, R18, 0x2, RZ, 0xc0, !PT ;  /* 0x0000000212ff7812 */ /* 0x000fc4000786c0ff */
[----:B------:R-:W-:Y:S02]  /*81c0*/  LOP3.LUT R18, R18, 0xffffffbf, RZ, 0xc0, !PT ;  /* 0xffffffbf12127812 */ /* 0x000fe400078ec0ff */
[----:B------:R-:W-:Y:S02]  /*81d0*/  ISETP.LT.OR P3, PT, R181, 0x32, P3 ;  /* 0x00000032b500780c */ /* 0x000fe40001f61670 */
[----:B------:R-:W-:Y:S02]  /*81e0*/  FSEL R174, R174, -INF , !P2 ;  /* 0xff800000aeae7808 */ /* 0x000fe40005000000 */
[----:B0-----:R-:W-:Y:S02]  /*81f0*/  FMNMX.FTZ R8, R8, R9, !PT ;  /* 0x0000000908087209 */ /* 0x001fe40007810000 */
[----:B------:R-:W-:Y:S02]  /*8200*/  FSEL R170, R170, -INF , !P3 ;  /* 0xff800000aaaa7808 */ /* 0x000fe40005800000 */
[----:B------:R-:W-:-:S02]  /*8210*/  @P1 LOP3.LUT R18, R18, 0x40, RZ, 0xfc, !PT ;  /* 0x0000004012121812 */ /* 0x000fc400078efcff */
[C---:B------:R-:W-:Y:S02]  /*8220*/  ISETP.LT.OR P1, PT, R181.reuse, 0x29, P4 ;  /* 0x00000029b500780c */ /* 0x040fe40002721670 */
[C---:B------:R-:W-:Y:S02]  /*8230*/  LOP3.LUT P4, RZ, R18.reuse, 0x20, RZ, 0xc0, !PT ;  /* 0x0000002012ff7812 */ /* 0x040fe4000788c0ff */
[----:B------:R-:W-:Y:S02]  /*8240*/  LOP3.LUT R18, R18, 0xffffffef, RZ, 0xc0, !PT ;  /* 0xffffffef12127812 */ /* 0x000fe400078ec0ff */
[----:B------:R-:W-:Y:S02]  /*8250*/  ISETP.LT.OR P4, PT, R181, 0x3a, P4 ;  /* 0x0000003ab500780c */ /* 0x000fe40002781670 */
[----:B------:R-:W-:Y:S02]  /*8260*/  ISETP.NE.AND P2, PT, R17, RZ, PT ;  /* 0x000000ff1100720c */ /* 0x000fe40003f45270 */
[----:B------:R-:W-:-:S03]  /*8270*/  FSEL R175, R175, -INF , !P4 ;  /* 0xff800000afaf7808 */ /* 0x000fc60006000000 */
[----:B------:R-:W-:Y:S02]  /*8280*/  @P1 LOP3.LUT R18, R18, 0x10, RZ, 0xfc, !PT ;  /* 0x0000001012121812 */ /* 0x000fe400078efcff */
[----:B------:R-:W-:Y:S02]  /*8290*/  ISETP.LT.OR P1, PT, R181, 0x2a, P5 ;  /* 0x0000002ab500780c */ /* 0x000fe40002f21670 */
[----:B------:R-:W-:Y:S02]  /*82a0*/  FSETP.NEU.FTZ.AND P5, PT, R8, -INF , PT ;  /* 0xff8000000800780b */ /* 0x000fe40003fbd000 */
[----:B------:R-:W-:Y:S02]  /*82b0*/  LOP3.LUT R18, R18, 0xffffbfff, RZ, 0xc0, !PT ;  /* 0xffffbfff12127812 */ /* 0x000fe400078ec0ff */
[----:B------:R-:W-:-:S05]  /*82c0*/  FSEL R9, R8, RZ, P5 ;  /* 0x000000ff08097208 */ /* 0x000fca0002800000 */
[----:B------:R-:W-:Y:S01]  /*82d0*/  FADD.FTZ R5, -R9, R5 ;  /* 0x0000000509057221 */ /* 0x000fe20000010100 */
[----:B------:R-:W-:Y:S01]  /*82e0*/  FMUL.FTZ R9, R8, UR10 ;  /* 0x0000000a08097c20 */ /* 0x000fe20008410000 */
[----:B------:R-:W-:Y:S02]  /*82f0*/  @P1 LOP3.LUT R18, R18, 0x4000, RZ, 0xfc, !PT ;  /* 0x0000400012121812 */ /* 0x000fe400078efcff */
[----:B------:R-:W-:Y:S02]  /*8300*/  FMUL.FTZ R5, R5, UR10 ;  /* 0x0000000a05057c20 */ /* 0x000fe40008410000 */
[----:B------:R-:W-:Y:S02]  /*8310*/  FSEL R9, R9, RZ, P5 ;  /* 0x000000ff09097208 */ /* 0x000fe40002800000 */
[----:B------:R-:W-:-:S03]  /*8320*/  LOP3.LUT R18, R18, 0xffff7fff, RZ, 0xc0, !PT ;  /* 0xffff7fff12127812 */ /* 0x000fc600078ec0ff */
        /* <DEDUP_REMOVED lines=15> */
[----:B------:R-:W-:Y:S01]  /*8420*/  FFMA.FTZ R177, R177, UR10, -R9 ;  /* 0x0000000ab1b17c23 */ /* 0x000fe20008010809 */
[----:B------:R-:W-:Y:S01]  /*8430*/  FMNMX.FTZ R9, R10, R6, !PT ;  /* 0x000000060a097209 */ /* 0x000fe20007810000 */
[----:B------:R-:W-:Y:S01]  /*8440*/  MUFU.EX2 R12, R12 ;  /* 0x0000000c000c7308 */ /* 0x000fe20000000800 */
[----:B------:R-:W-:-:S02]  /*8450*/  @P6 LOP3.LUT R18, R18, 0x8000, RZ, 0xfc, !PT ;  /* 0x0000800012126812 */ /* 0x000fc400078efcff */
[----:B------:R-:W-:Y:S02]  /*8460*/  FMNMX.FTZ R9, R11, R9, !PT ;  /* 0x000000090b097209 */ /* 0x000fe40007810000 */
[----:B------:R-:W-:Y:S02]  /*8470*/  LOP3.LUT P6, RZ, R18, 0x100, RZ, 0xc0, !PT ;  /* 0x0000010012ff7812 */ /* 0x000fe400078cc0ff */
[----:B------:R-:W-:Y:S01]  /*8480*/  FMNMX.FTZ R9, R14, R9, !PT ;  /* 0x000000090e097209 */ /* 0x000fe20007810000 */
[----:B------:R-:W-:Y:S01]  /*8490*/  MUFU.EX2 R13, R13 ;  /* 0x0000000d000d7308 */ /* 0x000fe20000000800 */
[----:B------:R-:W-:Y:S02]  /*84a0*/  LOP3.LUT P1, RZ, R18, 0x40, RZ, 0xc0, !PT ;  /* 0x0000004012ff7812 */ /* 0x000fe4000782c0ff */
[----:B------:R-:W-:Y:S02]  /*84b0*/  FMNMX.FTZ R9, R15, R9, !PT ;  /* 0x000000090f097209 */ /* 0x000fe40007810000 */
[----:B------:R-:W-:-:S02]  /*84c0*/  FSEL R160, R160, -INF , !P6 ;  /* 0xff800000a0a07808 */ /* 0x000fc40007000000 */
[----:B------:R-:W-:Y:S01]  /*84d0*/  FMNMX.FTZ R9, R152, R9, !PT ;  /* 0x0000000998097209 */ /* 0x000fe20007810000 */
[----:B------:R-:W-:Y:S01]  /*84e0*/  MUFU.EX2 R20, R20 ;  /* 0x0000001400147308 */ /* 0x000fe20000000800 */
[----:B------:R-:W-:Y:S02]  /*84f0*/  LOP3.LUT P5, RZ, R18, 0x10, RZ, 0xc0, !PT ;  /* 0x0000001012ff7812 */ /* 0x000fe400078ac0ff */
[----:B------:R-:W-:Y:S02]  /*8500*/  FMNMX.FTZ R9, R153, R9, !PT ;  /* 0x0000000999097209 */ /* 0x000fe40007810000 */
[----:B------:R-:W-:Y:S02]  /*8510*/  FSEL R161, R161, -INF , !P1 ;  /* 0xff800000a1a17808 */ /* 0x000fe40004800000 */
[----:B------:R-:W-:Y:S01]  /*8520*/  FMNMX.FTZ R9, R156, R9, !PT ;  /* 0x000000099c097209 */ /* 0x000fe20007810000 */
[----:B------:R-:W-:Y:S01]  /*8530*/  MUFU.EX2 R21, R21 ;  /* 0x0000001500157308 */ /* 0x000fe20000000800 */
[----:B------:R-:W-:-:S02]  /*8540*/  LOP3.LUT P1, RZ, R18, 0x4000, RZ, 0xc0, !PT ;  /* 0x0000400012ff7812 */ /* 0x000fc4000782c0ff */
[----:B------:R-:W-:Y:S02]  /*8550*/  FMNMX.FTZ R9, R157, R9, !PT ;  /* 0x000000099d097209 */ /* 0x000fe40007810000 */
[----:B------:R-:W-:Y:S02]  /*8560*/  FSEL R164, R164, -INF , !P5 ;  /* 0xff800000a4a47808 */ /* 0x000fe40006800000 */
[----:B------:R-:W-:Y:S01]  /*8570*/  FMNMX.FTZ R9, R160, R9, !PT ;  /* 0x00000009a0097209 */ /* 0x000fe20007810000 */
[----:B------:R-:W-:Y:S01]  /*8580*/  MUFU.EX2 R155, R155 ;  /* 0x0000009b009b7308 */ /* 0x000fe20000000800 */
[----:B------:R-:W-:Y:S02]  /*8590*/  LOP3.LUT P6, RZ, R18, 0x8000, RZ, 0xc0, !PT ;  /* 0x0000800012ff7812 */ /* 0x000fe400078cc0ff */
[----:B------:R-:W-:Y:S02]  /*85a0*/  FMNMX.FTZ R9, R161, R9, !PT ;  /* 0x00000009a1097209 */ /* 0x000fe40007810000 */
[----:B------:R-:W-:-:S02]  /*85b0*/  FSEL R165, R165, -INF , !P1 ;  /* 0xff800000a5a57808 */ /* 0x000fc40004800000 */
[----:B------:R-:W-:Y:S01]  /*85c0*/  FMNMX.FTZ R9, R164, R9, !PT ;  /* 0x00000009a4097209 */ /* 0x000fe20007810000 */
[----:B------:R-:W-:Y:S01]  /*85d0*/  MUFU.EX2 R158, R158 ;  /* 0x0000009e009e7308 */ /* 0x000fe20000000800 */
[----:B------:R-:W-:Y:S02]  /*85e0*/  FSEL R169, R169, -INF , !P6 ;  /* 0xff800000a9a97808 */ /* 0x000fe40007000000 */
[----:B------:R-:W-:Y:S02]  /*85f0*/  FMNMX.FTZ R9, R165, R9, !PT ;  /* 0x00000009a5097209 */ /* 0x000fe40007810000 */
[C---:B------:R-:W-:Y:S02]  /*8600*/  LOP3.LUT P0, RZ, R18.reuse, 0x2000, RZ, 0xc0, !PT ;  /* 0x0000200012ff7812 */ /* 0x040fe4000780c0ff */
[----:B------:R-:W-:Y:S01]  /*8610*/  FMNMX.FTZ R9, R169, R9, !PT ;  /* 0x00000009a9097209 */ /* 0x000fe20007810000 */
[----:B------:R-:W-:Y:S01]  /*8620*/  MUFU.EX2 R159, R159 ;  /* 0x0000009f009f7308 */ /* 0x000fe20000000800 */
[----:B------:R-:W-:-:S02]  /*8630*/  LOP3.LUT P1, RZ, R18, 0x1000, RZ, 0xc0, !PT ;  /* 0x0000100012ff7812 */ /* 0x000fc4000782c0ff */
[----:B------:R-:W-:-:S04]  /*8640*/  FMNMX.FTZ R9, R170, R9, !PT ;  /* 0x00000009aa097209 */ /* 0x000fc80007810000 */
[----:B------:R-:W-:Y:S01]  /*8650*/  FMNMX.FTZ R9, R174, R9, !PT ;  /* 0x00000009ae097209 */ /* 0x000fe20007810000 */
[----:B------:R-:W-:Y:S03]  /*8660*/  MUFU.EX2 R162, R162 ;  /* 0x000000a200a27308 */ /* 0x000fe60000000800 */
[----:B------:R-:W-:-:S05]  /*8670*/  FMNMX.FTZ R9, R175, R9, !PT ;  /* 0x00000009af097209 */ /* 0x000fca0007810000 */
[----:B------:R-:W0:Y:S01]  /*8680*/  SHFL.BFLY PT, R172, R9, 0x2, 0x1f ;  /* 0x0c401f0009ac7f89 */ /* 0x000e2200000e0000 */
[----:B------:R-:W-:Y:S08]  /*8690*/  MUFU.EX2 R163, R163 ;  /* 0x000000a300a37308 */ /* 0x000ff00000000800 */
[----:B------:R-:W-:Y:S08]  /*86a0*/  MUFU.EX2 R166, R166 ;  /* 0x000000a600a67308 */ /* 0x000ff00000000800 */
[----:B------:R-:W-:Y:S01]  /*86b0*/  MUFU.EX2 R167, R167 ;  /* 0x000000a700a77308 */ /* 0x000fe20000000800 */
[----:B0-----:R-:W-:-:S07]  /*86c0*/  FMNMX.FTZ R9, R9, R172, !PT ;  /* 0x000000ac09097209 */ /* 0x001fce0007810000 */
[----:B------:R-:W-:Y:S01]  /*86d0*/  MUFU.EX2 R173, R173 ;  /* 0x000000ad00ad7308 */ /* 0x000fe20000000800 */
[----:B------:R-:W0:Y:S07]  /*86e0*/  SHFL.BFLY PT, R172, R9, 0x1, 0x1f ;  /* 0x0c201f0009ac7f89 */ /* 0x000e2e00000e0000 */
[----:B------:R-:W-:Y:S08]  /*86f0*/  MUFU.EX2 R176, R176 ;  /* 0x000000b000b07308 */ /* 0x000ff00000000800 */
[----:B------:R-:W-:Y:S01]  /*8700*/  MUFU.EX2 R177, R177 ;  /* 0x000000b100b17308 */ /* 0x000fe20000000800 */
[----:B0-----:R-:W-:-:S07]  /*8710*/  FMNMX.FTZ R9, R9, R172, !PT ;  /* 0x000000ac09097209 */ /* 0x001fce0007810000 */
[----:B------:R0:W-:Y:S01]  /*8720*/  MUFU.EX2 R172, R154 ;  /* 0x0000009a00ac7308 */ /* 0x0001e20000000800 */
[----:B------:R-:W-:-:S04]  /*8730*/  FSETP.NEU.FTZ.AND P3, PT, R9, -INF , PT ;  /* 0xff8000000900780b */ /* 0x000fc80003f7d000 */
[----:B0-----:R-:W-:-:S05]  /*8740*/  FSEL R154, R9, RZ, P3 ;  /* 0x000000ff099a7208 */ /* 0x001fca0001800000 */
[----:B------:R-:W-:Y:S02]  /*8750*/  FADD.FTZ R154, -R154, R6 ;  /* 0x000000069a9a7221 */ /* 0x000fe40000010100 */
[----:B------:R0:W1:Y:S02]  /*8760*/  MUFU.EX2 R6, R5 ;  /* 0x0000000500067308 */ /* 0x0000640000000800 */
[----:B0-----:R-:W-:Y:S01]  /*8770*/  FMUL.FTZ R5, R154, UR10 ;  /* 0x0000000a9a057c20 */ /* 0x001fe20008410000 */
[----:B------:R-:W-:-:S04]  /*8780*/  IMAD.U32 R154, RZ, RZ, UR37 ;  /* 0x00000025ff9a7e24 */ /* 0x000fc8000f8e00ff */
[----:B------:R-:W-:Y:S01]  /*8790*/  @!P2 IMAD R154, R154, 0x40, R16 ;  /* 0x000000409a9aa824 */ /* 0x000fe200078e0210 */
[----:B------:R-:W0:Y:S01]  /*87a0*/  MUFU.EX2 R5, R5 ;  /* 0x0000000500057308 */ /* 0x000e220000000800 */
[----:B-1----:R-:W-:Y:S01]  /*87b0*/  FFMA.FTZ R3, R6, R3, R12 ;  /* 0x0000000306037223 */ /* 0x002fe2000001000c */
[-C--:B------:R-:W-:Y:S02]  /*87c0*/  FMUL.FTZ R24, R24, R6.reuse ;  /* 0x0000000618187220 */ /* 0x080fe40000410000 */
[----:B------:R-:W-:Y:S01]  /*87d0*/  @!P2 LEA R154, R154, UR46, 0x2 ;  /* 0x0000002e9a9aac11 */ /* 0x000fe2000f8e10ff */
[-C--:B------:R-:W-:Y:S01]  /*87e0*/  FMUL.FTZ R25, R25, R6.reuse ;  /* 0x0000000619197220 */ /* 0x080fe20000410000 */
[----:B------:R-:W-:Y:S01]  /*87f0*/  FADD.FTZ R3, R13, R3 ;  /* 0x000000030d037221 */ /* 0x000fe20000010000 */
[-C--:B------:R-:W-:Y:S01]  /*8800*/  FMUL.FTZ R28, R28, R6.reuse ;  /* 0x000000061c1c7220 */ /* 0x080fe20000410000 */
[-C--:B------:R-:W-:Y:S01]  /*8810*/  FMUL.FTZ R29, R29, R6.reuse ;  /* 0x000000061d1d7220 */ /* 0x080fe20000410000 */
[----:B------:R-:W-:Y:S01]  /*8820*/  @!P2 STS [R154+0x28800], R6 ;  /* 0x028800069a00a388 */ /* 0x000fe20000000800 */
[----:B------:R-:W-:Y:S01]  /*8830*/  FADD.FTZ R3, R20, R3 ;  /* 0x0000000314037221 */ /* 0x000fe20000010000 */
[-C--:B------:R-:W-:Y:S01]  /*8840*/  FMUL.FTZ R32, R32, R6.reuse ;  /* 0x0000000620207220 */ /* 0x080fe20000410000 */
[-C--:B------:R-:W-:Y:S01]  /*8850*/  FMUL.FTZ R33, R33, R6.reuse ;  /* 0x0000000621217220 */ /* 0x080fe20000410000 */
[-C--:B------:R-:W-:Y:S01]  /*8860*/  FMUL.FTZ R36, R36, R6.reuse ;  /* 0x0000000624247220 */ /* 0x080fe20000410000 */
[----:B------:R-:W-:Y:S01]  /*8870*/  FADD.FTZ R3, R21, R3 ;  /* 0x0000000315037221 */ /* 0x000fe20000010000 */
[-C--:B------:R-:W-:Y:S01]  /*8880*/  FMUL.FTZ R37, R37, R6.reuse ;  /* 0x0000000625257220 */ /* 0x080fe20000410000 */
[-C--:B------:R-:W-:Y:S01]  /*8890*/  FMUL.FTZ R40, R40, R6.reuse ;  /* 0x0000000628287220 */ /* 0x080fe20000410000 */
[----:B0-----:R0:W-:Y:S01]  /*88a0*/  @!P2 STS [R154+0x28820], R5 ;  /* 0x028820059a00a388 */ /* 0x0011e20000000800 */
[----:B------:R-:W-:Y:S01]  /*88b0*/  FADD.FTZ R3, R172, R3 ;  /* 0x00000003ac037221 */ /* 0x000fe20000010000 */
[-C--:B------:R-:W-:Y:S01]  /*88c0*/  FMUL.FTZ R41, R41, R6.reuse ;  /* 0x0000000629297220 */ /* 0x080fe20000410000 */
[-C--:B------:R-:W-:Y:S01]  /*88d0*/  FMUL.FTZ R44, R44, R6.reuse ;  /* 0x000000062c2c7220 */ /* 0x080fe20000410000 */
[-C--:B------:R-:W-:Y:S01]  /*88e0*/  FMUL.FTZ R45, R45, R6.reuse ;  /* 0x000000062d2d7220 */ /* 0x080fe20000410000 */
[----:B------:R-:W-:Y:S01]  /*88f0*/  FADD.FTZ R3, R155, R3 ;  /* 0x000000039b037221 */ /* 0x000fe20000010000 */
[-C--:B------:R-:W-:Y:S01]  /*8900*/  FMUL.FTZ R48, R48, R6.reuse ;  /* 0x0000000630307220 */ /* 0x080fe20000410000 */
[-C--:B------:R-:W-:Y:S01]  /*8910*/  FMUL.FTZ R49, R49, R6.reuse ;  /* 0x0000000631317220 */ /* 0x080fe20000410000 */
[----:B------:R-:W-:Y:S01]  /*8920*/  FMUL.FTZ R52, R52, R6 ;  /* 0x0000000634347220 */ /* 0x000fe20000410000 */
[----:B------:R-:W-:Y:S01]  /*8930*/  FADD.FTZ R3, R158, R3 ;  /* 0x000000039e037221 */ /* 0x000fe20000010000 */
[----:B0-----:R-:W-:Y:S01]  /*8940*/  FMUL.FTZ R154, R9, UR10 ;  /* 0x0000000a099a7c20 */ /* 0x001fe20008410000 */
[----:B------:R-:W-:Y:S01]  /*8950*/  F2FP.BF16.F32.PACK_AB R158, R159, R158 ;  /* 0x0000009e9f9e723e */ /* 0x000fe200000010ff */
[-C--:B------:R-:W-:Y:S01]  /*8960*/  FMUL.FTZ R53, R53, R6.reuse ;  /* 0x0000000635357220 */ /* 0x080fe20000410000 */
[----:B------:R-:W-:Y:S01]  /*8970*/  FADD.FTZ R3, R159, R3 ;  /* 0x000000039f037221 */ /* 0x000fe20000010000 */
[-C--:B------:R-:W-:Y:S01]  /*8980*/  FMUL.FTZ R56, R56, R6.reuse ;  /* 0x0000000638387220 */ /* 0x080fe20000410000 */
[----:B------:R-:W-:Y:S01]  /*8990*/  FSEL R154, R154, RZ, P3 ;  /* 0x000000ff9a9a7208 */ /* 0x000fe20001800000 */
[-C--:B------:R-:W-:Y:S01]  /*89a0*/  FMUL.FTZ R57, R57, R6.reuse ;  /* 0x0000000639397220 */ /* 0x080fe20000410000 */
[----:B------:R-:W-:Y:S01]  /*89b0*/  FADD.FTZ R3, R162, R3 ;  /* 0x00000003a2037221 */ /* 0x000fe20000010000 */
[-C--:B------:R-:W-:Y:S01]  /*89c0*/  FMUL.FTZ R60, R60, R6.reuse ;  /* 0x000000063c3c7220 */ /* 0x080fe20000410000 */
[----:B------:R-:W-:Y:S01]  /*89d0*/  FMUL.FTZ R61, R61, R6 ;  /* 0x000000063d3d7220 */ /* 0x000fe20000410000 */
[--C-:B------:R-:W-:Y:S01]  /*89e0*/  FFMA.FTZ R10, R10, UR10, -R154.reuse ;  /* 0x0000000a0a0a7c23 */ /* 0x100fe2000801089a */
[--C-:B------:R-:W-:Y:S01]  /*89f0*/  FFMA.FTZ R11, R11, UR10, -R154.reuse ;  /* 0x0000000a0b0b7c23 */ /* 0x100fe2000801089a */
[--C-:B------:R-:W-:Y:S01]  /*8a00*/  FFMA.FTZ R14, R14, UR10, -R154.reuse ;  /* 0x0000000a0e0e7c23 */ /* 0x100fe2000801089a */
[--C-:B------:R-:W-:Y:S01]  /*8a10*/  FFMA.FTZ R15, R15, UR10, -R154.reuse ;  /* 0x0000000a0f0f7c23 */ /* 0x100fe2000801089a */
[--C-:B------:R-:W-:Y:S01]  /*8a20*/  FFMA.FTZ R178, R152, UR10, -R154.reuse ;  /* 0x0000000a98b27c23 */ /* 0x100fe2000801089a */
[--C-:B------:R-:W-:Y:S01]  /*8a30*/  FFMA.FTZ R153, R153, UR10, -R154.reuse ;  /* 0x0000000a99997c23 */ /* 0x100fe2000801089a */
[----:B------:R-:W0:Y:S01]  /*8a40*/  MUFU.EX2 R10, R10 ;  /* 0x0000000a000a7308 */ /* 0x000e220000000800 */
[----:B------:R-:W-:Y:S01]  /*8a50*/  F2FP.BF16.F32.PACK_AB R152, R13, R12 ;  /* 0x0000000c0d98723e */ /* 0x000fe200000010ff */
[--C-:B------:R-:W-:Y:S01]  /*8a60*/  FFMA.FTZ R179, R156, UR10, -R154.reuse ;  /* 0x0000000a9cb37c23 */ /* 0x100fe2000801089a */
[--C-:B------:R-:W-:Y:S01]  /*8a70*/  FFMA.FTZ R157, R157, UR10, -R154.reuse ;  /* 0x0000000a9d9d7c23 */ /* 0x100fe2000801089a */
[--C-:B------:R-:W-:Y:S01]  /*8a80*/  FFMA.FTZ R180, R160, UR10, -R154.reuse ;  /* 0x0000000aa0b47c23 */ /* 0x100fe2000801089a */
[--C-:B------:R-:W-:Y:S01]  /*8a90*/  FFMA.FTZ R161, R161, UR10, -R154.reuse ;  /* 0x0000000aa1a17c23 */ /* 0x100fe2000801089a */
[--C-:B------:R-:W-:Y:S01]  /*8aa0*/  FFMA.FTZ R181, R164, UR10, -R154.reuse ;  /* 0x0000000aa4b57c23 */ /* 0x100fe2000801089a */
[--C-:B------:R-:W-:Y:S01]  /*8ab0*/  FFMA.FTZ R165, R165, UR10, -R154.reuse ;  /* 0x0000000aa5a57c23 */ /* 0x100fe2000801089a */
[----:B------:R-:W1:Y:S01]  /*8ac0*/  MUFU.EX2 R11, R11 ;  /* 0x0000000b000b7308 */ /* 0x000e620000000800 */
[C---:B------:R-:W-:Y:S01]  /*8ad0*/  FADD.FTZ R3, R163.reuse, R3 ;  /* 0x00000003a3037221 */ /* 0x040fe20000010000 */
[----:B------:R-:W-:Y:S01]  /*8ae0*/  F2FP.BF16.F32.PACK_AB R160, R163, R162 ;  /* 0x000000a2a3a0723e */ /* 0x000fe200000010ff */
[--C-:B------:R-:W-:Y:S01]  /*8af0*/  FFMA.FTZ R169, R169, UR10, -R154.reuse ;  /* 0x0000000aa9a97c23 */ /* 0x100fe2000801089a */
[--C-:B------:R-:W-:Y:S01]  /*8b00*/  FFMA.FTZ R170, R170, UR10, -R154.reuse ;  /* 0x0000000aaaaa7c23 */ /* 0x100fe2000801089a */
[--C-:B------:R-:W-:Y:S01]  /*8b10*/  FFMA.FTZ R175, R175, UR10, -R154.reuse ;  /* 0x0000000aafaf7c23 */ /* 0x100fe2000801089a */
[----:B------:R-:W-:Y:S01]  /*8b20*/  FADD.FTZ R3, R166, R3 ;  /* 0x00000003a6037221 */ /* 0x000fe20000010000 */
[----:B------:R-:W-:Y:S01]  /*8b30*/  FFMA.FTZ R174, R174, UR10, -R154 ;  /* 0x0000000aaeae7c23 */ /* 0x000fe2000801089a */
[----:B------:R-:W2:Y:S01]  /*8b40*/  MUFU.EX2 R14, R14 ;  /* 0x0000000e000e7308 */ /* 0x000ea20000000800 */
[----:B0-----:R-:W-:Y:S01]  /*8b50*/  FFMA.FTZ R4, R5, R4, R10 ;  /* 0x0000000405047223 */ /* 0x001fe2000001000a */
[C---:B------:R-:W-:Y:S01]  /*8b60*/  FADD.FTZ R3, R167.reuse, R3 ;  /* 0x00000003a7037221 */ /* 0x040fe20000010000 */
[----:B------:R-:W-:Y:S01]  /*8b70*/  F2FP.BF16.F32.PACK_AB R162, R167, R166 ;  /* 0x000000a6a7a2723e */ /* 0x000fe200000010ff */
[----:B------:R-:W-:Y:S01]  /*8b80*/  FMUL.FTZ R64, R64, R6 ;  /* 0x0000000640407220 */ /* 0x000fe20000410000 */
[----:B------:R-:W-:Y:S01]  /*8b90*/  F2FP.BF16.F32.PACK_AB R156, R155, R172 ;  /* 0x000000ac9b9c723e */ /* 0x000fe200000010ff */
[----:B------:R-:W-:Y:S01]  /*8ba0*/  FMUL.FTZ R65, R65, R6 ;  /* 0x0000000641417220 */ /* 0x000fe20000410000 */
[----:B------:R-:W-:Y:S01]  /*8bb0*/  F2FP.BF16.F32.PACK_AB R154, R21, R20 ;  /* 0x00000014159a723e */ /* 0x000fe200000010ff */
[----:B------:R-:W0:Y:S01]  /*8bc0*/  MUFU.EX2 R15, R15 ;  /* 0x0000000f000f7308 */ /* 0x000e220000000800 */
[----:B-1----:R-:W-:Y:S01]  /*8bd0*/  FADD.FTZ R4, R11, R4 ;  /* 0x000000040b047221 */ /* 0x002fe20000010000 */
[----:B------:R-:W-:Y:S01]  /*8be0*/  F2FP.BF16.F32.PACK_AB R166, R177, R176 ;  /* 0x000000b0b1a6723e */ /* 0x000fe200000010ff */
        /* <DEDUP_REMOVED lines=12> */
[----:B------:R-:W-:Y:S01]  /*8cb0*/  FMUL.FTZ R88, R88, R6 ;  /* 0x0000000658587220 */ /* 0x000fe20000410000 */
[----:B------:R2:W3:Y:S01]  /*8cc0*/  MUFU.EX2 R12, R153 ;  /* 0x00000099000c7308 */ /* 0x0004e20000000800 */
[C---:B0-----:R-:W-:Y:S01]  /*8cd0*/  FADD.FTZ R4, R15.reuse, R4 ;  /* 0x000000040f047221 */ /* 0x041fe20000010000 */
[----:B------:R-:W-:Y:S01]  /*8ce0*/  F2FP.BF16.F32.PACK_AB R155, R15, R14 ;  /* 0x0000000e0f9b723e */ /* 0x000fe200000010ff */
[-C--:B------:R-:W-:Y:S01]  /*8cf0*/  FMUL.FTZ R89, R89, R6.reuse ;  /* 0x0000000659597220 */ /* 0x080fe20000410000 */
[-C--:B------:R-:W-:Y:S01]  /*8d00*/  FMUL.FTZ R92, R92, R6.reuse ;  /* 0x000000065c5c7220 */ /* 0x080fe20000410000 */
[-C--:B------:R-:W-:Y:S01]  /*8d10*/  FMUL.FTZ R93, R93, R6.reuse ;  /* 0x000000065d5d7220 */ /* 0x080fe20000410000 */
[-C--:B------:R-:W-:Y:S01]  /*8d20*/  FMUL.FTZ R96, R96, R6.reuse ;  /* 0x0000000660607220 */ /* 0x080fe20000410000 */
[----:B------:R-:W-:Y:S01]  /*8d30*/  FMUL.FTZ R97, R97, R6 ;  /* 0x0000000661617220 */ /* 0x000fe20000410000 */
        /* <DEDUP_REMOVED lines=20> */
[-C--:B------:R-:W-:Y:S01]  /*8e80*/  FMUL.FTZ R121, R121, R6.reuse ;  /* 0x0000000679797220 */ /* 0x080fe20000410000 */
[-C--:B------:R-:W-:Y:S01]  /*8e90*/  FMUL.FTZ R124, R124, R6.reuse ;  /* 0x000000067c7c7220 */ /* 0x080fe20000410000 */
[-C--:B------:R-:W-:Y:S01]  /*8ea0*/  FMUL.FTZ R125, R125, R6.reuse ;  /* 0x000000067d7d7220 */ /* 0x080fe20000410000 */
[-C--:B------:R-:W-:Y:S01]  /*8eb0*/  FMUL.FTZ R128, R128, R6.reuse ;  /* 0x0000000680807220 */ /* 0x080fe20000410000 */
[-C--:B------:R-:W-:Y:S01]  /*8ec0*/  FMUL.FTZ R129, R129, R6.reuse ;  /* 0x0000000681817220 */ /* 0x080fe20000410000 */
[----:B------:R-:W0:Y:S01]  /*8ed0*/  MUFU.EX2 R161, R161 ;  /* 0x000000a100a17308 */ /* 0x000e220000000800 */
[C---:B--2---:R-:W-:Y:S01]  /*8ee0*/  FADD.FTZ R4, R13.reuse, R4 ;  /* 0x000000040d047221 */ /* 0x044fe20000010000 */
[----:B------:R-:W-:Y:S01]  /*8ef0*/  F2FP.BF16.F32.PACK_AB R159, R13, R159 ;  /* 0x0000009f0d9f723e */ /* 0x000fe200000010ff */
[----:B------:R1:W-:Y:S01]  /*8f00*/  STSM.16.M88.4 [R19+0x26800], R152 ;  /* 0x0268009813007844 */ /* 0x0003e20000000200 */
[-C--:B------:R-:W-:Y:S01]  /*8f10*/  FMUL.FTZ R132, R132, R6.reuse ;  /* 0x0000000684847220 */ /* 0x080fe20000410000 */
[-C--:B------:R-:W-:Y:S01]  /*8f20*/  FMUL.FTZ R133, R133, R6.reuse ;  /* 0x0000000685857220 */ /* 0x080fe20000410000 */
[-C--:B------:R-:W-:Y:S01]  /*8f30*/  FMUL.FTZ R136, R136, R6.reuse ;  /* 0x0000000688887220 */ /* 0x080fe20000410000 */
[----:B------:R1:W-:Y:S01]  /*8f40*/  STSM.16.M88.4 [R22], R156 ;  /* 0x0000009c16007844 */ /* 0x0003e20000000200 */
[----:B------:R-:W2:Y:S01]  /*8f50*/  MUFU.EX2 R163, R181 ;  /* 0x000000b500a37308 */ /* 0x000ea20000000800 */
        /* <DEDUP_REMOVED lines=8> */
[C---:B0-----:R-:W-:Y:S01]  /*8fe0*/  FADD.FTZ R4, R161.reuse, R4 ;  /* 0x00000004a1047221 */ /* 0x041fe20000010000 */
[----:B------:R-:W-:Y:S01]  /*8ff0*/  F2FP.BF16.F32.PACK_AB R161, R161, R180 ;  /* 0x000000b4a1a1723e */ /* 0x000fe200000010ff */
[----:B------:R-:W-:Y:S01]  /*9000*/  FMUL.FTZ R149, R149, R6 ;  /* 0x0000000695957220 */ /* 0x000fe20000410000 */
[-C--:B------:R-:W-:Y:S01]  /*9010*/  FMUL.FTZ R26, R26, R5.reuse ;  /* 0x000000051a1a7220 */ /* 0x080fe20000410000 */
[-C--:B------:R-:W-:Y:S01]  /*9020*/  FMUL.FTZ R27, R27, R5.reuse ;  /* 0x000000051b1b7220 */ /* 0x080fe20000410000 */
[-C--:B------:R-:W-:Y:S01]  /*9030*/  FMUL.FTZ R30, R30, R5.reuse ;  /* 0x000000051e1e7220 */ /* 0x080fe20000410000 */
[-C--:B------:R-:W-:Y:S01]  /*9040*/  FMUL.FTZ R31, R31, R5.reuse ;  /* 0x000000051f1f7220 */ /* 0x080fe20000410000 */
[----:B------:R-:W0:Y:S01]  /*9050*/  MUFU.EX2 R169, R169 ;  /* 0x000000a900a97308 */ /* 0x000e220000000800 */
[----:B--2---:R-:W-:Y:S01]  /*9060*/  FADD.FTZ R4, R163, R4 ;  /* 0x00000004a3047221 */ /* 0x004fe20000010000 */
[-C--:B------:R-:W-:Y:S01]  /*9070*/  FMUL.FTZ R34, R34, R5.reuse ;  /* 0x0000000522227220 */ /* 0x080fe20000410000 */
[-C--:B------:R-:W-:Y:S01]  /*9080*/  FMUL.FTZ R35, R35, R5.reuse ;  /* 0x0000000523237220 */ /* 0x080fe20000410000 */
[-C--:B------:R-:W-:Y:S01]  /*9090*/  FMUL.FTZ R38, R38, R5.reuse ;  /* 0x0000000526267220 */ /* 0x080fe20000410000 */
        /* <DEDUP_REMOVED lines=10> */
[----:B------:R1:W-:Y:S01]  /*9140*/  STSM.16.M88.4 [R184], R160 ;  /* 0x000000a0b8007844 */ /* 0x0003e20000000200 */
[----:B------:R-:W3:Y:S01]  /*9150*/  MUFU.EX2 R164, R171 ;  /* 0x000000ab00a47308 */ /* 0x000ee20000000800 */
        /* <DEDUP_REMOVED lines=8> */
[C---:B--2---:R-:W-:Y:S01]  /*91e0*/  FADD.FTZ R4, R170.reuse, R4 ;  /* 0x00000004aa047221 */ /* 0x044fe20000010000 */
[----:B------:R-:W-:Y:S01]  /*91f0*/  F2FP.BF16.F32.PACK_AB R165, R170, R169 ;  /* 0x000000a9aaa5723e */ /* 0x000fe200000010ff */
[-C--:B------:R-:W-:Y:S01]  /*9200*/  FMUL.FTZ R66, R66, R5.reuse ;  /* 0x0000000542427220 */ /* 0x080fe20000410000 */
[-C--:B------:R-:W-:Y:S01]  /*9210*/  FMUL.FTZ R67, R67, R5.reuse ;  /* 0x0000000543437220 */ /* 0x080fe20000410000 */
[-C--:B------:R-:W-:Y:S01]  /*9220*/  FMUL.FTZ R70, R70, R5.reuse ;  /* 0x0000000546467220 */ /* 0x080fe20000410000 */
[-C--:B------:R-:W-:Y:S01]  /*9230*/  FMUL.FTZ R71, R71, R5.reuse ;  /* 0x0000000547477220 */ /* 0x080fe20000410000 */
[-C--:B------:R-:W-:Y:S01]  /*9240*/  FMUL.FTZ R74, R74, R5.reuse ;  /* 0x000000054a4a7220 */ /* 0x080fe20000410000 */
[----:B------:R-:W2:Y:S01]  /*9250*/  MUFU.EX2 R175, R175 ;  /* 0x000000af00af7308 */ /* 0x000ea20000000800 */
[----:B---3--:R-:W-:Y:S01]  /*9260*/  FADD.FTZ R3, R164, R3 ;  /* 0x00000003a4037221 */ /* 0x008fe20000010000 */
[----:B------:R-:W-:Y:S01]  /*9270*/  F2FP.BF16.F32.PACK_AB R164, R173, R164 ;  /* 0x000000a4ada4723e */ /* 0x000fe200000010ff */
[-C--:B------:R-:W-:Y:S01]  /*9280*/  FMUL.FTZ R75, R75, R5.reuse ;  /* 0x000000054b4b7220 */ /* 0x080fe20000410000 */
[-C--:B------:R-:W-:Y:S01]  /*9290*/  FMUL.FTZ R78, R78, R5.reuse ;  /* 0x000000054e4e7220 */ /* 0x080fe20000410000 */
[----:B------:R-:W-:Y:S01]  /*92a0*/  FADD.FTZ R3, R173, R3 ;  /* 0x00000003ad037221 */ /* 0x000fe20000010000 */
[-C--:B------:R-:W-:Y:S01]  /*92b0*/  FMUL.FTZ R79, R79, R5.reuse ;  /* 0x000000054f4f7220 */ /* 0x080fe20000410000 */
[-C--:B------:R-:W-:Y:S01]  /*92c0*/  FMUL.FTZ R82, R82, R5.reuse ;  /* 0x0000000552527220 */ /* 0x080fe20000410000 */
[-C--:B------:R-:W-:Y:S01]  /*92d0*/  FMUL.FTZ R83, R83, R5.reuse ;  /* 0x0000000553537220 */ /* 0x080fe20000410000 */
[----:B0-----:R-:W-:Y:S01]  /*92e0*/  FADD.FTZ R4, R167, R4 ;  /* 0x00000004a7047221 */ /* 0x001fe20000010000 */
[----:B------:R-:W-:Y:S01]  /*92f0*/  FADD.FTZ R3, R176, R3 ;  /* 0x00000003b0037221 */ /* 0x000fe20000010000 */
[-C--:B------:R-:W-:Y:S01]  /*9300*/  FMUL.FTZ R86, R86, R5.reuse ;  /* 0x0000000556567220 */ /* 0x080fe20000410000 */
[-C--:B------:R-:W-:Y:S01]  /*9310*/  FMUL.FTZ R87, R87, R5.reuse ;  /* 0x0000000557577220 */ /* 0x080fe20000410000 */
[-C--:B------:R-:W-:Y:S01]  /*9320*/  FMUL.FTZ R90, R90, R5.reuse ;  /* 0x000000055a5a7220 */ /* 0x080fe20000410000 */
[----:B------:R-:W-:Y:S01]  /*9330*/  FADD.FTZ R3, R177, R3 ;  /* 0x00000003b1037221 */ /* 0x000fe20000010000 */
[-C--:B------:R-:W-:Y:S01]  /*9340*/  FMUL.FTZ R91, R91, R5.reuse ;  /* 0x000000055b5b7220 */ /* 0x080fe20000410000 */
[----:B------:R-:W-:Y:S01]  /*9350*/  FMUL.FTZ R94, R94, R5 ;  /* 0x000000055e5e7220 */ /* 0x000fe20000410000 */
[C---:B--2---:R-:W-:Y:S01]  /*9360*/  F2FP.BF16.F32.PACK_AB R167, R175.reuse, R167 ;  /* 0x000000a7afa7723e */ /* 0x044fe200000010ff */
[----:B------:R-:W-:Y:S01]  /*9370*/  FADD.FTZ R4, R175, R4 ;  /* 0x00000004af047221 */ /* 0x000fe20000010000 */
[-C--:B------:R-:W-:Y:S01]  /*9380*/  FMUL.FTZ R95, R95, R5.reuse ;  /* 0x000000055f5f7220 */ /* 0x080fe20000410000 */
[-C--:B------:R-:W-:Y:S01]  /*9390*/  FMUL.FTZ R98, R98, R5.reuse ;  /* 0x0000000562627220 */ /* 0x080fe20000410000 */
[-C--:B------:R-:W-:Y:S01]  /*93a0*/  FMUL.FTZ R99, R99, R5.reuse ;  /* 0x0000000563637220 */ /* 0x080fe20000410000 */
[----:B------:R1:W-:Y:S01]  /*93b0*/  STSM.16.M88.4 [R23], R164 ;  /* 0x000000a417007844 */ /* 0x0003e20000000200 */
        /* <DEDUP_REMOVED lines=26> */
[----:B-1----:R-:W-:Y:S06]  /*9560*/  @!P0 BRA `(.L_x_2384) ;  /* 0x0000000000048947 */ /* 0x002fec0003800000 */
[----:B------:R-:W-:Y:S01]  /*9570*/  BPT.TRAP 0x1 ;  /* 0x000000040000795c */ /* 0x000fe20000300000 */
.L_x_2384:
[----:B------:R0:W1:Y:S01]  /*9580*/  SYNCS.PHASECHK.TRANS64.TRYWAIT P2, [UR28+0x28c50], R7 ;  /* 0x028c5007ff0075a7 */ /* 0x000062000804015c */
[----:B------:R-:W-:Y:S05]  /*9590*/  @!P0 BRA `(.L_x_2385) ;  /* 0x0000000000048947 */ /* 0x000fea0003800000 */
[----:B------:R-:W-:Y:S01]  /*95a0*/  BPT.TRAP 0x1 ;  /* 0x000000040000795c */ /* 0x000fe20000300000 */
.L_x_2385:
[----:B-1----:R-:W-:Y:S05]  /*95b0*/  @P2 BRA `(.L_x_2386) ;  /* 0x0000000000082947 */ /* 0x002fea0003800000 */
[----:B------:R-:W1:Y:S02]  /*95c0*/  SYNCS.PHASECHK.TRANS64.TRYWAIT P2, [UR28+0x28c50], R7 ;  /* 0x028c5007ff0075a7 */ /* 0x000e64000804015c */
[----:B-1----:R-:W-:Y:S05]  /*95d0*/  @!P2 BRA `(.L_x_2387) ;  /* 0x0000011c00c4a947 */ /* 0x002fea0003800000 */
.L_x_2386:
        /* <DEDUP_REMOVED lines=42> */
[----:B------:R-:W-:Y:S01]  /*9880*/  IMAD.MOV.U32 R6, RZ, RZ, R9 ;  /* 0x000000ffff067224 */ /* 0x000fe200078e0009 */
[----:B------:R-:W-:Y:S01]  /*9890*/  UMOV UR37, UR24 ;  /* 0x0000001800257c82 */ /* 0x000fe20008000000 */
[----:B------:R-:W-:-:S07]  /*98a0*/  IMAD.MOV.U32 R5, RZ, RZ, R8 ;  /* 0x000000ffff057224 */ /* 0x000fce00078e0008 */
.L_x_2371:
[----:B------:R-:W-:Y:S01]  /*98b0*/  ULDC UR6, c[0x0][0x448] ;  /* 0x0001120000067ab9 */ /* 0x000fe20000000800 */
[----:B------:R-:W-:Y:S01]  /*98c0*/  ULDC UR15, c[0x0][0x9e4] ;  /* 0x00027900000f7ab9 */ /* 0x000fe20000000800 */
[----:B------:R-:W-:Y:S02]  /*98d0*/  UISETP.NE.AND UP0, UPT, UR6, 0x1, UPT ;  /* 0x000000010600788c */ /* 0x000fe4000bf05270 */
[----:B------:R-:W-:Y:S02]  /*98e0*/  UISETP.GE.AND UP1, UPT, UR15, 0x1, UPT ;  /* 0x000000010f00788c */ /* 0x000fe4000bf26270 */
[----:B------:R-:W-:Y:S02]  /*98f0*/  UIADD3 UR11, UR42, 0x3f, URZ ;  /* 0x0000003f2a0b7890 */ /* 0x000fe4000fffe03f */
[----:B------:R-:W-:Y:S02]  /*9900*/  UIADD3 UR14, UR49, 0x1, -UR51 ;  /* 0x00000001310e7890 */ /* 0x000fe4000fffe833 */
[----:B------:R-:W-:-:S03]  /*9910*/  PLOP3.LUT P5, PT, PT, PT, UP1, 0x80, 0x0 ;  /* 0x000000000000781c */ /* 0x000fc60003faf018 */
[----:B------:R-:W-:Y:S01]  /*9920*/  @UP0 ULDC UR6, c[0x0][0x44c] ;  /* 0x0001130000060ab9 */ /* 0x000fe20000000800 */
[----:B------:R-:W-:Y:S01]  /*9930*/  @UP0 ULDC UR18, c[0x0][0x450] ;  /* 0x0001140000120ab9 */ /* 0x000fe20000000800 */
[----:B------:R-:W-:-:S04]  /*9940*/  UIMAD.WIDE.U32 UR6, UR11, UR6, URZ ;  /* 0x000000060b0672a5 */ /* 0x000fc8000f8e003f */
[----:B------:R-:W-:-:S04]  /*9950*/  @UP0 USHF.R.U32.HI UR11, URZ, UR18, UR7 ;  /* 0x000000123f0b0299 */ /* 0x000fc80008011607 */
[----:B------:R-:W-:-:S03]  /*9960*/  UIADD3 UR11, UR14, UR11, URZ ;  /* 0x0000000b0e0b7290 */ /* 0x000fc6000fffe03f */
        /* <DEDUP_REMOVED lines=13> */
.L_x_2390:
[----:B------:R-:W-:-:S11]  /*9a40*/  UISETP.NE.AND UP1, UPT, UR15, 0x1, UPT ;  /* 0x000000010f00788c */ /* 0x000fd6000bf25270 */
[----:B------:R-:W-:Y:S02]  /*9a50*/  @UP1 ULDC.64 UR18, c[0x0][0x9e8] ;  /* 0x00027a0000121ab9 */ /* 0x000fe40000000a00 */
[----:B------:R-:W-:-:S04]  /*9a60*/  UIMAD.WIDE.U32 UR6, UR11, UR18, URZ ;  /* 0x000000120b0672a5 */ /* 0x000fc8000f8e003f */
[----:B------:R-:W-:-:S12]  /*9a70*/  @UP1 USHF.R.U32.HI UR11, URZ, UR19, UR7 ;  /* 0x000000133f0b1299 */ /* 0x000fd80008011607 */
.L_x_2391:
[----:B------:R-:W-:-:S04]  /*9a80*/  UIMAD UR11, UR11, UR15, URZ ;  /* 0x0000000f0b0b72a4 */ /* 0x000fc8000f8e023f */
[----:B------:R-:W-:-:S04]  /*9a90*/  UISETP.LT.AND UP1, UPT, UR14, UR11, UPT ;  /* 0x0000000b0e00728c */ /* 0x000fc8000bf21270 */
[----:B------:R-:W-:-:S12]  /*9aa0*/  USEL UR14, UR14, UR11, !UP1 ;  /* 0x0000000b0e0e7287 */ /* 0x000fd8000c800000 */
.L_x_2389:
        /* <DEDUP_REMOVED lines=12> */
[----:B------:R-:W-:Y:S01]  /*9b70*/  UMOV UR24, UR37 ;  /* 0x0000002500187c82 */ /* 0x000fe20008000000 */
[----:B------:R-:W-:Y:S01]  /*9b80*/  ULDC UR25, c[0x0][0x9d8] ;  /* 0x0002760000197ab9 */ /* 0x000fe20000000800 */
[----:B------:R-:W-:-:S05]  /*9b90*/  ULDC UR21, c[0x0][0x988] ;  /* 0x0002620000157ab9 */ /* 0x000fca0000000800 */
.L_x_2401:
        /* <DEDUP_REMOVED lines=10> */
.L_x_2393:
[----:B------:R-:W-:Y:S01]  /*9c40*/  ULEA UR26, UR37, UR46, 0x3 ;  /* 0x0000002e251a7291 */ /* 0x000fe2000f8e183f */
[----:B0-----:R-:W-:-:S05]  /*9c50*/  IMAD.U32 R7, RZ, RZ, UR38 ;  /* 0x00000026ff077e24 */ /* 0x001fca000f8e00ff */
[----:B------:R-:W-:-:S04]  /*9c60*/  SHF.L.U32 R7, R7, 0x1f, RZ ;  /* 0x0000001f07077819 */ /* 0x000fc800000006ff */
[----:B------:R0:W3:Y:S01]  /*9c70*/  SYNCS.PHASECHK.TRANS64.TRYWAIT P2, [UR26+0x28c30], R7 ;  /* 0x028c3007ff0075a7 */ /* 0x0000e2000804015a */
[----:B------:R-:W-:Y:S05]  /*9c80*/  @!P0 BRA `(.L_x_2394) ;  /* 0x0000000000048947 */ /* 0x000fea0003800000 */
[----:B------:R-:W-:Y:S01]  /*9c90*/  BPT.TRAP 0x1 ;  /* 0x000000040000795c */ /* 0x000fe20000300000 */
.L_x_2394:
[----:B---3--:R-:W-:Y:S05]  /*9ca0*/  @P2 BRA `(.L_x_2395) ;  /* 0x0000000000082947 */ /* 0x008fea0003800000 */
[----:B------:R-:W3:Y:S02]  /*9cb0*/  SYNCS.PHASECHK.TRANS64.TRYWAIT P2, [UR26+0x28c30], R7 ;  /* 0x028c3007ff0075a7 */ /* 0x000ee4000804015a */
[----:B---3--:R-:W-:Y:S05]  /*9cc0*/  @!P2 BRA `(.L_x_2396) ;  /* 0x00000118001ca947 */ /* 0x008fea0003800000 */
.L_x_2395:
[----:B------:R-:W-:Y:S01]  /*9cd0*/  R2UR UR18, R0 ;  /* 0x00000000001272ca */ /* 0x000fe200000e0000 */
[----:B-12---:R-:W-:Y:S01]  /*9ce0*/  WARPGROUP.ARRIVE ;  /* 0x00000000000079c5 */ /* 0x006fe20000000000 */
[----:B------:R-:W-:Y:S01]  /*9cf0*/  UMOV UR19, 0x40000040 ;  /* 0x4000004000137882 */ /* 0x000fe20000000000 */
[----:B------:R-:W-:Y:S01]  /*9d00*/  UMOV UR7, 0x40000040 ;  /* 0x4000004000077882 */ /* 0x000fe20000000000 */
[----:B------:R-:W-:Y:S01]  /*9d10*/  UMOV UR11, 0x40000040 ;  /* 0x40000040000b7882 */ /* 0x000fe20000000000 */
[----:B------:R-:W-:Y:S01]  /*9d20*/  UMOV UR15, 0x40000040 ;  /* 0x40000040000f7882 */ /* 0x000fe20000000000 */
[----:B------:R-:W-:-:S07]  /*9d30*/  ISETP.NE.AND P2, PT, R17, RZ, PT ;  /* 0x000000ff1100720c */ /* 0x000fce0003f45270 */
[----:B------:R-:W-:-:S04]  /*9d40*/  ULEA UR18, UR37, UR18, 0x9 ;  /* 0x0000001225127291 */ /* 0x000fc8000f8e483f */
[----:B------:R-:W-:Y:S02]  /*9d50*/  UIADD3 UR6, UR18, 0x2, URZ ;  /* 0x0000000212067890 */ /* 0x000fe4000fffe03f */
[----:B------:R-:W-:Y:S02]  /*9d60*/  UIADD3 UR10, UR18, 0x4, URZ ;  /* 0x00000004120a7890 */ /* 0x000fe4000fffe03f */
[----:B------:R-:W-:Y:S02]  /*9d70*/  UIADD3 UR14, UR18, 0x6, URZ ;  /* 0x00000006120e7890 */ /* 0x000fe4000fffe03f */
[----:B------:R-:W-:Y:S03]  /*9d80*/  HGMMA.64x64x16.F32.BF16 R152, gdesc[UR16], RZ, !UPT, gsb0 ;  /* 0x00e00000109879f0 */ /* 0x000fe6000c0018ff */
        /* <DEDUP_REMOVED lines=8> */
[----:B------:R-:W-:-:S06]  /*9e10*/  WARPGROUP.ARRIVE ;  /* 0x00000000000079c5 */ /* 0x000fcc0000000000 */
[----:B------:R-:W-:Y:S03]  /*9e20*/  HGMMA.64x64x16.F32.BF16 R152, gdesc[UR12], R152, gsb0 ;  /* 0x00e000000c9879f0 */ /* 0x000fe60008001898 */
[----:B------:R-:W-:Y:S02]  /*9e30*/  WARPGROUP.DEPBAR.LE gsb0, 0x0 ;  /* 0x00008000000079c5 */ /* 0x000fe40000010000 */
[----:B---3--:R-:W-:Y:S01]  /*9e40*/  FMUL.FTZ R6, R152, UR25 ;  /* 0x0000001998067c20 */ /* 0x008fe20008410000 */
        /* <DEDUP_REMOVED lines=246> */
[----:B------:R-:W-:Y:S01]  /*adb0*/  FMUL.FTZ R38, R38, R8 ;  /* 0x0000000826267220 */ /* 0x000fe20000410000 */
        /* <DEDUP_REMOVED lines=120> */
.L_x_2397:
[----:B------:R1:W2:Y:S01]  /*b540*/  SYNCS.PHASECHK.TRANS64.TRYWAIT P2, [UR26+0x28c50], R7 ;  /* 0x028c5007ff0075a7 */ /* 0x0002a2000804015a */
[----:B------:R-:W-:Y:S05]  /*b550*/  @!P0 BRA `(.L_x_2398) ;  /* 0x0000000000048947 */ /* 0x000fea0003800000 */
[----:B------:R-:W-:Y:S01]  /*b560*/  BPT.TRAP 0x1 ;  /* 0x000000040000795c */ /* 0x000fe20000300000 */
.L_x_2398:
[----:B--2---:R-:W-:Y:S05]  /*b570*/  @P2 BRA `(.L_x_2399) ;  /* 0x0000000000082947 */ /* 0x004fea0003800000 */
[----:B------:R-:W2:Y:S02]  /*b580*/  SYNCS.PHASECHK.TRANS64.TRYWAIT P2, [UR26+0x28c50], R7 ;  /* 0x028c5007ff0075a7 */ /* 0x000ea4000804015a */
[----:B--2---:R-:W-:Y:S05]  /*b590*/  @!P2 BRA `(.L_x_2400) ;  /* 0x000001000000a947 */ /* 0x004fea0003800000 */
.L_x_2399:
        /* <DEDUP_REMOVED lines=40> */
[----:B------:R-:W-:-:S05]  /*b820*/  UMOV UR21, UR23 ;  /* 0x0000001700157c82 */ /* 0x000fca0008000000 */
.L_x_2392:
[----:B------:R-:W-:-:S06]  /*b830*/  UISETP.GE.AND UP1, UPT, UR21, UR48, UPT ;  /* 0x000000301500728c */ /* 0x000fcc000bf26270 */
[----:B------:R-:W-:-:S13]  /*b840*/  PLOP3.LUT P2, PT, PT, PT, UP1, 0x80, 0x0 ;  /* 0x000000000000781c */ /* 0x000fda0003f4f018 */
[----:B------:R-:W-:Y:S05]  /*b850*/  @!P2 BRA `(.L_x_2402) ;  /* 0x0000002400e4a947 */ /* 0x000fea0003800000 */
[----:B------:R-:W-:Y:S01]  /*b860*/  IMAD.MOV.U32 R10, RZ, RZ, R6 ;  /* 0x000000ffff0a7224 */ /* 0x000fe200078e0006 */
[----:B------:R-:W-:Y:S01]  /*b870*/  UMOV UR23, UR37 ;  /* 0x0000002500177c82 */ /* 0x000fe20008000000 */
[----:B------:R-:W-:Y:S01]  /*b880*/  IMAD.MOV.U32 R11, RZ, RZ, R5 ;  /* 0x000000ffff0b7224 */ /* 0x000fe200078e0005 */
[----:B------:R-:W-:Y:S01]  /*b890*/  ULDC UR24, c[0x0][0x9e4] ;  /* 0x0002790000187ab9 */ /* 0x000fe20000000800 */
[----:B------:R-:W-:Y:S01]  /*b8a0*/  ULDC UR25, c[0x0][0x9d8] ;  /* 0x0002760000197ab9 */ /* 0x000fe20000000800 */
[----:B------:R-:W-:Y:S01]  /*b8b0*/  ULDC UR22, c[0x0][0x988] ;  /* 0x0002620000167ab9 */ /* 0x000fe20000000800 */
[----:B------:R-:W-:-:S05]  /*b8c0*/  ULDC UR26, c[0x0][0x9e0] ;  /* 0x00027800001a7ab9 */ /* 0x000fca0000000800 */
.L_x_2419:
[----:B------:R-:W-:-:S04]  /*b8d0*/  UIADD3 UR37, UR23, 0x1, URZ ;  /* 0x0000000117257890 */ /* 0x000fc8000fffe03f */
[----:B------:R-:W-:-:S04]  /*b8e0*/  UISETP.NE.AND UP1, UPT, UR37, 0x2, UPT ;  /* 0x000000022500788c */ /* 0x000fc8000bf25270 */
[----:B------:R-:W-:Y:S02]  /*b8f0*/  USEL UR6, URZ, 0x1, UP1 ;  /* 0x000000013f067887 */ /* 0x000fe40008800000 */
[----:B------:R-:W-:Y:S02]  /*b900*/  USEL UR37, UR37, URZ, UP1 ;  /* 0x0000003f25257287 */ /* 0x000fe40008800000 */
[----:B------:R-:W-:Y:S01]  /*b910*/  ULOP3.LUT UR38, UR38, UR6, URZ, 0x3c, !UPT ;  /* 0x0000000626267292 */ /* 0x000fe2000f8e3c3f */
[----:B---3--:R-:W-:Y:S11]  /*b920*/  @!P0 BRA `(.L_x_2403) ;  /* 0x0000000000048947 */ /* 0x008ff60003800000 */
[----:B------:R-:W-:Y:S01]  /*b930*/  BPT.TRAP 0x1 ;  /* 0x000000040000795c */ /* 0x000fe20000300000 */
.L_x_2403:
[----:B------:R-:W-:Y:S01]  /*b940*/  ULEA UR27, UR37, UR46, 0x3 ;  /* 0x0000002e251b7291 */ /* 0x000fe2000f8e183f */
[----:B01----:R-:W-:-:S05]  /*b950*/  IMAD.U32 R7, RZ, RZ, UR38 ;  /* 0x00000026ff077e24 */ /* 0x003fca000f8e00ff */
[----:B------:R-:W-:-:S04]  /*b960*/  SHF.L.U32 R7, R7, 0x1f, RZ ;  /* 0x0000001f07077819 */ /* 0x000fc800000006ff */
[----:B------:R0:W1:Y:S01]  /*b970*/  SYNCS.PHASECHK.TRANS64.TRYWAIT P2, [UR27+0x28c30], R7 ;  /* 0x028c3007ff0075a7 */ /* 0x000062000804015b */
[----:B------:R-:W-:Y:S05]  /*b980*/  @!P0 BRA `(.L_x_2404) ;  /* 0x0000000000048947 */ /* 0x000fea0003800000 */
[----:B------:R-:W-:Y:S01]  /*b990*/  BPT.TRAP 0x1 ;  /* 0x000000040000795c */ /* 0x000fe20000300000 */
.L_x_2404:
[----:B-1----:R-:W-:Y:S05]  /*b9a0*/  @P2 BRA `(.L_x_2405) ;  /* 0x0000000000082947 */ /* 0x002fea0003800000 */
[----:B------:R-:W1:Y:S02]  /*b9b0*/  SYNCS.PHASECHK.TRANS64.TRYWAIT P2, [UR27+0x28c30], R7 ;  /* 0x028c3007ff0075a7 */ /* 0x000e64000804015b */
[----:B-1----:R-:W-:Y:S05]  /*b9c0*/  @!P2 BRA `(.L_x_2406) ;  /* 0x000000fc0008a947 */ /* 0x002fea0003800000 */
.L_x_2405:
[----:B------:R-:W-:Y:S01]  /*b9d0*/  R2UR UR18, R0 ;  /* 0x00000000001272ca */ /* 0x000fe200000e0000 */
[----:B--2---:R-:W-:Y:S01]  /*b9e0*/  WARPGROUP.ARRIVE ;  /* 0x00000000000079c5 */ /* 0x004fe20000000000 */
[----:B------:R-:W-:Y:S01]  /*b9f0*/  UMOV UR19, 0x40000040 ;  /* 0x4000004000137882 */ /* 0x000fe20000000000 */
[----:B------:R-:W-:Y:S01]  /*ba00*/  UMOV UR7, 0x40000040 ;  /* 0x4000004000077882 */ /* 0x000fe20000000000 */
[----:B------:R-:W-:Y:S01]  /*ba10*/  UMOV UR11, 0x40000040 ;  /* 0x40000040000b7882 */ /* 0x000fe20000000000 */
[----:B------:R-:W-:Y:S01]  /*ba20*/  UMOV UR15, 0x40000040 ;  /* 0x40000040000f7882 */ /* 0x000fe20000000000 */
[----:B------:R-:W-:Y:S01]  /*ba30*/  PLOP3.LUT P2, PT, PT, PT, UP0, 0x80, 0x0 ;  /* 0x000000000000781c */ /* 0x000fe20003f4f008 */
[----:B------:R-:W-:Y:S02]  /*ba40*/  IMAD.U32 R20, RZ, RZ, UR27 ;  /* 0x0000001bff147e24 */ /* 0x000fe4000f8e00ff */
[----:B------:R-:W-:-:S04]  /*ba50*/  IMAD.U32 R9, RZ, RZ, UR51 ;  /* 0x00000033ff097e24 */ /* 0x000fc8000f8e00ff */
        /* <DEDUP_REMOVED lines=20> */
[----:B------:R-:W-:Y:S02]  /*bba0*/  VIADD R172, R186, UR42 ;  /* 0x0000002abaac7c36 */ /* 0x000fe40008000000 */
[----:B------:R-:W-:Y:S01]  /*bbb0*/  FMUL.FTZ R13, R158, UR25 ;  /* 0x000000199e0d7c20 */ /* 0x000fe20008410000 */
[----:B------:R-:W-:Y:S01]  /*bbc0*/  FMUL.FTZ R158, R167, UR25 ;  /* 0x00000019a79e7c20 */ /* 0x000fe20008410000 */
[----:B------:R-:W-:Y:S01]  /*bbd0*/  FMUL.FTZ R167, R178, UR25 ;  /* 0x00000019b2a77c20 */ /* 0x000fe20008410000 */
[----:B------:R-:W-:Y:S01]  /*bbe0*/  @P2 IMAD.HI.U32 R8, R172, UR6, RZ ;  /* 0x00000006ac082c27 */ /* 0x000fe2000f8e00ff */
[----:B------:R-:W-:-:S03]  /*bbf0*/  @UP0 ULDC UR6, c[0x0][0x450] ;  /* 0x0001140000060ab9 */ /* 0x000fc60000000800 */
[----:B------:R-:W-:Y:S01]  /*bc00*/  FMUL.FTZ R5, R152, UR25 ;  /* 0x0000001998057c20 */ /* 0x000fe20008410000 */
[----:B------:R-:W-:Y:S01]  /*bc10*/  FMUL.FTZ R14, R153, UR25 ;  /* 0x00000019990e7c20 */ /* 0x000fe20008410000 */
[----:B------:R-:W-:Y:S01]  /*bc20*/  FMUL.FTZ R12, R155, UR25 ;  /* 0x000000199b0c7c20 */ /* 0x000fe20008410000 */
[----:B------:R-:W-:Y:S01]  /*bc30*/  @P2 SHF.R.U32.HI R172, RZ, UR6, R8 ;  /* 0x00000006ffac2c19 */ /* 0x000fe20008011608 */
[----:B------:R-:W-:Y:S01]  /*bc40*/  @!P1 VIADD R8, R20, 0x28c40 ;  /* 0x00028c4014089836 */ /* 0x000fe20000000000 */
[----:B------:R-:W-:Y:S01]  /*bc50*/  USHF.L.U32 UR6, UR21, 0x6, URZ ;  /* 0x0000000615067899 */ /* 0x000fe2000800063f */
[----:B------:R-:W-:Y:S01]  /*bc60*/  FMUL.FTZ R21, R156, UR25 ;  /* 0x000000199c157c20 */ /* 0x000fe20008410000 */
[----:B------:R-:W-:Y:S01]  /*bc70*/  FMUL.FTZ R152, R157, UR25 ;  /* 0x000000199d987c20 */ /* 0x000fe20008410000 */
[----:B------:R-:W2:Y:S01]  /*bc80*/  SHFL.IDX PT, R178, R172, RZ, 0x1c1f ;  /* 0x001c1fffacb27589 */ /* 0x000ea200000e0000 */
[----:B------:R-:W-:Y:S01]  /*bc90*/  @!P1 PRMT R8, RZ, 0x654, R8 ;  /* 0x00000654ff089816 */ /* 0x000fe20000000008 */
[----:B-1----:R-:W-:Y:S01]  /*bca0*/  FMUL.FTZ R6, R154, UR25 ;  /* 0x000000199a067c20 */ /* 0x002fe20008410000 */
        /* <DEDUP_REMOVED lines=20> */
[----:B------:R-:W3:Y:S01]  /*bdf0*/  MUFU.TANH R5, R5 ;  /* 0x0000000500057308 */ /* 0x000ee20000002400 */
[----:B-1----:R-:W-:-:S05]  /*be00*/  IMAD.U32 R8, RZ, RZ, UR6 ;  /* 0x00000006ff087e24 */ /* 0x002fca000f8e00ff */
[----:B------:R-:W-:Y:S02]  /*be10*/  IADD3 R8, -R2, 0x1, -R8 ;  /* 0x0000000102087810 */ /* 0x000fe40007ffe908 */
[----:B------:R-:W1:Y:S02]  /*be20*/  MUFU.TANH R14, R14 ;  /* 0x0000000e000e7308 */ /* 0x000e640000002400 */
[----:B------:R-:W-:-:S06]  /*be30*/  IADD3 R8, -R9, UR49, R8 ;  /* 0x0000003109087c10 */ /* 0x000fcc000fffe108 */
[----:B------:R-:W4:Y:S01]  /*be40*/  MUFU.TANH R6, R6 ;  /* 0x0000000600067308 */ /* 0x000f220000002400 */
[C---:B------:R-:W-:Y:S02]  /*be50*/  VIADD R182, R8.reuse, UR26 ;  /* 0x0000001a08b67c36 */ /* 0x040fe40008000000 */
[----:B------:R-:W-:Y:S02]  /*be60*/  VIADD R181, R8, UR20 ;  /* 0x0000001408b57c36 */ /* 0x000fe40008000000 */
[--C-:B--2---:R-:W-:Y:S02]  /*be70*/  IMAD.IADD R180, R182, 0x1, R178.reuse ;  /* 0x00000001b6b47824 */ /* 0x104fe400078e02b2 */
[----:B------:R-:W-:Y:S01]  /*be80*/  IMAD.IADD R179, R181, 0x1, R178 ;  /* 0x00000001b5b37824 */ /* 0x000fe200078e02b2 */
[----:B------:R-:W2:Y:S08]  /*be90*/  MUFU.TANH R12, R12 ;  /* 0x0000000c000c7308 */ /* 0x000eb00000002400 */
        /* <DEDUP_REMOVED lines=28> */
[----:B-1234-:R-:W-:Y:S05]  /*c060*/  @!P5 BRA `(.L_x_2407) ;  /* 0x00000000005cd947 */ /* 0x01efea0003800000 */
        /* <DEDUP_REMOVED lines=13> */
.L_x_2409:
[----:B------:R-:W-:-:S05]  /*c140*/  IMAD.U32 R183, RZ, RZ, UR24 ;  /* 0x00000018ffb77e24 */ /* 0x000fca000f8e00ff */
[----:B------:R-:W-:-:S13]  /*c150*/  ISETP.NE.AND P2, PT, R183, 0x1, PT ;  /* 0x00000001b700780c */ /* 0x000fda0003f45270 */
[----:B------:R-:W1:Y:S02]  /*c160*/  @P2 LDC.64 R8, c[0x0][0x9e8] ;  /* 0x00027a00ff082b82 */ /* 0x000e640000000a00 */
[----:B-1----:R-:W-:-:S05]  /*c170*/  @P2 IMAD.HI.U32 R8, R178, R8, RZ ;  /* 0x00000008b2082227 */ /* 0x002fca00078e00ff */
[----:B------:R-:W-:-:S07]  /*c180*/  @P2 SHF.R.U32.HI R178, RZ, R9, R8 ;  /* 0x00000009ffb22219 */ /* 0x000fce0000011608 */
.L_x_2410:
[----:B------:R-:W-:Y:S05]  /*c190*/  BSYNC B0 ;  /* 0x0000000000007941 */ /* 0x000fea0003800000 */
.L_x_2408:
[----:B------:R-:W-:-:S04]  /*c1a0*/  IMAD R178, R178, R183, -UR6 ;  /* 0x80000006b2b27e24 */ /* 0x000fc8000f8e02b7 */
[----:B------:R-:W-:-:S05]  /*c1b0*/  IMAD.IADD R178, R178, 0x1, -R2 ;  /* 0x00000001b2b27824 */ /* 0x000fca00078e0a02 */
[----:B------:R-:W-:Y:S02]  /*c1c0*/  VIMNMX R179, R179, R178, !PT ;  /* 0x000000b2b3b37248 */ /* 0x000fe40007fe0100 */
[----:B------:R-:W-:-:S07]  /*c1d0*/  VIADDMNMX R180, R178, R183, R180, PT ;  /* 0x000000b7b2b47246 */ /* 0x000fce00038001b4 */
.L_x_2407:
        /* <DEDUP_REMOVED lines=9> */
[C---:B------:R-:W-:Y:S02]  /*c270*/  ISETP.LT.OR P6, PT, R180.reuse, 0x2, P6 ;  /* 0x00000002b400780c */ /* 0x040fe400037c1670 */
[----:B------:R-:W-:Y:S01]  /*c280*/  ISETP.LT.OR P3, PT, R180, 0x9, P3 ;  /* 0x00000009b400780c */ /* 0x000fe20001f61670 */
[--C-:B-1----:R-:W-:Y:S01]  /*c290*/  IMAD.IADD R182, R182, 0x1, R172.reuse ;  /* 0x00000001b6b67824 */ /* 0x102fe200078e02ac */
[----:B------:R-:W-:Y:S01]  /*c2a0*/  ISETP.LT.OR P4, PT, R180, 0xa, P4 ;  /* 0x0000000ab400780c */ /* 0x000fe20002781670 */
[----:B------:R-:W-:Y:S01]  /*c2b0*/  IMAD.IADD R181, R181, 0x1, R172 ;  /* 0x00000001b5b57824 */ /* 0x000fe200078e02ac */
        /* <DEDUP_REMOVED lines=38> */
[----:B------:R-:W-:Y:S01]  /*c520*/  FSEL R177, R177, -INF , !P4 ;  /* 0xff800000b1b17808 */ /* 0x000fe20006000000 */
[----:B------:R-:W-:Y:S06]  /*c530*/  @!P5 BRA `(.L_x_2411) ;  /* 0x00000000005cd947 */ /* 0x000fec0003800000 */
        /* <DEDUP_REMOVED lines=13> */
.L_x_2413:
[----:B------:R-:W-:-:S05]  /*c610*/  IMAD.U32 R5, RZ, RZ, UR24 ;  /* 0x00000018ff057e24 */ /* 0x000fca000f8e00ff */
[----:B------:R-:W-:-:S13]  /*c620*/  ISETP.NE.AND P3, PT, R5, 0x1, PT ;  /* 0x000000010500780c */ /* 0x000fda0003f65270 */
[----:B------:R-:W0:Y:S02]  /*c630*/  @P3 LDC.64 R8, c[0x0][0x9e8] ;  /* 0x00027a00ff083b82 */ /* 0x000e240000000a00 */
[----:B0-----:R-:W-:-:S05]  /*c640*/  @P3 IMAD.HI.U32 R8, R172, R8, RZ ;  /* 0x00000008ac083227 */ /* 0x001fca00078e00ff */
[----:B------:R-:W-:-:S07]  /*c650*/  @P3 SHF.R.U32.HI R172, RZ, R9, R8 ;  /* 0x00000009ffac3219 */ /* 0x000fce0000011608 */
.L_x_2414:
[----:B------:R-:W-:Y:S05]  /*c660*/  BSYNC B0 ;  /* 0x0000000000007941 */ /* 0x000fea0003800000 */
.L_x_2412:
[----:B------:R-:W-:-:S04]  /*c670*/  IMAD R172, R172, R5, -UR6 ;  /* 0x80000006acac7e24 */ /* 0x000fc8000f8e0205 */
[----:B------:R-:W-:-:S05]  /*c680*/  IMAD.IADD R172, R172, 0x1, -R2 ;  /* 0x00000001acac7824 */ /* 0x000fca00078e0a02 */
[----:B------:R-:W-:Y:S02]  /*c690*/  VIMNMX R181, R181, R172, !PT ;  /* 0x000000acb5b57248 */ /* 0x000fe40007fe0100 */
[----:B------:R-:W-:-:S07]  /*c6a0*/  VIADDMNMX R182, R172, R5, R182, PT ;  /* 0x00000005acb67246 */ /* 0x000fce00038001b6 */
.L_x_2411:
        /* <DEDUP_REMOVED lines=22> */
[----:B------:R-:W-:Y:S02]  /*c810*/  ISETP.GT.AND P4, PT, R181, 0x1, P2 ;  /* 0x00000001b500780c */ /* 0x000fe40001784270 */
[----:B------:R-:W-:Y:S02]  /*c820*/  FMNMX.FTZ R5, R170, R5, !PT ;  /* 0x00000005aa057209 */ /* 0x000fe40007810000 */
[----:B------:R-:W-:-:S02]  /*c830*/  ISETP.LT.OR P6, PT, R182, 0x1, P6 ;  /* 0x00000001b600780c */ /* 0x000fc400037c1670 */
[----:B------:R-:W-:Y:S02]  /*c840*/  FMNMX.FTZ R5, R171, R5, !PT ;  /* 0x00000005ab057209 */ /* 0x000fe40007810000 */
[----:B------:R-:W-:Y:S02]  /*c850*/  ISETP.LT.OR P4, PT, R182, 0x2, P4 ;  /* 0x00000002b600780c */ /* 0x000fe40002781670 */
[----:B------:R-:W-:Y:S02]  /*c860*/  FMNMX.FTZ R5, R175, R5, !PT ;  /* 0x00000005af057209 */ /* 0x000fe40007810000 */
[----:B------:R-:W-:Y:S02]  /*c870*/  FSEL R12, R12, -INF , !P4 ;  /* 0xff8000000c0c7808 */ /* 0x000fe40006000000 */
[----:B------:R-:W-:Y:S02]  /*c880*/  FMNMX.FTZ R5, R176, R5, !PT ;  /* 0x00000005b0057209 */ /* 0x000fe40007810000 */
[----:B------:R-:W-:-:S02]  /*c890*/  ISETP.GT.AND P4, PT, R181, 0x10, P2 ;  /* 0x00000010b500780c */ /* 0x000fc40001784270 */
[----:B------:R-:W-:Y:S02]  /*c8a0*/  FMNMX.FTZ R5, R177, R5, !PT ;  /* 0x00000005b1057209 */ /* 0x000fe40007810000 */
[----:B------:R-:W-:-:S03]  /*c8b0*/  ISETP.LT.OR P4, PT, R182, 0x11, P4 ;  /* 0x00000011b600780c */ /* 0x000fc60002781670 */
[----:B------:R-:W0:Y:S01]  /*c8c0*/  SHFL.BFLY PT, R8, R5, 0x2, 0x1f ;  /* 0x0c401f0005087f89 */ /* 0x000e2200000e0000 */
[----:B------:R-:W-:Y:S02]  /*c8d0*/  FSEL R153, R153, -INF , !P4 ;  /* 0xff80000099997808 */ /* 0x000fe40006000000 */
[----:B------:R-:W-:-:S04]  /*c8e0*/  ISETP.GT.AND P4, PT, R181, 0x19, P2 ;  /* 0x00000019b500780c */ /* 0x000fc80001784270 */
[----:B------:R-:W-:-:S04]  /*c8f0*/  ISETP.LT.OR P4, PT, R182, 0x1a, P4 ;  /* 0x0000001ab600780c */ /* 0x000fc80002781670 */
[----:B------:R-:W-:Y:S02]  /*c900*/  FSEL R158, R158, -INF , !P4 ;  /* 0xff8000009e9e7808 */ /* 0x000fe40006000000 */
[----:B------:R-:W-:-:S04]  /*c910*/  ISETP.GT.AND P4, PT, R181, 0x28, P2 ;  /* 0x00000028b500780c */ /* 0x000fc80001784270 */
[----:B------:R-:W-:-:S04]  /*c920*/  ISETP.LT.OR P4, PT, R182, 0x29, P4 ;  /* 0x00000029b600780c */ /* 0x000fc80002781670 */
[----:B------:R-:W-:Y:S02]  /*c930*/  FSEL R163, R163, -INF , !P4 ;  /* 0xff800000a3a37808 */ /* 0x000fe40006000000 */
[----:B------:R-:W-:Y:S02]  /*c940*/  ISETP.GT.AND P4, PT, R181, 0x30, P2 ;  /* 0x00000030b500780c */ /* 0x000fe40001784270 */
[----:B0-----:R-:W-:Y:S02]  /*c950*/  FMNMX.FTZ R5, R5, R8, !PT ;  /* 0x0000000805057209 */ /* 0x001fe40007810000 */
[----:B------:R-:W-:-:S03]  /*c960*/  ISETP.LT.OR P4, PT, R182, 0x31, P4 ;  /* 0x00000031b600780c */ /* 0x000fc60002781670 */
[----:B------:R-:W0:Y:S01]  /*c970*/  SHFL.BFLY PT, R8, R5, 0x1, 0x1f ;  /* 0x0c201f0005087f89 */ /* 0x000e2200000e0000 */
[----:B------:R-:W-:Y:S02]  /*c980*/  FSEL R167, R167, -INF , !P4 ;  /* 0xff800000a7a77808 */ /* 0x000fe40006000000 */
[----:B0-----:R-:W-:-:S04]  /*c990*/  FMNMX.FTZ R5, R5, R8, !PT ;  /* 0x0000000805057209 */ /* 0x001fc80007810000 */
[C---:B------:R-:W-:Y:S01]  /*c9a0*/  FSETP.NEU.FTZ.AND P3, PT, R5.reuse, -INF , PT ;  /* 0xff8000000500780b */ /* 0x040fe20003f7d000 */
[----:B------:R-:W-:-:S03]  /*c9b0*/  FMUL.FTZ R8, R5, UR10 ;  /* 0x0000000a05087c20 */ /* 0x000fc60008410000 */
[----:B------:R-:W-:Y:S02]  /*c9c0*/  FSEL R9, R5, RZ, P3 ;  /* 0x000000ff05097208 */ /* 0x000fe40001800000 */
[----:B------:R-:W-:Y:S02]  /*c9d0*/  FSEL R8, R8, RZ, P3 ;  /* 0x000000ff08087208 */ /* 0x000fe40001800000 */
[----:B------:R-:W-:Y:S01]  /*c9e0*/  ISETP.GT.AND P3, PT, R181, 0x8, P2 ;  /* 0x00000008b500780c */ /* 0x000fe20001764270 */
[----:B------:R-:W-:Y:S02]  /*c9f0*/  FADD.FTZ R9, -R9, R11 ;  /* 0x0000000b09097221 */ /* 0x000fe40000010100 */
        /* <DEDUP_REMOVED lines=16> */
[----:B------:R-:W-:Y:S01]  /*cb00*/  FMUL.FTZ R8, R9, UR10 ;  /* 0x0000000a09087c20 */ /* 0x000fe20008410000 */
[----:B------:R-:W-:Y:S01]  /*cb10*/  MUFU.EX2 R152, R178 ;  /* 0x000000b200987308 */ /* 0x000fe20000000800 */
[----:B------:R-:W-:-:S04]  /*cb20*/  ISETP.LT.OR P3, PT, R182, 0x9, P3 ;  /* 0x00000009b600780c */ /* 0x000fc80001f61670 */
[----:B------:R-:W-:Y:S02]  /*cb30*/  FSEL R13, R13, -INF , !P3 ;  /* 0xff8000000d0d7808 */ /* 0x000fe40005800000 */
[----:B------:R-:W-:Y:S01]  /*cb40*/  ISETP.GT.AND P3, PT, R181, 0x11, P2 ;  /* 0x00000011b500780c */ /* 0x000fe20001764270 */
[----:B------:R-:W0:Y:S03]  /*cb50*/  MUFU.EX2 R8, R8 ;  /* 0x0000000800087308 */ /* 0x000e260000000800 */
[----:B------:R-:W-:-:S04]  /*cb60*/  ISETP.LT.OR P3, PT, R182, 0x12, P3 ;  /* 0x00000012b600780c */ /* 0x000fc80001f61670 */
[----:B------:R-:W-:Y:S01]  /*cb70*/  FSEL R154, R154, -INF , !P3 ;  /* 0xff8000009a9a7808 */ /* 0x000fe20005800000 */
[----:B------:R-:W1:Y:S01]  /*cb80*/  MUFU.EX2 R14, R14 ;  /* 0x0000000e000e7308 */ /* 0x000e620000000800 */
[----:B------:R-:W-:-:S04]  /*cb90*/  ISETP.GT.AND P3, PT, R181, 0x20, P2 ;  /* 0x00000020b500780c */ /* 0x000fc80001764270 */
[----:B------:R-:W-:-:S03]  /*cba0*/  ISETP.LT.OR P3, PT, R182, 0x21, P3 ;  /* 0x00000021b600780c */ /* 0x000fc60001f61670 */
[----:B------:R-:W2:Y:S01]  /*cbb0*/  MUFU.EX2 R21, R21 ;  /* 0x0000001500157308 */ /* 0x000ea20000000800 */
[----:B0-----:R-:W-:Y:S01]  /*cbc0*/  FFMA.FTZ R3, R8, R3, R152 ;  /* 0x0000000308037223 */ /* 0x001fe20000010098 */
[----:B------:R-:W-:Y:S01]  /*cbd0*/  FSEL R160, R160, -INF , !P3 ;  /* 0xff800000a0a07808 */ /* 0x000fe20005800000 */
[-C--:B------:R-:W-:Y:S01]  /*cbe0*/  FMUL.FTZ R24, R24, R8.reuse ;  /* 0x0000000818187220 */ /* 0x080fe20000410000 */
[----:B------:R-:W-:Y:S01]  /*cbf0*/  ISETP.GT.AND P3, PT, R181, 0x29, P2 ;  /* 0x00000029b500780c */ /* 0x000fe20001764270 */
[-C--:B------:R-:W-:Y:S01]  /*cc00*/  FMUL.FTZ R25, R25, R8.reuse ;  /* 0x0000000819197220 */ /* 0x080fe20000410000 */
[-C--:B------:R-:W-:Y:S01]  /*cc10*/  FMUL.FTZ R28, R28, R8.reuse ;  /* 0x000000081c1c7220 */ /* 0x080fe20000410000 */
[----:B------:R-:W-:Y:S01]  /*cc20*/  FMUL.FTZ R29, R29, R8 ;  /* 0x000000081d1d7220 */ /* 0x000fe20000410000 */
[----:B------:R-:W-:Y:S01]  /*cc30*/  ISETP.LT.OR P3, PT, R182, 0x2a, P3 ;  /* 0x0000002ab600780c */ /* 0x000fe20001f61670 */
[C---:B-1----:R-:W-:Y:S01]  /*cc40*/  FADD.FTZ R3, R14.reuse, R3 ;  /* 0x000000030e037221 */ /* 0x042fe20000010000 */
[----:B------:R-:W-:Y:S01]  /*cc50*/  F2FP.BF16.F32.PACK_AB R152, R14, R152 ;  /* 0x000000980e98723e */ /* 0x000fe200000010ff */
[----:B------:R-:W0:Y:S01]  /*cc60*/  MUFU.EX2 R11, R11 ;  /* 0x0000000b000b7308 */ /* 0x000e220000000800 */
[----:B------:R-:W-:Y:S01]  /*cc70*/  FSEL R14, R6, -INF , !P6 ;  /* 0xff800000060e7808 */ /* 0x000fe20007000000 */
[-C--:B------:R-:W-:Y:S01]  /*cc80*/  FMUL.FTZ R32, R32, R8.reuse ;  /* 0x0000000820207220 */ /* 0x080fe20000410000 */
[----:B------:R-:W-:Y:S01]  /*cc90*/  FSEL R166, R166, -INF , !P3 ;  /* 0xff800000a6a67808 */ /* 0x000fe20005800000 */
[----:B------:R-:W-:Y:S01]  /*cca0*/  FMUL.FTZ R33, R33, R8 ;  /* 0x0000000821217220 */ /* 0x000fe20000410000 */
[----:B------:R-:W-:Y:S01]  /*ccb0*/  FMNMX.FTZ R6, R14, R10, !PT ;  /* 0x0000000a0e067209 */ /* 0x000fe20007810000 */
[----:B--2---:R-:W-:Y:S01]  /*ccc0*/  FADD.FTZ R3, R21, R3 ;  /* 0x0000000315037221 */ /* 0x004fe20000010000 */
[C---:B------:R-:W-:Y:S01]  /*ccd0*/  ISETP.GT.AND P3, PT, R181.reuse, 0x31, P2 ;  /* 0x00000031b500780c */ /* 0x040fe20001764270 */
[----:B------:R-:W1:Y:S01]  /*cce0*/  MUFU.EX2 R156, R156 ;  /* 0x0000009c009c7308 */ /* 0x000e620000000800 */
[----:B------:R-:W-:Y:S01]  /*ccf0*/  FMNMX.FTZ R6, R12, R6, !PT ;  /* 0x000000060c067209 */ /* 0x000fe20007810000 */
[-C--:B------:R-:W-:Y:S01]  /*cd00*/  FMUL.FTZ R36, R36, R8.reuse ;  /* 0x0000000824247220 */ /* 0x080fe20000410000 */
[----:B------:R-:W-:Y:S01]  /*cd10*/  ISETP.GT.AND P6, PT, R181, 0x38, P2 ;  /* 0x00000038b500780c */ /* 0x000fe200017c4270 */
[----:B------:R-:W-:Y:S01]  /*cd20*/  FMUL.FTZ R37, R37, R8 ;  /* 0x0000000825257220 */ /* 0x000fe20000410000 */
[----:B------:R-:W-:Y:S01]  /*cd30*/  FMNMX.FTZ R6, R13, R6, !PT ;  /* 0x000000060d067209 */ /* 0x000fe20007810000 */
[----:B------:R-:W-:Y:S01]  /*cd40*/  FMUL.FTZ R40, R40, R8 ;  /* 0x0000000828287220 */ /* 0x000fe20000410000 */
[----:B------:R-:W-:Y:S01]  /*cd50*/  ISETP.LT.OR P3, PT, R182, 0x32, P3 ;  /* 0x00000032b600780c */ /* 0x000fe20001f61670 */
[----:B------:R-:W2:Y:S01]  /*cd60*/  MUFU.EX2 R157, R157 ;  /* 0x0000009d009d7308 */ /* 0x000ea20000000800 */
[----:B------:R-:W-:Y:S01]  /*cd70*/  FMNMX.FTZ R6, R15, R6, !PT ;  /* 0x000000060f067209 */ /* 0x000fe20007810000 */
[----:B0-----:R-:W-:Y:S01]  /*cd80*/  FADD.FTZ R3, R11, R3 ;  /* 0x000000030b037221 */ /* 0x001fe20000010000 */
[----:B------:R-:W-:Y:S01]  /*cd90*/  ISETP.GT.AND P2, PT, R181, 0x39, P2 ;  /* 0x00000039b500780c */ /* 0x000fe20001744270 */
[----:B------:R-:W-:Y:S01]  /*cda0*/  FMUL.FTZ R41, R41, R8 ;  /* 0x0000000829297220 */ /* 0x000fe20000410000 */
[----:B------:R-:W-:Y:S01]  /*cdb0*/  FMNMX.FTZ R6, R153, R6, !PT ;  /* 0x0000000699067209 */ /* 0x000fe20007810000 */
[----:B------:R-:W-:Y:S01]  /*cdc0*/  FMUL.FTZ R44, R44, R8 ;  /* 0x000000082c2c7220 */ /* 0x000fe20000410000 */
[----:B------:R-:W-:Y:S01]  /*cdd0*/  ISETP.LT.OR P6, PT, R182, 0x39, P6 ;  /* 0x00000039b600780c */ /* 0x000fe200037c1670 */
[----:B------:R-:W0:Y:S01]  /*cde0*/  MUFU.EX2 R159, R159 ;  /* 0x0000009f009f7308 */ /* 0x000e220000000800 */
[----:B------:R-:W-:Y:S01]  /*cdf0*/  FMNMX.FTZ R6, R154, R6, !PT ;  /* 0x000000069a067209 */ /* 0x000fe20007810000 */
[----:B-1----:R-:W-:Y:S01]  /*ce00*/  FADD.FTZ R3, R156, R3 ;  /* 0x000000039c037221 */ /* 0x002fe20000010000 */
[----:B------:R-:W-:Y:S01]  /*ce10*/  FSEL R169, R169, -INF , !P3 ;  /* 0xff800000a9a97808 */ /* 0x000fe20005800000 */
[----:B------:R-:W-:Y:S01]  /*ce20*/  FMUL.FTZ R45, R45, R8 ;  /* 0x000000082d2d7220 */ /* 0x000fe20000410000 */
[----:B------:R-:W-:Y:S01]  /*ce30*/  FMNMX.FTZ R6, R155, R6, !PT ;  /* 0x000000069b067209 */ /* 0x000fe20007810000 */
[----:B------:R-:W-:Y:S01]  /*ce40*/  FMUL.FTZ R48, R48, R8 ;  /* 0x0000000830307220 */ /* 0x000fe20000410000 */
[----:B------:R-:W-:Y:S01]  /*ce50*/  ISETP.LT.OR P2, PT, R182, 0x3a, P2 ;  /* 0x0000003ab600780c */ /* 0x000fe20001741670 */
[----:B------:R-:W1:Y:S01]  /*ce60*/  MUFU.EX2 R162, R162 ;  /* 0x000000a200a27308 */ /* 0x000e620000000800 */
[----:B------:R-:W-:Y:S01]  /*ce70*/  FMNMX.FTZ R6, R158, R6, !PT ;  /* 0x000000069e067209 */ /* 0x000fe20007810000 */
[----:B--2---:R-:W-:Y:S01]  /*ce80*/  FADD.FTZ R3, R157, R3 ;  /* 0x000000039d037221 */ /* 0x004fe20000010000 */
[----:B------:R-:W-:Y:S01]  /*ce90*/  FSEL R173, R173, -INF , !P6 ;  /* 0xff800000adad7808 */ /* 0x000fe20007000000 */
[----:B------:R-:W-:Y:S01]  /*cea0*/  FMUL.FTZ R49, R49, R8 ;  /* 0x0000000831317220 */ /* 0x000fe20000410000 */
[----:B------:R-:W-:Y:S01]  /*ceb0*/  FMNMX.FTZ R6, R160, R6, !PT ;  /* 0x00000006a0067209 */ /* 0x000fe20007810000 */
[----:B------:R-:W-:Y:S01]  /*cec0*/  FMUL.FTZ R52, R52, R8 ;  /* 0x0000000834347220 */ /* 0x000fe20000410000 */
[----:B------:R-:W-:Y:S01]  /*ced0*/  FSEL R174, R174, -INF , !P2 ;  /* 0xff800000aeae7808 */ /* 0x000fe20005000000 */
[----:B------:R-:W2:Y:S01]  /*cee0*/  MUFU.EX2 R164, R164 ;  /* 0x000000a400a47308 */ /* 0x000ea20000000800 */
[----:B------:R-:W-:Y:S01]  /*cef0*/  FMNMX.FTZ R6, R161, R6, !PT ;  /* 0x00000006a1067209 */ /* 0x000fe20007810000 */
[----:B0-----:R-:W-:Y:S01]  /*cf00*/  FADD.FTZ R3, R159, R3 ;  /* 0x000000039f037221 */ /* 0x001fe20000010000 */
[----:B------:R-:W-:Y:S01]  /*cf10*/  ISETP.NE.AND P3, PT, R17, RZ, PT ;  /* 0x000000ff1100720c */ /* 0x000fe20003f65270 */
[----:B------:R-:W-:Y:S01]  /*cf20*/  FMUL.FTZ R53, R53, R8 ;  /* 0x0000000835357220 */ /* 0x000fe20000410000 */
[----:B------:R-:W-:Y:S01]  /*cf30*/  FMNMX.FTZ R6, R163, R6, !PT ;  /* 0x00000006a3067209 */ /* 0x000fe20007810000 */
[----:B------:R-:W-:Y:S01]  /*cf40*/  FMUL.FTZ R56, R56, R8 ;  /* 0x0000000838387220 */ /* 0x000fe20000410000 */
[----:B------:R-:W-:Y:S01]  /*cf50*/  F2FP.BF16.F32.PACK_AB R156, R157, R156 ;  /* 0x0000009c9d9c723e */ /* 0x000fe200000010ff */
[----:B------:R-:W0:Y:S01]  /*cf60*/  MUFU.EX2 R165, R165 ;  /* 0x000000a500a57308 */ /* 0x000e220000000800 */
[----:B------:R-:W-:Y:S01]  /*cf70*/  FMNMX.FTZ R6, R166, R6, !PT ;  /* 0x00000006a6067209 */ /* 0x000fe20007810000 */
[----:B-1----:R-:W-:Y:S01]  /*cf80*/  FADD.FTZ R3, R162, R3 ;  /* 0x00000003a2037221 */ /* 0x002fe20000010000 */
[-C--:B------:R-:W-:Y:S01]  /*cf90*/  FMUL.FTZ R57, R57, R8.reuse ;  /* 0x0000000839397220 */ /* 0x080fe20000410000 */
[----:B------:R-:W-:Y:S01]  /*cfa0*/  FMUL.FTZ R60, R60, R8 ;  /* 0x000000083c3c7220 */ /* 0x000fe20000410000 */
[----:B------:R-:W-:Y:S01]  /*cfb0*/  FMNMX.FTZ R6, R167, R6, !PT ;  /* 0x00000006a7067209 */ /* 0x000fe20007810000 */
[-C--:B------:R-:W-:Y:S01]  /*cfc0*/  FMUL.FTZ R61, R61, R8.reuse ;  /* 0x000000083d3d7220 */ /* 0x080fe20000410000 */
[----:B------:R-:W-:Y:S01]  /*cfd0*/  FMUL.FTZ R64, R64, R8 ;  /* 0x0000000840407220 */ /* 0x000fe20000410000 */
[----:B------:R-:W1:Y:S01]  /*cfe0*/  MUFU.EX2 R168, R168 ;  /* 0x000000a800a87308 */ /* 0x000e620000000800 */
[----:B------:R-:W-:Y:S01]  /*cff0*/  FMNMX.FTZ R6, R169, R6, !PT ;  /* 0x00000006a9067209 */ /* 0x000fe20007810000 */
[----:B--2---:R-:W-:Y:S01]  /*d000*/  FADD.FTZ R3, R164, R3 ;  /* 0x00000003a4037221 */ /* 0x004fe20000010000 */
[-C--:B------:R-:W-:Y:S01]  /*d010*/  FMUL.FTZ R65, R65, R8.reuse ;  /* 0x0000000841417220 */ /* 0x080fe20000410000 */
[----:B------:R-:W-:Y:S01]  /*d020*/  FMUL.FTZ R68, R68, R8 ;  /* 0x0000000844447220 */ /* 0x000fe20000410000 */
[----:B------:R-:W-:Y:S01]  /*d030*/  FMNMX.FTZ R6, R173, R6, !PT ;  /* 0x00000006ad067209 */ /* 0x000fe20007810000 */
[-C--:B------:R-:W-:Y:S01]  /*d040*/  FMUL.FTZ R69, R69, R8.reuse ;  /* 0x0000000845457220 */ /* 0x080fe20000410000 */
[----:B------:R-:W-:Y:S01]  /*d050*/  FMUL.FTZ R72, R72, R8 ;  /* 0x0000000848487220 */ /* 0x000fe20000410000 */
[----:B------:R-:W2:Y:S01]  /*d060*/  MUFU.EX2 R170, R170 ;  /* 0x000000aa00aa7308 */ /* 0x000ea20000000800 */
[----:B------:R-:W-:Y:S01]  /*d070*/  FMNMX.FTZ R6, R174, R6, !PT ;  /* 0x00000006ae067209 */ /* 0x000fe20007810000 */
[----:B0-----:R-:W-:Y:S01]  /*d080*/  FADD.FTZ R3, R165, R3 ;  /* 0x00000003a5037221 */ /* 0x001fe20000010000 */
[-C--:B------:R-:W-:Y:S01]  /*d090*/  FMUL.FTZ R73, R73, R8.reuse ;  /* 0x0000000849497220 */ /* 0x080fe20000410000 */
[-C--:B------:R-:W-:Y:S01]  /*d0a0*/  FMUL.FTZ R76, R76, R8.reuse ;  /* 0x000000084c4c7220 */ /* 0x080fe20000410000 */
[-C--:B------:R-:W-:Y:S01]  /*d0b0*/  FMUL.FTZ R77, R77, R8.reuse ;  /* 0x000000084d4d7220 */ /* 0x080fe20000410000 */
[----:B------:R-:W0:Y:S01]  /*d0c0*/  SHFL.BFLY PT, R9, R6, 0x2, 0x1f ;  /* 0x0c401f0006097f89 */ /* 0x000e2200000e0000 */
        /* <DEDUP_REMOVED lines=17> */
[----:B------:R-:W-:Y:S01]  /*d1e0*/  MUFU.EX2 R177, R177 ;  /* 0x000000b100b17308 */ /* 0x000fe20000000800 */
[----:B---3--:R-:W-:Y:S01]  /*d1f0*/  FADD.FTZ R3, R171, R3 ;  /* 0x00000003ab037221 */ /* 0x008fe20000010000 */
[-C--:B------:R-:W-:Y:S01]  /*d200*/  FMUL.FTZ R105, R105, R8.reuse ;  /* 0x0000000869697220 */ /* 0x080fe20000410000 */
[-C--:B------:R-:W-:Y:S01]  /*d210*/  FMUL.FTZ R108, R108, R8.reuse ;  /* 0x000000086c6c7220 */ /* 0x080fe20000410000 */
[-C--:B------:R-:W-:Y:S01]  /*d220*/  FMUL.FTZ R109, R109, R8.reuse ;  /* 0x000000086d6d7220 */ /* 0x080fe20000410000 */
[-C--:B------:R-:W-:Y:S01]  /*d230*/  FMUL.FTZ R112, R112, R8.reuse ;  /* 0x0000000870707220 */ /* 0x080fe20000410000 */
[----:B0-----:R-:W-:Y:S01]  /*d240*/  FMNMX.FTZ R6, R6, R9, !PT ;  /* 0x0000000906067209 */ /* 0x001fe20007810000 */
[-C--:B------:R-:W-:Y:S01]  /*d250*/  FMUL.FTZ R113, R113, R8.reuse ;  /* 0x0000000871717220 */ /* 0x080fe20000410000 */
[-C--:B------:R-:W-:Y:S01]  /*d260*/  FMUL.FTZ R116, R116, R8.reuse ;  /* 0x0000000874747220 */ /* 0x080fe20000410000 */
[----:B-1----:R-:W-:Y:S01]  /*d270*/  FADD.FTZ R3, R175, R3 ;  /* 0x00000003af037221 */ /* 0x002fe20000010000 */
[-C--:B------:R-:W-:Y:S01]  /*d280*/  FMUL.FTZ R117, R117, R8.reuse ;  /* 0x0000000875757220 */ /* 0x080fe20000410000 */
[----:B------:R-:W0:Y:S01]  /*d290*/  SHFL.BFLY PT, R9, R6, 0x1, 0x1f ;  /* 0x0c201f0006097f89 */ /* 0x000e2200000e0000 */
        /* <DEDUP_REMOVED lines=16> */
[----:B0-----:R-:W-:-:S04]  /*d3a0*/  FMNMX.FTZ R6, R6, R9, !PT ;  /* 0x0000000906067209 */ /* 0x001fc80007810000 */
[C---:B------:R-:W-:Y:S01]  /*d3b0*/  FSETP.NEU.FTZ.AND P2, PT, R6.reuse, -INF , PT ;  /* 0xff8000000600780b */ /* 0x040fe20003f5d000 */
[----:B------:R-:W-:-:S03]  /*d3c0*/  FMUL.FTZ R172, R6, UR10 ;  /* 0x0000000a06ac7c20 */ /* 0x000fc60008410000 */
[----:B------:R-:W-:Y:S02]  /*d3d0*/  FSEL R9, R6, RZ, P2 ;  /* 0x000000ff06097208 */ /* 0x000fe40001000000 */
[----:B------:R-:W-:-:S03]  /*d3e0*/  FSEL R172, R172, RZ, P2 ;  /* 0x000000ffacac7208 */ /* 0x000fc60001000000 */
[----:B------:R-:W-:Y:S01]  /*d3f0*/  FADD.FTZ R9, -R9, R10 ;  /* 0x0000000a09097221 */ /* 0x000fe20000010100 */
[----:B------:R-:W-:Y:S02]  /*d400*/  IMAD.U32 R10, RZ, RZ, UR23 ;  /* 0x00000017ff0a7e24 */ /* 0x000fe4000f8e00ff */
[--C-:B------:R-:W-:Y:S01]  /*d410*/  FFMA.FTZ R14, R14, UR10, -R172.reuse ;  /* 0x0000000a0e0e7c23 */ /* 0x100fe200080108ac */
[--C-:B------:R-:W-:Y:S01]  /*d420*/  FFMA.FTZ R12, R12, UR10, -R172.reuse ;  /* 0x0000000a0c0c7c23 */ /* 0x100fe200080108ac */
[----:B------:R-:W-:Y:S01]  /*d430*/  FMUL.FTZ R9, R9, UR10 ;  /* 0x0000000a09097c20 */ /* 0x000fe20008410000 */
[----:B------:R-:W-:Y:S01]  /*d440*/  FFMA.FTZ R13, R13, UR10, -R172 ;  /* 0x0000000a0d0d7c23 */ /* 0x000fe200080108ac */
[----:B------:R-:W-:Y:S02]  /*d450*/  @!P3 IMAD R10, R10, 0x40, R16 ;  /* 0x000000400a0ab824 */ /* 0x000fe400078e0210 */
[--C-:B------:R-:W-:Y:S01]  /*d460*/  FFMA.FTZ R15, R15, UR10, -R172.reuse ;  /* 0x0000000a0f0f7c23 */ /* 0x100fe200080108ac */
[----:B------:R-:W-:Y:S01]  /*d470*/  MUFU.EX2 R14, R14 ;  /* 0x0000000e000e7308 */ /* 0x000fe20000000800 */
[--C-:B------:R-:W-:Y:S01]  /*d480*/  FFMA.FTZ R153, R153, UR10, -R172.reuse ;  /* 0x0000000a99997c23 */ /* 0x100fe200080108ac */
[--C-:B------:R-:W-:Y:S01]  /*d490*/  FFMA.FTZ R155, R155, UR10, -R172.reuse ;  /* 0x0000000a9b9b7c23 */ /* 0x100fe200080108ac */
[----:B------:R-:W-:Y:S01]  /*d4a0*/  @!P3 LEA R10, R10, UR46, 0x2 ;  /* 0x0000002e0a0abc11 */ /* 0x000fe2000f8e10ff */
[--C-:B------:R-:W-:Y:S01]  /*d4b0*/  FFMA.FTZ R178, R158, UR10, -R172.reuse ;  /* 0x0000000a9eb27c23 */ /* 0x100fe200080108ac */
[----:B------:R-:W-:Y:S01]  /*d4c0*/  F2FP.BF16.F32.PACK_AB R158, R162, R159 ;  /* 0x0000009fa29e723e */ /* 0x000fe200000010ff */
[--C-:B------:R-:W-:Y:S01]  /*d4d0*/  FFMA.FTZ R179, R160, UR10, -R172.reuse ;  /* 0x0000000aa0b37c23 */ /* 0x100fe200080108ac */
[--C-:B------:R-:W-:Y:S01]  /*d4e0*/  FFMA.FTZ R161, R161, UR10, -R172.reuse ;  /* 0x0000000aa1a17c23 */ /* 0x100fe200080108ac */
[----:B------:R-:W0:Y:S01]  /*d4f0*/  MUFU.EX2 R9, R9 ;  /* 0x0000000900097308 */ /* 0x000e220000000800 */
[----:B------:R-:W-:Y:S01]  /*d500*/  @!P3 STS [R10+0x28800], R8 ;  /* 0x028800080a00b388 */ /* 0x000fe20000000800 */
[--C-:B------:R-:W-:Y:S01]  /*d510*/  FFMA.FTZ R163, R163, UR10, -R172.reuse ;  /* 0x0000000aa3a37c23 */ /* 0x100fe200080108ac */
[--C-:B------:R-:W-:Y:S01]  /*d520*/  FFMA.FTZ R180, R166, UR10, -R172.reuse ;  /* 0x0000000aa6b47c23 */ /* 0x100fe200080108ac */
[--C-:B------:R-:W-:Y:S01]  /*d530*/  FFMA.FTZ R167, R167, UR10, -R172.reuse ;  /* 0x0000000aa7a77c23 */ /* 0x100fe200080108ac */
[--C-:B------:R-:W-:Y:S01]  /*d540*/  FFMA.FTZ R169, R169, UR10, -R172.reuse ;  /* 0x0000000aa9a97c23 */ /* 0x100fe200080108ac */
[----:B------:R-:W-:Y:S01]  /*d550*/  F2FP.BF16.F32.PACK_AB R160, R165, R164 ;  /* 0x000000a4a5a0723e */ /* 0x000fe200000010ff */
[----:B------:R-:W-:Y:S01]  /*d560*/  FFMA.FTZ R173, R173, UR10, -R172 ;  /* 0x0000000aadad7c23 */ /* 0x000fe200080108ac */
[----:B------:R-:W1:Y:S01]  /*d570*/  MUFU.EX2 R12, R12 ;  /* 0x0000000c000c7308 */ /* 0x000e620000000800 */
[----:B------:R-:W-:-:S02]  /*d580*/  F2FP.BF16.F32.PACK_AB R162, R170, R168 ;  /* 0x000000a8aaa2723e */ /* 0x000fc400000010ff */
[----:B------:R-:W-:-:S05]  /*d590*/  F2FP.BF16.F32.PACK_AB R164, R175, R171 ;  /* 0x000000abafa4723e */ /* 0x000fca00000010ff */
[----:B------:R-:W2:Y:S01]  /*d5a0*/  MUFU.EX2 R13, R13 ;  /* 0x0000000d000d7308 */ /* 0x000ea20000000800 */
[----:B0-----:R0:W-:Y:S01]  /*d5b0*/  @!P3 STS [R10+0x28820], R9 ;  /* 0x028820090a00b388 */ /* 0x0011e20000000800 */
[----:B------:R-:W-:Y:S01]  /*d5c0*/  FFMA.FTZ R4, R9, R4, R14 ;  /* 0x0000000409047223 */ /* 0x000fe2000001000e */
[-C--:B------:R-:W-:Y:S01]  /*d5d0*/  FMUL.FTZ R26, R26, R9.reuse ;  /* 0x000000091a1a7220 */ /* 0x080fe20000410000 */
[-C--:B------:R-:W-:Y:S01]  /*d5e0*/  FMUL.FTZ R27, R27, R9.reuse ;  /* 0x000000091b1b7220 */ /* 0x080fe20000410000 */
[-C--:B------:R-:W-:Y:S01]  /*d5f0*/  FMUL.FTZ R30, R30, R9.reuse ;  /* 0x000000091e1e7220 */ /* 0x080fe20000410000 */
[-C--:B------:R-:W-:Y:S01]  /*d600*/  FMUL.FTZ R31, R31, R9.reuse ;  /* 0x000000091f1f7220 */ /* 0x080fe20000410000 */
[-C--:B------:R-:W-:Y:S01]  /*d610*/  FMUL.FTZ R34, R34, R9.reuse ;  /* 0x0000000922227220 */ /* 0x080fe20000410000 */
[----:B------:R-:W3:Y:S01]  /*d620*/  MUFU.EX2 R15, R15 ;  /* 0x0000000f000f7308 */ /* 0x000ee20000000800 */
[----:B-1----:R-:W-:Y:S01]  /*d630*/  FADD.FTZ R4, R12, R4 ;  /* 0x000000040c047221 */ /* 0x002fe20000010000 */
[----:B------:R-:W-:Y:S01]  /*d640*/  FMUL.FTZ R35, R35, R9 ;  /* 0x0000000923237220 */ /* 0x000fe20000410000 */
[--C-:B0-----:R-:W-:Y:S01]  /*d650*/  FFMA.FTZ R10, R154, UR10, -R172.reuse ;  /* 0x0000000a9a0a7c23 */ /* 0x101fe200080108ac */
[----:B------:R-:W-:Y:S01]  /*d660*/  FFMA.FTZ R172, R174, UR10, -R172 ;  /* 0x0000000aaeac7c23 */ /* 0x000fe200080108ac */
[----:B------:R-:W-:Y:S01]  /*d670*/  F2FP.BF16.F32.PACK_AB R154, R11, R21 ;  /* 0x000000150b9a723e */ /* 0x000fe200000010ff */
[-C--:B------:R-:W-:Y:S01]  /*d680*/  FMUL.FTZ R38, R38, R9.reuse ;  /* 0x0000000926267220 */ /* 0x080fe20000410000 */
[-C--:B------:R-:W-:Y:S01]  /*d690*/  FMUL.FTZ R39, R39, R9.reuse ;  /* 0x0000000927277220 */ /* 0x080fe20000410000 */
[----:B------:R0:W1:Y:S01]  /*d6a0*/  MUFU.EX2 R157, R153 ;  /* 0x00000099009d7308 */ /* 0x0000620000000800 */
        /* <DEDUP_REMOVED lines=8> */
[----:B---3--:R-:W-:Y:S01]  /*d730*/  FADD.FTZ R4, R15, R4 ;  /* 0x000000040f047221 */ /* 0x008fe20000010000 */
[----:B0-----:R-:W-:Y:S01]  /*d740*/  F2FP.BF16.F32.PACK_AB R153, R12, R14 ;  /* 0x0000000e0c99723e */ /* 0x001fe200000010ff */
        /* <DEDUP_REMOVED lines=12> */
[----:B------:R-:W-:Y:S01]  /*d810*/  FMUL.FTZ R74, R74, R9 ;  /* 0x000000094a4a7220 */ /* 0x000fe20000410000 */
[----:B------:R-:W1:Y:S01]  /*d820*/  MUFU.EX2 R178, R178 ;  /* 0x000000b200b27308 */ /* 0x000e620000000800 */
[C---:B--2---:R-:W-:Y:S01]  /*d830*/  FADD.FTZ R4, R10.reuse, R4 ;  /* 0x000000040a047221 */ /* 0x044fe20000010000 */
[----:B0-----:R-:W-:Y:S01]  /*d840*/  F2FP.BF16.F32.PACK_AB R155, R15, R13 ;  /* 0x0000000d0f9b723e */ /* 0x001fe200000010ff */
[----:B------:R-:W-:Y:S01]  /*d850*/  BAR.SYNC.DEFER_BLOCKING 0xf, 0x100 ;  /* 0x03c4000000007b1d */ /* 0x000fe20000010000 */
[----:B------:R-:W-:Y:S01]  /*d860*/  F2FP.BF16.F32.PACK_AB R157, R10, R157 ;  /* 0x0000009d0a9d723e */ /* 0x000fe200000010ff */
        /* <DEDUP_REMOVED lines=11> */
[----:B------:R-:W-:Y:S01]  /*d920*/  FMUL.FTZ R94, R94, R9 ;  /* 0x000000095e5e7220 */ /* 0x000fe20000410000 */
[----:B------:R-:W2:Y:S01]  /*d930*/  MUFU.EX2 R161, R161 ;  /* 0x000000a100a17308 */ /* 0x000ea20000000800 */
[C---:B-1----:R-:W-:Y:S01]  /*d940*/  FADD.FTZ R4, R178.reuse, R4 ;  /* 0x00000004b2047221 */ /* 0x042fe20000010000 */
[----:B------:R-:W-:Y:S01]  /*d950*/  F2FP.BF16.F32.PACK_AB R159, R178, R159 ;  /* 0x0000009fb29f723e */ /* 0x000fe200000010ff */
[-C--:B------:R-:W-:Y:S01]  /*d960*/  FMUL.FTZ R95, R95, R9.reuse ;  /* 0x000000095f5f7220 */ /* 0x080fe20000410000 */
[-C--:B------:R-:W-:Y:S01]  /*d970*/  FMUL.FTZ R98, R98, R9.reuse ;  /* 0x0000000962627220 */ /* 0x080fe20000410000 */
[-C--:B------:R-:W-:Y:S01]  /*d980*/  FMUL.FTZ R99, R99, R9.reuse ;  /* 0x0000000963637220 */ /* 0x080fe20000410000 */
[-C--:B------:R-:W-:Y:S01]  /*d990*/  FMUL.FTZ R102, R102, R9.reuse ;  /* 0x0000000966667220 */ /* 0x080fe20000410000 */
[-C--:B------:R-:W-:Y:S01]  /*d9a0*/  FMUL.FTZ R103, R103, R9.reuse ;  /* 0x0000000967677220 */ /* 0x080fe20000410000 */
[----:B------:R-:W1:Y:S01]  /*d9b0*/  MUFU.EX2 R163, R163 ;  /* 0x000000a300a37308 */ /* 0x000e620000000800 */
[----:B0-----:R-:W-:Y:S01]  /*d9c0*/  FADD.FTZ R4, R179, R4 ;  /* 0x00000004b3047221 */ /* 0x001fe20000010000 */
[----:B------:R0:W-:Y:S01]  /*d9d0*/  STSM.16.M88.4 [R19+0x26800], R152 ;  /* 0x0268009813007844 */ /* 0x0001e20000000200 */
[-C--:B------:R-:W-:Y:S01]  /*d9e0*/  FMUL.FTZ R106, R106, R9.reuse ;  /* 0x000000096a6a7220 */ /* 0x080fe20000410000 */
[-C--:B------:R-:W-:Y:S01]  /*d9f0*/  FMUL.FTZ R107, R107, R9.reuse ;  /* 0x000000096b6b7220 */ /* 0x080fe20000410000 */
[-C--:B------:R-:W-:Y:S01]  /*da00*/  FMUL.FTZ R110, R110, R9.reuse ;  /* 0x000000096e6e7220 */ /* 0x080fe20000410000 */
[----:B------:R0:W-:Y:S01]  /*da10*/  STSM.16.M88.4 [R22], R156 ;  /* 0x0000009c16007844 */ /* 0x0001e20000000200 */
[----:B------:R-:W-:Y:S01]  /*da20*/  FMUL.FTZ R111, R111, R9 ;  /* 0x000000096f6f7220 */ /* 0x000fe20000410000 */
[----:B------:R-:W3:Y:S01]  /*da30*/  MUFU.EX2 R180, R180 ;  /* 0x000000b400b47308 */ /* 0x000ee20000000800 */
        /* <DEDUP_REMOVED lines=24> */
[----:B--2---:R-:W-:Y:S01]  /*dbc0*/  FADD.FTZ R4, R165, R4 ;  /* 0x00000004a5047221 */ /* 0x004fe20000010000 */
[-C--:B------:R-:W-:Y:S01]  /*dbd0*/  FMUL.FTZ R143, R143, R9.reuse ;  /* 0x000000098f8f7220 */ /* 0x080fe20000410000 */
[-C--:B------:R-:W-:Y:S01]  /*dbe0*/  FMUL.FTZ R146, R146, R9.reuse ;  /* 0x0000000992927220 */ /* 0x080fe20000410000 */
[-C--:B------:R-:W-:Y:S01]  /*dbf0*/  FMUL.FTZ R147, R147, R9.reuse ;  /* 0x0000000993937220 */ /* 0x080fe20000410000 */
[-C--:B------:R-:W-:Y:S01]  /*dc00*/  FMUL.FTZ R150, R150, R9.reuse ;  /* 0x0000000996967220 */ /* 0x080fe20000410000 */
[----:B------:R-:W-:-:S02]  /*dc10*/  FMUL.FTZ R151, R151, R9 ;  /* 0x0000000997977220 */ /* 0x000fc40000410000 */
[----:B------:R-:W2:Y:S01]  /*dc20*/  MUFU.EX2 R167, R173 ;  /* 0x000000ad00a77308 */ /* 0x000ea20000000800 */
[C---:B-1----:R-:W-:Y:S01]  /*dc30*/  FADD.FTZ R4, R169.reuse, R4 ;  /* 0x00000004a9047221 */ /* 0x042fe20000010000 */
[----:B------:R-:W-:-:S06]  /*dc40*/  F2FP.BF16.F32.PACK_AB R165, R169, R165 ;  /* 0x000000a5a9a5723e */ /* 0x000fcc00000010ff */
[----:B------:R-:W1:Y:S01]  /*dc50*/  MUFU.EX2 R172, R172 ;  /* 0x000000ac00ac7308 */ /* 0x000e620000000800 */
[----:B---3--:R-:W-:Y:S01]  /*dc60*/  FADD.FTZ R3, R166, R3 ;  /* 0x00000003a6037221 */ /* 0x008fe20000010000 */
[----:B------:R-:W-:-:S03]  /*dc70*/  F2FP.BF16.F32.PACK_AB R166, R177, R166 ;  /* 0x000000a6b1a6723e */ /* 0x000fc600000010ff */
[----:B------:R-:W-:Y:S01]  /*dc80*/  FADD.FTZ R3, R177, R3 ;  /* 0x00000003b1037221 */ /* 0x000fe20000010000 */
[----:B--2---:R-:W-:Y:S01]  /*dc90*/  FADD.FTZ R11, R167, R4 ;  /* 0x00000004a70b7221 */ /* 0x004fe20000010000 */
[----:B-1----:R-:W-:-:S03]  /*dca0*/  F2FP.BF16.F32.PACK_AB R167, R172, R167 ;  /* 0x000000a7aca7723e */ /* 0x002fc600000010ff */
[----:B------:R-:W-:Y:S02]  /*dcb0*/  FADD.FTZ R4, R172, R11 ;  /* 0x0000000bac047221 */ /* 0x000fe40000010000 */
[----:B------:R0:W-:Y:S01]  /*dcc0*/  STSM.16.M88.4 [R23], R164 ;  /* 0x000000a417007844 */ /* 0x0001e20000000200 */
[----:B------:R-:W-:Y:S05]  /*dcd0*/  @!P0 BRA `(.L_x_2415) ;  /* 0x0000000000048947 */ /* 0x000fea0003800000 */
[----:B------:R-:W-:Y:S01]  /*dce0*/  BPT.TRAP 0x1 ;  /* 0x000000040000795c */ /* 0x000fe20000300000 */
.L_x_2415:
[----:B------:R1:W2:Y:S01]  /*dcf0*/  SYNCS.PHASECHK.TRANS64.TRYWAIT P2, [UR27+0x28c50], R7 ;  /* 0x028c5007ff0075a7 */ /* 0x0002a2000804015b */
[----:B------:R-:W-:Y:S05]  /*dd00*/  @!P0 BRA `(.L_x_2416) ;  /* 0x0000000000048947 */ /* 0x000fea0003800000 */
[----:B------:R-:W-:Y:S01]  /*dd10*/  BPT.TRAP 0x1 ;  /* 0x000000040000795c */ /* 0x000fe20000300000 */
.L_x_2416:
[----:B--2---:R-:W-:Y:S05]  /*dd20*/  @P2 BRA `(.L_x_2417) ;  /* 0x0000000000082947 */ /* 0x004fea0003800000 */
[----:B------:R-:W2:Y:S02]  /*dd30*/  SYNCS.PHASECHK.TRANS64.TRYWAIT P2, [UR27+0x28c50], R7 ;  /* 0x028c5007ff0075a7 */ /* 0x000ea4000804015b */
[----:B--2---:R-:W-:Y:S05]  /*dd40*/  @!P2 BRA `(.L_x_2418) ;  /* 0x000000d80040a947 */ /* 0x004fea0003800000 */
.L_x_2417:
[----:B------:R-:W-:Y:S01]  /*dd50*/  ULEA UR11, UR37, UR50, 0xc ;  /* 0x00000032250b7291 */ /* 0x000fe2000f8e603f */
[----:B------:R-:W-:Y:S01]  /*dd60*/  WARPGROUP.ARRIVE ;  /* 0x00000000000079c5 */ /* 0x000fe20000000000 */
[----:B------:R-:W-:Y:S01]  /*dd70*/  UMOV UR7, 0x40000040 ;  /* 0x4000004000077882 */ /* 0x000fe20000000000 */
[----:B------:R-:W-:Y:S01]  /*dd80*/  UISETP.GT.AND UP1, UPT, UR21, UR48, UPT ;  /* 0x000000301500728c */ /* 0x000fe2000bf24270 */
[----:B--2---:R-:W-:Y:S01]  /*dd90*/  @!P1 VIADD R20, R20, 0x28c60 ;  /* 0x00028c6014149836 */ /* 0x004fe20000000000 */
        /* <DEDUP_REMOVED lines=37> */
.L_x_2402:
[----:B------:R-:W0:Y:S01]  /*dff0*/  SHFL.BFLY PT, R0, R3, 0x2, 0x1f ;  /* 0x0c401f0003007f89 */ /* 0x000e2200000e0000 */
[----:B------:R-:W-:Y:S08]  /*e000*/  BAR.ARV 0x8, 0x100 ;  /* 0x0204000000007b1d */ /* 0x000ff00000002000 */
[----:B------:R-:W-:Y:S01]  /*e010*/  BAR.SYNC.DEFER_BLOCKING 0xf, 0x100 ;  /* 0x03c4000000007b1d */ /* 0x000fe20000010000 */
[----:B------:R-:W-:Y:S01]  /*e020*/  ISETP.NE.AND P0, PT, R17, RZ, PT ;  /* 0x000000ff1100720c */ /* 0x000fe20003f05270 */
[----:B------:R-:W-:Y:S01]  /*e030*/  IMAD.U32 R13, RZ, RZ, UR37 ;  /* 0x00000025ff0d7e24 */ /* 0x000fe2000f8e00ff */
[----:B------:R-:W-:Y:S01]  /*e040*/  UIADD3 UR37, UR37, 0x1, URZ ;  /* 0x0000000125257890 */ /* 0x000fe2000fffe03f */
[----:B------:R-:W-:Y:S01]  /*e050*/  IMAD.MOV.U32 R12, RZ, RZ, -0x800000 ;  /* 0xff800000ff0c7424 */ /* 0x000fe200078e00ff */
[----:B------:R-:W-:-:S02]  /*e060*/  UIADD3 UR39, UR39, 0x1, URZ ;  /* 0x0000000127277890 */ /* 0x000fc4000fffe03f */
[----:B------:R-:W-:Y:S01]  /*e070*/  UISETP.NE.AND UP0, UPT, UR37, 0x2, UPT ;  /* 0x000000022500788c */ /* 0x000fe2000bf05270 */
[----:B------:R-:W4:Y:S03]  /*e080*/  SHFL.BFLY PT, R9, R4, 0x2, 0x1f ;  /* 0x0c401f0004097f89 */ /* 0x000f2600000e0000 */
[----:B------:R-:W-:Y:S01]  /*e090*/  USEL UR4, URZ, 0x1, UP0 ;  /* 0x000000013f047887 */ /* 0x000fe20008000000 */
[----:B01----:R-:W-:Y:S01]  /*e0a0*/  FADD.FTZ R7, R0, R3 ;  /* 0x0000000300077221 */ /* 0x003fe20000010000 */
[----:B------:R-:W-:Y:S01]  /*e0b0*/  IMAD.MOV.U32 R3, RZ, RZ, RZ ;  /* 0x000000ffff037224 */ /* 0x000fe200078e00ff */
[----:B------:R-:W-:Y:S02]  /*e0c0*/  USEL UR37, UR37, URZ, UP0 ;  /* 0x0000003f25257287 */ /* 0x000fe40008000000 */
[----:B------:R-:W-:Y:S01]  /*e0d0*/  ULOP3.LUT UR38, UR38, UR4, URZ, 0x3c, !UPT ;  /* 0x0000000426267292 */ /* 0x000fe2000f8e3c3f */
[----:B------:R-:W0:Y:S01]  /*e0e0*/  SHFL.BFLY PT, R0, R7, 0x1, 0x1f ;  /* 0x0c201f0007007f89 */ /* 0x000e2200000e0000 */
[----:B----4-:R-:W-:Y:S01]  /*e0f0*/  FADD.FTZ R9, R9, R4 ;  /* 0x0000000409097221 */ /* 0x010fe20000010000 */
[----:B------:R-:W-:-:S04]  /*e100*/  @!P0 IMAD R4, R13, 0x40, R16 ;  /* 0x000000400d048824 */ /* 0x000fc800078e0210 */
[----:B------:R-:W1:Y:S01]  /*e110*/  SHFL.BFLY PT, R8, R9, 0x1, 0x1f ;  /* 0x0c201f0009087f89 */ /* 0x000e6200000e0000 */
[----:B0-----:R-:W-:Y:S01]  /*e120*/  FADD.FTZ R10, R7, R0 ;  /* 0x00000000070a7221 */ /* 0x001fe20000010000 */
[----:B------:R-:W-:-:S04]  /*e130*/  IMAD.MOV.U32 R0, RZ, RZ, RZ ;  /* 0x000000ffff007224 */ /* 0x000fc800078e00ff */
[----:B------:R-:W-:-:S13]  /*e140*/  FSETP.NE.FTZ.AND P1, PT, R10, RZ, PT ;  /* 0x000000ff0a00720b */ /* 0x000fda0003f35000 */
[----:B------:R-:W0:Y:S01]  /*e150*/  @P1 MUFU.RCP R3, R10 ;  /* 0x0000000a00031308 */ /* 0x000e220000001000 */
[----:B-1----:R-:W-:Y:S01]  /*e160*/  FADD.FTZ R11, R9, R8 ;  /* 0x00000008090b7221 */ /* 0x002fe20000010000 */
[----:B------:R-:W-:Y:S01]  /*e170*/  @!P0 LEA R8, R4, UR46, 0x2 ;  /* 0x0000002e04088c11 */ /* 0x000fe2000f8e10ff */
[----:B------:R-:W-:-:S03]  /*e180*/  IMAD.U32 R9, RZ, RZ, UR10 ;  /* 0x0000000aff097e24 */ /* 0x000fc6000f8e00ff */
[----:B------:R-:W-:Y:S02]  /*e190*/  FSETP.NE.FTZ.AND P2, PT, R11, RZ, PT ;  /* 0x000000ff0b00720b */ /* 0x000fe40003f55000 */
[----:B------:R-:W1:Y:S01]  /*e1a0*/  @P1 MUFU.LG2 R7, R10 ;  /* 0x0000000a00071308 */ /* 0x000e620000000c00 */
[----:B------:R-:W-:Y:S01]  /*e1b0*/  @P1 FMUL.FTZ R9, R9, 0.69314718246459960938 ;  /* 0x3f31721809091820 */ /* 0x000fe20000410000 */
[----:B0-----:R-:W-:Y:S01]  /*e1c0*/  @!P0 STS [R8+0x28800], R3 ;  /* 0x0288000308008388 */ /* 0x001fe20000000800 */
[-C--:B------:R-:W-:Y:S01]  /*e1d0*/  FMUL.FTZ R24, R24, R3.reuse ;  /* 0x0000000318187220 */ /* 0x080fe20000410000 */
[----:B------:R-:W-:-:S07]  /*e1e0*/  FMUL.FTZ R25, R25, R3 ;  /* 0x0000000319197220 */ /* 0x000fce0000410000 */
[----:B------:R-:W0:Y:S01]  /*e1f0*/  @P2 MUFU.RCP R0, R11 ;  /* 0x0000000b00002308 */ /* 0x000e220000001000 */
[-C--:B------:R-:W-:Y:S01]  /*e200*/  FMUL.FTZ R28, R28, R3.reuse ;  /* 0x000000031c1c7220 */ /* 0x080fe20000410000 */
[-C--:B------:R-:W-:Y:S01]  /*e210*/  FMUL.FTZ R29, R29, R3.reuse ;  /* 0x000000031d1d7220 */ /* 0x080fe20000410000 */
[-C--:B------:R-:W-:Y:S01]  /*e220*/  FMUL.FTZ R32, R32, R3.reuse ;  /* 0x0000000320207220 */ /* 0x080fe20000410000 */
[-C--:B------:R-:W-:Y:S01]  /*e230*/  FMUL.FTZ R33, R33, R3.reuse ;  /* 0x0000000321217220 */ /* 0x080fe20000410000 */
[----:B-1----:R-:W-:Y:S01]  /*e240*/  @P1 FMUL.FTZ R7, R7, 0.69314718246459960938 ;  /* 0x3f31721807071820 */ /* 0x002fe20000410000 */
[-C--:B------:R-:W-:Y:S01]  /*e250*/  FMUL.FTZ R36, R36, R3.reuse ;  /* 0x0000000324247220 */ /* 0x080fe20000410000 */
[-C--:B------:R-:W-:Y:S01]  /*e260*/  FMUL.FTZ R37, R37, R3.reuse ;  /* 0x0000000325257220 */ /* 0x080fe20000410000 */
        /* <DEDUP_REMOVED lines=130> */
.L_x_2334:
[----:B------:R-:W0:Y:S08]  /*ea90*/  S2UR UR4, SR_CgaCtaId ;  /* 0x00000000000479c3 */ /* 0x000e300000008800 */
[----:B------:R-:W-:Y:S01]  /*eaa0*/  BAR.SYNC.DEFER_BLOCKING 0x5, 0x180 ;  /* 0x0146000000007b1d */ /* 0x000fe20000010000 */
[----:B------:R-:W-:-:S05]  /*eab0*/  USHF.R.U32.HI UR9, URZ, 0x10, UR45 ;  /* 0x000000103f097899 */ /* 0x000fca000801162d */
        /* <DEDUP_REMOVED lines=9> */
[----:B------:R-:W3:Y:S01]  /*eb50*/  LDL R0, [R1+0x44] ;  /* 0x0000440001007983 */ /* 0x000ee20000100800 */
[----:B------:R-:W0:Y:S01]  /*eb60*/  S2UR UR4, SR_SWINHI ;  /* 0x00000000000479c3 */ /* 0x000e220000002f00 */
[----:B------:R-:W-:Y:S01]  /*eb70*/  F2FP.BF16.F32.PACK_AB R4, R25, R24 ;  /* 0x000000181904723e */ /* 0x000fe200000010ff */
[----:B------:R-:W-:Y:S01]  /*eb80*/  ULDC.64 UR14, c[0x0][0xc00] ;  /* 0x00030000000e7ab9 */ /* 0x000fe20000000a00 */
[----:B------:R-:W-:Y:S01]  /*eb90*/  F2FP.BF16.F32.PACK_AB R5, R27, R26 ;  /* 0x0000001a1b05723e */ /* 0x000fe200000010ff */
[----:B------:R-:W-:Y:S01]  /*eba0*/  ULDC.64 UR12, c[0x0][0xc00] ;  /* 0x00030000000c7ab9 */ /* 0x000fe20000000a00 */
[----:B------:R-:W-:Y:S01]  /*ebb0*/  F2FP.BF16.F32.PACK_AB R8, R33, R32 ;  /* 0x000000202108723e */ /* 0x000fe200000010ff */
[----:B------:R-:W-:Y:S01]  /*ebc0*/  UIMAD.WIDE UR12, UR43, 0x4, UR12 ;  /* 0x000000042b0c78a5 */ /* 0x000fe2000f8e020c */
[----:B------:R-:W-:Y:S02]  /*ebd0*/  F2FP.BF16.F32.PACK_AB R10, R37, R36 ;  /* 0x00000024250a723e */ /* 0x000fe400000010ff */
[----:B------:R-:W-:Y:S01]  /*ebe0*/  F2FP.BF16.F32.PACK_AB R11, R39, R38 ;  /* 0x00000026270b723e */ /* 0x000fe200000010ff */
[----:B------:R-:W-:Y:S01]  /*ebf0*/  UMOV UR10, UR46 ;  /* 0x0000002e000a7c82 */ /* 0x000fe20008000000 */
[----:B0-----:R-:W-:Y:S01]  /*ec00*/  UMOV UR11, UR4 ;  /* 0x00000004000b7c82 */ /* 0x001fe20008000000 */
[----:B------:R-:W-:Y:S01]  /*ec10*/  ULDC UR4, c[0x0][0xad4] ;  /* 0x0002b50000047ab9 */ /* 0x000fe20000000800 */
[----:B------:R-:W-:-:S02]  /*ec20*/  IMAD.U32 R14, RZ, RZ, UR10 ;  /* 0x0000000aff0e7e24 */ /* 0x000fc4000f8e00ff */
[----:B------:R-:W-:Y:S01]  /*ec30*/  IMAD.U32 R15, RZ, RZ, UR11 ;  /* 0x0000000bff0f7e24 */ /* 0x000fe2000f8e00ff */
[----:B------:R-:W-:Y:S02]  /*ec40*/  ULDC.64 UR10, c[0x0][0xc08] ;  /* 0x00030200000a7ab9 */ /* 0x000fe40000000a00 */
[----:B------:R-:W-:-:S04]  /*ec50*/  UISETP.NE.U32.AND UP0, UPT, UR10, URZ, UPT ;  /* 0x0000003f0a00728c */ /* 0x000fc8000bf05070 */
[----:B------:R-:W-:-:S11]  /*ec60*/  UISETP.NE.AND.EX UP0, UPT, UR11, URZ, UPT, UP0 ;  /* 0x0000003f0b00728c */ /* 0x000fd6000bf05300 */
[----:B------:R-:W-:Y:S02]  /*ec70*/  @UP0 ULDC.64 UR10, c[0x0][0xc08] ;  /* 0x00030200000a0ab9 */ /* 0x000fe40000000a00 */
[----:B------:R-:W-:Y:S01]  /*ec80*/  @UP0 UIMAD.WIDE UR10, UR43, 0x4, UR10 ;  /* 0x000000042b0a08a5 */ /* 0x000fe2000f8e020a */
[----:B------:R-:W-:Y:S01]  /*ec90*/  BAR.SYNC.DEFER_BLOCKING 0x1, 0x100 ;  /* 0x0044000000007b1d */ /* 0x000fe20000010000 */
[----:B---3--:R-:W-:-:S03]  /*eca0*/  IMAD.WIDE R20, R0, 0x2, R14 ;  /* 0x0000000200147825 */ /* 0x008fc600078e020e */
        /* <DEDUP_REMOVED lines=11> */
[--C-:B0-----:R-:W-:Y:S01]  /*ed60*/  IMAD.X R5, RZ, RZ, R21.reuse, P0 ;  /* 0x000000ffff057224 */ /* 0x101fe200000e0615 */
[----:B------:R-:W-:Y:S02]  /*ed70*/  LOP3.LUT R4, R0, R9, RZ, 0x3c, !PT ;  /* 0x0000000900047212 */ /* 0x000fe400078e3cff */
[----:B------:R-:W-:Y:S02]  /*ed80*/  IADD3 R153, P0, R20, 0x40, RZ ;  /* 0x0000004014997810 */ /* 0x000fe40007f1e0ff */
[----:B------:R-:W-:Y:S02]  /*ed90*/  MOV R0, R4 ;  /* 0x0000000400007202 */ /* 0x000fe40000000f00 */
[----:B------:R-:W-:Y:S01]  /*eda0*/  LOP3.LUT R4, R153, 0x380, RZ, 0xc0, !PT ;  /* 0x0000038099047812 */ /* 0x000fe200078ec0ff */
[----:B------:R-:W-:Y:S01]  /*edb0*/  IMAD.X R7, RZ, RZ, R21, P0 ;  /* 0x000000ffff077224 */ /* 0x000fe200000e0615 */
[----:B------:R-:W-:-:S02]  /*edc0*/  F2FP.BF16.F32.PACK_AB R9, R35, R34 ;  /* 0x000000222309723e */ /* 0x000fc400000010ff */
[----:B------:R-:W-:Y:S02]  /*edd0*/  SHF.R.U64 R4, R4, 0x3, RZ ;  /* 0x0000000304047819 */ /* 0x000fe400000012ff */
[----:B------:R-:W-:Y:S01]  /*ede0*/  F2FP.BF16.F32.PACK_AB R5, R43, R42 ;  /* 0x0000002a2b05723e */ /* 0x000fe200000010ff */
[----:B------:R0:W-:Y:S01]  /*edf0*/  STSM.16.M88.4 [R0], R8 ;  /* 0x0000000800007844 */ /* 0x0001e20000000200 */
[----:B------:R-:W-:Y:S02]  /*ee00*/  LOP3.LUT R6, R4, R153, RZ, 0x3c, !PT ;  /* 0x0000009904067212 */ /* 0x000fe400078e3cff */
[----:B------:R-:W-:Y:S02]  /*ee10*/  IADD3 R153, P0, R20, 0x60, RZ ;  /* 0x0000006014997810 */ /* 0x000fe40007f1e0ff */
[----:B------:R-:W-:Y:S02]  /*ee20*/  MOV R13, R6 ;  /* 0x00000006000d7202 */ /* 0x000fe40000000f00 */
[----:B------:R-:W-:-:S02]  /*ee30*/  F2FP.BF16.F32.PACK_AB R4, R41, R40 ;  /* 0x000000282904723e */ /* 0x000fc400000010ff */
[----:B------:R-:W-:Y:S02]  /*ee40*/  F2FP.BF16.F32.PACK_AB R6, R45, R44 ;  /* 0x0000002c2d06723e */ /* 0x000fe400000010ff */
[----:B------:R-:W-:Y:S02]  /*ee50*/  F2FP.BF16.F32.PACK_AB R7, R47, R46 ;  /* 0x0000002e2f07723e */ /* 0x000fe400000010ff */
[----:B0-----:R-:W-:-:S03]  /*ee60*/  LOP3.LUT R0, R153, 0x380, RZ, 0xc0, !PT ;  /* 0x0000038099007812 */ /* 0x001fc600078ec0ff */
[----:B------:R0:W-:Y:S01]  /*ee70*/  STSM.16.M88.4 [R13], R4 ;  /* 0x000000040d007844 */ /* 0x0001e20000000200 */
[----:B------:R-:W-:Y:S02]  /*ee80*/  F2FP.BF16.F32.PACK_AB R8, R49, R48 ;  /* 0x000000303108723e */ /* 0x000fe400000010ff */
[----:B------:R-:W-:Y:S02]  /*ee90*/  SHF.R.U64 R0, R0, 0x3, RZ ;  /* 0x0000000300007819 */ /* 0x000fe400000012ff */
[----:B------:R-:W-:Y:S02]  /*eea0*/  F2FP.BF16.F32.PACK_AB R9, R51, R50 ;  /* 0x000000323309723e */ /* 0x000fe400000010ff */
[----:B------:R-:W-:Y:S02]  /*eeb0*/  F2FP.BF16.F32.PACK_AB R10, R53, R52 ;  /* 0x00000034350a723e */ /* 0x000fe400000010ff */
[----:B------:R-:W-:Y:S01]  /*eec0*/  F2FP.BF16.F32.PACK_AB R11, R55, R54 ;  /* 0x00000036370b723e */ /* 0x000fe200000010ff */
[----:B0-----:R-:W-:Y:S01]  /*eed0*/  IMAD.X R5, RZ, RZ, R21, P0 ;  /* 0x000000ffff057224 */ /* 0x001fe200000e0615 */
[----:B------:R-:W-:-:S02]  /*eee0*/  LOP3.LUT R4, R0, R153, RZ, 0x3c, !PT ;  /* 0x0000009900047212 */ /* 0x000fc400078e3cff */
[----:B------:R-:W-:Y:S02]  /*eef0*/  IADD3 R153, P0, R20, 0x2000, RZ ;  /* 0x0000200014997810 */ /* 0x000fe40007f1e0ff */
[----:B------:R-:W-:Y:S02]  /*ef00*/  MOV R0, R4 ;  /* 0x0000000400007202 */ /* 0x000fe40000000f00 */
[----:B------:R-:W-:Y:S01]  /*ef10*/  LOP3.LUT R4, R153, 0x380, RZ, 0xc0, !PT ;  /* 0x0000038099047812 */ /* 0x000fe200078ec0ff */
[----:B------:R-:W-:Y:S01]  /*ef20*/  IMAD.X R7, RZ, RZ, R21, P0 ;  /* 0x000000ffff077224 */ /* 0x000fe200000e0615 */
[----:B------:R-:W-:Y:S01]  /*ef30*/  F2FP.BF16.F32.PACK_AB R5, R59, R58 ;  /* 0x0000003a3b05723e */ /* 0x000fe200000010ff */
[----:B------:R0:W-:Y:S01]  /*ef40*/  STSM.16.M88.4 [R0], R8 ;  /* 0x0000000800007844 */ /* 0x0001e20000000200 */
[----:B------:R-:W-:-:S04]  /*ef50*/  SHF.R.U64 R4, R4, 0x3, RZ ;  /* 0x0000000304047819 */ /* 0x000fc800000012ff */
[----:B------:R-:W-:Y:S02]  /*ef60*/  LOP3.LUT R6, R4, R153, RZ, 0x3c, !PT ;  /* 0x0000009904067212 */ /* 0x000fe400078e3cff */
[----:B------:R-:W-:Y:S02]  /*ef70*/  IADD3 R153, P0, R20, 0x2020, RZ ;  /* 0x0000202014997810 */ /* 0x000fe40007f1e0ff */
[----:B------:R-:W-:Y:S02]  /*ef80*/  MOV R13, R6 ;  /* 0x00000006000d7202 */ /* 0x000fe40000000f00 */
[----:B------:R-:W-:Y:S02]  /*ef90*/  F2FP.BF16.F32.PACK_AB R4, R57, R56 ;  /* 0x000000383904723e */ /* 0x000fe400000010ff */
[----:B------:R-:W-:Y:S02]  /*efa0*/  F2FP.BF16.F32.PACK_AB R6, R61, R60 ;  /* 0x0000003c3d06723e */ /* 0x000fe400000010ff */
[----:B------:R-:W-:-:S02]  /*efb0*/  F2FP.BF16.F32.PACK_AB R7, R63, R62 ;  /* 0x0000003e3f07723e */ /* 0x000fc400000010ff */
[----:B0-----:R-:W-:Y:S02]  /*efc0*/  LOP3.LUT R0, R153, 0x380, RZ, 0xc0, !PT ;  /* 0x0000038099007812 */ /* 0x001fe400078ec0ff */
[----:B------:R-:W-:Y:S01]  /*efd0*/  F2FP.BF16.F32.PACK_AB R8, R65, R64 ;  /* 0x000000404108723e */ /* 0x000fe200000010ff */
[----:B------:R0:W-:Y:S01]  /*efe0*/  STSM.16.M88.4 [R13], R4 ;  /* 0x000000040d007844 */ /* 0x0001e20000000200 */
        /* <DEDUP_REMOVED lines=94> */
[C---:B------:R-:W-:Y:S02]  /*f5d0*/  IADD3 R153, P1, R20.reuse, 0x6040, RZ ;  /* 0x0000604014997810 */ /* 0x040fe40007f3e0ff */
[----:B------:R-:W-:Y:S02]  /*f5e0*/  IADD3 R7, P0, R20, 0x6060, RZ ;  /* 0x0000606014077810 */ /* 0x000fe40007f1e0ff */
[----:B------:R-:W-:Y:S01]  /*f5f0*/  MOV R0, R4 ;  /* 0x0000000400007202 */ /* 0x000fe20000000f00 */
[--C-:B------:R-:W-:Y:S01]  /*f600*/  IMAD.X R5, RZ, RZ, R21.reuse, P1 ;  /* 0x000000ffff057224 */ /* 0x100fe200008e0615 */
[----:B------:R-:W-:Y:S01]  /*f610*/  LOP3.LUT R4, R153, 0x380, RZ, 0xc0, !PT ;  /* 0x0000038099047812 */ /* 0x000fe200078ec0ff */
[----:B------:R-:W-:Y:S01]  /*f620*/  IMAD.X R21, RZ, RZ, R21, P0 ;  /* 0x000000ffff157224 */ /* 0x000fe200000e0615 */
[----:B------:R-:W-:Y:S01]  /*f630*/  LOP3.LUT R6, R7, 0x380, RZ, 0xc0, !PT ;  /* 0x0000038007067812 */ /* 0x000fe200078ec0ff */
[----:B------:R0:W-:Y:S01]  /*f640*/  STSM.16.M88.4 [R0], R8 ;  /* 0x0000000800007844 */ /* 0x0001e20000000200 */
[----:B------:R-:W-:-:S02]  /*f650*/  SHF.R.U64 R4, R4, 0x3, RZ ;  /* 0x0000000304047819 */ /* 0x000fc400000012ff */
[----:B------:R-:W-:Y:S02]  /*f660*/  SHF.R.U64 R6, R6, 0x3, RZ ;  /* 0x0000000306067819 */ /* 0x000fe400000012ff */
[----:B------:R-:W-:Y:S02]  /*f670*/  LOP3.LUT R4, R4, R153, RZ, 0x3c, !PT ;  /* 0x0000009904047212 */ /* 0x000fe400078e3cff */
[----:B------:R-:W-:Y:S02]  /*f680*/  LOP3.LUT R20, R6, R7, RZ, 0x3c, !PT ;  /* 0x0000000706147212 */ /* 0x000fe400078e3cff */
[----:B------:R-:W-:Y:S02]  /*f690*/  F2FP.BF16.F32.PACK_AB R6, R141, R140 ;  /* 0x0000008c8d06723e */ /* 0x000fe400000010ff */
[----:B------:R-:W-:Y:S02]  /*f6a0*/  F2FP.BF16.F32.PACK_AB R7, R143, R142 ;  /* 0x0000008e8f07723e */ /* 0x000fe400000010ff */
[----:B------:R-:W-:-:S02]  /*f6b0*/  MOV R20, R20 ;  /* 0x0000001400147202 */ /* 0x000fc40000000f00 */
[----:B------:R-:W-:Y:S02]  /*f6c0*/  PLOP3.LUT P1, PT, PT, PT, UP0, 0x80, 0x0 ;  /* 0x000000000000781c */ /* 0x000fe40003f2f008 */
[----:B0-----:R-:W-:Y:S02]  /*f6d0*/  MOV R0, R4 ;  /* 0x0000000400007202 */ /* 0x001fe40000000f00 */
[----:B------:R-:W-:Y:S02]  /*f6e0*/  F2FP.BF16.F32.PACK_AB R4, R137, R136 ;  /* 0x000000888904723e */ /* 0x000fe400000010ff */
[----:B------:R-:W-:Y:S02]  /*f6f0*/  F2FP.BF16.F32.PACK_AB R5, R139, R138 ;  /* 0x0000008a8b05723e */ /* 0x000fe400000010ff */
[----:B------:R-:W-:Y:S02]  /*f700*/  F2FP.BF16.F32.PACK_AB R8, R145, R144 ;  /* 0x000000909108723e */ /* 0x000fe400000010ff */
[----:B------:R-:W-:Y:S01]  /*f710*/  F2FP.BF16.F32.PACK_AB R9, R147, R146 ;  /* 0x000000929309723e */ /* 0x000fe200000010ff */
[----:B------:R0:W-:Y:S01]  /*f720*/  STSM.16.M88.4 [R0], R4 ;  /* 0x0000000400007844 */ /* 0x0001e20000000200 */
[----:B------:R-:W-:-:S02]  /*f730*/  F2FP.BF16.F32.PACK_AB R10, R149, R148 ;  /* 0x00000094950a723e */ /* 0x000fc400000010ff */
[----:B------:R-:W-:Y:S02]  /*f740*/  F2FP.BF16.F32.PACK_AB R11, R151, R150 ;  /* 0x00000096970b723e */ /* 0x000fe400000010ff */
[----:B------:R-:W-:-:S03]  /*f750*/  ISETP.NE.U32.AND P0, PT, RZ, UR14, PT ;  /* 0x0000000eff007c0c */ /* 0x000fc6000bf05070 */
[----:B------:R1:W-:Y:S01]  /*f760*/  STSM.16.M88.4 [R20], R8 ;  /* 0x0000000814007844 */ /* 0x0003e20000000200 */
[----:B------:R-:W-:Y:S01]  /*f770*/  BAR.SYNC.DEFER_BLOCKING 0x1, 0x100 ;  /* 0x0044000000007b1d */ /* 0x000fe20000010000 */
[----:B------:R-:W-:Y:S01]  /*f780*/  ISETP.NE.AND.EX P0, PT, RZ, UR15, PT, P0 ;  /* 0x0000000fff007c0c */ /* 0x000fe2000bf05300 */
[----:B0-----:R-:W-:Y:S02]  /*f790*/  IMAD.U32 R4, RZ, RZ, UR10 ;  /* 0x0000000aff047e24 */ /* 0x001fe4000f8e00ff */
[----:B------:R-:W-:-:S05]  /*f7a0*/  IMAD.U32 R5, RZ, RZ, UR11 ;  /* 0x0000000bff057e24 */ /* 0x000fca000f8e00ff */
[----:B------:R0:W3:Y:S02]  /*f7b0*/  @P1 LDG.E R6, desc[UR40][R4.64] ;  /* 0x0000002804061981 */ /* 0x0000e4000c1e1900 */
[----:B0-----:R-:W-:Y:S02]  /*f7c0*/  IMAD.U32 R4, RZ, RZ, UR12 ;  /* 0x0000000cff047e24 */ /* 0x001fe4000f8e00ff */
[----:B------:R-:W-:-:S05]  /*f7d0*/  IMAD.U32 R5, RZ, RZ, UR13 ;  /* 0x0000000dff057e24 */ /* 0x000fca000f8e00ff */
[----:B------:R1:W5:Y:S01]  /*f7e0*/  @P0 LDG.E R0, desc[UR40][R4.64] ;  /* 0x0000002804000981 */ /* 0x000362000c1e1900 */
[----:B------:R-:W-:Y:S01]  /*f7f0*/  UISETP.NE.AND UP0, UPT, UR9, URZ, UPT ;  /* 0x0000003f0900728c */ /* 0x000fe2000bf05270 */
[----:B------:R-:W-:Y:S01]  /*f800*/  ULDC UR8, c[0x0][0xa88] ;  /* 0x0002a20000087ab9 */ /* 0x000fe20000000800 */
[----:B------:R-:W-:Y:S02]  /*f810*/  ULOP3.LUT UR45, UR45, 0xff, URZ, 0xc0, !UPT ;  /* 0x000000ff2d2d7892 */ /* 0x000fe4000f8ec03f */
[----:B------:R-:W-:Y:S01]  /*f820*/  USEL UR10, UR9, UR4, UP0 ;  /* 0x00000004090a7287 */ /* 0x000fe20008000000 */
[----:B---3--:R-:W-:Y:S01]  /*f830*/  @P1 R2UR UR8, R6 ;  /* 0x00000000060812ca */ /* 0x008fe200000e0000 */
[----:B-1----:R-:W-:-:S14]  /*f840*/  @P1 BRA `(.L_x_2422) ;  /* 0x0000000000281947 */ /* 0x002fdc0003800000 */
[----:B------:R-:W-:Y:S05]  /*f850*/  @!P0 BRA `(.L_x_2422) ;  /* 0x0000000000248947 */ /* 0x000fea0003800000 */
[----:B------:R-:W-:Y:S02]  /*f860*/  IMAD.U32 R4, RZ, RZ, UR12 ;  /* 0x0000000cff047e24 */ /* 0x000fe4000f8e00ff */
[----:B------:R-:W-:Y:S02]  /*f870*/  IMAD.U32 R6, RZ, RZ, UR12 ;  /* 0x0000000cff067e24 */ /* 0x000fe4000f8e00ff */
[----:B------:R-:W-:Y:S02]  /*f880*/  IMAD.U32 R5, RZ, RZ, UR13 ;  /* 0x0000000dff057e24 */ /* 0x000fe4000f8e00ff */
[----:B------:R-:W-:-:S03]  /*f890*/  IMAD.U32 R7, RZ, RZ, UR13 ;  /* 0x0000000dff077e24 */ /* 0x000fc6000f8e00ff */
[----:B------:R-:W3:Y:S04]  /*f8a0*/  LDG.E R4, desc[UR40][R4.64] ;  /* 0x0000002804047981 */ /* 0x000ee8000c1e1900 */
[----:B------:R-:W4:Y:S01]  /*f8b0*/  LDG.E R6, desc[UR40][R6.64+0x4] ;  /* 0x0000042806067981 */ /* 0x000f22000c1e1900 */
[----:B---3--:R-:W-:Y:S02]  /*f8c0*/  R2UR UR4, R4 ;  /* 0x00000000040472ca */ /* 0x008fe400000e0000 */
[----:B----4-:R-:W-:-:S13]  /*f8d0*/  R2UR UR8, R6 ;  /* 0x00000000060872ca */ /* 0x010fda00000e0000 */
[----:B------:R-:W-:-:S12]  /*f8e0*/  UIADD3 UR8, -UR4, UR8, URZ ;  /* 0x0000000804087290 */ /* 0x000fd8000fffe13f */
.L_x_2422:
        /* <DEDUP_REMOVED lines=11> */
[----:B------:R-:W3:Y:S01]  /*f9a0*/  LDL R11, [R1+0x40] ;  /* 0x00004000010b7983 */ /* 0x000ee20000100800 */
[----:B------:R-:W0:Y:S01]  /*f9b0*/  LDC R0, c[0x0][0xbe8] ;  /* 0x0002fa00ff007b82 */ /* 0x000e220000000800 */
[----:B------:R-:W-:Y:S01]  /*f9c0*/  UISETP.GT.AND UP1, UPT, UR10, 0x1, UPT ;  /* 0x000000010a00788c */ /* 0x000fe2000bf24270 */
[----:B------:R-:W-:Y:S01]  /*f9d0*/  VIADD R9, R186, UR42 ;  /* 0x0000002aba097c36 */ /* 0x000fe20008000000 */
[----:B------:R-:W-:Y:S01]  /*f9e0*/  UMOV UR20, 0x9b8 ;  /* 0x000009b800147882 */ /* 0x000fe20000000000 */
[----:B------:R-:W-:Y:S01]  /*f9f0*/  UISETP.NE.U32.AND UP0, UPT, UR14, URZ, UPT ;  /* 0x0000003f0e00728c */ /* 0x000fe2000bf05070 */
[----:B------:R-:W-:Y:S01]  /*fa00*/  VIADD R20, R16, UR42 ;  /* 0x0000002a10147c36 */ /* 0x000fe20008000000 */
[----:B------:R-:W-:Y:S01]  /*fa10*/  USEL UR20, UR20, 0x978, UP1 ;  /* 0x0000097814147887 */ /* 0x000fe20008800000 */
[----:B------:R-:W-:Y:S01]  /*fa20*/  IMAD.MOV.U32 R5, RZ, RZ, R9 ;  /* 0x000000ffff057224 */ /* 0x000fe200078e0009 */
[----:B------:R-:W-:Y:S02]  /*fa30*/  UISETP.NE.AND.EX UP0, UPT, UR15, URZ, UPT, UP0 ;  /* 0x0000003f0f00728c */ /* 0x000fe4000bf05300 */
[----:B------:R-:W-:-:S02]  /*fa40*/  USEL UR16, UR45, URZ, UP1 ;  /* 0x0000003f2d107287 */ /* 0x000fc40008800000 */
[----:B------:R-:W-:Y:S02]  /*fa50*/  USEL UR18, UR43, URZ, !UP0 ;  /* 0x0000003f2b127287 */ /* 0x000fe4000c000000 */
[----:B------:R-:W-:-:S04]  /*fa60*/  USHF.R.S32.HI UR17, URZ, 0x1f, UR43 ;  /* 0x0000001f3f117899 */ /* 0x000fc8000801142b */
[----:B------:R-:W-:Y:S01]  /*fa70*/  ULDC.64 UR14, c[0x0][UR20+0x228] ;  /* 0x00008a00140e7abb */ /* 0x000fe20008000a00 */
[----:B------:R-:W-:Y:S01]  /*fa80*/  ULDC.64 UR10, c[0x0][UR20+0x220] ;  /* 0x00008800140a7abb */ /* 0x000fe20008000a00 */
[----:B------:R-:W-:Y:S02]  /*fa90*/  UIMAD.WIDE.U32 UR22, UR14, UR16, URZ ;  /* 0x000000100e1672a5 */ /* 0x000fe4000f8e003f */
[----:B------:R-:W-:Y:S01]  /*faa0*/  UIMAD UR21, UR15, UR16, URZ ;  /* 0x000000100f1572a4 */ /* 0x000fe2000f8e023f */
[----:B0-----:R-:W-:Y:S01]  /*fab0*/  ISETP.NE.AND P0, PT, R0, 0x1, PT ;  /* 0x000000010000780c */ /* 0x001fe20003f05270 */
[----:B------:R-:W-:Y:S01]  /*fac0*/  UIMAD.WIDE.U32 UR14, UR10, UR18, URZ ;  /* 0x000000120a0e72a5 */ /* 0x000fe2000f8e003f */
[----:B------:R-:W-:Y:S01]  /*fad0*/  ULDC.64 UR12, c[0x0][UR20+0x218] ;  /* 0x00008600140c7abb */ /* 0x000fe20008000a00 */
[----:B------:R-:W-:Y:S02]  /*fae0*/  USEL UR19, UR17, URZ, !UP0 ;  /* 0x0000003f11137287 */ /* 0x000fe4000c000000 */
[----:B------:R-:W-:-:S02]  /*faf0*/  UIMAD UR18, UR11, UR18, URZ ;  /* 0x000000120b1272a4 */ /* 0x000fc4000f8e023f */
[----:B------:R-:W-:Y:S02]  /*fb00*/  UIMAD.WIDE.U32 UR16, UR12, UR44, URZ ;  /* 0x0000002c0c1072a5 */ /* 0x000fe4000f8e003f */
[----:B------:R-:W-:Y:S02]  /*fb10*/  UIMAD UR12, UR13, UR44, URZ ;  /* 0x0000002c0d0c72a4 */ /* 0x000fe4000f8e023f */
[----:B------:R-:W-:Y:S02]  /*fb20*/  UIMAD UR18, UR10, UR19, UR18 ;  /* 0x000000130a1272a4 */ /* 0x000fe4000f8e0212 */
[----:B------:R-:W0:Y:S01]  /*fb30*/  @P0 LDC R4, c[0x0][0xbec] ;  /* 0x0002fb00ff040b82 */ /* 0x000e220000000800 */
[----:B------:R-:W-:Y:S02]  /*fb40*/  UIADD3 UR21, UR23, UR21, URZ ;  /* 0x0000001517157290 */ /* 0x000fe4000fffe03f */
[----:B------:R-:W-:Y:S02]  /*fb50*/  UIADD3 UR10, UR17, UR12, URZ ;  /* 0x0000000c110a7290 */ /* 0x000fe4000fffe03f */
[----:B------:R-:W-:-:S02]  /*fb60*/  UIADD3 UR16, UP0, UP2, UR14, UR16, UR4 ;  /* 0x000000100e107290 */ /* 0x000fc4000fa1e004 */
[----:B------:R-:W-:Y:S01]  /*fb70*/  UIADD3 UR12, UR15, UR18, URZ ;  /* 0x000000120f0c7290 */ /* 0x000fe2000fffe03f */
[----:B------:R-:W1:Y:S01]  /*fb80*/  @P0 LDC R7, c[0x0][0xbf0] ;  /* 0x0002fc00ff070b82 */ /* 0x000e620000000800 */
[----:B------:R-:W-:Y:S02]  /*fb90*/  IMAD.U32 R6, RZ, RZ, UR21 ;  /* 0x00000015ff067e24 */ /* 0x000fe4000f8e00ff */
[----:B------:R-:W-:-:S03]  /*fba0*/  UIADD3.X UR12, UR12, UR10, UR24, UP0, UP2 ;  /* 0x0000000a0c0c7290 */ /* 0x000fc600087e4418 */
[----:B------:R-:W-:Y:S01]  /*fbb0*/  ULDC.64 UR10, c[0x0][UR20+0x210] ;  /* 0x00008400140a7abb */ /* 0x000fe20008000a00 */
[----:B0-----:R-:W-:-:S05]  /*fbc0*/  @P0 IMAD.HI.U32 R4, R9, R4, RZ ;  /* 0x0000000409040227 */ /* 0x001fca00078e00ff */
[----:B-1----:R-:W-:Y:S01]  /*fbd0*/  @P0 SHF.R.U32.HI R5, RZ, R7, R4 ;  /* 0x00000007ff050219 */ /* 0x002fe20000011604 */
[----:B------:R-:W-:-:S04]  /*fbe0*/  IMAD.U32 R4, RZ, RZ, UR22 ;  /* 0x00000016ff047e24 */ /* 0x000fc8000f8e00ff */
[--C-:B------:R-:W-:Y:S01]  /*fbf0*/  IMAD.MOV R7, RZ, RZ, -R5.reuse ;  /* 0x000000ffff077224 */ /* 0x100fe200078e0a05 */
[----:B------:R-:W-:Y:S02]  /*fc00*/  IADD3 R4, P0, P2, R5, UR16, R4 ;  /* 0x0000001005047c10 */ /* 0x000fe4000fa1e004 */
[----:B------:R-:W-:Y:S01]  /*fc10*/  SHF.R.S32.HI R5, RZ, 0x1f, R5 ;  /* 0x0000001fff057819 */ /* 0x000fe20000011405 */
[----:B------:R-:W-:-:S03]  /*fc20*/  IMAD R7, R0, R7, R9 ;  /* 0x0000000700077224 */ /* 0x000fc600078e0209 */
        /* <DEDUP_REMOVED lines=9> */
[----:B------:R-:W-:Y:S02]  /*fcc0*/  IMAD.IADD R5, R5, 0x1, R9 ;  /* 0x0000000105057824 */ /* 0x000fe400078e0209 */
[----:B------:R-:W-:Y:S03]  /*fcd0*/  SHFL.IDX PT, R6, R8, 0x1, 0x1c1f ;  /* 0x003c1f0008067f89 */ /* 0x000fe600000e0000 */
[----:B------:R-:W-:Y:S02]  /*fce0*/  LEA.HI.X R10, R4, UR13, R5, 0x2, P0 ;  /* 0x0000000d040a7c11 */ /* 0x000fe400080f1405 */
[----:B------:R-:W-:Y:S04]  /*fcf0*/  SHFL.IDX PT, R4, R8, RZ, 0x1c1f ;  /* 0x001c1fff08047589 */ /* 0x000fe800000e0000 */
[----:B------:R-:W0:Y:S04]  /*fd00*/  SHFL.IDX PT, R5, R10, RZ, 0x1c1f ;  /* 0x001c1fff0a057589 */ /* 0x000e2800000e0000 */
[----:B------:R-:W1:Y:S01]  /*fd10*/  SHFL.IDX PT, R7, R10, 0x1, 0x1c1f ;  /* 0x003c1f000a077f89 */ /* 0x000e6200000e0000 */
[----:B---3--:R-:W-:-:S02]  /*fd20*/  IMAD.MOV R9, RZ, RZ, -R11 ;  /* 0x000000ffff097224 */ /* 0x008fc400078e0a0b */
[----:B------:R-:W-:Y:S02]  /*fd30*/  IMAD R11, R0, UR8, RZ ;  /* 0x00000008000b7c24 */ /* 0x000fe4000f8e02ff */
[----:B------:R-:W-:Y:S01]  /*fd40*/  VIADD R0, R20, 0x8 ;  /* 0x0000000814007836 */ /* 0x000fe20000000000 */
[----:B------:R-:W-:-:S04]  /*fd50*/  ISETP.NE.AND P0, PT, R2, R9, PT ;  /* 0x000000090200720c */ /* 0x000fc80003f05270 */
[-C--:B------:R-:W-:Y:S02]  /*fd60*/  ISETP.GE.OR P2, PT, R20, R11.reuse, P0 ;  /* 0x0000000b1400720c */ /* 0x080fe40000746670 */
[----:B------:R-:W-:-:S11]  /*fd70*/  ISETP.GE.OR P0, PT, R0, R11, P0 ;  /* 0x0000000b0000720c */ /* 0x000fd60000706670 */
[----:B0-----:R0:W-:Y:S04]  /*fd80*/  @!P2 ST.E desc[UR40][R4.64], R3 ;  /* 0x000000030400a985 */ /* 0x0011e8000c101928 */
[----:B-1----:R0:W-:Y:S02]  /*fd90*/  @!P0 ST.E desc[UR40][R6.64], R12 ;  /* 0x0000000c06008985 */ /* 0x0021e4000c101928 */
.L_x_2423:
[----:B------:R-:W-:Y:S05]  /*fda0*/  @P1 BRA `(.L_x_2424) ;  /* 0x0000001000481947 */ /* 0x000fea0003800000 */
[----:B0-----:R-:W-:Y:S01]  /*fdb0*/  IMAD R3, R220, 0x40, R185 ;  /* 0x00000040dc037824 */ /* 0x001fe200078e02b9 */
[----:B------:R-:W0:Y:S01]  /*fdc0*/  LDC R81, c[0x0][0xbe8] ;  /* 0x0002fa00ff517b82 */ /* 0x000e220000000800 */
[----:B------:R-:W-:Y:S01]  /*fdd0*/  ULDC UR16, c[0x0][0xac8] ;  /* 0x0002b20000107ab9 */ /* 0x000fe20000000800 */
[----:B------:R-:W-:Y:S01]  /*fde0*/  ULDC.64 UR14, c[0x0][0xaa0] ;  /* 0x0002a800000e7ab9 */ /* 0x000fe20000000a00 */
[----:B------:R-:W-:-:S03]  /*fdf0*/  IMAD.WIDE R14, R3, 0x2, R14 ;  /* 0x00000002030e7825 */ /* 0x000fc600078e020e */
[C---:B------:R-:W-:Y:S02]  /*fe00*/  IADD3 R41, P2, R14.reuse, 0x7000, RZ ;  /* 0x000070000e297810 */ /* 0x040fe40007f5e0ff */
[----:B------:R-:W-:Y:S02]  /*fe10*/  IADD3 R9, P3, R14, 0x1000, RZ ;  /* 0x000010000e097810 */ /* 0x000fe40007f7e0ff */
[----:B------:R-:W-:Y:S02]  /*fe20*/  LOP3.LUT R40, R41, 0x380, RZ, 0xc0, !PT ;  /* 0x0000038029287812 */ /* 0x000fe400078ec0ff */
[----:B------:R-:W-:Y:S02]  /*fe30*/  LOP3.LUT R8, R9, 0x380, RZ, 0xc0, !PT ;  /* 0x0000038009087812 */ /* 0x000fe400078ec0ff */
[----:B------:R-:W-:Y:S02]  /*fe40*/  SHF.R.U64 R40, R40, 0x3, RZ ;  /* 0x0000000328287819 */ /* 0x000fe400000012ff */
[----:B------:R-:W-:-:S02]  /*fe50*/  SHF.R.U64 R8, R8, 0x3, RZ ;  /* 0x0000000308087819 */ /* 0x000fc400000012ff */
[----:B------:R-:W-:Y:S02]  /*fe60*/  IADD3 R33, P0, R14, 0x5000, RZ ;  /* 0x000050000e217810 */ /* 0x000fe40007f1e0ff */
[----:B------:R-:W-:Y:S01]  /*fe70*/  LOP3.LUT R40, R40, R41, RZ, 0x3c, !PT ;  /* 0x0000002928287212 */ /* 0x000fe200078e3cff */
[--C-:B------:R-:W-:Y:S01]  /*fe80*/  IMAD.X R41, RZ, RZ, R15.reuse, P2 ;  /* 0x000000ffff297224 */ /* 0x100fe200010e060f */
[----:B------:R-:W-:Y:S01]  /*fe90*/  LOP3.LUT R8, R8, R9, RZ, 0x3c, !PT ;  /* 0x0000000908087212 */ /* 0x000fe200078e3cff */
[----:B------:R-:W-:Y:S01]  /*fea0*/  IMAD.X R9, RZ, RZ, R15, P3 ;  /* 0x000000ffff097224 */ /* 0x000fe200018e060f */
[C---:B------:R-:W-:Y:S02]  /*feb0*/  IADD3 R69, P2, R14.reuse, 0xe000, RZ ;  /* 0x0000e0000e457810 */ /* 0x040fe40007f5e0ff */
[----:B------:R-:W-:Y:S01]  /*fec0*/  LOP3.LUT R32, R33, 0x380, RZ, 0xc0, !PT ;  /* 0x0000038021207812 */ /* 0x000fe200078ec0ff */
[----:B------:R-:W-:Y:S01]  /*fed0*/  UIMAD UR12, UR24, UR14, URZ ;  /* 0x0000000e180c72a4 */ /* 0x000fe2000f8e023f */
[C---:B------:R-:W-:Y:S01]  /*fee0*/  IADD3 R45, P3, R14.reuse, 0x8000, RZ ;  /* 0x000080000e2d7810 */ /* 0x040fe20007f7e0ff */
[C---:B------:R-:W-:Y:S01]  /*fef0*/  VIADD R101, R185.reuse, 0x80 ;  /* 0x00000080b9657836 */ /* 0x040fe20000000000 */
[----:B------:R-:W-:Y:S01]  /*ff00*/  IADD3 R37, P1, R14, 0x6000, RZ ;  /* 0x000060000e257810 */ /* 0x000fe20007f3e0ff */
[----:B------:R-:W-:Y:S01]  /*ff10*/  VIADD R97, R185, 0xc0 ;  /* 0x000000c0b9617836 */ /* 0x000fe20000000000 */
[----:B------:R-:W-:Y:S01]  /*ff20*/  LOP3.LUT R68, R69, 0x380, RZ, 0xc0, !PT ;  /* 0x0000038045447812 */ /* 0x000fe200078ec0ff */
[----:B------:R-:W-:Y:S01]  /*ff30*/  UIMAD.WIDE.U32 UR10, UR4, UR14, URZ ;  /* 0x0000000e040a72a5 */ /* 0x000fe2000f8e003f */
[----:B------:R-:W-:Y:S01]  /*ff40*/  SHF.R.U64 R32, R32, 0x3, RZ ;  /* 0x0000000320207819 */ /* 0x000fe200000012ff */
[----:B------:R-:W-:Y:S01]  /*ff50*/  VIADD R99, R185, 0x100 ;  /* 0x00000100b9637836 */ /* 0x000fe20000000000 */
[----:B------:R-:W-:Y:S01]  /*ff60*/  LOP3.LUT R44, R45, 0x380, RZ, 0xc0, !PT ;  /* 0x000003802d2c7812 */ /* 0x000fe200078ec0ff */
[----:B------:R-:W-:Y:S01]  /*ff70*/  VIADD R91, R185, 0x140 ;  /* 0x00000140b95b7836 */ /* 0x000fe20000000000 */
[----:B------:R-:W-:Y:S01]  /*ff80*/  LOP3.LUT R36, R37, 0x380, RZ, 0xc0, !PT ;  /* 0x0000038025247812 */ /* 0x000fe200078ec0ff */
[----:B------:R-:W5:Y:S01]  /*ff90*/  LD.E.128 R8, desc[UR40][R8.64] ;  /* 0x0000002808087980 */ /* 0x000f62000c101d00 */
[----:B------:R-:W-:-:S02]  /*ffa0*/  SHF.R.U64 R68, R68, 0x3, RZ ;  /* 0x0000000344447819 */ /* 0x000fc400000012ff */
[----:B------:R-:W-:Y:S01]  /*ffb0*/  LOP3.LUT R32, R32, R33, RZ, 0x3c, !PT ;  /* 0x0000002120207212 */ /* 0x000fe200078e3cff */
[--C-:B------:R-:W-:Y:S01]  /*ffc0*/  IMAD.X R33, RZ, RZ, R15.reuse, P0 ;  /* 0x000000ffff217224 */ /* 0x100fe200000e060f */
[----:B------:R-:W-:Y:S01]  /*ffd0*/  SHF.R.U64 R44, R44, 0x3, RZ ;  /* 0x000000032c2c7819 */ /* 0x000fe200000012ff */
[----:B------:R-:W5:Y:S01]  /*ffe0*/  LD.E.128 R40, desc[UR40][R40.64] ;  /* 0x0000002828287980 */ /* 0x000f62000c101d00 */
[----:B------:R-:W-:Y:S02]  /*fff0*/  SHF.R.U64 R36, R36, 0x3, RZ ;  /* 0x0000000324247819 */ /* 0x000fe400000012ff */
[----:B------:R-:W-:Y:S01]  /*10000*/  IADD3 R61, P0, R14, 0xc000, RZ ;  /* 0x0000c0000e3d7810 */ /* 0x000fe20007f1e0ff */
[----:B------:R-:W-:Y:S01]  /*10010*/  UIMAD UR12, UR4, UR15, UR12 ;  /* 0x0000000f040c72a4 */ /* 0x000fe2000f8e020c */
[----:B------:R-:W-:Y:S01]  /*10020*/  LOP3.LUT R68, R68, R69, RZ, 0x3c, !PT ;  /* 0x0000004544447212 */ /* 0x000fe200078e3cff */
[--C-:B------:R-:W-:Y:S01]  /*10030*/  IMAD.X R69, RZ, RZ, R15.reuse, P2 ;  /* 0x000000ffff457224 */ /* 0x100fe200010e060f */
[----:B------:R-:W-:Y:S01]  /*10040*/  LOP3.LUT R44, R44, R45, RZ, 0x3c, !PT ;  /* 0x0000002d2c2c7212 */ /* 0x000fe200078e3cff */
[--C-:B------:R-:W-:Y:S01]  /*10050*/  IMAD.X R45, RZ, RZ, R15.reuse, P3 ;  /* 0x000000ffff2d7224 */ /* 0x100fe200018e060f */
[----:B0-----:R-:W-:Y:S01]  /*10060*/  ISETP.NE.AND P2, PT, R81, 0x1, PT ;  /* 0x000000015100780c */ /* 0x001fe20003f45270 */
[----:B------:R-:W5:Y:S01]  /*10070*/  LD.E.128 R32, desc[UR40][R32.64] ;  /* 0x0000002820207980 */ /* 0x000f62000c101d00 */
[----:B------:R-:W-:Y:S01]  /*10080*/  LOP3.LUT R36, R36, R37, RZ, 0x3c, !PT ;  /* 0x0000002524247212 */ /* 0x000fe200078e3cff */
[----:B------:R-:W-:Y:S01]  /*10090*/  IMAD.X R37, RZ, RZ, R15, P1 ;  /* 0x000000ffff257224 */ /* 0x000fe200008e060f */
[----:B------:R-:W-:-:S02]  /*100a0*/  LOP3.LUT R60, R61, 0x380, RZ, 0xc0, !PT ;  /* 0x000003803d3c7812 */ /* 0x000fc400078ec0ff */
[C---:B------:R-:W-:Y:S02]  /*100b0*/  IADD3 R13, P4, R14.reuse, 0x2000, RZ ;  /* 0x000020000e0d7810 */ /* 0x040fe40007f9e0ff */
[C---:B------:R-:W-:Y:S02]  /*100c0*/  IADD3 R25, P5, R14.reuse, 0x3000, RZ ;  /* 0x000030000e197810 */ /* 0x040fe40007fbe0ff */
[C---:B------:R-:W-:Y:S01]  /*100d0*/  IADD3 R29, P6, R14.reuse, 0x4000, RZ ;  /* 0x000040000e1d7810 */ /* 0x040fe20007fde0ff */
[----:B------:R-:W-:Y:S01]  /*100e0*/  UIADD3 UR11, UR11, UR12, URZ ;  /* 0x0000000c0b0b7290 */ /* 0x000fe2000fffe03f */
[C---:B------:R-:W-:Y:S01]  /*100f0*/  IADD3 R3, P3, R14.reuse, 0xf000, RZ ;  /* 0x0000f0000e037810 */ /* 0x040fe20007f7e0ff */
[----:B------:R-:W0:Y:S01]  /*10100*/  @P2 LDC R21, c[0x0][0xbec] ;  /* 0x0002fb00ff152b82 */ /* 0x000e220000000800 */
[----:B------:R-:W-:Y:S01]  /*10110*/  IADD3 R65, P1, R14, 0xd000, RZ ;  /* 0x0000d0000e417810 */ /* 0x000fe20007f3e0ff */
[----:B------:R-:W-:Y:S01]  /*10120*/  ULDC.64 UR12, c[0x0][0xae8] ;  /* 0x0002ba00000c7ab9 */ /* 0x000fe20000000a00 */
[----:B------:R-:W-:Y:S01]  /*10130*/  SHF.R.U64 R60, R60, 0x3, RZ ;  /* 0x000000033c3c7819 */ /* 0x000fe200000012ff */
[----:B------:R-:W-:Y:S01]  /*10140*/  USHF.R.S32.HI UR4, URZ, 0x1f, UR9 ;  /* 0x0000001f3f047899 */ /* 0x000fe20008011409 */
[----:B------:R-:W-:Y:S01]  /*10150*/  LOP3.LUT R0, R3, 0x380, RZ, 0xc0, !PT ;  /* 0x0000038003007812 */ /* 0x000fe200078ec0ff */
[--C-:B------:R-:W-:Y:S01]  /*10160*/  IMAD.X R73, RZ, RZ, R15.reuse, P3 ;  /* 0x000000ffff497224 */ /* 0x100fe200018e060f */
[----:B------:R-:W-:Y:S01]  /*10170*/  LOP3.LUT R64, R65, 0x380, RZ, 0xc0, !PT ;  /* 0x0000038041407812 */ /* 0x000fe200078ec0ff */
[----:B------:R-:W1:Y:S01]  /*10180*/  @P2 LDC R77, c[0x0][0xbf0] ;  /* 0x0002fc00ff4d2b82 */ /* 0x000e620000000800 */
[----:B------:R-:W-:Y:S01]  /*10190*/  LOP3.LUT R60, R60, R61, RZ, 0x3c, !PT ;  /* 0x0000003d3c3c7212 */ /* 0x000fe200078e3cff */
[----:B------:R-:W-:Y:S01]  /*101a0*/  IMAD.X R61, RZ, RZ, R15, P0 ;  /* 0x000000ffff3d7224 */ /* 0x000fe200000e060f */
[----:B------:R-:W-:Y:S01]  /*101b0*/  SHF.R.U64 R0, R0, 0x3, RZ ;  /* 0x0000000300007819 */ /* 0x000fe200000012ff */
[----:B------:R-:W5:Y:S01]  /*101c0*/  LD.E.128 R36, desc[UR40][R36.64] ;  /* 0x0000002824247980 */ /* 0x000f62000c101d00 */
[----:B------:R-:W-:-:S02]  /*101d0*/  SHF.R.U64 R64, R64, 0x3, RZ ;  /* 0x0000000340407819 */ /* 0x000fc400000012ff */
[----:B------:R-:W-:Y:S01]  /*101e0*/  ISETP.GE.AND P0, PT, R188, UR16, PT ;  /* 0x00000010bc007c0c */ /* 0x000fe2000bf06270 */
[----:B------:R-:W5:Y:S01]  /*101f0*/  LD.E.128 R44, desc[UR40][R44.64] ;  /* 0x000000282c2c7980 */ /* 0x000f62000c101d00 */
[----:B------:R-:W-:Y:S02]  /*10200*/  LOP3.LUT R72, R0, R3, RZ, 0x3c, !PT ;  /* 0x0000000300487212 */ /* 0x000fe400078e3cff */
[----:B------:R-:W-:Y:S01]  /*10210*/  LOP3.LUT R64, R64, R65, RZ, 0x3c, !PT ;  /* 0x0000004140407212 */ /* 0x000fe200078e3cff */
[----:B------:R-:W-:Y:S01]  /*10220*/  IMAD.X R65, RZ, RZ, R15, P1 ;  /* 0x000000ffff417224 */ /* 0x000fe200008e060f */
[----:B------:R-:W-:Y:S01]  /*10230*/  SEL R3, RZ, 0xffffffff, P0 ;  /* 0xffffffffff037807 */ /* 0x000fe20000000000 */
[----:B------:R-:W5:Y:S01]  /*10240*/  LD.E.128 R68, desc[UR40][R68.64] ;  /* 0x0000002844447980 */ /* 0x000f62000c101d00 */
[----:B------:R-:W-:Y:S02]  /*10250*/  ISETP.GE.AND P1, PT, R185, UR16, PT ;  /* 0x00000010b9007c0c */ /* 0x000fe4000bf26270 */
[----:B------:R-:W-:Y:S01]  /*10260*/  LOP3.LUT R12, R13, 0x380, RZ, 0xc0, !PT ;  /* 0x000003800d0c7812 */ /* 0x000fe200078ec0ff */
[----:B------:R-:W-:Y:S01]  /*10270*/  IMAD.SHL.U32 R3, R3, 0x2, RZ ;  /* 0x0000000203037824 */ /* 0x000fe200078e00ff */
[----:B------:R-:W-:-:S02]  /*10280*/  SEL R0, RZ, 0x1, P1 ;  /* 0x00000001ff007807 */ /* 0x000fc40000800000 */
[----:B------:R-:W-:Y:S02]  /*10290*/  LOP3.LUT R24, R25, 0x380, RZ, 0xc0, !PT ;  /* 0x0000038019187812 */ /* 0x000fe400078ec0ff */
[----:B------:R-:W-:Y:S01]  /*102a0*/  LOP3.LUT R28, R29, 0x380, RZ, 0xc0, !PT ;  /* 0x000003801d1c7812 */ /* 0x000fe200078ec0ff */
[----:B------:R-:W-:Y:S01]  /*102b0*/  UIMAD.WIDE.U32 UR10, UR44, UR12, UR10 ;  /* 0x0000000c2c0a72a5 */ /* 0x000fe2000f8e000a */
[----:B------:R-:W-:Y:S01]  /*102c0*/  LOP3.LUT R3, R3, 0x2, R0, 0xe2, !PT ;  /* 0x0000000203037812 */ /* 0x000fe200078ee200 */
[----:B------:R-:W-:Y:S01]  /*102d0*/  IMAD R0, R187, 0x20, R220 ;  /* 0x00000020bb007824 */ /* 0x000fe200078e02dc */
[----:B------:R-:W-:Y:S01]  /*102e0*/  ISETP.GE.AND P1, PT, R101, UR16, PT ;  /* 0x0000001065007c0c */ /* 0x000fe2000bf26270 */
[----:B------:R-:W5:Y:S01]  /*102f0*/  LD.E.128 R60, desc[UR40][R60.64] ;  /* 0x000000283c3c7980 */ /* 0x000f62000c101d00 */
[----:B------:R-:W-:Y:S01]  /*10300*/  ISETP.GE.AND P0, PT, R97, UR16, PT ;  /* 0x0000001061007c0c */ /* 0x000fe2000bf06270 */
[----:B------:R-:W-:Y:S01]  /*10310*/  VIADD R80, R0, UR42 ;  /* 0x0000002a00507c36 */ /* 0x000fe20008000000 */
[----:B------:R-:W-:Y:S01]  /*10320*/  SHF.R.U64 R12, R12, 0x3, RZ ;  /* 0x000000030c0c7819 */ /* 0x000fe200000012ff */
[----:B------:R-:W5:Y:S01]  /*10330*/  LD.E.128 R64, desc[UR40][R64.64] ;  /* 0x0000002840407980 */ /* 0x000f62000c101d00 */
[----:B------:R-:W-:-:S02]  /*10340*/  SHF.R.U64 R24, R24, 0x3, RZ ;  /* 0x0000000318187819 */ /* 0x000fc400000012ff */
[----:B------:R-:W-:Y:S01]  /*10350*/  SHF.R.U64 R28, R28, 0x3, RZ ;  /* 0x000000031c1c7819 */ /* 0x000fe200000012ff */
[----:B------:R-:W5:Y:S01]  /*10360*/  LD.E.128 R72, desc[UR40][R72.64] ;  /* 0x0000002848487980 */ /* 0x000f62000c101d00 */
[----:B------:R-:W-:Y:S02]  /*10370*/  SEL R20, RZ, 0xffffffff, P1 ;  /* 0xffffffffff147807 */ /* 0x000fe40000800000 */
[----:B------:R-:W-:Y:S01]  /*10380*/  SEL R0, RZ, 0xffffffff, P0 ;  /* 0xffffffffff007807 */ /* 0x000fe20000000000 */
[----:B------:R-:W-:Y:S01]  /*10390*/  UIMAD UR11, UR44, UR13, UR11 ;  /* 0x0000000d2c0b72a4 */ /* 0x000fe2000f8e020b */
[----:B------:R-:W-:Y:S01]  /*103a0*/  LOP3.LUT R12, R12, R13, RZ, 0x3c, !PT ;  /* 0x0000000d0c0c7212 */ /* 0x000fe200078e3cff */
[--C-:B------:R-:W-:Y:S01]  /*103b0*/  IMAD.X R13, RZ, RZ, R15.reuse, P4 ;  /* 0x000000ffff0d7224 */ /* 0x100fe200020e060f */
[----:B------:R-:W-:Y:S01]  /*103c0*/  LOP3.LUT R24, R24, R25, RZ, 0x3c, !PT ;  /* 0x0000001918187212 */ /* 0x000fe200078e3cff */
[--C-:B------:R-:W-:Y:S01]  /*103d0*/  IMAD.X R25, RZ, RZ, R15.reuse, P5 ;  /* 0x000000ffff197224 */ /* 0x100fe200028e060f */
[----:B------:R-:W-:Y:S01]  /*103e0*/  LOP3.LUT R28, R28, R29, RZ, 0x3c, !PT ;  /* 0x0000001d1c1c7212 */ /* 0x000fe200078e3cff */
[----:B------:R-:W-:Y:S01]  /*103f0*/  IMAD.X R29, RZ, RZ, R15, P6 ;  /* 0x000000ffff1d7224 */ /* 0x000fe200030e060f */
[----:B------:R-:W-:Y:S01]  /*10400*/  IADD3 R49, P4, R14, 0x9000, RZ ;  /* 0x000090000e317810 */ /* 0x000fe20007f9e0ff */
[----:B------:R-:W-:Y:S01]  /*10410*/  IMAD.SHL.U32 R20, R20, 0x4, RZ ;  /* 0x0000000414147824 */ /* 0x000fe200078e00ff */
[C---:B------:R-:W-:Y:S01]  /*10420*/  IADD3 R53, P5, R14.reuse, 0xa000, RZ ;  /* 0x0000a0000e357810 */ /* 0x040fe20007fbe0ff */
[----:B------:R-:W-:Y:S01]  /*10430*/  ULDC.64 UR12, c[0x0][0xaf0] ;  /* 0x0002bc00000c7ab9 */ /* 0x000fe20000000a00 */
[----:B------:R-:W-:Y:S01]  /*10440*/  IADD3 R57, P6, R14, 0xb000, RZ ;  /* 0x0000b0000e397810 */ /* 0x000fe20007fde0ff */
[----:B------:R-:W-:Y:S01]  /*10450*/  IMAD.SHL.U32 R79, R0, 0x8, RZ ;  /* 0x00000008004f7824 */ /* 0x000fe200078e00ff */
[----:B------:R-:W-:Y:S01]  /*10460*/  UIMAD UR4, UR4, UR12, URZ ;  /* 0x0000000c040472a4 */ /* 0x000fe2000f8e023f */
[----:B0-----:R-:W-:Y:S01]  /*10470*/  @P2 IMAD.HI.U32 R0, R80, R21, RZ ;  /* 0x0000001550002227 */ /* 0x001fe200078e00ff */
[----:B------:R-:W-:Y:S01]  /*10480*/  LOP3.LUT R48, R49, 0x380, RZ, 0xc0, !PT ;  /* 0x0000038031307812 */ /* 0x000fe200078ec0ff */
[----:B------:R-:W5:Y:S01]  /*10490*/  LD.E.128 R24, desc[UR40][R24.64] ;  /* 0x0000002818187980 */ /* 0x000f62000c101d00 */
[----:B------:R-:W-:-:S02]  /*104a0*/  LOP3.LUT R52, R53, 0x380, RZ, 0xc0, !PT ;  /* 0x0000038035347812 */ /* 0x000fc400078ec0ff */
[----:B------:R-:W-:Y:S01]  /*104b0*/  LOP3.LUT R56, R57, 0x380, RZ, 0xc0, !PT ;  /* 0x0000038039387812 */ /* 0x000fe200078ec0ff */
[----:B------:R-:W5:Y:S01]  /*104c0*/  LD.E.128 R28, desc[UR40][R28.64] ;  /* 0x000000281c1c7980 */ /* 0x000f62000c101d00 */
[----:B------:R-:W-:Y:S02]  /*104d0*/  LOP3.LUT R5, R14, 0x380, RZ, 0xc0, !PT ;  /* 0x000003800e057812 */ /* 0x000fe400078ec0ff */
[----:B------:R-:W-:Y:S01]  /*104e0*/  LOP3.LUT R76, R20, 0x4, R3, 0xe2, !PT ;  /* 0x00000004144c7812 */ /* 0x000fe200078ee203 */
[----:B------:R-:W-:Y:S01]  /*104f0*/  IMAD.MOV.U32 R3, RZ, RZ, R80 ;  /* 0x000000ffff037224 */ /* 0x000fe200078e0050 */
[----:B------:R-:W-:Y:S01]  /*10500*/  UIMAD UR4, UR9, UR13, UR4 ;  /* 0x0000000d090472a4 */ /* 0x000fe2000f8e0204 */
[----:B-1----:R-:W-:Y:S01]  /*10510*/  @P2 SHF.R.U32.HI R3, RZ, R77, R0 ;  /* 0x0000004dff032219 */ /* 0x002fe20000011600 */
[----:B------:R-:W-:Y:S01]  /*10520*/  UIMAD.WIDE.U32 UR10, UR9, UR12, UR10 ;  /* 0x0000000c090a72a5 */ /* 0x000fe2000f8e000a */
[----:B------:R-:W-:Y:S02]  /*10530*/  SHF.R.U64 R48, R48, 0x3, RZ ;  /* 0x0000000330307819 */ /* 0x000fe400000012ff */
[----:B------:R-:W-:-:S02]  /*10540*/  SHF.R.U64 R52, R52, 0x3, RZ ;  /* 0x0000000334347819 */ /* 0x000fc400000012ff */
[----:B------:R-:W-:Y:S02]  /*10550*/  SHF.R.U64 R56, R56, 0x3, RZ ;  /* 0x0000000338387819 */ /* 0x000fe400000012ff */
[----:B------:R-:W-:Y:S01]  /*10560*/  SHF.R.U64 R5, R5, 0x3, RZ ;  /* 0x0000000305057819 */ /* 0x000fe200000012ff */
[----:B------:R-:W-:Y:S01]  /*10570*/  UIADD3 UR4, UR11, UR4, URZ ;  /* 0x000000040b047290 */ /* 0x000fe2000fffe03f */
[----:B------:R-:W-:Y:S02]  /*10580*/  ISETP.GE.AND P0, PT, R99, UR16, PT ;  /* 0x0000001063007c0c */ /* 0x000fe4000bf06270 */
[--C-:B------:R-:W-:Y:S01]  /*10590*/  SHF.R.S32.HI R77, RZ, 0x1f, R3.reuse ;  /* 0x0000001fff4d7819 */ /* 0x100fe20000011403 */
[----:B------:R-:W-:Y:S01]  /*105a0*/  IMAD.U32 R20, RZ, RZ, UR10 ;  /* 0x0000000aff147e24 */ /* 0x000fe2000f8e00ff */
[----:B------:R-:W-:Y:S01]  /*105b0*/  LOP3.LUT R76, R79, 0x8, R76, 0xe2, !PT ;  /* 0x000000084f4c7812 */ /* 0x000fe200078ee24c */
[----:B------:R-:W-:Y:S01]  /*105c0*/  IMAD.U32 R21, RZ, RZ, UR11 ;  /* 0x0000000bff157e24 */ /* 0x000fe2000f8e00ff */
        /* <DEDUP_REMOVED lines=8> */
[----:B------:R-:W-:Y:S01]  /*10650*/  ULDC.64 UR10, c[0x0][0xae0] ;  /* 0x0002b800000a7ab9 */ /* 0x000fe20000000a00 */
[----:B------:R-:W-:Y:S01]  /*10660*/  IMAD.MOV.U32 R5, RZ, RZ, R15 ;  /* 0x000000ffff057224 */ /* 0x000fe200078e000f */
[----:B------:R-:W-:Y:S01]  /*10670*/  SEL R0, RZ, 0xffffffff, P0 ;  /* 0xffffffffff007807 */ /* 0x000fe20000000000 */
[----:B------:R-:W-:Y:S01]  /*10680*/  IMAD R78, R77, UR10, RZ ;  /* 0x0000000a4d4e7c24 */ /* 0x000fe2000f8e02ff */
[----:B------:R-:W-:Y:S01]  /*10690*/  ISETP.GE.AND P0, PT, R91, UR16, PT ;  /* 0x000000105b007c0c */ /* 0x000fe2000bf06270 */
[----:B------:R-:W-:Y:S01]  /*106a0*/  IMAD.U32 R21, RZ, RZ, UR4 ;  /* 0x00000004ff157e24 */ /* 0x000fe2000f8e00ff */
[----:B------:R-:W5:Y:S01]  /*106b0*/  LD.E.128 R12, desc[UR40][R12.64] ;  /* 0x000000280c0c7980 */ /* 0x000f62000c101d00 */
[----:B------:R-:W-:-:S02]  /*106c0*/  IMAD R77, R81, R79, R80 ;  /* 0x0000004f514d7224 */ /* 0x000fc400078e0250 */
[----:B------:R-:W-:Y:S01]  /*106d0*/  IMAD.SHL.U32 R83, R0, 0x10, RZ ;  /* 0x0000001000537824 */ /* 0x000fe200078e00ff */
[----:B------:R-:W5:Y:S01]  /*106e0*/  LD.E.128 R4, desc[UR40][R4.64] ;  /* 0x0000002804047980 */ /* 0x000f62000c101d00 */
[C---:B------:R-:W-:Y:S01]  /*106f0*/  IMAD R79, R3.reuse, UR11, R78 ;  /* 0x0000000b034f7c24 */ /* 0x040fe2000f8e024e */
[----:B------:R-:W-:Y:S01]  /*10700*/  SEL R0, RZ, 0xffffffff, P0 ;  /* 0xffffffffff007807 */ /* 0x000fe20000000000 */
[----:B------:R-:W-:Y:S01]  /*10710*/  IMAD.WIDE.U32 R20, R3, UR10, R20 ;  /* 0x0000000a03147c25 */ /* 0x000fe2000f8e0014 */
[----:B------:R-:W5:Y:S01]  /*10720*/  LD.E.128 R48, desc[UR40][R48.64] ;  /* 0x0000002830307980 */ /* 0x000f62000c101d00 */
[----:B------:R-:W-:Y:S01]  /*10730*/  SHF.R.S32.HI R3, RZ, 0x1f, R77 ;  /* 0x0000001fff037819 */ /* 0x000fe2000001144d */
[----:B------:R-:W-:Y:S02]  /*10740*/  ULDC.64 UR10, c[0x0][0xad8] ;  /* 0x0002b600000a7ab9 */ /* 0x000fe40000000a00 */
[----:B------:R-:W5:Y:S01]  /*10750*/  LD.E.128 R52, desc[UR40][R52.64] ;  /* 0x0000002834347980 */ /* 0x000f62000c101d00 */
[----:B------:R-:W-:-:S03]  /*10760*/  VIADD R93, R185, 0x180 ;  /* 0x00000180b95d7836 */ /* 0x000fc60000000000 */
[----:B------:R-:W5:Y:S01]  /*10770*/  LD.E.128 R56, desc[UR40][R56.64] ;  /* 0x0000002838387980 */ /* 0x000f62000c101d00 */
[----:B------:R-:W-:Y:S01]  /*10780*/  @!PT LDS RZ, [RZ] ;  /* 0x00000000fffff984 */ /* 0x000fe20000000800 */
[----:B------:R-:W-:Y:S01]  /*10790*/  @!PT LDS RZ, [RZ] ;  /* 0x00000000fffff984 */ /* 0x000fe20000000800 */
[----:B------:R-:W-:Y:S01]  /*107a0*/  @!PT LDS RZ, [RZ] ;  /* 0x00000000fffff984 */ /* 0x000fe20000000800 */
[----:B------:R-:W-:Y:S01]  /*107b0*/  @!PT LDS RZ, [RZ] ;  /* 0x00000000fffff984 */ /* 0x000fe20000000800 */
[----:B------:R0:W-:Y:S06]  /*107c0*/  MEMBAR.ALL.CTA ;  /* 0x0000000000007992 */ /* 0x0001ec0000008000 */
[----:B0-----:R-:W0:Y:S01]  /*107d0*/  FENCE.VIEW.ASYNC.S ;  /* 0x00000000000073c6 */ /* 0x001e220000000000 */
[----:B------:R-:W-:Y:S01]  /*107e0*/  LOP3.LUT R76, R83, 0x10, R76, 0xe2, !PT ;  /* 0x00000010534c7812 */ /* 0x000fe200078ee24c */
[----:B------:R-:W-:Y:S01]  /*107f0*/  IMAD.SHL.U32 R83, R0, 0x20, RZ ;  /* 0x0000002000537824 */ /* 0x000fe200078e00ff */
[----:B------:R-:W-:Y:S01]  /*10800*/  ISETP.GE.AND P0, PT, R93, UR16, PT ;  /* 0x000000105d007c0c */ /* 0x000fe2000bf06270 */
[----:B------:R-:W-:-:S02]  /*10810*/  IMAD.IADD R21, R21, 0x1, R79 ;  /* 0x0000000115157824 */ /* 0x000fc400078e024f */
[----:B------:R-:W-:Y:S02]  /*10820*/  IMAD R0, R3, UR10, RZ ;  /* 0x0000000a03007c24 */ /* 0x000fe4000f8e02ff */
[----:B------:R-:W-:Y:S02]  /*10830*/  VIADD R88, R220, UR42 ;  /* 0x0000002adc587c36 */ /* 0x000fe40008000000 */
[----:B------:R-:W-:Y:S01]  /*10840*/  IMAD R89, R81, UR8, RZ ;  /* 0x0000000851597c24 */ /* 0x000fe2000f8e02ff */
[----:B------:R-:W-:Y:S01]  /*10850*/  UIADD3 UR4, UR46, 0x28c20, URZ ;  /* 0x00028c202e047890 */ /* 0x000fe2000fffe03f */
[C---:B------:R-:W-:Y:S01]  /*10860*/  IMAD R79, R77.reuse, UR11, R0 ;  /* 0x0000000b4d4f7c24 */ /* 0x040fe2000f8e0200 */
[----:B------:R-:W-:Y:S01]  /*10870*/  SEL R3, RZ, 0x40, P0 ;  /* 0x00000040ff037807 */ /* 0x000fe20000000000 */
[----:B------:R-:W-:Y:S01]  /*10880*/  IMAD.WIDE.U32 R20, R77, UR10, R20 ;  /* 0x0000000a4d147c25 */ /* 0x000fe2000f8e0014 */
[----:B------:R-:W-:Y:S01]  /*10890*/  ISETP.GE.AND P0, PT, R88, R89, PT ;  /* 0x000000595800720c */ /* 0x000fe20003f06270 */
[----:B------:R-:W-:Y:S01]  /*108a0*/  ULDC.64 UR10, c[0x0][0xa80] ;  /* 0x0002a000000a7ab9 */ /* 0x000fe20000000a00 */
[----:B------:R-:W-:Y:S01]  /*108b0*/  UPRMT UR4, URZ, 0x654, UR4 ;  /* 0x000006543f047896 */ /* 0x000fe20008000004 */
[----:B------:R-:W-:Y:S01]  /*108c0*/  VIADD R95, R185, 0x1c0 ;  /* 0x000001c0b95f7836 */ /* 0x000fe20000000000 */
[----:B------:R-:W-:Y:S01]  /*108d0*/  LEA R86, P2, R20, UR10, 0x1 ;  /* 0x0000000a14567c11 */ /* 0x000fe2000f8408ff */
[----:B------:R-:W-:Y:S01]  /*108e0*/  IMAD.IADD R21, R21, 0x1, R79 ;  /* 0x0000000115157824 */ /* 0x000fe200078e024f */
[----:B------:R-:W-:-:S02]  /*108f0*/  LOP3.LUT R76, R83, 0x20, R76, 0xe2, !PT ;  /* 0x00000020534c7812 */ /* 0x000fc400078ee24c */
[----:B------:R-:W-:Y:S02]  /*10900*/  ISETP.GE.AND P1, PT, R95, UR16, PT ;  /* 0x000000105f007c0c */ /* 0x000fe4000bf26270 */
[----:B------:R-:W-:Y:S01]  /*10910*/  LEA.HI.X R87, R20, UR11, R21, 0x1, P2 ;  /* 0x0000000b14577c11 */ /* 0x000fe200090f0c15 */
[----:B0-----:R-:W-:Y:S01]  /*10920*/  SYNCS.ARRIVE.TRANS64.RED.A1T0 RZ, [UR4], RZ ;  /* 0x000000ffffff79a7 */ /* 0x001fe20008100404 */
[----:B------:R-:W-:Y:S01]  /*10930*/  LOP3.LUT R3, R76, R3, RZ, 0xfc, !PT ;  /* 0x000000034c037212 */ /* 0x000fe200078efcff */
[----:B------:R0:W1:Y:S01]  /*10940*/  SHFL.IDX PT, R20, R86, RZ, 0x181f ;  /* 0x00181fff56147589 */ /* 0x00006200000e0000 */
[----:B------:R-:W-:Y:S01]  /*10950*/  SEL R0, RZ, 0x80, P1 ;  /* 0x00000080ff007807 */ /* 0x000fe20000800000 */
[----:B------:R-:W-:Y:S02]  /*10960*/  BSSY B1, `(.L_x_2425) ;  /* 0x000002a000017945 */ /* 0x000fe40003800000 */
[----:B------:R0:W3:Y:S01]  /*10970*/  SHFL.IDX PT, R21, R87, RZ, 0x181f ;  /* 0x00181fff57157589 */ /* 0x0000e200000e0000 */
[----:B------:R-:W-:-:S02]  /*10980*/  LOP3.LUT R0, R3, R0, RZ, 0xfc, !PT ;  /* 0x0000000003007212 */ /* 0x000fc400078efcff */
        /* <DEDUP_REMOVED lines=9> */
[CC--:B-1----:R-:W-:Y:S01]  /*10a20*/  @!P1 LEA R76, P2, R188.reuse, R20.reuse, 0x1 ;  /* 0x00000014bc4c9211 */ /* 0x0c2fe200078408ff */
[----:B---3--:R-:W-:Y:S02]  /*10a30*/  @!P0 IMAD.WIDE R78, R185, 0x2, R20 ;  /* 0x00000002b94e8825 */ /* 0x008fe400078e0214 */
[----:B------:R-:W-:Y:S02]  /*10a40*/  @!P4 LEA R80, P5, R101, R20, 0x1 ;  /* 0x000000146550c211 */ /* 0x000fe400078a08ff */
[----:B------:R-:W-:Y:S01]  /*10a50*/  @!P1 LEA.HI.X R77, R188, R21, R152, 0x1, P2 ;  /* 0x00000015bc4d9211 */ /* 0x000fe200010f0c98 */
[----:B-----5:R1:W-:Y:S01]  /*10a60*/  @!P0 ST.E.128 desc[UR40][R78.64], R4 ;  /* 0x000000044e008985 */ /* 0x0203e2000c101d28 */
[----:B------:R-:W-:Y:S02]  /*10a70*/  ISETP.GE.AND P2, PT, R99, UR16, PT ;  /* 0x0000001063007c0c */ /* 0x000fe4000bf46270 */
[----:B------:R-:W-:Y:S01]  /*10a80*/  LOP3.LUT P0, RZ, R3, 0x40, RZ, 0xc0, !PT ;  /* 0x0000004003ff7812 */ /* 0x000fe2000780c0ff */
[----:B------:R3:W-:Y:S01]  /*10a90*/  @!P1 ST.E.128 desc[UR40][R76.64], R12 ;  /* 0x0000000c4c009985 */ /* 0x0007e2000c101d28 */
[----:B------:R-:W-:-:S02]  /*10aa0*/  ISETP.GE.AND P1, PT, R91, UR16, PT ;  /* 0x000000105b007c0c */ /* 0x000fc4000bf26270 */
[-C--:B------:R-:W-:Y:S02]  /*10ab0*/  @!P3 LEA R82, P6, R97, R20.reuse, 0x1 ;  /* 0x000000146152b211 */ /* 0x080fe400078c08ff */
        /* <DEDUP_REMOVED lines=13> */
[----:B---3--:R-:W-:Y:S01]  /*10b90*/  SHF.R.S32.HI R13, RZ, 0x1f, R95 ;  /* 0x0000001fff0d7819 */ /* 0x008fe2000001145f */
[----:B------:R4:W-:Y:S01]  /*10ba0*/  @!P1 ST.E.128 desc[UR40][R4.64], R52 ;  /* 0x0000003404009985 */ /* 0x0009e2000c101d28 */
[----:B------:R-:W-:-:S02]  /*10bb0*/  @P0 LEA.HI.X R7, R93, R21, R7, 0x1, P5 ;  /* 0x000000155d070211 */ /* 0x000fc400028f0c07 */
[----:B------:R-:W-:-:S03]  /*10bc0*/  @P6 LEA R12, P5, R95, R20, 0x1 ;  /* 0x000000145f0c6211 */ /* 0x000fc600078a08ff */
[----:B------:R4:W-:Y:S01]  /*10bd0*/  @P0 ST.E.128 desc[UR40][R6.64], R60 ;  /* 0x0000003c06000985 */ /* 0x0009e2000c101d28 */
[----:B------:R-:W-:-:S05]  /*10be0*/  @P6 LEA.HI.X R13, R95, R21, R13, 0x1, P5 ;  /* 0x000000155f0d6211 */ /* 0x000fca00028f0c0d */
[----:B------:R4:W-:Y:S04]  /*10bf0*/  @P6 ST.E.128 desc[UR40][R12.64], R68 ;  /* 0x000000440c006985 */ /* 0x0009e8000c101d28 */
.L_x_2426:
[----:B------:R-:W-:Y:S05]  /*10c00*/  BSYNC B1 ;  /* 0x0000000000017941 */ /* 0x000fea0003800000 */
.L_x_2425:
[----:B----45:R-:W-:Y:S01]  /*10c10*/  VIADD R6, R88, 0x20 ;  /* 0x0000002058067836 */ /* 0x030fe20000000000 */
[----:B------:R4:W0:Y:S04]  /*10c20*/  SHFL.IDX PT, R5, R87, 0x1, 0x181f ;  /* 0x00381f0057057f89 */ /* 0x00082800000e0000 */
[----:B------:R-:W-:Y:S01]  /*10c30*/  ISETP.GE.AND P0, PT, R6, R89, PT ;  /* 0x000000590600720c */ /* 0x000fe20003f06270 */
[----:B------:R4:W0:-:S12]  /*10c40*/  SHFL.IDX PT, R4, R86, 0x1, 0x181f ;  /* 0x00381f0056047f89 */ /* 0x00081800000e0000 */
[----:B----4-:R-:W-:Y:S05]  /*10c50*/  @P0 BRA `(.L_x_2427) ;  /* 0x0000002400dc0947 */ /* 0x010fea0003800000 */
[----:B------:R-:W-:Y:S02]  /*10c60*/  ISETP.GE.AND P0, PT, R185, UR16, PT ;  /* 0x00000010b9007c0c */ /* 0x000fe4000bf06270 */
[----:B------:R-:W-:Y:S02]  /*10c70*/  ISETP.GE.AND P4, PT, R188, UR16, PT ;  /* 0x00000010bc007c0c */ /* 0x000fe4000bf86270 */
[----:B------:R-:W-:Y:S02]  /*10c80*/  ISETP.GE.AND P3, PT, R101, UR16, PT ;  /* 0x0000001065007c0c */ /* 0x000fe4000bf66270 */
[----:B------:R-:W-:Y:S02]  /*10c90*/  ISETP.GE.AND P2, PT, R97, UR16, PT ;  /* 0x0000001061007c0c */ /* 0x000fe4000bf46270 */
[----:B------:R-:W-:Y:S02]  /*10ca0*/  ISETP.GE.AND P1, PT, R99, UR16, PT ;  /* 0x0000001063007c0c */ /* 0x000fe4000bf26270 */
[----:B------:R-:W-:-:S02]  /*10cb0*/  SHF.R.S32.HI R15, RZ, 0x1f, R101 ;  /* 0x0000001fff0f7819 */ /* 0x000fc40000011465 */
[----:B---3--:R-:W-:Y:S01]  /*10cc0*/  SHF.R.S32.HI R21, RZ, 0x1f, R97 ;  /* 0x0000001fff157819 */ /* 0x008fe20000011461 */
[----:B0-----:R-:W-:Y:S02]  /*10cd0*/  @!P0 IMAD.WIDE R6, R185, 0x2, R4 ;  /* 0x00000002b9068825 */ /* 0x001fe400078e0204 */
[CC--:B------:R-:W-:Y:S02]  /*10ce0*/  @!P4 LEA R12, P5, R188.reuse, R4.reuse, 0x1 ;  /* 0x00000004bc0cc211 */ /* 0x0c0fe400078a08ff */
[-C--:B------:R-:W-:Y:S01]  /*10cf0*/  @!P3 LEA R14, P6, R101, R4.reuse, 0x1 ;  /* 0x00000004650eb211 */ /* 0x080fe200078c08ff */
[----:B------:R0:W-:Y:S01]  /*10d00*/  @!P0 ST.E.128 desc[UR40][R6.64], R8 ;  /* 0x0000000806008985 */ /* 0x0001e2000c101d28 */
[----:B------:R-:W-:Y:S02]  /*10d10*/  ISETP.GE.AND P0, PT, R91, UR16, PT ;  /* 0x000000105b007c0c */ /* 0x000fe4000bf06270 */
[----:B------:R-:W-:Y:S02]  /*10d20*/  @!P4 LEA.HI.X R13, R188, R5, R152, 0x1, P5 ;  /* 0x00000005bc0dc211 */ /* 0x000fe400028f0c98 */
[----:B-1----:R-:W-:-:S02]  /*10d30*/  @!P2 LEA R20, P5, R97, R4, 0x1 ;  /* 0x000000046114a211 */ /* 0x002fc400078a08ff */
[-C--:B------:R-:W-:Y:S01]  /*10d40*/  @!P3 LEA.HI.X R15, R101, R5.reuse, R15, 0x1, P6 ;  /* 0x00000005650fb211 */ /* 0x080fe200030f0c0f */
[----:B------:R1:W-:Y:S01]  /*10d50*/  @!P4 ST.E.128 desc[UR40][R12.64], R24 ;  /* 0x000000180c00c985 */ /* 0x0003e2000c101d28 */
[----:B------:R-:W-:Y:S02]  /*10d60*/  LOP3.LUT P6, RZ, R3, 0x40, RZ, 0xc0, !PT ;  /* 0x0000004003ff7812 */ /* 0x000fe400078cc0ff */
[----:B------:R-:W-:Y:S01]  /*10d70*/  @!P2 LEA.HI.X R21, R97, R5, R21, 0x1, P5 ;  /* 0x000000056115a211 */ /* 0x000fe200028f0c15 */
[----:B------:R1:W-:Y:S01]  /*10d80*/  @!P3 ST.E.128 desc[UR40][R14.64], R32 ;  /* 0x000000200e00b985 */ /* 0x0003e2000c101d28 */
[----:B------:R-:W-:-:S03]  /*10d90*/  SHF.R.S32.HI R3, RZ, 0x1f, R99 ;  /* 0x0000001fff037819 */ /* 0x000fc60000011463 */
[----:B------:R1:W-:Y:S01]  /*10da0*/  @!P2 ST.E.128 desc[UR40][R20.64], R40 ;  /* 0x000000281400a985 */ /* 0x0003e2000c101d28 */
[----:B0-----:R-:W-:-:S04]  /*10db0*/  @!P1 LEA R6, P5, R99, R4, 0x1 ;  /* 0x0000000463069211 */ /* 0x001fc800078a08ff */
[-C--:B------:R-:W-:Y:S02]  /*10dc0*/  @!P1 LEA.HI.X R7, R99, R5.reuse, R3, 0x1, P5 ;  /* 0x0000000563079211 */ /* 0x080fe400028f0c03 */
[----:B------:R-:W-:Y:S02]  /*10dd0*/  SHF.R.S32.HI R3, RZ, 0x1f, R91 ;  /* 0x0000001fff037819 */ /* 0x000fe4000001145b */
[C---:B------:R-:W-:Y:S01]  /*10de0*/  @!P0 LEA R8, P5, R91.reuse, R4, 0x1 ;  /* 0x000000045b088211 */ /* 0x040fe200078a08ff */
[----:B------:R1:W-:Y:S03]  /*10df0*/  @!P1 ST.E.128 desc[UR40][R6.64], R48 ;  /* 0x0000003006009985 */ /* 0x0003e6000c101d28 */
[----:B------:R-:W-:Y:S02]  /*10e00*/  @!P0 LEA.HI.X R9, R91, R5, R3, 0x1, P5 ;  /* 0x000000055b098211 */ /* 0x000fe400028f0c03 */
[----:B------:R-:W-:-:S02]  /*10e10*/  SHF.R.S32.HI R3, RZ, 0x1f, R93 ;  /* 0x0000001fff037819 */ /* 0x000fc4000001145d */
[C---:B------:R-:W-:Y:S01]  /*10e20*/  @P6 LEA R10, P5, R93.reuse, R4, 0x1 ;  /* 0x000000045d0a6211 */ /* 0x040fe200078a08ff */
[----:B------:R1:W-:Y:S01]  /*10e30*/  @!P0 ST.E.128 desc[UR40][R8.64], R56 ;  /* 0x0000003808008985 */ /* 0x0003e2000c101d28 */
[----:B------:R-:W-:Y:S02]  /*10e40*/  LOP3.LUT P0, RZ, R0, 0x80, RZ, 0xc0, !PT ;  /* 0x0000008000ff7812 */ /* 0x000fe4000780c0ff */
[----:B------:R-:W-:-:S05]  /*10e50*/  @P6 LEA.HI.X R11, R93, R5, R3, 0x1, P5 ;  /* 0x000000055d0b6211 */ /* 0x000fca00028f0c03 */
[----:B------:R1:W-:Y:S06]  /*10e60*/  @P6 ST.E.128 desc[UR40][R10.64], R64 ;  /* 0x000000400a006985 */ /* 0x0003ec000c101d28 */
[----:B------:R-:W-:Y:S05]  /*10e70*/  @!P0 BRA `(.L_x_2427) ;  /* 0x0000002400548947 */ /* 0x000fea0003800000 */
[----:B------:R-:W-:Y:S02]  /*10e80*/  LEA R4, P0, R95, R4, 0x1 ;  /* 0x000000045f047211 */ /* 0x000fe400078008ff */
[----:B------:R-:W-:-:S04]  /*10e90*/  SHF.R.S32.HI R0, RZ, 0x1f, R95 ;  /* 0x0000001fff007819 */ /* 0x000fc8000001145f */
[----:B------:R-:W-:-:S05]  /*10ea0*/  LEA.HI.X R5, R95, R5, R0, 0x1, P0 ;  /* 0x000000055f057211 */ /* 0x000fca00000f0c00 */
[----:B------:R0:W-:Y:S01]  /*10eb0*/  ST.E.128 desc[UR40][R4.64], R72 ;  /* 0x0000004804007985 */ /* 0x0001e2000c101d28 */
[----:B------:R-:W-:Y:S05]  /*10ec0*/  BRA `(.L_x_2427) ;  /* 0x0000002400407947 */ /* 0x000fea0003800000 */
.L_x_2424:
[----:B------:R-:W-:Y:S01]  /*10ed0*/  ULDC.64 UR14, c[0x0][0xb08] ;  /* 0x0002c200000e7ab9 */ /* 0x000fe20000000a00 */
[----:B0-----:R-:W-:Y:S01]  /*10ee0*/  VIADD R4, R186, UR42 ;  /* 0x0000002aba047c36 */ /* 0x001fe20008000000 */
[----:B------:R-:W-:Y:S01]  /*10ef0*/  UIMAD UR12, UR24, UR14, URZ ;  /* 0x0000000e180c72a4 */ /* 0x000fe2000f8e023f */
[----:B------:R-:W-:Y:S01]  /*10f00*/  BSSY B1, `(.L_x_2428) ;  /* 0x00000c6000017945 */ /* 0x000fe20003800000 */
[----:B------:R-:W-:Y:S01]  /*10f10*/  UIMAD.WIDE.U32 UR10, UR4, UR14, URZ ;  /* 0x0000000e040a72a5 */ /* 0x000fe2000f8e003f */
[----:B------:R-:W-:Y:S01]  /*10f20*/  IMAD.MOV.U32 R3, RZ, RZ, R4 ;  /* 0x000000ffff037224 */ /* 0x000fe200078e0004 */
[----:B------:R-:W-:Y:S01]  /*10f30*/  UIMAD UR12, UR4, UR15, UR12 ;  /* 0x0000000f040c72a4 */ /* 0x000fe2000f8e020c */
[----:B------:R-:W-:Y:S01]  /*10f40*/  SHF.R.S32.HI R21, RZ, 0x1f, R205 ;  /* 0x0000001fff157819 */ /* 0x000fe200000114cd */
[----:B------:R-:W-:Y:S01]  /*10f50*/  ULDC UR14, c[0x0][0xbe8] ;  /* 0x0002fa00000e7ab9 */ /* 0x000fe20000000800 */
[----:B------:R-:W-:Y:S01]  /*10f60*/  USHF.R.S32.HI UR4, URZ, 0x1f, UR9 ;  /* 0x0000001f3f047899 */ /* 0x000fe20008011409 */
[----:B------:R-:W-:Y:S01]  /*10f70*/  SHF.R.S32.HI R152, RZ, 0x1f, R206 ;  /* 0x0000001fff987819 */ /* 0x000fe200000114ce */
[----:B------:R-:W-:Y:S01]  /*10f80*/  UIADD3 UR11, UR11, UR12, URZ ;  /* 0x0000000c0b0b7290 */ /* 0x000fe2000fffe03f */
[----:B------:R-:W-:Y:S01]  /*10f90*/  SHF.R.S32.HI R153, RZ, 0x1f, R207 ;  /* 0x0000001fff997819 */ /* 0x000fe200000114cf */
[----:B------:R-:W-:Y:S01]  /*10fa0*/  UISETP.NE.AND UP0, UPT, UR14, 0x1, UPT ;  /* 0x000000010e00788c */ /* 0x000fe2000bf05270 */
[----:B------:R-:W-:Y:S01]  /*10fb0*/  SHF.R.S32.HI R154, RZ, 0x1f, R208 ;  /* 0x0000001fff9a7819 */ /* 0x000fe200000114d0 */
[----:B------:R-:W-:Y:S01]  /*10fc0*/  ULDC.64 UR12, c[0x0][0xb38] ;  /* 0x0002ce00000c7ab9 */ /* 0x000fe20000000a00 */
[----:B------:R-:W-:Y:S01]  /*10fd0*/  UIMAD UR8, UR8, UR14, URZ ;  /* 0x0000000e080872a4 */ /* 0x000fe2000f8e023f */
[----:B------:R-:W-:Y:S01]  /*10fe0*/  SHF.R.S32.HI R155, RZ, 0x1f, R209 ;  /* 0x0000001fff9b7819 */ /* 0x000fe200000114d1 */
[----:B------:R-:W-:Y:S01]  /*10ff0*/  UIMAD.WIDE.U32 UR10, UR44, UR12, UR10 ;  /* 0x0000000c2c0a72a5 */ /* 0x000fe2000f8e000a */
[----:B------:R-:W-:-:S02]  /*11000*/  PLOP3.LUT P0, PT, PT, PT, UP0, 0x80, 0x0 ;  /* 0x000000000000781c */ /* 0x000fc40003f0f008 */
[----:B------:R-:W-:Y:S01]  /*11010*/  SHF.R.S32.HI R156, RZ, 0x1f, R210 ;  /* 0x0000001fff9c7819 */ /* 0x000fe200000114d2 */
[----:B------:R-:W-:Y:S01]  /*11020*/  UIMAD UR11, UR44, UR13, UR11 ;  /* 0x0000000d2c0b72a4 */ /* 0x000fe2000f8e020b */
[----:B------:R-:W-:Y:S02]  /*11030*/  SHF.R.S32.HI R157, RZ, 0x1f, R211 ;  /* 0x0000001fff9d7819 */ /* 0x000fe400000114d3 */
[----:B------:R-:W-:Y:S01]  /*11040*/  ULDC.64 UR12, c[0x0][0xb40] ;  /* 0x0002d000000c7ab9 */ /* 0x000fe20000000a00 */
[----:B------:R-:W-:Y:S01]  /*11050*/  SHF.R.S32.HI R158, RZ, 0x1f, R212 ;  /* 0x0000001fff9e7819 */ /* 0x000fe200000114d4 */
[----:B------:R-:W-:Y:S01]  /*11060*/  UIMAD UR4, UR4, UR12, URZ ;  /* 0x0000000c040472a4 */ /* 0x000fe2000f8e023f */
[----:B------:R-:W-:Y:S01]  /*11070*/  SHF.R.S32.HI R159, RZ, 0x1f, R213 ;  /* 0x0000001fff9f7819 */ /* 0x000fe200000114d5 */
[----:B------:R-:W-:Y:S01]  /*11080*/  UIMAD.WIDE.U32 UR10, UR9, UR12, UR10 ;  /* 0x0000000c090a72a5 */ /* 0x000fe2000f8e000a */
[----:B------:R-:W-:Y:S01]  /*11090*/  SHF.R.S32.HI R160, RZ, 0x1f, R214 ;  /* 0x0000001fffa07819 */ /* 0x000fe200000114d6 */
[----:B------:R-:W-:Y:S01]  /*110a0*/  UIMAD UR4, UR9, UR13, UR4 ;  /* 0x0000000d090472a4 */ /* 0x000fe2000f8e0204 */
[----:B------:R-:W-:-:S02]  /*110b0*/  SHF.R.S32.HI R161, RZ, 0x1f, R215 ;  /* 0x0000001fffa17819 */ /* 0x000fc400000114d7 */
[----:B------:R-:W-:Y:S01]  /*110c0*/  @UP0 ULDC UR9, c[0x0][0xbec] ;  /* 0x0002fb0000090ab9 */ /* 0x000fe20000000800 */
[----:B------:R-:W-:Y:S01]  /*110d0*/  UIADD3 UR11, UR11, UR4, URZ ;  /* 0x000000040b0b7290 */ /* 0x000fe2000fffe03f */
[----:B------:R-:W-:Y:S01]  /*110e0*/  @P0 IMAD.HI.U32 R0, R4, UR9, RZ ;  /* 0x0000000904000c27 */ /* 0x000fe2000f8e00ff */
[----:B------:R-:W-:Y:S01]  /*110f0*/  ULDC.64 UR12, c[0x0][0xb48] ;  /* 0x0002d200000c7ab9 */ /* 0x000fe20000000a00 */
[----:B------:R-:W-:Y:S01]  /*11100*/  @UP0 ULDC UR4, c[0x0][0xbf0] ;  /* 0x0002fc0000040ab9 */ /* 0x000fe20000000800 */
[----:B------:R-:W-:Y:S01]  /*11110*/  UIMAD.WIDE.U32 UR10, UR45, UR12, UR10 ;  /* 0x0000000c2d0a72a5 */ /* 0x000fe2000f8e000a */
[----:B------:R-:W-:Y:S02]  /*11120*/  SHF.R.S32.HI R162, RZ, 0x1f, R216 ;  /* 0x0000001fffa27819 */ /* 0x000fe400000114d8 */
[----:B------:R-:W-:Y:S01]  /*11130*/  @P0 SHF.R.U32.HI R3, RZ, UR4, R0 ;  /* 0x00000004ff030c19 */ /* 0x000fe20008011600 */
[----:B------:R-:W-:Y:S01]  /*11140*/  UIMAD UR45, UR45, UR13, UR11 ;  /* 0x0000000d2d2d72a4 */ /* 0x000fe2000f8e020b */
[----:B------:R-:W-:Y:S01]  /*11150*/  SHF.R.S32.HI R13, RZ, 0x1f, R217 ;  /* 0x0000001fff0d7819 */ /* 0x000fe200000114d9 */
[----:B------:R-:W-:Y:S01]  /*11160*/  IMAD.U32 R5, RZ, RZ, UR11 ;  /* 0x0000000bff057e24 */ /* 0x000fe2000f8e00ff */
[--C-:B------:R-:W-:Y:S01]  /*11170*/  SHF.R.S32.HI R0, RZ, 0x1f, R3.reuse ;  /* 0x0000001fff007819 */ /* 0x100fe20000011403 */
[----:B------:R-:W-:Y:S01]  /*11180*/  IMAD.MOV R7, RZ, RZ, -R3 ;  /* 0x000000ffff077224 */ /* 0x000fe200078e0a03 */
[----:B------:R-:W-:Y:S01]  /*11190*/  ULDC.64 UR12, c[0x0][0xb30] ;  /* 0x0002cc00000c7ab9 */ /* 0x000fe20000000a00 */
[----:B------:R-:W-:Y:S01]  /*111a0*/  IMAD.U32 R5, RZ, RZ, UR45 ;  /* 0x0000002dff057e24 */ /* 0x000fe2000f8e00ff */
[----:B------:R-:W-:Y:S01]  /*111b0*/  UIADD3 UR4, UR46, 0x28c20, URZ ;  /* 0x00028c202e047890 */ /* 0x000fe2000fffe03f */
[----:B------:R-:W-:Y:S01]  /*111c0*/  IMAD R7, R7, UR14, R4 ;  /* 0x0000000e07077c24 */ /* 0x000fe2000f8e0204 */
[----:B------:R-:W-:Y:S01]  /*111d0*/  SHF.R.S32.HI R163, RZ, 0x1f, R218 ;  /* 0x0000001fffa37819 */ /* 0x000fe200000114da */
[----:B------:R-:W-:Y:S01]  /*111e0*/  IMAD R0, R0, UR12, RZ ;  /* 0x0000000c00007c24 */ /* 0x000fe2000f8e02ff */
[----:B------:R-:W-:Y:S01]  /*111f0*/  UPRMT UR4, URZ, 0x654, UR4 ;  /* 0x000006543f047896 */ /* 0x000fe20008000004 */
[----:B------:R-:W-:Y:S01]  /*11200*/  IMAD.U32 R4, RZ, RZ, UR10 ;  /* 0x0000000aff047e24 */ /* 0x000fe2000f8e00ff */
[----:B------:R-:W-:Y:S01]  /*11210*/  ULDC.64 UR10, c[0x0][0xb28] ;  /* 0x0002ca00000a7ab9 */ /* 0x000fe20000000a00 */
[C---:B------:R-:W-:Y:S01]  /*11220*/  IMAD R9, R3.reuse, UR13, R0 ;  /* 0x0000000d03097c24 */ /* 0x040fe2000f8e0200 */
[----:B------:R-:W-:Y:S01]  /*11230*/  SHF.R.S32.HI R0, RZ, 0x1f, R7 ;  /* 0x0000001fff007819 */ /* 0x000fe20000011407 */
[----:B------:R-:W-:Y:S01]  /*11240*/  IMAD.WIDE.U32 R4, R3, UR12, R4 ;  /* 0x0000000c03047c25 */ /* 0x000fe2000f8e0004 */
[----:B------:R-:W-:-:S02]  /*11250*/  SHF.R.S32.HI R164, RZ, 0x1f, R219 ;  /* 0x0000001fffa47819 */ /* 0x000fc400000114db */
[----:B------:R-:W-:Y:S01]  /*11260*/  SHF.R.S32.HI R165, RZ, 0x1f, R17 ;  /* 0x0000001fffa57819 */ /* 0x000fe20000011411 */
[----:B------:R-:W-:Y:S01]  /*11270*/  IMAD R0, R0, UR10, RZ ;  /* 0x0000000a00007c24 */ /* 0x000fe2000f8e02ff */
[----:B------:R-:W-:Y:S01]  /*11280*/  SYNCS.ARRIVE.TRANS64.RED.A1T0 RZ, [UR4], RZ ;  /* 0x000000ffffff79a7 */ /* 0x000fe20008100404 */
[----:B------:R-:W-:Y:S02]  /*11290*/  IMAD.IADD R5, R5, 0x1, R9 ;  /* 0x0000000105057824 */ /* 0x000fe400078e0209 */
[C---:B------:R-:W-:Y:S02]  /*112a0*/  IMAD R3, R7.reuse, UR11, R0 ;  /* 0x0000000b07037c24 */ /* 0x040fe4000f8e0200 */
[----:B------:R-:W-:Y:S02]  /*112b0*/  VIADD R0, R16, UR42 ;  /* 0x0000002a10007c36 */ /* 0x000fe40008000000 */
[----:B------:R-:W-:Y:S01]  /*112c0*/  IMAD.WIDE.U32 R4, R7, UR10, R4 ;  /* 0x0000000a07047c25 */ /* 0x000fe2000f8e0004 */
[----:B------:R-:W-:-:S02]  /*112d0*/  ULDC.64 UR10, c[0x0][0xb00] ;  /* 0x0002c000000a7ab9 */ /* 0x000fc40000000a00 */
[----:B------:R-:W-:Y:S01]  /*112e0*/  ISETP.GE.AND P0, PT, R0, UR8, PT ;  /* 0x0000000800007c0c */ /* 0x000fe2000bf06270 */
[----:B------:R-:W-:Y:S01]  /*112f0*/  IMAD.IADD R5, R5, 0x1, R3 ;  /* 0x0000000105057824 */ /* 0x000fe200078e0203 */
[----:B------:R-:W-:-:S04]  /*11300*/  LEA R3, P1, R4, UR10, 0x2 ;  /* 0x0000000a04037c11 */ /* 0x000fc8000f8210ff */
[----:B------:R-:W-:Y:S01]  /*11310*/  LEA.HI.X R10, R4, UR11, R5, 0x2, P1 ;  /* 0x0000000b040a7c11 */ /* 0x000fe200088f1405 */
[----:B------:R0:W1:Y:S04]  /*11320*/  SHFL.IDX PT, R11, R3, RZ, 0x1c1f ;  /* 0x001c1fff030b7589 */ /* 0x00006800000e0000 */
[----:B------:R0:W3:Y:S02]  /*11330*/  SHFL.IDX PT, R12, R10, RZ, 0x1c1f ;  /* 0x001c1fff0a0c7589 */ /* 0x0000e400000e0000 */
        /* <DEDUP_REMOVED lines=8> */
[-C--:B---3--:R-:W-:Y:S02]  /*113c0*/  @!P3 LEA.HI.X R5, R17, R12.reuse, R165, 0x2, P0 ;  /* 0x0000000c1105b211 */ /* 0x088fe400000f14a5 */
[----:B------:R-:W-:Y:S02]  /*113d0*/  ISETP.GE.AND P0, PT, R216, UR4, PT ;  /* 0x00000004d8007c0c */ /* 0x000fe4000bf06270 */
[----:B------:R-:W-:Y:S01]  /*113e0*/  @!P4 LEA.HI.X R7, R219, R12, R164, 0x2, P5 ;  /* 0x0000000cdb07c211 */ /* 0x000fe200028f14a4 */
[----:B------:R1:W-:Y:S01]  /*113f0*/  @!P3 ST.E.64 desc[UR40][R4.64], R24 ;  /* 0x000000180400b985 */ /* 0x0003e2000c101b28 */
[----:B------:R-:W-:-:S03]  /*11400*/  ISETP.GE.AND P3, PT, R215, UR4, PT ;  /* 0x00000004d7007c0c */ /* 0x000fc6000bf66270 */
[----:B------:R3:W-:Y:S01]  /*11410*/  @!P4 ST.E.64 desc[UR40][R6.64], R28 ;  /* 0x0000001c0600c985 */ /* 0x0007e2000c101b28 */
[----:B------:R-:W-:Y:S02]  /*11420*/  ISETP.GE.AND P4, PT, R214, UR4, PT ;  /* 0x00000004d6007c0c */ /* 0x000fe4000bf86270 */
[CC--:B-1----:R-:W-:Y:S02]  /*11430*/  @!P2 LEA R4, P6, R218.reuse, R11.reuse, 0x2 ;  /* 0x0000000bda04a211 */ /* 0x0c2fe400078c10ff */
[CC--:B---3--:R-:W-:Y:S02]  /*11440*/  @!P1 LEA R6, P5, R217.reuse, R11.reuse, 0x2 ;  /* 0x0000000bd9069211 */ /* 0x0c8fe400078a10ff */
        /* <DEDUP_REMOVED lines=10> */
[----:B---3--:R-:W-:-:S02]  /*114f0*/  @!P4 LEA R6, P2, R214, R11, 0x2 ;  /* 0x0000000bd606c211 */ /* 0x008fc400078410ff */
[-C--:B------:R-:W-:Y:S02]  /*11500*/  @!P3 LEA.HI.X R5, R215, R12.reuse, R161, 0x2, P1 ;  /* 0x0000000cd705b211 */ /* 0x080fe400008f14a1 */
[----:B------:R-:W-:Y:S02]  /*11510*/  ISETP.GE.AND P1, PT, R211, UR4, PT ;  /* 0x00000004d3007c0c */ /* 0x000fe4000bf26270 */
[----:B------:R-:W-:Y:S01]  /*11520*/  @!P4 LEA.HI.X R7, R214, R12, R160, 0x2, P2 ;  /* 0x0000000cd607c211 */ /* 0x000fe200010f14a0 */
[----:B------:R1:W-:Y:S01]  /*11530*/  @!P3 ST.E.64 desc[UR40][R4.64], R44 ;  /* 0x0000002c0400b985 */ /* 0x0003e2000c101b28 */
[----:B------:R-:W-:Y:S02]  /*11540*/  ISETP.GE.AND P2, PT, R210, UR4, PT ;  /* 0x00000004d2007c0c */ /* 0x000fe4000bf46270 */
[----:B----4-:R-:W-:Y:S01]  /*11550*/  @!P5 LEA R8, P6, R213, R11, 0x2 ;  /* 0x0000000bd508d211 */ /* 0x010fe200078c10ff */
[----:B------:R3:W-:Y:S01]  /*11560*/  @!P4 ST.E.64 desc[UR40][R6.64], R48 ;  /* 0x000000300600c985 */ /* 0x0007e2000c101b28 */
[----:B------:R-:W-:-:S02]  /*11570*/  ISETP.GE.AND P3, PT, R209, UR4, PT ;  /* 0x00000004d1007c0c */ /* 0x000fc4000bf66270 */
[----:B------:R-:W-:Y:S02]  /*11580*/  @!P5 LEA.HI.X R9, R213, R12, R159, 0x2, P6 ;  /* 0x0000000cd509d211 */ /* 0x000fe400030f149f */
[----:B------:R-:W-:-:S03]  /*11590*/  ISETP.GE.AND P4, PT, R208, UR4, PT ;  /* 0x00000004d0007c0c */ /* 0x000fc6000bf86270 */
[----:B------:R4:W-:Y:S01]  /*115a0*/  @!P5 ST.E.64 desc[UR40][R8.64], R52 ;  /* 0x000000340800d985 */ /* 0x0009e2000c101b28 */
[CC--:B-1----:R-:W-:Y:S02]  /*115b0*/  @!P0 LEA R4, P6, R212.reuse, R11.reuse, 0x2 ;  /* 0x0000000bd4048211 */ /* 0x0c2fe400078c10ff */
[CC--:B---3--:R-:W-:Y:S02]  /*115c0*/  @!P1 LEA R6, P5, R211.reuse, R11.reuse, 0x2 ;  /* 0x0000000bd3069211 */ /* 0x0c8fe400078a10ff */
        /* <DEDUP_REMOVED lines=21> */
[----:B-1----:R-:W-:-:S04]  /*11720*/  @!P0 LEA R4, P4, R206, R11, 0x2 ;  /* 0x0000000bce048211 */ /* 0x002fc800078810ff */
[-C--:B------:R-:W-:Y:S02]  /*11730*/  @!P0 LEA.HI.X R5, R206, R12.reuse, R152, 0x2, P4 ;  /* 0x0000000cce058211 */ /* 0x080fe400020f1498 */
[----:B------:R-:W-:Y:S02]  /*11740*/  ISETP.GE.AND P4, PT, R202, UR4, PT ;  /* 0x00000004ca007c0c */ /* 0x000fe4000bf86270 */
[CC--:B---3--:R-:W-:Y:S01]  /*11750*/  @!P1 LEA R6, P3, R205.reuse, R11.reuse, 0x2 ;  /* 0x0000000bcd069211 */ /* 0x0c8fe200078610ff */
        /* <DEDUP_REMOVED lines=11> */
[----:B---3--:R-:W-:-:S03]  /*11810*/  @!P4 LEA R6, P0, R202, R11, 0x2 ;  /* 0x0000000bca06c211 */ /* 0x008fc600078010ff */
[----:B------:R1:W-:Y:S01]  /*11820*/  @!P5 ST.E.64 desc[UR40][R4.64], R92 ;  /* 0x0000005c0400d985 */ /* 0x0003e2000c101b28 */
[----:B------:R-:W-:Y:S02]  /*11830*/  ISETP.GE.AND P5, PT, R197, UR4, PT ;  /* 0x00000004c5007c0c */ /* 0x000fe4000bfa6270 */
[-C--:B------:R-:W-:Y:S02]  /*11840*/  @!P4 LEA.HI.X R7, R202, R12.reuse, R235, 0x2, P0 ;  /* 0x0000000cca07c211 */ /* 0x080fe400000f14eb */
[----:B------:R-:W-:Y:S02]  /*11850*/  ISETP.GE.AND P0, PT, R198, UR4, PT ;  /* 0x00000004c6007c0c */ /* 0x000fe4000bf06270 */
[C---:B----4-:R-:W-:Y:S01]  /*11860*/  @!P3 LEA R8, P6, R201.reuse, R11, 0x2 ;  /* 0x0000000bc908b211 */ /* 0x050fe200078c10ff */
[----:B------:R3:W-:Y:S01]  /*11870*/  @!P4 ST.E.64 desc[UR40][R6.64], R96 ;  /* 0x000000600600c985 */ /* 0x0007e2000c101b28 */
[----:B------:R-:W-:Y:S02]  /*11880*/  ISETP.GE.AND P4, PT, R196, UR4, PT ;  /* 0x00000004c4007c0c */ /* 0x000fe4000bf86270 */
[----:B------:R-:W-:-:S02]  /*11890*/  @!P3 LEA.HI.X R9, R201, R12, R234, 0x2, P6 ;  /* 0x0000000cc909b211 */ /* 0x000fc400030f14ea */
[----:B-1----:R-:W-:-:S03]  /*118a0*/  @!P2 LEA R4, P6, R200, R11, 0x2 ;  /* 0x0000000bc804a211 */ /* 0x002fc600078c10ff */
[----:B------:R1:W-:Y:S01]  /*118b0*/  @!P3 ST.E.64 desc[UR40][R8.64], R100 ;  /* 0x000000640800b985 */ /* 0x0003e2000c101b28 */
[----:B------:R-:W-:Y:S02]  /*118c0*/  @!P2 LEA.HI.X R5, R200, R12, R233, 0x2, P6 ;  /* 0x0000000cc805a211 */ /* 0x000fe400030f14e9 */
[----:B---3--:R-:W-:-:S03]  /*118d0*/  @!P1 LEA R6, P3, R199, R11, 0x2 ;  /* 0x0000000bc7069211 */ /* 0x008fc600078610ff */
[----:B------:R3:W-:Y:S01]  /*118e0*/  @!P2 ST.E.64 desc[UR40][R4.64], R104 ;  /* 0x000000680400a985 */ /* 0x0007e2000c101b28 */
[-C--:B------:R-:W-:Y:S02]  /*118f0*/  @!P1 LEA.HI.X R7, R199, R12.reuse, R232, 0x2, P3 ;  /* 0x0000000cc7079211 */ /* 0x080fe400018f14e8 */
[----:B------:R-:W-:Y:S02]  /*11900*/  ISETP.GE.AND P3, PT, R195, UR4, PT ;  /* 0x00000004c3007c0c */ /* 0x000fe4000bf66270 */
[CC--:B-1----:R-:W-:Y:S01]  /*11910*/  @!P0 LEA R8, P6, R198.reuse, R11.reuse, 0x2 ;  /* 0x0000000bc6088211 */ /* 0x0c2fe200078c10ff */
[----:B------:R1:W-:Y:S03]  /*11920*/  @!P1 ST.E.64 desc[UR40][R6.64], R108 ;  /* 0x0000006c06009985 */ /* 0x0003e6000c101b28 */
[----:B------:R-:W-:Y:S02]  /*11930*/  @!P0 LEA.HI.X R9, R198, R12, R231, 0x2, P6 ;  /* 0x0000000cc6098211 */ /* 0x000fe400030f14e7 */
[----:B---3--:R-:W-:-:S03]  /*11940*/  @!P5 LEA R4, P1, R197, R11, 0x2 ;  /* 0x0000000bc504d211 */ /* 0x008fc600078210ff */
        /* <DEDUP_REMOVED lines=17> */
[C---:B---3--:R-:W-:Y:S01]  /*11a60*/  @!P1 LEA R6, P6, R193.reuse, R11, 0x2 ;  /* 0x0000000bc1069211 */ /* 0x048fe200078c10ff */
[----:B------:R3:W-:Y:S03]  /*11a70*/  @!P0 ST.E.64 desc[UR40][R4.64], R128 ;  /* 0x0000008004008985 */ /* 0x0007e6000c101b28 */
[----:B------:R-:W-:-:S03]  /*11a80*/  @!P1 LEA.HI.X R7, R193, R12, R226, 0x2, P6 ;  /* 0x0000000cc1079211 */ /* 0x000fc600030f14e2 */
[CC--:B-1----:R-:W-:Y:S02]  /*11a90*/  @!P3 LEA R8, P6, R191.reuse, R11.reuse, 0x2 ;  /* 0x0000000bbf08b211 */ /* 0x0c2fe400078c10ff */
[----:B------:R1:W-:Y:S02]  /*11aa0*/  @!P1 ST.E.64 desc[UR40][R6.64], R132 ;  /* 0x0000008406009985 */ /* 0x0003e4000c101b28 */
[----:B------:R-:W-:Y:S02]  /*11ab0*/  @!P3 LEA.HI.X R9, R191, R12, R224, 0x2, P6 ;  /* 0x0000000cbf09b211 */ /* 0x000fe400030f14e0 */
[----:B---3--:R-:W-:-:S04]  /*11ac0*/  @!P4 LEA R4, P0, R192, R11, 0x2 ;  /* 0x0000000bc004c211 */ /* 0x008fc800078010ff */
        /* <DEDUP_REMOVED lines=9> */
.L_x_2429:
[----:B------:R-:W-:Y:S05]  /*11b60*/  BSYNC B1 ;  /* 0x0000000000017941 */ /* 0x000fea0003800000 */
.L_x_2428:
[----:B------:R-:W-:Y:S01]  /*11b70*/  VIADD R0, R0, 0x8 ;  /* 0x0000000800007836 */ /* 0x000fe20000000000 */
[----:B------:R0:W0:Y:S04]  /*11b80*/  SHFL.IDX PT, R20, R10, 0x1, 0x1c1f ;  /* 0x003c1f000a147f89 */ /* 0x00002800000e0000 */
[----:B------:R-:W-:Y:S01]  /*11b90*/  ISETP.GE.AND P0, PT, R0, UR8, PT ;  /* 0x0000000800007c0c */ /* 0x000fe2000bf06270 */
[----:B------:R0:W0:-:S12]  /*11ba0*/  SHFL.IDX PT, R24, R3, 0x1, 0x1c1f ;  /* 0x003c1f0003187f89 */ /* 0x00001800000e0000 */
[----:B------:R-:W-:Y:S05]  /*11bb0*/  @P0 BRA `(.L_x_2427) ;  /* 0x0000001800040947 */ /* 0x000fea0003800000 */
[----:B------:R-:W-:Y:S02]  /*11bc0*/  ULDC UR4, c[0x0][0xac8] ;  /* 0x0002b20000047ab9 */ /* 0x000fe40000000800 */
[----:B------:R-:W-:Y:S02]  /*11bd0*/  ISETP.GE.AND P4, PT, R17, UR4, PT ;  /* 0x0000000411007c0c */ /* 0x000fe4000bf86270 */
[----:B------:R-:W-:Y:S02]  /*11be0*/  ISETP.GE.AND P2, PT, R219, UR4, PT ;  /* 0x00000004db007c0c */ /* 0x000fe4000bf46270 */
[----:B------:R-:W-:Y:S02]  /*11bf0*/  ISETP.GE.AND P1, PT, R218, UR4, PT ;  /* 0x00000004da007c0c */ /* 0x000fe4000bf26270 */
[----:B------:R-:W-:-:S07]  /*11c00*/  ISETP.GE.AND P0, PT, R217, UR4, PT ;  /* 0x00000004d9007c0c */ /* 0x000fce000bf06270 */
[-C--:B0---4-:R-:W-:Y:S02]  /*11c10*/  @!P4 LEA R4, P3, R17, R24.reuse, 0x2 ;  /* 0x000000181104c211 */ /* 0x091fe400078610ff */
[----:B------:R-:W-:Y:S02]  /*11c20*/  @!P2 LEA R6, P6, R219, R24, 0x2 ;  /* 0x00000018db06a211 */ /* 0x000fe400078c10ff */
[----:B------:R-:W-:Y:S02]  /*11c30*/  @!P4 LEA.HI.X R5, R17, R20, R165, 0x2, P3 ;  /* 0x000000141105c211 */ /* 0x000fe400018f14a5 */
        /* <DEDUP_REMOVED lines=9> */
[----:B-1----:R-:W-:Y:S01]  /*11cd0*/  @!P0 LEA.HI.X R11, R217, R20, R13, 0x2, P6 ;  /* 0x00000014d90b8211 */ /* 0x002fe200030f140d */
[----:B------:R1:W-:Y:S01]  /*11ce0*/  @!P1 ST.E.64 desc[UR40][R8.64], R34 ;  /* 0x0000002208009985 */ /* 0x0003e2000c101b28 */
[----:B0-----:R-:W-:-:S03]  /*11cf0*/  @!P3 LEA R4, P1, R216, R24, 0x2 ;  /* 0x00000018d804b211 */ /* 0x001fc600078210ff */
[----:B------:R0:W-:Y:S01]  /*11d00*/  @!P0 ST.E.64 desc[UR40][R10.64], R38 ;  /* 0x000000260a008985 */ /* 0x0001e2000c101b28 */
[----:B------:R-:W-:Y:S02]  /*11d10*/  ISETP.GE.AND P0, PT, R213, UR4, PT ;  /* 0x00000004d5007c0c */ /* 0x000fe4000bf06270 */
[C---:B---3--:R-:W-:Y:S02]  /*11d20*/  @!P4 LEA R12, P2, R215.reuse, R24, 0x2 ;  /* 0x00000018d70cc211 */ /* 0x048fe400078410ff */
        /* <DEDUP_REMOVED lines=9> */
[-C--:B----4-:R-:W-:Y:S02]  /*11dc0*/  @!P0 LEA R6, P6, R213, R24.reuse, 0x2 ;  /* 0x00000018d5068211 */ /* 0x090fe400078c10ff */
[----:B------:R-:W-:Y:S01]  /*11dd0*/  ISETP.GE.AND P4, PT, R209, UR4, PT ;  /* 0x00000004d1007c0c */ /* 0x000fe2000bf86270 */
[----:B------:R4:W-:Y:S01]  /*11de0*/  @!P5 ST.E.64 desc[UR40][R14.64], R50 ;  /* 0x000000320e00d985 */ /* 0x0009e2000c101b28 */
[----:B-1----:R-:W-:-:S02]  /*11df0*/  @!P1 LEA R8, P5, R212, R24, 0x2 ;  /* 0x00000018d4089211 */ /* 0x002fc400078a10ff */
        /* <DEDUP_REMOVED lines=8> */
[-C--:B---3--:R-:W-:Y:S01]  /*11e80*/  @!P3 LEA R4, P6, R210, R24.reuse, 0x2 ;  /* 0x00000018d204b211 */ /* 0x088fe200078c10ff */
[----:B------:R3:W-:Y:S01]  /*11e90*/  @!P2 ST.E.64 desc[UR40][R10.64], R62 ;  /* 0x0000003e0a00a985 */ /* 0x0007e2000c101b28 */
[C---:B-----5:R-:W-:Y:S02]  /*11ea0*/  @!P4 LEA R12, P2, R209.reuse, R24, 0x2 ;  /* 0x00000018d10cc211 */ /* 0x060fe400078410ff */
[----:B------:R-:W-:Y:S02]  /*11eb0*/  ISETP.GE.AND P1, PT, R206, UR4, PT ;  /* 0x00000004ce007c0c */ /* 0x000fe4000bf26270 */
[-C--:B------:R-:W-:Y:S02]  /*11ec0*/  @!P3 LEA.HI.X R5, R210, R20.reuse, R156, 0x2, P6 ;  /* 0x00000014d205b211 */ /* 0x080fe400030f149c */
[----:B------:R-:W-:Y:S02]  /*11ed0*/  @!P4 LEA.HI.X R13, R209, R20, R155, 0x2, P2 ;  /* 0x00000014d10dc211 */ /* 0x000fe400010f149b */
[----:B------:R-:W-:Y:S01]  /*11ee0*/  ISETP.GE.AND P2, PT, R205, UR4, PT ;  /* 0x00000004cd007c0c */ /* 0x000fe2000bf46270 */
[----:B------:R-:W-:Y:S01]  /*11ef0*/  @!P3 ST.E.64 desc[UR40][R4.64], R66 ;  /* 0x000000420400b985 */ /* 0x000fe2000c101b28 */
[----:B----4-:R-:W-:-:S03]  /*11f00*/  @!P5 LEA R14, P6, R208, R24, 0x2 ;  /* 0x00000018d00ed211 */ /* 0x010fc600078c10ff */
[----:B------:R4:W-:Y:S01]  /*11f10*/  @!P4 ST.E.64 desc[UR40][R12.64], R70 ;  /* 0x000000460c00c985 */ /* 0x0009e2000c101b28 */
[----:B------:R-:W-:Y:S02]  /*11f20*/  @!P5 LEA.HI.X R15, R208, R20, R154, 0x2, P6 ;  /* 0x00000014d00fd211 */ /* 0x000fe400030f149a */
[CC--:B0-----:R-:W-:Y:S02]  /*11f30*/  @!P0 LEA R6, P4, R207.reuse, R24.reuse, 0x2 ;  /* 0x00000018cf068211 */ /* 0x0c1fe400078810ff */
[----:B-1----:R-:W-:Y:S01]  /*11f40*/  @!P1 LEA R8, P3, R206, R24, 0x2 ;  /* 0x00000018ce089211 */ /* 0x002fe200078610ff */
[----:B------:R0:W-:Y:S01]  /*11f50*/  @!P5 ST.E.64 desc[UR40][R14.64], R74 ;  /* 0x0000004a0e00d985 */ /* 0x0001e2000c101b28 */
[----:B------:R-:W-:Y:S02]  /*11f60*/  @!P0 LEA.HI.X R7, R207, R20, R153, 0x2, P4 ;  /* 0x00000014cf078211 */ /* 0x000fe400020f1499 */
[----:B------:R-:W-:Y:S02]  /*11f70*/  ISETP.GE.AND P4, PT, R203, UR4, PT ;  /* 0x00000004cb007c0c */ /* 0x000fe4000bf86270 */
[----:B------:R-:W-:Y:S01]  /*11f80*/  ISETP.GE.AND P5, PT, R204, UR4, PT ;  /* 0x00000004cc007c0c */ /* 0x000fe2000bfa6270 */
[----:B------:R1:W-:Y:S01]  /*11f90*/  @!P0 ST.E.64 desc[UR40][R6.64], R78 ;  /* 0x0000004e06008985 */ /* 0x0003e2000c101b28 */
        /* <DEDUP_REMOVED lines=18> */
[-C--:B-1----:R-:W-:Y:S02]  /*120c0*/  @!P2 LEA R6, P6, R201, R24.reuse, 0x2 ;  /* 0x00000018c906a211 */ /* 0x082fe400078c10ff */
[----:B------:R-:W-:Y:S01]  /*120d0*/  ISETP.GE.AND P4, PT, R197, UR4, PT ;  /* 0x00000004c5007c0c */ /* 0x000fe2000bf86270 */
[----:B------:R1:W-:Y:S01]  /*120e0*/  @!P3 ST.E.64 desc[UR40][R14.64], R98 ;  /* 0x000000620e00b985 */ /* 0x0003e2000c101b28 */
[----:B---3--:R-:W-:Y:S02]  /*120f0*/  @!P1 LEA R8, P3, R200, R24, 0x2 ;  /* 0x00000018c8089211 */ /* 0x008fe400078610ff */
[----:B------:R-:W-:Y:S02]  /*12100*/  @!P2 LEA.HI.X R7, R201, R20, R234, 0x2, P6 ;  /* 0x00000014c907a211 */ /* 0x000fe400030f14ea */
[----:B----4-:R-:W-:-:S02]  /*12110*/  @!P0 LEA R10, P6, R199, R24, 0x2 ;  /* 0x00000018c70a8211 */ /* 0x010fc400078c10ff */
[-C--:B------:R-:W-:Y:S01]  /*12120*/  @!P1 LEA.HI.X R9, R200, R20.reuse, R233, 0x2, P3 ;  /* 0x00000014c8099211 */ /* 0x080fe200018f14e9 */
[----:B------:R3:W-:Y:S01]  /*12130*/  @!P2 ST.E.64 desc[UR40][R6.64], R102 ;  /* 0x000000660600a985 */ /* 0x0007e2000c101b28 */
[----:B------:R-:W-:Y:S02]  /*12140*/  ISETP.GE.AND P3, PT, R196, UR4, PT ;  /* 0x00000004c4007c0c */ /* 0x000fe4000bf66270 */
[----:B------:R-:W-:Y:S01]  /*12150*/  @!P0 LEA.HI.X R11, R199, R20, R232, 0x2, P6 ;  /* 0x00000014c70b8211 */ /* 0x000fe200030f14e8 */
[----:B------:R4:W-:Y:S01]  /*12160*/  @!P1 ST.E.64 desc[UR40][R8.64], R106 ;  /* 0x0000006a08009985 */ /* 0x0009e2000c101b28 */
[-C--:B0-----:R-:W-:Y:S02]  /*12170*/  @!P5 LEA R4, P1, R198, R24.reuse, 0x2 ;  /* 0x00000018c604d211 */ /* 0x081fe400078210ff */
[----:B-----5:R-:W-:Y:S01]  /*12180*/  @!P4 LEA R12, P2, R197, R24, 0x2 ;  /* 0x00000018c50cc211 */ /* 0x020fe200078410ff */
[----:B------:R-:W-:Y:S01]  /*12190*/  @!P0 ST.E.64 desc[UR40][R10.64], R110 ;  /* 0x0000006e0a008985 */ /* 0x000fe2000c101b28 */
[----:B------:R-:W-:-:S02]  /*121a0*/  ISETP.GE.AND P0, PT, R195, UR4, PT ;  /* 0x00000004c3007c0c */ /* 0x000fc4000bf06270 */
[----:B------:R-:W-:Y:S02]  /*121b0*/  @!P5 LEA.HI.X R5, R198, R20, R231, 0x2, P1 ;  /* 0x00000014c605d211 */ /* 0x000fe400008f14e7 */
[----:B------:R-:W-:Y:S02]  /*121c0*/  ISETP.GE.AND P1, PT, R194, UR4, PT ;  /* 0x00000004c2007c0c */ /* 0x000fe4000bf26270 */
[C---:B-1----:R-:W-:Y:S01]  /*121d0*/  @!P3 LEA R14, P6, R196.reuse, R24, 0x2 ;  /* 0x00000018c40eb211 */ /* 0x042fe200078c10ff */
[----:B------:R0:W-:Y:S01]  /*121e0*/  @!P5 ST.E.64 desc[UR40][R4.64], R114 ;  /* 0x000000720400d985 */ /* 0x0001e2000c101b28 */
[-C--:B------:R-:W-:Y:S02]  /*121f0*/  @!P4 LEA.HI.X R13, R197, R20.reuse, R230, 0x2, P2 ;  /* 0x00000014c50dc211 */ /* 0x080fe400010f14e6 */
[----:B------:R-:W-:Y:S02]  /*12200*/  @!P3 LEA.HI.X R15, R196, R20, R229, 0x2, P6 ;  /* 0x00000014c40fb211 */ /* 0x000fe400030f14e5 */
[----:B------:R-:W-:Y:S01]  /*12210*/  ISETP.GE.AND P2, PT, R191, UR4, PT ;  /* 0x00000004bf007c0c */ /* 0x000fe2000bf46270 */
[----:B------:R1:W-:Y:S01]  /*12220*/  @!P4 ST.E.64 desc[UR40][R12.64], R118 ;  /* 0x000000760c00c985 */ /* 0x0003e2000c101b28 */
[----:B------:R-:W-:-:S02]  /*12230*/  ISETP.GE.AND P4, PT, R193, UR4, PT ;  /* 0x00000004c1007c0c */ /* 0x000fc4000bf86270 */
[C---:B---3--:R-:W-:Y:S01]  /*12240*/  @!P0 LEA R6, P5, R195.reuse, R24, 0x2 ;  /* 0x00000018c3068211 */ /* 0x048fe200078a10ff */
[----:B------:R3:W-:Y:S01]  /*12250*/  @!P3 ST.E.64 desc[UR40][R14.64], R122 ;  /* 0x0000007a0e00b985 */ /* 0x0007e2000c101b28 */
[----:B------:R-:W-:Y:S02]  /*12260*/  ISETP.GE.AND P3, PT, R192, UR4, PT ;  /* 0x00000004c0007c0c */ /* 0x000fe4000bf66270 */
[----:B------:R-:W-:Y:S02]  /*12270*/  @!P0 LEA.HI.X R7, R195, R20, R228, 0x2, P5 ;  /* 0x00000014c3078211 */ /* 0x000fe400028f14e4 */
[----:B------:R-:W-:Y:S02]  /*12280*/  ISETP.GE.AND P5, PT, R190, UR4, PT ;  /* 0x00000004be007c0c */ /* 0x000fe4000bfa6270 */
[-C--:B----4-:R-:W-:Y:S01]  /*12290*/  @!P1 LEA R8, P6, R194, R24.reuse, 0x2 ;  /* 0x00000018c2089211 */ /* 0x090fe200078c10ff */
[----:B------:R4:W-:Y:S02]  /*122a0*/  @!P0 ST.E.64 desc[UR40][R6.64], R126 ;  /* 0x0000007e06008985 */ /* 0x0009e4000c101b28 */
[----:B0-----:R-:W-:-:S02]  /*122b0*/  @!P4 LEA R4, P0, R193, R24, 0x2 ;  /* 0x00000018c104c211 */ /* 0x001fc400078010ff */
[----:B------:R-:W-:Y:S02]  /*122c0*/  @!P1 LEA.HI.X R9, R194, R20, R227, 0x2, P6 ;  /* 0x00000014c2099211 */ /* 0x000fe400030f14e3 */
[----:B------:R-:W-:Y:S02]  /*122d0*/  @!P3 LEA R10, P6, R192, R24, 0x2 ;  /* 0x00000018c00ab211 */ /* 0x000fe400078c10ff */
[----:B------:R-:W-:Y:S01]  /*122e0*/  @!P4 LEA.HI.X R5, R193, R20, R226, 0x2, P0 ;  /* 0x00000014c105c211 */ /* 0x000fe200000f14e2 */
[----:B------:R4:W-:Y:S01]  /*122f0*/  @!P1 ST.E.64 desc[UR40][R8.64], R130 ;  /* 0x0000008208009985 */ /* 0x0009e2000c101b28 */
[-C--:B-1----:R-:W-:Y:S02]  /*12300*/  @!P2 LEA R12, P1, R191, R24.reuse, 0x2 ;  /* 0x00000018bf0ca211 */ /* 0x082fe400078210ff */
[----:B---3--:R-:W-:Y:S01]  /*12310*/  @!P5 LEA R14, P0, R190, R24, 0x2 ;  /* 0x00000018be0ed211 */ /* 0x008fe200078010ff */
        /* <DEDUP_REMOVED lines=9> */
[----:B----4-:R-:W-:-:S04]  /*123b0*/  LEA R4, P0, R189, R24, 0x2 ;  /* 0x00000018bd047211 */ /* 0x010fc800078010ff */
[----:B------:R-:W-:-:S05]  /*123c0*/  LEA.HI.X R5, R189, R20, R222, 0x2, P0 ;  /* 0x00000014bd057211 */ /* 0x000fca00000f14de */
[----:B------:R0:W-:Y:S01]  /*123d0*/  ST.E.64 desc[UR40][R4.64], R150 ;  /* 0x0000009604007985 */ /* 0x0001e2000c101b28 */
[----:B------:R-:W-:Y:S05]  /*123e0*/  BRA `(.L_x_2427) ;  /* 0x0000000c00f87947 */ /* 0x000fea0003800000 */
.L_x_2421:
        /* <DEDUP_REMOVED lines=9> */
[----:B------:R-:W-:Y:S01]  /*12480*/  UISETP.NE.U32.AND UP1, UPT, UR10, URZ, UPT ;  /* 0x0000003f0a00728c */ /* 0x000fe2000bf25070 */
[----:B------:R-:W-:Y:S02]  /*12490*/  ULDC UR4, c[0x0][0xa88] ;  /* 0x0002a20000047ab9 */ /* 0x000fe40000000800 */
[----:B------:R-:W4:Y:S01]  /*124a0*/  @P1 LDG.E R9, desc[UR40][R4.64] ;  /* 0x0000002804091981 */ /* 0x000f22000c1e1900 */
[----:B------:R-:W-:Y:S01]  /*124b0*/  UISETP.NE.AND.EX UP1, UPT, UR11, URZ, UPT, UP1 ;  /* 0x0000003f0b00728c */ /* 0x000fe2000bf25310 */
[----:B------:R-:W-:-:S05]  /*124c0*/  IMAD.U32 R0, RZ, RZ, UR4 ;  /* 0x00000004ff007e24 */ /* 0x000fca000f8e00ff */
[----:B------:R-:W-:-:S05]  /*124d0*/  PLOP3.LUT P2, PT, PT, PT, UP1, 0x80, 0x0 ;  /* 0x000000000000781c */ /* 0x000fca0003f4f018 */
[----:B------:R-:W-:Y:S02]  /*124e0*/  @UP1 ULDC.64 UR10, c[0x0][0xc08] ;  /* 0x00030200000a1ab9 */ /* 0x000fe40000000a00 */
[----:B------:R-:W-:-:S06]  /*124f0*/  @UP1 UIMAD.WIDE UR10, UR43, 0x4, UR10 ;  /* 0x000000042b0a18a5 */ /* 0x000fcc000f8e020a */
[----:B------:R-:W-:Y:S02]  /*12500*/  IMAD.U32 R6, RZ, RZ, UR10 ;  /* 0x0000000aff067e24 */ /* 0x000fe4000f8e00ff */
[----:B------:R-:W-:-:S05]  /*12510*/  IMAD.U32 R7, RZ, RZ, UR11 ;  /* 0x0000000bff077e24 */ /* 0x000fca000f8e00ff */
[----:B------:R0:W5:Y:S01]  /*12520*/  @P2 LDG.E R0, desc[UR40][R6.64] ;  /* 0x0000002806002981 */ /* 0x000162000c1e1900 */
[----:B------:R-:W-:Y:S01]  /*12530*/  UISETP.NE.AND UP1, UPT, UR9, URZ, UPT ;  /* 0x0000003f0900728c */ /* 0x000fe2000bf25270 */
[----:B------:R-:W-:Y:S01]  /*12540*/  UMOV UR4, URZ ;  /* 0x0000003f00047c82 */ /* 0x000fe20008000000 */
[----:B------:R-:W1:Y:S09]  /*12550*/  S2R R8, SR_TID.X ;  /* 0x0000000000087919 */ /* 0x000e720000002100 */
[----:B------:R-:W-:Y:S01]  /*12560*/  @!UP1 ULDC UR9, c[0x0][0xad4] ;  /* 0x0002b50000099ab9 */ /* 0x000fe20000000800 */
[----:B-1----:R-:W-:-:S05]  /*12570*/  VIADD R3, R8, 0xffffff80 ;  /* 0xffffff8008037836 */ /* 0x002fca0000000000 */
[----:B------:R-:W-:Y:S02]  /*12580*/  ISETP.GT.AND P0, PT, R3, 0x3f, PT ;  /* 0x0000003f0300780c */ /* 0x000fe40003f04270 */
[----:B----4-:R-:W-:Y:S01]  /*12590*/  @P1 R2UR UR4, R9 ;  /* 0x00000000090412ca */ /* 0x010fe200000e0000 */
[----:B0-----:R-:W-:-:S14]  /*125a0*/  @P2 BRA `(.L_x_2430) ;  /* 0x0000000000102947 */ /* 0x001fdc0003800000 */
[----:B------:R-:W-:Y:S05]  /*125b0*/  @!P1 BRA `(.L_x_2430) ;  /* 0x00000000000c9947 */ /* 0x000fea0003800000 */
[----:B------:R-:W4:Y:S04]  /*125c0*/  LDG.E R3, desc[UR40][R4.64] ;  /* 0x0000002804037981 */ /* 0x000f28000c1e1900 */
[----:B-----5:R-:W4:Y:S02]  /*125d0*/  LDG.E R0, desc[UR40][R4.64+0x4] ;  /* 0x0000042804007981 */ /* 0x020f24000c1e1900 */
[----:B----4-:R-:W-:-:S07]  /*125e0*/  IMAD.IADD R0, R0, 0x1, -R3 ;  /* 0x0000000100007824 */ /* 0x010fce00078e0a03 */
.L_x_2430:
[----:B------:R-:W-:Y:S01]  /*125f0*/  USHF.R.S32.HI UR16, URZ, 0x1f, UR43 ;  /* 0x0000001f3f107899 */ /* 0x000fe2000801142b */
[----:B------:R-:W-:Y:S01]  /*12600*/  BSSY B1, `(.L_x_2431) ;  /* 0x000003a000017945 */ /* 0x000fe20003800000 */
[----:B------:R-:W-:Y:S02]  /*12610*/  USHF.R.S32.HI UR24, URZ, 0x1f, UR4 ;  /* 0x0000001f3f187899 */ /* 0x000fe40008011404 */
[----:B------:R-:W-:Y:S02]  /*12620*/  USEL UR8, UR43, URZ, !UP0 ;  /* 0x0000003f2b087287 */ /* 0x000fe4000c000000 */
[----:B------:R-:W-:Y:S01]  /*12630*/  USEL UR16, UR16, URZ, !UP0 ;  /* 0x0000003f10107287 */ /* 0x000fe2000c000000 */
[----:B------:R-:W-:Y:S11]  /*12640*/  @P0 BRA `(.L_x_2432) ;  /* 0x0000000000d40947 */ /* 0x000ff60003800000 */
[----:B------:R-:W0:Y:S01]  /*12650*/  LDC R9, c[0x0][0xbe8] ;  /* 0x0002fa00ff097b82 */ /* 0x000e220000000800 */
[----:B------:R-:W-:-:S05]  /*12660*/  IMAD.U32 R5, RZ, RZ, UR42 ;  /* 0x0000002aff057e24 */ /* 0x000fca000f8e00ff */
[----:B------:R-:W-:Y:S01]  /*12670*/  IADD3 R6, R5, -0x80, R8 ;  /* 0xffffff8005067810 */ /* 0x000fe20007ffe008 */
[----:B0----5:R-:W-:-:S05]  /*12680*/  IMAD R3, R0, R9, RZ ;  /* 0x0000000900037224 */ /* 0x021fca00078e02ff */
[----:B------:R-:W-:-:S13]  /*12690*/  ISETP.GE.AND P0, PT, R6, R3, PT ;  /* 0x000000030600720c */ /* 0x000fda0003f06270 */
[----:B------:R-:W-:Y:S05]  /*126a0*/  @P0 BRA `(.L_x_2432) ;  /* 0x0000000000bc0947 */ /* 0x000fea0003800000 */
[----:B------:R-:W-:Y:S01]  /*126b0*/  ISETP.NE.AND P0, PT, R9, 0x1, PT ;  /* 0x000000010900780c */ /* 0x000fe20003f05270 */
[----:B------:R-:W-:Y:S01]  /*126c0*/  UISETP.GT.AND UP0, UPT, UR9, 0x1, UPT ;  /* 0x000000010900788c */ /* 0x000fe2000bf04270 */
[----:B------:R-:W-:Y:S01]  /*126d0*/  UMOV UR20, 0x9b8 ;  /* 0x000009b800147882 */ /* 0x000fe20000000000 */
[----:B------:R-:W-:Y:S02]  /*126e0*/  ULOP3.LUT UR17, UR45, 0xff, URZ, 0xc0, !UPT ;  /* 0x000000ff2d117892 */ /* 0x000fe4000f8ec03f */
[----:B------:R-:W-:Y:S02]  /*126f0*/  USEL UR20, UR20, 0x978, UP0 ;  /* 0x0000097814147887 */ /* 0x000fe40008000000 */
[----:B------:R-:W-:-:S06]  /*12700*/  USEL UR17, UR17, URZ, UP0 ;  /* 0x0000003f11117287 */ /* 0x000fcc0008000000 */
[----:B------:R-:W0:Y:S04]  /*12710*/  @P0 LDC R3, c[0x0][0xbec] ;  /* 0x0002fb00ff030b82 */ /* 0x000e280000000800 */
[----:B------:R-:W-:Y:S01]  /*12720*/  ULDC.64 UR14, c[0x0][UR20+0x220] ;  /* 0x00008800140e7abb */ /* 0x000fe20008000a00 */
[----:B------:R-:W-:Y:S01]  /*12730*/  ULDC.64 UR12, c[0x0][UR20+0x218] ;  /* 0x00008600140c7abb */ /* 0x000fe20008000a00 */
[----:B------:R-:W-:Y:S02]  /*12740*/  ULDC.64 UR18, c[0x0][UR20+0x228] ;  /* 0x00008a0014127abb */ /* 0x000fe40008000a00 */
[----:B------:R-:W1:Y:S01]  /*12750*/  @P0 LDC R5, c[0x0][0xbf0] ;  /* 0x0002fc00ff050b82 */ /* 0x000e620000000800 */
[----:B------:R-:W-:Y:S02]  /*12760*/  UIMAD UR15, UR15, UR8, URZ ;  /* 0x000000080f0f72a4 */ /* 0x000fe4000f8e023f */
[----:B------:R-:W-:-:S02]  /*12770*/  UIMAD.WIDE.U32 UR10, UR12, UR44, URZ ;  /* 0x0000002c0c0a72a5 */ /* 0x000fc4000f8e003f */
[----:B------:R-:W-:Y:S02]  /*12780*/  UIMAD UR21, UR13, UR44, URZ ;  /* 0x0000002c0d1572a4 */ /* 0x000fe4000f8e023f */
[----:B------:R-:W-:Y:S02]  /*12790*/  UIMAD.WIDE.U32 UR22, UR18, UR17, URZ ;  /* 0x00000011121672a5 */ /* 0x000fe4000f8e003f */
[----:B------:R-:W-:Y:S02]  /*127a0*/  UIMAD.WIDE.U32 UR12, UR14, UR8, URZ ;  /* 0x000000080e0c72a5 */ /* 0x000fe4000f8e003f */
[----:B------:R-:W-:Y:S02]  /*127b0*/  UIMAD UR17, UR19, UR17, URZ ;  /* 0x00000011131172a4 */ /* 0x000fe4000f8e023f */
[----:B------:R-:W-:Y:S02]  /*127c0*/  UIMAD UR15, UR14, UR16, UR15 ;  /* 0x000000100e0f72a4 */ /* 0x000fe4000f8e020f */
[----:B------:R-:W-:Y:S01]  /*127d0*/  UIADD3 UR10, UP1, UP2, UR12, UR10, UR4 ;  /* 0x0000000a0c0a7290 */ /* 0x000fe2000fa3e004 */
[----:B0-----:R-:W-:Y:S01]  /*127e0*/  @P0 IMAD.HI.U32 R4, R6, R3, RZ ;  /* 0x0000000306040227 */ /* 0x001fe200078e00ff */
[----:B------:R-:W-:-:S02]  /*127f0*/  UIADD3 UR17, UR23, UR17, URZ ;  /* 0x0000001117117290 */ /* 0x000fc4000fffe03f */
[----:B------:R-:W-:Y:S01]  /*12800*/  UIADD3 UR21, UR11, UR21, URZ ;  /* 0x000000150b157290 */ /* 0x000fe2000fffe03f */
[----:B------:R-:W-:Y:S01]  /*12810*/  IMAD.MOV.U32 R3, RZ, RZ, R6 ;  /* 0x000000ffff037224 */ /* 0x000fe200078e0006 */
[----:B------:R-:W-:Y:S02]  /*12820*/  UIADD3 UR12, UR13, UR15, URZ ;  /* 0x0000000f0d0c7290 */ /* 0x000fe4000fffe03f */
[----:B------:R-:W-:Y:S01]  /*12830*/  IMAD.U32 R8, RZ, RZ, UR17 ;  /* 0x00000011ff087e24 */ /* 0x000fe2000f8e00ff */
[----:B-1----:R-:W-:Y:S01]  /*12840*/  @P0 SHF.R.U32.HI R3, RZ, R5, R4 ;  /* 0x00000005ff030219 */ /* 0x002fe20000011604 */
[----:B------:R-:W-:Y:S01]  /*12850*/  IMAD.U32 R4, RZ, RZ, UR22 ;  /* 0x00000016ff047e24 */ /* 0x000fe2000f8e00ff */
[----:B------:R-:W-:Y:S01]  /*12860*/  UIADD3.X UR12, UR12, UR21, UR24, UP1, UP2 ;  /* 0x000000150c0c7290 */ /* 0x000fe20008fe4418 */
[----:B------:R-:W-:Y:S01]  /*12870*/  IMAD.U32 R5, RZ, RZ, UR23 ;  /* 0x00000017ff057e24 */ /* 0x000fe2000f8e00ff */
[--C-:B------:R-:W-:Y:S01]  /*12880*/  SHF.R.S32.HI R5, RZ, 0x1f, R3.reuse ;  /* 0x0000001fff057819 */ /* 0x100fe20000011403 */
[----:B------:R-:W-:Y:S01]  /*12890*/  IMAD.MOV R7, RZ, RZ, -R3 ;  /* 0x000000ffff077224 */ /* 0x000fe200078e0a03 */
[----:B------:R-:W-:Y:S01]  /*128a0*/  IADD3 R4, P0, P1, R3, UR10, R4 ;  /* 0x0000000a03047c10 */ /* 0x000fe2000f91e004 */
[----:B------:R-:W-:-:S02]  /*128b0*/  ULDC.64 UR10, c[0x0][UR20+0x210] ;  /* 0x00008400140a7abb */ /* 0x000fc40008000a00 */
[----:B------:R-:W-:Y:S01]  /*128c0*/  IMAD R7, R9, R7, R6 ;  /* 0x0000000709077224 */ /* 0x000fe200078e0206 */
[----:B------:R-:W-:Y:S01]  /*128d0*/  IADD3.X R5, R5, UR12, R8, P0, P1 ;  /* 0x0000000c05057c10 */ /* 0x000fe200087e2408 */
[----:B------:R-:W-:Y:S01]  /*128e0*/  ULDC.64 UR12, c[0x0][0xba8] ;  /* 0x0002ea00000c7ab9 */ /* 0x000fe20000000a00 */
[----:B------:R-:W-:Y:S01]  /*128f0*/  @!UP0 ULDC UR12, c[0x0][0xb50] ;  /* 0x0002d400000c8ab9 */ /* 0x000fe20000000800 */
[C---:B------:R-:W-:Y:S01]  /*12900*/  IMAD R6, R7.reuse, UR11, RZ ;  /* 0x0000000b07067c24 */ /* 0x040fe2000f8e02ff */
[----:B------:R-:W-:Y:S01]  /*12910*/  SHF.R.S32.HI R3, RZ, 0x1f, R7 ;  /* 0x0000001fff037819 */ /* 0x000fe20000011407 */
        /* <DEDUP_REMOVED lines=8> */
.L_x_2432:
[----:B------:R-:W-:Y:S05]  /*129a0*/  BSYNC B1 ;  /* 0x0000000000017941 */ /* 0x000fea0003800000 */
.L_x_2431:
[----:B------:R-:W-:-:S06]  /*129b0*/  UISETP.GT.AND UP0, UPT, UR9, 0x1, UPT ;  /* 0x000000010900788c */ /* 0x000fcc000bf04270 */
[----:B------:R-:W-:-:S13]  /*129c0*/  PLOP3.LUT P0, PT, PT, PT, UP0, 0x80, 0x0 ;  /* 0x000000000000781c */ /* 0x000fda0003f0f008 */
[----:B------:R-:W-:Y:S05]  /*129d0*/  @P0 BRA `(.L_x_2427) ;  /* 0x00000008007c0947 */ /* 0x000fea0003800000 */
[----:B------:R-:W1:Y:S01]  /*129e0*/  LDC R11, c[0x0][0xbe8] ;  /* 0x0002fa00ff0b7b82 */ /* 0x000e620000000800 */
[----:B------:R-:W-:Y:S01]  /*129f0*/  ULDC UR14, c[0x0][0xac8] ;  /* 0x0002b200000e7ab9 */ /* 0x000fe20000000800 */
[----:B------:R-:W-:Y:S01]  /*12a00*/  ULDC.64 UR12, c[0x0][0xaa0] ;  /* 0x0002a800000c7ab9 */ /* 0x000fe20000000a00 */
[----:B------:R-:W-:Y:S01]  /*12a10*/  ISETP.GE.AND P1, PT, R188, UR14, PT ;  /* 0x0000000ebc007c0c */ /* 0x000fe2000bf26270 */
[----:B------:R-:W-:Y:S01]  /*12a20*/  UIMAD UR9, UR24, UR12, URZ ;  /* 0x0000000c180972a4 */ /* 0x000fe2000f8e023f */
[C---:B------:R-:W-:Y:S01]  /*12a30*/  ISETP.GE.AND P2, PT, R185.reuse, UR14, PT ;  /* 0x0000000eb9007c0c */ /* 0x040fe2000bf46270 */
[----:B------:R-:W-:Y:S01]  /*12a40*/  UIMAD.WIDE.U32 UR10, UR4, UR12, URZ ;  /* 0x0000000c040a72a5 */ /* 0x000fe2000f8e003f */
[----:B------:R-:W-:Y:S01]  /*12a50*/  SEL R4, RZ, 0xffffffff, P1 ;  /* 0xffffffffff047807 */ /* 0x000fe20000800000 */
[----:B------:R-:W-:Y:S01]  /*12a60*/  UIMAD UR9, UR4, UR13, UR9 ;  /* 0x0000000d040972a4 */ /* 0x000fe2000f8e0209 */
[----:B0-----:R-:W-:Y:S01]  /*12a70*/  SEL R3, RZ, 0x1, P2 ;  /* 0x00000001ff037807 */ /* 0x001fe20001000000 */
[C---:B------:R-:W-:Y:S01]  /*12a80*/  VIADD R37, R185.reuse, 0x80 ;  /* 0x00000080b9257836 */ /* 0x040fe20000000000 */
[----:B------:R-:W-:Y:S01]  /*12a90*/  ULDC.64 UR12, c[0x0][0xae8] ;  /* 0x0002ba00000c7ab9 */ /* 0x000fe20000000a00 */
[----:B------:R-:W-:Y:S01]  /*12aa0*/  IMAD.SHL.U32 R4, R4, 0x2, RZ ;  /* 0x0000000204047824 */ /* 0x000fe200078e00ff */
[----:B------:R-:W-:Y:S01]  /*12ab0*/  UIADD3 UR11, UR11, UR9, URZ ;  /* 0x000000090b0b7290 */ /* 0x000fe2000fffe03f */
[----:B------:R-:W-:Y:S01]  /*12ac0*/  VIADD R29, R185, 0xc0 ;  /* 0x000000c0b91d7836 */ /* 0x000fe20000000000 */
[----:B------:R-:W-:Y:S01]  /*12ad0*/  ISETP.GE.AND P1, PT, R37, UR14, PT ;  /* 0x0000000e25007c0c */ /* 0x000fe2000bf26270 */
[----:B------:R-:W-:Y:S01]  /*12ae0*/  VIADD R31, R185, 0x100 ;  /* 0x00000100b91f7836 */ /* 0x000fe20000000000 */
[----:B------:R-:W-:Y:S01]  /*12af0*/  LOP3.LUT R6, R4, 0x2, R3, 0xe2, !PT ;  /* 0x0000000204067812 */ /* 0x000fe200078ee203 */
[----:B------:R-:W-:Y:S01]  /*12b00*/  IMAD R3, R187, 0x20, R220 ;  /* 0x00000020bb037824 */ /* 0x000fe200078e02dc */
[----:B------:R-:W-:Y:S01]  /*12b10*/  UIMAD.WIDE.U32 UR10, UR44, UR12, UR10 ;  /* 0x0000000c2c0a72a5 */ /* 0x000fe2000f8e000a */
[----:B------:R-:W-:Y:S01]  /*12b20*/  VIADD R35, R185, 0x140 ;  /* 0x00000140b9237836 */ /* 0x000fe20000000000 */
[----:B------:R-:W-:Y:S01]  /*12b30*/  BSSY B1, `(.L_x_2433) ;  /* 0x0000065000017945 */ /* 0x000fe20003800000 */
[----:B------:R-:W-:Y:S01]  /*12b40*/  VIADD R8, R3, UR42 ;  /* 0x0000002a03087c36 */ /* 0x000fe20008000000 */
[----:B------:R-:W-:Y:S01]  /*12b50*/  SEL R3, RZ, 0xffffffff, P1 ;  /* 0xffffffffff037807 */ /* 0x000fe20000800000 */
[----:B------:R-:W-:Y:S01]  /*12b60*/  UIMAD UR11, UR44, UR13, UR11 ;  /* 0x0000000d2c0b72a4 */ /* 0x000fe2000f8e020b */
[----:B-1----:R-:W-:Y:S01]  /*12b70*/  ISETP.NE.AND P0, PT, R11, 0x1, PT ;  /* 0x000000010b00780c */ /* 0x002fe20003f05270 */
[----:B------:R-:W-:Y:S01]  /*12b80*/  VIADD R27, R185, 0x180 ;  /* 0x00000180b91b7836 */ /* 0x000fe20000000000 */
[----:B------:R-:W-:Y:S01]  /*12b90*/  ISETP.GE.AND P1, PT, R29, UR14, PT ;  /* 0x0000000e1d007c0c */ /* 0x000fe2000bf26270 */
[----:B------:R-:W-:Y:S01]  /*12ba0*/  ULDC.64 UR12, c[0x0][0xaf0] ;  /* 0x0002bc00000c7ab9 */ /* 0x000fe20000000a00 */
[----:B------:R-:W-:Y:S01]  /*12bb0*/  IMAD.SHL.U32 R9, R3, 0x4, RZ ;  /* 0x0000000403097824 */ /* 0x000fe200078e00ff */
[----:B------:R-:W-:Y:S01]  /*12bc0*/  UIMAD UR16, UR16, UR12, URZ ;  /* 0x0000000c101072a4 */ /* 0x000fe2000f8e023f */
[----:B------:R-:W-:Y:S01]  /*12bd0*/  IMAD.MOV.U32 R3, RZ, RZ, R8 ;  /* 0x000000ffff037224 */ /* 0x000fe200078e0008 */
[----:B------:R-:W-:Y:S01]  /*12be0*/  SHF.R.S32.HI R30, RZ, 0x1f, R31 ;  /* 0x0000001fff1e7819 */ /* 0x000fe2000001141f */
[----:B-----5:R-:W-:Y:S01]  /*12bf0*/  IMAD R25, R0, R11, RZ ;  /* 0x0000000b00197224 */ /* 0x020fe200078e02ff */
[----:B------:R-:W-:Y:S01]  /*12c00*/  UIMAD UR4, UR8, UR13, UR16 ;  /* 0x0000000d080472a4 */ /* 0x000fe2000f8e0210 */
[----:B------:R-:W-:Y:S01]  /*12c10*/  LOP3.LUT R6, R9, 0x4, R6, 0xe2, !PT ;  /* 0x0000000409067812 */ /* 0x000fe200078ee206 */
[----:B------:R-:W-:Y:S01]  /*12c20*/  UIMAD.WIDE.U32 UR8, UR8, UR12, UR10 ;  /* 0x0000000c080872a5 */ /* 0x000fe2000f8e000a */
[----:B------:R-:W-:Y:S01]  /*12c30*/  VIADD R26, R220, UR42 ;  /* 0x0000002adc1a7c36 */ /* 0x000fe20008000000 */
[----:B------:R-:W0:Y:S01]  /*12c40*/  @P0 LDC R5, c[0x0][0xbec] ;  /* 0x0002fb00ff050b82 */ /* 0x000e220000000800 */
[----:B------:R-:W-:Y:S01]  /*12c50*/  VIADD R33, R185, 0x1c0 ;  /* 0x000001c0b9217836 */ /* 0x000fe20000000000 */
[----:B------:R-:W-:Y:S01]  /*12c60*/  UIADD3 UR4, UR9, UR4, URZ ;  /* 0x0000000409047290 */ /* 0x000fe2000fffe03f */
[----:B------:R-:W-:-:S02]  /*12c70*/  SHF.R.S32.HI R32, RZ, 0x1f, R27 ;  /* 0x0000001fff207819 */ /* 0x000fc4000001141b */
[----:B------:R-:W-:Y:S02]  /*12c80*/  SHF.R.S32.HI R34, RZ, 0x1f, R37 ;  /* 0x0000001fff227819 */ /* 0x000fe40000011425 */
[----:B------:R-:W-:Y:S01]  /*12c90*/  SHF.R.S32.HI R28, RZ, 0x1f, R33 ;  /* 0x0000001fff1c7819 */ /* 0x000fe20000011421 */
[----:B------:R-:W1:Y:S01]  /*12ca0*/  @P0 LDC R7, c[0x0][0xbf0] ;  /* 0x0002fc00ff070b82 */ /* 0x000e620000000800 */
[----:B------:R-:W-:Y:S02]  /*12cb0*/  SHF.R.S32.HI R36, RZ, 0x1f, R29 ;  /* 0x0000001fff247819 */ /* 0x000fe4000001141d */
[----:B------:R-:W-:Y:S02]  /*12cc0*/  SHF.R.S32.HI R38, RZ, 0x1f, R35 ;  /* 0x0000001fff267819 */ /* 0x000fe40000011423 */
[----:B------:R-:W-:Y:S01]  /*12cd0*/  SHF.R.S32.HI R39, RZ, 0x1f, R188 ;  /* 0x0000001fff277819 */ /* 0x000fe200000114bc */
[----:B0-----:R-:W-:Y:S01]  /*12ce0*/  @P0 IMAD.HI.U32 R4, R8, R5, RZ ;  /* 0x0000000508040227 */ /* 0x001fe200078e00ff */
[----:B------:R-:W-:-:S02]  /*12cf0*/  SEL R5, RZ, 0xffffffff, P1 ;  /* 0xffffffffff057807 */ /* 0x000fc40000800000 */
[----:B------:R-:W-:-:S04]  /*12d00*/  ISETP.GE.AND P1, PT, R33, UR14, PT ;  /* 0x0000000e21007c0c */ /* 0x000fc8000bf26270 */
[----:B------:R-:W-:Y:S02]  /*12d10*/  SEL R0, RZ, 0x80, P1 ;  /* 0x00000080ff007807 */ /* 0x000fe40000800000 */
[----:B-1----:R-:W-:Y:S01]  /*12d20*/  @P0 SHF.R.U32.HI R3, RZ, R7, R4 ;  /* 0x00000007ff030219 */ /* 0x002fe20000011604 */
[----:B------:R-:W-:Y:S01]  /*12d30*/  IMAD.SHL.U32 R7, R5, 0x8, RZ ;  /* 0x0000000805077824 */ /* 0x000fe200078e00ff */
[----:B------:R-:W-:Y:S01]  /*12d40*/  ISETP.GE.AND P0, PT, R31, UR14, PT ;  /* 0x0000000e1f007c0c */ /* 0x000fe2000bf06270 */
[----:B------:R-:W-:Y:S02]  /*12d50*/  IMAD.U32 R4, RZ, RZ, UR8 ;  /* 0x00000008ff047e24 */ /* 0x000fe4000f8e00ff */
[----:B------:R-:W-:Y:S01]  /*12d60*/  IMAD.U32 R5, RZ, RZ, UR9 ;  /* 0x00000009ff057e24 */ /* 0x000fe2000f8e00ff */
[----:B------:R-:W-:Y:S01]  /*12d70*/  LOP3.LUT R10, R7, 0x8, R6, 0xe2, !PT ;  /* 0x00000008070a7812 */ /* 0x000fe200078ee206 */
[--C-:B------:R-:W-:Y:S01]  /*12d80*/  IMAD.MOV R7, RZ, RZ, -R3.reuse ;  /* 0x000000ffff077224 */ /* 0x100fe200078e0a03 */
[----:B------:R-:W-:Y:S01]  /*12d90*/  SHF.R.S32.HI R6, RZ, 0x1f, R3 ;  /* 0x0000001fff067819 */ /* 0x000fe20000011403 */
[----:B------:R-:W-:Y:S01]  /*12da0*/  ULDC.64 UR8, c[0x0][0xae0] ;  /* 0x0002b80000087ab9 */ /* 0x000fe20000000a00 */
[----:B------:R-:W-:Y:S01]  /*12db0*/  SEL R9, RZ, 0xffffffff, P0 ;  /* 0xffffffffff097807 */ /* 0x000fe20000000000 */
[----:B------:R-:W-:Y:S01]  /*12dc0*/  IMAD.U32 R5, RZ, RZ, UR4 ;  /* 0x00000004ff057e24 */ /* 0x000fe2000f8e00ff */
[----:B------:R-:W-:Y:S01]  /*12dd0*/  ISETP.GE.AND P0, PT, R35, UR14, PT ;  /* 0x0000000e23007c0c */ /* 0x000fe2000bf06270 */
[----:B------:R-:W-:-:S02]  /*12de0*/  IMAD R6, R6, UR8, RZ ;  /* 0x0000000806067c24 */ /* 0x000fc4000f8e02ff */
[----:B------:R-:W-:Y:S01]  /*12df0*/  IMAD R7, R11, R7, R8 ;  /* 0x000000070b077224 */ /* 0x000fe200078e0208 */
[----:B------:R-:W-:Y:S01]  /*12e00*/  SEL R8, RZ, 0xffffffff, P0 ;  /* 0xffffffffff087807 */ /* 0x000fe20000000000 */
[----:B------:R-:W-:Y:S01]  /*12e10*/  IMAD.SHL.U32 R13, R9, 0x10, RZ ;  /* 0x00000010090d7824 */ /* 0x000fe200078e00ff */
[----:B------:R-:W-:Y:S01]  /*12e20*/  ISETP.GE.AND P0, PT, R27, UR14, PT ;  /* 0x0000000e1b007c0c */ /* 0x000fe2000bf06270 */
[C---:B------:R-:W-:Y:S02]  /*12e30*/  IMAD R9, R3.reuse, UR9, R6 ;  /* 0x0000000903097c24 */ /* 0x040fe4000f8e0206 */
[----:B------:R-:W-:Y:S01]  /*12e40*/  IMAD.WIDE.U32 R4, R3, UR8, R4 ;  /* 0x0000000803047c25 */ /* 0x000fe2000f8e0004 */
[----:B------:R-:W-:Y:S01]  /*12e50*/  SHF.R.S32.HI R3, RZ, 0x1f, R7 ;  /* 0x0000001fff037819 */ /* 0x000fe20000011407 */
[----:B------:R-:W-:Y:S01]  /*12e60*/  ULDC.64 UR8, c[0x0][0xad8] ;  /* 0x0002b60000087ab9 */ /* 0x000fe20000000a00 */
[----:B------:R-:W-:Y:S01]  /*12e70*/  LOP3.LUT R10, R13, 0x10, R10, 0xe2, !PT ;  /* 0x000000100d0a7812 */ /* 0x000fe200078ee20a */
[----:B------:R-:W-:-:S02]  /*12e80*/  IMAD.IADD R5, R5, 0x1, R9 ;  /* 0x0000000105057824 */ /* 0x000fc400078e0209 */
[----:B------:R-:W-:Y:S02]  /*12e90*/  IMAD R6, R3, UR8, RZ ;  /* 0x0000000803067c24 */ /* 0x000fe4000f8e02ff */
[----:B------:R-:W-:-:S04]  /*12ea0*/  IMAD.WIDE.U32 R4, R7, UR8, R4 ;  /* 0x0000000807047c25 */ /* 0x000fc8000f8e0004 */
[----:B------:R-:W-:Y:S01]  /*12eb0*/  IMAD R3, R7, UR9, R6 ;  /* 0x0000000907037c24 */ /* 0x000fe2000f8e0206 */
[----:B------:R-:W-:Y:S01]  /*12ec0*/  ULDC.64 UR8, c[0x0][0xa80] ;  /* 0x0002a00000087ab9 */ /* 0x000fe20000000a00 */
[----:B------:R-:W-:Y:S01]  /*12ed0*/  SEL R7, RZ, 0x40, P0 ;  /* 0x00000040ff077807 */ /* 0x000fe20000000000 */
[----:B------:R-:W-:Y:S01]  /*12ee0*/  IMAD.SHL.U32 R9, R8, 0x20, RZ ;  /* 0x0000002008097824 */ /* 0x000fe200078e00ff */
[----:B---3--:R-:W-:Y:S01]  /*12ef0*/  LEA R20, P0, R4, UR8, 0x1 ;  /* 0x0000000804147c11 */ /* 0x008fe2000f8008ff */
[----:B------:R-:W-:-:S03]  /*12f00*/  IMAD.IADD R3, R5, 0x1, R3 ;  /* 0x0000000105037824 */ /* 0x000fc600078e0203 */
[----:B------:R-:W-:Y:S01]  /*12f10*/  LOP3.LUT R10, R9, 0x20, R10, 0xe2, !PT ;  /* 0x00000020090a7812 */ /* 0x000fe200078ee20a */
[----:B------:R0:W1:Y:S01]  /*12f20*/  SHFL.IDX PT, R6, R20, RZ, 0x181f ;  /* 0x00181fff14067589 */ /* 0x00006200000e0000 */
[----:B------:R-:W-:Y:S02]  /*12f30*/  LEA.HI.X R3, R4, UR9, R3, 0x1, P0 ;  /* 0x0000000904037c11 */ /* 0x000fe400080f0c03 */
[----:B------:R-:W-:Y:S02]  /*12f40*/  ISETP.GE.AND P0, PT, R26, R25, PT ;  /* 0x000000191a00720c */ /* 0x000fe40003f06270 */
[----:B------:R-:W-:Y:S02]  /*12f50*/  LOP3.LUT R21, R10, R7, RZ, 0xfc, !PT ;  /* 0x000000070a157212 */ /* 0x000fe400078efcff */
[----:B------:R0:W3:Y:S02]  /*12f60*/  SHFL.IDX PT, R7, R3, RZ, 0x181f ;  /* 0x00181fff03077589 */ /* 0x0000e400000e0000 */
[----:B------:R-:W-:-:S07]  /*12f70*/  LOP3.LUT R24, R21, R0, RZ, 0xfc, !PT ;  /* 0x0000000015187212 */ /* 0x000fce00078efcff */
[----:B0-----:R-:W-:Y:S05]  /*12f80*/  @P0 BRA `(.L_x_2434) ;  /* 0x00000000007c0947 */ /* 0x001fea0003800000 */
[----:B------:R-:W-:Y:S02]  /*12f90*/  ISETP.GE.AND P2, PT, R188, UR14, PT ;  /* 0x0000000ebc007c0c */ /* 0x000fe4000bf46270 */
[----:B------:R-:W-:Y:S02]  /*12fa0*/  ISETP.GE.AND P1, PT, R185, UR14, PT ;  /* 0x0000000eb9007c0c */ /* 0x000fe4000bf26270 */
[----:B------:R-:W-:Y:S02]  /*12fb0*/  ISETP.GE.AND P5, PT, R37, UR14, PT ;  /* 0x0000000e25007c0c */ /* 0x000fe4000bfa6270 */
[----:B------:R-:W-:-:S07]  /*12fc0*/  ISETP.GE.AND P3, PT, R29, UR14, PT ;  /* 0x0000000e1d007c0c */ /* 0x000fce000bf66270 */
[CC--:B-1----:R-:W-:Y:S02]  /*12fd0*/  @!P2 LEA R8, P0, R188.reuse, R6.reuse, 0x1 ;  /* 0x00000006bc08a211 */ /* 0x0c2fe400078008ff */
[----:B---3--:R-:W-:Y:S02]  /*12fe0*/  @!P1 IMAD.WIDE R4, R185, 0x2, R6 ;  /* 0x00000002b9049825 */ /* 0x008fe400078e0206 */
        /* <DEDUP_REMOVED lines=13> */
[-C--:B------:R-:W-:Y:S01]  /*130c0*/  @!P2 LEA R4, P5, R31, R6.reuse, 0x1 ;  /* 0x000000061f04a211 */ /* 0x080fe200078a08ff */
        /* <DEDUP_REMOVED lines=11> */
.L_x_2434:
[----:B------:R-:W-:Y:S05]  /*13180*/  BSYNC B1 ;  /* 0x0000000000017941 */ /* 0x000fea0003800000 */
.L_x_2433:
[----:B------:R-:W-:Y:S01]  /*13190*/  VIADD R0, R26, 0x20 ;  /* 0x000000201a007836 */ /* 0x000fe20000000000 */
[----:B---34-:R4:W0:Y:S04]  /*131a0*/  SHFL.IDX PT, R7, R3, 0x1, 0x181f ;  /* 0x00381f0003077f89 */ /* 0x01882800000e0000 */
[----:B------:R-:W-:Y:S01]  /*131b0*/  ISETP.GE.AND P0, PT, R0, R25, PT ;  /* 0x000000190000720c */ /* 0x000fe20003f06270 */
[----:B-1----:R4:W1:-:S12]  /*131c0*/  SHFL.IDX PT, R6, R20, 0x1, 0x181f ;  /* 0x00381f0014067f89 */ /* 0x00285800000e0000 */
[----:B----4-:R-:W-:Y:S05]  /*131d0*/  @P0 BRA `(.L_x_2427) ;  /* 0x00000000007c0947 */ /* 0x010fea0003800000 */
[----:B------:R-:W-:Y:S02]  /*131e0*/  ISETP.GE.AND P1, PT, R185, UR14, PT ;  /* 0x0000000eb9007c0c */ /* 0x000fe4000bf26270 */
[----:B------:R-:W-:Y:S02]  /*131f0*/  ISETP.GE.AND P5, PT, R188, UR14, PT ;  /* 0x0000000ebc007c0c */ /* 0x000fe4000bfa6270 */
[----:B------:R-:W-:Y:S02]  /*13200*/  ISETP.GE.AND P4, PT, R37, UR14, PT ;  /* 0x0000000e25007c0c */ /* 0x000fe4000bf86270 */
[----:B------:R-:W-:Y:S02]  /*13210*/  ISETP.GE.AND P3, PT, R29, UR14, PT ;  /* 0x0000000e1d007c0c */ /* 0x000fe4000bf66270 */
[----:B------:R-:W-:-:S05]  /*13220*/  ISETP.GE.AND P2, PT, R31, UR14, PT ;  /* 0x0000000e1f007c0c */ /* 0x000fca000bf46270 */
[----:B01----:R-:W-:Y:S02]  /*13230*/  @!P1 IMAD.WIDE R4, R185, 0x2, R6 ;  /* 0x00000002b9049825 */ /* 0x003fe400078e0206 */
        /* <DEDUP_REMOVED lines=25> */
.L_x_2427:
[----:B------:R-:W-:Y:S05]  /*133d0*/  BSYNC B0 ;  /* 0x0000000000007941 */ /* 0x000fea0003800000 */
.L_x_2420:
[----:B------:R-:W-:Y:S02]  /*133e0*/  ULDC UR4, c[0x0][0xc3c] ;  /* 0x00030f0000047ab9 */ /* 0x000fe40000000800 */
[----:B------:R-:W-:-:S06]  /*133f0*/  UISETP.GE.AND UP0, UPT, UR6, UR4, UPT ;  /* 0x000000040600728c */ /* 0x000fcc000bf06270 */
[----:B------:R-:W-:-:S13]  /*13400*/  PLOP3.LUT P0, PT, PT, PT, UP0, 0x80, 0x0 ;  /* 0x000000000000781c */ /* 0x000fda0003f0f008 */
[----:B------:R-:W-:Y:S05]  /*13410*/  @!P0 BRA `(.L_x_2435) ;  /* 0xfffffedc00dc8947 */ /* 0x000fea000383ffff */
[----:B------:R-:W-:Y:S05]  /*13420*/  EXIT ;  /* 0x000000000000794d */ /* 0x000fea0003800000 */
.L_x_2321:
        /* <DEDUP_REMOVED lines=18> */
.L_x_2436:
        /* <DEDUP_REMOVED lines=43> */
.L_x_2440:
        /* <DEDUP_REMOVED lines=38> */
[----:B------:R-:W-:-:S07]  /*13a60*/  IMAD.MOV.U32 R5, RZ, RZ, R2 ;  /* 0x000000ffff057224 */ /* 0x000fce00078e0002 */
.L_x_2438:
[----:B------:R-:W-:Y:S02]  /*13a70*/  IMAD.IADD R10, R9, 0x1, -R4 ;  /* 0x00000001090a7824 */ /* 0x000fe400078e0a04 */
[----:B------:R-:W-:Y:S02]  /*13a80*/  IMAD.MOV.U32 R3, RZ, RZ, RZ ;  /* 0x000000ffff037224 */ /* 0x000fe400078e00ff */
[----:B------:R-:W-:-:S05]  /*13a90*/  IMAD R2, R5, UR5, R10 ;  /* 0x0000000505027c24 */ /* 0x000fca000f8e020a */
[----:B------:R-:W-:-:S13]  /*13aa0*/  ISETP.GT.AND P0, PT, R2, UR6, PT ;  /* 0x0000000602007c0c */ /* 0x000fda000bf04270 */
[----:B------:R-:W-:-:S04]  /*13ab0*/  VOTE.ANY R2, PT, !P0 ;  /* 0x0000000000027806 */ /* 0x000fc800040e0100 */
[----:B------:R-:W0:Y:S01]  /*13ac0*/  POPC R9, R2 ;  /* 0x0000000200097309 */ /* 0x000e220000000000 */
[----:B------:R-:W-:Y:S01]  /*13ad0*/  ISETP.NE.AND P0, PT, R2, RZ, PT ;  /* 0x000000ff0200720c */ /* 0x000fe20003f05270 */
[----:B0-----:R0:W1:Y:S04]  /*13ae0*/  SHFL.IDX PT, R8, R8, R9, 0x1f ;  /* 0x00001f0908087589 */ /* 0x00106800000e0000 */
[----:B------:R0:W2:Y:S08]  /*13af0*/  SHFL.IDX PT, R4, R7, R9, 0x1f ;  /* 0x00001f0907047589 */ /* 0x0000b000000e0000 */
[----:B------:R-:W-:Y:S05]  /*13b00*/  @!P0 BRA `(.L_x_2441) ;  /* 0x0000000000088947 */ /* 0x000fea0003800000 */
[----:B------:R-:W-:-:S05]  /*13b10*/  VIADD R2, R9, 0xffffffff ;  /* 0xffffffff09027836 */ /* 0x000fca0000000000 */
[----:B------:R3:W4:Y:S02]  /*13b20*/  SHFL.IDX PT, R3, R5, R2, 0x1f ;  /* 0x00001f0205037589 */ /* 0x00072400000e0000 */
.L_x_2441:
[----:B---34-:R-:W-:Y:S01]  /*13b30*/  IMAD R2, R3, UR5, R10 ;  /* 0x0000000503027c24 */ /* 0x018fe2000f8e020a */
[----:B-1----:R-:W-:Y:S01]  /*13b40*/  ISETP.NE.AND P0, PT, R8, 0x1, PT ;  /* 0x000000010800780c */ /* 0x002fe20003f05270 */
[----:B------:R-:W-:-:S03]  /*13b50*/  VIADD R14, R9, UR4 ;  /* 0x00000004090e7c36 */ /* 0x000fc60008000000 */
[----:B------:R1:W-:Y:S01]  /*13b60*/  STL [R1], R2 ;  /* 0x0000000201007387 */ /* 0x0003e20000100800 */
[----:B------:R-:W-:-:S03]  /*13b70*/  IADD3 R5, -R2, UR6, RZ ;  /* 0x0000000602057c10 */ /* 0x000fc6000fffe1ff */
[----:B------:R1:W-:Y:S05]  /*13b80*/  STL [R1+0xc], R14 ;  /* 0x00000c0e01007387 */ /* 0x0003ea0000100800 */
[----:B------:R-:W-:Y:S05]  /*13b90*/  @!P0 BRA `(.L_x_2442) ;  /* 0x0000000000e08947 */ /* 0x000fea0003800000 */
[----:B0-2---:R-:W-:Y:S02]  /*13ba0*/  IABS R7, R4 ;  /* 0x0000000400077213 */ /* 0x005fe40000000000 */
[----:B------:R-:W-:Y:S02]  /*13bb0*/  IABS R9, R8 ;  /* 0x0000000800097213 */ /* 0x000fe40000000000 */
[----:B------:R-:W0:Y:S08]  /*13bc0*/  I2F.RP R10, R7 ;  /* 0x00000007000a7306 */ /* 0x000e300000209400 */
[----:B------:R-:W2:Y:S08]  /*13bd0*/  I2F.RP R11, R9 ;  /* 0x00000009000b7306 */ /* 0x000eb00000209400 */
[----:B0-----:R-:W1:Y:S08]  /*13be0*/  MUFU.RCP R10, R10 ;  /* 0x0000000a000a7308 */ /* 0x001e700000001000 */
[----:B--2---:R-:W-:Y:S01]  /*13bf0*/  MUFU.RCP R11, R11 ;  /* 0x0000000b000b7308 */ /* 0x004fe20000001000 */
[----:B-1----:R-:W-:Y:S01]  /*13c00*/  VIADD R2, R10, 0xffffffe ;  /* 0x0ffffffe0a027836 */ /* 0x002fe20000000000 */
[----:B------:R-:W-:-:S06]  /*13c10*/  IABS R10, R4 ;  /* 0x00000004000a7213 */ /* 0x000fcc0000000000 */
[----:B------:R0:W1:Y:S02]  /*13c20*/  F2I.FTZ.U32.TRUNC.NTZ R3, R2 ;  /* 0x0000000200037305 */ /* 0x000064000021f000 */
[----:B0-----:R-:W-:Y:S02]  /*13c30*/  IMAD.MOV.U32 R2, RZ, RZ, RZ ;  /* 0x000000ffff027224 */ /* 0x001fe400078e00ff */
[----:B-1----:R-:W-:-:S04]  /*13c40*/  IMAD.MOV R12, RZ, RZ, -R3 ;  /* 0x000000ffff0c7224 */ /* 0x002fc800078e0a03 */
[----:B------:R-:W-:-:S04]  /*13c50*/  IMAD R13, R12, R7, RZ ;  /* 0x000000070c0d7224 */ /* 0x000fc800078e02ff */
[----:B------:R-:W-:Y:S01]  /*13c60*/  IMAD.HI.U32 R3, R3, R13, R2 ;  /* 0x0000000d03037227 */ /* 0x000fe200078e0002 */
[----:B------:R-:W-:-:S03]  /*13c70*/  IABS R2, R5 ;  /* 0x0000000500027213 */ /* 0x000fc60000000000 */
[----:B------:R-:W-:Y:S02]  /*13c80*/  IMAD.MOV R13, RZ, RZ, -R10 ;  /* 0x000000ffff0d7224 */ /* 0x000fe400078e0a0a */
[----:B------:R-:W-:-:S04]  /*13c90*/  IMAD.HI.U32 R10, R3, R2, RZ ;  /* 0x00000002030a7227 */ /* 0x000fc800078e00ff */
[----:B------:R-:W-:Y:S02]  /*13ca0*/  IMAD R2, R10, R13, R2 ;  /* 0x0000000d0a027224 */ /* 0x000fe400078e0202 */
[----:B------:R-:W-:-:S03]  /*13cb0*/  VIADD R3, R11, 0xffffffe ;  /* 0x0ffffffe0b037836 */ /* 0x000fc60000000000 */
[----:B------:R-:W-:-:S03]  /*13cc0*/  ISETP.GT.U32.AND P1, PT, R7, R2, PT ;  /* 0x000000020700720c */ /* 0x000fc60003f24070 */
[----:B------:R-:W0:Y:S10]  /*13cd0*/  F2I.FTZ.U32.TRUNC.NTZ R3, R3 ;  /* 0x0000000300037305 */ /* 0x000e34000021f000 */
[----:B------:R-:W-:-:S02]  /*13ce0*/  @!P1 IMAD.IADD R2, R2, 0x1, -R7 ;  /* 0x0000000102029824 */ /* 0x000fc400078e0a07 */
[----:B------:R-:W-:Y:S01]  /*13cf0*/  @!P1 VIADD R10, R10, 0x1 ;  /* 0x000000010a0a9836 */ /* 0x000fe20000000000 */
[----:B------:R-:W-:Y:S02]  /*13d00*/  ISETP.NE.AND P1, PT, R4, RZ, PT ;  /* 0x000000ff0400720c */ /* 0x000fe40003f25270 */
[----:B------:R-:W-:Y:S01]  /*13d10*/  ISETP.GE.U32.AND P0, PT, R2, R7, PT ;  /* 0x000000070200720c */ /* 0x000fe20003f06070 */
[----:B0-----:R-:W-:-:S04]  /*13d20*/  IMAD.MOV R2, RZ, RZ, -R3 ;  /* 0x000000ffff027224 */ /* 0x001fc800078e0a03 */
[----:B------:R-:W-:Y:S02]  /*13d30*/  IMAD R7, R2, R9, RZ ;  /* 0x0000000902077224 */ /* 0x000fe400078e02ff */
[----:B------:R-:W-:-:S04]  /*13d40*/  IMAD.MOV.U32 R2, RZ, RZ, RZ ;  /* 0x000000ffff027224 */ /* 0x000fc800078e00ff */
        /* <DEDUP_REMOVED lines=17> */
[----:B------:R-:W-:Y:S01]  /*13e60*/  ISETP.GE.AND P2, PT, R2, RZ, PT ;  /* 0x000000ff0200720c */ /* 0x000fe20003f46270 */
[----:B------:R-:W-:-:S04]  /*13e70*/  IMAD.MOV R2, RZ, RZ, -R10 ;  /* 0x000000ffff027224 */ /* 0x000fc800078e0a0a */
[----:B------:R-:W-:Y:S02]  /*13e80*/  IMAD R2, R4, R2, R5 ;  /* 0x0000000204027224 */ /* 0x000fe400078e0205 */
        /* <DEDUP_REMOVED lines=8> */
[----:B------:R-:W-:Y:S05]  /*13f10*/  BRA `(.L_x_2443) ;  /* 0x0000000000f47947 */ /* 0x000fea0003800000 */
.L_x_2442:
[----:B-1----:R-:W1:Y:S02]  /*13f20*/  LDC.64 R2, c[0x0][0xc90] ;  /* 0x00032400ff027b82 */ /* 0x002e640000000a00 */
[----:B-1----:R-:W-:-:S05]  /*13f30*/  IMAD.WIDE R2, R14, 0x4, R2 ;  /* 0x000000040e027825 */ /* 0x002fca00078e0202 */
[----:B0-----:R0:W2:Y:S02]  /*13f40*/  LDG.E R7, desc[UR40][R2.64] ;  /* 0x0000002802077981 */ /* 0x0010a4000c1e1900 */
[----:B0-----:R-:W-:Y:S02]  /*13f50*/  IMAD.MOV.U32 R2, RZ, RZ, RZ ;  /* 0x000000ffff027224 */ /* 0x001fe400078e00ff */
[----:B--2---:R-:W-:-:S05]  /*13f60*/  IMAD R8, R4, R7, RZ ;  /* 0x0000000704087224 */ /* 0x004fca00078e02ff */
[----:B------:R-:W-:-:S04]  /*13f70*/  IABS R9, R8 ;  /* 0x0000000800097213 */ /* 0x000fc80000000000 */
[----:B------:R-:W0:Y:S08]  /*13f80*/  I2F.RP R10, R9 ;  /* 0x00000009000a7306 */ /* 0x000e300000209400 */
[----:B0-----:R-:W0:Y:S02]  /*13f90*/  MUFU.RCP R10, R10 ;  /* 0x0000000a000a7308 */ /* 0x001e240000001000 */
[----:B0-----:R-:W-:-:S06]  /*13fa0*/  VIADD R11, R10, 0xffffffe ;  /* 0x0ffffffe0a0b7836 */ /* 0x001fcc0000000000 */
[----:B------:R-:W0:Y:S02]  /*13fb0*/  F2I.FTZ.U32.TRUNC.NTZ R3, R11 ;  /* 0x0000000b00037305 */ /* 0x000e24000021f000 */
[----:B0-----:R-:W-:-:S04]  /*13fc0*/  IMAD.MOV R12, RZ, RZ, -R3 ;  /* 0x000000ffff0c7224 */ /* 0x001fc800078e0a03 */
[----:B------:R-:W-:-:S04]  /*13fd0*/  IMAD R13, R12, R9, RZ ;  /* 0x000000090c0d7224 */ /* 0x000fc800078e02ff */
[----:B------:R-:W-:Y:S01]  /*13fe0*/  IMAD.HI.U32 R2, R3, R13, R2 ;  /* 0x0000000d03027227 */ /* 0x000fe200078e0002 */
[----:B------:R-:W-:Y:S02]  /*13ff0*/  IABS R13, R5 ;  /* 0x00000005000d7213 */ /* 0x000fe40000000000 */
[----:B------:R-:W-:-:S03]  /*14000*/  IABS R3, R8 ;  /* 0x0000000800037213 */ /* 0x000fc60000000000 */
[----:B------:R-:W-:-:S04]  /*14010*/  IMAD.HI.U32 R2, R2, R13, RZ ;  /* 0x0000000d02027227 */ /* 0x000fc800078e00ff */
[----:B------:R-:W-:-:S04]  /*14020*/  IMAD.MOV R3, RZ, RZ, -R3 ;  /* 0x000000ffff037224 */ /* 0x000fc800078e0a03 */
        /* <DEDUP_REMOVED lines=11> */
[----:B------:R-:W-:Y:S02]  /*140e0*/  IMAD R9, R7, R2, RZ ;  /* 0x0000000207097224 */ /* 0x000fe400078e02ff */
[----:B------:R-:W-:Y:S02]  /*140f0*/  IMAD.MOV R2, RZ, RZ, -R2 ;  /* 0x000000ffff027224 */ /* 0x000fe400078e0a02 */
[----:B------:R-:W-:Y:S02]  /*14100*/  IMAD.MOV R10, RZ, RZ, -R9 ;  /* 0x000000ffff0a7224 */ /* 0x000fe400078e0a09 */
[----:B------:R-:W-:Y:S02]  /*14110*/  IMAD R8, R8, R2, R5 ;  /* 0x0000000208087224 */ /* 0x000fe400078e0205 */
[----:B------:R-:W-:Y:S01]  /*14120*/  IMAD.MOV.U32 R2, RZ, RZ, RZ ;  /* 0x000000ffff027224 */ /* 0x000fe200078e00ff */
[----:B------:R-:W-:Y:S02]  /*14130*/  VIADDMNMX R7, R10, UR5, R7, PT ;  /* 0x000000050a077c46 */ /* 0x000fe4000b800107 */
[----:B------:R-:W-:-:S02]  /*14140*/  IADD3 R9, R9, 0x1000000, R8 ;  /* 0x0100000009097810 */ /* 0x000fc40007ffe008 */
[----:B------:R-:W-:-:S04]  /*14150*/  IABS R10, R7 ;  /* 0x00000007000a7213 */ /* 0x000fc80000000000 */
[----:B------:R-:W0:Y:S08]  /*14160*/  I2F.RP R11, R10 ;  /* 0x0000000a000b7306 */ /* 0x000e300000209400 */
[----:B0-----:R-:W0:Y:S02]  /*14170*/  MUFU.RCP R11, R11 ;  /* 0x0000000b000b7308 */ /* 0x001e240000001000 */
[----:B0-----:R-:W-:Y:S01]  /*14180*/  VIADD R3, R11, 0xffffffe ;  /* 0x0ffffffe0b037836 */ /* 0x001fe20000000000 */
[----:B------:R-:W-:-:S05]  /*14190*/  IABS R11, R7 ;  /* 0x00000007000b7213 */ /* 0x000fca0000000000 */
[----:B------:R-:W0:Y:S02]  /*141a0*/  F2I.FTZ.U32.TRUNC.NTZ R3, R3 ;  /* 0x0000000300037305 */ /* 0x000e24000021f000 */
[----:B0-----:R-:W-:-:S04]  /*141b0*/  IMAD.MOV R5, RZ, RZ, -R3 ;  /* 0x000000ffff057224 */ /* 0x001fc800078e0a03 */
[----:B------:R-:W-:-:S04]  /*141c0*/  IMAD R5, R5, R10, RZ ;  /* 0x0000000a05057224 */ /* 0x000fc800078e02ff */
[----:B------:R-:W-:Y:S01]  /*141d0*/  IMAD.HI.U32 R2, R3, R5, R2 ;  /* 0x0000000503027227 */ /* 0x000fe200078e0002 */
[----:B------:R-:W-:-:S03]  /*141e0*/  IABS R5, R8 ;  /* 0x0000000800057213 */ /* 0x000fc60000000000 */
[----:B------:R-:W-:Y:S02]  /*141f0*/  IMAD.MOV R3, RZ, RZ, -R11 ;  /* 0x000000ffff037224 */ /* 0x000fe400078e0a0b */
        /* <DEDUP_REMOVED lines=11> */
[----:B------:R-:W-:Y:S01]  /*142b0*/  @!P1 LOP3.LUT R2, RZ, R7, RZ, 0x33, !PT ;  /* 0x00000007ff029212 */ /* 0x000fe200078e33ff */
[----:B------:R-:W-:-:S04]  /*142c0*/  IMAD.MOV R7, RZ, RZ, -R7 ;  /* 0x000000ffff077224 */ /* 0x000fc800078e0a07 */
[----:B------:R-:W-:-:S05]  /*142d0*/  IMAD R3, R2, R7, R9 ;  /* 0x0000000702037224 */ /* 0x000fca00078e0209 */
[----:B------:R1:W-:Y:S02]  /*142e0*/  STL [R1+0x8], R3 ;  /* 0x0000080301007387 */ /* 0x0003e40000100800 */
.L_x_2443:
[----:B01----:R-:W-:-:S05]  /*142f0*/  LOP3.LUT R3, RZ, R2, RZ, 0x33, !PT ;  /* 0x00000002ff037212 */ /* 0x003fca00078e33ff */
[----:B------:R-:W-:-:S05]  /*14300*/  IMAD.IADD R2, R4, 0x1, R3 ;  /* 0x0000000104027824 */ /* 0x000fca00078e0203 */
[----:B------:R1:W-:Y:S01]  /*14310*/  STL [R1+0x4], R2 ;  /* 0x0000040201007387 */ /* 0x0003e20000100800 */
[----:B------:R-:W-:Y:S05]  /*14320*/  BRA `(.L_x_2444) ;  /* 0x0000000000107947 */ /* 0x000fea0003800000 */
.L_x_2439:
[----:B------:R-:W-:Y:S01]  /*14330*/  IMAD.U32 R2, RZ, RZ, UR6 ;  /* 0x00000006ff027e24 */ /* 0x000fe2000f8e00ff */
[----:B------:R0:W-:Y:S04]  /*14340*/  STL [R1+0x4], RZ ;  /* 0x000004ff01007387 */ /* 0x0001e80000100800 */
[----:B------:R0:W-:Y:S04]  /*14350*/  STL [R1+0x8], RZ ;  /* 0x000008ff01007387 */ /* 0x0001e80000100800 */
[----:B------:R0:W-:Y:S02]  /*14360*/  STL [R1], R2 ;  /* 0x0000000201007387 */ /* 0x0001e40000100800 */
.L_x_2444:
[----:B------:R-:W2:Y:S04]  /*14370*/  LDL R8, [R1] ;  /* 0x0000000001087983 */ /* 0x000ea80000100800 */
[----:B------:R-:W2:Y:S04]  /*14380*/  LDL R9, [R1+0x4] ;  /* 0x0000040001097983 */ /* 0x000ea80000100800 */
[----:B------:R-:W2:Y:S04]  /*14390*/  LDL R10, [R1+0x8] ;  /* 0x00000800010a7983 */ /* 0x000ea80000100800 */
[----:B------:R-:W2:Y:S01]  /*143a0*/  LDL R11, [R1+0xc] ;  /* 0x00000c00010b7983 */ /* 0x000ea20000100800 */
[----:B------:R-:W-:-:S13]  /*143b0*/  ISETP.NE.AND P0, PT, R0, RZ, PT ;  /* 0x000000ff0000720c */ /* 0x000fda0003f05270 */
[----:B------:R-:W3:Y:S01]  /*143c0*/  @!P0 S2R R3, SR_CgaCtaId ;  /* 0x0000000000038919 */ /* 0x000ee20000008800 */
[----:B------:R-:W-:-:S04]  /*143d0*/  @!P0 MOV R0, 0x400 ;  /* 0x0000040000008802 */ /* 0x000fc80000000f00 */
[----:B---3--:R-:W-:-:S05]  /*143e0*/  @!P0 LEA R0, R3, R0, 0x18 ;  /* 0x0000000003008211 */ /* 0x008fca00078ec0ff */
[----:B--2---:R2:W-:Y:S01]  /*143f0*/  @!P0 STS.128 [R0+0x28cd0], R8 ;  /* 0x028cd00800008388 */ /* 0x0045e20000000c00 */
[----:B------:R-:W-:Y:S06]  /*14400*/  BAR.ARV 0x5, 0x180 ;  /* 0x0146000000007b1d */ /* 0x000fec0000002000 */
.L_x_2437:
[----:B--2---:R-:W2:Y:S01]  /*14410*/  LDL R0, [R1+0xc] ;  /* 0x00000c0001007983 */ /* 0x004ea20000100800 */
[----:B------:R-:W-:-:S03]  /*14420*/  ULDC UR4, c[0x0][0xc3c] ;  /* 0x00030f0000047ab9 */ /* 0x000fc60000000800 */
[----:B------:R3:W-:Y:S01]  /*14430*/  STL [R1+0x10], RZ ;  /* 0x000010ff01007387 */ /* 0x0007e20000100800 */
[----:B--2---:R-:W-:Y:S01]  /*14440*/  ISETP.GE.AND P0, PT, R0, UR4, PT ;  /* 0x0000000400007c0c */ /* 0x004fe2000bf06270 */
[----:B------:R-:W-:-:S05]  /*14450*/  IMAD.MOV.U32 R0, RZ, RZ, 0x1 ;  /* 0x00000001ff007424 */ /* 0x000fca00078e00ff */
[----:B------:R3:W-:Y:S04]  /*14460*/  STL [R1+0x14], R0 ;  /* 0x0000140001007387 */ /* 0x0007e80000100800 */
[----:B------:R3:W-:Y:S03]  /*14470*/  STL [R1+0x48], RZ ;  /* 0x000048ff01007387 */ /* 0x0007e60000100800 */
[----:B------:R-:W-:Y:S05]  /*14480*/  @P0 BRA `(.L_x_2445) ;  /* 0x00000068009c0947 */ /* 0x000fea0003800000 */
[----:B------:R-:W2:Y:S01]  /*14490*/  S2UR UR5, SR_CgaCtaId ;  /* 0x00000000000579c3 */ /* 0x000ea20000008800 */
[C---:B---3--:R-:W-:Y:S01]  /*144a0*/  IMAD.SHL.U32 R0, R6.reuse, 0x8, RZ ;  /* 0x0000000806007824 */ /* 0x048fe200078e00ff */
[----:B------:R-:W-:Y:S01]  /*144b0*/  LOP3.LUT R4, R6, 0x7f, RZ, 0xc0, !PT ;  /* 0x0000007f06047812 */ /* 0x000fe200078ec0ff */
[----:B------:R-:W-:Y:S01]  /*144c0*/  UMOV UR4, 0x400 ;  /* 0x0000040000047882 */ /* 0x000fe20000000000 */
[----:B------:R-:W-:Y:S01]  /*144d0*/  BSSY B8, `(.L_x_2445) ;  /* 0x00006a2000087945 */ /* 0x000fe20003800000 */
[----:B------:R-:W-:Y:S01]  /*144e0*/  ULDC UR37, c[0x0][0xc] ;  /* 0x0000030000257ab9 */ /* 0x000fe20000000800 */
[----:B------:R-:W-:Y:S01]  /*144f0*/  LOP3.LUT R3, R0, 0x1f8, RZ, 0xc0, !PT ;  /* 0x000001f800037812 */ /* 0x000fe200078ec0ff */
[----:B01----:R-:W-:Y:S01]  /*14500*/  IMAD.SHL.U32 R2, R4, 0x8, RZ ;  /* 0x0000000804027824 */ /* 0x003fe200078e00ff */
[----:B------:R-:W-:Y:S01]  /*14510*/  ULDC.64 UR38, c[0x0][0x198] ;  /* 0x0000660000267ab9 */ /* 0x000fe20000000a00 */
[----:B------:R-:W-:Y:S01]  /*14520*/  IMAD.MOV.U32 R0, RZ, RZ, 0x1 ;  /* 0x00000001ff007424 */ /* 0x000fe200078e00ff */
[----:B------:R-:W-:Y:S01]  /*14530*/  LOP3.LUT R3, R3, 0x38, R6, 0x78, !PT ;  /* 0x0000003803037812 */ /* 0x000fe200078e7806 */
[----:B------:R-:W-:-:S03]  /*14540*/  IMAD.SHL.U32 R6, R6, 0x10, RZ ;  /* 0x0000001006067824 */ /* 0x000fc600078e00ff */
[----:B------:R-:W-:Y:S02]  /*14550*/  LOP3.LUT R2, R3, 0x200, R2, 0xf8, !PT ;  /* 0x0000020003027812 */ /* 0x000fe400078ef802 */
[----:B------:R-:W-:-:S04]  /*14560*/  SHF.R.U32.HI R3, RZ, 0x3, R4 ;  /* 0x00000003ff037819 */ /* 0x000fc80000011604 */
[----:B------:R-:W-:Y:S01]  /*14570*/  LOP3.LUT R3, R3, 0x70, R6, 0xf8, !PT ;  /* 0x0000007003037812 */ /* 0x000fe200078ef806 */
[----:B--2---:R-:W-:-:S06]  /*14580*/  ULEA UR4, UR5, UR4, 0x18 ;  /* 0x0000000405047291 */ /* 0x004fcc000f8ec03f */
[----:B------:R-:W-:-:S04]  /*14590*/  IMAD.U32 R19, RZ, RZ, UR4 ;  /* 0x00000004ff137e24 */ /* 0x000fc8000f8e00ff */
[----:B------:R-:W-:-:S05]  /*145a0*/  IMAD R2, R2, 0x2, R19 ;  /* 0x0000000202027824 */ /* 0x000fca00078e0213 */
[----:B------:R0:W-:Y:S04]  /*145b0*/  STL [R1+0x54], R2 ;  /* 0x0000540201007387 */ /* 0x0001e80000100800 */
[----:B------:R0:W-:Y:S04]  /*145c0*/  STL [R1+0x48], RZ ;  /* 0x000048ff01007387 */ /* 0x0001e80000100800 */
[----:B------:R0:W-:Y:S04]  /*145d0*/  STL [R1+0x14], R0 ;  /* 0x0000140001007387 */ /* 0x0001e80000100800 */
[----:B------:R0:W-:Y:S02]  /*145e0*/  STL [R1+0x10], RZ ;  /* 0x000010ff01007387 */ /* 0x0001e40000100800 */
.L_x_2573:
[----:B--2---:R-:W2:Y:S01]  /*145f0*/  LDL R9, [R1+0xc] ;  /* 0x00000c0001097983 */ /* 0x004ea20000100800 */
[----:B------:R-:W-:Y:S05]  /*14600*/  YIELD ;  /* 0x0000000000007946 */ /* 0x000fea0003800000 */
[----:B------:R-:W-:Y:S01]  /*14610*/  ULDC.64 UR4, c[0x0][0xa28] ;  /* 0x00028a0000047ab9 */ /* 0x000fe20000000a00 */
[----:B0-----:R-:W-:Y:S01]  /*14620*/  IMAD.MOV.U32 R0, RZ, RZ, RZ ;  /* 0x000000ffff007224 */ /* 0x001fe200078e00ff */
[----:B------:R-:W-:Y:S01]  /*14630*/  ISETP.NE.U32.AND P0, PT, RZ, UR4, PT ;  /* 0x00000004ff007c0c */ /* 0x000fe2000bf05070 */
[----:B-1----:R-:W0:Y:S01]  /*14640*/  LDC.64 R4, c[0x0][0xa00] ;  /* 0x00028000ff047b82 */ /* 0x002e220000000a00 */
[----:B------:R-:W-:Y:S01]  /*14650*/  IMAD.MOV.U32 R10, RZ, RZ, RZ ;  /* 0x000000ffff0a7224 */ /* 0x000fe200078e00ff */
[----:B------:R-:W-:Y:S01]  /*14660*/  ULDC.64 UR6, c[0x0][0xa08] ;  /* 0x0002820000067ab9 */ /* 0x000fe20000000a00 */
[----:B------:R-:W-:Y:S01]  /*14670*/  ISETP.NE.AND.EX P0, PT, RZ, UR5, PT, P0 ;  /* 0x00000005ff007c0c */ /* 0x000fe2000bf05300 */
[----:B------:R-:W-:-:S12]  /*14680*/  ULDC.64 UR4, c[0x0][0xa18] ;  /* 0x0002860000047ab9 */ /* 0x000fd80000000a00 */
[----:B------:R-:W2:Y:S02]  /*14690*/  @P0 LDC.64 R2, c[0x0][0xa28] ;  /* 0x00028a00ff020b82 */ /* 0x000ea40000000a00 */
[----:B--2---:R-:W-:-:S05]  /*146a0*/  @P0 IMAD.WIDE R2, R9, 0x4, R2 ;  /* 0x0000000409020825 */ /* 0x004fca00078e0202 */
[----:B------:R1:W5:Y:S01]  /*146b0*/  @P0 LDG.E R0, desc[UR40][R2.64] ;  /* 0x0000002802000981 */ /* 0x000362000c1e1900 */
[----:B------:R-:W-:Y:S01]  /*146c0*/  ISETP.NE.U32.AND P0, PT, RZ, UR4, PT ;  /* 0x00000004ff007c0c */ /* 0x000fe2000bf05070 */
[----:B0-----:R-:W-:Y:S01]  /*146d0*/  IMAD.WIDE R4, R9, 0x4, R4 ;  /* 0x0000000409047825 */ /* 0x001fe200078e0204 */
[----:B------:R-:W-:Y:S02]  /*146e0*/  ISETP.NE.U32.AND P1, PT, RZ, UR6, PT ;  /* 0x00000006ff007c0c */ /* 0x000fe4000bf25070 */
[----:B------:R-:W-:Y:S01]  /*146f0*/  ISETP.NE.AND.EX P2, PT, RZ, UR5, PT, P0 ;  /* 0x00000005ff007c0c */ /* 0x000fe2000bf45300 */
[----:B------:R-:W-:Y:S01]  /*14700*/  ULDC.64 UR4, c[0x0][0xa00] ;  /* 0x0002800000047ab9 */ /* 0x000fe20000000a00 */
[----:B------:R-:W-:Y:S01]  /*14710*/  ISETP.NE.AND.EX P1, PT, RZ, UR7, PT, P1 ;  /* 0x00000007ff007c0c */ /* 0x000fe2000bf25310 */
[----:B------:R-:W-:Y:S01]  /*14720*/  IMAD.MOV.U32 R8, RZ, RZ, RZ ;  /* 0x000000ffff087224 */ /* 0x000fe200078e00ff */
[----:B------:R-:W-:Y:S01]  /*14730*/  ISETP.NE.U32.AND P0, PT, RZ, UR4, PT ;  /* 0x00000004ff007c0c */ /* 0x000fe2000bf05070 */
[----:B-1----:R-:W0:Y:S03]  /*14740*/  LDC.64 R2, c[0x0][0xa08] ;  /* 0x00028200ff027b82 */ /* 0x002e260000000a00 */
[----:B------:R-:W-:-:S05]  /*14750*/  ISETP.NE.AND.EX P0, PT, RZ, UR5, PT, P0 ;  /* 0x00000005ff007c0c */ /* 0x000fca000bf05300 */
[----:B------:R-:W1:Y:S08]  /*14760*/  @P2 LDC.64 R6, c[0x0][0xa18] ;  /* 0x00028600ff062b82 */ /* 0x000e700000000a00 */
[----:B------:R-:W2:Y:S01]  /*14770*/  @P0 LDG.E R10, desc[UR40][R4.64] ;  /* 0x00000028040a0981 */ /* 0x000ea2000c1e1900 */
[----:B------:R-:W-:Y:S01]  /*14780*/  ULDC UR4, c[0x0][0x288] ;  /* 0x0000a20000047ab9 */ /* 0x000fe20000000800 */
[----:B0-----:R-:W-:-:S05]  /*14790*/  IMAD.WIDE R2, R9, 0x4, R2 ;  /* 0x0000000409027825 */ /* 0x001fca00078e0202 */
[----:B------:R-:W5:Y:S01]  /*147a0*/  @P1 LDG.E R8, desc[UR40][R2.64] ;  /* 0x0000002802081981 */ /* 0x000f62000c1e1900 */
[----:B-1----:R-:W-:-:S03]  /*147b0*/  @P2 IMAD.WIDE R6, R9, 0x4, R6 ;  /* 0x0000000409062825 */ /* 0x002fc600078e0206 */
        /* <DEDUP_REMOVED lines=14> */
[----:B------:R-:W0:Y:S04]  /*148a0*/  LDG.E R6, desc[UR40][R4.64] ;  /* 0x0000002804067981 */ /* 0x000e28000c1e1900 */
[----:B------:R-:W0:Y:S02]  /*148b0*/  LDG.E R4, desc[UR40][R4.64+0x4] ;  /* 0x0000042804047981 */ /* 0x000e24000c1e1900 */
[----:B0-----:R-:W-:-:S05]  /*148c0*/  IMAD.IADD R10, R4, 0x1, -R6 ;  /* 0x00000001040a7824 */ /* 0x001fca00078e0a06 */
[----:B------:R1:W-:Y:S02]  /*148d0*/  STL [R1+0x28], R10 ;  /* 0x0000280a01007387 */ /* 0x0003e40000100800 */
.L_x_2446:
[----:B------:R-:W2:Y:S01]  /*148e0*/  LDL.LU R5, [R1+0x8] ;  /* 0x0000080001057983 */ /* 0x000ea20000300800 */
[----:B------:R-:W-:Y:S02]  /*148f0*/  ULDC.64 UR4, c[0x0][0xa20] ;  /* 0x0002880000047ab9 */ /* 0x000fe40000000a00 */
[----:B------:R-:W-:-:S04]  /*14900*/  ISETP.NE.U32.AND P0, PT, RZ, UR4, PT ;  /* 0x00000004ff007c0c */ /* 0x000fc8000bf05070 */
[----:B------:R-:W-:Y:S02]  /*14910*/  ISETP.NE.AND.EX P0, PT, RZ, UR5, PT, P0 ;  /* 0x00000005ff007c0c */ /* 0x000fe4000bf05300 */
[C---:B--2---:R-:W-:Y:S02]  /*14920*/  LOP3.LUT R6, R5.reuse, 0xff000000, RZ, 0xc0, !PT ;  /* 0xff00000005067812 */ /* 0x044fe400078ec0ff */
[C---:B------:R-:W-:Y:S02]  /*14930*/  LOP3.LUT R4, R5.reuse, 0xff0000, RZ, 0xc0, !PT ;  /* 0x00ff000005047812 */ /* 0x040fe400078ec0ff */
[----:B------:R-:W-:Y:S02]  /*14940*/  SHF.R.U32.HI R6, RZ, 0x8, R6 ;  /* 0x00000008ff067819 */ /* 0x000fe40000011606 */
[----:B------:R-:W-:Y:S02]  /*14950*/  LOP3.LUT R17, R5, 0xffff, RZ, 0xc0, !PT ;  /* 0x0000ffff05117812 */ /* 0x000fe400078ec0ff */
[----:B------:R-:W-:Y:S01]  /*14960*/  LEA.HI R6, R4, R6, RZ, 0x10 ;  /* 0x0000000604067211 */ /* 0x000fe200078f80ff */
[----:B-----5:R-:W-:-:S05]  /*14970*/  IMAD.IADD R4, R8, 0x1, R0 ;  /* 0x0000000108047824 */ /* 0x020fca00078e0200 */
[----:B------:R2:W-:Y:S01]  /*14980*/  STL [R1+0x18], R4 ;  /* 0x0000180401007387 */ /* 0x0005e20000100800 */
[----:B------:R-:W-:Y:S05]  /*14990*/  @!P0 BRA `(.L_x_2447) ;  /* 0x0000000000108947 */ /* 0x000fea0003800000 */
[----:B------:R-:W3:Y:S02]  /*149a0*/  LDC.64 R2, c[0x0][0xa20] ;  /* 0x00028800ff027b82 */ /* 0x000ee40000000a00 */
[----:B---3--:R-:W-:-:S05]  /*149b0*/  IMAD.WIDE R2, R9, 0x4, R2 ;  /* 0x0000000409027825 */ /* 0x008fca00078e0202 */
[----:B------:R3:W5:Y:S01]  /*149c0*/  LDG.E R7, desc[UR40][R2.64] ;  /* 0x0000002802077981 */ /* 0x000762000c1e1900 */
[----:B------:R-:W-:Y:S05]  /*149d0*/  BRA `(.L_x_2448) ;  /* 0x0000000000107947 */ /* 0x000fea0003800000 */
.L_x_2447:
[----:B------:R-:W-:Y:S05]  /*149e0*/  @!P1 BRA `(.L_x_2448) ;  /* 0x00000000000c9947 */ /* 0x000fea0003800000 */
[----:B------:R-:W3:Y:S04]  /*149f0*/  LDG.E R7, desc[UR40][R2.64] ;  /* 0x0000002802077981 */ /* 0x000ee8000c1e1900 */
[----:B------:R-:W3:Y:S02]  /*14a00*/  LDG.E R2, desc[UR40][R2.64+0x4] ;  /* 0x0000042802027981 */ /* 0x000ee4000c1e1900 */
[----:B---3--:R-:W-:-:S07]  /*14a10*/  IMAD.IADD R7, R2, 0x1, -R7 ;  /* 0x0000000102077824 */ /* 0x008fce00078e0a07 */
.L_x_2448:
[----:B--2---:R-:W2:Y:S01]  /*14a20*/  LDL.LU R4, [R1+0x4] ;  /* 0x0000040001047983 */ /* 0x004ea20000300800 */
[----:B---3--:R-:W3:Y:S01]  /*14a30*/  LDC R2, c[0x0][0x448] ;  /* 0x00011200ff027b82 */ /* 0x008ee20000000800 */
[----:B-----5:R-:W-:Y:S01]  /*14a40*/  IMAD.IADD R0, R7, 0x1, -R0 ;  /* 0x0000000107007824 */ /* 0x020fe200078e0a00 */
[----:B---3--:R-:W-:-:S13]  /*14a50*/  ISETP.NE.AND P1, PT, R2, 0x1, PT ;  /* 0x000000010200780c */ /* 0x008fda0003f25270 */
[----:B------:R-:W3:Y:S08]  /*14a60*/  @P1 LDC R3, c[0x0][0x44c] ;  /* 0x00011300ff031b82 */ /* 0x000ef00000000800 */
[----:B------:R-:W4:Y:S01]  /*14a70*/  @P1 LDC R2, c[0x0][0x450] ;  /* 0x00011400ff021b82 */ /* 0x000f220000000800 */
[----:B--2---:R-:W-:-:S04]  /*14a80*/  IMAD.SHL.U32 R11, R4, 0x40, RZ ;  /* 0x00000040040b7824 */ /* 0x004fc800078e00ff */
[----:B------:R-:W-:Y:S01]  /*14a90*/  VIADD R4, R11, 0x3f ;  /* 0x0000003f0b047836 */ /* 0x000fe20000000000 */
[----:B------:R2:W-:Y:S03]  /*14aa0*/  STL [R1+0x24], R11 ;  /* 0x0000240b01007387 */ /* 0x0005e60000100800 */
[----:B---3--:R-:W-:-:S04]  /*14ab0*/  @P1 IMAD.HI.U32 R3, R4, R3, RZ ;  /* 0x0000000304031227 */ /* 0x008fc800078e00ff */
[----:B------:R-:W-:Y:S01]  /*14ac0*/  IMAD.MOV.U32 R7, RZ, RZ, R4 ;  /* 0x000000ffff077224 */ /* 0x000fe200078e0004 */
[----:B----4-:R-:W-:Y:S01]  /*14ad0*/  @P1 SHF.R.U32.HI R7, RZ, R2, R3 ;  /* 0x00000002ff071219 */ /* 0x010fe20000011603 */
[----:B------:R-:W-:-:S05]  /*14ae0*/  VIADD R4, R0, 0x3f ;  /* 0x0000003f00047836 */ /* 0x000fca0000000000 */
[----:B------:R-:W-:-:S04]  /*14af0*/  SHF.R.S32.HI R2, RZ, 0x1f, R4 ;  /* 0x0000001fff027819 */ /* 0x000fc80000011404 */
[----:B------:R-:W-:Y:S02]  /*14b00*/  LEA.HI R4, R2, R4, RZ, 0x6 ;  /* 0x0000000402047211 */ /* 0x000fe400078f30ff */
[----:B------:R-:W-:Y:S02]  /*14b10*/  IADD3 R2, R0, 0x1, -R10 ;  /* 0x0000000100027810 */ /* 0x000fe40007ffe80a */
[----:B------:R-:W-:-:S03]  /*14b20*/  SHF.R.S32.HI R9, RZ, 0x6, R4 ;  /* 0x00000006ff097819 */ /* 0x000fc60000011404 */
[----:B------:R-:W-:Y:S02]  /*14b30*/  IMAD.IADD R7, R2, 0x1, R7 ;  /* 0x0000000102077824 */ /* 0x000fe400078e0207 */
[----:B------:R-:W3:Y:S01]  /*14b40*/  LDC.64 R2, c[0x0][0x9e0] ;  /* 0x00027800ff027b82 */ /* 0x000ee20000000a00 */
[----:B------:R2:W-:Y:S01]  /*14b50*/  STL [R1+0x58], R9 ;  /* 0x0000580901007387 */ /* 0x0005e20000100800 */
[----:B---3--:R-:W-:Y:S01]  /*14b60*/  ISETP.GE.AND P2, PT, R3, 0x1, PT ;  /* 0x000000010300780c */ /* 0x008fe20003f46270 */
[----:B------:R-:W-:-:S12]  /*14b70*/  IMAD.IADD R2, R7, 0x1, R2 ;  /* 0x0000000107027824 */ /* 0x000fd800078e0202 */
[----:B--2---:R-:W-:Y:S05]  /*14b80*/  @!P2 BRA `(.L_x_2449) ;  /* 0x000000000048a947 */ /* 0x004fea0003800000 */
[C---:B------:R-:W-:Y:S01]  /*14b90*/  ISETP.GT.AND P0, PT, R7.reuse, RZ, PT ;  /* 0x000000ff0700720c */ /* 0x040fe20003f04270 */
[----:B------:R-:W-:Y:S01]  /*14ba0*/  BSSY B0, `(.L_x_2450) ;  /* 0x000000e000007945 */ /* 0x000fe20003800000 */
[----:B------:R-:W-:-:S11]  /*14bb0*/  VIADD R8, R7, 0xffffffff ;  /* 0xffffffff07087836 */ /* 0x000fd60000000000 */
[----:B------:R-:W-:Y:S05]  /*14bc0*/  @P0 BRA `(.L_x_2451) ;  /* 0x00000000001c0947 */ /* 0x000fea0003800000 */
[----:B------:R-:W-:Y:S01]  /*14bd0*/  ISETP.NE.AND P0, PT, R3, 0x1, PT ;  /* 0x000000010300780c */ /* 0x000fe20003f05270 */
[----:B------:R-:W-:-:S12]  /*14be0*/  IMAD.MOV R7, RZ, RZ, -R7 ;  /* 0x000000ffff077224 */ /* 0x000fd800078e0a07 */
[----:B------:R-:W2:Y:S02]  /*14bf0*/  @P0 LDC.64 R4, c[0x0][0x9e8] ;  /* 0x00027a00ff040b82 */ /* 0x000ea40000000a00 */
[----:B--2---:R-:W-:-:S05]  /*14c00*/  @P0 IMAD.HI.U32 R4, R7, R4, RZ ;  /* 0x0000000407040227 */ /* 0x004fca00078e00ff */
[----:B------:R-:W-:-:S04]  /*14c10*/  @P0 SHF.R.U32.HI R7, RZ, R5, R4 ;  /* 0x00000005ff070219 */ /* 0x000fc80000011604 */
[----:B------:R-:W-:Y:S01]  /*14c20*/  LOP3.LUT R8, RZ, R7, RZ, 0x33, !PT ;  /* 0x00000007ff087212 */ /* 0x000fe200078e33ff */
[----:B------:R-:W-:Y:S06]  /*14c30*/  BRA `(.L_x_2452) ;  /* 0x0000000000107947 */ /* 0x000fec0003800000 */
.L_x_2451:
[----:B------:R-:W-:-:S13]  /*14c40*/  ISETP.NE.AND P0, PT, R3, 0x1, PT ;  /* 0x000000010300780c */ /* 0x000fda0003f05270 */
[----:B------:R-:W2:Y:S02]  /*14c50*/  @P0 LDC.64 R4, c[0x0][0x9e8] ;  /* 0x00027a00ff040b82 */ /* 0x000ea40000000a00 */
[----:B--2---:R-:W-:-:S05]  /*14c60*/  @P0 IMAD.HI.U32 R4, R8, R4, RZ ;  /* 0x0000000408040227 */ /* 0x004fca00078e00ff */
[----:B------:R-:W-:-:S07]  /*14c70*/  @P0 SHF.R.U32.HI R8, RZ, R5, R4 ;  /* 0x00000005ff080219 */ /* 0x000fce0000011604 */
.L_x_2452:
[----:B------:R-:W-:Y:S05]  /*14c80*/  BSYNC B0 ;  /* 0x0000000000007941 */ /* 0x000fea0003800000 */
.L_x_2450:
[----:B------:R-:W-:-:S05]  /*14c90*/  IMAD R8, R8, R3, R3 ;  /* 0x0000000308087224 */ /* 0x000fca00078e0203 */
[----:B------:R-:W-:-:S07]  /*14ca0*/  VIMNMX R2, R2, R8, PT ;  /* 0x0000000802027248 */ /* 0x000fce0003fe0100 */
.L_x_2449:
[----:B------:R-:W2:Y:S01]  /*14cb0*/  @P1 LDC R4, c[0x0][0x44c] ;  /* 0x00011300ff041b82 */ /* 0x000ea20000000800 */
[----:B------:R-:W-:Y:S01]  /*14cc0*/  IMAD.MOV.U32 R5, RZ, RZ, R11 ;  /* 0x000000ffff057224 */ /* 0x000fe200078e000b */
[----:B------:R-:W-:Y:S01]  /*14cd0*/  ULDC UR4, c[0x0][0x9dc] ;  /* 0x0002770000047ab9 */ /* 0x000fe20000000800 */
[----:B------:R-:W-:-:S05]  /*14ce0*/  VIADD R2, R2, 0x3f ;  /* 0x0000003f02027836 */ /* 0x000fca0000000000 */
[----:B------:R-:W3:Y:S01]  /*14cf0*/  @P1 LDC R7, c[0x0][0x450] ;  /* 0x00011400ff071b82 */ /* 0x000ee20000000800 */
[----:B--2---:R-:W-:-:S05]  /*14d00*/  @P1 IMAD.HI.U32 R4, R11, R4, RZ ;  /* 0x000000040b041227 */ /* 0x004fca00078e00ff */
[----:B---3--:R-:W-:-:S04]  /*14d10*/  @P1 SHF.R.U32.HI R5, RZ, R7, R4 ;  /* 0x00000007ff051219 */ /* 0x008fc80000011604 */
[----:B------:R-:W-:Y:S02]  /*14d20*/  IADD3 R7, R5, R0, -R10 ;  /* 0x0000000005077210 */ /* 0x000fe40007ffe80a */
[----:B------:R-:W-:-:S04]  /*14d30*/  SHF.R.S32.HI R0, RZ, 0x1f, R2 ;  /* 0x0000001fff007819 */ /* 0x000fc80000011402 */
[----:B------:R-:W-:Y:S01]  /*14d40*/  LEA.HI R0, R0, R2, RZ, 0x6 ;  /* 0x0000000200007211 */ /* 0x000fe200078f30ff */
[----:B------:R-:W-:-:S03]  /*14d50*/  VIADD R2, R7, -UR4 ;  /* 0x8000000407027c36 */ /* 0x000fc60008000000 */
[----:B------:R-:W-:-:S04]  /*14d60*/  SHF.R.S32.HI R4, RZ, 0x6, R0 ;  /* 0x00000006ff047819 */ /* 0x000fc80000011400 */
[----:B------:R-:W-:Y:S01]  /*14d70*/  VIMNMX R0, R9, R4, PT ;  /* 0x0000000409007248 */ /* 0x000fe20003fe0100 */
[----:B------:R2:W-:Y:S01]  /*14d80*/  STL [R1+0x50], R4 ;  /* 0x0000500401007387 */ /* 0x0005e20000100800 */
[----:B------:R-:W-:Y:S05]  /*14d90*/  @!P2 BRA `(.L_x_2453) ;  /* 0x000000000044a947 */ /* 0x000fea0003800000 */
[----:B------:R-:W-:Y:S01]  /*14da0*/  ISETP.GT.AND P0, PT, R7, -0x1, PT ;  /* 0xffffffff0700780c */ /* 0x000fe20003f04270 */
[----:B------:R-:W-:-:S12]  /*14db0*/  BSSY B0, `(.L_x_2454) ;  /* 0x000000d000007945 */ /* 0x000fd80003800000 */
[----:B------:R-:W-:Y:S05]  /*14dc0*/  @P0 BRA `(.L_x_2455) ;  /* 0x00000000001c0947 */ /* 0x000fea0003800000 */
[----:B------:R-:W-:Y:S02]  /*14dd0*/  ISETP.NE.AND P0, PT, R3, 0x1, PT ;  /* 0x000000010300780c */ /* 0x000fe40003f05270 */
[----:B------:R-:W-:-:S11]  /*14de0*/  LOP3.LUT R7, RZ, R7, RZ, 0x33, !PT ;  /* 0x00000007ff077212 */ /* 0x000fd600078e33ff */
[----:B--2---:R-:W2:Y:S02]  /*14df0*/  @P0 LDC.64 R4, c[0x0][0x9e8] ;  /* 0x00027a00ff040b82 */ /* 0x004ea40000000a00 */
[----:B--2---:R-:W-:-:S05]  /*14e00*/  @P0 IMAD.HI.U32 R4, R7, R4, RZ ;  /* 0x0000000407040227 */ /* 0x004fca00078e00ff */
[----:B------:R-:W-:-:S04]  /*14e10*/  @P0 SHF.R.U32.HI R7, RZ, R5, R4 ;  /* 0x00000005ff070219 */ /* 0x000fc80000011604 */
[----:B------:R-:W-:Y:S01]  /*14e20*/  LOP3.LUT R7, RZ, R7, RZ, 0x33, !PT ;  /* 0x00000007ff077212 */ /* 0x000fe200078e33ff */
[----:B------:R-:W-:Y:S06]  /*14e30*/  BRA `(.L_x_2456) ;  /* 0x0000000000107947 */ /* 0x000fec0003800000 */
.L_x_2455:
[----:B------:R-:W-:-:S13]  /*14e40*/  ISETP.NE.AND P0, PT, R3, 0x1, PT ;  /* 0x000000010300780c */ /* 0x000fda0003f05270 */
[----:B--2---:R-:W2:Y:S02]  /*14e50*/  @P0 LDC.64 R4, c[0x0][0x9e8] ;  /* 0x00027a00ff040b82 */ /* 0x004ea40000000a00 */
[----:B--2---:R-:W-:-:S05]  /*14e60*/  @P0 IMAD.HI.U32 R4, R7, R4, RZ ;  /* 0x0000000407040227 */ /* 0x004fca00078e00ff */
[----:B------:R-:W-:-:S07]  /*14e70*/  @P0 SHF.R.U32.HI R7, RZ, R5, R4 ;  /* 0x00000005ff070219 */ /* 0x000fce0000011604 */
.L_x_2456:
[----:B------:R-:W-:Y:S05]  /*14e80*/  BSYNC B0 ;  /* 0x0000000000007941 */ /* 0x000fea0003800000 */
.L_x_2454:
[----:B------:R-:W-:-:S05]  /*14e90*/  IMAD R3, R7, R3, RZ ;  /* 0x0000000307037224 */ /* 0x000fca00078e02ff */
[----:B------:R-:W-:-:S07]  /*14ea0*/  VIMNMX R2, R2, R3, !PT ;  /* 0x0000000302027248 */ /* 0x000fce0007fe0100 */
.L_x_2453:
[----:B------:R-:W-:Y:S01]  /*14eb0*/  SHF.R.S32.HI R3, RZ, 0x1f, R2 ;  /* 0x0000001fff037819 */ /* 0x000fe20000011402 */
[----:B------:R-:W-:Y:S01]  /*14ec0*/  IMAD.MOV.U32 R5, RZ, RZ, RZ ;  /* 0x000000ffff057224 */ /* 0x000fe200078e00ff */
[----:B--2---:R-:W-:Y:S01]  /*14ed0*/  SHF.R.U32.HI R4, RZ, 0x10, R6 ;  /* 0x00000010ff047819 */ /* 0x004fe20000011606 */
[----:B------:R-:W-:Y:S01]  /*14ee0*/  BSSY B0, `(.L_x_2457) ;  /* 0x0000029000007945 */ /* 0x000fe20003800000 */
[----:B------:R-:W-:Y:S01]  /*14ef0*/  LEA.HI R3, R3, R2, RZ, 0x6 ;  /* 0x0000000203037211 */ /* 0x000fe200078f30ff */
[----:B01----:R-:W-:Y:S01]  /*14f00*/  IMAD.MOV.U32 R10, RZ, RZ, R5 ;  /* 0x000000ffff0a7224 */ /* 0x003fe200078e0005 */
[----:B------:R-:W-:Y:S02]  /*14f10*/  ISETP.NE.AND P0, PT, R4, RZ, PT ;  /* 0x000000ff0400720c */ /* 0x000fe40003f05270 */
[----:B------:R-:W-:Y:S02]  /*14f20*/  SHF.R.S32.HI R3, RZ, 0x6, R3 ;  /* 0x00000006ff037819 */ /* 0x000fe40000011403 */
[----:B------:R-:W-:-:S02]  /*14f30*/  LOP3.LUT R8, R6, 0xff, RZ, 0xc0, !PT ;  /* 0x000000ff06087812 */ /* 0x000fc400078ec0ff */
[----:B------:R-:W-:-:S04]  /*14f40*/  VIMNMX R9, RZ, R3, !PT ;  /* 0x00000003ff097248 */ /* 0x000fc80007fe0100 */
[----:B------:R-:W-:Y:S01]  /*14f50*/  ISETP.GT.AND P1, PT, R0, R9, PT ;  /* 0x000000090000720c */ /* 0x000fe20003f24270 */
[----:B------:R0:W-:Y:S02]  /*14f60*/  STL [R1+0x34], R9 ;  /* 0x0000340901007387 */ /* 0x0001e40000100800 */
[----:B------:R-:W1:Y:S02]  /*14f70*/  @!P0 LDC R4, c[0x0][0x9f0] ;  /* 0x00027c00ff048b82 */ /* 0x000e640000000800 */
[----:B------:R0:W-:Y:S04]  /*14f80*/  STL [R1+0x38], R5 ;  /* 0x0000380501007387 */ /* 0x0001e80000100800 */
[----:B------:R0:W-:Y:S04]  /*14f90*/  STL [R1+0x4c], R8 ;  /* 0x00004c0801007387 */ /* 0x0001e80000100800 */
[----:B------:R-:W-:Y:S05]  /*14fa0*/  @!P1 BRA `(.L_x_2458) ;  /* 0x0000000000709947 */ /* 0x000fea0003800000 */
[-C--:B01----:R-:W-:Y:S02]  /*14fb0*/  IABS R5, R4.reuse ;  /* 0x0000000400057213 */ /* 0x083fe40000000000 */
[----:B------:R-:W-:Y:S02]  /*14fc0*/  IABS R7, R4 ;  /* 0x0000000400077213 */ /* 0x000fe40000000000 */
[----:B------:R-:W0:Y:S03]  /*14fd0*/  I2F.RP R2, R5 ;  /* 0x0000000500027306 */ /* 0x000e260000209400 */
[----:B------:R-:W-:-:S05]  /*14fe0*/  IMAD.MOV R7, RZ, RZ, -R7 ;  /* 0x000000ffff077224 */ /* 0x000fca00078e0a07 */
[----:B0-----:R-:W0:Y:S02]  /*14ff0*/  MUFU.RCP R2, R2 ;  /* 0x0000000200027308 */ /* 0x001e240000001000 */
[----:B0-----:R-:W-:-:S06]  /*15000*/  VIADD R2, R2, 0xffffffe ;  /* 0x0ffffffe02027836 */ /* 0x001fcc0000000000 */
[----:B------:R-:W0:Y:S02]  /*15010*/  F2I.FTZ.U32.TRUNC.NTZ R3, R2 ;  /* 0x0000000200037305 */ /* 0x000e24000021f000 */
[----:B0-----:R-:W-:-:S04]  /*15020*/  IMAD.MOV R2, RZ, RZ, -R3 ;  /* 0x000000ffff027224 */ /* 0x001fc800078e0a03 */
[----:B------:R-:W-:Y:S02]  /*15030*/  IMAD R6, R2, R5, RZ ;  /* 0x0000000502067224 */ /* 0x000fe400078e02ff */
[----:B------:R-:W-:-:S04]  /*15040*/  IMAD.MOV.U32 R2, RZ, RZ, RZ ;  /* 0x000000ffff027224 */ /* 0x000fc800078e00ff */
[----:B------:R-:W-:Y:S01]  /*15050*/  IMAD.HI.U32 R6, R3, R6, R2 ;  /* 0x0000000603067227 */ /* 0x000fe200078e0002 */
[----:B------:R-:W-:-:S05]  /*15060*/  IADD3 R3, R4, -0x1, R0 ;  /* 0xffffffff04037810 */ /* 0x000fca0007ffe000 */
[----:B------:R-:W-:-:S05]  /*15070*/  IMAD.IADD R3, R3, 0x1, -R9 ;  /* 0x0000000103037824 */ /* 0x000fca00078e0a09 */
[----:B------:R-:W-:Y:S02]  /*15080*/  IABS R2, R3 ;  /* 0x0000000300027213 */ /* 0x000fe40000000000 */
[----:B------:R-:W-:-:S03]  /*15090*/  LOP3.LUT R3, R3, R4, RZ, 0x3c, !PT ;  /* 0x0000000403037212 */ /* 0x000fc600078e3cff */
        /* <DEDUP_REMOVED lines=13> */
.L_x_2458:
[----:B------:R-:W-:Y:S05]  /*15170*/  BSYNC B0 ;  /* 0x0000000000007941 */ /* 0x000fea0003800000 */
.L_x_2457:
[----:B------:R-:W-:Y:S01]  /*15180*/  IMAD.MOV.U32 R3, RZ, RZ, R10 ;  /* 0x000000ffff037224 */ /* 0x000fe200078e000a */
[----:B------:R-:W-:Y:S03]  /*15190*/  BSSY B7, `(.L_x_2459) ;  /* 0x00004b8000077945 */ /* 0x000fe60003800000 */
[----:B------:R-:W-:-:S05]  /*151a0*/  IMAD R2, R8, R3, R9 ;  /* 0x0000000308027224 */ /* 0x000fca00078e0209 */
[----:B------:R-:W-:Y:S01]  /*151b0*/  VIADDMNMX R0, R2, R3, R0, PT ;  /* 0x0000000302007246 */ /* 0x000fe20003800100 */
[----:B------:R3:W-:Y:S03]  /*151c0*/  STL [R1+0x1c], R2 ;  /* 0x00001c0201007387 */ /* 0x0007e60000100800 */
[----:B------:R-:W-:Y:S01]  /*151d0*/  ISETP.GT.AND P0, PT, R0, R2, PT ;  /* 0x000000020000720c */ /* 0x000fe20003f04270 */
[----:B------:R3:W-:-:S12]  /*151e0*/  STL [R1+0x30], R0 ;  /* 0x0000300001007387 */ /* 0x0007d80000100800 */
[----:B---3--:R-:W-:Y:S05]  /*151f0*/  @P0 BRA `(.L_x_2460) ;  /* 0x0000000000480947 */ /* 0x008fea0003800000 */
[----:B------:R-:W3:Y:S02]  /*15200*/  S2R R2, SR_TID.X ;  /* 0x0000000000027919 */ /* 0x000ee40000002100 */
[----:B---3--:R-:W-:-:S04]  /*15210*/  LOP3.LUT R2, R2, 0x7f, RZ, 0xc0, !PT ;  /* 0x0000007f02027812 */ /* 0x008fc800078ec0ff */
[----:B------:R-:W-:-:S13]  /*15220*/  ISETP.NE.AND P0, PT, R2, RZ, PT ;  /* 0x000000ff0200720c */ /* 0x000fda0003f05270 */
[----:B------:R-:W-:Y:S05]  /*15230*/  @P0 BRA `(.L_x_2461) ;  /* 0x0000004800b40947 */ /* 0x000fea0003800000 */
[----:B0-----:R-:W0:Y:S01]  /*15240*/  S2R R5, SR_LANEID ;  /* 0x0000000000057919 */ /* 0x001e220000000000 */
[----:B------:R-:W-:Y:S01]  /*15250*/  VOTEU.ANY UR4, UPT, PT ;  /* 0x0000000000047886 */ /* 0x000fe200038e0100 */
[----:B------:R-:W3:Y:S01]  /*15260*/  LDC.64 R2, c[0x0][0xc60] ;  /* 0x00031800ff027b82 */ /* 0x000ee20000000a00 */
[----:B------:R-:W0:Y:S02]  /*15270*/  FLO.U32 R0, UR4 ;  /* 0x0000000400007d00 */ /* 0x000e2400080e0000 */
[----:B0-----:R-:W-:-:S06]  /*15280*/  ISETP.EQ.U32.AND P0, PT, R0, R5, PT ;  /* 0x000000050000720c */ /* 0x001fcc0003f02070 */
[----:B------:R-:W3:Y:S07]  /*15290*/  POPC R5, UR4 ;  /* 0x0000000400057d09 */ /* 0x000eee0008000000 */
[----:B---3--:R-:W3:Y:S01]  /*152a0*/  @P0 ATOMG.E.ADD.STRONG.GPU PT, R3, desc[UR40][R2.64], R5 ;  /* 0x00000005020309a8 */ /* 0x008ee200081ee1e8 */
[----:B-1----:R-:W0:Y:S02]  /*152b0*/  S2R R4, SR_LTMASK ;  /* 0x0000000000047919 */ /* 0x002e240000003900 */
[----:B0-----:R-:W-:-:S04]  /*152c0*/  LOP3.LUT R4, R4, UR4, RZ, 0xc0, !PT ;  /* 0x0000000404047c12 */ /* 0x001fc8000f8ec0ff */
[----:B------:R-:W0:Y:S01]  /*152d0*/  POPC R7, R4 ;  /* 0x0000000400077309 */ /* 0x000e220000000000 */
[----:B---3--:R-:W0:Y:S02]  /*152e0*/  SHFL.IDX PT, R0, R3, R0, 0x1f ;  /* 0x00001f0003007589 */ /* 0x008e2400000e0000 */
[----:B0-----:R-:W-:-:S05]  /*152f0*/  IADD3 R0, R0, UR37, R7 ;  /* 0x0000002500007c10 */ /* 0x001fca000fffe007 */
[----:B------:R4:W-:Y:S01]  /*15300*/  STL [R1], R0 ;  /* 0x0000000001007387 */ /* 0x0009e20000100800 */
[----:B------:R-:W-:Y:S05]  /*15310*/  BRA `(.L_x_2461) ;  /* 0x00000048007c7947 */ /* 0x000fea0003800000 */
.L_x_2460:
        /* <DEDUP_REMOVED lines=13> */
[----:B--2---:R-:W-:Y:S02]  /*153f0*/  IMAD.U32 R10, RZ, RZ, UR4 ;  /* 0x00000004ff0a7e24 */ /* 0x004fe4000f8e00ff */
[----:B------:R-:W-:Y:S02]  /*15400*/  IMAD.U32 R11, RZ, RZ, UR5 ;  /* 0x00000005ff0b7e24 */ /* 0x000fe4000f8e00ff */
[----:B------:R-:W-:Y:S02]  /*15410*/  IMAD.MOV.U32 R8, RZ, RZ, 0x70 ;  /* 0x00000070ff087424 */ /* 0x000fe400078e00ff */
[----:B------:R-:W-:Y:S02]  /*15420*/  IMAD.MOV.U32 R12, RZ, RZ, 0x1 ;  /* 0x00000001ff0c7424 */ /* 0x000fe400078e00ff */
[----:B------:R-:W-:-:S07]  /*15430*/  IMAD.MOV.U32 R13, RZ, RZ, RZ ;  /* 0x000000ffff0d7224 */ /* 0x000fce00078e00ff */
[----:B------:R-:W-:-:S07]  /*15440*/  LEPC R20, `(.L_x_2463) ;  /* 0x000000001014794e */ /* 0x000fce0000000000 */
[----:B-1----:R-:W-:Y:S05]  /*15450*/  CALL.ABS.NOINC R2 ;  /* 0x0000000002007343 */ /* 0x002fea0003c00000 */
.L_x_2463:
[----:B------:R-:W-:Y:S05]  /*15460*/  BSYNC B6 ;  /* 0x0000000000067941 */ /* 0x000fea0003800000 */
.L_x_2462:
        /* <DEDUP_REMOVED lines=10> */
[----:B0-----:R-:W-:Y:S02]  /*15510*/  IMAD.U32 R5, RZ, RZ, UR7 ;  /* 0x00000007ff057e24 */ /* 0x001fe4000f8e00ff */
[----:B------:R-:W-:Y:S02]  /*15520*/  IMAD.U32 R6, RZ, RZ, UR8 ;  /* 0x00000008ff067e24 */ /* 0x000fe4000f8e00ff */
[----:B------:R-:W-:-:S02]  /*15530*/  IMAD.U32 R7, RZ, RZ, UR9 ;  /* 0x00000009ff077e24 */ /* 0x000fc4000f8e00ff */
[----:B--2---:R-:W-:Y:S02]  /*15540*/  IMAD.U32 R10, RZ, RZ, UR4 ;  /* 0x00000004ff0a7e24 */ /* 0x004fe4000f8e00ff */
[----:B------:R-:W-:Y:S02]  /*15550*/  IMAD.U32 R11, RZ, RZ, UR5 ;  /* 0x00000005ff0b7e24 */ /* 0x000fe4000f8e00ff */
[----:B------:R-:W-:Y:S02]  /*15560*/  IMAD.MOV.U32 R8, RZ, RZ, 0x70 ;  /* 0x00000070ff087424 */ /* 0x000fe400078e00ff */
[----:B------:R-:W-:Y:S02]  /*15570*/  IMAD.MOV.U32 R12, RZ, RZ, 0x1 ;  /* 0x00000001ff0c7424 */ /* 0x000fe400078e00ff */
[----:B---3--:R-:W-:-:S07]  /*15580*/  IMAD.MOV.U32 R13, RZ, RZ, RZ ;  /* 0x000000ffff0d7224 */ /* 0x008fce00078e00ff */
[----:B------:R-:W-:-:S07]  /*15590*/  LEPC R20, `(.L_x_2466) ;  /* 0x000000001014794e */ /* 0x000fce0000000000 */
[----:B----4-:R-:W-:Y:S05]  /*155a0*/  CALL.ABS.NOINC R2 ;  /* 0x0000000002007343 */ /* 0x010fea0003c00000 */
.L_x_2466:
        /* <DEDUP_REMOVED lines=15> */
.L_x_2465:
[----:B------:R-:W-:Y:S05]  /*156a0*/  BSYNC B6 ;  /* 0x0000000000067941 */ /* 0x000fea0003800000 */
.L_x_2464:
[----:B------:R-:W3:Y:S01]  /*156b0*/  LDL R0, [R1+0xc] ;  /* 0x00000c0001007983 */ /* 0x000ee20000100800 */
[----:B------:R-:W-:Y:S02]  /*156c0*/  ULDC.64 UR4, c[0x0][0x9f8] ;  /* 0x00027e0000047ab9 */ /* 0x000fe40000000a00 */
[----:B------:R-:W-:Y:S01]  /*156d0*/  ISETP.NE.U32.AND P0, PT, RZ, UR4, PT ;  /* 0x00000004ff007c0c */ /* 0x000fe2000bf05070 */
[----:B------:R-:W4:Y:S03]  /*156e0*/  LDL R16, [R1+0x30] ;  /* 0x0000300001107983 */ /* 0x000f260000100800 */
[----:B------:R-:W-:Y:S01]  /*156f0*/  ISETP.NE.AND.EX P0, PT, RZ, UR5, PT, P0 ;  /* 0x00000005ff007c0c */ /* 0x000fe2000bf05300 */
[----:B------:R-:W-:-:S12]  /*15700*/  ULDC.64 UR4, c[0x0][0xa08] ;  /* 0x0002820000047ab9 */ /* 0x000fd80000000a00 */
[----:B------:R-:W5:Y:S01]  /*15710*/  @P0 LDC.64 R2, c[0x0][0x9f8] ;  /* 0x00027e00ff020b82 */ /* 0x000f620000000a00 */
[----:B---3--:R-:W-:Y:S02]  /*15720*/  IMAD.MOV.U32 R7, RZ, RZ, R0 ;  /* 0x000000ffff077224 */ /* 0x008fe400078e0000 */
[----:B-----5:R-:W-:-:S05]  /*15730*/  @P0 IMAD.WIDE R2, R0, 0x4, R2 ;  /* 0x0000000400020825 */ /* 0x020fca00078e0202 */
[----:B------:R3:W0:Y:S01]  /*15740*/  @P0 LDG.E R7, desc[UR40][R2.64] ;  /* 0x0000002802070981 */ /* 0x000622000c1e1900 */
[----:B----4-:R-:W-:Y:S01]  /*15750*/  VIADD R0, R16, 0xffffffff ;  /* 0xffffffff10007836 */ /* 0x010fe20000000000 */
[----:B---3--:R-:W3:Y:S02]  /*15760*/  LDC.64 R2, c[0x0][0x418] ;  /* 0x00010600ff027b82 */ /* 0x008ee40000000a00 */
[----:B---3--:R-:W-:Y:S01]  /*15770*/  LOP3.LUT P0, RZ, R2, UR4, RZ, 0xfc, !PT ;  /* 0x0000000402ff7c12 */ /* 0x008fe2000f80fcff */
[----:B------:R-:W-:-:S03]  /*15780*/  UMOV UR4, 0xffffffff ;  /* 0xffffffff00047882 */ /* 0x000fc60000000000 */
[----:B------:R-:W-:Y:S02]  /*15790*/  LOP3.LUT P0, RZ, R3, UR5, RZ, 0xfc, P0 ;  /* 0x0000000503ff7c12 */ /* 0x000fe4000800fcff */
[----:B0-----:R-:W-:Y:S01]  /*157a0*/  SHF.R.S32.HI R8, RZ, 0x1f, R7 ;  /* 0x0000001fff087819 */ /* 0x001fe20000011407 */
[----:B------:R0:W-:Y:S01]  /*157b0*/  STL [R1+0x4], R7 ;  /* 0x0000040701007387 */ /* 0x0001e20000100800 */
[----:B------:R-:W-:-:S03]  /*157c0*/  SEL R16, R7, RZ, !P0 ;  /* 0x000000ff07107207 */ /* 0x000fc60004000000 */
[----:B------:R0:W-:Y:S01]  /*157d0*/  STL [R1+0x8], R8 ;  /* 0x0000080801007387 */ /* 0x0001e20000100800 */
[----:B------:R-:W-:Y:S05]  /*157e0*/  BRA.DIV UR4, `(.L_x_2467) ;  /* 0x0000005e04ac7947 */ /* 0x000fea000b800000 */
[----:B-1----:R-:W1:Y:S02]  /*157f0*/  S2R R4, SR_TID.X ;  /* 0x0000000000047919 */ /* 0x002e640000002100 */
[----:B-1----:R-:W-:-:S04]  /*15800*/  SHF.R.U32.HI R4, RZ, 0x5, R4 ;  /* 0x00000005ff047819 */ /* 0x002fc80000011604 */
[----:B------:R-:W-:-:S05]  /*15810*/  LOP3.LUT R4, R4, 0x3, RZ, 0xc0, !PT ;  /* 0x0000000304047812 */ /* 0x000fca00078ec0ff */
[----:B------:R1:W3:Y:S02]  /*15820*/  SHFL.IDX PT, R14, R4, RZ, 0x1f ;  /* 0x00001fff040e7589 */ /* 0x0002e400000e0000 */
.L_x_2590:
        /* <DEDUP_REMOVED lines=9> */
.L_x_2593:
        /* <DEDUP_REMOVED lines=9> */
[----:B-1----:R-:W1:Y:S02]  /*15950*/  @P0 LDC.64 R4, c[0x0][0x440] ;  /* 0x00011000ff040b82 */ /* 0x002e640000000a00 */
        /* <DEDUP_REMOVED lines=14> */
.L_x_2470:
[----:B------:R-:W4:Y:S04]  /*15a40*/  LDL R0, [R1+0x10] ;  /* 0x0000100001007983 */ /* 0x000f280000100800 */
[----:B---3--:R-:W3:Y:S01]  /*15a50*/  LDL R2, [R1+0x14] ;  /* 0x0000140001027983 */ /* 0x008ee20000100800 */
[----:B----4-:R-:W-:Y:S01]  /*15a60*/  IMAD R0, R0, 0x8, R19 ;  /* 0x0000000800007824 */ /* 0x010fe200078e0213 */
[----:B---3--:R-:W-:-:S04]  /*15a70*/  SHF.L.U32 R2, R2, 0x1f, RZ ;  /* 0x0000001f02027819 */ /* 0x008fc800000006ff */
[----:B------:R-:W3:Y:S02]  /*15a80*/  SYNCS.PHASECHK.TRANS64.TRYWAIT P0, [R0+URZ+0x28c40], R2 ;  /* 0x028c4002000075a7 */ /* 0x000ee4000800017f */
[----:B---3--:R-:W-:Y:S05]  /*15a90*/  @!P0 BRA `(.L_x_2471) ;  /* 0x0000005c00548947 */ /* 0x008fea0003800000 */
.L_x_2594:
        /* <DEDUP_REMOVED lines=11> */
.L_x_2472:
[----:B------:R-:W4:Y:S04]  /*15b50*/  LDL R3, [R1+0x10] ;  /* 0x0000100001037983 */ /* 0x000f280000100800 */
[----:B-1----:R-:W2:Y:S04]  /*15b60*/  LDL R4, [R1+0x20] ;  /* 0x0000200001047983 */ /* 0x002ea80000100800 */
        /* <DEDUP_REMOVED lines=21> */
.L_x_2468:
[----:B------:R-:W3:Y:S01]  /*15cc0*/  LDL.LU R3, [R1+0x3c] ;  /* 0x00003c0001037983 */ /* 0x000ee20000300800 */
[----:B------:R-:W-:Y:S05]  /*15cd0*/  WARPSYNC.ALL ;  /* 0x0000000000007948 */ /* 0x000fea0003800000 */
[----:B------:R-:W-:Y:S01]  /*15ce0*/  ULDC.64 UR4, c[0x0][0x298] ;  /* 0x0000a60000047ab9 */ /* 0x000fe20000000a00 */
[----:B------:R-:W-:Y:S01]  /*15cf0*/  BSSY B6, `(.L_x_2473) ;  /* 0x000001c000067945 */ /* 0x000fe20003800000 */
[----:B------:R-:W-:Y:S01]  /*15d00*/  BAR.SYNC.DEFER_BLOCKING 0x8, 0x100 ;  /* 0x0204000000007b1d */ /* 0x000fe20000010000 */
[----:B---3--:R-:W-:Y:S01]  /*15d10*/  SHF.R.S32.HI R0, RZ, 0x1f, R3 ;  /* 0x0000001fff007819 */ /* 0x008fe20000011403 */
[----:B-1----:R-:W-:-:S04]  /*15d20*/  IMAD.WIDE.U32 R4, R3, UR4, RZ ;  /* 0x0000000403047c25 */ /* 0x002fc8000f8e00ff */
[----:B------:R-:W-:Y:S01]  /*15d30*/  IMAD R2, R0, UR4, RZ ;  /* 0x0000000400027c24 */ /* 0x000fe2000f8e02ff */
[----:B------:R1:W-:Y:S01]  /*15d40*/  STL.64 [R1+0x40], R4 ;  /* 0x0000400401007387 */ /* 0x0003e20000100a00 */
[----:B------:R-:W-:Y:S02]  /*15d50*/  VIADD R0, R19, 0x20400 ;  /* 0x0002040013007836 */ /* 0x000fe40000000000 */
[----:B------:R-:W-:-:S03]  /*15d60*/  IMAD R2, R3, UR5, R2 ;  /* 0x0000000503027c24 */ /* 0x000fc6000f8e0202 */
[----:B------:R-:W-:Y:S01]  /*15d70*/  LOP3.LUT P0, RZ, R0, 0x3ff, RZ, 0xc0, !PT ;  /* 0x000003ff00ff7812 */ /* 0x000fe2000780c0ff */
[----:B------:R-:W-:-:S05]  /*15d80*/  IMAD.IADD R0, R5, 0x1, R2 ;  /* 0x0000000105007824 */ /* 0x000fca00078e0202 */
[----:B------:R1:W-:Y:S07]  /*15d90*/  STL [R1+0x3c], R0 ;  /* 0x00003c0001007387 */ /* 0x0003ee0000100800 */
        /* <DEDUP_REMOVED lines=9> */
[----:B0-----:R-:W-:-:S02]  /*15e30*/  IMAD.U32 R7, RZ, RZ, UR7 ;  /* 0x00000007ff077e24 */ /* 0x001fc4000f8e00ff */
[----:B--2---:R-:W-:Y:S02]  /*15e40*/  IMAD.U32 R10, RZ, RZ, UR8 ;  /* 0x00000008ff0a7e24 */ /* 0x004fe4000f8e00ff */
[----:B------:R-:W-:Y:S02]  /*15e50*/  IMAD.U32 R11, RZ, RZ, UR9 ;  /* 0x00000009ff0b7e24 */ /* 0x000fe4000f8e00ff */
[----:B------:R-:W-:Y:S02]  /*15e60*/  IMAD.MOV.U32 R8, RZ, RZ, 0x70 ;  /* 0x00000070ff087424 */ /* 0x000fe400078e00ff */
[----:B------:R-:W-:Y:S02]  /*15e70*/  IMAD.MOV.U32 R12, RZ, RZ, 0x1 ;  /* 0x00000001ff0c7424 */ /* 0x000fe400078e00ff */
[----:B------:R-:W-:-:S07]  /*15e80*/  IMAD.MOV.U32 R13, RZ, RZ, RZ ;  /* 0x000000ffff0d7224 */ /* 0x000fce00078e00ff */
[----:B------:R-:W-:-:S07]  /*15e90*/  LEPC R20, `(.L_x_2474) ;  /* 0x000000001014794e */ /* 0x000fce0000000000 */
[----:B-1----:R-:W-:Y:S05]  /*15ea0*/  CALL.ABS.NOINC R2 ;  /* 0x0000000002007343 */ /* 0x002fea0003c00000 */
.L_x_2474:
[----:B------:R-:W-:Y:S05]  /*15eb0*/  BSYNC B6 ;  /* 0x0000000000067941 */ /* 0x000fea0003800000 */
.L_x_2473:
[----:B-1----:R-:W3:Y:S01]  /*15ec0*/  LDL.LU R0, [R1+0x3c] ;  /* 0x00003c0001007983 */ /* 0x002ee20000300800 */
[----:B------:R-:W-:Y:S01]  /*15ed0*/  ULDC.64 UR6, c[0x0][0xa00] ;  /* 0x0002800000067ab9 */ /* 0x000fe20000000a00 */
[----:B------:R-:W-:Y:S01]  /*15ee0*/  ULDC.64 UR4, c[0x0][0x2d8] ;  /* 0x0000b60000047ab9 */ /* 0x000fe20000000a00 */
[----:B0-----:R-:W0:Y:S01]  /*15ef0*/  LDC R7, c[0x0][0x448] ;  /* 0x00011200ff077b82 */ /* 0x001e220000000800 */
[----:B------:R-:W3:Y:S04]  /*15f00*/  LDL.LU.64 R2, [R1+0x40] ;  /* 0x0000400001027983 */ /* 0x000ee80000300a00 */
[----:B------:R-:W4:Y:S04]  /*15f10*/  LDL R5, [R1+0xc] ;  /* 0x00000c0001057983 */ /* 0x000f280000100800 */
[----:B------:R-:W2:Y:S01]  /*15f20*/  LDL R12, [R1+0x24] ;  /* 0x00002400010c7983 */ /* 0x000ea20000100800 */
[----:B------:R-:W-:Y:S01]  /*15f30*/  ISETP.NE.U32.AND P0, PT, RZ, UR6, PT ;  /* 0x00000006ff007c0c */ /* 0x000fe2000bf05070 */
[----:B------:R-:W-:-:S03]  /*15f40*/  ULDC UR6, c[0x0][0x2b8] ;  /* 0x0000ae0000067ab9 */ /* 0x000fc60000000800 */
[----:B------:R-:W-:Y:S01]  /*15f50*/  ISETP.NE.AND.EX P0, PT, RZ, UR7, PT, P0 ;  /* 0x00000007ff007c0c */ /* 0x000fe2000bf05300 */
[----:B------:R-:W1:Y:S02]  /*15f60*/  S2R R8, SR_TID.X ;  /* 0x0000000000087919 */ /* 0x000e640000002100 */
[----:B-1----:R-:W-:Y:S02]  /*15f70*/  IMAD.SHL.U32 R8, R8, 0x10, RZ ;  /* 0x0000001008087824 */ /* 0x002fe400078e00ff */
[----:B---3--:R-:W-:Y:S01]  /*15f80*/  IMAD.MOV.U32 R3, RZ, RZ, R0 ;  /* 0x000000ffff037224 */ /* 0x008fe200078e0000 */
[----:B----4-:R-:W-:-:S04]  /*15f90*/  SHF.R.S32.HI R0, RZ, 0x1f, R5 ;  /* 0x0000001fff007819 */ /* 0x010fc80000011405 */
[----:B------:R-:W-:Y:S02]  /*15fa0*/  SEL R4, R0, RZ, !P0 ;  /* 0x000000ff00047207 */ /* 0x000fe40004000000 */
[----:B------:R-:W-:Y:S02]  /*15fb0*/  SEL R0, R5, RZ, !P0 ;  /* 0x000000ff05007207 */ /* 0x000fe40004000000 */
[----:B------:R-:W1:Y:S01]  /*15fc0*/  S2R R5, SR_TID.X ;  /* 0x0000000000057919 */ /* 0x000e620000002100 */
[----:B------:R-:W-:-:S04]  /*15fd0*/  IMAD.WIDE.U32 R2, R17, UR4, R2 ;  /* 0x0000000411027c25 */ /* 0x000fc8000f8e0002 */
[----:B------:R-:W-:Y:S01]  /*15fe0*/  IMAD R3, R17, UR5, R3 ;  /* 0x0000000511037c24 */ /* 0x000fe2000f8e0203 */
[----:B------:R-:W-:Y:S02]  /*15ff0*/  ULDC.64 UR4, c[0x0][0x2e0] ;  /* 0x0000b80000047ab9 */ /* 0x000fe40000000a00 */
[----:B------:R-:W-:Y:S02]  /*16000*/  IMAD R4, R4, UR4, RZ ;  /* 0x0000000404047c24 */ /* 0x000fe4000f8e02ff */
[----:B------:R-:W-:-:S04]  /*16010*/  IMAD.WIDE.U32 R2, R0, UR4, R2 ;  /* 0x0000000400027c25 */ /* 0x000fc8000f8e0002 */
[----:B------:R-:W-:Y:S01]  /*16020*/  IMAD R0, R0, UR5, R4 ;  /* 0x0000000500007c24 */ /* 0x000fe2000f8e0204 */
[----:B0-----:R-:W-:Y:S01]  /*16030*/  ISETP.NE.AND P0, PT, R7, 0x1, PT ;  /* 0x000000010700780c */ /* 0x001fe20003f05270 */
[----:B------:R-:W0:Y:S01]  /*16040*/  S2R R9, SR_TID.X ;  /* 0x0000000000097919 */ /* 0x000e220000002100 */
[----:B------:R-:W-:-:S11]  /*16050*/  ULDC.64 UR4, c[0x0][0x2d0] ;  /* 0x0000b40000047ab9 */ /* 0x000fd60000000a00 */
[----:B------:R-:W3:Y:S01]  /*16060*/  @P0 LDC R6, c[0x0][0x450] ;  /* 0x00011400ff060b82 */ /* 0x000ee20000000800 */
[----:B-1----:R-:W-:-:S04]  /*16070*/  LOP3.LUT R5, R5, 0x7f, RZ, 0xc0, !PT ;  /* 0x0000007f05057812 */ /* 0x002fc800078ec0ff */
[----:B------:R-:W-:-:S04]  /*16080*/  SHF.R.U32.HI R5, RZ, 0x3, R5 ;  /* 0x00000003ff057819 */ /* 0x000fc80000011605 */
[----:B------:R-:W-:Y:S02]  /*16090*/  LOP3.LUT R8, R5, 0x70, R8, 0xf8, !PT ;  /* 0x0000007005087812 */ /* 0x000fe400078ef808 */
[----:B------:R-:W1:Y:S03]  /*160a0*/  @P0 LDC R5, c[0x0][0x44c] ;  /* 0x00011300ff050b82 */ /* 0x000e660000000800 */
[----:B--2---:R-:W-:Y:S02]  /*160b0*/  IMAD.IADD R4, R8, 0x1, R12 ;  /* 0x0000000108047824 */ /* 0x004fe400078e020c */
[----:B------:R2:W5:Y:S01]  /*160c0*/  LDL R8, [R1+0x54] ;  /* 0x0000540001087983 */ /* 0x0005620000100800 */
[----:B------:R-:W-:Y:S02]  /*160d0*/  IMAD.IADD R3, R3, 0x1, R0 ;  /* 0x0000000103037824 */ /* 0x000fe400078e0200 */
[----:B------:R-:W-:Y:S01]  /*160e0*/  IMAD.MOV.U32 R0, RZ, RZ, R4 ;  /* 0x000000ffff007224 */ /* 0x000fe200078e0004 */
[----:B------:R-:W4:Y:S01]  /*160f0*/  S2R R10, SR_TID.X ;  /* 0x00000000000a7919 */ /* 0x000f220000002100 */
[----:B-1----:R-:W-:-:S05]  /*16100*/  @P0 IMAD.HI.U32 R5, R4, R5, RZ ;  /* 0x0000000504050227 */ /* 0x002fca00078e00ff */
[----:B---3--:R-:W-:-:S05]  /*16110*/  @P0 SHF.R.U32.HI R0, RZ, R6, R5 ;  /* 0x00000006ff000219 */ /* 0x008fca0000011605 */
        /* <DEDUP_REMOVED lines=8> */
[----:B------:R-:W-:Y:S01]  /*161a0*/  SHF.R.S32.HI R0, RZ, 0x1f, R4 ;  /* 0x0000001fff007819 */ /* 0x000fe20000011404 */
[----:B0-----:R-:W-:-:S04]  /*161b0*/  IMAD.SHL.U32 R9, R9, 0x8, RZ ;  /* 0x0000000809097824 */ /* 0x001fc800078e00ff */
[----:B------:R-:W-:Y:S02]  /*161c0*/  IMAD R0, R0, UR4, RZ ;  /* 0x0000000400007c24 */ /* 0x000fe4000f8e02ff */
[----:B------:R-:W-:-:S04]  /*161d0*/  IMAD.WIDE.U32 R2, R4, UR4, R2 ;  /* 0x0000000404027c25 */ /* 0x000fc8000f8e0002 */
[----:B------:R-:W-:Y:S01]  /*161e0*/  IMAD R0, R4, UR5, R0 ;  /* 0x0000000504007c24 */ /* 0x000fe2000f8e0200 */
[----:B------:R-:W-:Y:S01]  /*161f0*/  ULDC.64 UR4, c[0x0][0x280] ;  /* 0x0000a00000047ab9 */ /* 0x000fe20000000a00 */
[----:B------:R-:W-:Y:S02]  /*16200*/  LOP3.LUT R9, R9, 0x38, RZ, 0xc0, !PT ;  /* 0x0000003809097812 */ /* 0x000fe400078ec0ff */
[----:B------:R-:W-:Y:S01]  /*16210*/  IMAD.IADD R0, R3, 0x1, R0 ;  /* 0x0000000103007824 */ /* 0x000fe200078e0200 */
[----:B------:R-:W-:Y:S01]  /*16220*/  LEA R4, P1, R2, UR4, 0x1 ;  /* 0x0000000402047c11 */ /* 0x000fe2000f8208ff */
[----:B------:R-:W-:Y:S01]  /*16230*/  UMOV UR4, 0xffffffff ;  /* 0xffffffff00047882 */ /* 0x000fe20000000000 */
[----:B----4-:R-:W-:Y:S02]  /*16240*/  LOP3.LUT R10, R10, 0x7f, RZ, 0xc0, !PT ;  /* 0x0000007f0a0a7812 */ /* 0x010fe400078ec0ff */
[----:B------:R-:W-:Y:S02]  /*16250*/  ISETP.GE.AND P0, PT, R9, UR6, PT ;  /* 0x0000000609007c0c */ /* 0x000fe4000bf06270 */
[----:B------:R-:W-:-:S02]  /*16260*/  LEA.HI.X R0, R2, UR5, R0, 0x1, P1 ;  /* 0x0000000502007c11 */ /* 0x000fc400088f0c00 */
[----:B------:R-:W-:Y:S01]  /*16270*/  SHF.R.U32.HI R10, RZ, 0x3, R10 ;  /* 0x00000003ff0a7819 */ /* 0x000fe2000001160a */
[----:B--2---:R-:W-:Y:S08]  /*16280*/  BRA.DIV UR4, `(.L_x_2475) ;  /* 0x00000056046c7947 */ /* 0x004ff0000b800000 */
[----:B------:R-:W2:Y:S04]  /*16290*/  LDL.LU R6, [R1+0x28] ;  /* 0x0000280001067983 */ /* 0x000ea80000300800 */
[----:B------:R-:W3:Y:S01]  /*162a0*/  LDL.LU R5, [R1+0x24] ;  /* 0x0000240001057983 */ /* 0x000ee20000300800 */
[----:B--2---:R-:W-:-:S03]  /*162b0*/  IMAD R2, R6, R7, RZ ;  /* 0x0000000706027224 */ /* 0x004fc600078e02ff */
[----:B------:R-:W0:Y:S01]  /*162c0*/  SHFL.IDX PT, R7, R4, RZ, 0x181f ;  /* 0x00181fff04077589 */ /* 0x000e2200000e0000 */
[----:B---3--:R-:W-:-:S03]  /*162d0*/  IMAD.IADD R3, R10, 0x1, R5 ;  /* 0x000000010a037824 */ /* 0x008fc600078e0205 */
[----:B------:R-:W1:Y:S01]  /*162e0*/  SHFL.IDX PT, R6, R0, RZ, 0x181f ;  /* 0x00181fff00067589 */ /* 0x000e6200000e0000 */
[C---:B------:R-:W-:Y:S01]  /*162f0*/  VIADD R5, R3.reuse, 0x10 ;  /* 0x0000001003057836 */ /* 0x040fe20000000000 */
        /* <DEDUP_REMOVED lines=19> */
[----:B------:R-:W-:Y:S04]  /*16430*/  SHFL.IDX PT, R4, R4, 0x3, 0x181f ;  /* 0x00781f0004047f89 */ /* 0x000fe800000e0000 */
[----:B0-----:R-:W0:Y:S04]  /*16440*/  SHFL.IDX PT, R6, R0, 0x2, 0x181f ;  /* 0x00581f0000067f89 */ /* 0x001e2800000e0000 */
[----:B------:R-:W2:Y:S01]  /*16450*/  SHFL.IDX PT, R0, R0, 0x3, 0x181f ;  /* 0x00781f0000007f89 */ /* 0x000ea200000e0000 */
[----:B-1----:R-:W-:-:S05]  /*16460*/  @!P1 LEA R5, P2, R9, R5, 0x1 ;  /* 0x0000000509059211 */ /* 0x002fca00078408ff */
[----:B0-----:R-:W-:-:S04]  /*16470*/  @!P1 IMAD.X R6, RZ, RZ, R6, P2 ;  /* 0x000000ffff069224 */ /* 0x001fc800010e0606 */
[----:B------:R-:W-:Y:S02]  /*16480*/  @!P1 IMAD.MOV.U32 R7, RZ, RZ, R6 ;  /* 0x000000ffff079224 */ /* 0x000fe400078e0006 */
[----:B------:R-:W-:-:S05]  /*16490*/  @!P1 IMAD.MOV.U32 R6, RZ, RZ, R5 ;  /* 0x000000ffff069224 */ /* 0x000fca00078e0005 */
[----:B--2---:R0:W-:Y:S02]  /*164a0*/  @!P1 LDGSTS.E.BYPASS.LTC128B.128 [R8+0x21400], desc[UR40][R6.64], !P0 ;  /* 0x2140000006089fae */ /* 0x0041e4000c101d68 */
.L_x_2603:
[----:B------:R-:W-:-:S05]  /*164b0*/  VIADD R3, R3, 0x30 ;  /* 0x0000003003037836 */ /* 0x000fca0000000000 */
[----:B------:R-:W-:-:S13]  /*164c0*/  ISETP.GE.AND P1, PT, R3, R2, PT ;  /* 0x000000020300720c */ /* 0x000fda0003f26270 */
[----:B------:R-:W-:-:S05]  /*164d0*/  @!P1 LEA R2, P2, R9, R4, 0x1 ;  /* 0x0000000409029211 */ /* 0x000fca00078408ff */
[----:B------:R-:W-:-:S05]  /*164e0*/  @!P1 IMAD.X R3, RZ, RZ, R0, P2 ;  /* 0x000000ffff039224 */ /* 0x000fca00010e0600 */
[----:B------:R-:W-:Y:S01]  /*164f0*/  @!PT LDS RZ, [RZ] ;  /* 0x00000000fffff984 */ /* 0x000fe20000000800 */
[----:B------:R-:W-:Y:S01]  /*16500*/  @!PT LDS RZ, [RZ] ;  /* 0x00000000fffff984 */ /* 0x000fe20000000800 */
[----:B------:R-:W-:Y:S01]  /*16510*/  @!PT LDS RZ, [RZ] ;  /* 0x00000000fffff984 */ /* 0x000fe20000000800 */
[----:B------:R1:W-:Y:S01]  /*16520*/  @!P1 LDGSTS.E.BYPASS.LTC128B.128 [R8+0x21c00], desc[UR40][R2.64], !P0 ;  /* 0x21c0000002089fae */ /* 0x0003e2000c101d68 */
[----:B------:R-:W-:Y:S01]  /*16530*/  PLOP3.LUT P0, PT, PT, PT, PT, 0x80, 0x0 ;  /* 0x000000000000781c */ /* 0x000fe20003f0f070 */
[----:B------:R-:W-:-:S12]  /*16540*/  NOP ;  /* 0x0000000000007918 */ /* 0x000fd80000000000 */
.L_x_2476:
[----:B------:R-:W-:Y:S02]  /*16550*/  PLOP3.LUT P1, PT, P1, P0, PT, 0xa2, 0x0 ;  /* 0x000000000000781c */ /* 0x000fe40000f21472 */
[----:B------:R-:W-:-:S08]  /*16560*/  @P0 R2UR P1, UR4, R19 ;  /* 0x00000000130402ca */ /* 0x000fd00000020000 */
[----:B------:R-:W-:-:S05]  /*16570*/  @P0 PLOP3.LUT P0, PT, P1, PT, PT, 0x80, 0x0 ;  /* 0x000000000000081c */ /* 0x000fca0000f0f070 */
[----:B------:R-:W-:Y:S01]  /*16580*/  @!P1 SYNCS.ARRIVE.TRANS64.RED.A0T1 RZ, [UR4+0x28c00], RZ ;  /* 0x028c00ffffff99a7 */ /* 0x000fe20008200404 */
[----:B------:R-:W-:Y:S07]  /*16590*/  @!P1 ARRIVES.LDGSTSBAR.64.TRANSCNT [UR4+0x28c00] ;  /* 0x028c0000ff0099b0 */ /* 0x000fee0008000a84 */
[----:B------:R-:W-:Y:S05]  /*165a0*/  @P0 BRA.U.ANY `(.L_x_2476) ;  /* 0xfffffffd00e80947 */ /* 0x000fea000393ffff */
[----:B-1----:R-:W2:Y:S02]  /*165b0*/  LDL.LU R2, [R1+0x48] ;  /* 0x0000480001027983 */ /* 0x002ea40000300800 */
        /* <DEDUP_REMOVED lines=9> */
[----:B------:R-:W2:Y:S03]  /*16650*/  SYNCS.PHASECHK.TRANS64.TRYWAIT P0, [R19+URZ+0x28c20], R0 ;  /* 0x028c2000130075a7 */ /* 0x000ea6000800017f */
[----:B-12---:R-:W-:Y:S05]  /*16660*/  @!P0 BRA `(.L_x_2478) ;  /* 0x0000005400b88947 */ /* 0x006fea0003800000 */
.L_x_2604:
[----:B------:R-:W-:Y:S05]  /*16670*/  BSYNC B0 ;  /* 0x0000000000007941 */ /* 0x000fea0003800000 */
.L_x_2477:
[----:B------:R-:W-:Y:S01]  /*16680*/  LOP3.LUT P0, RZ, R18, 0x1, RZ, 0xc0, !PT ;  /* 0x0000000112ff7812 */ /* 0x000fe2000780c0ff */
[----:B------:R-:W-:-:S12]  /*16690*/  BSSY B0, `(.L_x_2479) ;  /* 0x0000097000007945 */ /* 0x000fd80003800000 */
[----:B------:R-:W-:Y:S05]  /*166a0*/  @!P0 BRA `(.L_x_2480) ;  /* 0x0000000800548947 */ /* 0x000fea0003800000 */
[----:B------:R-:W1:Y:S04]  /*166b0*/  LDL R4, [R1+0x10] ;  /* 0x0000100001047983 */ /* 0x000e680000100800 */
[----:B------:R-:W2:Y:S01]  /*166c0*/  LDL R2, [R1+0x14] ;  /* 0x0000140001027983 */ /* 0x000ea20000100800 */
[----:B------:R-:W-:Y:S01]  /*166d0*/  BSSY B1, `(.L_x_2481) ;  /* 0x0000008000017945 */ /* 0x000fe20003800000 */
[----:B------:R-:W3:Y:S02]  /*166e0*/  S2R R3, SR_TID.X ;  /* 0x0000000000037919 */ /* 0x000ee40000002100 */
[----:B---3--:R-:W-:-:S04]  /*166f0*/  LOP3.LUT R3, R3, 0x7f, RZ, 0xc0, !PT ;  /* 0x0000007f03037812 */ /* 0x008fc800078ec0ff */
[----:B------:R-:W-:Y:S01]  /*16700*/  ISETP.NE.AND P1, PT, R3, RZ, PT ;  /* 0x000000ff0300720c */ /* 0x000fe20003f25270 */
[----:B-1----:R-:W-:Y:S01]  /*16710*/  IMAD R0, R4, 0x8, R19 ;  /* 0x0000000804007824 */ /* 0x002fe200078e0213 */
[----:B--2---:R-:W-:-:S04]  /*16720*/  SHF.L.U32 R2, R2, 0x1f, RZ ;  /* 0x0000001f02027819 */ /* 0x004fc800000006ff */
[----:B------:R-:W1:Y:S02]  /*16730*/  SYNCS.PHASECHK.TRANS64.TRYWAIT P0, [R0+URZ+0x28c60], R2 ;  /* 0x028c6002000075a7 */ /* 0x000e64000800017f */
[----:B-1----:R-:W-:Y:S05]  /*16740*/  @!P0 BRA `(.L_x_2482) ;  /* 0x0000005400948947 */ /* 0x002fea0003800000 */
.L_x_2605:
[----:B------:R-:W-:Y:S05]  /*16750*/  BSYNC B1 ;  /* 0x0000000000017941 */ /* 0x000fea0003800000 */
.L_x_2481:
[----:B------:R-:W-:Y:S04]  /*16760*/  BSSY B1, `(.L_x_2483) ;  /* 0x0000009000017945 */ /* 0x000fe80003800000 */
[----:B------:R-:W-:Y:S05]  /*16770*/  @P1 BRA `(.L_x_2484) ;  /* 0x00000000001c1947 */ /* 0x000fea0003800000 */
[----:B------:R-:W2:Y:S01]  /*16780*/  S2R R3, SR_TID.X ;  /* 0x0000000000037919 */ /* 0x000ea20000002100 */
[----:B-1----:R-:W-:-:S04]  /*16790*/  IMAD.MOV.U32 R2, RZ, RZ, 0x10000 ;  /* 0x00010000ff027424 */ /* 0x002fc800078e00ff */
[----:B------:R3:W-:Y:S01]  /*167a0*/  SYNCS.ARRIVE.TRANS64 RZ, [R0+URZ+0x28c50], R2 ;  /* 0x028c500200ff79a7 */ /* 0x0007e2000800003f */
[----:B--2---:R-:W-:-:S04]  /*167b0*/  LOP3.LUT R3, R3, 0x1f, RZ, 0xc0, !PT ;  /* 0x0000001f03037812 */ /* 0x004fc800078ec0ff */
[----:B------:R-:W-:-:S13]  /*167c0*/  ISETP.NE.AND P0, PT, R3, RZ, PT ;  /* 0x000000ff0300720c */ /* 0x000fda0003f05270 */
[----:B---3--:R-:W-:Y:S05]  /*167d0*/  @!P0 BRA `(.L_x_2484) ;  /* 0x0000000000048947 */ /* 0x008fea0003800000 */
[----:B------:R-:W-:Y:S01]  /*167e0*/  BPT.TRAP 0x1 ;  /* 0x000000040000795c */ /* 0x000fe20000300000 */
.L_x_2484:
[----:B------:R-:W-:Y:S05]  /*167f0*/  BSYNC B1 ;  /* 0x0000000000017941 */ /* 0x000fea0003800000 */
.L_x_2483:
[----:B------:R-:W2:Y:S04]  /*16800*/  LDL R4, [R1+0x18] ;  /* 0x0000180001047983 */ /* 0x000ea80000100800 */
[----:B------:R-:W2:Y:S04]  /*16810*/  LDL.LU R3, [R1+0x20] ;  /* 0x0000200001037983 */ /* 0x000ea80000300800 */
[----:B-1----:R-:W3:Y:S01]  /*16820*/  LDL R2, [R1+0x10] ;  /* 0x0000100001027983 */ /* 0x002ee20000100800 */
        /* <DEDUP_REMOVED lines=10> */
.L_x_2485:
        /* <DEDUP_REMOVED lines=10> */
[----:B------:R-:W-:Y:S01]  /*16970*/  PLOP3.LUT P0, PT, PT, PT, PT, 0x80, 0x0 ;  /* 0x000000000000781c */ /* 0x000fe20003f0f070 */
[----:B------:R-:W-:Y:S01]  /*16980*/  VIADD R4, R2, 0x2400 ;  /* 0x0000240002047836 */ /* 0x000fe20000000000 */
[----:B------:R-:W-:Y:S01]  /*16990*/  UMOV UR6, 0x0 ;  /* 0x0000000000067882 */ /* 0x000fe20000000000 */
[----:B------:R-:W-:Y:S01]  /*169a0*/  UMOV UR7, 0x14f00000 ;  /* 0x14f0000000077882 */ /* 0x000fe20000000000 */
[----:B------:R-:W-:-:S09]  /*169b0*/  UMOV UR10, 0x40 ;  /* 0x00000040000a7882 */ /* 0x000fd20000000000 */
.L_x_2486:
        /* <DEDUP_REMOVED lines=15> */
.L_x_2487:
        /* <DEDUP_REMOVED lines=15> */
.L_x_2488:
        /* <DEDUP_REMOVED lines=15> */
.L_x_2489:
        /* <DEDUP_REMOVED lines=15> */
.L_x_2490:
        /* <DEDUP_REMOVED lines=15> */
.L_x_2491:
        /* <DEDUP_REMOVED lines=15> */
.L_x_2492:
        /* <DEDUP_REMOVED lines=10> */
.L_x_2480:
[----:B------:R-:W-:Y:S05]  /*17000*/  BSYNC B0 ;  /* 0x0000000000007941 */ /* 0x000fea0003800000 */
.L_x_2479:
[----:B------:R-:W1:Y:S04]  /*17010*/  LDL R4, [R1+0x30] ;  /* 0x0000300001047983 */ /* 0x000e680000100800 */
[----:B------:R-:W2:Y:S01]  /*17020*/  LDL R5, [R1+0x1c] ;  /* 0x00001c0001057983 */ /* 0x000ea20000100800 */
[----:B------:R-:W-:Y:S01]  /*17030*/  BSSY B0, `(.L_x_2493) ;  /* 0x00002b1000007945 */ /* 0x000fe20003800000 */
[----:B-1----:R-:W-:-:S05]  /*17040*/  VIADD R0, R4, 0xfffffffe ;  /* 0xfffffffe04007836 */ /* 0x002fca0000000000 */
[----:B--2---:R-:W-:-:S13]  /*17050*/  ISETP.GE.AND P0, PT, R0, R5, PT ;  /* 0x000000050000720c */ /* 0x004fda0003f06270 */
[----:B------:R-:W-:Y:S05]  /*17060*/  @!P0 BRA `(.L_x_2494) ;  /* 0x0000002800b48947 */ /* 0x000fea0003800000 */
[----:B------:R-:W2:Y:S04]  /*17070*/  LDL.LU R9, [R1+0x4c] ;  /* 0x00004c0001097983 */ /* 0x000ea80000300800 */
[----:B0-----:R-:W3:Y:S04]  /*17080*/  LDL.LU R8, [R1+0x38] ;  /* 0x0000380001087983 */ /* 0x001ee80000300800 */
[----:B------:R-:W4:Y:S04]  /*17090*/  LDL.LU R7, [R1+0x50] ;  /* 0x0000500001077983 */ /* 0x000f280000300800 */
[----:B------:R-:W5:Y:S04]  /*170a0*/  LDL.LU R6, [R1+0x34] ;  /* 0x0000340001067983 */ /* 0x000f680000300800 */
[----:B------:R-:W5:Y:S01]  /*170b0*/  LDL.LU R4, [R1+0x58] ;  /* 0x0000580001047983 */ /* 0x000f620000300800 */
[----:B------:R-:W-:Y:S01]  /*170c0*/  LOP3.LUT R5, RZ, R5, RZ, 0x33, !PT ;  /* 0x00000005ff057212 */ /* 0x000fe200078e33ff */
[----:B------:R-:W-:Y:S01]  /*170d0*/  BSSY B2, `(.L_x_2495) ;  /* 0x00000eb000027945 */ /* 0x000fe20003800000 */
[----:B--2---:R-:W-:-:S04]  /*170e0*/  VIADD R2, R9, 0x1 ;  /* 0x0000000109027836 */ /* 0x004fc80000000000 */
[----:B---3--:R-:W-:Y:S01]  /*170f0*/  IMAD R2, R2, R8, RZ ;  /* 0x0000000802027224 */ /* 0x008fe200078e02ff */
[----:B----4-:R-:W-:-:S04]  /*17100*/  LOP3.LUT R3, RZ, R7, RZ, 0x33, !PT ;  /* 0x00000007ff037212 */ /* 0x010fc800078e33ff */
[----:B------:R-:W-:-:S04]  /*17110*/  LOP3.LUT R2, RZ, R2, RZ, 0x33, !PT ;  /* 0x00000002ff027212 */ /* 0x000fc800078e33ff */
[----:B-----5:R-:W-:Y:S02]  /*17120*/  VIADDMNMX R2, R2, -R6, R3, !PT ;  /* 0x8000000602027246 */ /* 0x020fe40007800103 */
[----:B------:R-:W-:-:S04]  /*17130*/  LOP3.LUT R4, RZ, R4, RZ, 0x33, !PT ;  /* 0x00000004ff047212 */ /* 0x000fc800078e33ff */
[----:B------:R-:W-:-:S04]  /*17140*/  VIMNMX R4, R2, R4, !PT ;  /* 0x0000000402047248 */ /* 0x000fc80007fe0100 */
[----:B------:R-:W-:Y:S02]  /*17150*/  VIADDMNMX R5, R4, 0x2, R5, !PT ;  /* 0x0000000204057846 */ /* 0x000fe40007800105 */
[----:B------:R-:W-:-:S05]  /*17160*/  LOP3.LUT R2, RZ, R4, RZ, 0x33, !PT ;  /* 0x00000004ff027212 */ /* 0x000fca00078e33ff */
        /* <DEDUP_REMOVED lines=39> */
.L_x_2499:
        /* <DEDUP_REMOVED lines=8> */
.L_x_2606:
[----:B------:R-:W-:Y:S05]  /*17460*/  BSYNC B3 ;  /* 0x0000000000037941 */ /* 0x000fea0003800000 */
.L_x_2500:
        /* <DEDUP_REMOVED lines=9> */
.L_x_2503:
[----:B------:R-:W-:Y:S05]  /*17500*/  BSYNC B3 ;  /* 0x0000000000037941 */ /* 0x000fea0003800000 */
.L_x_2502:
[----:B------:R-:W2:Y:S04]  /*17510*/  LDL R6, [R1+0x10] ;  /* 0x0000100001067983 */ /* 0x000ea80000100800 */
[----:B------:R-:W3:Y:S01]  /*17520*/  LDL R7, [R1+0x18] ;  /* 0x0000180001077983 */ /* 0x000ee20000100800 */
[----:B------:R-:W-:Y:S01]  /*17530*/  IMAD.MOV.U32 R10, RZ, RZ, RZ ;  /* 0x000000ffff0a7224 */ /* 0x000fe200078e00ff */
        /* <DEDUP_REMOVED lines=10> */
.L_x_2504:
        /* <DEDUP_REMOVED lines=13> */
.L_x_2607:
[----:B------:R-:W-:Y:S05]  /*176b0*/  BSYNC B3 ;  /* 0x0000000000037941 */ /* 0x000fea0003800000 */
.L_x_2505:
        /* <DEDUP_REMOVED lines=11> */
.L_x_2508:
[----:B------:R-:W-:Y:S05]  /*17770*/  BSYNC B3 ;  /* 0x0000000000037941 */ /* 0x000fea0003800000 */
.L_x_2507:
[----:B-12---:R-:W2:Y:S01]  /*17780*/  LDL R2, [R1+0x10] ;  /* 0x0000100001027983 */ /* 0x006ea20000100800 */
        /* <DEDUP_REMOVED lines=9> */
.L_x_2509:
        /* <DEDUP_REMOVED lines=15> */
.L_x_2510:
        /* <DEDUP_REMOVED lines=15> */
.L_x_2511:
        /* <DEDUP_REMOVED lines=15> */
.L_x_2512:
        /* <DEDUP_REMOVED lines=15> */
.L_x_2513:
        /* <DEDUP_REMOVED lines=15> */
.L_x_2514:
        /* <DEDUP_REMOVED lines=15> */
.L_x_2515:
        /* <DEDUP_REMOVED lines=15> */
.L_x_2516:
        /* <DEDUP_REMOVED lines=10> */
.L_x_2498:
[----:B------:R-:W-:Y:S05]  /*17f50*/  BSYNC B1 ;  /* 0x0000000000017941 */ /* 0x000fea0003800000 */
.L_x_2497:
[----:B------:R-:W2:Y:S02]  /*17f60*/  LDL.LU R6, [R1+0x30] ;  /* 0x0000300001067983 */ /* 0x000ea40000300800 */
[----:B--2---:R-:W-:-:S07]  /*17f70*/  VIADD R0, R6, 0xfffffffd ;  /* 0xfffffffd06007836 */ /* 0x004fce0000000000 */
.L_x_2496:
[----:B------:R-:W-:Y:S05]  /*17f80*/  BSYNC B2 ;  /* 0x0000000000027941 */ /* 0x000fea0003800000 */
.L_x_2495:
[----:B------:R-:W-:-:S05]  /*17f90*/  VIADD R5, R5, 0xfffffffe ;  /* 0xfffffffe05057836 */ /* 0x000fca0000000000 */
[----:B------:R-:W-:-:S13]  /*17fa0*/  ISETP.NE.AND P0, PT, R5, R4, PT ;  /* 0x000000040500720c */ /* 0x000fda0003f05270 */
[----:B------:R-:W-:Y:S05]  /*17fb0*/  @!P0 BRA `(.L_x_2494) ;  /* 0x0000001800e08947 */ /* 0x000fea0003800000 */
.L_x_2557:
        /* <DEDUP_REMOVED lines=10> */
[----:B------:R-:W-:Y:S06]  /*18060*/  @!P1 BRA `(.L_x_2518) ;  /* 0x0000000c00349947 */ /* 0x000fec0003800000 */
        /* <DEDUP_REMOVED lines=24> */
.L_x_2519:
        /* <DEDUP_REMOVED lines=8> */
.L_x_2608:
[----:B------:R-:W-:Y:S05]  /*18270*/  BSYNC B2 ;  /* 0x0000000000027941 */ /* 0x000fea0003800000 */
.L_x_2520:
        /* <DEDUP_REMOVED lines=9> */
.L_x_2523:
[----:B------:R-:W-:Y:S05]  /*18310*/  BSYNC B2 ;  /* 0x0000000000027941 */ /* 0x000fea0003800000 */
.L_x_2522:
        /* <DEDUP_REMOVED lines=12> */
.L_x_2524:
        /* <DEDUP_REMOVED lines=13> */
.L_x_2609:
[----:B------:R-:W-:Y:S05]  /*184b0*/  BSYNC B2 ;  /* 0x0000000000027941 */ /* 0x000fea0003800000 */
.L_x_2525:
        /* <DEDUP_REMOVED lines=11> */
.L_x_2528:
[----:B------:R-:W-:Y:S05]  /*18570*/  BSYNC B2 ;  /* 0x0000000000027941 */ /* 0x000fea0003800000 */
.L_x_2527:
        /* <DEDUP_REMOVED lines=9> */
.L_x_2529:
        /* <DEDUP_REMOVED lines=15> */
.L_x_2530:
        /* <DEDUP_REMOVED lines=15> */
.L_x_2531:
        /* <DEDUP_REMOVED lines=15> */
.L_x_2532:
        /* <DEDUP_REMOVED lines=15> */
.L_x_2533:
        /* <DEDUP_REMOVED lines=15> */
.L_x_2534:
        /* <DEDUP_REMOVED lines=15> */
.L_x_2535:
        /* <DEDUP_REMOVED lines=15> */
.L_x_2536:
        /* <DEDUP_REMOVED lines=10> */
.L_x_2518:
[----:B------:R-:W-:Y:S05]  /*18d40*/  BSYNC B1 ;  /* 0x0000000000017941 */ /* 0x000fea0003800000 */
.L_x_2517:
        /* <DEDUP_REMOVED lines=35> */
.L_x_2539:
        /* <DEDUP_REMOVED lines=8> */
.L_x_2610:
[----:B------:R-:W-:Y:S05]  /*19000*/  BSYNC B2 ;  /* 0x0000000000027941 */ /* 0x000fea0003800000 */
.L_x_2540:
        /* <DEDUP_REMOVED lines=9> */
.L_x_2543:
[----:B------:R-:W-:Y:S05]  /*190a0*/  BSYNC B2 ;  /* 0x0000000000027941 */ /* 0x000fea0003800000 */
.L_x_2542:
        /* <DEDUP_REMOVED lines=13> */
.L_x_2544:
        /* <DEDUP_REMOVED lines=13> */
.L_x_2611:
[----:B------:R-:W-:Y:S05]  /*19250*/  BSYNC B2 ;  /* 0x0000000000027941 */ /* 0x000fea0003800000 */
.L_x_2545:
        /* <DEDUP_REMOVED lines=11> */
.L_x_2548:
[----:B------:R-:W-:Y:S05]  /*19310*/  BSYNC B2 ;  /* 0x0000000000027941 */ /* 0x000fea0003800000 */
.L_x_2547:
        /* <DEDUP_REMOVED lines=10> */
.L_x_2549:
        /* <DEDUP_REMOVED lines=15> */
.L_x_2550:
        /* <DEDUP_REMOVED lines=15> */
.L_x_2551:
        /* <DEDUP_REMOVED lines=15> */
.L_x_2552:
        /* <DEDUP_REMOVED lines=15> */
.L_x_2553:
        /* <DEDUP_REMOVED lines=15> */
.L_x_2554:
        /* <DEDUP_REMOVED lines=15> */
.L_x_2555:
        /* <DEDUP_REMOVED lines=15> */
.L_x_2556:
        /* <DEDUP_REMOVED lines=10> */
.L_x_2538:
[----:B------:R-:W-:Y:S05]  /*19af0*/  BSYNC B1 ;  /* 0x0000000000017941 */ /* 0x000fea0003800000 */
.L_x_2537:
[----:B------:R-:W2:Y:S01]  /*19b00*/  LDL R2, [R1+0x1c] ;  /* 0x00001c0001027983 */ /* 0x000ea20000100800 */
[----:B------:R-:W-:Y:S01]  /*19b10*/  VIADD R0, R0, 0xfffffffe ;  /* 0xfffffffe00007836 */ /* 0x000fe20000000000 */
[----:B--2---:R-:W-:-:S13]  /*19b20*/  ISETP.GT.AND P0, PT, R6, R2, PT ;  /* 0x000000020600720c */ /* 0x004fda0003f04270 */
[----:B------:R-:W-:Y:S05]  /*19b30*/  @P0 BRA `(.L_x_2557) ;  /* 0xffffffe400200947 */ /* 0x000fea000383ffff */
.L_x_2494:
[----:B------:R-:W-:Y:S05]  /*19b40*/  BSYNC B0 ;  /* 0x0000000000007941 */ /* 0x000fea0003800000 */
.L_x_2493:
        /* <DEDUP_REMOVED lines=19> */
[----:B0-----:R-:W0:Y:S02]  /*19c80*/  S2R R6, SR_LTMASK ;  /* 0x0000000000067919 */ /* 0x001e240000003900 */
[----:B0-----:R-:W-:-:S04]  /*19c90*/  LOP3.LUT R6, R6, UR4, RZ, 0xc0, !PT ;  /* 0x0000000406067c12 */ /* 0x001fc8000f8ec0ff */
[----:B------:R-:W0:Y:S01]  /*19ca0*/  POPC R7, R6 ;  /* 0x0000000600077309 */ /* 0x000e220000000000 */
[----:B--2---:R-:W0:Y:S02]  /*19cb0*/  SHFL.IDX PT, R4, R3, R4, 0x1f ;  /* 0x00001f0403047589 */ /* 0x004e2400000e0000 */
[----:B0-----:R-:W-:-:S05]  /*19cc0*/  IADD3 R2, R4, UR37, R7 ;  /* 0x0000002504027c10 */ /* 0x001fca000fffe007 */
[----:B------:R2:W-:Y:S02]  /*19cd0*/  STL [R1], R2 ;  /* 0x0000000201007387 */ /* 0x0005e40000100800 */
.L_x_2559:
[----:B------:R-:W-:Y:S05]  /*19ce0*/  BSYNC B0 ;  /* 0x0000000000007941 */ /* 0x000fea0003800000 */
.L_x_2558:
[----:B------:R-:W-:-:S05]  /*19cf0*/  SEL R0, R0, RZ, P0 ;  /* 0x000000ff00007207 */ /* 0x000fca0000000000 */
[----:B------:R3:W-:Y:S02]  /*19d00*/  STL [R1+0x10], R0 ;  /* 0x0000100001007387 */ /* 0x0007e40000100800 */
.L_x_2461:
[----:B------:R-:W-:Y:S05]  /*19d10*/  BSYNC B7 ;  /* 0x0000000000077941 */ /* 0x000fea0003800000 */
.L_x_2459:
        /* <DEDUP_REMOVED lines=8> */
[----:B01----:R-:W0:Y:S04]  /*19da0*/  LDS.128 R4, [R19+0x28cd0] ;  /* 0x028cd00013047984 */ /* 0x003e280000000c00 */
[----:B0-----:R1:W-:Y:S04]  /*19db0*/  STL.64 [R1], R4 ;  /* 0x0000000401007387 */ /* 0x0013e80000100a00 */
[----:B------:R1:W-:Y:S01]  /*19dc0*/  STL.64 [R1+0x8], R6 ;  /* 0x0000080601007387 */ /* 0x0003e20000100a00 */
[----:B------:R-:W-:Y:S06]  /*19dd0*/  BAR.ARV 0x4, 0x180 ;  /* 0x0106000000007b1d */ /* 0x000fec0000002000 */
[----:B------:R-:W-:Y:S05]  /*19de0*/  BRA `(.L_x_2561) ;  /* 0x0000001000307947 */ /* 0x000fea0003800000 */
.L_x_2560:
[----:B------:R-:W5:Y:S01]  /*19df0*/  S2R R16, SR_TID.X ;  /* 0x0000000000107919 */ /* 0x000f620000002100 */
[----:B------:R-:W-:Y:S01]  /*19e00*/  UMOV UR4, 0xffffffff ;  /* 0xffffffff00047882 */ /* 0x000fe20000000000 */
[----:B-----5:R-:W-:-:S04]  /*19e10*/  LOP3.LUT R16, R16, 0x1f, RZ, 0xc0, !PT ;  /* 0x0000001f10107812 */ /* 0x020fc800078ec0ff */
[----:B------:R-:W-:Y:S01]  /*19e20*/  ISETP.NE.AND P0, PT, R16, 0x1f, PT ;  /* 0x0000001f1000780c */ /* 0x000fe20003f05270 */
[----:B------:R-:W-:-:S12]  /*19e30*/  BRA.DIV UR4, `(.L_x_2562) ;  /* 0x0000002204647947 */ /* 0x000fd8000b800000 */
[----:B-1----:R-:W2:Y:S01]  /*19e40*/  LDL.LU R3, [R1] ;  /* 0x0000000001037983 */ /* 0x002ea20000300800 */
[----:B------:R-:W-:-:S03]  /*19e50*/  ULDC UR4, c[0x0][0xc3c] ;  /* 0x00030f0000047ab9 */ /* 0x000fc60000000800 */
[----:B0-----:R-:W3:Y:S01]  /*19e60*/  LDL R8, [R1+0xc] ;  /* 0x00000c0001087983 */ /* 0x001ee20000100800 */
[----:B--2---:R-:W-:Y:S02]  /*19e70*/  IMAD.MOV.U32 R10, RZ, RZ, R3 ;  /* 0x000000ffff0a7224 */ /* 0x004fe400078e0003 */
[----:B---34-:R-:W-:-:S05]  /*19e80*/  IMAD.IADD R0, R8, 0x1, R16 ;  /* 0x0000000108007824 */ /* 0x018fca00078e0210 */
        /* <DEDUP_REMOVED lines=16> */
[----:B---3--:R-:W-:Y:S01]  /*19f90*/  @!P1 IMAD.MOV.U32 R7, RZ, RZ, R6 ;  /* 0x000000ffff079224 */ /* 0x008fe200078e0006 */
        /* <DEDUP_REMOVED lines=19> */
.L_x_2621:
[----:B------:R-:W-:Y:S02]  /*1a0d0*/  ULDC UR4, c[0x0][0xc38] ;  /* 0x00030e0000047ab9 */ /* 0x000fe40000000800 */
[----:B------:R-:W-:-:S04]  /*1a0e0*/  IMAD.U32 R8, RZ, RZ, UR4 ;  /* 0x00000004ff087e24 */ /* 0x000fc8000f8e00ff */
[----:B-1----:R-:W-:-:S04]  /*1a0f0*/  IMAD R9, R14, R8, RZ ;  /* 0x000000080e097224 */ /* 0x002fc800078e02ff */
[----:B------:R-:W-:-:S05]  /*1a100*/  IMAD.IADD R0, R0, 0x1, R9 ;  /* 0x0000000100007824 */ /* 0x000fca00078e0209 */
[----:B------:R-:W-:-:S13]  /*1a110*/  ISETP.GT.AND P6, PT, R0, R4, PT ;  /* 0x000000040000720c */ /* 0x000fda0003fc4270 */
[----:B------:R-:W-:Y:S05]  /*1a120*/  @P6 BRA `(.L_x_2563) ;  /* 0x0000000000ac6947 */ /* 0x000fea0003800000 */
.L_x_2566:
        /* <DEDUP_REMOVED lines=37> */
.L_x_2629:
[----:B------:R-:W-:Y:S02]  /*1a380*/  ULDC UR4, c[0x0][0xc38] ;  /* 0x00030e0000047ab9 */ /* 0x000fe40000000800 */
[----:B------:R-:W-:-:S04]  /*1a390*/  IMAD.U32 R8, RZ, RZ, UR4 ;  /* 0x00000004ff087e24 */ /* 0x000fc8000f8e00ff */
[----:B-1----:R-:W-:-:S04]  /*1a3a0*/  IMAD R9, R14, R8, RZ ;  /* 0x000000080e097224 */ /* 0x002fc800078e02ff */
[----:B------:R-:W-:-:S05]  /*1a3b0*/  IMAD.IADD R0, R9, 0x1, R0 ;  /* 0x0000000109007824 */ /* 0x000fca00078e0200 */
[----:B------:R-:W-:-:S13]  /*1a3c0*/  ISETP.GT.AND P6, PT, R0, R4, PT ;  /* 0x000000040000720c */ /* 0x000fda0003fc4270 */
[----:B------:R-:W-:Y:S05]  /*1a3d0*/  @!P6 BRA `(.L_x_2566) ;  /* 0xfffffffc0054e947 */ /* 0x000fea000383ffff */
.L_x_2563:
[----:B------:R-:W-:Y:S01]  /*1a3e0*/  IMAD.IADD R9, R0, 0x1, -R9 ;  /* 0x0000000100097824 */ /* 0x000fe200078e0a09 */
[----:B------:R-:W-:-:S03]  /*1a3f0*/  UMOV UR4, 0xffffffff ;  /* 0xffffffff00047882 */ /* 0x000fc60000000000 */
[----:B------:R-:W-:-:S05]  /*1a400*/  IMAD R3, R2, R8, R9 ;  /* 0x0000000802037224 */ /* 0x000fca00078e0209 */
[----:B------:R-:W-:Y:S01]  /*1a410*/  ISETP.GT.AND P6, PT, R3, R4, PT ;  /* 0x000000040300720c */ /* 0x000fe20003fc4270 */
[----:B------:R-:W-:-:S12]  /*1a420*/  BRA.DIV UR4, `(.L_x_2567) ;  /* 0x0000002204f07947 */ /* 0x000fd8000b800000 */
[----:B------:R-:W2:Y:S01]  /*1a430*/  LDL.LU R11, [R1+0xc] ;  /* 0x00000c00010b7983 */ /* 0x000ea20000300800 */
[----:B------:R-:W-:-:S04]  /*1a440*/  VOTE.ANY R3, PT, !P6 ;  /* 0x0000000000037806 */ /* 0x000fc800070e0100 */
[----:B------:R-:W1:Y:S02]  /*1a450*/  POPC R10, R3 ;  /* 0x00000003000a7309 */ /* 0x000e640000000000 */
[----:B-1----:R2:W1:Y:S04]  /*1a460*/  SHFL.IDX PT, R0, R5, R10, 0x1f ;  /* 0x00001f0a05007589 */ /* 0x00246800000e0000 */
[----:B------:R3:W4:Y:S01]  /*1a470*/  SHFL.IDX PT, R7, R7, R10, 0x1f ;  /* 0x00001f0a07077589 */ /* 0x00072200000e0000 */
[----:B--2---:R-:W-:-:S05]  /*1a480*/  IMAD.IADD R5, R10, 0x1, R11 ;  /* 0x000000010a057824 */ /* 0x004fca00078e020b */
[----:B-1--4-:R3:W-:Y:S02]  /*1a490*/  STL [R1+0xc], R5 ;  /* 0x00000c0501007387 */ /* 0x0127e40000100800 */
.L_x_2634:
[----:B------:R-:W-:-:S13]  /*1a4a0*/  ISETP.NE.AND P0, PT, R3, RZ, PT ;  /* 0x000000ff0300720c */ /* 0x000fda0003f05270 */
[----:B------:R-:W-:Y:S05]  /*1a4b0*/  @!P0 BRA `(.L_x_2568) ;  /* 0x0000000000108947 */ /* 0x000fea0003800000 */
[----:B------:R-:W-:Y:S01]  /*1a4c0*/  UMOV UR4, 0xffffffff ;  /* 0xffffffff00047882 */ /* 0x000fe20000000000 */
[----:B------:R-:W-:Y:S02]  /*1a4d0*/  VIADD R12, R10, 0xffffffff ;  /* 0xffffffff0a0c7836 */ /* 0x000fe40000000000 */
[----:B------:R-:W-:Y:S05]  /*1a4e0*/  BRA.DIV UR4, `(.L_x_2569) ;  /* 0x0000002604287947 */ /* 0x000fea000b800000 */
[----:B------:R2:W4:Y:S02]  /*1a4f0*/  SHFL.IDX PT, R6, R2, R12, 0x1f ;  /* 0x00001f0c02067589 */ /* 0x00052400000e0000 */
.L_x_2568:
[----:B----4-:R-:W-:Y:S01]  /*1a500*/  IMAD R3, R6, R8, R9 ;  /* 0x0000000806037224 */ /* 0x010fe200078e0209 */
[----:B------:R-:W-:-:S03]  /*1a510*/  ISETP.NE.AND P0, PT, R7, 0x1, PT ;  /* 0x000000010700780c */ /* 0x000fc60003f05270 */
[----:B------:R-:W-:Y:S01]  /*1a520*/  IMAD.IADD R4, R4, 0x1, -R3 ;  /* 0x0000000104047824 */ /* 0x000fe200078e0a03 */
[----:B------:R4:W-:Y:S09]  /*1a530*/  STL [R1], R3 ;  /* 0x0000000301007387 */ /* 0x0009f20000100800 */
[----:B------:R-:W-:Y:S05]  /*1a540*/  @!P0 BRA `(.L_x_2570) ;  /* 0x0000000000e48947 */ /* 0x000fea0003800000 */
[----:B-1-3--:R-:W-:-:S04]  /*1a550*/  IABS R5, R0 ;  /* 0x0000000000057213 */ /* 0x00afc80000000000 */
[----:B------:R-:W1:Y:S08]  /*1a560*/  I2F.RP R6, R5 ;  /* 0x0000000500067306 */ /* 0x000e700000209400 */
[----:B-1----:R-:W1:Y:S02]  /*1a570*/  MUFU.RCP R6, R6 ;  /* 0x0000000600067308 */ /* 0x002e640000001000 */
[----:B-1----:R-:W-:-:S06]  /*1a580*/  VIADD R9, R6, 0xffffffe ;  /* 0x0ffffffe06097836 */ /* 0x002fcc0000000000 */
[----:B----4-:R-:W0:Y:S02]  /*1a590*/  F2I.FTZ.U32.TRUNC.NTZ R3, R9 ;  /* 0x0000000900037305 */ /* 0x010e24000021f000 */
[----:B0-2---:R-:W-:-:S04]  /*1a5a0*/  IMAD.MOV R2, RZ, RZ, -R3 ;  /* 0x000000ffff027224 */ /* 0x005fc800078e0a03 */
[----:B------:R-:W-:Y:S02]  /*1a5b0*/  IMAD R11, R2, R5, RZ ;  /* 0x00000005020b7224 */ /* 0x000fe400078e02ff */
[----:B------:R-:W-:-:S04]  /*1a5c0*/  IMAD.MOV.U32 R2, RZ, RZ, RZ ;  /* 0x000000ffff027224 */ /* 0x000fc800078e00ff */
[----:B------:R-:W-:Y:S01]  /*1a5d0*/  IMAD.HI.U32 R8, R3, R11, R2 ;  /* 0x0000000b03087227 */ /* 0x000fe200078e0002 */
[----:B------:R-:W-:Y:S02]  /*1a5e0*/  IABS R3, R4 ;  /* 0x0000000400037213 */ /* 0x000fe40000000000 */
[----:B------:R-:W-:-:S03]  /*1a5f0*/  IABS R2, R0 ;  /* 0x0000000000027213 */ /* 0x000fc60000000000 */
[----:B------:R-:W-:-:S04]  /*1a600*/  IMAD.HI.U32 R8, R8, R3, RZ ;  /* 0x0000000308087227 */ /* 0x000fc800078e00ff */
[----:B------:R-:W-:-:S04]  /*1a610*/  IMAD.MOV R2, RZ, RZ, -R2 ;  /* 0x000000ffff027224 */ /* 0x000fc800078e0a02 */
[----:B------:R-:W-:-:S05]  /*1a620*/  IMAD R2, R8, R2, R3 ;  /* 0x0000000208027224 */ /* 0x000fca00078e0203 */
[----:B------:R-:W-:-:S13]  /*1a630*/  ISETP.GT.U32.AND P1, PT, R5, R2, PT ;  /* 0x000000020500720c */ /* 0x000fda0003f24070 */
[----:B------:R-:W-:Y:S02]  /*1a640*/  @!P1 IMAD.IADD R2, R2, 0x1, -R5 ;  /* 0x0000000102029824 */ /* 0x000fe400078e0a05 */
[----:B------:R-:W-:Y:S01]  /*1a650*/  @!P1 VIADD R8, R8, 0x1 ;  /* 0x0000000108089836 */ /* 0x000fe20000000000 */
[----:B------:R-:W-:Y:S02]  /*1a660*/  ISETP.NE.AND P1, PT, R0, RZ, PT ;  /* 0x000000ff0000720c */ /* 0x000fe40003f25270 */
[----:B------:R-:W-:Y:S02]  /*1a670*/  ISETP.GE.U32.AND P0, PT, R2, R5, PT ;  /* 0x000000050200720c */ /* 0x000fe40003f06070 */
[----:B------:R-:W-:-:S04]  /*1a680*/  IABS R5, R7 ;  /* 0x0000000700057213 */ /* 0x000fc80000000000 */
        /* <DEDUP_REMOVED lines=9> */
[----:B------:R-:W-:-:S03]  /*1a720*/  LOP3.LUT R2, R4, R0, RZ, 0x3c, !PT ;  /* 0x0000000004027212 */ /* 0x000fc600078e3cff */
[----:B------:R-:W-:Y:S01]  /*1a730*/  IMAD.MOV.U32 R3, RZ, RZ, R8 ;  /* 0x000000ffff037224 */ /* 0x000fe200078e0008 */
[----:B------:R-:W-:Y:S02]  /*1a740*/  ISETP.GE.AND P2, PT, R2, RZ, PT ;  /* 0x000000ff0200720c */ /* 0x000fe40003f46270 */
[----:B------:R-:W-:-:S05]  /*1a750*/  IABS R8, R7 ;  /* 0x0000000700087213 */ /* 0x000fca0000000000 */
[----:B------:R-:W-:-:S06]  /*1a760*/  IMAD.MOV R8, RZ, RZ, -R8 ;  /* 0x000000ffff087224 */ /* 0x000fcc00078e0a08 */
        /* <DEDUP_REMOVED lines=9> */
[----:B------:R-:W-:Y:S01]  /*1a800*/  ISETP.GE.U32.AND P0, PT, R2, R5, PT ;  /* 0x000000050200720c */ /* 0x000fe20003f06070 */
[----:B------:R-:W-:Y:S01]  /*1a810*/  IMAD.MOV R5, RZ, RZ, -R3 ;  /* 0x000000ffff057224 */ /* 0x000fe200078e0a03 */
[----:B------:R-:W-:-:S03]  /*1a820*/  LOP3.LUT R2, R3, R7, RZ, 0x3c, !PT ;  /* 0x0000000703027212 */ /* 0x000fc600078e3cff */
[----:B------:R-:W-:Y:S01]  /*1a830*/  IMAD R4, R0, R5, R4 ;  /* 0x0000000500047224 */ /* 0x000fe200078e0204 */
        /* <DEDUP_REMOVED lines=10> */
.L_x_2570:
[----:B-1-3--:R-:W3:Y:S01]  /*1a8e0*/  LDL R5, [R1+0xc] ;  /* 0x00000c0001057983 */ /* 0x00aee20000100800 */
[----:B0-2-4-:R-:W3:Y:S02]  /*1a8f0*/  LDC.64 R2, c[0x0][0xc90] ;  /* 0x00032400ff027b82 */ /* 0x015ee40000000a00 */
[----:B---3--:R-:W-:-:S05]  /*1a900*/  IMAD.WIDE R2, R5, 0x4, R2 ;  /* 0x0000000405027825 */ /* 0x008fca00078e0202 */
[----:B------:R-:W2:Y:S02]  /*1a910*/  LDG.E R6, desc[UR40][R2.64] ;  /* 0x0000002802067981 */ /* 0x000ea4000c1e1900 */
[----:B--2---:R-:W-:-:S05]  /*1a920*/  IMAD R5, R0, R6, RZ ;  /* 0x0000000600057224 */ /* 0x004fca00078e02ff */
[----:B------:R-:W-:-:S04]  /*1a930*/  IABS R7, R5 ;  /* 0x0000000500077213 */ /* 0x000fc80000000000 */
[----:B------:R-:W0:Y:S08]  /*1a940*/  I2F.RP R10, R7 ;  /* 0x00000007000a7306 */ /* 0x000e300000209400 */
[----:B0-----:R-:W0:Y:S02]  /*1a950*/  MUFU.RCP R10, R10 ;  /* 0x0000000a000a7308 */ /* 0x001e240000001000 */
[----:B0-----:R-:W-:-:S06]  /*1a960*/  VIADD R11, R10, 0xffffffe ;  /* 0x0ffffffe0a0b7836 */ /* 0x001fcc0000000000 */
[----:B------:R-:W0:Y:S02]  /*1a970*/  F2I.FTZ.U32.TRUNC.NTZ R3, R11 ;  /* 0x0000000b00037305 */ /* 0x000e24000021f000 */
[----:B0-----:R-:W-:-:S04]  /*1a980*/  IMAD.MOV R2, RZ, RZ, -R3 ;  /* 0x000000ffff027224 */ /* 0x001fc800078e0a03 */
        /* <DEDUP_REMOVED lines=18> */
[----:B------:R-:W-:Y:S02]  /*1aab0*/  IMAD R7, R6, R2, RZ ;  /* 0x0000000206077224 */ /* 0x000fe400078e02ff */
[----:B------:R-:W-:Y:S02]  /*1aac0*/  IMAD.MOV R2, RZ, RZ, -R2 ;  /* 0x000000ffff027224 */ /* 0x000fe400078e0a02 */
[----:B------:R-:W-:Y:S02]  /*1aad0*/  IMAD.MOV R3, RZ, RZ, -R7 ;  /* 0x000000ffff037224 */ /* 0x000fe400078e0a07 */
[----:B------:R-:W-:-:S03]  /*1aae0*/  IMAD R4, R5, R2, R4 ;  /* 0x0000000205047224 */ /* 0x000fc600078e0204 */
[----:B------:R-:W-:Y:S02]  /*1aaf0*/  VIADDMNMX R6, R3, R8, R6, PT ;  /* 0x0000000803067246 */ /* 0x000fe40003800106 */
[----:B------:R-:W-:Y:S02]  /*1ab00*/  IADD3 R7, R7, 0x1000000, R4 ;  /* 0x0100000007077810 */ /* 0x000fe40007ffe004 */
        /* <DEDUP_REMOVED lines=25> */
[----:B------:R-:W-:Y:S02]  /*1aca0*/  IMAD R3, R2, R6, R7 ;  /* 0x0000000602037224 */ /* 0x000fe400078e0207 */
[----:B------:R-:W-:-:S03]  /*1acb0*/  IMAD.MOV.U32 R4, RZ, RZ, R2 ;  /* 0x000000ffff047224 */ /* 0x000fc600078e0002 */
[----:B------:R1:W-:Y:S04]  /*1acc0*/  STL [R1+0x8], R3 ;  /* 0x0000080301007387 */ /* 0x0003e80000100800 */
.L_x_2571:
[----:B-1----:R-:W-:-:S05]  /*1acd0*/  LOP3.LUT R3, RZ, R4, RZ, 0x33, !PT ;  /* 0x00000004ff037212 */ /* 0x002fca00078e33ff */
[----:B------:R-:W-:-:S05]  /*1ace0*/  IMAD.IADD R0, R0, 0x1, R3 ;  /* 0x0000000100007824 */ /* 0x000fca00078e0203 */
[----:B------:R1:W-:Y:S01]  /*1acf0*/  STL [R1+0x4], R0 ;  /* 0x0000040001007387 */ /* 0x0003e20000100800 */
[----:B------:R-:W-:Y:S05]  /*1ad00*/  BRA `(.L_x_2572) ;  /* 0x0000000000287947 */ /* 0x000fea0003800000 */
.L_x_2564:
        /* <DEDUP_REMOVED lines=10> */
.L_x_2572:
[----:B0-----:R-:W2:Y:S04]  /*1adb0*/  LDL R3, [R1+0x8] ;  /* 0x0000080001037983 */ /* 0x001ea80000100800 */
[----:B------:R-:W3:Y:S04]  /*1adc0*/  LDL R2, [R1+0xc] ;  /* 0x00000c0001027983 */ /* 0x000ee80000100800 */
[----:B------:R-:W4:Y:S04]  /*1add0*/  LDL R5, [R1+0x4] ;  /* 0x0000040001057983 */ /* 0x000f280000100800 */
[----:B------:R-:W4:Y:S01]  /*1ade0*/  LDL R4, [R1] ;  /* 0x0000000001047983 */ /* 0x000f220000100800 */
[----:B-1----:R-:W0:Y:S01]  /*1adf0*/  S2R R0, SR_TID.X ;  /* 0x0000000000007919 */ /* 0x002e220000002100 */
        /* <DEDUP_REMOVED lines=11> */
.L_x_2561:
[----:B---34-:R-:W3:Y:S01]  /*1aeb0*/  LDL R0, [R1+0xc] ;  /* 0x00000c0001007983 */ /* 0x018ee20000100800 */
[----:B------:R-:W-:Y:S02]  /*1aec0*/  ULDC UR4, c[0x0][0xc3c] ;  /* 0x00030f0000047ab9 */ /* 0x000fe40000000800 */
[----:B---3--:R-:W-:-:S13]  /*1aed0*/  ISETP.GE.AND P0, PT, R0, UR4, PT ;  /* 0x0000000400007c0c */ /* 0x008fda000bf06270 */
[----:B------:R-:W-:Y:S05]  /*1aee0*/  @!P0 BRA `(.L_x_2573) ;  /* 0xffffff9400c08947 */ /* 0x000fea000383ffff */
[----:B------:R-:W-:Y:S05]  /*1aef0*/  BSYNC B8 ;  /* 0x0000000000087941 */ /* 0x000fea0003800000 */
.L_x_2445:
[----:B---3--:R-:W3:Y:S01]  /*1af00*/  LDL.LU R0, [R1+0x48] ;  /* 0x0000480001007983 */ /* 0x008ee20000300800 */
[----:B------:R-:W-:Y:S01]  /*1af10*/  BSSY B0, `(.L_x_2574) ;  /* 0x000000b000007945 */ /* 0x000fe20003800000 */
[----:B01----:R-:W0:Y:S01]  /*1af20*/  S2R R5, SR_CgaCtaId ;  /* 0x0000000000057919 */ /* 0x003e220000008800 */
[----:B---3--:R-:W-:-:S05]  /*1af30*/  VIADD R0, R0, 0x1 ;  /* 0x0000000100007836 */ /* 0x008fca0000000000 */
[----:B--2---:R-:W-:-:S04]  /*1af40*/  LEA.HI R2, R0, R0, RZ, 0x1 ;  /* 0x0000000000027211 */ /* 0x004fc800078f08ff */
[----:B------:R-:W-:-:S05]  /*1af50*/  LOP3.LUT R3, R2, 0xfffffffe, RZ, 0xc0, !PT ;  /* 0xfffffffe02037812 */ /* 0x000fca00078ec0ff */
[----:B------:R-:W-:Y:S01]  /*1af60*/  IMAD.IADD R3, R0, 0x1, -R3 ;  /* 0x0000000100037824 */ /* 0x000fe200078e0a03 */
[----:B------:R-:W-:-:S04]  /*1af70*/  MOV R0, 0x400 ;  /* 0x0000040000007802 */ /* 0x000fc80000000f00 */
[----:B0-----:R-:W-:Y:S02]  /*1af80*/  LEA R0, R5, R0, 0x18 ;  /* 0x0000000005007211 */ /* 0x001fe400078ec0ff */
[----:B------:R-:W-:-:S04]  /*1af90*/  SHF.L.U32 R3, R3, 0x1f, RZ ;  /* 0x0000001f03037819 */ /* 0x000fc800000006ff */
[----:B------:R-:W0:Y:S02]  /*1afa0*/  SYNCS.PHASECHK.TRANS64.TRYWAIT P0, [R0+URZ+0x28c20], R3 ;  /* 0x028c2003000075a7 */ /* 0x000e24000800017f */
[----:B0-----:R-:W-:Y:S05]  /*1afb0*/  @!P0 BRA `(.L_x_2575) ;  /* 0x00000018009c8947 */ /* 0x001fea0003800000 */
.L_x_2637:
[----:B------:R-:W-:Y:S05]  /*1afc0*/  BSYNC B0 ;  /* 0x0000000000007941 */ /* 0x000fea0003800000 */
.L_x_2574:
[----:B------:R-:W-:-:S03]  /*1afd0*/  UMOV UR4, 0xffffffff ;  /* 0xffffffff00047882 */ /* 0x000fc60000000000 */
[----:B------:R-:W-:Y:S05]  /*1afe0*/  BRA.DIV UR4, `(.L_x_2576) ;  /* 0x0000001a04a47947 */ /* 0x000fea000b800000 */
[----:B------:R-:W1:Y:S02]  /*1aff0*/  S2R R2, SR_TID.X ;  /* 0x0000000000027919 */ /* 0x000e640000002100 */
[----:B-1----:R-:W-:-:S04]  /*1b000*/  SHF.R.U32.HI R2, RZ, 0x5, R2 ;  /* 0x00000005ff027819 */ /* 0x002fc80000011602 */
[----:B------:R-:W-:-:S05]  /*1b010*/  LOP3.LUT R2, R2, 0x3, RZ, 0xc0, !PT ;  /* 0x0000000302027812 */ /* 0x000fca00078ec0ff */
[----:B------:R1:W2:Y:S02]  /*1b020*/  SHFL.IDX PT, R14, R2, RZ, 0x1f ;  /* 0x00001fff020e7589 */ /* 0x0002a400000e0000 */
.L_x_2640:
[----:B--2---:R-:W-:Y:S01]  /*1b030*/  ISETP.NE.AND P0, PT, R14, RZ, PT ;  /* 0x000000ff0e00720c */ /* 0x004fe20003f05270 */
[----:B------:R-:W-:-:S12]  /*1b040*/  BSSY B0, `(.L_x_2577) ;  /* 0x0000027000007945 */ /* 0x000fd80003800000 */
[----:B------:R-:W-:Y:S05]  /*1b050*/  @P0 BRA `(.L_x_2578) ;  /* 0x0000000000940947 */ /* 0x000fea0003800000 */
[----:B------:R-:W-:-:S03]  /*1b060*/  UMOV UR4, 0xffffffff ;  /* 0xffffffff00047882 */ /* 0x000fc60000000000 */
[----:B------:R-:W-:Y:S05]  /*1b070*/  BRA.DIV UR4, `(.L_x_2579) ;  /* 0x0000001a04b47947 */ /* 0x000fea000b800000 */
[----:B------:R-:W-:-:S13]  /*1b080*/  ELECT P6, URZ, PT ;  /* 0x00000000003f782f */ /* 0x000fda00038c0000 */
.L_x_2643:
[----:B------:R-:W-:Y:S05]  /*1b090*/  @!P6 BRA `(.L_x_2578) ;  /* 0x000000000084e947 */ /* 0x000fea0003800000 */
[----:B------:R-:W-:-:S06]  /*1b0a0*/  ULOP3.LUT UR4, UR36, 0x2, URZ, 0xfc, !UPT ;  /* 0x0000000224047892 */ /* 0x000fcc000f8efc3f */
[----:B-1----:R-:W-:-:S05]  /*1b0b0*/  IMAD.U32 R2, RZ, RZ, UR4 ;  /* 0x00000004ff027e24 */ /* 0x002fca000f8e00ff */
[----:B------:R-:W-:-:S13]  /*1b0c0*/  ISETP.NE.AND P2, PT, R2, 0x3, PT ;  /* 0x000000030200780c */ /* 0x000fda0003f45270 */
[----:B------:R-:W-:Y:S05]  /*1b0d0*/  @!P2 BRA `(.L_x_2580) ;  /* 0x000000000004a947 */ /* 0x000fea0003800000 */
[----:B------:R-:W-:Y:S01]  /*1b0e0*/  BPT.TRAP 0x1 ;  /* 0x000000040000795c */ /* 0x000fe20000300000 */
.L_x_2580:
[----:B0-----:R-:W2:Y:S04]  /*1b0f0*/  LDL R3, [R1+0x10] ;  /* 0x0000100001037983 */ /* 0x001ea80000100800 */
[----:B------:R-:W3:Y:S01]  /*1b100*/  LDL.LU R7, [R1+0x14] ;  /* 0x0000140001077983 */ /* 0x000ee20000300800 */
[----:B------:R-:W-:-:S04]  /*1b110*/  VIADD R2, R0, 0x28c40 ;  /* 0x00028c4000027836 */ /* 0x000fc80000000000 */
[C---:B--2---:R-:W-:Y:S02]  /*1b120*/  IMAD R6, R3.reuse, 0x8, R2 ;  /* 0x0000000803067824 */ /* 0x044fe400078e0202 */
[----:B------:R-:W-:Y:S01]  /*1b130*/  VIADD R3, R3, 0x1 ;  /* 0x0000000103037836 */ /* 0x000fe20000000000 */
[----:B---3--:R-:W-:-:S04]  /*1b140*/  SHF.L.U32 R5, R7, 0x1f, RZ ;  /* 0x0000001f07057819 */ /* 0x008fc800000006ff */
[C---:B------:R-:W-:Y:S01]  /*1b150*/  ISETP.NE.AND P1, PT, R3.reuse, 0x2, PT ;  /* 0x000000020300780c */ /* 0x040fe20003f25270 */
[----:B------:R-:W0:Y:S03]  /*1b160*/  SYNCS.PHASECHK.TRANS64.TRYWAIT P0, [R6+URZ], R5 ;  /* 0x00000005060075a7 */ /* 0x000e26000800017f */
[----:B------:R-:W-:Y:S02]  /*1b170*/  SEL R4, RZ, 0x1, P1 ;  /* 0x00000001ff047807 */ /* 0x000fe40000800000 */
[----:B------:R-:W-:Y:S02]  /*1b180*/  SEL R3, R3, RZ, P1 ;  /* 0x000000ff03037207 */ /* 0x000fe40000800000 */
[----:B------:R-:W-:-:S03]  /*1b190*/  LOP3.LUT R4, R7, R4, RZ, 0x3c, !PT ;  /* 0x0000000407047212 */ /* 0x000fc600078e3cff */
[----:B------:R-:W-:Y:S01]  /*1b1a0*/  IMAD R7, R3, 0x8, R2 ;  /* 0x0000000803077824 */ /* 0x000fe200078e0202 */
[----:B------:R-:W-:Y:S01]  /*1b1b0*/  SHF.L.U32 R2, R4, 0x1f, RZ ;  /* 0x0000001f04027819 */ /* 0x000fe200000006ff */
[----:B0-----:R-:W-:Y:S06]  /*1b1c0*/  @!P0 BRA `(.L_x_2581) ;  /* 0x0000001800808947 */ /* 0x001fec0003800000 */
.L_x_2644:
[----:B------:R-:W1:Y:S02]  /*1b1d0*/  SYNCS.PHASECHK.TRANS64.TRYWAIT P0, [R7+URZ], R2 ;  /* 0x00000002070075a7 */ /* 0x000e64000800017f */
[----:B-1----:R-:W-:Y:S05]  /*1b1e0*/  @!P0 BRA `(.L_x_2582) ;  /* 0x00000018008c8947 */ /* 0x002fea0003800000 */
.L_x_2645:
[----:B------:R-:W-:Y:S05]  /*1b1f0*/  @!P2 BRA `(.L_x_2583) ;  /* 0x000000000004a947 */ /* 0x000fea0003800000 */
[----:B------:R-:W-:Y:S01]  /*1b200*/  BPT.TRAP 0x1 ;  /* 0x000000040000795c */ /* 0x000fe20000300000 */
.L_x_2583:
[----:B------:R-:W2:Y:S01]  /*1b210*/  LDL.LU R4, [R1+0x10] ;  /* 0x0000100001047983 */ /* 0x000ea20000300800 */
[----:B------:R-:W-:-:S04]  /*1b220*/  VIADD R0, R0, 0x28c60 ;  /* 0x00028c6000007836 */ /* 0x000fc80000000000 */
[----:B--2---:R-:W-:-:S04]  /*1b230*/  IMAD R4, R4, 0x8, R0 ;  /* 0x0000000804047824 */ /* 0x004fc800078e0200 */
[----:B------:R-:W2:Y:S02]  /*1b240*/  SYNCS.PHASECHK.TRANS64.TRYWAIT P0, [R4+URZ], R5 ;  /* 0x00000005040075a7 */ /* 0x000ea4000800017f */
[----:B--2---:R-:W-:Y:S05]  /*1b250*/  @!P0 BRA `(.L_x_2584) ;  /* 0x0000001800848947 */ /* 0x004fea0003800000 */
.L_x_2646:
[----:B------:R-:W-:-:S07]  /*1b260*/  IMAD R3, R3, 0x8, R0 ;  /* 0x0000000803037824 */ /* 0x000fce00078e0200 */
.L_x_2585:
[----:B---3--:R3:W4:Y:S02]  /*1b270*/  SYNCS.PHASECHK.TRANS64.TRYWAIT P0, [R3+URZ], R2 ;  /* 0x00000002030075a7 */ /* 0x008724000800017f */
[----:B----4-:R-:W-:Y:S05]  /*1b280*/  @!P0 NANOSLEEP.SYNCS 0x989680 ;  /* 0x009896800000895d */ /* 0x010fea0003900000 */
[----:B------:R-:W4:Y:S02]  /*1b290*/  @!P0 SYNCS.PHASECHK.TRANS64 P0, [R3+URZ], R2 ;  /* 0x00000002030085a7 */ /* 0x000f24000800007f */
[----:B----4-:R-:W-:Y:S05]  /*1b2a0*/  @!P0 BRA `(.L_x_2585) ;  /* 0xfffffffc00f08947 */ /* 0x010fea000383ffff */
.L_x_2578:
[----:B------:R-:W-:Y:S05]  /*1b2b0*/  BSYNC B0 ;  /* 0x0000000000007941 */ /* 0x000fea0003800000 */
.L_x_2577:
[----:B------:R-:W-:Y:S05]  /*1b2c0*/  EXIT ;  /* 0x000000000000794d */ /* 0x000fea0003800000 */
.L_x_2336:
[----:B0-----:R-:W-:-:S04]  /*1b2d0*/  IMAD.U32 R3, RZ, RZ, UR23 ;  /* 0x00000017ff037e24 */ /* 0x001fc8000f8e00ff */
[----:B------:R0:W1:Y:S03]  /*1b2e0*/  SYNCS.PHASECHK.TRANS64.TRYWAIT P1, [R3+URZ+0x28c50], R0 ;  /* 0x028c5000030075a7 */ /* 0x000066000802017f */
[----:B-1----:R-:W-:Y:S05]  /*1b2f0*/  @!P1 NANOSLEEP.SYNCS 0x989680 ;  /* 0x009896800000995d */ /* 0x002fea0003900000 */
[----:B------:R-:W1:Y:S02]  /*1b300*/  @!P1 SYNCS.PHASECHK.TRANS64 P1, [R3+URZ+0x28c50], R0 ;  /* 0x028c5000030095a7 */ /* 0x000e64000802007f */
[----:B-1----:R-:W-:Y:S05]  /*1b310*/  @!P1 BRA `(.L_x_2336) ;  /* 0xfffffffc00ec9947 */ /* 0x002fea000383ffff */
[----:B------:R-:W-:Y:S05]  /*1b320*/  BRA `(.L_x_2586) ;  /* 0xfffffe70009c7947 */ /* 0x000fea000383ffff */
.L_x_2341:
[----:B-1----:R-:W-:-:S04]  /*1b330*/  IMAD.U32 R3, RZ, RZ, UR23 ;  /* 0x00000017ff037e24 */ /* 0x002fc8000f8e00ff */
[----:B------:R1:W2:Y:S03]  /*1b340*/  SYNCS.PHASECHK.TRANS64.TRYWAIT P1, [R3+URZ+0x28c50], R0 ;  /* 0x028c5000030075a7 */ /* 0x0002a6000802017f */
[----:B--2---:R-:W-:Y:S05]  /*1b350*/  @!P1 NANOSLEEP.SYNCS 0x989680 ;  /* 0x009896800000995d */ /* 0x004fea0003900000 */
[----:B------:R-:W2:Y:S02]  /*1b360*/  @!P1 SYNCS.PHASECHK.TRANS64 P1, [R3+URZ+0x28c50], R0 ;  /* 0x028c5000030095a7 */ /* 0x000ea4000802007f */
[----:B--2---:R-:W-:Y:S05]  /*1b370*/  @!P1 BRA `(.L_x_2341) ;  /* 0xfffffffc00ec9947 */ /* 0x004fea000383ffff */
[----:B------:R-:W-:Y:S05]  /*1b380*/  BRA `(.L_x_2340) ;  /* 0xfffffe7c00a07947 */ /* 0x000fea000383ffff */
.L_x_2351:
[----:B0-----:R-:W-:-:S04]  /*1b390*/  IMAD.U32 R3, RZ, RZ, UR46 ;  /* 0x0000002eff037e24 */ /* 0x001fc8000f8e00ff */
[----:B------:R0:W1:Y:S03]  /*1b3a0*/  SYNCS.PHASECHK.TRANS64.TRYWAIT P1, [R3+URZ+0x28c00], R0 ;  /* 0x028c0000030075a7 */ /* 0x000066000802017f */
[----:B-1----:R-:W-:Y:S05]  /*1b3b0*/  @!P1 NANOSLEEP.SYNCS 0x989680 ;  /* 0x009896800000995d */ /* 0x002fea0003900000 */
[----:B------:R-:W1:Y:S02]  /*1b3c0*/  @!P1 SYNCS.PHASECHK.TRANS64 P1, [R3+URZ+0x28c00], R0 ;  /* 0x028c0000030095a7 */ /* 0x000e64000802007f */
[----:B-1----:R-:W-:Y:S05]  /*1b3d0*/  @!P1 BRA `(.L_x_2351) ;  /* 0xfffffffc00ec9947 */ /* 0x002fea000383ffff */
[----:B------:R-:W-:Y:S05]  /*1b3e0*/  BRA `(.L_x_2587) ;  /* 0xfffffe9400c47947 */ /* 0x000fea000383ffff */
.L_x_2355:
[----:B--2---:R2:W3:Y:S02]  /*1b3f0*/  SYNCS.PHASECHK.TRANS64.TRYWAIT P1, [R7+URZ+0x28c30], R8 ;  /* 0x028c3008070075a7 */ /* 0x0044e4000802017f */
[----:B---3--:R-:W-:Y:S05]  /*1b400*/  @!P1 NANOSLEEP.SYNCS 0x989680 ;  /* 0x009896800000995d */ /* 0x008fea0003900000 */
[----:B------:R-:W3:Y:S02]  /*1b410*/  @!P1 SYNCS.PHASECHK.TRANS64 P1, [R7+URZ+0x28c30], R8 ;  /* 0x028c3008070095a7 */ /* 0x000ee4000802007f */
[----:B---3--:R-:W-:Y:S05]  /*1b420*/  @!P1 BRA `(.L_x_2355) ;  /* 0xfffffffc00f09947 */ /* 0x008fea000383ffff */
[----:B------:R-:W-:Y:S05]  /*1b430*/  BRA `(.L_x_2354) ;  /* 0xfffffe9400e07947 */ /* 0x000fea000383ffff */
.L_x_2367:
[----:B--2---:R2:W3:Y:S02]  /*1b440*/  SYNCS.PHASECHK.TRANS64.TRYWAIT P2, [R7+URZ+0x28c50], R8 ;  /* 0x028c5008070075a7 */ /* 0x0044e4000804017f */
[----:B---3--:R-:W-:Y:S05]  /*1b450*/  @!P2 NANOSLEEP.SYNCS 0x989680 ;  /* 0x009896800000a95d */ /* 0x008fea0003900000 */
[----:B------:R-:W3:Y:S02]  /*1b460*/  @!P2 SYNCS.PHASECHK.TRANS64 P2, [R7+URZ+0x28c50], R8 ;  /* 0x028c50080700a5a7 */ /* 0x000ee4000804007f */
[----:B---3--:R-:W-:Y:S05]  /*1b470*/  @!P2 BRA `(.L_x_2367) ;  /* 0xfffffffc00f0a947 */ /* 0x008fea000383ffff */
[----:B------:R-:W-:Y:S05]  /*1b480*/  BRA `(.L_x_2366) ;  /* 0xfffffeb400847947 */ /* 0x000fea000383ffff */
.L_x_2375:
[----:B--2---:R-:W-:-:S04]  /*1b490*/  IMAD.U32 R8, RZ, RZ, UR28 ;  /* 0x0000001cff087e24 */ /* 0x004fc8000f8e00ff */
[----:B------:R2:W3:Y:S03]  /*1b4a0*/  SYNCS.PHASECHK.TRANS64.TRYWAIT P2, [R8+URZ+0x28c30], R7 ;  /* 0x028c3007080075a7 */ /* 0x0004e6000804017f */
[----:B---3--:R-:W-:Y:S05]  /*1b4b0*/  @!P2 NANOSLEEP.SYNCS 0x989680 ;  /* 0x009896800000a95d */ /* 0x008fea0003900000 */
[----:B------:R-:W3:Y:S02]  /*1b4c0*/  @!P2 SYNCS.PHASECHK.TRANS64 P2, [R8+URZ+0x28c30], R7 ;  /* 0x028c30070800a5a7 */ /* 0x000ee4000804007f */
[----:B---3--:R-:W-:Y:S05]  /*1b4d0*/  @!P2 BRA `(.L_x_2375) ;  /* 0xfffffffc00eca947 */ /* 0x008fea000383ffff */
[----:B------:R-:W-:Y:S05]  /*1b4e0*/  BRA `(.L_x_2374) ;  /* 0xfffffeb800d87947 */ /* 0x000fea000383ffff */
.L_x_2387:
[----:B-1----:R1:W2:Y:S02]  /*1b4f0*/  SYNCS.PHASECHK.TRANS64.TRYWAIT P2, [R168+URZ+0x28c50], R7 ;  /* 0x028c5007a80075a7 */ /* 0x0022a4000804017f */
[----:B--2---:R-:W-:Y:S05]  /*1b500*/  @!P2 NANOSLEEP.SYNCS 0x989680 ;  /* 0x009896800000a95d */ /* 0x004fea0003900000 */
[----:B------:R-:W2:Y:S02]  /*1b510*/  @!P2 SYNCS.PHASECHK.TRANS64 P2, [R168+URZ+0x28c50], R7 ;  /* 0x028c5007a800a5a7 */ /* 0x000ea4000804007f */
[----:B--2---:R-:W-:Y:S05]  /*1b520*/  @!P2 BRA `(.L_x_2387) ;  /* 0xfffffffc00f0a947 */ /* 0x004fea000383ffff */
[----:B------:R-:W-:Y:S05]  /*1b530*/  BRA `(.L_x_2386) ;  /* 0xfffffee000287947 */ /* 0x000fea000383ffff */
.L_x_2396:
[----:B---3--:R-:W-:-:S04]  /*1b540*/  IMAD.U32 R6, RZ, RZ, UR26 ;  /* 0x0000001aff067e24 */ /* 0x008fc8000f8e00ff */
[----:B------:R3:W4:Y:S03]  /*1b550*/  SYNCS.PHASECHK.TRANS64.TRYWAIT P2, [R6+URZ+0x28c30], R7 ;  /* 0x028c3007060075a7 */ /* 0x000726000804017f */
[----:B----4-:R-:W-:Y:S05]  /*1b560*/  @!P2 NANOSLEEP.SYNCS 0x989680 ;  /* 0x009896800000a95d */ /* 0x010fea0003900000 */
[----:B------:R-:W4:Y:S02]  /*1b570*/  @!P2 SYNCS.PHASECHK.TRANS64 P2, [R6+URZ+0x28c30], R7 ;  /* 0x028c30070600a5a7 */ /* 0x000f24000804007f */
[----:B----4-:R-:W-:Y:S05]  /*1b580*/  @!P2 BRA `(.L_x_2396) ;  /* 0xfffffffc00eca947 */ /* 0x010fea000383ffff */
[----:B------:R-:W-:Y:S05]  /*1b590*/  BRA `(.L_x_2395) ;  /* 0xfffffee400cc7947 */ /* 0x000fea000383ffff */
.L_x_2400:
[----:B--2---:R2:W3:Y:S02]  /*1b5a0*/  SYNCS.PHASECHK.TRANS64.TRYWAIT P2, [R9+URZ+0x28c50], R7 ;  /* 0x028c5007090075a7 */ /* 0x0044e4000804017f */
[----:B---3--:R-:W-:Y:S05]  /*1b5b0*/  @!P2 NANOSLEEP.SYNCS 0x989680 ;  /* 0x009896800000a95d */ /* 0x008fea0003900000 */
[----:B------:R-:W3:Y:S02]  /*1b5c0*/  @!P2 SYNCS.PHASECHK.TRANS64 P2, [R9+URZ+0x28c50], R7 ;  /* 0x028c50070900a5a7 */ /* 0x000ee4000804007f */
[----:B---3--:R-:W-:Y:S05]  /*1b5d0*/  @!P2 BRA `(.L_x_2400) ;  /* 0xfffffffc00f0a947 */ /* 0x008fea000383ffff */
[----:B------:R-:W-:Y:S05]  /*1b5e0*/  BRA `(.L_x_2399) ;  /* 0xfffffefc00ec7947 */ /* 0x000fea000383ffff */
.L_x_2406:
[----:B-1----:R-:W-:-:S04]  /*1b5f0*/  IMAD.U32 R6, RZ, RZ, UR27 ;  /* 0x0000001bff067e24 */ /* 0x002fc8000f8e00ff */
[----:B------:R1:W3:Y:S03]  /*1b600*/  SYNCS.PHASECHK.TRANS64.TRYWAIT P2, [R6+URZ+0x28c30], R7 ;  /* 0x028c3007060075a7 */ /* 0x0002e6000804017f */
[----:B---3--:R-:W-:Y:S05]  /*1b610*/  @!P2 NANOSLEEP.SYNCS 0x989680 ;  /* 0x009896800000a95d */ /* 0x008fea0003900000 */
[----:B------:R-:W3:Y:S02]  /*1b620*/  @!P2 SYNCS.PHASECHK.TRANS64 P2, [R6+URZ+0x28c30], R7 ;  /* 0x028c30070600a5a7 */ /* 0x000ee4000804007f */
[----:B---3--:R-:W-:Y:S05]  /*1b630*/  @!P2 BRA `(.L_x_2406) ;  /* 0xfffffffc00eca947 */ /* 0x008fea000383ffff */
[----:B------:R-:W-:Y:S05]  /*1b640*/  BRA `(.L_x_2405) ;  /* 0xffffff0000e07947 */ /* 0x000fea000383ffff */
.L_x_2418:
[----:B--2---:R2:W3:Y:S02]  /*1b650*/  SYNCS.PHASECHK.TRANS64.TRYWAIT P2, [R20+URZ+0x28c50], R7 ;  /* 0x028c5007140075a7 */ /* 0x0044e4000804017f */
[----:B---3--:R-:W-:Y:S05]  /*1b660*/  @!P2 NANOSLEEP.SYNCS 0x989680 ;  /* 0x009896800000a95d */ /* 0x008fea0003900000 */
[----:B------:R-:W3:Y:S02]  /*1b670*/  @!P2 SYNCS.PHASECHK.TRANS64 P2, [R20+URZ+0x28c50], R7 ;  /* 0x028c50071400a5a7 */ /* 0x000ee4000804007f */
[----:B---3--:R-:W-:Y:S05]  /*1b680*/  @!P2 BRA `(.L_x_2418) ;  /* 0xfffffffc00f0a947 */ /* 0x008fea000383ffff */
[----:B------:R-:W-:Y:S05]  /*1b690*/  BRA `(.L_x_2417) ;  /* 0xffffff2400ac7947 */ /* 0x000fea000383ffff */
.L_x_2467:
[----:B-1----:R-:W1:Y:S01]  /*1b6a0*/  S2R R4, SR_TID.X ;  /* 0x0000000000047919 */ /* 0x002e620000002100 */
[----:B------:R-:W-:Y:S01]  /*1b6b0*/  BSSY B0, `(.L_x_2588) ;  /* 0x000000a000007945 */ /* 0x000fe20003800000 */
[----:B------:R-:W-:Y:S02]  /*1b6c0*/  IMAD.MOV.U32 R12, RZ, RZ, RZ ;  /* 0x000000ffff0c7224 */ /* 0x000fe400078e00ff */
[----:B------:R-:W-:Y:S02]  /*1b6d0*/  IMAD.MOV.U32 R11, RZ, RZ, 0x1f ;  /* 0x0000001fff0b7424 */ /* 0x000fe400078e00ff */
[----:B------:R-:W-:Y:S01]  /*1b6e0*/  IMAD.MOV.U32 R15, RZ, RZ, -0x1 ;  /* 0xffffffffff0f7424 */ /* 0x000fe200078e00ff */
[----:B-1----:R-:W-:-:S04]  /*1b6f0*/  SHF.R.U32.HI R4, RZ, 0x5, R4 ;  /* 0x00000005ff047819 */ /* 0x002fc80000011604 */
[----:B------:R-:W-:-:S05]  /*1b700*/  LOP3.LUT R4, R4, 0x3, RZ, 0xc0, !PT ;  /* 0x0000000304047812 */ /* 0x000fca00078ec0ff */
[----:B------:R-:W-:-:S07]  /*1b710*/  IMAD.MOV.U32 R13, RZ, RZ, R4 ;  /* 0x000000ffff0d7224 */ /* 0x000fce00078e0004 */
[----:B0-2---:R-:W-:Y:S05]  /*1b720*/  WARPSYNC.COLLECTIVE R15, `(.L_x_2589) ;  /* 0x000000000f087348 */ /* 0x005fea0003c00000 */
[----:B------:R1:W3:Y:S02]  /*1b730*/  SHFL.IDX P6, R14, R13, R12, R11 ;  /* 0x0000000c0d0e7389 */ /* 0x0002e400000c000b */
[----:B0123--:R-:W-:Y:S01]  /*1b740*/  ENDCOLLECTIVE ;  /* 0x000000000000791b */ /* 0x00ffe20003800000 */
.L_x_2589:
[----:B------:R-:W-:Y:S05]  /*1b750*/  BSYNC B0 ;  /* 0x0000000000007941 */ /* 0x000fea0003800000 */
.L_x_2588:
[----:B------:R-:W-:Y:S05]  /*1b760*/  BRA `(.L_x_2590) ;  /* 0xffffffa000307947 */ /* 0x000fea000383ffff */
.L_x_2469:
[----:B------:R-:W-:Y:S01]  /*1b770*/  BSSY B0, `(.L_x_2591) ;  /* 0x0000006000007945 */ /* 0x000fe20003800000 */
[----:B------:R-:W-:-:S07]  /*1b780*/  IMAD.MOV.U32 R15, RZ, RZ, -0x1 ;  /* 0xffffffffff0f7424 */ /* 0x000fce00078e00ff */
[----:B012---:R-:W-:Y:S05]  /*1b790*/  WARPSYNC.COLLECTIVE R15, `(.L_x_2592) ;  /* 0x000000000f0c7348 */ /* 0x007fea0003c00000 */
[----:B------:R-:W-:Y:S02]  /*1b7a0*/  ELECT P6, UR62, PT ;  /* 0x00000000003e782f */ /* 0x000fe400038c0000 */
[----:B------:R-:W-:Y:S01]  /*1b7b0*/  MOV R14, UR62 ;  /* 0x0000003e000e7c02 */ /* 0x000fe20008000f00 */
[----:B012---:R-:W-:Y:S10]  /*1b7c0*/  ENDCOLLECTIVE ;  /* 0x000000000000791b */ /* 0x007ff40003800000 */
.L_x_2592:
[----:B------:R-:W-:Y:S05]  /*1b7d0*/  BSYNC B0 ;  /* 0x0000000000007941 */ /* 0x000fea0003800000 */
.L_x_2591:
[----:B------:R-:W-:Y:S05]  /*1b7e0*/  BRA `(.L_x_2593) ;  /* 0xffffffa000347947 */ /* 0x000fea000383ffff */
.L_x_2471:
[----:B---3--:R3:W4:Y:S02]  /*1b7f0*/  SYNCS.PHASECHK.TRANS64.TRYWAIT P0, [R0+URZ+0x28c40], R2 ;  /* 0x028c4002000075a7 */ /* 0x008724000800017f */
[----:B----4-:R-:W-:Y:S05]  /*1b800*/  @!P0 NANOSLEEP.SYNCS 0x989680 ;  /* 0x009896800000895d */ /* 0x010fea0003900000 */
[----:B------:R-:W4:Y:S02]  /*1b810*/  @!P0 SYNCS.PHASECHK.TRANS64 P0, [R0+URZ+0x28c40], R2 ;  /* 0x028c4002000085a7 */ /* 0x000f24000800007f */
[----:B----4-:R-:W-:Y:S05]  /*1b820*/  @!P0 BRA `(.L_x_2471) ;  /* 0xfffffffc00f08947 */ /* 0x010fea000383ffff */
[----:B------:R-:W-:Y:S05]  /*1b830*/  BRA `(.L_x_2594) ;  /* 0xffffffa000987947 */ /* 0x000fea000383ffff */
.L_x_2475:
[----:B------:R-:W2:Y:S01]  /*1b840*/  LDL.LU R11, [R1+0x28] ;  /* 0x00002800010b7983 */ /* 0x000ea20000300800 */
[----:B------:R-:W-:Y:S02]  /*1b850*/  IMAD.MOV.U32 R5, RZ, RZ, R12 ;  /* 0x000000ffff057224 */ /* 0x000fe400078e000c */
[----:B------:R-:W-:Y:S02]  /*1b860*/  IMAD.MOV.U32 R13, RZ, RZ, R0 ;  /* 0x000000ffff0d7224 */ /* 0x000fe400078e0000 */
[----:B------:R-:W-:Y:S02]  /*1b870*/  IMAD.MOV.U32 R12, RZ, RZ, RZ ;  /* 0x000000ffff0c7224 */ /* 0x000fe400078e00ff */
[----:B------:R-:W-:Y:S02]  /*1b880*/  IMAD.MOV.U32 R15, RZ, RZ, -0x1 ;  /* 0xffffffffff0f7424 */ /* 0x000fe400078e00ff */
[----:B------:R-:W-:-:S04]  /*1b890*/  IMAD.IADD R3, R10, 0x1, R5 ;  /* 0x000000010a037824 */ /* 0x000fc800078e0205 */
[----:B------:R-:W-:Y:S02]  /*1b8a0*/  VIADD R5, R3, 0x10 ;  /* 0x0000001003057836 */ /* 0x000fe40000000000 */
[----:B--2---:R-:W-:Y:S02]  /*1b8b0*/  IMAD R2, R11, R7, RZ ;  /* 0x000000070b027224 */ /* 0x004fe400078e02ff */
[----:B------:R-:W-:-:S03]  /*1b8c0*/  IMAD.MOV.U32 R11, RZ, RZ, 0x181f ;  /* 0x0000181fff0b7424 */ /* 0x000fc600078e00ff */
[----:B------:R-:W-:-:S13]  /*1b8d0*/  ISETP.GE.AND P1, PT, R3, R2, PT ;  /* 0x000000020300720c */ /* 0x000fda0003f26270 */
[----:B-----5:R-:W-:Y:S05]  /*1b8e0*/  WARPSYNC.COLLECTIVE R15, `(.L_x_2595) ;  /* 0x000000000f087348 */ /* 0x020fea0003c00000 */
[----:B------:R0:W1:Y:S02]  /*1b8f0*/  SHFL.IDX P6, R14, R13, R12, R11 ;  /* 0x0000000c0d0e7389 */ /* 0x00006400000c000b */
[----:B01---5:R-:W-:Y:S01]  /*1b900*/  ENDCOLLECTIVE ;  /* 0x000000000000791b */ /* 0x023fe20003800000 */
.L_x_2595:
[----:B------:R-:W-:Y:S02]  /*1b910*/  IMAD.MOV.U32 R13, RZ, RZ, R4 ;  /* 0x000000ffff0d7224 */ /* 0x000fe400078e0004 */
[----:B------:R-:W-:-:S07]  /*1b920*/  IMAD.MOV.U32 R6, RZ, RZ, R14 ;  /* 0x000000ffff067224 */ /* 0x000fce00078e000e */
[----:B------:R-:W-:Y:S05]  /*1b930*/  WARPSYNC.COLLECTIVE R15, `(.L_x_2596) ;  /* 0x000000000f087348 */ /* 0x000fea0003c00000 */
[----:B------:R0:W1:Y:S02]  /*1b940*/  SHFL.IDX P6, R14, R13, R12, R11 ;  /* 0x0000000c0d0e7389 */ /* 0x00006400000c000b */
[----:B01----:R-:W-:Y:S01]  /*1b950*/  ENDCOLLECTIVE ;  /* 0x000000000000791b */ /* 0x003fe20003800000 */
.L_x_2596:
[----:B------:R-:W-:Y:S02]  /*1b960*/  IMAD.MOV.U32 R13, RZ, RZ, R0 ;  /* 0x000000ffff0d7224 */ /* 0x000fe400078e0000 */
[----:B------:R-:W-:Y:S02]  /*1b970*/  IMAD.MOV.U32 R12, RZ, RZ, 0x1 ;  /* 0x00000001ff0c7424 */ /* 0x000fe400078e00ff */
[----:B------:R-:W-:-:S07]  /*1b980*/  IMAD.MOV.U32 R7, RZ, RZ, R14 ;  /* 0x000000ffff077224 */ /* 0x000fce00078e000e */
[----:B------:R-:W-:Y:S05]  /*1b990*/  WARPSYNC.COLLECTIVE R15, `(.L_x_2597) ;  /* 0x000000000f087348 */ /* 0x000fea0003c00000 */
[----:B------:R0:W1:Y:S02]  /*1b9a0*/  SHFL.IDX P6, R14, R13, R12, R11 ;  /* 0x0000000c0d0e7389 */ /* 0x00006400000c000b */
[----:B01----:R-:W-:Y:S01]  /*1b9b0*/  ENDCOLLECTIVE ;  /* 0x000000000000791b */ /* 0x003fe20003800000 */
.L_x_2597:
        /* <DEDUP_REMOVED lines=15> */
.L_x_2598:
[----:B------:R-:W-:Y:S02]  /*1bab0*/  IMAD.MOV.U32 R13, RZ, RZ, R0 ;  /* 0x000000ffff0d7224 */ /* 0x000fe400078e0000 */
[----:B------:R-:W-:Y:S02]  /*1bac0*/  IMAD.MOV.U32 R12, RZ, RZ, 0x2 ;  /* 0x00000002ff0c7424 */ /* 0x000fe400078e00ff */
[----:B------:R-:W-:-:S07]  /*1bad0*/  IMAD.MOV.U32 R5, RZ, RZ, R14 ;  /* 0x000000ffff057224 */ /* 0x000fce00078e000e */
[----:B------:R-:W-:Y:S05]  /*1bae0*/  WARPSYNC.COLLECTIVE R15, `(.L_x_2599) ;  /* 0x000000000f087348 */ /* 0x000fea0003c00000 */
[----:B------:R0:W1:Y:S02]  /*1baf0*/  SHFL.IDX P6, R14, R13, R12, R11 ;  /* 0x0000000c0d0e7389 */ /* 0x00006400000c000b */
[----:B01----:R-:W-:Y:S01]  /*1bb00*/  ENDCOLLECTIVE ;  /* 0x000000000000791b */ /* 0x003fe20003800000 */
.L_x_2599:
        /* <DEDUP_REMOVED lines=15> */
.L_x_2600:
[----:B------:R-:W-:Y:S02]  /*1bc00*/  IMAD.MOV.U32 R13, RZ, RZ, R0 ;  /* 0x000000ffff0d7224 */ /* 0x000fe400078e0000 */
[----:B------:R-:W-:Y:S02]  /*1bc10*/  IMAD.MOV.U32 R12, RZ, RZ, 0x3 ;  /* 0x00000003ff0c7424 */ /* 0x000fe400078e00ff */
[----:B------:R-:W-:-:S07]  /*1bc20*/  IMAD.MOV.U32 R5, RZ, RZ, R14 ;  /* 0x000000ffff057224 */ /* 0x000fce00078e000e */
[----:B------:R-:W-:Y:S05]  /*1bc30*/  WARPSYNC.COLLECTIVE R15, `(.L_x_2601) ;  /* 0x000000000f087348 */ /* 0x000fea0003c00000 */
[----:B------:R0:W1:Y:S02]  /*1bc40*/  SHFL.IDX P6, R14, R13, R12, R11 ;  /* 0x0000000c0d0e7389 */ /* 0x00006400000c000b */
[----:B01----:R-:W-:Y:S01]  /*1bc50*/  ENDCOLLECTIVE ;  /* 0x000000000000791b */ /* 0x003fe20003800000 */
.L_x_2601:
        /* <DEDUP_REMOVED lines=13> */
.L_x_2602:
[----:B------:R-:W-:Y:S01]  /*1bd30*/  IMAD.MOV.U32 R4, RZ, RZ, R14 ;  /* 0x000000ffff047224 */ /* 0x000fe200078e000e */
[----:B------:R-:W-:Y:S06]  /*1bd40*/  BRA `(.L_x_2603) ;  /* 0xffffffa400d87947 */ /* 0x000fec000383ffff */
.L_x_2478:
[----:B-1----:R1:W2:Y:S02]  /*1bd50*/  SYNCS.PHASECHK.TRANS64.TRYWAIT P0, [R19+URZ+0x28c20], R0 ;  /* 0x028c2000130075a7 */ /* 0x0022a4000800017f */
[----:B--2---:R-:W-:Y:S05]  /*1bd60*/  @!P0 NANOSLEEP.SYNCS 0x989680 ;  /* 0x009896800000895d */ /* 0x004fea0003900000 */
[----:B------:R-:W2:Y:S02]  /*1bd70*/  @!P0 SYNCS.PHASECHK.TRANS64 P0, [R19+URZ+0x28c20], R0 ;  /* 0x028c2000130085a7 */ /* 0x000ea4000800007f */
[----:B--2---:R-:W-:Y:S05]  /*1bd80*/  @!P0 BRA `(.L_x_2478) ;  /* 0xfffffffc00f08947 */ /* 0x004fea000383ffff */
[----:B------:R-:W-:Y:S05]  /*1bd90*/  BRA `(.L_x_2604) ;  /* 0xffffffa800347947 */ /* 0x000fea000383ffff */
.L_x_2482:
[----:B-1----:R1:W2:Y:S02]  /*1bda0*/  SYNCS.PHASECHK.TRANS64.TRYWAIT P0, [R0+URZ+0x28c60], R2 ;  /* 0x028c6002000075a7 */ /* 0x0022a4000800017f */
[----:B--2---:R-:W-:Y:S05]  /*1bdb0*/  @!P0 NANOSLEEP.SYNCS 0x989680 ;  /* 0x009896800000895d */ /* 0x004fea0003900000 */
[----:B------:R-:W2:Y:S02]  /*1bdc0*/  @!P0 SYNCS.PHASECHK.TRANS64 P0, [R0+URZ+0x28c60], R2 ;  /* 0x028c6002000085a7 */ /* 0x000ea4000800007f */
[----:B--2---:R-:W-:Y:S05]  /*1bdd0*/  @!P0 BRA `(.L_x_2482) ;  /* 0xfffffffc00f08947 */ /* 0x004fea000383ffff */
[----:B------:R-:W-:Y:S05]  /*1bde0*/  BRA `(.L_x_2605) ;  /* 0xffffffa800587947 */ /* 0x000fea000383ffff */
.L_x_2501:
[----:B-1----:R1:W2:Y:S02]  /*1bdf0*/  SYNCS.PHASECHK.TRANS64.TRYWAIT P0, [R3+URZ+0x28c40], R2 ;  /* 0x028c4002030075a7 */ /* 0x0022a4000800017f */
[----:B--2---:R-:W-:Y:S05]  /*1be00*/  @!P0 NANOSLEEP.SYNCS 0x989680 ;  /* 0x009896800000895d */ /* 0x004fea0003900000 */
[----:B------:R-:W2:Y:S02]  /*1be10*/  @!P0 SYNCS.PHASECHK.TRANS64 P0, [R3+URZ+0x28c40], R2 ;  /* 0x028c4002030085a7 */ /* 0x000ea4000800007f */
[----:B--2---:R-:W-:Y:S05]  /*1be20*/  @!P0 BRA `(.L_x_2501) ;  /* 0xfffffffc00f08947 */ /* 0x004fea000383ffff */
[----:B------:R-:W-:Y:S05]  /*1be30*/  BRA `(.L_x_2606) ;  /* 0xffffffb400887947 */ /* 0x000fea000383ffff */
.L_x_2506:
[----:B--2---:R2:W3:Y:S02]  /*1be40*/  SYNCS.PHASECHK.TRANS64.TRYWAIT P0, [R3+URZ+0x28c60], R2 ;  /* 0x028c6002030075a7 */ /* 0x0044e4000800017f */
[----:B---3--:R-:W-:Y:S05]  /*1be50*/  @!P0 NANOSLEEP.SYNCS 0x989680 ;  /* 0x009896800000895d */ /* 0x008fea0003900000 */
[----:B------:R-:W3:Y:S02]  /*1be60*/  @!P0 SYNCS.PHASECHK.TRANS64 P0, [R3+URZ+0x28c60], R2 ;  /* 0x028c6002030085a7 */ /* 0x000ee4000800007f */
[----:B---3--:R-:W-:Y:S05]  /*1be70*/  @!P0 BRA `(.L_x_2506) ;  /* 0xfffffffc00f08947 */ /* 0x008fea000383ffff */
[----:B------:R-:W-:Y:S05]  /*1be80*/  BRA `(.L_x_2607) ;  /* 0xffffffb800087947 */ /* 0x000fea000383ffff */
.L_x_2521:
[----:B0-----:R0:W1:Y:S02]  /*1be90*/  SYNCS.PHASECHK.TRANS64.TRYWAIT P0, [R4+URZ+0x28c40], R2 ;  /* 0x028c4002040075a7 */ /* 0x001064000800017f */
[----:B-1----:R-:W-:Y:S05]  /*1bea0*/  @!P0 NANOSLEEP.SYNCS 0x989680 ;  /* 0x009896800000895d */ /* 0x002fea0003900000 */
[----:B------:R-:W1:Y:S02]  /*1beb0*/  @!P0 SYNCS.PHASECHK.TRANS64 P0, [R4+URZ+0x28c40], R2 ;  /* 0x028c4002040085a7 */ /* 0x000e64000800007f */
[----:B-1----:R-:W-:Y:S05]  /*1bec0*/  @!P0 BRA `(.L_x_2521) ;  /* 0xfffffffc00f08947 */ /* 0x002fea000383ffff */
[----:B------:R-:W-:Y:S05]  /*1bed0*/  BRA `(.L_x_2608) ;  /* 0xffffffc000e47947 */ /* 0x000fea000383ffff */
.L_x_2526:
[----:B-1----:R1:W2:Y:S02]  /*1bee0*/  SYNCS.PHASECHK.TRANS64.TRYWAIT P0, [R4+URZ+0x28c60], R2 ;  /* 0x028c6002040075a7 */ /* 0x0022a4000800017f */
[----:B--2---:R-:W-:Y:S05]  /*1bef0*/  @!P0 NANOSLEEP.SYNCS 0x989680 ;  /* 0x009896800000895d */ /* 0x004fea0003900000 */
[----:B------:R-:W2:Y:S02]  /*1bf00*/  @!P0 SYNCS.PHASECHK.TRANS64 P0, [R4+URZ+0x28c60], R2 ;  /* 0x028c6002040085a7 */ /* 0x000ea4000800007f */
[----:B--2---:R-:W-:Y:S05]  /*1bf10*/  @!P0 BRA `(.L_x_2526) ;  /* 0xfffffffc00f08947 */ /* 0x004fea000383ffff */
[----:B------:R-:W-:Y:S05]  /*1bf20*/  BRA `(.L_x_2609) ;  /* 0xffffffc400607947 */ /* 0x000fea000383ffff */
.L_x_2541:
[----:B-1----:R1:W2:Y:S02]  /*1bf30*/  SYNCS.PHASECHK.TRANS64.TRYWAIT P0, [R4+URZ+0x28c40], R2 ;  /* 0x028c4002040075a7 */ /* 0x0022a4000800017f */
[----:B--2---:R-:W-:Y:S05]  /*1bf40*/  @!P0 NANOSLEEP.SYNCS 0x989680 ;  /* 0x009896800000895d */ /* 0x004fea0003900000 */
[----:B------:R-:W2:Y:S02]  /*1bf50*/  @!P0 SYNCS.PHASECHK.TRANS64 P0, [R4+URZ+0x28c40], R2 ;  /* 0x028c4002040085a7 */ /* 0x000ea4000800007f */
[----:B--2---:R-:W-:Y:S05]  /*1bf60*/  @!P0 BRA `(.L_x_2541) ;  /* 0xfffffffc00f08947 */ /* 0x004fea000383ffff */
[----:B------:R-:W-:Y:S05]  /*1bf70*/  BRA `(.L_x_2610) ;  /* 0xffffffd000207947 */ /* 0x000fea000383ffff */
.L_x_2546:
[----:B0-----:R0:W2:Y:S02]  /*1bf80*/  SYNCS.PHASECHK.TRANS64.TRYWAIT P0, [R4+URZ+0x28c60], R2 ;  /* 0x028c6002040075a7 */ /* 0x0010a4000800017f */
[----:B--2---:R-:W-:Y:S05]  /*1bf90*/  @!P0 NANOSLEEP.SYNCS 0x989680 ;  /* 0x009896800000895d */ /* 0x004fea0003900000 */
[----:B------:R-:W2:Y:S02]  /*1bfa0*/  @!P0 SYNCS.PHASECHK.TRANS64 P0, [R4+URZ+0x28c60], R2 ;  /* 0x028c6002040085a7 */ /* 0x000ea4000800007f */
[----:B--2---:R-:W-:Y:S05]  /*1bfb0*/  @!P0 BRA `(.L_x_2546) ;  /* 0xfffffffc00f08947 */ /* 0x004fea000383ffff */
[----:B------:R-:W-:Y:S05]  /*1bfc0*/  BRA `(.L_x_2611) ;  /* 0xffffffd000a07947 */ /* 0x000fea000383ffff */
.L_x_2562:
[----:B---34-:R-:W3:Y:S01]  /*1bfd0*/  LDL R0, [R1] ;  /* 0x0000000001007983 */ /* 0x018ee20000100800 */
[----:B------:R-:W-:Y:S01]  /*1bfe0*/  BSSY B0, `(.L_x_2612) ;  /* 0x0000008000007945 */ /* 0x000fe20003800000 */
[----:B------:R-:W-:Y:S02]  /*1bff0*/  IMAD.MOV.U32 R12, RZ, RZ, RZ ;  /* 0x000000ffff0c7224 */ /* 0x000fe400078e00ff */
[----:B------:R-:W-:Y:S02]  /*1c000*/  IMAD.MOV.U32 R11, RZ, RZ, 0x1f ;  /* 0x0000001fff0b7424 */ /* 0x000fe400078e00ff */
[----:B------:R-:W-:Y:S02]  /*1c010*/  IMAD.MOV.U32 R15, RZ, RZ, -0x1 ;  /* 0xffffffffff0f7424 */ /* 0x000fe400078e00ff */
[----:B---3--:R-:W-:-:S07]  /*1c020*/  IMAD.MOV.U32 R13, RZ, RZ, R0 ;  /* 0x000000ffff0d7224 */ /* 0x008fce00078e0000 */
[----:B012---:R-:W-:Y:S05]  /*1c030*/  WARPSYNC.COLLECTIVE R15, `(.L_x_2613) ;  /* 0x000000000f087348 */ /* 0x007fea0003c00000 */
[----:B------:R3:W4:Y:S02]  /*1c040*/  SHFL.IDX P6, R14, R13, R12, R11 ;  /* 0x0000000c0d0e7389 */ /* 0x00072400000c000b */
[----:B01234-:R-:W-:Y:S01]  /*1c050*/  ENDCOLLECTIVE ;  /* 0x000000000000791b */ /* 0x01ffe20003800000 */
.L_x_2613:
[----:B------:R-:W-:Y:S05]  /*1c060*/  BSYNC B0 ;  /* 0x0000000000007941 */ /* 0x000fea0003800000 */
.L_x_2612:
        /* <DEDUP_REMOVED lines=9> */
.L_x_2614:
        /* <DEDUP_REMOVED lines=14> */
[C---:B------:R-:W-:Y:S02]  /*1c1e0*/  ISETP.GE.U32.AND P3, PT, R16.reuse, 0x4, PT ;  /* 0x000000041000780c */ /* 0x040fe40003f66070 */
[C---:B------:R-:W-:Y:S02]  /*1c1f0*/  ISETP.GE.U32.AND P4, PT, R16.reuse, 0x8, PT ;  /* 0x000000081000780c */ /* 0x040fe40003f86070 */
[C---:B------:R-:W-:Y:S01]  /*1c200*/  ISETP.GE.U32.AND P5, PT, R16.reuse, 0x10, PT ;  /* 0x000000101000780c */ /* 0x040fe20003fa6070 */
[----:B--2---:R-:W-:Y:S02]  /*1c210*/  @!P1 IMAD.MOV.U32 R5, RZ, RZ, R8 ;  /* 0x000000ffff059224 */ /* 0x004fe400078e0008 */
[----:B---3--:R-:W-:Y:S01]  /*1c220*/  @!P1 IMAD.MOV.U32 R7, RZ, RZ, R6 ;  /* 0x000000ffff079224 */ /* 0x008fe200078e0006 */
[----:B------:R-:W-:Y:S01]  /*1c230*/  ISETP.NE.AND P1, PT, R16, RZ, PT ;  /* 0x000000ff1000720c */ /* 0x000fe20003f25270 */
[----:B------:R-:W-:-:S02]  /*1c240*/  IMAD.MOV.U32 R6, RZ, RZ, RZ ;  /* 0x000000ffff067224 */ /* 0x000fc400078e00ff */
[----:B------:R-:W-:-:S04]  /*1c250*/  IMAD R2, R7, R5, RZ ;  /* 0x0000000507027224 */ /* 0x000fc800078e02ff */
[----:B------:R-:W-:-:S07]  /*1c260*/  IMAD.MOV.U32 R13, RZ, RZ, R2 ;  /* 0x000000ffff0d7224 */ /* 0x000fce00078e0002 */
[----:B------:R-:W-:Y:S05]  /*1c270*/  WARPSYNC.COLLECTIVE R15, `(.L_x_2615) ;  /* 0x000000000f087348 */ /* 0x000fea0003c00000 */
[----:B------:R0:W1:Y:S02]  /*1c280*/  SHFL.UP P6, R14, R13, R12, R11 ;  /* 0x0400000c0d0e7389 */ /* 0x00006400000c000b */
[----:B01----:R-:W-:Y:S01]  /*1c290*/  ENDCOLLECTIVE ;  /* 0x000000000000791b */ /* 0x003fe20003800000 */
.L_x_2615:
[----:B------:R-:W-:Y:S01]  /*1c2a0*/  IMAD.MOV.U32 R12, RZ, RZ, 0x2 ;  /* 0x00000002ff0c7424 */ /* 0x000fe200078e00ff */
[----:B------:R-:W-:-:S05]  /*1c2b0*/  SEL R3, R14, RZ, P1 ;  /* 0x000000ff0e037207 */ /* 0x000fca0000800000 */
[----:B------:R-:W-:-:S04]  /*1c2c0*/  IMAD.IADD R2, R2, 0x1, R3 ;  /* 0x0000000102027824 */ /* 0x000fc800078e0203 */
[----:B------:R-:W-:-:S07]  /*1c2d0*/  IMAD.MOV.U32 R13, RZ, RZ, R2 ;  /* 0x000000ffff0d7224 */ /* 0x000fce00078e0002 */
[----:B------:R-:W-:Y:S05]  /*1c2e0*/  WARPSYNC.COLLECTIVE R15, `(.L_x_2616) ;  /* 0x000000000f087348 */ /* 0x000fea0003c00000 */
[----:B------:R0:W1:Y:S02]  /*1c2f0*/  SHFL.UP P6, R14, R13, R12, R11 ;  /* 0x0400000c0d0e7389 */ /* 0x00006400000c000b */
[----:B01----:R-:W-:Y:S01]  /*1c300*/  ENDCOLLECTIVE ;  /* 0x000000000000791b */ /* 0x003fe20003800000 */
.L_x_2616:
[----:B------:R-:W-:Y:S01]  /*1c310*/  IMAD.MOV.U32 R12, RZ, RZ, 0x4 ;  /* 0x00000004ff0c7424 */ /* 0x000fe200078e00ff */
[----:B------:R-:W-:-:S05]  /*1c320*/  SEL R3, R14, RZ, P2 ;  /* 0x000000ff0e037207 */ /* 0x000fca0001000000 */
[----:B------:R-:W-:-:S04]  /*1c330*/  IMAD.IADD R2, R2, 0x1, R3 ;  /* 0x0000000102027824 */ /* 0x000fc800078e0203 */
[----:B------:R-:W-:-:S07]  /*1c340*/  IMAD.MOV.U32 R13, RZ, RZ, R2 ;  /* 0x000000ffff0d7224 */ /* 0x000fce00078e0002 */
[----:B------:R-:W-:Y:S05]  /*1c350*/  WARPSYNC.COLLECTIVE R15, `(.L_x_2617) ;  /* 0x000000000f087348 */ /* 0x000fea0003c00000 */
[----:B------:R0:W1:Y:S02]  /*1c360*/  SHFL.UP P6, R14, R13, R12, R11 ;  /* 0x0400000c0d0e7389 */ /* 0x00006400000c000b */
[----:B01----:R-:W-:Y:S01]  /*1c370*/  ENDCOLLECTIVE ;  /* 0x000000000000791b */ /* 0x003fe20003800000 */
.L_x_2617:
[----:B------:R-:W-:Y:S01]  /*1c380*/  IMAD.MOV.U32 R12, RZ, RZ, 0x8 ;  /* 0x00000008ff0c7424 */ /* 0x000fe200078e00ff */
[----:B------:R-:W-:-:S05]  /*1c390*/  SEL R3, R14, RZ, P3 ;  /* 0x000000ff0e037207 */ /* 0x000fca0001800000 */
[----:B------:R-:W-:-:S04]  /*1c3a0*/  IMAD.IADD R2, R2, 0x1, R3 ;  /* 0x0000000102027824 */ /* 0x000fc800078e0203 */
[----:B------:R-:W-:-:S07]  /*1c3b0*/  IMAD.MOV.U32 R13, RZ, RZ, R2 ;  /* 0x000000ffff0d7224 */ /* 0x000fce00078e0002 */
[----:B------:R-:W-:Y:S05]  /*1c3c0*/  WARPSYNC.COLLECTIVE R15, `(.L_x_2618) ;  /* 0x000000000f087348 */ /* 0x000fea0003c00000 */
[----:B------:R0:W1:Y:S02]  /*1c3d0*/  SHFL.UP P6, R14, R13, R12, R11 ;  /* 0x0400000c0d0e7389 */ /* 0x00006400000c000b */
[----:B01----:R-:W-:Y:S01]  /*1c3e0*/  ENDCOLLECTIVE ;  /* 0x000000000000791b */ /* 0x003fe20003800000 */
.L_x_2618:
[----:B------:R-:W-:Y:S01]  /*1c3f0*/  IMAD.MOV.U32 R12, RZ, RZ, 0x10 ;  /* 0x00000010ff0c7424 */ /* 0x000fe200078e00ff */
[----:B------:R-:W-:-:S05]  /*1c400*/  SEL R3, R14, RZ, P4 ;  /* 0x000000ff0e037207 */ /* 0x000fca0002000000 */
[----:B------:R-:W-:-:S04]  /*1c410*/  IMAD.IADD R2, R2, 0x1, R3 ;  /* 0x0000000102027824 */ /* 0x000fc800078e0203 */
[----:B------:R-:W-:-:S07]  /*1c420*/  IMAD.MOV.U32 R13, RZ, RZ, R2 ;  /* 0x000000ffff0d7224 */ /* 0x000fce00078e0002 */
[----:B------:R-:W-:Y:S05]  /*1c430*/  WARPSYNC.COLLECTIVE R15, `(.L_x_2619) ;  /* 0x000000000f087348 */ /* 0x000fea0003c00000 */
[----:B------:R0:W1:Y:S02]  /*1c440*/  SHFL.UP P6, R14, R13, R12, R11 ;  /* 0x0400000c0d0e7389 */ /* 0x00006400000c000b */
[----:B01----:R-:W-:Y:S01]  /*1c450*/  ENDCOLLECTIVE ;  /* 0x000000000000791b */ /* 0x003fe20003800000 */
.L_x_2619:
        /* <DEDUP_REMOVED lines=8> */
.L_x_2620:
[----:B------:R-:W-:Y:S05]  /*1c4e0*/  BRA `(.L_x_2621) ;  /* 0xffffffd800f87947 */ /* 0x000fea000383ffff */
.L_x_2565:
        /* <DEDUP_REMOVED lines=8> */
.L_x_2623:
[----:B------:R-:W-:Y:S05]  /*1c570*/  BSYNC B0 ;  /* 0x0000000000007941 */ /* 0x000fea0003800000 */
.L_x_2622:
        /* <DEDUP_REMOVED lines=9> */
.L_x_2624:
[----:B------:R-:W-:Y:S01]  /*1c610*/  IMAD.MOV.U32 R12, RZ, RZ, 0x4 ;  /* 0x00000004ff0c7424 */ /* 0x000fe200078e00ff */
[----:B------:R-:W-:-:S05]  /*1c620*/  SEL R3, R14, RZ, P2 ;  /* 0x000000ff0e037207 */ /* 0x000fca0001000000 */
[----:B------:R-:W-:-:S04]  /*1c630*/  IMAD.IADD R2, R2, 0x1, R3 ;  /* 0x0000000102027824 */ /* 0x000fc800078e0203 */
[----:B------:R-:W-:-:S07]  /*1c640*/  IMAD.MOV.U32 R13, RZ, RZ, R2 ;  /* 0x000000ffff0d7224 */ /* 0x000fce00078e0002 */
[----:B------:R-:W-:Y:S05]  /*1c650*/  WARPSYNC.COLLECTIVE R15, `(.L_x_2625) ;  /* 0x000000000f087348 */ /* 0x000fea0003c00000 */
[----:B------:R0:W1:Y:S02]  /*1c660*/  SHFL.UP P6, R14, R13, R12, R11 ;  /* 0x0400000c0d0e7389 */ /* 0x00006400000c000b */
[----:B01----:R-:W-:Y:S01]  /*1c670*/  ENDCOLLECTIVE ;  /* 0x000000000000791b */ /* 0x003fe20003800000 */
.L_x_2625:
[----:B------:R-:W-:Y:S01]  /*1c680*/  IMAD.MOV.U32 R12, RZ, RZ, 0x8 ;  /* 0x00000008ff0c7424 */ /* 0x000fe200078e00ff */
[----:B------:R-:W-:-:S05]  /*1c690*/  SEL R3, R14, RZ, P3 ;  /* 0x000000ff0e037207 */ /* 0x000fca0001800000 */
[----:B------:R-:W-:-:S04]  /*1c6a0*/  IMAD.IADD R2, R2, 0x1, R3 ;  /* 0x0000000102027824 */ /* 0x000fc800078e0203 */
[----:B------:R-:W-:-:S07]  /*1c6b0*/  IMAD.MOV.U32 R13, RZ, RZ, R2 ;  /* 0x000000ffff0d7224 */ /* 0x000fce00078e0002 */
[----:B------:R-:W-:Y:S05]  /*1c6c0*/  WARPSYNC.COLLECTIVE R15, `(.L_x_2626) ;  /* 0x000000000f087348 */ /* 0x000fea0003c00000 */
[----:B------:R0:W1:Y:S02]  /*1c6d0*/  SHFL.UP P6, R14, R13, R12, R11 ;  /* 0x0400000c0d0e7389 */ /* 0x00006400000c000b */
[----:B01----:R-:W-:Y:S01]  /*1c6e0*/  ENDCOLLECTIVE ;  /* 0x000000000000791b */ /* 0x003fe20003800000 */
.L_x_2626:
[----:B------:R-:W-:Y:S01]  /*1c6f0*/  IMAD.MOV.U32 R12, RZ, RZ, 0x10 ;  /* 0x00000010ff0c7424 */ /* 0x000fe200078e00ff */
[----:B------:R-:W-:-:S05]  /*1c700*/  SEL R3, R14, RZ, P4 ;  /* 0x000000ff0e037207 */ /* 0x000fca0002000000 */
[----:B------:R-:W-:-:S04]  /*1c710*/  IMAD.IADD R2, R2, 0x1, R3 ;  /* 0x0000000102027824 */ /* 0x000fc800078e0203 */
[----:B------:R-:W-:-:S07]  /*1c720*/  IMAD.MOV.U32 R13, RZ, RZ, R2 ;  /* 0x000000ffff0d7224 */ /* 0x000fce00078e0002 */
[----:B------:R-:W-:Y:S05]  /*1c730*/  WARPSYNC.COLLECTIVE R15, `(.L_x_2627) ;  /* 0x000000000f087348 */ /* 0x000fea0003c00000 */
[----:B------:R0:W1:Y:S02]  /*1c740*/  SHFL.UP P6, R14, R13, R12, R11 ;  /* 0x0400000c0d0e7389 */ /* 0x00006400000c000b */
[----:B01----:R-:W-:Y:S01]  /*1c750*/  ENDCOLLECTIVE ;  /* 0x000000000000791b */ /* 0x003fe20003800000 */
.L_x_2627:
        /* <DEDUP_REMOVED lines=8> */
.L_x_2628:
[----:B------:R-:W-:Y:S05]  /*1c7e0*/  BRA `(.L_x_2629) ;  /* 0xffffffd800e47947 */ /* 0x000fea000383ffff */
.L_x_2567:
[----:B------:R-:W-:Y:S01]  /*1c7f0*/  BSSY B0, `(.L_x_2630) ;  /* 0x0000006000007945 */ /* 0x000fe20003800000 */
[----:B------:R-:W-:Y:S01]  /*1c800*/  PLOP3.LUT P6, PT, P6, PT, PT, 0x8, 0x0 ;  /* 0x000000000000781c */ /* 0x000fe200037ce170 */
[----:B------:R-:W-:-:S12]  /*1c810*/  IMAD.MOV.U32 R15, RZ, RZ, -0x1 ;  /* 0xffffffffff0f7424 */ /* 0x000fd800078e00ff */
[----:B0-----:R-:W-:Y:S05]  /*1c820*/  WARPSYNC.COLLECTIVE R15, `(.L_x_2631) ;  /* 0x000000000f087348 */ /* 0x001fea0003c00000 */
[----:B------:R-:W-:Y:S01]  /*1c830*/  VOTE.ANY R14, PT, P6 ;  /* 0x00000000000e7806 */ /* 0x000fe200030e0100 */
[----:B0-----:R-:W-:Y:S06]  /*1c840*/  ENDCOLLECTIVE ;  /* 0x000000000000791b */ /* 0x001fec0003800000 */
.L_x_2631:
[----:B------:R-:W-:Y:S05]  /*1c850*/  BSYNC B0 ;  /* 0x0000000000007941 */ /* 0x000fea0003800000 */
.L_x_2630:
[----:B------:R0:W5:Y:S01]  /*1c860*/  LDL.LU R16, [R1+0xc] ;  /* 0x00000c0001107983 */ /* 0x0001620000300800 */
[----:B------:R-:W-:Y:S02]  /*1c870*/  IMAD.MOV.U32 R3, RZ, RZ, R14 ;  /* 0x000000ffff037224 */ /* 0x000fe400078e000e */
[----:B------:R-:W-:Y:S02]  /*1c880*/  IMAD.MOV.U32 R13, RZ, RZ, R5 ;  /* 0x000000ffff0d7224 */ /* 0x000fe400078e0005 */
[----:B------:R-:W1:Y:S01]  /*1c890*/  POPC R10, R3 ;  /* 0x00000003000a7309 */ /* 0x000e620000000000 */
[----:B------:R-:W-:Y:S02]  /*1c8a0*/  IMAD.MOV.U32 R11, RZ, RZ, 0x1f ;  /* 0x0000001fff0b7424 */ /* 0x000fe400078e00ff */
[----:B------:R-:W-:Y:S02]  /*1c8b0*/  IMAD.MOV.U32 R15, RZ, RZ, -0x1 ;  /* 0xffffffffff0f7424 */ /* 0x000fe400078e00ff */
[----:B01----:R-:W-:-:S07]  /*1c8c0*/  IMAD.MOV.U32 R12, RZ, RZ, R10 ;  /* 0x000000ffff0c7224 */ /* 0x003fce00078e000a */
[----:B-----5:R-:W-:Y:S05]  /*1c8d0*/  WARPSYNC.COLLECTIVE R15, `(.L_x_2632) ;  /* 0x000000000f087348 */ /* 0x020fea0003c00000 */
[----:B------:R0:W1:Y:S02]  /*1c8e0*/  SHFL.IDX P6, R14, R13, R12, R11 ;  /* 0x0000000c0d0e7389 */ /* 0x00006400000c000b */
[----:B01---5:R-:W-:Y:S01]  /*1c8f0*/  ENDCOLLECTIVE ;  /* 0x000000000000791b */ /* 0x023fe20003800000 */
.L_x_2632:
[----:B------:R-:W-:Y:S02]  /*1c900*/  IMAD.MOV.U32 R13, RZ, RZ, R7 ;  /* 0x000000ffff0d7224 */ /* 0x000fe400078e0007 */
[----:B------:R-:W-:-:S07]  /*1c910*/  IMAD.MOV.U32 R0, RZ, RZ, R14 ;  /* 0x000000ffff007224 */ /* 0x000fce00078e000e */
[----:B------:R-:W-:Y:S05]  /*1c920*/  WARPSYNC.COLLECTIVE R15, `(.L_x_2633) ;  /* 0x000000000f087348 */ /* 0x000fea0003c00000 */
[----:B------:R0:W1:Y:S02]  /*1c930*/  SHFL.IDX P6, R14, R13, R12, R11 ;  /* 0x0000000c0d0e7389 */ /* 0x00006400000c000b */
[----:B01----:R-:W-:Y:S01]  /*1c940*/  ENDCOLLECTIVE ;  /* 0x000000000000791b */ /* 0x003fe20003800000 */
.L_x_2633:
[----:B------:R-:W-:Y:S02]  /*1c950*/  IMAD.MOV.U32 R7, RZ, RZ, R14 ;  /* 0x000000ffff077224 */ /* 0x000fe400078e000e */
[----:B------:R-:W-:-:S05]  /*1c960*/  IMAD.IADD R5, R10, 0x1, R16 ;  /* 0x000000010a057824 */ /* 0x000fca00078e0210 */
[----:B------:R1:W-:Y:S01]  /*1c970*/  STL [R1+0xc], R5 ;  /* 0x00000c0501007387 */ /* 0x0003e20000100800 */
[----:B------:R-:W-:Y:S05]  /*1c980*/  BRA `(.L_x_2634) ;  /* 0xffffffd800c47947 */ /* 0x000fea000383ffff */
.L_x_2569:
[----:B------:R-:W-:Y:S01]  /*1c990*/  BSSY B0, `(.L_x_2635) ;  /* 0x0000007000007945 */ /* 0x000fe20003800000 */
[----:B------:R-:W-:Y:S02]  /*1c9a0*/  IMAD.MOV.U32 R13, RZ, RZ, R2 ;  /* 0x000000ffff0d7224 */ /* 0x000fe400078e0002 */
[----:B------:R-:W-:Y:S02]  /*1c9b0*/  IMAD.MOV.U32 R11, RZ, RZ, 0x1f ;  /* 0x0000001fff0b7424 */ /* 0x000fe400078e00ff */
[----:B------:R-:W-:-:S07]  /*1c9c0*/  IMAD.MOV.U32 R15, RZ, RZ, -0x1 ;  /* 0xffffffffff0f7424 */ /* 0x000fce00078e00ff */
[----:B01-3--:R-:W-:Y:S05]  /*1c9d0*/  WARPSYNC.COLLECTIVE R15, `(.L_x_2636) ;  /* 0x000000000f087348 */ /* 0x00bfea0003c00000 */
[----:B------:R2:W4:Y:S02]  /*1c9e0*/  SHFL.IDX P6, R14, R13, R12, R11 ;  /* 0x0000000c0d0e7389 */ /* 0x00052400000c000b */
[----:B01234-:R-:W-:Y:S01]  /*1c9f0*/  ENDCOLLECTIVE ;  /* 0x000000000000791b */ /* 0x01ffe20003800000 */
.L_x_2636:
[----:B------:R-:W-:Y:S05]  /*1ca00*/  BSYNC B0 ;  /* 0x0000000000007941 */ /* 0x000fea0003800000 */
.L_x_2635:
[----:B------:R-:W-:Y:S01]  /*1ca10*/  IMAD.MOV.U32 R6, RZ, RZ, R14 ;  /* 0x000000ffff067224 */ /* 0x000fe200078e000e */
[----:B------:R-:W-:Y:S06]  /*1ca20*/  BRA `(.L_x_2568) ;  /* 0xffffffd800b47947 */ /* 0x000fec000383ffff */
.L_x_2575:
[----:B0-----:R0:W1:Y:S02]  /*1ca30*/  SYNCS.PHASECHK.TRANS64.TRYWAIT P0, [R0+URZ+0x28c20], R3 ;  /* 0x028c2003000075a7 */ /* 0x001064000800017f */
[----:B-1----:R-:W-:Y:S05]  /*1ca40*/  @!P0 NANOSLEEP.SYNCS 0x989680 ;  /* 0x009896800000895d */ /* 0x002fea0003900000 */
[----:B------:R-:W1:Y:S02]  /*1ca50*/  @!P0 SYNCS.PHASECHK.TRANS64 P0, [R0+URZ+0x28c20], R3 ;  /* 0x028c2003000085a7 */ /* 0x000e64000800007f */
[----:B-1----:R-:W-:Y:S05]  /*1ca60*/  @!P0 BRA `(.L_x_2575) ;  /* 0xfffffffc00f08947 */ /* 0x002fea000383ffff */
[----:B------:R-:W-:Y:S05]  /*1ca70*/  BRA `(.L_x_2637) ;  /* 0xffffffe400507947 */ /* 0x000fea000383ffff */
.L_x_2576:
        /* <DEDUP_REMOVED lines=11> */
.L_x_2639:
[----:B------:R-:W-:Y:S05]  /*1cb30*/  BSYNC B0 ;  /* 0x0000000000007941 */ /* 0x000fea0003800000 */
.L_x_2638:
[----:B------:R-:W-:Y:S05]  /*1cb40*/  BRA `(.L_x_2640) ;  /* 0xffffffe400387947 */ /* 0x000fea000383ffff */
.L_x_2579:
[----:B------:R-:W-:Y:S01]  /*1cb50*/  BSSY B1, `(.L_x_2641) ;  /* 0x0000006000017945 */ /* 0x000fe20003800000 */
[----:B------:R-:W-:-:S07]  /*1cb60*/  IMAD.MOV.U32 R15, RZ, RZ, -0x1 ;  /* 0xffffffffff0f7424 */ /* 0x000fce00078e00ff */
[----:B01----:R-:W-:Y:S05]  /*1cb70*/  WARPSYNC.COLLECTIVE R15, `(.L_x_2642) ;  /* 0x000000000f0c7348 */ /* 0x003fea0003c00000 */
[----:B------:R-:W-:Y:S02]  /*1cb80*/  ELECT P6, UR62, PT ;  /* 0x00000000003e782f */ /* 0x000fe400038c0000 */
[----:B------:R-:W-:Y:S01]  /*1cb90*/  MOV R14, UR62 ;  /* 0x0000003e000e7c02 */ /* 0x000fe20008000f00 */
[----:B01----:R-:W-:Y:S10]  /*1cba0*/  ENDCOLLECTIVE ;  /* 0x000000000000791b */ /* 0x003ff40003800000 */
.L_x_2642:
[----:B------:R-:W-:Y:S05]  /*1cbb0*/  BSYNC B1 ;  /* 0x0000000000017941 */ /* 0x000fea0003800000 */
.L_x_2641:
[----:B------:R-:W-:Y:S05]  /*1cbc0*/  BRA `(.L_x_2643) ;  /* 0xffffffe400307947 */ /* 0x000fea000383ffff */
.L_x_2581:
[----:B0-----:R0:W1:Y:S02]  /*1cbd0*/  SYNCS.PHASECHK.TRANS64.TRYWAIT P0, [R6+URZ], R5 ;  /* 0x00000005060075a7 */ /* 0x001064000800017f */
[----:B-1----:R-:W-:Y:S05]  /*1cbe0*/  @!P0 NANOSLEEP.SYNCS 0x989680 ;  /* 0x009896800000895d */ /* 0x002fea0003900000 */
[----:B------:R-:W1:Y:S02]  /*1cbf0*/  @!P0 SYNCS.PHASECHK.TRANS64 P0, [R6+URZ], R5 ;  /* 0x00000005060085a7 */ /* 0x000e64000800007f */
[----:B-1----:R-:W-:Y:S05]  /*1cc00*/  @!P0 BRA `(.L_x_2581) ;  /* 0xfffffffc00f08947 */ /* 0x002fea000383ffff */
[----:B------:R-:W-:Y:S05]  /*1cc10*/  BRA `(.L_x_2644) ;  /* 0xffffffe4006c7947 */ /* 0x000fea000383ffff */
.L_x_2582:
[----:B-1----:R1:W2:Y:S02]  /*1cc20*/  SYNCS.PHASECHK.TRANS64.TRYWAIT P0, [R7+URZ], R2 ;  /* 0x00000002070075a7 */ /* 0x0022a4000800017f */
[----:B--2---:R-:W-:Y:S05]  /*1cc30*/  @!P0 NANOSLEEP.SYNCS 0x989680 ;  /* 0x009896800000895d */ /* 0x004fea0003900000 */
[----:B------:R-:W2:Y:S02]  /*1cc40*/  @!P0 SYNCS.PHASECHK.TRANS64 P0, [R7+URZ], R2 ;  /* 0x00000002070085a7 */ /* 0x000ea4000800007f */
[----:B--2---:R-:W-:Y:S05]  /*1cc50*/  @!P0 BRA `(.L_x_2582) ;  /* 0xfffffffc00f08947 */ /* 0x004fea000383ffff */
[----:B------:R-:W-:Y:S05]  /*1cc60*/  BRA `(.L_x_2645) ;  /* 0xffffffe400607947 */ /* 0x000fea000383ffff */
.L_x_2584:
[----:B--2---:R2:W3:Y:S02]  /*1cc70*/  SYNCS.PHASECHK.TRANS64.TRYWAIT P0, [R4+URZ], R5 ;  /* 0x00000005040075a7 */ /* 0x0044e4000800017f */
[----:B---3--:R-:W-:Y:S05]  /*1cc80*/  @!P0 NANOSLEEP.SYNCS 0x989680 ;  /* 0x009896800000895d */ /* 0x008fea0003900000 */
[----:B------:R-:W3:Y:S02]  /*1cc90*/  @!P0 SYNCS.PHASECHK.TRANS64 P0, [R4+URZ], R5 ;  /* 0x00000005040085a7 */ /* 0x000ee4000800007f */
[----:B---3--:R-:W-:Y:S05]  /*1cca0*/  @!P0 BRA `(.L_x_2584) ;  /* 0xfffffffc00f08947 */ /* 0x008fea000383ffff */
[----:B------:R-:W-:Y:S05]  /*1ccb0*/  BRA `(.L_x_2646) ;  /* 0xffffffe400687947 */ /* 0x000fea000383ffff */
.L_x_2647:
        /* <DEDUP_REMOVED lines=12> */
.L_x_6047:


//--------------------- .text._ZN7cutlass13device_kernelIN5flash11enable_sm90INS1_16FlashAttnFwdSm90INS1_25CollectiveMainloopFwdSm90ILi2EN4cute5tupleIJNS5_1CILi1EEES8_S8_EEENS6_IJNS7_ILi64EEESA_SA_EEELi512ENS_10bfloat16_tEfNS_4arch4Sm90ELb0ELb1ELb1ELb1ELb0ELb1ELb0ELb0ELb0ELb1ELb1ELb0EEENS1_21CollectiveEpilogueFwdINS6_IJSA_NS7_ILi512EEESA_EEES9_SC_SE_Li256ELb1ELb1ELb1ELb0EEENS1_36VarlenDynamicPersistentTileSchedulerILi64ELi64ELi256ELi128ELb1ELb1ELb1ELb1ELb0ELb1EEEEEEEEEvNT_6ParamsE --------------------------
	.section	.text._ZN7cutlass13device_kernelIN5flash11enable_sm90INS1_16FlashAttnFwdSm90INS1_25CollectiveMainloopFwdSm90ILi2EN4cute5tupleIJNS5_1CILi1EEES8_S8_EEENS6_IJNS7_ILi64EEESA_SA_EEELi512ENS_10bfloat16_tEfNS_4arch4Sm90ELb0ELb1ELb1ELb1ELb0ELb1ELb0ELb0ELb0ELb1ELb1ELb0EEENS1_21CollectiveEpilogueFwdINS6_IJSA_NS7_ILi512EEESA_EEES9_SC_SE_Li256ELb1ELb1ELb1ELb0EEENS1_36VarlenDynamicPersistentTileSchedulerILi64ELi64ELi256ELi128ELb1ELb1ELb1ELb1ELb0ELb1EEEEEEEEEvNT_6ParamsE,"ax",@progbits
	.align	128
.text._ZN7cutlass13device_kernelIN5flash11enable_sm90INS1_16FlashAttnFwdSm90INS1_25CollectiveMainloopFwdSm90ILi2EN4cute5tupleIJNS5_1CILi1EEES8_S8_EEENS6_IJNS7_ILi64EEESA_SA_EEELi512ENS_10bfloat16_tEfNS_4arch4Sm90ELb0ELb1ELb1ELb1ELb0ELb1ELb0ELb0ELb0ELb1ELb1ELb0EEENS1_21CollectiveEpilogueFwdINS6_IJSA_NS7_ILi512EEESA_EEES9_SC_SE_Li256ELb1ELb1ELb1ELb0EEENS1_36VarlenDynamicPersistentTileSchedulerILi64ELi64ELi256ELi128ELb1ELb1ELb1ELb1ELb0ELb1EEEEEEEEEvNT_6ParamsE:
        .type           _ZN7cutlass13device_kernelIN5flash11enable_sm90INS1_16FlashAttnFwdSm90INS1_25CollectiveMainloopFwdSm90ILi2EN4cute5tupleIJNS5_1CILi1EEES8_S8_EEENS6_IJNS7_ILi64EEESA_SA_EEELi512ENS_10bfloat16_tEfNS_4arch4Sm90ELb0ELb1ELb1ELb1ELb0ELb1ELb0ELb0ELb0ELb1ELb1ELb0EEENS1_21CollectiveEpilogueFwdINS6_IJSA_NS7_ILi512EEESA_EEES9_SC_SE_Li256ELb1ELb1ELb1ELb0EEENS1_36VarlenDynamicPersistentTileSchedulerILi64ELi64ELi256ELi128ELb1ELb1ELb1ELb1ELb0ELb1EEEEEEEEEvNT_6ParamsE,@function
        .size           _ZN7cutlass13device_kernelIN5flash11enable_sm90INS1_16FlashAttnFwdSm90INS1_25CollectiveMainloopFwdSm90ILi2EN4cute5tupleIJNS5_1CILi1EEES8_S8_EEENS6_IJNS7_ILi64EEESA_SA_EEELi512ENS_10bfloat16_tEfNS_4arch4Sm90ELb0ELb1ELb1ELb1ELb0ELb1ELb0ELb0ELb0ELb1ELb1ELb0EEENS1_21CollectiveEpilogueFwdINS6_IJSA_NS7_ILi512EEESA_EEES9_SC_SE_Li256ELb1ELb1ELb1ELb0EEENS1_36VarlenDynamicPersistentTileSchedulerILi64ELi64ELi256ELi128ELb1ELb1ELb1ELb1ELb0ELb1EEEEEEEEEvNT_6ParamsE,(.L_x_6048 - _ZN7cutlass13device_kernelIN5flash11enable_sm90INS1_16FlashAttnFwdSm90INS1_25CollectiveMainloopFwdSm90ILi2EN4cute5tupleIJNS5_1CILi1EEES8_S8_EEENS6_IJNS7_ILi64EEESA_SA_EEELi512ENS_10bfloat16_tEfNS_4arch4Sm90ELb0ELb1ELb1ELb1ELb0ELb1ELb0ELb0ELb0ELb1ELb1ELb0EEENS1_21CollectiveEpilogueFwdINS6_IJSA_NS7_ILi512EEESA_EEES9_SC_SE_Li256ELb1ELb1ELb1ELb0EEENS1_36VarlenDynamicPersistentTileSchedulerILi64ELi64ELi256ELi128ELb1ELb1ELb1ELb1ELb0ELb1EEEEEEEEEvNT_6ParamsE)
        .other          _ZN7cutlass13device_kernelIN5flash11enable_sm90INS1_16FlashAttnFwdSm90INS1_25CollectiveMainloopFwdSm90ILi2EN4cute5tupleIJNS5_1CILi1EEES8_S8_EEENS6_IJNS7_ILi64EEESA_SA_EEELi512ENS_10bfloat16_tEfNS_4arch4Sm90ELb0ELb1ELb1ELb1ELb0ELb1ELb0ELb0ELb0ELb1ELb1ELb0EEENS1_21CollectiveEpilogueFwdINS6_IJSA_NS7_ILi512EEESA_EEES9_SC_SE_Li256ELb1ELb1ELb1ELb0EEENS1_36VarlenDynamicPersistentTileSchedulerILi64ELi64ELi256ELi128ELb1ELb1ELb1ELb1ELb0ELb1EEEEEEEEEvNT_6ParamsE,@"STO_CUDA_ENTRY STV_DEFAULT"
_ZN7cutlass13device_kernelIN5flash11enable_sm90INS1_16FlashAttnFwdSm90INS1_25CollectiveMainloopFwdSm90ILi2EN4cute5tupleIJNS5_1CILi1EEES8_S8_EEENS6_IJNS7_ILi64EEESA_SA_EEELi512ENS_10bfloat16_tEfNS_4arch4Sm90ELb0ELb1ELb1ELb1ELb0ELb1ELb0ELb0ELb0ELb1ELb1ELb0EEENS1_21CollectiveEpilogueFwdINS6_IJSA_NS7_ILi512EEESA_EEES9_SC_SE_Li256ELb1ELb1ELb1ELb0EEENS1_36VarlenDynamicPersistentTileSchedulerILi64ELi64ELi256ELi128ELb1ELb1ELb1ELb1ELb0ELb1EEEEEEEEEvNT_6ParamsE:
        /* <DEDUP_REMOVED lines=24> */
.L_x_2649:
[----:B------:R-:W-:Y:S05]  /*0180*/  BSYNC B0 ;  /* 0x0000000000007941 */ /* 0x000fea0003800000 */
.L_x_2648:
        /* <DEDUP_REMOVED lines=37> */
.L_x_2650:
        /* <DEDUP_REMOVED lines=22> */
.L_x_2651:
        /* <DEDUP_REMOVED lines=18> */
.L_x_2652:
        /* <DEDUP_REMOVED lines=22> */
.L_x_2653:
        /* <DEDUP_REMOVED lines=22> */
.L_x_2654:
        /* <DEDUP_REMOVED lines=8> */
.L_x_2657:
        /* <DEDUP_REMOVED lines=18> */
[----:B------:R-:W-:Y:S01]  /*0ac0*/  VIADD R6, R6, 0xffffff80 ;  /* 0xffffff8006067836 */ /* 0x000fe20000000000 */
[----:B------:R-:W-:Y:S01]  /*0ad0*/  CS2R R18, SRZ ;  /* 0x0000000000127805 */ /* 0x000fe2000001ff00 */
[----:B------:R-:W-:Y:S01]  /*0ae0*/  IMAD.MOV.U32 R198, RZ, RZ, 0x40 ;  /* 0x00000040ffc67424 */ /* 0x000fe200078e00ff */
[----:B------:R-:W-:Y:S01]  /*0af0*/  ULOP3.LUT UR37, UR36, 0x1, URZ, 0xfc, !UPT ;  /* 0x0000000124257892 */ /* 0x000fe2000f8efc3f */
[----:B------:R-:W-:Y:S01]  /*0b00*/  IMAD.MOV.U32 R217, RZ, RZ, RZ ;  /* 0x000000ffffd97224 */ /* 0x000fe200078e00ff */
[----:B------:R-:W-:Y:S01]  /*0b10*/  SHF.R.S32.HI R3, RZ, 0x1f, R6 ;  /* 0x0000001fff037819 */ /* 0x000fe20000011406 */
[----:B------:R-:W-:Y:S02]  /*0b20*/  IMAD.MOV.U32 R185, RZ, RZ, RZ ;  /* 0x000000ffffb97224 */ /* 0x000fe400078e00ff */
[----:B------:R-:W-:Y:S01]  /*0b30*/  IMAD.MOV.U32 R187, RZ, RZ, RZ ;  /* 0x000000ffffbb7224 */ /* 0x000fe200078e00ff */
        /* <DEDUP_REMOVED lines=8> */
[----:B------:R-:W-:Y:S01]  /*0bc0*/  LOP3.LUT R9, R7, 0xffffff80, RZ, 0xc0, !PT ;  /* 0xffffff8007097812 */ /* 0x000fe200078ec0ff */
[C---:B------:R-:W-:Y:S01]  /*0bd0*/  IMAD.IADD R13, R6.reuse, 0x1, -R13 ;  /* 0x00000001060d7824 */ /* 0x040fe200078e0a0d */
[--C-:B------:R-:W-:Y:S01]  /*0be0*/  SHF.R.S32.HI R203, RZ, 0x5, R4.reuse ;  /* 0x00000005ffcb7819 */ /* 0x100fe20000011404 */
[----:B------:R-:W-:Y:S01]  /*0bf0*/  IMAD.IADD R3, R6, 0x1, -R3 ;  /* 0x0000000106037824 */ /* 0x000fe200078e0a03 */
[----:B------:R-:W-:Y:S01]  /*0c00*/  LEA.HI R0, R0, R5, RZ, 0x1 ;  /* 0x0000000500007211 */ /* 0x000fe200078f08ff */
[----:B------:R-:W-:Y:S01]  /*0c10*/  IMAD.IADD R9, R6, 0x1, -R9 ;  /* 0x0000000106097824 */ /* 0x000fe200078e0a09 */
[----:B------:R-:W-:Y:S01]  /*0c20*/  LOP3.LUT R11, R10, 0xfffffffc, RZ, 0xc0, !PT ;  /* 0xfffffffc0a0b7812 */ /* 0x000fe200078ec0ff */
[----:B------:R-:W-:Y:S01]  /*0c30*/  IMAD.SHL.U32 R193, R13, 0x8, RZ ;  /* 0x000000080dc17824 */ /* 0x000fe200078e00ff */
[----:B------:R-:W-:Y:S02]  /*0c40*/  SHF.R.S32.HI R4, RZ, 0x1f, R4 ;  /* 0x0000001fff047819 */ /* 0x000fe40000011404 */
[----:B------:R-:W-:Y:S01]  /*0c50*/  SHF.R.S32.HI R8, RZ, 0x1f, R3 ;  /* 0x0000001fff087819 */ /* 0x000fe20000011403 */
[----:B------:R-:W-:Y:S01]  /*0c60*/  IMAD.IADD R188, R6, 0x1, -R11 ;  /* 0x0000000106bc7824 */ /* 0x000fe200078e0a0b */
[----:B------:R-:W-:Y:S01]  /*0c70*/  LOP3.LUT R0, R0, 0x1ffffffe, RZ, 0xc0, !PT ;  /* 0x1ffffffe00007812 */ /* 0x000fe200078ec0ff */
[C---:B------:R-:W-:Y:S01]  /*0c80*/  VIADD R212, R193.reuse, 0x40 ;  /* 0x00000040c1d47836 */ /* 0x040fe20000000000 */
[----:B------:R-:W-:Y:S01]  /*0c90*/  LEA.HI R4, R4, R203, RZ, 0x2 ;  /* 0x000000cb04047211 */ /* 0x000fe200078f10ff */
[----:B------:R-:W-:Y:S01]  /*0ca0*/  VIADD R210, R193, 0xc0 ;  /* 0x000000c0c1d27836 */ /* 0x000fe20000000000 */
[----:B------:R-:W-:Y:S01]  /*0cb0*/  SHF.R.S32.HI R6, RZ, 0x1f, R9 ;  /* 0x0000001fff067819 */ /* 0x000fe20000011409 */
[----:B------:R-:W-:Y:S01]  /*0cc0*/  IMAD.IADD R0, R5, 0x1, -R0 ;  /* 0x0000000105007824 */ /* 0x000fe200078e0a00 */
[----:B------:R-:W-:Y:S01]  /*0cd0*/  LEA.HI R12, R8, R3, RZ, 0x3 ;  /* 0x00000003080c7211 */ /* 0x000fe200078f18ff */
[C---:B------:R-:W-:Y:S01]  /*0ce0*/  VIADD R211, R193.reuse, 0x80 ;  /* 0x00000080c1d37836 */ /* 0x040fe20000000000 */
[----:B------:R-:W-:Y:S01]  /*0cf0*/  SHF.R.S32.HI R20, RZ, 0x7, R7 ;  /* 0x00000007ff147819 */ /* 0x000fe20000011407 */
[----:B------:R-:W-:Y:S01]  /*0d00*/  IMAD.SHL.U32 R0, R0, 0x8, RZ ;  /* 0x0000000800007824 */ /* 0x000fe200078e00ff */
[----:B------:R-:W-:Y:S01]  /*0d10*/  LOP3.LUT R4, R4, 0x3ffffc, RZ, 0xc0, !PT ;  /* 0x003ffffc04047812 */ /* 0x000fe200078ec0ff */
[----:B------:R-:W-:Y:S01]  /*0d20*/  VIADD R209, R193, 0x100 ;  /* 0x00000100c1d17836 */ /* 0x000fe20000000000 */
[----:B------:R-:W-:Y:S01]  /*0d30*/  LEA.HI R5, R6, R9, RZ, 0x2 ;  /* 0x0000000906057211 */ /* 0x000fe200078f10ff */
[----:B------:R-:W-:Y:S01]  /*0d40*/  IMAD R15, R20, 0x100, R3 ;  /* 0x00000100140f7824 */ /* 0x000fe200078e0203 */
[C---:B------:R-:W-:Y:S01]  /*0d50*/  LOP3.LUT R14, R12.reuse, 0xfffffff8, RZ, 0xc0, !PT ;  /* 0xfffffff80c0e7812 */ /* 0x040fe200078ec0ff */
[----:B------:R-:W-:Y:S01]  /*0d60*/  IMAD.IADD R4, R203, 0x1, -R4 ;  /* 0x00000001cb047824 */ /* 0x000fe200078e0a04 */
[----:B------:R-:W-:Y:S01]  /*0d70*/  SHF.R.S32.HI R184, RZ, 0x2, R10 ;  /* 0x00000002ffb87819 */ /* 0x000fe2000001140a */
[----:B------:R-:W-:Y:S01]  /*0d80*/  IMAD.SHL.U32 R12, R12, 0x40, RZ ;  /* 0x000000400c0c7824 */ /* 0x000fe200078e00ff */
[--C-:B------:R-:W-:Y:S01]  /*0d90*/  SHF.R.S32.HI R8, RZ, 0x2, R5.reuse ;  /* 0x00000002ff087819 */ /* 0x100fe20000011405 */
[----:B------:R-:W-:Y:S01]  /*0da0*/  IMAD.IADD R14, R3, 0x1, -R14 ;  /* 0x00000001030e7824 */ /* 0x000fe200078e0a0e */
[----:B------:R-:W-:Y:S01]  /*0db0*/  SHF.R.S32.HI R11, RZ, 0x1f, R5 ;  /* 0x0000001fff0b7819 */ /* 0x000fe20000011405 */
[----:B------:R-:W-:Y:S01]  /*0dc0*/  IMAD R17, R4, 0x10, R15 ;  /* 0x0000001004117824 */ /* 0x000fe200078e020f */
[----:B------:R-:W-:Y:S01]  /*0dd0*/  LOP3.LUT R4, R5, 0x7ffffffc, RZ, 0xc0, !PT ;  /* 0x7ffffffc05047812 */ /* 0x000fe200078ec0ff */
[----:B------:R-:W-:Y:S01]  /*0de0*/  VIADD R15, R184, 0x20 ;  /* 0x00000020b80f7836 */ /* 0x000fe20000000000 */
[----:B------:R-:W-:Y:S01]  /*0df0*/  LEA.HI R11, R11, R8, RZ, 0x3 ;  /* 0x000000080b0b7211 */ /* 0x000fe200078f18ff */
[----:B------:R-:W-:Y:S01]  /*0e00*/  IMAD.SHL.U32 R3, R14, 0x40, RZ ;  /* 0x000000400e037824 */ /* 0x000fe200078e00ff */
[----:B------:R-:W-:Y:S01]  /*0e10*/  LOP3.LUT R12, R12, 0x7ffffe00, RZ, 0xc0, !PT ;  /* 0x7ffffe000c0c7812 */ /* 0x000fe200078ec0ff */
[----:B------:R-:W-:Y:S01]  /*0e20*/  STL [R1+0x48], R20 ;  /* 0x0000481401007387 */ /* 0x000fe20000100800 */
        /* <DEDUP_REMOVED lines=10> */
[----:B------:R-:W-:Y:S01]  /*0ed0*/  SHF.R.U32.HI R3, RZ, 0x3, R3 ;  /* 0x00000003ff037819 */ /* 0x000fe20000011603 */
[----:B------:R-:W-:Y:S01]  /*0ee0*/  IMAD.SHL.U32 R5, R5, 0x40, RZ ;  /* 0x0000004005057824 */ /* 0x000fe200078e00ff */
[----:B------:R-:W-:Y:S01]  /*0ef0*/  LEA.HI R7, R7, R20, RZ, 0x1 ;  /* 0x0000001407077211 */ /* 0x000fe200078f08ff */
[----:B------:R-:W-:Y:S01]  /*0f00*/  IMAD.SHL.U32 R16, R188, 0x8, RZ ;  /* 0x00000008bc107824 */ /* 0x000fe200078e00ff */
[----:B------:R-:W-:Y:S01]  /*0f10*/  LEA.HI R6, R6, R9, RZ, 0x5 ;  /* 0x0000000906067211 */ /* 0x000fe200078f28ff */
[----:B------:R0:W-:Y:S01]  /*0f20*/  STL [R1+0x6c], R8 ;  /* 0x00006c0801007387 */ /* 0x0001e20000100800 */
[----:B------:R-:W-:Y:S01]  /*0f30*/  LOP3.LUT R3, R0, R3, RZ, 0x3c, !PT ;  /* 0x0000000300037212 */ /* 0x000fe200078e3cff */
[----:B------:R-:W-:Y:S01]  /*0f40*/  IMAD.SHL.U32 R186, R4, 0x2, RZ ;  /* 0x0000000204ba7824 */ /* 0x000fe200078e00ff */
[----:B------:R-:W-:-:S02]  /*0f50*/  LOP3.LUT R7, R7, 0xfffffe, RZ, 0xc0, !PT ;  /* 0x00fffffe07077812 */ /* 0x000fc400078ec0ff */
[----:B------:R-:W-:Y:S02]  /*0f60*/  LOP3.LUT R15, R15, 0x1c0, RZ, 0xc0, !PT ;  /* 0x000001c00f0f7812 */ /* 0x000fe400078ec0ff */
[----:B------:R-:W-:Y:S01]  /*0f70*/  SHF.R.S32.HI R6, RZ, 0x5, R6 ;  /* 0x00000005ff067819 */ /* 0x000fe20000011406 */
[----:B------:R-:W-:Y:S01]  /*0f80*/  IMAD.IADD R7, R20, 0x1, -R7 ;  /* 0x0000000114077824 */ /* 0x000fe200078e0a07 */
[----:B------:R-:W-:Y:S02]  /*0f90*/  SHF.R.U32.HI R9, RZ, 0x3, R15 ;  /* 0x00000003ff097819 */ /* 0x000fe4000001160f */
[----:B0-----:R-:W-:Y:S01]  /*0fa0*/  LOP3.LUT R8, R5, 0xfffffe00, RZ, 0xc0, !PT ;  /* 0xfffffe0005087812 */ /* 0x001fe200078ec0ff */
[----:B------:R-:W-:Y:S01]  /*0fb0*/  IMAD.IADD R5, R12, 0x1, R3 ;  /* 0x000000010c057824 */ /* 0x000fe200078e0203 */
[----:B------:R-:W-:Y:S01]  /*0fc0*/  SHF.R.S32.HI R3, RZ, 0x1f, R10 ;  /* 0x0000001fff037819 */ /* 0x000fe2000001140a */
[----:B------:R-:W-:Y:S01]  /*0fd0*/  IMAD R191, R6, 0x10, R11 ;  /* 0x0000001006bf7824 */ /* 0x000fe200078e020b */
[----:B------:R-:W-:Y:S01]  /*0fe0*/  LOP3.LUT R15, R15, 0x38, R16, 0xf8, !PT ;  /* 0x000000380f0f7812 */ /* 0x000fe200078ef810 */
[----:B------:R-:W-:Y:S01]  /*0ff0*/  IMAD.SHL.U32 R6, R7, 0x100, RZ ;  /* 0x0000010007067824 */ /* 0x000fe200078e00ff */
[----:B------:R-:W-:Y:S01]  /*1000*/  LEA.HI R0, R188, R188, RZ, 0x1 ;  /* 0x000000bcbc007211 */ /* 0x000fe200078f08ff */
[----:B------:R-:W-:Y:S01]  /*1010*/  IMAD R196, R5, 0x2, R2 ;  /* 0x0000000205c47824 */ /* 0x000fe200078e0202 */
[----:B------:R-:W-:Y:S01]  /*1020*/  LEA.HI R3, R3, R184, RZ, 0x3 ;  /* 0x000000b803037211 */ /* 0x000fe200078f18ff */
[----:B------:R-:W-:Y:S01]  /*1030*/  IMAD.IADD R194, R186, 0x1, R6 ;  /* 0x00000001bac27824 */ /* 0x000fe200078e0206 */
[----:B------:R-:W-:Y:S01]  /*1040*/  LOP3.LUT R15, R8, R15, R9, 0xf6, !PT ;  /* 0x0000000f080f7212 */ /* 0x000fe200078ef609 */
[----:B------:R-:W-:Y:S01]  /*1050*/  STL [R1+0x68], R6 ;  /* 0x0000680601007387 */ /* 0x000fe20000100800 */
[----:B------:R-:W-:Y:S01]  /*1060*/  LOP3.LUT R9, R0, 0x1ffffffe, RZ, 0xc0, !PT ;  /* 0x1ffffffe00097812 */ /* 0x000fe200078ec0ff */
[C---:B------:R-:W-:Y:S01]  /*1070*/  VIADD R24, R194.reuse, 0x10 ;  /* 0x00000010c2187836 */ /* 0x040fe20000000000 */
[----:B------:R-:W-:Y:S01]  /*1080*/  LOP3.LUT R3, R3, 0xfffffff8, RZ, 0xc0, !PT ;  /* 0xfffffff803037812 */ /* 0x000fe200078ec0ff */
[----:B------:R-:W-:Y:S01]  /*1090*/  VIADD R21, R194, 0x28 ;  /* 0x00000028c2157836 */ /* 0x000fe20000000000 */
[----:B------:R-:W-:Y:S01]  /*10a0*/  SHF.R.S32.HI R4, RZ, 0x1f, R212 ;  /* 0x0000001fff047819 */ /* 0x000fe200000114d4 */
[----:B------:R-:W-:Y:S01]  /*10b0*/  IMAD.IADD R0, R188, 0x1, -R9 ;  /* 0x00000001bc007824 */ /* 0x000fe200078e0a09 */
[----:B------:R-:W-:Y:S01]  /*10c0*/  SHF.R.S32.HI R4, RZ, 0x1f, R210 ;  /* 0x0000001fff047819 */ /* 0x000fe200000114d2 */
[----:B------:R-:W-:Y:S01]  /*10d0*/  IMAD R4, R15, 0x2, R2 ;  /* 0x000000020f047824 */ /* 0x000fe200078e0202 */
[----:B------:R-:W-:Y:S01]  /*10e0*/  R2P PR, R14, 0x6 ;  /* 0x000000060e007804 */ /* 0x000fe20000000000 */
[----:B------:R-:W-:Y:S01]  /*10f0*/  IMAD.IADD R195, R184, 0x1, -R3 ;  /* 0x00000001b8c37824 */ /* 0x000fe200078e0a03 */
[----:B------:R-:W-:Y:S01]  /*1100*/  SHF.R.S32.HI R3, RZ, 0x1f, R211 ;  /* 0x0000001fff037819 */ /* 0x000fe200000114d3 */
[C---:B------:R-:W-:Y:S01]  /*1110*/  VIADD R14, R194.reuse, 0x40 ;  /* 0x00000040c20e7836 */ /* 0x040fe20000000000 */
[----:B------:R-:W-:Y:S01]  /*1120*/  SHF.R.S32.HI R3, RZ, 0x1f, R209 ;  /* 0x0000001fff037819 */ /* 0x000fe200000114d1 */
[C---:B------:R-:W-:Y:S01]  /*1130*/  VIADD R11, R194.reuse, 0x58 ;  /* 0x00000058c20b7836 */ /* 0x040fe20000000000 */
[----:B------:R0:W-:Y:S01]  /*1140*/  STL [R1+0x64], R4 ;  /* 0x0000640401007387 */ /* 0x0001e20000100800 */
[----:B------:R-:W-:Y:S01]  /*1150*/  VIADD R8, R194, 0x70 ;  /* 0x00000070c2087836 */ /* 0x000fe20000000000 */
        /* <DEDUP_REMOVED lines=9> */
[C---:B0-----:R-:W-:Y:S01]  /*11f0*/  VIADD R4, R194.reuse, 0x88 ;  /* 0x00000088c2047836 */ /* 0x041fe20000000000 */
[----:B------:R-:W-:Y:S01]  /*1200*/  SHF.R.S32.HI R0, RZ, 0x1f, R8 ;  /* 0x0000001fff007819 */ /* 0x000fe20000011408 */
[----:B------:R-:W-:Y:S01]  /*1210*/  VIADD R228, R194, 0xb0 ;  /* 0x000000b0c2e47836 */ /* 0x000fe20000000000 */
[----:B------:R-:W-:Y:S01]  /*1220*/  SEL R198, R198, 0xffffffc0, !P2 ;  /* 0xffffffc0c6c67807 */ /* 0x000fe20005000000 */
        /* <DEDUP_REMOVED lines=50> */
[----:B------:R-:W-:Y:S01]  /*1550*/  IMAD.IADD R199, R199, 0x1, R198 ;  /* 0x00000001c7c77824 */ /* 0x000fe200078e02c6 */
[----:B------:R-:W-:Y:S01]  /*1560*/  SHF.R.S32.HI R0, RZ, 0x1f, R219 ;  /* 0x0000001fff007819 */ /* 0x000fe200000114db */
[----:B------:R-:W-:-:S02]  /*1570*/  VIADD R200, R188, 0x10 ;  /* 0x00000010bcc87836 */ /* 0x000fc40000000000 */
[----:B------:R-:W-:-:S07]  /*1580*/  IMAD.IADD R198, R198, 0x1, R197 ;  /* 0x00000001c6c67824 */ /* 0x000fce00078e02c5 */
.L_x_2876:
[----:B------:R-:W-:Y:S01]  /*1590*/  ULDC.64 UR4, c[0x0][0xa28] ;  /* 0x00028a0000047ab9 */ /* 0x000fe20000000a00 */
[----:B01--4-:R-:W0:Y:S01]  /*15a0*/  LDC.64 R4, c[0x0][0xa08] ;  /* 0x00028200ff047b82 */ /* 0x013e220000000a00 */
[----:B------:R-:W-:Y:S01]  /*15b0*/  ISETP.NE.U32.AND P0, PT, RZ, UR4, PT ;  /* 0x00000004ff007c0c */ /* 0x000fe2000bf05070 */
[----:B------:R-:W-:Y:S01]  /*15c0*/  IMAD.MOV.U32 R10, RZ, RZ, RZ ;  /* 0x000000ffff0a7224 */ /* 0x000fe200078e00ff */
[----:B------:R-:W-:Y:S01]  /*15d0*/  ULDC.64 UR6, c[0x0][0xa20] ;  /* 0x0002880000067ab9 */ /* 0x000fe20000000a00 */
[----:B------:R-:W-:Y:S01]  /*15e0*/  IMAD.MOV.U32 R24, RZ, RZ, RZ ;  /* 0x000000ffff187224 */ /* 0x000fe200078e00ff */
[----:B------:R-:W-:Y:S01]  /*15f0*/  ISETP.NE.AND.EX P0, PT, RZ, UR5, PT, P0 ;  /* 0x00000005ff007c0c */ /* 0x000fe2000bf05300 */
[----:B------:R-:W-:Y:S02]  /*1600*/  ULDC.64 UR4, c[0x0][0xa18] ;  /* 0x0002860000047ab9 */ /* 0x000fe40000000a00 */
[----:B------:R-:W-:-:S04]  /*1610*/  ISETP.NE.U32.AND P1, PT, RZ, UR4, PT ;  /* 0x00000004ff007c0c */ /* 0x000fc8000bf25070 */
[----:B------:R-:W-:Y:S01]  /*1620*/  ISETP.NE.AND.EX P1, PT, RZ, UR5, PT, P1 ;  /* 0x00000005ff007c0c */ /* 0x000fe2000bf25310 */
[----:B------:R-:W-:Y:S02]  /*1630*/  ULDC.64 UR4, c[0x0][0xa08] ;  /* 0x0002820000047ab9 */ /* 0x000fe40000000a00 */
[----:B------:R-:W-:-:S03]  /*1640*/  ISETP.NE.U32.AND P3, PT, RZ, UR4, PT ;  /* 0x00000004ff007c0c */ /* 0x000fc6000bf65070 */
[----:B------:R-:W1:Y:S01]  /*1650*/  @P0 LDC.64 R6, c[0x0][0xa28] ;  /* 0x00028a00ff060b82 */ /* 0x000e620000000a00 */
[----:B------:R-:W-:Y:S01]  /*1660*/  ISETP.NE.AND.EX P3, PT, RZ, UR5, PT, P3 ;  /* 0x00000005ff007c0c */ /* 0x000fe2000bf65330 */
[----:B0-----:R-:W-:-:S06]  /*1670*/  IMAD.WIDE R4, R79, 0x4, R4 ;  /* 0x000000044f047825 */ /* 0x001fcc00078e0204 */
[----:B------:R-:W0:Y:S01]  /*1680*/  @P1 LDC.64 R8, c[0x0][0xa18] ;  /* 0x00028600ff081b82 */ /* 0x000e220000000a00 */
[----:B------:R-:W-:Y:S02]  /*1690*/  ULDC UR4, c[0x0][0x288] ;  /* 0x0000a20000047ab9 */ /* 0x000fe40000000800 */
[----:B------:R-:W-:Y:S01]  /*16a0*/  IMAD.U32 R22, RZ, RZ, UR4 ;  /* 0x00000004ff167e24 */ /* 0x000fe2000f8e00ff */
[----:B------:R-:W-:Y:S02]  /*16b0*/  ULDC.64 UR4, c[0x0][0x418] ;  /* 0x0001060000047ab9 */ /* 0x000fe40000000a00 */
[----:B--2---:R2:W5:Y:S01]  /*16c0*/  @P3 LDG.E R24, desc[UR42][R4.64] ;  /* 0x0000002a04183981 */ /* 0x004562000c1e1900 */
[----:B-1----:R-:W-:-:S05]  /*16d0*/  @P0 IMAD.WIDE R6, R79, 0x4, R6 ;  /* 0x000000044f060825 */ /* 0x002fca00078e0206 */
[----:B------:R2:W5:Y:S01]  /*16e0*/  @P0 LDG.E R10, desc[UR42][R6.64] ;  /* 0x0000002a060a0981 */ /* 0x000562000c1e1900 */
[----:B0-----:R-:W-:-:S05]  /*16f0*/  @P1 IMAD.WIDE R8, R79, 0x4, R8 ;  /* 0x000000044f081825 */ /* 0x001fca00078e0208 */
[----:B------:R2:W5:Y:S01]  /*1700*/  @P1 LDG.E R22, desc[UR42][R8.64] ;  /* 0x0000002a08161981 */ /* 0x000562000c1e1900 */
[----:B------:R-:W-:Y:S01]  /*1710*/  UISETP.NE.U32.AND UP0, UPT, UR4, URZ, UPT ;  /* 0x0000003f0400728c */ /* 0x000fe2000bf05070 */
[C---:B------:R-:W-:Y:S02]  /*1720*/  LOP3.LUT R3, R78.reuse, 0xff000000, RZ, 0xc0, !PT ;  /* 0xff0000004e037812 */ /* 0x040fe400078ec0ff */
[----:B------:R-:W-:Y:S01]  /*1730*/  ULDC UR4, c[0x0][0x424] ;  /* 0x0001090000047ab9 */ /* 0x000fe20000000800 */
[----:B------:R-:W-:Y:S01]  /*1740*/  UISETP.NE.AND.EX UP0, UPT, UR5, URZ, UPT, UP0 ;  /* 0x0000003f0500728c */ /* 0x000fe2000bf05300 */
[----:B------:R-:W-:Y:S02]  /*1750*/  ISETP.NE.U32.AND P2, PT, RZ, UR6, PT ;  /* 0x00000006ff007c0c */ /* 0x000fe4000bf45070 */
[----:B------:R-:W-:Y:S01]  /*1760*/  ULDC UR5, c[0x0][0x2f0] ;  /* 0x0000bc0000057ab9 */ /* 0x000fe20000000800 */
[----:B------:R-:W-:Y:S01]  /*1770*/  USEL UR4, UR4, 0x1, UP0 ;  /* 0x0000000104047887 */ /* 0x000fe20008000000 */
[----:B------:R-:W-:-:S02]  /*1780*/  LOP3.LUT R0, R78, 0xff0000, RZ, 0xc0, !PT ;  /* 0x00ff00004e007812 */ /* 0x000fc400078ec0ff */
[----:B------:R-:W-:Y:S01]  /*1790*/  SHF.R.U32.HI R3, RZ, 0x8, R3 ;  /* 0x00000008ff037819 */ /* 0x000fe20000011603 */
[----:B------:R-:W-:Y:S01]  /*17a0*/  UIMAD UR4, UR4, UR5, URZ ;  /* 0x00000005040472a4 */ /* 0x000fe2000f8e023f */
[----:B------:R-:W-:Y:S02]  /*17b0*/  ISETP.NE.AND.EX P2, PT, RZ, UR7, PT, P2 ;  /* 0x00000007ff007c0c */ /* 0x000fe4000bf45320 */
[----:B------:R-:W-:Y:S01]  /*17c0*/  ULDC UR5, c[0x0][0x348] ;  /* 0x0000d20000057ab9 */ /* 0x000fe20000000800 */
[----:B------:R-:W-:Y:S01]  /*17d0*/  LEA.HI R205, R0, R3, RZ, 0x10 ;  /* 0x0000000300cd7211 */ /* 0x000fe200078f80ff */
[----:B------:R-:W-:Y:S01]  /*17e0*/  IMAD.MOV.U32 R208, RZ, RZ, R79 ;  /* 0x000000ffffd07224 */ /* 0x000fe200078e004f */
[----:B------:R-:W-:Y:S01]  /*17f0*/  LOP3.LUT R204, R78, 0xffff, RZ, 0xc0, !PT ;  /* 0x0000ffff4ecc7812 */ /* 0x000fe200078ec0ff */
[----:B--2---:R-:W-:Y:S07]  /*1800*/  @P1 BRA `(.L_x_2659) ;  /* 0x0000000000241947 */ /* 0x004fee0003800000 */
        /* <DEDUP_REMOVED lines=9> */
.L_x_2659:
[----:B------:R-:W-:Y:S02]  /*18a0*/  IMAD.U32 R40, RZ, RZ, UR5 ;  /* 0x00000005ff287e24 */ /* 0x000fe4000f8e00ff */
[----:B------:R-:W-:Y:S01]  /*18b0*/  IMAD.U32 R25, RZ, RZ, UR4 ;  /* 0x00000004ff197e24 */ /* 0x000fe2000f8e00ff */
[----:B------:R-:W-:Y:S06]  /*18c0*/  @!P2 BRA `(.L_x_2660) ;  /* 0x000000000010a947 */ /* 0x000fec0003800000 */
[----:B------:R-:W0:Y:S02]  /*18d0*/  LDC.64 R4, c[0x0][0xa20] ;  /* 0x00028800ff047b82 */ /* 0x000e240000000a00 */
[----:B0-----:R-:W-:-:S05]  /*18e0*/  IMAD.WIDE R4, R79, 0x4, R4 ;  /* 0x000000044f047825 */ /* 0x001fca00078e0204 */
[----:B------:R0:W5:Y:S01]  /*18f0*/  LDG.E R25, desc[UR42][R4.64] ;  /* 0x0000002a04197981 */ /* 0x000162000c1e1900 */
[----:B------:R-:W-:Y:S05]  /*1900*/  BRA `(.L_x_2661) ;  /* 0x0000000000107947 */ /* 0x000fea0003800000 */
.L_x_2660:
[----:B------:R-:W-:Y:S05]  /*1910*/  @!P3 BRA `(.L_x_2661) ;  /* 0x00000000000cb947 */ /* 0x000fea0003800000 */
[----:B------:R-:W2:Y:S04]  /*1920*/  LDG.E R0, desc[UR42][R4.64] ;  /* 0x0000002a04007981 */ /* 0x000ea8000c1e1900 */
[----:B------:R-:W2:Y:S02]  /*1930*/  LDG.E R25, desc[UR42][R4.64+0x4] ;  /* 0x0000042a04197981 */ /* 0x000ea4000c1e1900 */
[----:B--2---:R-:W-:-:S07]  /*1940*/  IMAD.IADD R25, R25, 0x1, -R0 ;  /* 0x0000000119197824 */ /* 0x004fce00078e0a00 */
.L_x_2661:
[----:B------:R-:W-:Y:S01]  /*1950*/  ULDC.64 UR4, c[0x0][0xa10] ;  /* 0x0002840000047ab9 */ /* 0x000fe20000000a00 */
[----:B0-----:R-:W0:Y:S01]  /*1960*/  LDC R4, c[0x0][0x448] ;  /* 0x00011200ff047b82 */ /* 0x001e220000000800 */
[----:B------:R-:W-:-:S04]  /*1970*/  ISETP.NE.U32.AND P0, PT, RZ, UR4, PT ;  /* 0x00000004ff007c0c */ /* 0x000fc8000bf05070 */
[----:B------:R-:W-:Y:S01]  /*1980*/  ISETP.NE.AND.EX P0, PT, RZ, UR5, PT, P0 ;  /* 0x00000005ff007c0c */ /* 0x000fe2000bf05300 */
[----:B------:R-:W-:Y:S02]  /*1990*/  ULDC.64 UR4, c[0x0][0xa30] ;  /* 0x00028c0000047ab9 */ /* 0x000fe40000000a00 */
[----:B------:R-:W-:-:S04]  /*19a0*/  ISETP.NE.U32.AND P1, PT, RZ, UR4, PT ;  /* 0x00000004ff007c0c */ /* 0x000fc8000bf25070 */
[----:B------:R-:W-:-:S06]  /*19b0*/  ISETP.NE.AND.EX P1, PT, RZ, UR5, PT, P1 ;  /* 0x00000005ff007c0c */ /* 0x000fcc000bf25310 */
[----:B------:R-:W1:Y:S08]  /*19c0*/  @P0 LDC.64 R6, c[0x0][0xa10] ;  /* 0x00028400ff060b82 */ /* 0x000e700000000a00 */
[----:B------:R-:W2:Y:S01]  /*19d0*/  @P1 LDC.64 R8, c[0x0][0xa30] ;  /* 0x00028c00ff081b82 */ /* 0x000ea20000000a00 */
[----:B-1----:R-:W-:-:S05]  /*19e0*/  @P0 IMAD.WIDE R6, R79, 0x4, R6 ;  /* 0x000000044f060825 */ /* 0x002fca00078e0206 */
[----:B------:R-:W3:Y:S04]  /*19f0*/  @P0 LDG.E R0, desc[UR42][R6.64] ;  /* 0x0000002a06000981 */ /* 0x000ee8000c1e1900 */
[----:B------:R-:W3:Y:S01]  /*1a00*/  @P0 LDG.E R3, desc[UR42][R6.64+0x4] ;  /* 0x0000042a06030981 */ /* 0x000ee2000c1e1900 */
[----:B-----5:R-:W-:Y:S02]  /*1a10*/  IMAD.MOV.U32 R76, RZ, RZ, R25 ;  /* 0x000000ffff4c7224 */ /* 0x020fe400078e0019 */
[----:B--2---:R-:W-:-:S05]  /*1a20*/  @P1 IMAD.WIDE R8, R79, 0x4, R8 ;  /* 0x000000044f081825 */ /* 0x004fca00078e0208 */
[----:B------:R1:W5:Y:S01]  /*1a30*/  @P1 LDG.E R76, desc[UR42][R8.64] ;  /* 0x0000002a084c1981 */ /* 0x000362000c1e1900 */
[----:B0-----:R-:W-:Y:S01]  /*1a40*/  ISETP.NE.AND P1, PT, R4, 0x1, PT ;  /* 0x000000010400780c */ /* 0x001fe20003f25270 */
[----:B------:R-:W-:Y:S01]  /*1a50*/  IMAD.SHL.U32 R192, R77, 0x40, RZ ;  /* 0x000000404dc07824 */ /* 0x000fe200078e00ff */
[----:B------:R-:W0:Y:S01]  /*1a60*/  LDC.64 R4, c[0x0][0x9e0] ;  /* 0x00027800ff047b82 */ /* 0x000e220000000a00 */
[----:B------:R-:W-:-:S10]  /*1a70*/  IMAD.IADD R13, R25, 0x1, -R10 ;  /* 0x00000001190d7824 */ /* 0x000fd400078e0a0a */
[----:B------:R-:W2:Y:S08]  /*1a80*/  @P1 LDC R11, c[0x0][0x44c] ;  /* 0x00011300ff0b1b82 */ /* 0x000eb00000000800 */
[----:B------:R-:W4:Y:S01]  /*1a90*/  @P1 LDC R12, c[0x0][0x450] ;  /* 0x00011400ff0c1b82 */ /* 0x000f220000000800 */
[----:B0-----:R-:W-:Y:S01]  /*1aa0*/  ISETP.GE.AND P2, PT, R5, 0x1, PT ;  /* 0x000000010500780c */ /* 0x001fe20003f46270 */
[----:B---3--:R-:W-:-:S02]  /*1ab0*/  @P0 IMAD.IADD R40, R3, 0x1, -R0 ;  /* 0x0000000103280824 */ /* 0x008fc400078e0a00 */
[----:B------:R-:W-:Y:S02]  /*1ac0*/  VIADD R0, R192, 0x3f ;  /* 0x0000003fc0007836 */ /* 0x000fe40000000000 */
[----:B------:R-:W-:Y:S02]  /*1ad0*/  IMAD.IADD R23, R13, 0x1, R40 ;  /* 0x000000010d177824 */ /* 0x000fe400078e0228 */
[----:B--2---:R-:W-:-:S03]  /*1ae0*/  @P1 IMAD.HI.U32 R3, R0, R11, RZ ;  /* 0x0000000b00031227 */ /* 0x004fc600078e00ff */
[C---:B------:R-:W-:Y:S01]  /*1af0*/  IADD3 R7, R23.reuse, 0x1, -R22 ;  /* 0x0000000117077810 */ /* 0x040fe20007ffe816 */
[----:B------:R-:W-:Y:S01]  /*1b00*/  IMAD.MOV.U32 R6, RZ, RZ, R0 ;  /* 0x000000ffff067224 */ /* 0x000fe200078e0000 */
[----:B----4-:R-:W-:Y:S01]  /*1b10*/  @P1 SHF.R.U32.HI R6, RZ, R12, R3 ;  /* 0x0000000cff061219 */ /* 0x010fe20000011603 */
[----:B------:R-:W-:-:S04]  /*1b20*/  VIADD R0, R23, 0x3f ;  /* 0x0000003f17007836 */ /* 0x000fc80000000000 */
[----:B-1----:R-:W-:Y:S01]  /*1b30*/  IMAD.IADD R9, R7, 0x1, R6 ;  /* 0x0000000107097824 */ /* 0x002fe200078e0206 */
[----:B------:R-:W-:-:S03]  /*1b40*/  SHF.R.S32.HI R3, RZ, 0x1f, R0 ;  /* 0x0000001fff037819 */ /* 0x000fc60000011400 */
[----:B------:R-:W-:Y:S01]  /*1b50*/  IMAD.IADD R4, R9, 0x1, R4 ;  /* 0x0000000109047824 */ /* 0x000fe200078e0204 */
[----:B------:R-:W-:-:S04]  /*1b60*/  LEA.HI R3, R3, R0, RZ, 0x6 ;  /* 0x0000000003037211 */ /* 0x000fc800078f30ff */
[----:B------:R-:W-:Y:S01]  /*1b70*/  SHF.R.S32.HI R43, RZ, 0x6, R3 ;  /* 0x00000006ff2b7819 */ /* 0x000fe20000011403 */
[----:B------:R-:W-:Y:S06]  /*1b80*/  @!P2 BRA `(.L_x_2662) ;  /* 0x000000000048a947 */ /* 0x000fec0003800000 */
        /* <DEDUP_REMOVED lines=11> */
.L_x_2664:
[----:B------:R-:W-:-:S13]  /*1c40*/  ISETP.NE.AND P0, PT, R5, 0x1, PT ;  /* 0x000000010500780c */ /* 0x000fda0003f05270 */
[----:B------:R-:W0:Y:S02]  /*1c50*/  @P0 LDC.64 R6, c[0x0][0x9e8] ;  /* 0x00027a00ff060b82 */ /* 0x000e240000000a00 */
[----:B0-----:R-:W-:-:S05]  /*1c60*/  @P0 IMAD.HI.U32 R6, R0, R6, RZ ;  /* 0x0000000600060227 */ /* 0x001fca00078e00ff */
[----:B------:R-:W-:-:S07]  /*1c70*/  @P0 SHF.R.U32.HI R0, RZ, R7, R6 ;  /* 0x00000007ff000219 */ /* 0x000fce0000011606 */
.L_x_2665:
[----:B------:R-:W-:Y:S05]  /*1c80*/  BSYNC B0 ;  /* 0x0000000000007941 */ /* 0x000fea0003800000 */
.L_x_2663:
[----:B------:R-:W-:-:S05]  /*1c90*/  IMAD R3, R0, R5, R5 ;  /* 0x0000000500037224 */ /* 0x000fca00078e0205 */
[----:B------:R-:W-:-:S07]  /*1ca0*/  VIMNMX R4, R4, R3, PT ;  /* 0x0000000304047248 */ /* 0x000fce0003fe0100 */
.L_x_2662:
[----:B------:R-:W0:Y:S01]  /*1cb0*/  @P1 LDC R7, c[0x0][0x44c] ;  /* 0x00011300ff071b82 */ /* 0x000e220000000800 */
[----:B------:R-:W-:Y:S01]  /*1cc0*/  VIADD R4, R4, 0x3f ;  /* 0x0000003f04047836 */ /* 0x000fe20000000000 */
[----:B------:R-:W-:Y:S01]  /*1cd0*/  ULDC UR4, c[0x0][0x9dc] ;  /* 0x0002770000047ab9 */ /* 0x000fe20000000800 */
[----:B------:R-:W-:-:S03]  /*1ce0*/  IMAD.MOV.U32 R6, RZ, RZ, R192 ;  /* 0x000000ffff067224 */ /* 0x000fc600078e00c0 */
[----:B------:R-:W-:Y:S02]  /*1cf0*/  SHF.R.S32.HI R3, RZ, 0x1f, R4 ;  /* 0x0000001fff037819 */ /* 0x000fe40000011404 */
[----:B------:R-:W1:Y:S02]  /*1d00*/  @P1 LDC R9, c[0x0][0x450] ;  /* 0x00011400ff091b82 */ /* 0x000e640000000800 */
[----:B------:R-:W-:Y:S01]  /*1d10*/  LEA.HI R3, R3, R4, RZ, 0x6 ;  /* 0x0000000403037211 */ /* 0x000fe200078f30ff */
[----:B0-----:R-:W-:-:S05]  /*1d20*/  @P1 IMAD.HI.U32 R0, R192, R7, RZ ;  /* 0x00000007c0001227 */ /* 0x001fca00078e00ff */
[----:B-1----:R-:W-:Y:S02]  /*1d30*/  @P1 SHF.R.U32.HI R6, RZ, R9, R0 ;  /* 0x00000009ff061219 */ /* 0x002fe40000011600 */
[----:B------:R-:W-:Y:S02]  /*1d40*/  SHF.R.S32.HI R0, RZ, 0x6, R3 ;  /* 0x00000006ff007819 */ /* 0x000fe40000011403 */
[----:B------:R-:W-:Y:S02]  /*1d50*/  IADD3 R3, R6, R23, -R22 ;  /* 0x0000001706037210 */ /* 0x000fe40007ffe816 */
[----:B------:R-:W-:-:S03]  /*1d60*/  VIMNMX R8, R43, R0, PT ;  /* 0x000000002b087248 */ /* 0x000fc60003fe0100 */
[----:B------:R-:W-:Y:S01]  /*1d70*/  VIADD R0, R3, -UR4 ;  /* 0x8000000403007c36 */ /* 0x000fe20008000000 */
[----:B------:R-:W-:Y:S06]  /*1d80*/  @!P2 BRA `(.L_x_2666) ;  /* 0x000000000044a947 */ /* 0x000fec0003800000 */
        /* <DEDUP_REMOVED lines=10> */
.L_x_2668:
[----:B------:R-:W-:-:S13]  /*1e30*/  ISETP.NE.AND P0, PT, R5, 0x1, PT ;  /* 0x000000010500780c */ /* 0x000fda0003f05270 */
[----:B------:R-:W0:Y:S02]  /*1e40*/  @P0 LDC.64 R6, c[0x0][0x9e8] ;  /* 0x00027a00ff060b82 */ /* 0x000e240000000a00 */
[----:B0-----:R-:W-:-:S05]  /*1e50*/  @P0 IMAD.HI.U32 R4, R3, R6, RZ ;  /* 0x0000000603040227 */ /* 0x001fca00078e00ff */
[----:B------:R-:W-:-:S07]  /*1e60*/  @P0 SHF.R.U32.HI R3, RZ, R7, R4 ;  /* 0x00000007ff030219 */ /* 0x000fce0000011604 */
.L_x_2669:
[----:B------:R-:W-:Y:S05]  /*1e70*/  BSYNC B0 ;  /* 0x0000000000007941 */ /* 0x000fea0003800000 */
.L_x_2667:
[----:B------:R-:W-:-:S05]  /*1e80*/  IMAD R3, R3, R5, RZ ;  /* 0x0000000503037224 */ /* 0x000fca00078e02ff */
[----:B------:R-:W-:-:S07]  /*1e90*/  VIMNMX R0, R0, R3, !PT ;  /* 0x0000000300007248 */ /* 0x000fce0007fe0100 */
.L_x_2666:
[----:B------:R-:W-:Y:S01]  /*1ea0*/  SHF.R.S32.HI R3, RZ, 0x1f, R0 ;  /* 0x0000001fff037819 */ /* 0x000fe20000011400 */
[----:B------:R-:W-:Y:S01]  /*1eb0*/  BSSY B0, `(.L_x_2670) ;  /* 0x0000028000007945 */ /* 0x000fe20003800000 */
[----:B------:R-:W-:Y:S02]  /*1ec0*/  LOP3.LUT R218, R205, 0xff, RZ, 0xc0, !PT ;  /* 0x000000ffcdda7812 */ /* 0x000fe400078ec0ff */
[----:B------:R-:W-:Y:S02]  /*1ed0*/  LEA.HI R3, R3, R0, RZ, 0x6 ;  /* 0x0000000003037211 */ /* 0x000fe400078f30ff */
[----:B------:R-:W-:Y:S02]  /*1ee0*/  SHF.R.U32.HI R205, RZ, 0x10, R205 ;  /* 0x00000010ffcd7819 */ /* 0x000fe400000116cd */
[----:B------:R-:W-:-:S04]  /*1ef0*/  SHF.R.S32.HI R3, RZ, 0x6, R3 ;  /* 0x00000006ff037819 */ /* 0x000fc80000011403 */
[----:B------:R-:W-:Y:S01]  /*1f00*/  VIMNMX R9, RZ, R3, !PT ;  /* 0x00000003ff097248 */ /* 0x000fe20007fe0100 */
[----:B------:R-:W-:-:S03]  /*1f10*/  IMAD.MOV.U32 R3, RZ, RZ, RZ ;  /* 0x000000ffff037224 */ /* 0x000fc600078e00ff */
[----:B------:R-:W-:-:S13]  /*1f20*/  ISETP.GT.AND P0, PT, R8, R9, PT ;  /* 0x000000090800720c */ /* 0x000fda0003f04270 */
[----:B------:R-:W-:Y:S05]  /*1f30*/  @!P0 BRA `(.L_x_2671) ;  /* 0x00000000007c8947 */ /* 0x000fea0003800000 */
[----:B------:R-:W-:Y:S01]  /*1f40*/  ISETP.NE.AND P0, PT, R205, RZ, PT ;  /* 0x000000ffcd00720c */ /* 0x000fe20003f05270 */
[----:B------:R-:W-:-:S03]  /*1f50*/  ULDC UR4, c[0x0][0x9f0] ;  /* 0x00027c0000047ab9 */ /* 0x000fc60000000800 */
[----:B------:R-:W-:-:S04]  /*1f60*/  SEL R11, R205, UR4, P0 ;  /* 0x00000004cd0b7c07 */ /* 0x000fc80008000000 */
[-C--:B------:R-:W-:Y:S02]  /*1f70*/  IABS R6, R11.reuse ;  /* 0x0000000b00067213 */ /* 0x080fe40000000000 */
        /* <DEDUP_REMOVED lines=27> */
.L_x_2671:
[----:B------:R-:W-:Y:S05]  /*2130*/  BSYNC B0 ;  /* 0x0000000000007941 */ /* 0x000fea0003800000 */
.L_x_2670:
[----:B------:R-:W-:Y:S01]  /*2140*/  IMAD R0, R218, R3, R9 ;  /* 0x00000003da007224 */ /* 0x000fe200078e0209 */
[----:B------:R-:W-:-:S04]  /*2150*/  PLOP3.LUT P3, PT, PT, PT, PT, 0x80, 0x0 ;  /* 0x000000000000781c */ /* 0x000fc80003f6f070 */
[C---:B------:R-:W-:Y:S01]  /*2160*/  VIADDMNMX R3, R0.reuse, R3, R8, PT ;  /* 0x0000000300037246 */ /* 0x040fe20003800108 */
[----:B------:R-:W-:-:S04]  /*2170*/  IMAD R0, R0, 0x40, -R13 ;  /* 0x0000004000007824 */ /* 0x000fc800078e0a0d */
[----:B------:R-:W-:Y:S01]  /*2180*/  IMAD R3, R3, 0x40, -R13 ;  /* 0x0000004003037824 */ /* 0x000fe200078e0a0d */
        /* <DEDUP_REMOVED lines=31> */
.L_x_2674:
[----:B------:R-:W-:Y:S05]  /*2380*/  BSYNC B6 ;  /* 0x0000000000067941 */ /* 0x000fea0003800000 */
.L_x_2673:
        /* <DEDUP_REMOVED lines=20> */
.L_x_2676:
[----:B------:R-:W-:Y:S05]  /*24d0*/  BSYNC B6 ;  /* 0x0000000000067941 */ /* 0x000fea0003800000 */
.L_x_2675:
[----:B------:R-:W-:Y:S01]  /*24e0*/  ULDC.64 UR4, c[0x0][0x9f8] ;  /* 0x00027e0000047ab9 */ /* 0x000fe20000000a00 */
[----:B------:R-:W0:Y:S01]  /*24f0*/  LDC.64 R60, c[0x0][0x300] ;  /* 0x0000c000ff3c7b82 */ /* 0x000e220000000a00 */
[----:B------:R-:W-:Y:S01]  /*2500*/  ISETP.NE.U32.AND P0, PT, RZ, UR4, PT ;  /* 0x00000004ff007c0c */ /* 0x000fe2000bf05070 */
[----:B------:R-:W-:Y:S01]  /*2510*/  IMAD.IADD R39, R24, 0x1, R25 ;  /* 0x0000000118277824 */ /* 0x000fe200078e0219 */
[----:B------:R-:W-:Y:S02]  /*2520*/  ULDC.64 UR6, c[0x0][0xa08] ;  /* 0x0002820000067ab9 */ /* 0x000fe40000000a00 */
[----:B------:R-:W-:Y:S01]  /*2530*/  ISETP.NE.AND.EX P0, PT, RZ, UR5, PT, P0 ;  /* 0x00000005ff007c0c */ /* 0x000fe2000bf05300 */
[----:B------:R-:W-:Y:S02]  /*2540*/  ULDC.64 UR4, c[0x0][0x308] ;  /* 0x0000c20000047ab9 */ /* 0x000fe40000000a00 */
[----:B------:R-:W1:Y:S01]  /*2550*/  LDC.64 R58, c[0x0][0x3f8] ;  /* 0x0000fe00ff3a7b82 */ /* 0x000e620000000a00 */
[----:B------:R-:W-:-:S07]  /*2560*/  SHF.R.S32.HI R17, RZ, 0x1f, R16 ;  /* 0x0000001fff117819 */ /* 0x000fce0000011410 */
[----:B------:R-:W2:Y:S08]  /*2570*/  LDC R51, c[0x0][0x3f4] ;  /* 0x0000fd00ff337b82 */ /* 0x000eb00000000800 */
[----:B------:R-:W3:Y:S02]  /*2580*/  @P0 LDC.64 R4, c[0x0][0x9f8] ;  /* 0x00027e00ff040b82 */ /* 0x000ee40000000a00 */
[----:B---3--:R-:W-:-:S05]  /*2590*/  @P0 IMAD.WIDE R4, R79, 0x4, R4 ;  /* 0x000000044f040825 */ /* 0x008fca00078e0204 */
        /* <DEDUP_REMOVED lines=9> */
[----:B------:R-:W-:Y:S01]  /*2630*/  SHF.R.S32.HI R189, RZ, 0x1f, R188 ;  /* 0x0000001fffbd7819 */ /* 0x000fe200000114bc */
[----:B------:R-:W-:Y:S01]  /*2640*/  IMAD R3, R39, R61, R0 ;  /* 0x0000003d27037224 */ /* 0x000fe200078e0200 */
[----:B---3--:R-:W3:Y:S01]  /*2650*/  LDC.64 R4, c[0x0][0x408] ;  /* 0x00010200ff047b82 */ /* 0x008ee20000000a00 */
[----:B------:R-:W-:Y:S01]  /*2660*/  IMAD R8, R72, R60, RZ ;  /* 0x0000003c48087224 */ /* 0x000fe200078e02ff */
[----:B--2---:R-:W-:Y:S01]  /*2670*/  ISETP.GE.AND P1, PT, R16, R51, PT ;  /* 0x000000331000720c */ /* 0x004fe20003f26270 */
[----:B------:R-:W-:Y:S01]  /*2680*/  IMAD.IADD R7, R7, 0x1, R3 ;  /* 0x0000000107077824 */ /* 0x000fe200078e0203 */
[----:B------:R-:W-:Y:S01]  /*2690*/  LOP3.LUT R57, R57, 0x1c0, RZ, 0xc0, !PT ;  /* 0x000001c039397812 */ /* 0x000fe200078ec0ff */
[----:B-1----:R-:W-:Y:S01]  /*26a0*/  IMAD R3, R72, R58, RZ ;  /* 0x0000003a48037224 */ /* 0x002fe200078e02ff */
[----:B------:R-:W-:Y:S01]  /*26b0*/  IADD3 R38, P2, R184, R39, RZ ;  /* 0x00000027b8267210 */ /* 0x000fe20007f5e0ff */
[----:B------:R-:W-:Y:S01]  /*26c0*/  IMAD.WIDE.U32 R20, R204, UR4, R6 ;  /* 0x00000004cc147c25 */ /* 0x000fe2000f8e0006 */
[----:B------:R-:W-:-:S02]  /*26d0*/  SHF.R.U32.HI R53, RZ, 0x3, R57 ;  /* 0x00000003ff357819 */ /* 0x000fc40000011639 */
[----:B------:R-:W-:Y:S01]  /*26e0*/  P2R R73, PR, RZ, 0x2 ;  /* 0x00000002ff497803 */ /* 0x000fe20000000000 */
[----:B------:R-:W-:Y:S01]  /*26f0*/  IMAD R21, R204, UR5, R21 ;  /* 0x00000005cc157c24 */ /* 0x000fe2000f8e0215 */
[----:B------:R-:W-:Y:S01]  /*2700*/  ULDC.64 UR4, c[0x0][0x330] ;  /* 0x0000cc0000047ab9 */ /* 0x000fe20000000a00 */
[----:B------:R-:W-:Y:S01]  /*2710*/  IMAD R8, R184, R61, R8 ;  /* 0x0000003db8087224 */ /* 0x000fe200078e0208 */
[----:B------:R-:W-:Y:S01]  /*2720*/  SHF.L.U64.HI R61, R60, 0x6, R61 ;  /* 0x000000063c3d7819 */ /* 0x000fe2000001023d */
[----:B------:R-:W-:-:S04]  /*2730*/  IMAD.WIDE.U32 R28, R204, UR4, R16 ;  /* 0x00000004cc1c7c25 */ /* 0x000fc8000f8e0010 */
[----:B------:R-:W-:Y:S01]  /*2740*/  IMAD R29, R204, UR5, R29 ;  /* 0x00000005cc1d7c24 */ /* 0x000fe2000f8e021d */
[----:B------:R-:W-:Y:S01]  /*2750*/  ULDC.64 UR4, c[0x0][0x310] ;  /* 0x0000c40000047ab9 */ /* 0x000fe20000000a00 */
[C---:B------:R-:W-:Y:S01]  /*2760*/  IMAD R11, R184.reuse, R59, R3 ;  /* 0x0000003bb80b7224 */ /* 0x040fe200078e0203 */
[----:B------:R-:W-:Y:S01]  /*2770*/  SEL R3, R51, RZ, P1 ;  /* 0x000000ff33037207 */ /* 0x000fe20000800000 */
[----:B------:R-:W-:Y:S01]  /*2780*/  IMAD.WIDE.U32 R30, R184, R58, R188 ;  /* 0x0000003ab81e7225 */ /* 0x000fe200078e00bc */
[----:B---3--:R-:W-:Y:S02]  /*2790*/  SHF.L.U64.HI R56, R4, 0x6, R5 ;  /* 0x0000000604387819 */ /* 0x008fe40000010205 */
[----:B0-----:R-:W-:Y:S01]  /*27a0*/  LEA.HI R52, R52, 0x8, RZ, 0x19 ;  /* 0x0000000834347811 */ /* 0x001fe200078fc8ff */
[----:B------:R-:W-:-:S04]  /*27b0*/  IMAD.WIDE.U32 R34, R184, R4, R188 ;  /* 0x00000004b8227225 */ /* 0x000fc800078e00bc */
[----:B------:R-:W-:-:S04]  /*27c0*/  IMAD.WIDE.U32 R36, R184, R4, R16 ;  /* 0x00000004b8247225 */ /* 0x000fc800078e0010 */
[----:B------:R-:W-:Y:S02]  /*27d0*/  IMAD.IADD R3, R16, 0x1, R3 ;  /* 0x0000000110037824 */ /* 0x000fe400078e0203 */
[----:B------:R-:W-:-:S03]  /*27e0*/  IMAD.WIDE.U32 R32, R184, R58, R16 ;  /* 0x0000003ab8207225 */ /* 0x000fc600078e0010 */
[----:B------:R-:W-:Y:S01]  /*27f0*/  SHF.R.S32.HI R62, RZ, 0x1f, R3 ;  /* 0x0000001fff3e7819 */ /* 0x000fe20000011403 */
[----:B------:R-:W-:Y:S02]  /*2800*/  IMAD.IADD R31, R31, 0x1, R11 ;  /* 0x000000011f1f7824 */ /* 0x000fe400078e020b */
[----:B------:R-:W-:Y:S01]  /*2810*/  IMAD.IADD R33, R11, 0x1, R33 ;  /* 0x000000010b217824 */ /* 0x000fe200078e0221 */
[----:B------:R-:W-:Y:S01]  /*2820*/  LEA.HI R62, R62, R3, RZ, 0x3 ;  /* 0x000000033e3e7211 */ /* 0x000fe200078f18ff */
[----:B-----5:R-:W-:-:S03]  /*2830*/  IMAD.WIDE.U32 R30, R76, R58, R30 ;  /* 0x0000003a4c1e7225 */ /* 0x020fc600078e001e */
[----:B------:R-:W-:Y:S01]  /*2840*/  LOP3.LUT R47, R62, 0xfffffff8, RZ, 0xc0, !PT ;  /* 0xfffffff83e2f7812 */ /* 0x000fe200078ec0ff */
[----:B------:R-:W-:-:S03]  /*2850*/  IMAD.WIDE.U32 R32, R76, R58, R32 ;  /* 0x0000003a4c207225 */ /* 0x000fc600078e0020 */
[----:B------:R-:W-:Y:S01]  /*2860*/  SHF.R.S32.HI R44, RZ, 0x1f, R47 ;  /* 0x0000001fff2c7819 */ /* 0x000fe2000001142f */
[----:B------:R-:W-:Y:S02]  /*2870*/  VIADD R54, R16, 0x20 ;  /* 0x0000002010367836 */ /* 0x000fe40000000000 */
[----:B------:R-:W-:Y:S02]  /*2880*/  IMAD.SHL.U32 R55, R4, 0x40, RZ ;  /* 0x0000004004377824 */ /* 0x000fe400078e00ff */
[----:B------:R-:W-:Y:S02]  /*2890*/  IMAD.SHL.U32 R51, R51, 0x2, RZ ;  /* 0x0000000233337824 */ /* 0x000fe400078e00ff */
[----:B------:R-:W-:Y:S01]  /*28a0*/  IMAD.X R39, R9, 0x1, R72, P2 ;  /* 0x0000000109277824 */ /* 0x000fe200010e0648 */
[----:B----4-:R-:W-:Y:S02]  /*28b0*/  SHF.R.S32.HI R0, RZ, 0x1f, R79 ;  /* 0x0000001fff007819 */ /* 0x010fe4000001144f */
[----:B------:R-:W-:-:S02]  /*28c0*/  SEL R79, R79, RZ, !P0 ;  /* 0x000000ff4f4f7207 */ /* 0x000fc40004000000 */
[----:B------:R-:W-:-:S03]  /*28d0*/  SEL R0, R0, RZ, !P0 ;  /* 0x000000ff00007207 */ /* 0x000fc60004000000 */
[----:B------:R-:W-:-:S04]  /*28e0*/  IMAD.WIDE.U32 R20, R79, UR4, R20 ;  /* 0x000000044f147c25 */ /* 0x000fc8000f8e0014 */
[----:B------:R-:W-:-:S04]  /*28f0*/  IMAD R6, R0, UR4, RZ ;  /* 0x0000000400067c24 */ /* 0x000fc8000f8e02ff */
[----:B------:R-:W-:Y:S01]  /*2900*/  IMAD R65, R79, UR5, R6 ;  /* 0x000000054f417c24 */ /* 0x000fe2000f8e0206 */
[----:B------:R-:W-:Y:S01]  /*2910*/  ULDC.64 UR4, c[0x0][0x338] ;  /* 0x0000ce0000047ab9 */ /* 0x000fe20000000a00 */
[----:B------:R-:W-:-:S04]  /*2920*/  IMAD.WIDE.U32 R6, R184, R60, R16 ;  /* 0x0000003cb8067225 */ /* 0x000fc800078e0010 */
[----:B------:R-:W-:Y:S01]  /*2930*/  IMAD R0, R0, UR4, RZ ;  /* 0x0000000400007c24 */ /* 0x000fe2000f8e02ff */
[----:B------:R-:W-:Y:S01]  /*2940*/  IADD3 R64, P0, R20, R6, RZ ;  /* 0x0000000614407210 */ /* 0x000fe20007f1e0ff */
[----:B------:R-:W-:Y:S02]  /*2950*/  IMAD.IADD R65, R21, 0x1, R65 ;  /* 0x0000000115417824 */ /* 0x000fe400078e0241 */
[----:B------:R-:W-:Y:S01]  /*2960*/  IMAD.WIDE.U32 R28, R79, UR4, R28 ;  /* 0x000000044f1c7c25 */ /* 0x000fe2000f8e001c */
[----:B------:R-:W-:Y:S02]  /*2970*/  ULDC UR4, c[0x0][0x2f4] ;  /* 0x0000bd0000047ab9 */ /* 0x000fe40000000800 */
[----:B------:R-:W-:Y:S01]  /*2980*/  IADD3.X R63, R65, R7, R8, P0, !PT ;  /* 0x00000007413f7210 */ /* 0x000fe200007fe408 */
[----:B------:R-:W-:Y:S01]  /*2990*/  IMAD R79, R79, UR5, R0 ;  /* 0x000000054f4f7c24 */ /* 0x000fe2000f8e0200 */
[----:B------:R-:W-:Y:S01]  /*29a0*/  ISETP.GE.AND P0, PT, R16, UR4, PT ;  /* 0x0000000410007c0c */ /* 0x000fe2000bf06270 */
[----:B------:R-:W-:Y:S01]  /*29b0*/  IMAD R0, R72, R4, RZ ;  /* 0x0000000448007224 */ /* 0x000fe200078e02ff */
[----:B------:R-:W-:Y:S01]  /*29c0*/  ISETP.GE.AND P1, PT, R54, UR4, PT ;  /* 0x0000000436007c0c */ /* 0x000fe2000bf26270 */
[----:B------:R-:W-:-:S02]  /*29d0*/  IMAD.SHL.U32 R60, R60, 0x40, RZ ;  /* 0x000000403c3c7824 */ /* 0x000fc400078e00ff */
[----:B------:R-:W-:-:S04]  /*29e0*/  IMAD R7, R184, R5, R0 ;  /* 0x00000005b8077224 */ /* 0x000fc800078e0200 */
[----:B------:R-:W-:Y:S02]  /*29f0*/  IMAD.IADD R35, R35, 0x1, R7 ;  /* 0x0000000123237824 */ /* 0x000fe400078e0207 */
[----:B------:R-:W-:Y:S01]  /*2a00*/  IMAD.IADD R37, R7, 0x1, R37 ;  /* 0x0000000107257824 */ /* 0x000fe200078e0225 */
[----:B------:R-:W-:Y:S01]  /*2a10*/  SHF.R.S32.HI R7, RZ, 0x1f, R76 ;  /* 0x0000001fff077819 */ /* 0x000fe2000001144c */
[----:B------:R-:W-:-:S04]  /*2a20*/  IMAD.WIDE.U32 R34, R76, R4, R34 ;  /* 0x000000044c227225 */ /* 0x000fc800078e0022 */
[C---:B------:R-:W-:Y:S02]  /*2a30*/  IMAD R0, R7.reuse, R58, RZ ;  /* 0x0000003a07007224 */ /* 0x040fe400078e02ff */
[-C--:B------:R-:W-:Y:S02]  /*2a40*/  IMAD R7, R7, R4.reuse, RZ ;  /* 0x0000000407077224 */ /* 0x080fe400078e02ff */
[C---:B------:R-:W-:Y:S01]  /*2a50*/  IMAD R3, R76.reuse, R59, R0 ;  /* 0x0000003b4c037224 */ /* 0x040fe200078e0200 */
[----:B------:R-:W-:Y:S01]  /*2a60*/  LOP3.LUT R0, R57, 0x18, R16, 0xf8, !PT ;  /* 0x0000001839007812 */ /* 0x000fe200078ef810 */
[----:B------:R-:W-:Y:S01]  /*2a70*/  IMAD R7, R76, R5, R7 ;  /* 0x000000054c077224 */ /* 0x000fe200078e0207 */
[----:B------:R-:W-:Y:S01]  /*2a80*/  SHF.L.U64.HI R59, R58, 0x6, R59 ;  /* 0x000000063a3b7819 */ /* 0x000fe2000001023b */
[----:B------:R-:W-:Y:S01]  /*2a90*/  IMAD.WIDE.U32 R36, R76, R4, R36 ;  /* 0x000000044c247225 */ /* 0x000fe200078e0024 */
[----:B------:R-:W-:-:S03]  /*2aa0*/  LOP3.LUT R0, R0, R53, RZ, 0x3c, !PT ;  /* 0x0000003500007212 */ /* 0x000fc600078e3cff */
[----:B------:R-:W-:Y:S02]  /*2ab0*/  IMAD.IADD R49, R31, 0x1, R3 ;  /* 0x000000011f317824 */ /* 0x000fe400078e0203 */
[----:B------:R-:W-:Y:S01]  /*2ac0*/  IMAD R50, R203, 0x200, R0 ;  /* 0x00000200cb327824 */ /* 0x000fe200078e0200 */
[----:B------:R-:W-:Y:S01]  /*2ad0*/  LOP3.LUT R0, R57, 0x38, R62, 0xf8, !PT ;  /* 0x0000003839007812 */ /* 0x000fe200078ef83e */
[----:B------:R-:W-:Y:S02]  /*2ae0*/  IMAD.IADD R48, R3, 0x1, R33 ;  /* 0x0000000103307824 */ /* 0x000fe400078e0221 */
[----:B------:R-:W-:Y:S01]  /*2af0*/  IMAD.SHL.U32 R58, R58, 0x40, RZ ;  /* 0x000000403a3a7824 */ /* 0x000fe200078e00ff */
[----:B------:R-:W-:Y:S01]  /*2b00*/  LOP3.LUT R0, R0, R53, RZ, 0x3c, !PT ;  /* 0x0000003500007212 */ /* 0x000fe200078e3cff */
[----:B------:R-:W-:Y:S02]  /*2b10*/  IMAD.IADD R46, R35, 0x1, R7 ;  /* 0x00000001232e7824 */ /* 0x000fe400078e0207 */
[----:B------:R-:W-:-:S02]  /*2b20*/  IMAD.IADD R45, R7, 0x1, R37 ;  /* 0x00000001072d7824 */ /* 0x000fc400078e0225 */
[----:B------:R-:W-:Y:S02]  /*2b30*/  IMAD R3, R203, 0x200, R0 ;  /* 0x00000200cb037824 */ /* 0x000fe400078e0200 */
[----:B------:R-:W-:-:S07]  /*2b40*/  IMAD.IADD R0, R29, 0x1, R79 ;  /* 0x000000011d007824 */ /* 0x000fce00078e024f */
.L_x_2706:
        /* <DEDUP_REMOVED lines=10> */
[----:B--2---:R-:W-:Y:S02]  /*2bf0*/  IMAD.SHL.U32 R27, R185, 0x1000, RZ ;  /* 0x00001000b91b7824 */ /* 0x004fe400078e00ff */
        /* <DEDUP_REMOVED lines=26> */
[----:B------:R-:W-:Y:S01]  /*2da0*/  ULDC.64 UR4, c[0x0][0x3e8] ;  /* 0x0000fa0000047ab9 */ /* 0x000fe20000000a00 */
[----:B------:R-:W-:Y:S01]  /*2db0*/  IMAD.MOV.U32 R6, RZ, RZ, R34 ;  /* 0x000000ffff067224 */ /* 0x000fe200078e0022 */
[----:B------:R-:W-:Y:S01]  /*2dc0*/  ULDC.64 UR6, c[0x0][0x400] ;  /* 0x0001000000067ab9 */ /* 0x000fe20000000a00 */
[----:B------:R-:W-:Y:S02]  /*2dd0*/  IMAD.MOV.U32 R7, RZ, RZ, R46 ;  /* 0x000000ffff077224 */ /* 0x000fe400078e002e */
[-C--:B------:R-:W-:Y:S02]  /*2de0*/  IMAD R5, R68, R55.reuse, R8 ;  /* 0x0000003744057224 */ /* 0x080fe400078e0208 */
[----:B------:R-:W-:Y:S01]  /*2df0*/  IMAD.WIDE.U32 R8, R41, R55, R6 ;  /* 0x0000003729087225 */ /* 0x000fe200078e0006 */
[----:B------:R-:W-:-:S03]  /*2e00*/  IADD3 R7, P3, R30, R4, RZ ;  /* 0x000000041e077210 */ /* 0x000fc60007f7e0ff */
[----:B------:R-:W-:Y:S01]  /*2e10*/  IMAD.IADD R5, R9, 0x1, R5 ;  /* 0x0000000109057824 */ /* 0x000fe200078e0205 */
[----:B------:R-:W-:Y:S01]  /*2e20*/  LEA R4, P5, R8, UR6, 0x1 ;  /* 0x0000000608047c11 */ /* 0x000fe2000f8a08ff */
[----:B------:R-:W-:Y:S01]  /*2e30*/  IMAD.X R10, R70, 0x1, R49, P3 ;  /* 0x00000001460a7824 */ /* 0x000fe200018e0631 */
[C---:B------:R-:W-:Y:S02]  /*2e40*/  LEA R6, P3, R7.reuse, UR4, 0x1 ;  /* 0x0000000407067c11 */ /* 0x040fe4000f8608ff */
[----:B------:R-:W-:Y:S02]  /*2e50*/  LEA.HI.X R5, R8, UR7, R5, 0x1, P5 ;  /* 0x0000000708057c11 */ /* 0x000fe4000a8f0c05 */
[----:B------:R-:W-:Y:S02]  /*2e60*/  CS2R R8, SRZ ;  /* 0x0000000000087805 */ /* 0x000fe4000001ff00 */
[----:B------:R-:W-:Y:S02]  /*2e70*/  LEA.HI.X R7, R7, UR5, R10, 0x1, P3 ;  /* 0x0000000507077c11 */ /* 0x000fe400098f0c0a */
[----:B------:R-:W-:-:S02]  /*2e80*/  CS2R R10, SRZ ;  /* 0x00000000000a7805 */ /* 0x000fc4000001ff00 */
[-C--:B------:R-:W-:Y:S02]  /*2e90*/  ISETP.GE.AND P5, PT, R188, R69.reuse, PT ;  /* 0x00000045bc00720c */ /* 0x080fe40003fa6270 */
[----:B------:R-:W-:-:S11]  /*2ea0*/  ISETP.GE.AND P3, PT, R200, R69, PT ;  /* 0x00000045c800720c */ /* 0x000fd60003f66270 */
[----:B------:R0:W5:Y:S04]  /*2eb0*/  @!P5 LDG.E.64 R14, desc[UR42][R6.64] ;  /* 0x0000002a060ed981 */ /* 0x000168000c1e1b00 */
[----:B------:R0:W5:Y:S04]  /*2ec0*/  @!P3 LDG.E.64 R8, desc[UR42][R6.64+0x20] ;  /* 0x0000202a0608b981 */ /* 0x000168000c1e1b00 */
[----:B------:R0:W5:Y:S04]  /*2ed0*/  @!P5 LDG.E.64 R24, desc[UR42][R4.64] ;  /* 0x0000002a0418d981 */ /* 0x000168000c1e1b00 */
[----:B------:R0:W5:Y:S02]  /*2ee0*/  @!P3 LDG.E.64 R10, desc[UR42][R4.64+0x20] ;  /* 0x0000202a040ab981 */ /* 0x000164000c1e1b00 */
.L_x_2681:
[----:B------:R-:W-:Y:S05]  /*2ef0*/  BSYNC B1 ;  /* 0x0000000000017941 */ /* 0x000fea0003800000 */
.L_x_2680:
[----:B------:R-:W-:Y:S01]  /*2f00*/  UISETP.NE.AND UP0, UPT, UR37, 0x3, UPT ;  /* 0x000000032500788c */ /* 0x000fe2000bf05270 */
[----:B0----5:R-:W-:Y:S02]  /*2f10*/  IMAD.MOV.U32 R4, RZ, RZ, R8 ;  /* 0x000000ffff047224 */ /* 0x021fe400078e0008 */
[----:B------:R-:W-:Y:S02]  /*2f20*/  IMAD.MOV.U32 R5, RZ, RZ, R9 ;  /* 0x000000ffff057224 */ /* 0x000fe400078e0009 */
[----:B------:R-:W-:Y:S01]  /*2f30*/  IMAD.MOV.U32 R6, RZ, RZ, R14 ;  /* 0x000000ffff067224 */ /* 0x000fe200078e000e */
[----:B------:R-:W-:Y:S01]  /*2f40*/  PLOP3.LUT P3, PT, PT, PT, UP0, 0x80, 0x0 ;  /* 0x000000000000781c */ /* 0x000fe20003f6f008 */
[----:B------:R-:W-:Y:S01]  /*2f50*/  IMAD.MOV.U32 R7, RZ, RZ, R25 ;  /* 0x000000ffff077224 */ /* 0x000fe200078e0019 */
[----:B------:R-:W-:Y:S01]  /*2f60*/  PRMT R82, R82, 0x5410, R4 ;  /* 0x0000541052527816 */ /* 0x000fe20000000004 */
[----:B------:R-:W-:Y:S01]  /*2f70*/  IMAD.MOV.U32 R4, RZ, RZ, R15 ;  /* 0x000000ffff047224 */ /* 0x000fe200078e000f */
[----:B------:R-:W-:Y:S01]  /*2f80*/  PRMT R83, R83, 0x5410, R5 ;  /* 0x0000541053537816 */ /* 0x000fe20000000005 */
[----:B------:R-:W-:Y:S01]  /*2f90*/  IMAD.MOV.U32 R5, RZ, RZ, R11 ;  /* 0x000000ffff057224 */ /* 0x000fe200078e000b */
[----:B------:R-:W-:-:S02]  /*2fa0*/  PRMT R71, R71, 0x5410, R7 ;  /* 0x0000541047477816 */ /* 0x000fc40000000007 */
[----:B------:R-:W-:Y:S01]  /*2fb0*/  PRMT R66, R4, 0x5410, R6 ;  /* 0x0000541004427816 */ /* 0x000fe20000000006 */
[----:B------:R-:W-:Y:S01]  /*2fc0*/  IMAD.MOV.U32 R4, RZ, RZ, R10 ;  /* 0x000000ffff047224 */ /* 0x000fe200078e000a */
[----:B------:R-:W-:Y:S01]  /*2fd0*/  PRMT R85, R85, 0x5410, R5 ;  /* 0x0000541055557816 */ /* 0x000fe20000000005 */
[----:B------:R-:W-:-:S03]  /*2fe0*/  IMAD.MOV.U32 R6, RZ, RZ, R24 ;  /* 0x000000ffff067224 */ /* 0x000fc600078e0018 */
[----:B------:R-:W-:Y:S02]  /*2ff0*/  PRMT R84, R84, 0x5410, R4 ;  /* 0x0000541054547816 */ /* 0x000fe40000000004 */
[----:B------:R-:W-:Y:S01]  /*3000*/  PRMT R68, R68, 0x5410, R6 ;  /* 0x0000541044447816 */ /* 0x000fe20000000006 */
[----:B------:R-:W-:Y:S06]  /*3010*/  @!P3 BRA `(.L_x_2682) ;  /* 0x000000000004b947 */ /* 0x000fec0003800000 */
[----:B------:R-:W-:Y:S01]  /*3020*/  BPT.TRAP 0x1 ;  /* 0x000000040000795c */ /* 0x000fe20000300000 */
.L_x_2682:
[----:B------:R-:W-:Y:S01]  /*3030*/  IMAD R74, R185, 0x8, R2 ;  /* 0x00000008b94a7824 */ /* 0x000fe200078e0202 */
[----:B------:R-:W-:Y:S01]  /*3040*/  SHF.L.U32 R77, R187, 0x1f, RZ ;  /* 0x0000001fbb4d7819 */ /* 0x000fe200000006ff */
[----:B------:R-:W-:Y:S03]  /*3050*/  BSSY B1, `(.L_x_2683) ;  /* 0x0000003000017945 */ /* 0x000fe60003800000 */
[----:B------:R-:W0:Y:S02]  /*3060*/  SYNCS.PHASECHK.TRANS64.TRYWAIT P5, [R74+URZ+0x28c90], R77 ;  /* 0x028c904d4a0075a7 */ /* 0x000e2400080a017f */
[----:B0-----:R-:W-:Y:S05]  /*3070*/  @!P5 BRA `(.L_x_2684) ;  /* 0x0000020c002cd947 */ /* 0x001fea0003800000 */
.L_x_3081:
[----:B------:R-:W-:Y:S05]  /*3080*/  BSYNC B1 ;  /* 0x0000000000017941 */ /* 0x000fea0003800000 */
.L_x_2683:
[----:B------:R-:W-:Y:S05]  /*3090*/  @P4 BRA `(.L_x_2685) ;  /* 0x0000001400004947 */ /* 0x000fea0003800000 */
[----:B------:R-:W-:Y:S04]  /*30a0*/  BSSY B1, `(.L_x_2686) ;  /* 0x0000036000017945 */ /* 0x000fe80003800000 */
[----:B------:R-:W-:Y:S05]  /*30b0*/  @P0 BRA `(.L_x_2687) ;  /* 0x0000000000d00947 */ /* 0x000fea0003800000 */
[----:B------:R1:W2:Y:S01]  /*30c0*/  LDS.128 R4, [R26+0x22400] ;  /* 0x022400001a047984 */ /* 0x0002a20000000c00 */
[----:B------:R-:W-:Y:S01]  /*30d0*/  ISETP.GE.AND P4, PT, R188, R69, PT ;  /* 0x00000045bc00720c */ /* 0x000fe20003f86270 */
[----:B------:R-:W-:-:S12]  /*30e0*/  BSSY B2, `(.L_x_2688) ;  /* 0x0000030000027945 */ /* 0x000fd80003800000 */
[----:B-1----:R-:W-:Y:S05]  /*30f0*/  @P4 BRA `(.L_x_2689) ;  /* 0x0000000000b84947 */ /* 0x002fea0003800000 */
[--C-:B------:R-:W-:Y:S01]  /*3100*/  SHF.R.U64 R26, R14, 0x10, R15.reuse ;  /* 0x000000100e1a7819 */ /* 0x100fe2000000120f */
[----:B--2---:R-:W-:Y:S01]  /*3110*/  IMAD.U32 R14, R6, 0x10000, RZ ;  /* 0x00010000060e7824 */ /* 0x004fe200078e00ff */
[----:B------:R-:W-:Y:S02]  /*3120*/  SHF.R.U32.HI R67, RZ, 0x10, R15 ;  /* 0x00000010ff437819 */ /* 0x000fe4000001160f */
[--C-:B------:R-:W-:Y:S02]  /*3130*/  SHF.R.U32.HI R78, RZ, 0x10, R25.reuse ;  /* 0x00000010ff4e7819 */ /* 0x100fe40000011619 */
[----:B------:R-:W-:Y:S01]  /*3140*/  SHF.R.U64 R70, R24, 0x10, R25 ;  /* 0x0000001018467819 */ /* 0x000fe20000001219 */
[C---:B------:R-:W-:Y:S01]  /*3150*/  IMAD.U32 R24, R7.reuse, 0x10000, RZ ;  /* 0x0001000007187824 */ /* 0x040fe200078e00ff */
[----:B------:R-:W-:Y:S02]  /*3160*/  PRMT R26, R66, 0x5432, R26 ;  /* 0x00005432421a7816 */ /* 0x000fe4000000001a */
[----:B------:R-:W-:-:S02]  /*3170*/  LOP3.LUT R25, R7, 0xffff0000, RZ, 0xc0, !PT ;  /* 0xffff000007197812 */ /* 0x000fc400078ec0ff */
[----:B------:R-:W-:Y:S02]  /*3180*/  PRMT R67, R66, 0x5410, R67 ;  /* 0x0000541042437816 */ /* 0x000fe40000000043 */
[----:B------:R-:W-:Y:S02]  /*3190*/  PRMT R78, R71, 0x5432, R78 ;  /* 0x00005432474e7816 */ /* 0x000fe4000000004e */
[----:B------:R-:W-:Y:S01]  /*31a0*/  PRMT R70, R68, 0x5432, R70 ;  /* 0x0000543244467816 */ /* 0x000fe20000000046 */
[----:B------:R-:W-:Y:S01]  /*31b0*/  IMAD.U32 R68, R67, 0x10000, RZ ;  /* 0x0001000043447824 */ /* 0x000fe200078e00ff */
[C---:B------:R-:W-:Y:S01]  /*31c0*/  LOP3.LUT R7, R5.reuse, 0xffff0000, RZ, 0xc0, !PT ;  /* 0xffff000005077812 */ /* 0x040fe200078ec0ff */
[----:B------:R-:W-:Y:S01]  /*31d0*/  IMAD.U32 R79, R78, 0x10000, RZ ;  /* 0x000100004e4f7824 */ /* 0x000fe200078e00ff */
[C---:B------:R-:W-:Y:S01]  /*31e0*/  LOP3.LUT R66, R26.reuse, 0xffff0000, RZ, 0xc0, !PT ;  /* 0xffff00001a427812 */ /* 0x040fe200078ec0ff */
[----:B------:R-:W-:Y:S01]  /*31f0*/  IMAD.U32 R26, R26, 0x10000, RZ ;  /* 0x000100001a1a7824 */ /* 0x000fe200078e00ff */
[----:B------:R-:W-:Y:S01]  /*3200*/  LOP3.LUT R15, R6, 0xffff0000, RZ, 0xc0, !PT ;  /* 0xffff0000060f7812 */ /* 0x000fe200078ec0ff */
[----:B------:R-:W-:Y:S01]  /*3210*/  IMAD.U32 R6, R5, 0x10000, RZ ;  /* 0x0001000005067824 */ /* 0x000fe200078e00ff */
[----:B------:R-:W-:Y:S01]  /*3220*/  LOP3.LUT R71, R70, 0xffff0000, RZ, 0xc0, !PT ;  /* 0xffff000046477812 */ /* 0x000fe200078ec0ff */
[----:B------:R-:W-:Y:S01]  /*3230*/  FMUL.FTZ R80, R7, R66 ;  /* 0x0000004207507220 */ /* 0x000fe20000410000 */
[----:B------:R-:W-:Y:S01]  /*3240*/  LOP3.LUT R78, R78, 0xffff0000, RZ, 0xc0, !PT ;  /* 0xffff00004e4e7812 */ /* 0x000fe200078ec0ff */
[----:B------:R-:W-:Y:S01]  /*3250*/  IMAD.U32 R5, R4, 0x10000, RZ ;  /* 0x0001000004057824 */ /* 0x000fe200078e00ff */
[----:B------:R-:W-:Y:S01]  /*3260*/  LOP3.LUT R67, R67, 0xffff0000, RZ, 0xc0, !PT ;  /* 0xffff000043437812 */ /* 0x000fe200078ec0ff */
[-C--:B------:R-:W-:Y:S01]  /*3270*/  FMUL.FTZ R81, R7, R71.reuse ;  /* 0x0000004707517220 */ /* 0x080fe20000410000 */
[----:B------:R-:W-:Y:S01]  /*3280*/  FFMA.FTZ R80, R6, R71, R80 ;  /* 0x0000004706507223 */ /* 0x000fe20000010050 */
[----:B------:R-:W-:Y:S01]  /*3290*/  LOP3.LUT R4, R4, 0xffff0000, RZ, 0xc0, !PT ;  /* 0xffff000004047812 */ /* 0x000fe200078ec0ff */
[----:B------:R-:W-:Y:S01]  /*32a0*/  FMUL.FTZ R7, R15, R79 ;  /* 0x0000004f0f077220 */ /* 0x000fe20000410000 */
[----:B------:R-:W-:Y:S01]  /*32b0*/  FMUL.FTZ R71, R25, R78 ;  /* 0x0000004e19477220 */ /* 0x000fe20000410000 */
[----:B------:R-:W-:Y:S01]  /*32c0*/  FMUL.FTZ R15, R15, R68 ;  /* 0x000000440f0f7220 */ /* 0x000fe20000410000 */
[----:B------:R-:W-:-:S02]  /*32d0*/  IMAD.U32 R70, R70, 0x10000, RZ ;  /* 0x0001000046467824 */ /* 0x000fc400078e00ff */
[-C--:B------:R-:W-:Y:S01]  /*32e0*/  FMUL.FTZ R25, R25, R67.reuse ;  /* 0x0000004319197220 */ /* 0x080fe20000410000 */
[----:B------:R-:W-:Y:S01]  /*32f0*/  FFMA.FTZ R81, R6, R66, -R81 ;  /* 0x0000004206517223 */ /* 0x000fe20000010851 */
[----:B------:R-:W-:Y:S01]  /*3300*/  FFMA.FTZ R68, R14, R68, -R7 ;  /* 0x000000440e447223 */ /* 0x000fe20000010807 */
[----:B------:R-:W-:Y:S01]  /*3310*/  FFMA.FTZ R71, R24, R67, -R71 ;  /* 0x0000004318477223 */ /* 0x000fe20000010847 */
[----:B------:R-:W-:Y:S01]  /*3320*/  FFMA.FTZ R15, R14, R79, R15 ;  /* 0x0000004f0e0f7223 */ /* 0x000fe2000001000f */
[C---:B------:R-:W-:Y:S01]  /*3330*/  FMUL.FTZ R6, R4.reuse, R70 ;  /* 0x0000004604067220 */ /* 0x040fe20000410000 */
[----:B------:R-:W-:Y:S01]  /*3340*/  FMUL.FTZ R7, R4, R26 ;  /* 0x0000001a04077220 */ /* 0x000fe20000410000 */
[----:B------:R-:W-:Y:S02]  /*3350*/  FFMA.FTZ R24, R24, R78, R25 ;  /* 0x0000004e18187223 */ /* 0x000fe40000010019 */
        /* <DEDUP_REMOVED lines=8> */
.L_x_2689:
[----:B------:R-:W-:Y:S05]  /*33e0*/  BSYNC B2 ;  /* 0x0000000000027941 */ /* 0x000fea0003800000 */
.L_x_2688:
[----:B--2---:R1:W-:Y:S02]  /*33f0*/  STG.E.128 desc[UR42][R12.64], R4 ;  /* 0x000000040c007986 */ /* 0x0043e4000c101d2a */
.L_x_2687:
[----:B------:R-:W-:Y:S05]  /*3400*/  BSYNC B1 ;  /* 0x0000000000017941 */ /* 0x000fea0003800000 */
.L_x_2686:
        /* <DEDUP_REMOVED lines=56> */
.L_x_2691:
[----:B------:R-:W-:Y:S05]  /*3790*/  BSYNC B1 ;  /* 0x0000000000017941 */ /* 0x000fea0003800000 */
.L_x_2690:
[----:B-1----:R1:W-:Y:S01]  /*37a0*/  STG.E.128 desc[UR42][R12.64+0x40], R4 ;  /* 0x000040040c007986 */ /* 0x0023e2000c101d2a */
[----:B------:R-:W-:Y:S05]  /*37b0*/  BRA `(.L_x_2685) ;  /* 0x0000000c00387947 */ /* 0x000fea0003800000 */
.L_x_2679:
[----:B------:R-:W-:Y:S01]  /*37c0*/  IMAD R75, R41, -0x40, R40 ;  /* 0xffffffc0294b7824 */ /* 0x000fe200078e0228 */
[----:B------:R-:W-:-:S04]  /*37d0*/  ISETP.GE.AND P4, PT, R16, R69, PT ;  /* 0x000000451000720c */ /* 0x000fc80003f86270 */
[----:B------:R-:W-:-:S04]  /*37e0*/  VIMNMX R75, R75, 0x40, PT ;  /* 0x000000404b4b7848 */ /* 0x000fc80003fe0100 */
[----:B------:R-:W-:-:S13]  /*37f0*/  ISETP.GE.OR P3, PT, R184, R75, P4 ;  /* 0x0000004bb800720c */ /* 0x000fda0002766670 */
[----:B------:R-:W0:Y:S01]  /*3800*/  @!P3 LDC.64 R10, c[0x0][0x3e8] ;  /* 0x0000fa00ff0abb82 */ /* 0x000e220000000a00 */
[----:B------:R-:W-:Y:S01]  /*3810*/  @!P3 IADD3 R6, P5, R32, R4, RZ ;  /* 0x000000042006b210 */ /* 0x000fe20007fbe0ff */
[----:B------:R-:W-:Y:S02]  /*3820*/  @!P3 IMAD R4, R56, R41, RZ ;  /* 0x000000293804b224 */ /* 0x000fe400078e02ff */
[----:B------:R-:W-:Y:S02]  /*3830*/  @!P3 IMAD.MOV.U32 R5, RZ, RZ, R45 ;  /* 0x000000ffff05b224 */ /* 0x000fe400078e002d */
[----:B------:R-:W-:Y:S02]  /*3840*/  @!P3 IMAD R25, R68, R55, R4 ;  /* 0x000000374419b224 */ /* 0x000fe400078e0204 */
[----:B------:R-:W1:Y:S01]  /*3850*/  @!P3 LDC.64 R12, c[0x0][0x400] ;  /* 0x00010000ff0cbb82 */ /* 0x000e620000000a00 */
[----:B------:R-:W-:Y:S02]  /*3860*/  @!P3 IMAD.MOV.U32 R4, RZ, RZ, R36 ;  /* 0x000000ffff04b224 */ /* 0x000fe400078e0024 */
[----:B------:R-:W-:-:S02]  /*3870*/  @!P3 IMAD.X R7, R70, 0x1, R48, P5 ;  /* 0x000000014607b824 */ /* 0x000fc400028e0630 */
[----:B------:R-:W-:Y:S01]  /*3880*/  @!P3 IMAD.WIDE.U32 R8, R41, R55, R4 ;  /* 0x000000372908b225 */ /* 0x000fe200078e0004 */
[----:B------:R-:W-:-:S03]  /*3890*/  CS2R R4, SRZ ;  /* 0x0000000000047805 */ /* 0x000fc6000001ff00 */
[----:B------:R-:W-:Y:S01]  /*38a0*/  @!P3 IMAD.IADD R9, R25, 0x1, R9 ;  /* 0x000000011909b824 */ /* 0x000fe200078e0209 */
[----:B0-----:R-:W-:-:S04]  /*38b0*/  @!P3 LEA R10, P5, R6, R10, 0x1 ;  /* 0x0000000a060ab211 */ /* 0x001fc800078a08ff */
[----:B------:R-:W-:Y:S02]  /*38c0*/  @!P3 LEA.HI.X R11, R6, R11, R7, 0x1, P5 ;  /* 0x0000000b060bb211 */ /* 0x000fe400028f0c07 */
[----:B------:R-:W-:Y:S02]  /*38d0*/  CS2R R6, SRZ ;  /* 0x0000000000067805 */ /* 0x000fe4000001ff00 */
[----:B-1----:R-:W-:-:S04]  /*38e0*/  @!P3 LEA R12, P5, R8, R12, 0x1 ;  /* 0x0000000c080cb211 */ /* 0x002fc800078a08ff */
[----:B------:R0:W2:Y:S01]  /*38f0*/  @!P3 LDG.E.128 R4, desc[UR42][R10.64] ;  /* 0x0000002a0a04b981 */ /* 0x0000a2000c1e1d00 */
[----:B------:R-:W-:Y:S02]  /*3900*/  @!P3 LEA.HI.X R13, R8, R13, R9, 0x1, P5 ;  /* 0x0000000d080db211 */ /* 0x000fe400028f0c09 */
[----:B------:R-:W-:Y:S02]  /*3910*/  CS2R R8, SRZ ;  /* 0x0000000000087805 */ /* 0x000fe4000001ff00 */
[----:B0-----:R-:W-:-:S06]  /*3920*/  CS2R R10, SRZ ;  /* 0x00000000000a7805 */ /* 0x001fcc000001ff00 */
[----:B------:R-:W3:Y:S01]  /*3930*/  @!P3 LDG.E.128 R8, desc[UR42][R12.64] ;  /* 0x0000002a0c08b981 */ /* 0x000ee2000c1e1d00 */
[----:B------:R-:W-:-:S06]  /*3940*/  UISETP.NE.AND UP0, UPT, UR37, 0x3, UPT ;  /* 0x000000032500788c */ /* 0x000fcc000bf05270 */
[----:B------:R-:W-:Y:S01]  /*3950*/  PLOP3.LUT P3, PT, PT, PT, UP0, 0x80, 0x0 ;  /* 0x000000000000781c */ /* 0x000fe20003f6f008 */
[----:B--2---:R-:W-:Y:S02]  /*3960*/  IMAD.MOV.U32 R25, RZ, RZ, R6 ;  /* 0x000000ffff197224 */ /* 0x004fe400078e0006 */
[----:B------:R-:W-:Y:S02]  /*3970*/  IMAD.MOV.U32 R26, RZ, RZ, R7 ;  /* 0x000000ffff1a7224 */ /* 0x000fe400078e0007 */
[----:B------:R-:W-:Y:S02]  /*3980*/  IMAD.MOV.U32 R69, RZ, RZ, R5 ;  /* 0x000000ffff457224 */ /* 0x000fe400078e0005 */
[----:B------:R-:W-:Y:S01]  /*3990*/  IMAD.MOV.U32 R68, RZ, RZ, R4 ;  /* 0x000000ffff447224 */ /* 0x000fe200078e0004 */
[----:B------:R-:W-:Y:S02]  /*39a0*/  PRMT R92, R26, 0x7610, R92 ;  /* 0x000076101a5c7816 */ /* 0x000fe4000000005c */
[----:B------:R-:W-:-:S02]  /*39b0*/  PRMT R88, R25, 0x5410, R69 ;  /* 0x0000541019587816 */ /* 0x000fc40000000045 */
        /* <DEDUP_REMOVED lines=9> */
.L_x_2692:
[----:B------:R-:W-:Y:S01]  /*3a50*/  IMAD R74, R185, 0x8, R2 ;  /* 0x00000008b94a7824 */ /* 0x000fe200078e0202 */
[----:B------:R-:W-:Y:S01]  /*3a60*/  SHF.L.U32 R77, R187, 0x1f, RZ ;  /* 0x0000001fbb4d7819 */ /* 0x000fe200000006ff */
[----:B------:R-:W-:Y:S03]  /*3a70*/  BSSY B1, `(.L_x_2693) ;  /* 0x0000003000017945 */ /* 0x000fe60003800000 */
[----:B------:R-:W0:Y:S02]  /*3a80*/  SYNCS.PHASECHK.TRANS64.TRYWAIT P5, [R74+URZ+0x28c90], R77 ;  /* 0x028c904d4a0075a7 */ /* 0x000e2400080a017f */
[----:B0-----:R-:W-:Y:S05]  /*3a90*/  @!P5 BRA `(.L_x_2694) ;  /* 0x0000020000b8d947 */ /* 0x001fea0003800000 */
.L_x_3082:
[----:B------:R-:W-:Y:S05]  /*3aa0*/  BSYNC B1 ;  /* 0x0000000000017941 */ /* 0x000fea0003800000 */
.L_x_2693:
[----:B------:R-:W-:Y:S01]  /*3ab0*/  ISETP.GE.OR P5, PT, R184, R75, P0 ;  /* 0x0000004bb800720c */ /* 0x000fe200007a6670 */
        /* <DEDUP_REMOVED lines=12> */
[----:B------:R-:W-:Y:S02]  /*3b80*/  ISETP.NE.AND P6, PT, R73, RZ, PT ;  /* 0x000000ff4900720c */ /* 0x000fe40003fc5270 */
[----:B------:R-:W-:-:S04]  /*3b90*/  LEA R70, P5, R71, R66, 0x1 ;  /* 0x0000004247467211 */ /* 0x000fc800078a08ff */
[----:B------:R-:W-:Y:S01]  /*3ba0*/  LEA.HI.X R71, R71, R67, R82, 0x1, P5 ;  /* 0x0000004347477211 */ /* 0x000fe200028f0c52 */
[----:B-1----:R-:W-:-:S05]  /*3bb0*/  IMAD.IADD R12, R80, 0x1, -R51 ;  /* 0x00000001500c7824 */ /* 0x002fca00078e0a33 */
[----:B------:R-:W-:-:S04]  /*3bc0*/  SEL R12, R51, R12, !P6 ;  /* 0x0000000c330c7207 */ /* 0x000fc80007000000 */
[----:B------:R-:W-:-:S04]  /*3bd0*/  SHF.R.S32.HI R13, RZ, 0x1f, R12 ;  /* 0x0000001fff0d7819 */ /* 0x000fc8000001140c */
[----:B------:R-:W-:-:S04]  /*3be0*/  LEA.HI R13, R13, R12, RZ, 0x4 ;  /* 0x0000000c0d0d7211 */ /* 0x000fc800078f20ff */
[----:B------:R-:W-:-:S04]  /*3bf0*/  SHF.R.S32.HI R13, RZ, 0x4, R13 ;  /* 0x00000004ff0d7819 */ /* 0x000fc8000001140d */
[----:B------:R-:W-:-:S05]  /*3c00*/  LEA.HI.SX32 R13, R62, R13, 0x1d ;  /* 0x0000000d3e0d7211 */ /* 0x000fca00078feaff */
[----:B------:R-:W-:Y:S02]  /*3c10*/  IMAD.SHL.U32 R79, R13, 0x8, RZ ;  /* 0x000000080d4f7824 */ /* 0x000fe400078e00ff */
[----:B------:R-:W-:-:S03]  /*3c20*/  IMAD.IADD R13, R3, 0x1, R27 ;  /* 0x00000001030d7824 */ /* 0x000fc600078e021b */
[----:B------:R-:W-:Y:S01]  /*3c30*/  LOP3.LUT R12, R57, 0x38, R79, 0xf8, !PT ;  /* 0x00000038390c7812 */ /* 0x000fe200078ef84f */
[----:B------:R-:W-:-:S03]  /*3c40*/  IMAD R13, R13, 0x2, R2 ;  /* 0x000000020d0d7824 */ /* 0x000fc600078e0202 */
[----:B------:R-:W-:-:S05]  /*3c50*/  LOP3.LUT R12, R12, R53, RZ, 0x3c, !PT ;  /* 0x000000350c0c7212 */ /* 0x000fca00078e3cff */
[----:B------:R-:W-:-:S04]  /*3c60*/  IMAD R12, R203, 0x200, R12 ;  /* 0x00000200cb0c7824 */ /* 0x000fc800078e020c */
[----:B------:R-:W-:Y:S02]  /*3c70*/  IMAD.IADD R27, R27, 0x1, R12 ;  /* 0x000000011b1b7824 */ /* 0x000fe400078e020c */
[----:B------:R-:W1:Y:S02]  /*3c80*/  LDS.128 R12, [R13+0x22400] ;  /* 0x022400000d0c7984 */ /* 0x000e640000000c00 */
[----:B------:R-:W-:-:S06]  /*3c90*/  IMAD R27, R27, 0x2, R2 ;  /* 0x000000021b1b7824 */ /* 0x000fcc00078e0202 */
[----:B------:R-:W2:Y:S01]  /*3ca0*/  LDS.128 R24, [R27+0x22400] ;  /* 0x022400001b187984 */ /* 0x000ea20000000c00 */
[----:B------:R-:W-:Y:S05]  /*3cb0*/  @P4 BRA `(.L_x_2696) ;  /* 0x0000000400684947 */ /* 0x000fea0003800000 */
[----:B------:R-:W-:Y:S02]  /*3cc0*/  SHF.R.U32.HI R87, RZ, 0x10, R9 ;  /* 0x00000010ff577819 */ /* 0x000fe40000011609 */
[----:B------:R-:W-:Y:S02]  /*3cd0*/  SHF.R.U32.HI R82, RZ, 0x10, R5 ;  /* 0x00000010ff527819 */ /* 0x000fe40000011605 */
[----:B------:R-:W-:Y:S01]  /*3ce0*/  SHF.R.U64 R83, R6, 0x10, R7 ;  /* 0x0000001006537819 */ /* 0x000fe20000001207 */
[----:B-1----:R-:W-:Y:S01]  /*3cf0*/  IMAD.U32 R6, R12, 0x10000, RZ ;  /* 0x000100000c067824 */ /* 0x002fe200078e00ff */
[----:B------:R-:W-:Y:S02]  /*3d00*/  PRMT R87, R84, 0x5410, R87 ;  /* 0x0000541054577816 */ /* 0x000fe40000000057 */
[----:B------:R-:W-:Y:S01]  /*3d10*/  SHF.R.U32.HI R85, RZ, 0x10, R7 ;  /* 0x00000010ff557819 */ /* 0x000fe20000011607 */
[----:B------:R-:W-:Y:S01]  /*3d20*/  IMAD.U32 R7, R13, 0x10000, RZ ;  /* 0x000100000d077824 */ /* 0x000fe200078e00ff */
[----:B------:R-:W-:Y:S01]  /*3d30*/  SHF.R.U64 R86, R8, 0x10, R9 ;  /* 0x0000001008567819 */ /* 0x000fe20000001209 */
[----:B------:R-:W-:Y:S01]  /*3d40*/  IMAD.U32 R9, R15, 0x10000, RZ ;  /* 0x000100000f097824 */ /* 0x000fe200078e00ff */
[----:B------:R-:W-:Y:S01]  /*3d50*/  LOP3.LUT R8, R13, 0xffff0000, RZ, 0xc0, !PT ;  /* 0xffff00000d087812 */ /* 0x000fe200078ec0ff */
[----:B--2---:R-:W-:Y:S01]  /*3d60*/  IMAD.U32 R13, R25, 0x10000, RZ ;  /* 0x00010000190d7824 */ /* 0x004fe200078e00ff */
[----:B------:R-:W-:-:S02]  /*3d70*/  PRMT R82, R88, 0x5432, R82 ;  /* 0x0000543258527816 */ /* 0x000fc40000000052 */
[----:B------:R-:W-:Y:S01]  /*3d80*/  PRMT R83, R88, 0x5410, R83 ;  /* 0x0000541058537816 */ /* 0x000fe20000000053 */
[----:B------:R-:W-:Y:S01]  /*3d90*/  IMAD.U32 R88, R87, 0x10000, RZ ;  /* 0x0001000057587824 */ /* 0x000fe200078e00ff */
[--C-:B------:R-:W-:Y:S02]  /*3da0*/  SHF.R.U32.HI R90, RZ, 0x10, R11.reuse ;  /* 0x00000010ff5a7819 */ /* 0x100fe4000001160b */
[----:B------:R-:W-:Y:S01]  /*3db0*/  SHF.R.U64 R89, R10, 0x10, R11 ;  /* 0x000000100a597819 */ /* 0x000fe2000000120b */
[----:B------:R-:W-:Y:S01]  /*3dc0*/  IMAD.U32 R11, R24, 0x10000, RZ ;  /* 0x00010000180b7824 */ /* 0x000fe200078e00ff */
[----:B------:R-:W-:Y:S01]  /*3dd0*/  PRMT R85, R92, 0x5410, R85 ;  /* 0x000054105c557816 */ /* 0x000fe20000000055 */
[----:B------:R-:W-:Y:S01]  /*3de0*/  FMUL.FTZ R92, R13, R88 ;  /* 0x000000580d5c7220 */ /* 0x000fe20000410000 */
[----:B------:R-:W-:Y:S01]  /*3df0*/  PRMT R86, R84, 0x5432, R86 ;  /* 0x0000543254567816 */ /* 0x000fe20000000056 */
[----:B------:R-:W-:Y:S01]  /*3e00*/  IMAD.U32 R84, R82, 0x10000, RZ ;  /* 0x0001000052547824 */ /* 0x000fe200078e00ff */
[----:B------:R-:W-:-:S02]  /*3e10*/  PRMT R90, R91, 0x5432, R90 ;  /* 0x000054325b5a7816 */ /* 0x000fc4000000005a */
[----:B------:R-:W-:Y:S01]  /*3e20*/  PRMT R89, R91, 0x5410, R89 ;  /* 0x000054105b597816 */ /* 0x000fe20000000059 */
[-C--:B------:R-:W-:Y:S01]  /*3e30*/  FMUL.FTZ R94, R13, R84.reuse ;  /* 0x000000540d5e7220 */ /* 0x080fe20000410000 */
[----:B------:R-:W-:Y:S01]  /*3e40*/  LOP3.LUT R10, R15, 0xffff0000, RZ, 0xc0, !PT ;  /* 0xffff00000f0a7812 */ /* 0x000fe200078ec0ff */
[----:B------:R-:W-:Y:S01]  /*3e50*/  FFMA.FTZ R91, R7, R84, -R92 ;  /* 0x00000054075b7223 */ /* 0x000fe2000001085c */
[----:B------:R-:W-:Y:S01]  /*3e60*/  IMAD.U32 R15, R27, 0x10000, RZ ;  /* 0x000100001b0f7824 */ /* 0x000fe200078e00ff */
[----:B------:R-:W-:Y:S01]  /*3e70*/  LOP3.LUT R25, R25, 0xffff0000, RZ, 0xc0, !PT ;  /* 0xffff000019197812 */ /* 0x000fe200078ec0ff */
[----:B------:R-:W-:Y:S01]  /*3e80*/  IMAD.U32 R92, R90, 0x10000, RZ ;  /* 0x000100005a5c7824 */ /* 0x000fe200078e00ff */
[----:B------:R-:W-:Y:S01]  /*3e90*/  LOP3.LUT R87, R87, 0xffff0000, RZ, 0xc0, !PT ;  /* 0xffff000057577812 */ /* 0x000fe200078ec0ff */
[----:B------:R-:W-:Y:S01]  /*3ea0*/  IMAD.U32 R84, R85, 0x10000, RZ ;  /* 0x0001000055547824 */ /* 0x000fe200078e00ff */
[----:B------:R-:W-:Y:S01]  /*3eb0*/  LOP3.LUT R82, R82, 0xffff0000, RZ, 0xc0, !PT ;  /* 0xffff000052527812 */ /* 0x000fe200078ec0ff */
[----:B------:R-:W-:Y:S01]  /*3ec0*/  FFMA.FTZ R94, R7, R88, R94 ;  /* 0x00000058075e7223 */ /* 0x000fe2000001005e */
[----:B------:R-:W-:Y:S01]  /*3ed0*/  SHF.R.U64 R81, R4, 0x10, R5 ;  /* 0x0000001004517819 */ /* 0x000fe20000001205 */
[----:B------:R-:W-:Y:S01]  /*3ee0*/  FMUL.FTZ R88, R15, R92 ;  /* 0x0000005c0f587220 */ /* 0x000fe20000410000 */
[----:B------:R-:W-:Y:S01]  /*3ef0*/  LOP3.LUT R27, R27, 0xffff0000, RZ, 0xc0, !PT ;  /* 0xffff00001b1b7812 */ /* 0x000fe200078ec0ff */
[----:B------:R-:W-:Y:S01]  /*3f00*/  FMUL.FTZ R15, R15, R84 ;  /* 0x000000540f0f7220 */ /* 0x000fe20000410000 */
[----:B------:R-:W-:Y:S01]  /*3f10*/  LOP3.LUT R90, R90, 0xffff0000, RZ, 0xc0, !PT ;  /* 0xffff00005a5a7812 */ /* 0x000fe200078ec0ff */
[CC--:B------:R-:W-:Y:S01]  /*3f20*/  FMUL.FTZ R13, R25.reuse, R87.reuse ;  /* 0x00000057190d7220 */ /* 0x0c0fe20000410000 */
[----:B------:R-:W-:Y:S01]  /*3f30*/  FMUL.FTZ R25, R25, R82 ;  /* 0x0000005219197220 */ /* 0x000fe20000410000 */
[----:B------:R-:W-:Y:S01]  /*3f40*/  PRMT R81, R93, 0x5410, R81 ;  /* 0x000054105d517816 */ /* 0x000fe20000000051 */
[----:B------:R-:W-:Y:S01]  /*3f50*/  FFMA.FTZ R88, R9, R84, -R88 ;  /* 0x0000005409587223 */ /* 0x000fe20000010858 */
[----:B------:R-:W-:Y:S01]  /*3f60*/  LOP3.LUT R85, R85, 0xffff0000, RZ, 0xc0, !PT ;  /* 0xffff000055557812 */ /* 0x000fe200078ec0ff */
[----:B------:R-:W-:Y:S01]  /*3f70*/  FFMA.FTZ R92, R9, R92, R15 ;  /* 0x0000005c095c7223 */ /* 0x000fe2000001000f */
[----:B------:R-:W-:Y:S01]  /*3f80*/  FMUL.FTZ R9, R27, R90 ;  /* 0x0000005a1b097220 */ /* 0x000fe20000410000 */
[C---:B------:R-:W-:Y:S01]  /*3f90*/  FFMA.FTZ R82, R8.reuse, R82, -R13 ;  /* 0x0000005208527223 */ /* 0x040fe2000001080d */
[----:B------:R-:W-:Y:S01]  /*3fa0*/  FFMA.FTZ R87, R8, R87, R25 ;  /* 0x0000005708577223 */ /* 0x000fe20000010019 */
[----:B------:R-:W-:-:S02]  /*3fb0*/  IMAD.U32 R8, R86, 0x10000, RZ ;  /* 0x0001000056087824 */ /* 0x000fc400078e00ff */
[-C--:B------:R-:W-:Y:S01]  /*3fc0*/  FMUL.FTZ R27, R27, R85.reuse ;  /* 0x000000551b1b7220 */ /* 0x080fe20000410000 */
[----:B------:R-:W-:Y:S02]  /*3fd0*/  IMAD.U32 R7, R81, 0x10000, RZ ;  /* 0x0001000051077824 */ /* 0x000fe400078e00ff */
[----:B------:R-:W-:Y:S01]  /*3fe0*/  FFMA.FTZ R85, R10, R85, -R9 ;  /* 0x000000550a557223 */ /* 0x000fe20000010809 */
[----:B------:R-:W-:Y:S01]  /*3ff0*/  LOP3.LUT R24, R24, 0xffff0000, RZ, 0xc0, !PT ;  /* 0xffff000018187812 */ /* 0x000fe200078ec0ff */
[C---:B------:R-:W-:Y:S01]  /*4000*/  FMUL.FTZ R13, R11.reuse, R8 ;  /* 0x000000080b0d7220 */ /* 0x040fe20000410000 */
[----:B------:R-:W-:Y:S01]  /*4010*/  LOP3.LUT R9, R86, 0xffff0000, RZ, 0xc0, !PT ;  /* 0xffff000056097812 */ /* 0x000fe200078ec0ff */
[-C--:B------:R-:W-:Y:S01]  /*4020*/  FMUL.FTZ R11, R11, R7.reuse ;  /* 0x000000070b0b7220 */ /* 0x080fe20000410000 */
[----:B------:R-:W-:Y:S01]  /*4030*/  LOP3.LUT R81, R81, 0xffff0000, RZ, 0xc0, !PT ;  /* 0xffff000051517812 */ /* 0x000fe200078ec0ff */
[----:B------:R-:W-:Y:S01]  /*4040*/  FFMA.FTZ R13, R6, R7, -R13 ;  /* 0x00000007060d7223 */ /* 0x000fe2000001080d */
[----:B------:R-:W-:Y:S01]  /*4050*/  LOP3.LUT R12, R12, 0xffff0000, RZ, 0xc0, !PT ;  /* 0xffff00000c0c7812 */ /* 0x000fe200078ec0ff */
[----:B------:R-:W-:Y:S01]  /*4060*/  FMUL.FTZ R15, R24, R9 ;  /* 0x00000009180f7220 */ /* 0x000fe20000410000 */
[----:B------:R-:W-:-:S02]  /*4070*/  IMAD.U32 R5, R26, 0x10000, RZ ;  /* 0x000100001a057824 */ /* 0x000fc400078e00ff */
[----:B------:R-:W-:Y:S01]  /*4080*/  FFMA.FTZ R11, R6, R8, R11 ;  /* 0x00000008060b7223 */ /* 0x000fe2000001000b */
[-C--:B------:R-:W-:Y:S01]  /*4090*/  FMUL.FTZ R25, R24, R81.reuse ;  /* 0x0000005118197220 */ /* 0x080fe20000410000 */
[----:B------:R-:W-:Y:S01]  /*40a0*/  IMAD.U32 R7, R89, 0x10000, RZ ;  /* 0x0001000059077824 */ /* 0x000fe200078e00ff */
[----:B------:R-:W-:Y:S01]  /*40b0*/  LOP3.LUT R26, R26, 0xffff0000, RZ, 0xc0, !PT ;  /* 0xffff00001a1a7812 */ /* 0x000fe200078ec0ff */
[----:B------:R-:W-:Y:S01]  /*40c0*/  IMAD.U32 R6, R83, 0x10000, RZ ;  /* 0x0001000053067824 */ /* 0x000fe200078e00ff */
[----:B------:R-:W-:Y:S01]  /*40d0*/  LOP3.LUT R89, R89, 0xffff0000, RZ, 0xc0, !PT ;  /* 0xffff000059597812 */ /* 0x000fe200078ec0ff */
[----:B------:R-:W-:Y:S01]  /*40e0*/  FFMA.FTZ R8, R12, R81, -R15 ;  /* 0x000000510c087223 */ /* 0x000fe2000001080f */
[----:B------:R-:W-:Y:S01]  /*40f0*/  LOP3.LUT R83, R83, 0xffff0000, RZ, 0xc0, !PT ;  /* 0xffff000053537812 */ /* 0x000fe200078ec0ff */
[----:B------:R-:W-:Y:S02]  /*4100*/  IMAD.U32 R4, R14, 0x10000, RZ ;  /* 0x000100000e047824 */ /* 0x000fe400078e00ff */
[----:B------:R-:W-:Y:S01]  /*4110*/  FFMA.FTZ R27, R10, R90, R27 ;  /* 0x0000005a0a1b7223 */ /* 0x000fe2000001001b */
[----:B------:R-:W-:Y:S01]  /*4120*/  FFMA.FTZ R12, R12, R9, R25 ;  /* 0x000000090c0c7223 */ /* 0x000fe20000010019 */
[----:B------:R-:W-:Y:S01]  /*4130*/  LOP3.LUT R14, R14, 0xffff0000, RZ, 0xc0, !PT ;  /* 0xffff00000e0e7812 */ /* 0x000fe200078ec0ff */
[C---:B------:R-:W-:Y:S01]  /*4140*/  FMUL.FTZ R9, R5.reuse, R7 ;  /* 0x0000000705097220 */ /* 0x040fe20000410000 */
[-C--:B------:R-:W-:Y:S01]  /*4150*/  FMUL.FTZ R10, R5, R6.reuse ;  /* 0x00000006050a7220 */ /* 0x080fe20000410000 */
        /* <DEDUP_REMOVED lines=11> */
[----:B------:R-:W-:Y:S01]  /*4210*/  IMAD.MOV.U32 R12, RZ, RZ, R5 ;  /* 0x000000ffff0c7224 */ /* 0x000fe200078e0005 */
[----:B------:R-:W-:Y:S02]  /*4220*/  F2FP.BF16.F32.PACK_AB R25, R87, R94 ;  /* 0x0000005e5719723e */ /* 0x000fe400000010ff */
[----:B------:R-:W-:Y:S02]  /*4230*/  F2FP.BF16.F32.PACK_AB R27, R27, R92 ;  /* 0x0000005c1b1b723e */ /* 0x000fe400000010ff */
[----:B------:R-:W-:-:S02]  /*4240*/  F2FP.BF16.F32.PACK_AB R14, R4, R9 ;  /* 0x00000009040e723e */ /* 0x000fc400000010ff */
[----:B------:R-:W-:-:S07]  /*4250*/  F2FP.BF16.F32.PACK_AB R26, R89, R10 ;  /* 0x0000000a591a723e */ /* 0x000fce00000010ff */
.L_x_2696:
[----:B------:R-:W-:Y:S05]  /*4260*/  BSYNC B1 ;  /* 0x0000000000017941 */ /* 0x000fea0003800000 */
.L_x_2695:
[----:B-1----:R3:W-:Y:S01]  /*4270*/  STG.E.128 desc[UR42][R70.64], R12 ;  /* 0x0000000c46007986 */ /* 0x0027e2000c101d2a */
[----:B------:R-:W-:-:S13]  /*4280*/  ISETP.GE.AND P4, PT, R79, R80, PT ;  /* 0x000000504f00720c */ /* 0x000fda0003f86270 */
[----:B------:R-:W-:Y:S05]  /*4290*/  @P4 BRA `(.L_x_2685) ;  /* 0x0000000000804947 */ /* 0x000fea0003800000 */
[--C-:B------:R-:W-:Y:S02]  /*42a0*/  IADD3 R68, P4, P5, R20, R68, R79.reuse ;  /* 0x0000004414447210 */ /* 0x100fe40007d9e04f */
[----:B------:R-:W-:-:S04]  /*42b0*/  SHF.R.S32.HI R79, RZ, 0x1f, R79 ;  /* 0x0000001fff4f7819 */ /* 0x000fc8000001144f */
[----:B------:R-:W-:Y:S02]  /*42c0*/  IADD3.X R79, R65, R78, R79, P4, P5 ;  /* 0x0000004e414f7210 */ /* 0x000fe400027ea44f */
[----:B------:R-:W-:-:S04]  /*42d0*/  LEA R66, P4, R68, R66, 0x1 ;  /* 0x0000004244427211 */ /* 0x000fc800078808ff */
[----:B------:R-:W-:-:S05]  /*42e0*/  LEA.HI.X R67, R68, R67, R79, 0x1, P4 ;  /* 0x0000004344437211 */ /* 0x000fca00020f0c4f */
[----:B--2---:R4:W-:Y:S01]  /*42f0*/  STG.E.128 desc[UR42][R66.64], R24 ;  /* 0x0000001842007986 */ /* 0x0049e2000c101d2a */
[----:B------:R-:W-:Y:S05]  /*4300*/  BRA `(.L_x_2685) ;  /* 0x0000000000647947 */ /* 0x000fea0003800000 */
.L_x_2678:
[----:B------:R-:W-:-:S06]  /*4310*/  UISETP.NE.AND UP0, UPT, UR37, 0x3, UPT ;  /* 0x000000032500788c */ /* 0x000fcc000bf05270 */
[----:B------:R-:W-:-:S13]  /*4320*/  PLOP3.LUT P3, PT, PT, PT, UP0, 0x80, 0x0 ;  /* 0x000000000000781c */ /* 0x000fda0003f6f008 */
[----:B------:R-:W-:Y:S05]  /*4330*/  @!P3 BRA `(.L_x_2697) ;  /* 0x000000000004b947 */ /* 0x000fea0003800000 */
[----:B------:R-:W-:Y:S01]  /*4340*/  BPT.TRAP 0x1 ;  /* 0x000000040000795c */ /* 0x000fe20000300000 */
.L_x_2697:
[----:B------:R-:W-:Y:S01]  /*4350*/  IMAD R74, R185, 0x8, R2 ;  /* 0x00000008b94a7824 */ /* 0x000fe200078e0202 */
[----:B------:R-:W-:Y:S01]  /*4360*/  SHF.L.U32 R77, R187, 0x1f, RZ ;  /* 0x0000001fbb4d7819 */ /* 0x000fe200000006ff */
[----:B------:R-:W-:Y:S01]  /*4370*/  IMAD R75, R41, -0x40, R40 ;  /* 0xffffffc0294b7824 */ /* 0x000fe200078e0228 */
[----:B------:R-:W-:Y:S02]  /*4380*/  BSSY B1, `(.L_x_2698) ;  /* 0x0000005000017945 */ /* 0x000fe40003800000 */
[----:B------:R-:W0:Y:S02]  /*4390*/  SYNCS.PHASECHK.TRANS64.TRYWAIT P5, [R74+URZ+0x28c90], R77 ;  /* 0x028c904d4a0075a7 */ /* 0x000e2400080a017f */
[----:B------:R-:W-:-:S04]  /*43a0*/  VIMNMX R75, R75, 0x40, PT ;  /* 0x000000404b4b7848 */ /* 0x000fc80003fe0100 */
[----:B------:R-:W-:Y:S01]  /*43b0*/  ISETP.GE.AND P4, PT, R184, R75, PT ;  /* 0x0000004bb800720c */ /* 0x000fe20003f86270 */
[----:B0-----:R-:W-:-:S12]  /*43c0*/  @!P5 BRA `(.L_x_2699) ;  /* 0x000001f80080d947 */ /* 0x001fd80003800000 */
.L_x_3083:
[----:B------:R-:W-:Y:S05]  /*43d0*/  BSYNC B1 ;  /* 0x0000000000017941 */ /* 0x000fea0003800000 */
.L_x_2698:
[----:B------:R-:W-:Y:S05]  /*43e0*/  @P4 BRA `(.L_x_2685) ;  /* 0x00000000002c4947 */ /* 0x000fea0003800000 */
[----:B------:R-:W-:Y:S01]  /*43f0*/  @!P1 LOP3.LUT P4, RZ, R195, 0x4, RZ, 0xc0, !PT ;  /* 0x00000004c3ff9812 */ /* 0x000fe2000788c0ff */
[----:B------:R-:W-:Y:S01]  /*4400*/  @!P1 VIADD R4, R50, 0x20 ;  /* 0x0000002032049836 */ /* 0x000fe20000000000 */
[----:B------:R-:W-:Y:S02]  /*4410*/  PLOP3.LUT P5, PT, PT, PT, PT, 0x8, 0x0 ;  /* 0x000000000000781c */ /* 0x000fe40003fae170 */
[----:B------:R-:W-:-:S13]  /*4420*/  @!P1 PLOP3.LUT P5, PT, P4, PT, PT, 0x80, 0x0 ;  /* 0x000000000000981c */ /* 0x000fda00027af070 */
[----:B------:R-:W-:-:S04]  /*4430*/  @P5 VIADD R4, R50, 0xffffffe0 ;  /* 0xffffffe032045836 */ /* 0x000fc80000000000 */
[----:B------:R-:W-:Y:S02]  /*4440*/  @!P1 IMAD.IADD R27, R27, 0x1, R4 ;  /* 0x000000011b1b9824 */ /* 0x000fe400078e0204 */
[----:B------:R-:W1:Y:S02]  /*4450*/  @!P0 LDS.128 R4, [R26+0x22400] ;  /* 0x022400001a048984 */ /* 0x000e640000000c00 */
[----:B------:R-:W-:-:S06]  /*4460*/  @!P1 IMAD R8, R27, 0x2, R2 ;  /* 0x000000021b089824 */ /* 0x000fcc00078e0202 */
[----:B------:R-:W2:Y:S04]  /*4470*/  @!P1 LDS.128 R8, [R8+0x22400] ;  /* 0x0224000008089984 */ /* 0x000ea80000000c00 */
[----:B-1----:R1:W-:Y:S04]  /*4480*/  @!P0 STG.E.128 desc[UR42][R12.64], R4 ;  /* 0x000000040c008986 */ /* 0x0023e8000c101d2a */
[----:B--2---:R1:W-:Y:S02]  /*4490*/  @!P1 STG.E.128 desc[UR42][R12.64+0x40], R8 ;  /* 0x000040080c009986 */ /* 0x0043e4000c101d2a */
.L_x_2685:
[----:B------:R-:W-:Y:S05]  /*44a0*/  BSYNC B0 ;  /* 0x0000000000007941 */ /* 0x000fea0003800000 */
.L_x_2677:
[----:B-1----:R-:W1:Y:S01]  /*44b0*/  S2R R4, SR_TID.X ;  /* 0x0000000000047919 */ /* 0x002e620000002100 */
[----:B------:R-:W-:Y:S01]  /*44c0*/  @!PT LDS RZ, [RZ] ;  /* 0x00000000fffff984 */ /* 0x000fe20000000800 */
[----:B------:R-:W-:Y:S01]  /*44d0*/  @!PT LDS RZ, [RZ] ;  /* 0x00000000fffff984 */ /* 0x000fe20000000800 */
[----:B------:R-:W-:Y:S01]  /*44e0*/  @!PT LDS RZ, [RZ] ;  /* 0x00000000fffff984 */ /* 0x000fe20000000800 */
[----:B------:R-:W-:Y:S01]  /*44f0*/  @!PT LDS RZ, [RZ] ;  /* 0x00000000fffff984 */ /* 0x000fe20000000800 */
[----:B------:R5:W-:Y:S06]  /*4500*/  MEMBAR.ALL.CTA ;  /* 0x0000000000007992 */ /* 0x000bec0000008000 */
[----:B-----5:R-:W5:Y:S01]  /*4510*/  FENCE.VIEW.ASYNC.S ;  /* 0x00000000000073c6 */ /* 0x020f620000000000 */
[----:B------:R-:W-:Y:S05]  /*4520*/  WARPSYNC.ALL ;  /* 0x0000000000007948 */ /* 0x000fea0003800000 */
[----:B------:R-:W-:Y:S01]  /*4530*/  BSSY B0, `(.L_x_2700) ;  /* 0x0000009000007945 */ /* 0x000fe20003800000 */
[----:B-1----:R-:W-:Y:S01]  /*4540*/  LOP3.LUT R4, R4, 0x7f, RZ, 0xc0, !PT ;  /* 0x0000007f04047812 */ /* 0x002fe200078ec0ff */
[----:B-----5:R1:W-:Y:S03]  /*4550*/  BAR.SYNC.DEFER_BLOCKING R52, 0x80 ;  /* 0x000200340000751d */ /* 0x0203e60000010000 */
[----:B------:R-:W-:-:S13]  /*4560*/  ISETP.NE.AND P4, PT, R4, RZ, PT ;  /* 0x000000ff0400720c */ /* 0x000fda0003f85270 */
[----:B------:R-:W-:-:S05]  /*4570*/  @!P4 VIADD R4, R74, 0x28ca0 ;  /* 0x00028ca04a04c836 */ /* 0x000fca0000000000 */
[----:B------:R-:W-:-:S04]  /*4580*/  @!P4 PRMT R4, RZ, 0x654, R4 ;  /* 0x00000654ff04c816 */ /* 0x000fc80000000004 */
[----:B------:R1:W-:Y:S01]  /*4590*/  @!P4 SYNCS.ARRIVE.TRANS64.RED.A1T0 RZ, [R4+URZ], RZ ;  /* 0x000000ff04ffc9a7 */ /* 0x0003e2000810043f */
[----:B------:R-:W-:Y:S05]  /*45a0*/  @!P3 BRA `(.L_x_2701) ;  /* 0x000000000004b947 */ /* 0x000fea0003800000 */
[----:B------:R-:W-:Y:S01]  /*45b0*/  BPT.TRAP 0x1 ;  /* 0x000000040000795c */ /* 0x000fe20000300000 */
.L_x_2701:
[----:B------:R-:W-:Y:S05]  /*45c0*/  BSYNC B0 ;  /* 0x0000000000007941 */ /* 0x000fea0003800000 */
.L_x_2700:
[----:B------:R-:W5:Y:S01]  /*45d0*/  SYNCS.PHASECHK.TRANS64.TRYWAIT P5, [R74+URZ+0x28cb0], R77 ;  /* 0x028cb04d4a0075a7 */ /* 0x000f6200080a017f */
[----:B------:R-:W-:Y:S01]  /*45e0*/  BSSY B0, `(.L_x_2702) ;  /* 0x0000003000007945 */ /* 0x000fe20003800000 */
[----:B------:R-:W-:-:S03]  /*45f0*/  ISETP.GE.AND P3, PT, R184, R75, PT ;  /* 0x0000004bb800720c */ /* 0x000fc60003f66270 */
[----:B-----5:R-:W-:Y:S10]  /*4600*/  @!P5 BRA `(.L_x_2703) ;  /* 0x000001f80004d947 */ /* 0x020ff40003800000 */
.L_x_3084:
[----:B------:R-:W-:Y:S05]  /*4610*/  BSYNC B0 ;  /* 0x0000000000007941 */ /* 0x000fea0003800000 */
.L_x_2702:
[----:B------:R-:W-:Y:S04]  /*4620*/  BSSY B0, `(.L_x_2704) ;  /* 0x0000052000007945 */ /* 0x000fe80003800000 */
[----:B------:R-:W-:Y:S05]  /*4630*/  @P3 BRA `(.L_x_2705) ;  /* 0x0000000400403947 */ /* 0x000fea0003800000 */
[----:B------:R-:W-:Y:S01]  /*4640*/  IMAD.WIDE R6, R41, 0x40, R38 ;  /* 0x0000004029067825 */ /* 0x000fe200078e0226 */
[----:B------:R-:W-:Y:S01]  /*4650*/  ULDC.64 UR4, c[0x0][0x328] ;  /* 0x0000ca0000047ab9 */ /* 0x000fe20000000a00 */
[----:B------:R-:W-:Y:S02]  /*4660*/  LOP3.LUT P3, RZ, R195, 0x4, RZ, 0xc0, !PT ;  /* 0x00000004c3ff7812 */ /* 0x000fe4000786c0ff */
[----:B------:R-:W-:Y:S02]  /*4670*/  IMAD R7, R7, UR4, RZ ;  /* 0x0000000407077c24 */ /* 0x000fe4000f8e02ff */
[----:B-1----:R-:W-:Y:S02]  /*4680*/  IMAD.MOV.U32 R4, RZ, RZ, R28 ;  /* 0x000000ffff047224 */ /* 0x002fe400078e001c */
[----:B------:R-:W-:Y:S02]  /*4690*/  IMAD.MOV.U32 R5, RZ, RZ, R0 ;  /* 0x000000ffff057224 */ /* 0x000fe400078e0000 */
[----:B------:R-:W-:-:S02]  /*46a0*/  IMAD R7, R6, UR5, R7 ;  /* 0x0000000506077c24 */ /* 0x000fc4000f8e0207 */
[----:B------:R-:W-:Y:S01]  /*46b0*/  IMAD.WIDE.U32 R4, R6, UR4, R4 ;  /* 0x0000000406047c25 */ /* 0x000fe2000f8e0004 */
[----:B------:R-:W-:-:S03]  /*46c0*/  ULDC.64 UR4, c[0x0][0x318] ;  /* 0x0000c60000047ab9 */ /* 0x000fc60000000a00 */
[----:B------:R-:W-:Y:S01]  /*46d0*/  IMAD R9, R185, 0x8000, R50 ;  /* 0x00008000b9097824 */ /* 0x000fe200078e0232 */
[----:B---3--:R-:W-:Y:S01]  /*46e0*/  LEA R12, P5, R4, UR4, 0x1 ;  /* 0x00000004040c7c11 */ /* 0x008fe2000f8a08ff */
[----:B------:R-:W-:Y:S01]  /*46f0*/  IMAD.IADD R5, R5, 0x1, R7 ;  /* 0x0000000105057824 */ /* 0x000fe200078e0207 */
[----:B------:R-:W-:Y:S01]  /*4700*/  ULDC UR4, c[0x0][0x320] ;  /* 0x0000c80000047ab9 */ /* 0x000fe20000000800 */
[----:B------:R-:W-:Y:S02]  /*4710*/  VIADD R6, R16, 0x40 ;  /* 0x0000004010067836 */ /* 0x000fe40000000000 */
[C---:B------:R-:W-:Y:S01]  /*4720*/  VIADD R15, R9.reuse, 0x20 ;  /* 0x00000020090f7836 */ /* 0x040fe20000000000 */
[----:B------:R-:W-:Y:S01]  /*4730*/  LEA.HI.X R13, R4, UR5, R5, 0x1, P5 ;  /* 0x00000005040d7c11 */ /* 0x000fe2000a8f0c05 */
[C---:B------:R-:W-:Y:S01]  /*4740*/  @P3 VIADD R15, R9.reuse, 0xffffffe0 ;  /* 0xffffffe0090f3836 */ /* 0x040fe20000000000 */
[----:B------:R-:W-:Y:S01]  /*4750*/  ISETP.GE.AND P5, PT, R16, UR4, PT ;  /* 0x0000000410007c0c */ /* 0x000fe2000bfa6270 */
[----:B--2-4-:R-:W-:Y:S01]  /*4760*/  IMAD R25, R9, 0x2, R2 ;  /* 0x0000000209197824 */ /* 0x014fe200078e0202 */
[----:B------:R-:W-:Y:S01]  /*4770*/  ISETP.GE.AND P3, PT, R6, UR4, PT ;  /* 0x0000000406007c0c */ /* 0x000fe2000bf66270 */
[----:B------:R-:W-:-:S02]  /*4780*/  VIADD R14, R16, 0x80 ;  /* 0x00000080100e7836 */ /* 0x000fc40000000000 */
[----:B------:R-:W-:-:S08]  /*4790*/  VIADD R24, R16, 0xc0 ;  /* 0x000000c010187836 */ /* 0x000fd00000000000 */
[----:B------:R-:W1:Y:S04]  /*47a0*/  @!P5 LDS.128 R4, [R25+0x400] ;  /* 0x000400001904d984 */ /* 0x000e680000000c00 */
[----:B------:R-:W2:Y:S04]  /*47b0*/  @!P3 LDS.128 R8, [R25+0x2400] ;  /* 0x002400001908b984 */ /* 0x000ea80000000c00 */
[----:B-1----:R-:W-:Y:S01]  /*47c0*/  @!P5 STG.E.128 desc[UR42][R12.64], R4 ;  /* 0x000000040c00d986 */ /* 0x002fe2000c101d2a */
[----:B------:R-:W-:Y:S01]  /*47d0*/  ISETP.GE.AND P5, PT, R14, UR4, PT ;  /* 0x000000040e007c0c */ /* 0x000fe2000bfa6270 */
[----:B------:R-:W-:-:S02]  /*47e0*/  VIADD R14, R16, 0x100 ;  /* 0x00000100100e7836 */ /* 0x000fc40000000000 */
[----:B--2---:R-:W-:Y:S01]  /*47f0*/  @!P3 STG.E.128 desc[UR42][R12.64+0x80], R8 ;  /* 0x000080080c00b986 */ /* 0x004fe2000c101d2a */
[----:B------:R-:W-:Y:S01]  /*4800*/  ISETP.GE.AND P3, PT, R24, UR4, PT ;  /* 0x0000000418007c0c */ /* 0x000fe2000bf66270 */
        /* <DEDUP_REMOVED lines=16> */
[----:B------:R-:W-:Y:S02]  /*4910*/  IMAD R24, R15, 0x2, R2 ;  /* 0x000000020f187824 */ /* 0x000fe400078e0202 */
[----:B------:R-:W-:-:S06]  /*4920*/  VIADD R15, R16, 0xe0 ;  /* 0x000000e0100f7836 */ /* 0x000fcc0000000000 */
[----:B------:R-:W1:Y:S04]  /*4930*/  @!P5 LDS.128 R4, [R25+0xc400] ;  /* 0x00c400001904d984 */ /* 0x000e680000000c00 */
[----:B------:R-:W2:Y:S04]  /*4940*/  @!P3 LDS.128 R8, [R25+0xe400] ;  /* 0x00e400001908b984 */ /* 0x000ea80000000c00 */
[----:B-1----:R-:W-:Y:S01]  /*4950*/  @!P5 STG.E.128 desc[UR42][R12.64+0x300], R4 ;  /* 0x000300040c00d986 */ /* 0x002fe2000c101d2a */
[----:B------:R-:W-:-:S03]  /*4960*/  ISETP.GE.AND P5, PT, R54, UR4, PT ;  /* 0x0000000436007c0c */ /* 0x000fc6000bfa6270 */
        /* <DEDUP_REMOVED lines=22> */
[----:B------:R-:W-:-:S03]  /*4ad0*/  ISETP.GE.AND P5, PT, R14, UR4, PT ;  /* 0x000000040e007c0c */ /* 0x000fc6000bfa6270 */
[----:B--2---:R-:W-:Y:S01]  /*4ae0*/  @!P3 STG.E.128 desc[UR42][R12.64+0x2c0], R8 ;  /* 0x0002c0080c00b986 */ /* 0x004fe2000c101d2a */
[----:B------:R-:W-:-:S09]  /*4af0*/  ISETP.GE.AND P3, PT, R15, UR4, PT ;  /* 0x000000040f007c0c */ /* 0x000fd2000bf66270 */
[----:B------:R-:W1:Y:S04]  /*4b00*/  @!P5 LDS.128 R4, [R24+0xc400] ;  /* 0x00c400001804d984 */ /* 0x000e680000000c00 */
[----:B------:R-:W2:Y:S04]  /*4b10*/  @!P3 LDS.128 R8, [R24+0xe400] ;  /* 0x00e400001808b984 */ /* 0x000ea80000000c00 */
[----:B-1----:R1:W-:Y:S04]  /*4b20*/  @!P5 STG.E.128 desc[UR42][R12.64+0x340], R4 ;  /* 0x000340040c00d986 */ /* 0x0023e8000c101d2a */
[----:B--2---:R1:W-:Y:S02]  /*4b30*/  @!P3 STG.E.128 desc[UR42][R12.64+0x3c0], R8 ;  /* 0x0003c0080c00b986 */ /* 0x0043e4000c101d2a */
.L_x_2705:
[----:B------:R-:W-:Y:S05]  /*4b40*/  BSYNC B0 ;  /* 0x0000000000007941 */ /* 0x000fea0003800000 */
.L_x_2704:
[----:B------:R-:W-:Y:S01]  /*4b50*/  @!PT LDS RZ, [RZ] ;  /* 0x00000000fffff984 */ /* 0x000fe20000000800 */
[----:B------:R-:W-:Y:S01]  /*4b60*/  @!PT LDS RZ, [RZ] ;  /* 0x00000000fffff984 */ /* 0x000fe20000000800 */
[----:B------:R-:W-:Y:S01]  /*4b70*/  @!PT LDS RZ, [RZ] ;  /* 0x00000000fffff984 */ /* 0x000fe20000000800 */
[----:B------:R-:W-:Y:S01]  /*4b80*/  @!PT LDS RZ, [RZ] ;  /* 0x00000000fffff984 */ /* 0x000fe20000000800 */
[----:B------:R5:W-:Y:S06]  /*4b90*/  MEMBAR.ALL.CTA ;  /* 0x0000000000007992 */ /* 0x000bec0000008000 */
[----:B-----5:R-:W5:Y:S01]  /*4ba0*/  FENCE.VIEW.ASYNC.S ;  /* 0x00000000000073c6 */ /* 0x020f620000000000 */
[----:B0-----:R-:W-:Y:S01]  /*4bb0*/  @!P4 VIADD R74, R74, 0x28cc0 ;  /* 0x00028cc04a4ac836 */ /* 0x001fe20000000000 */
        /* <DEDUP_REMOVED lines=10> */
.L_x_2672:
[----:B------:R-:W-:Y:S04]  /*4c60*/  BSSY B0, `(.L_x_2707) ;  /* 0x0000004000007945 */ /* 0x000fe80003800000 */
[----:B------:R-:W-:Y:S05]  /*4c70*/  @P3 BRA `(.L_x_2708) ;  /* 0x0000000000083947 */ /* 0x000fea0003800000 */
[----:B------:R-:W0:Y:S02]  /*4c80*/  FENCE.VIEW.ASYNC.G ;  /* 0x00000000000073c6 */ /* 0x000e240000000100 */
[----:B0-----:R-:W-:Y:S06]  /*4c90*/  BAR.ARV 0xc, 0x180 ;  /* 0x0306000000007b1d */ /* 0x001fec0000002000 */
.L_x_2708:
[----:B------:R-:W-:Y:S05]  /*4ca0*/  BSYNC B0 ;  /* 0x0000000000007941 */ /* 0x000fea0003800000 */
.L_x_2707:
[----:B------:R-:W-:Y:S01]  /*4cb0*/  UISETP.NE.AND UP0, UPT, UR38, 0x1, UPT ;  /* 0x000000012600788c */ /* 0x000fe2000bf05270 */
[----:B------:R-:W-:Y:S05]  /*4cc0*/  BSSY B7, `(.L_x_2709) ;  /* 0x000104d000077945 */ /* 0x000fea0003800000 */
[----:B------:R-:W-:-:S13]  /*4cd0*/  PLOP3.LUT P0, PT, PT, PT, UP0, 0x80, 0x0 ;  /* 0x000000000000781c */ /* 0x000fda0003f0f008 */
[----:B------:R-:W-:Y:S05]  /*4ce0*/  @!P0 BRA `(.L_x_2710) ;  /* 0x00000024004c8947 */ /* 0x000fea0003800000 */
[----:B------:R-:W0:Y:S01]  /*4cf0*/  LDC R0, c[0x0][0x448] ;  /* 0x00011200ff007b82 */ /* 0x000e220000000800 */
[----:B------:R-:W-:-:S07]  /*4d00*/  IADD3 R7, R23, 0x1, -R22 ;  /* 0x0000000117077810 */ /* 0x000fce0007ffe816 */
[----:B------:R-:W1:Y:S01]  /*4d10*/  LDC.64 R4, c[0x0][0x9e0] ;  /* 0x00027800ff047b82 */ /* 0x000e620000000a00 */
[----:B0-----:R-:W-:Y:S01]  /*4d20*/  ISETP.NE.AND P1, PT, R0, 0x1, PT ;  /* 0x000000010000780c */ /* 0x001fe20003f25270 */
[----:B------:R-:W-:Y:S01]  /*4d30*/  VIADD R0, R192, 0x3f ;  /* 0x0000003fc0007836 */ /* 0x000fe20000000000 */
[----:B-1----:R-:W-:-:S11]  /*4d40*/  ISETP.GE.AND P2, PT, R5, 0x1, PT ;  /* 0x000000010500780c */ /* 0x002fd60003f46270 */
[----:B------:R-:W0:Y:S08]  /*4d50*/  @P1 LDC R3, c[0x0][0x44c] ;  /* 0x00011300ff031b82 */ /* 0x000e300000000800 */
[----:B------:R-:W1:Y:S01]  /*4d60*/  @P1 LDC R6, c[0x0][0x450] ;  /* 0x00011400ff061b82 */ /* 0x000e620000000800 */
[----:B0-----:R-:W-:-:S05]  /*4d70*/  @P1 IMAD.HI.U32 R3, R0, R3, RZ ;  /* 0x0000000300031227 */ /* 0x001fca00078e00ff */
[----:B-1----:R-:W-:-:S05]  /*4d80*/  @P1 SHF.R.U32.HI R0, RZ, R6, R3 ;  /* 0x00000006ff001219 */ /* 0x002fca0000011603 */
[----:B------:R-:W-:-:S04]  /*4d90*/  IMAD.IADD R3, R7, 0x1, R0 ;  /* 0x0000000107037824 */ /* 0x000fc800078e0200 */
[----:B------:R-:W-:Y:S01]  /*4da0*/  IMAD.IADD R4, R3, 0x1, R4 ;  /* 0x0000000103047824 */ /* 0x000fe200078e0204 */
        /* <DEDUP_REMOVED lines=12> */
.L_x_2713:
[----:B------:R-:W-:-:S13]  /*4e70*/  ISETP.NE.AND P0, PT, R5, 0x1, PT ;  /* 0x000000010500780c */ /* 0x000fda0003f05270 */
[----:B------:R-:W0:Y:S02]  /*4e80*/  @P0 LDC.64 R6, c[0x0][0x9e8] ;  /* 0x00027a00ff060b82 */ /* 0x000e240000000a00 */
[----:B0-----:R-:W-:-:S05]  /*4e90*/  @P0 IMAD.HI.U32 R6, R0, R6, RZ ;  /* 0x0000000600060227 */ /* 0x001fca00078e00ff */
[----:B------:R-:W-:-:S07]  /*4ea0*/  @P0 SHF.R.U32.HI R0, RZ, R7, R6 ;  /* 0x00000007ff000219 */ /* 0x000fce0000011606 */
.L_x_2714:
[----:B------:R-:W-:Y:S05]  /*4eb0*/  BSYNC B0 ;  /* 0x0000000000007941 */ /* 0x000fea0003800000 */
.L_x_2712:
[----:B------:R-:W-:-:S05]  /*4ec0*/  IMAD R3, R0, R5, R5 ;  /* 0x0000000500037224 */ /* 0x000fca00078e0205 */
[----:B------:R-:W-:-:S07]  /*4ed0*/  VIMNMX R4, R4, R3, PT ;  /* 0x0000000304047248 */ /* 0x000fce0003fe0100 */
.L_x_2711:
        /* <DEDUP_REMOVED lines=24> */
.L_x_2717:
[----:B------:R-:W-:-:S13]  /*5060*/  ISETP.NE.AND P0, PT, R5, 0x1, PT ;  /* 0x000000010500780c */ /* 0x000fda0003f05270 */
[----:B------:R-:W0:Y:S02]  /*5070*/  @P0 LDC.64 R6, c[0x0][0x9e8] ;  /* 0x00027a00ff060b82 */ /* 0x000e240000000a00 */
[----:B0-----:R-:W-:-:S05]  /*5080*/  @P0 IMAD.HI.U32 R4, R22, R6, RZ ;  /* 0x0000000616040227 */ /* 0x001fca00078e00ff */
[----:B------:R-:W-:-:S07]  /*5090*/  @P0 SHF.R.U32.HI R22, RZ, R7, R4 ;  /* 0x00000007ff160219 */ /* 0x000fce0000011604 */
.L_x_2718:
[----:B------:R-:W-:Y:S05]  /*50a0*/  BSYNC B0 ;  /* 0x0000000000007941 */ /* 0x000fea0003800000 */
.L_x_2716:
[----:B------:R-:W-:-:S05]  /*50b0*/  IMAD R5, R22, R5, RZ ;  /* 0x0000000516057224 */ /* 0x000fca00078e02ff */
[----:B------:R-:W-:-:S07]  /*50c0*/  VIMNMX R0, R0, R5, !PT ;  /* 0x0000000500007248 */ /* 0x000fce0007fe0100 */
.L_x_2715:
[----:B------:R-:W-:Y:S01]  /*50d0*/  SHF.R.S32.HI R3, RZ, 0x1f, R0 ;  /* 0x0000001fff037819 */ /* 0x000fe20000011400 */
[----:B------:R-:W-:Y:S01]  /*50e0*/  BSSY B0, `(.L_x_2719) ;  /* 0x0000025000007945 */ /* 0x000fe20003800000 */
[----:B------:R-:W-:Y:S02]  /*50f0*/  IMAD.MOV.U32 R5, RZ, RZ, RZ ;  /* 0x000000ffff057224 */ /* 0x000fe400078e00ff */
[----:B------:R-:W-:-:S04]  /*5100*/  LEA.HI R3, R3, R0, RZ, 0x6 ;  /* 0x0000000003037211 */ /* 0x000fc800078f30ff */
[----:B------:R-:W-:-:S04]  /*5110*/  SHF.R.S32.HI R3, RZ, 0x6, R3 ;  /* 0x00000006ff037819 */ /* 0x000fc80000011403 */
[----:B------:R-:W-:-:S04]  /*5120*/  VIMNMX R9, RZ, R3, !PT ;  /* 0x00000003ff097248 */ /* 0x000fc80007fe0100 */
        /* <DEDUP_REMOVED lines=8> */
[----:B---3--:R-:W-:Y:S02]  /*51b0*/  IABS R12, R11 ;  /* 0x0000000b000c7213 */ /* 0x008fe40000000000 */
        /* <DEDUP_REMOVED lines=23> */
.L_x_2720:
[----:B------:R-:W-:Y:S05]  /*5330*/  BSYNC B0 ;  /* 0x0000000000007941 */ /* 0x000fea0003800000 */
.L_x_2719:
[-C--:B------:R-:W-:Y:S01]  /*5340*/  IMAD R0, R218, R5.reuse, R9 ;  /* 0x00000005da007224 */ /* 0x080fe200078e0209 */
        /* <DEDUP_REMOVED lines=45> */
[----:B---3--:R-:W-:Y:S02]  /*5620*/  CS2R R70, SRZ ;  /* 0x0000000000467805 */ /* 0x008fe4000001ff00 */
[----:B------:R-:W-:Y:S02]  /*5630*/  CS2R R68, SRZ ;  /* 0x0000000000447805 */ /* 0x000fe4000001ff00 */
[----:B----4-:R-:W-:Y:S02]  /*5640*/  CS2R R66, SRZ ;  /* 0x0000000000427805 */ /* 0x010fe4000001ff00 */
        /* <DEDUP_REMOVED lines=19> */
[----:B--2---:R-:W-:-:S02]  /*5780*/  CS2R R26, SRZ ;  /* 0x00000000001a7805 */ /* 0x004fc4000001ff00 */
[----:B------:R-:W-:Y:S01]  /*5790*/  CS2R R24, SRZ ;  /* 0x0000000000187805 */ /* 0x000fe2000001ff00 */
[----:B------:R-:W-:Y:S06]  /*57a0*/  @!P1 BRA `(.L_x_2721) ;  /* 0x000000f800789947 */ /* 0x000fec0003800000 */
[----:B------:R-:W2:Y:S04]  /*57b0*/  LDL R10, [R1+0x48] ;  /* 0x00004800010a7983 */ /* 0x000ea80000100800 */
[----:B--2---:R-:W0:Y:S02]  /*57c0*/  SHFL.IDX PT, R3, R10, RZ, 0x1f ;  /* 0x00001fff0a037589 */ /* 0x004e2400000e0000 */
[----:B0-----:R-:W-:-:S04]  /*57d0*/  LEA.HI R4, R3, R3, RZ, 0x1 ;  /* 0x0000000303047211 */ /* 0x001fc800078f08ff */
[----:B------:R-:W-:-:S05]  /*57e0*/  LOP3.LUT R4, R4, 0x1fffe, RZ, 0xc0, !PT ;  /* 0x0001fffe04047812 */ /* 0x000fca00078ec0ff */
[----:B------:R-:W-:Y:S02]  /*57f0*/  IMAD.IADD R3, R3, 0x1, -R4 ;  /* 0x0000000103037824 */ /* 0x000fe400078e0a04 */
[----:B------:R-:W-:Y:S02]  /*5800*/  IMAD.U32 R4, RZ, RZ, UR37 ;  /* 0x00000025ff047e24 */ /* 0x000fe4000f8e00ff */
[----:B------:R-:W-:-:S03]  /*5810*/  IMAD R3, R3, 0x8000, R2 ;  /* 0x0000800003037824 */ /* 0x000fc600078e0202 */
[----:B------:R-:W-:Y:S01]  /*5820*/  ISETP.NE.AND P0, PT, R4, 0x3, PT ;  /* 0x000000030400780c */ /* 0x000fe20003f05270 */
[----:B------:R-:W-:-:S05]  /*5830*/  VIADD R3, R3, 0x400 ;  /* 0x0000040003037836 */ /* 0x000fca0000000000 */
[----:B------:R-:W-:-:S04]  /*5840*/  SHF.R.U32.HI R3, RZ, 0x4, R3 ;  /* 0x00000004ff037819 */ /* 0x000fc80000011603 */
[----:B------:R-:W-:-:S04]  /*5850*/  LOP3.LUT R3, R3, 0x3fff, RZ, 0xc0, !PT ;  /* 0x00003fff03037812 */ /* 0x000fc800078ec0ff */
[----:B------:R-:W-:Y:S01]  /*5860*/  LOP3.LUT R3, R3, 0x2000000, RZ, 0xfc, !PT ;  /* 0x0200000003037812 */ /* 0x000fe200078efcff */
[----:B------:R-:W-:Y:S06]  /*5870*/  @!P0 BRA `(.L_x_2722) ;  /* 0x0000000000048947 */ /* 0x000fec0003800000 */
[----:B------:R-:W-:Y:S01]  /*5880*/  BPT.TRAP 0x1 ;  /* 0x000000040000795c */ /* 0x000fe20000300000 */
.L_x_2722:
[----:B------:R-:W-:Y:S01]  /*5890*/  IMAD R9, R18, 0x8, R2 ;  /* 0x0000000812097824 */ /* 0x000fe200078e0202 */
[----:B------:R-:W-:Y:S01]  /*58a0*/  SHF.L.U32 R10, R19, 0x1f, RZ ;  /* 0x0000001f130a7819 */ /* 0x000fe200000006ff */
[----:B------:R-:W-:Y:S01]  /*58b0*/  VIADD R4, R2, 0x26800 ;  /* 0x0002680002047836 */ /* 0x000fe20000000000 */
[----:B------:R-:W-:Y:S01]  /*58c0*/  BSSY B0, `(.L_x_2723) ;  /* 0x0000008000007945 */ /* 0x000fe20003800000 */
[----:B------:R-:W-:Y:S01]  /*58d0*/  IMAD R6, R18, 0x1000, R3 ;  /* 0x0000100012067824 */ /* 0x000fe200078e0203 */
[----:B------:R-:W0:Y:S01]  /*58e0*/  SYNCS.PHASECHK.TRANS64.TRYWAIT P1, [R9+URZ+0x28c50], R10 ;  /* 0x028c500a090075a7 */ /* 0x000e22000802017f */
[----:B------:R-:W-:Y:S01]  /*58f0*/  IMAD.MOV.U32 R7, RZ, RZ, 0x40000040 ;  /* 0x40000040ff077424 */ /* 0x000fe200078e00ff */
[----:B------:R-:W-:-:S04]  /*5900*/  SHF.R.U32.HI R4, RZ, 0x4, R4 ;  /* 0x00000004ff047819 */ /* 0x000fc80000011604 */
[----:B------:R-:W-:-:S04]  /*5910*/  LOP3.LUT R4, R4, 0x3fff, RZ, 0xc0, !PT ;  /* 0x00003fff04047812 */ /* 0x000fc800078ec0ff */
[----:B------:R-:W-:Y:S01]  /*5920*/  LOP3.LUT R4, R4, 0x10000, RZ, 0xfc, !PT ;  /* 0x0001000004047812 */ /* 0x000fe200078efcff */
[----:B0-----:R-:W-:Y:S06]  /*5930*/  @!P1 BRA `(.L_x_2724) ;  /* 0x000001e4004c9947 */ /* 0x001fec0003800000 */
.L_x_3085:
[----:B------:R-:W-:Y:S05]  /*5940*/  BSYNC B0 ;  /* 0x0000000000007941 */ /* 0x000fea0003800000 */
.L_x_2723:
        /* <DEDUP_REMOVED lines=24> */
[----:B-----5:R-:W-:Y:S01]  /*5ad0*/  WARPGROUP.ARRIVE ;  /* 0x00000000000079c5 */ /* 0x020fe20000000000 */
[----:B------:R-:W-:Y:S01]  /*5ae0*/  R2UR UR5, R11 ;  /* 0x000000000b0572ca */ /* 0x000fe200000e0000 */
[----:B------:R-:W-:Y:S01]  /*5af0*/  VIADD R8, R8, 0xfffffffe ;  /* 0xfffffffe08087836 */ /* 0x000fe20000000000 */
[----:B------:R-:W-:Y:S03]  /*5b00*/  BSSY B0, `(.L_x_2725) ;  /* 0x00000e2000007945 */ /* 0x000fe60003800000 */
[----:B------:R-:W-:Y:S01]  /*5b10*/  HGMMA.64x256x16.F32.BF16 R24, gdesc[UR12].tnspB, RZ, !UPT, gsb0 ;  /* 0x43e000000c1879f0 */ /* 0x000fe2000c0018ff */
[----:B------:R-:W-:Y:S01]  /*5b20*/  R2UR UR14, R6 ;  /* 0x00000000060e72ca */ /* 0x000fe200000e0000 */
[----:B------:R-:W-:Y:S01]  /*5b30*/  VIADD R6, R4, 0x6 ;  /* 0x0000000604067836 */ /* 0x000fe20000000000 */
[----:B------:R-:W-:Y:S01]  /*5b40*/  R2UR UR15, R7 ;  /* 0x00000000070f72ca */ /* 0x000fe200000e0000 */
[----:B------:R-:W-:Y:S01]  /*5b50*/  IMAD.MOV.U32 R7, RZ, RZ, 0x40000040 ;  /* 0x40000040ff077424 */ /* 0x000fe200078e00ff */
[----:B------:R-:W-:-:S02]  /*5b60*/  ISETP.GE.AND P2, PT, R8, R0, PT ;  /* 0x000000000800720c */ /* 0x000fc40003f46270 */
        /* <DEDUP_REMOVED lines=22> */
.L_x_2732:
[----:B------:R-:W-:Y:S01]  /*5cd0*/  BAR.SYNC.DEFER_BLOCKING 0xe, 0x100 ;  /* 0x0384000000007b1d */ /* 0x000fe20000010000 */
[C---:B------:R-:W-:Y:S02]  /*5ce0*/  IMAD R8, R18.reuse, 0x40, R191 ;  /* 0x0000004012087824 */ /* 0x040fe400078e02bf */
[----:B------:R-:W-:Y:S02]  /*5cf0*/  VIADD R18, R18, 0x1 ;  /* 0x0000000112127836 */ /* 0x000fe40000000000 */
[----:B------:R-:W-:-:S03]  /*5d00*/  IMAD R8, R8, 0x4, R2 ;  /* 0x0000000408087824 */ /* 0x000fc600078e0202 */
[----:B------:R-:W-:-:S04]  /*5d10*/  ISETP.NE.AND P2, PT, R18, 0x2, PT ;  /* 0x000000021200780c */ /* 0x000fc80003f45270 */
[----:B------:R-:W-:Y:S01]  /*5d20*/  SEL R18, R18, RZ, P2 ;  /* 0x000000ff12127207 */ /* 0x000fe20001000000 */
[----:B0-----:R-:W0:Y:S04]  /*5d30*/  LDS R9, [R8+0x28800] ;  /* 0x0288000008097984 */ /* 0x001e280000000800 */
[----:B-1----:R-:W1:Y:S01]  /*5d40*/  LDS R8, [R8+0x28820] ;  /* 0x0288200008087984 */ /* 0x002e620000000800 */
        /* <DEDUP_REMOVED lines=135> */
.L_x_2727:
[----:B------:R-:W-:Y:S01]  /*65c0*/  IMAD R21, R18, 0x8, R2 ;  /* 0x0000000812157824 */ /* 0x000fe200078e0202 */
[----:B------:R-:W-:-:S04]  /*65d0*/  SHF.L.U32 R8, R19, 0x1f, RZ ;  /* 0x0000001f13087819 */ /* 0x000fc800000006ff */
[----:B------:R0:W1:Y:S01]  /*65e0*/  SYNCS.PHASECHK.TRANS64.TRYWAIT P2, [R21+URZ+0x28c50], R8 ;  /* 0x028c5008150075a7 */ /* 0x000062000804017f */
[----:B------:R-:W-:Y:S05]  /*65f0*/  @!P0 BRA `(.L_x_2728) ;  /* 0x0000000000048947 */ /* 0x000fea0003800000 */
[----:B------:R-:W-:Y:S01]  /*6600*/  BPT.TRAP 0x1 ;  /* 0x000000040000795c */ /* 0x000fe20000300000 */
.L_x_2728:
[----:B------:R-:W-:Y:S04]  /*6610*/  BSSY B1, `(.L_x_2729) ;  /* 0x0000004000017945 */ /* 0x000fe80003800000 */
[----:B-1----:R-:W-:Y:S05]  /*6620*/  @P2 BRA `(.L_x_2730) ;  /* 0x0000000000082947 */ /* 0x002fea0003800000 */
[----:B------:R-:W1:Y:S02]  /*6630*/  SYNCS.PHASECHK.TRANS64.TRYWAIT P2, [R21+URZ+0x28c50], R8 ;  /* 0x028c5008150075a7 */ /* 0x000e64000804017f */
[----:B-1----:R-:W-:Y:S05]  /*6640*/  @!P2 BRA `(.L_x_2731) ;  /* 0x000001d8001ca947 */ /* 0x002fea0003800000 */
.L_x_2730:
[----:B------:R-:W-:Y:S05]  /*6650*/  BSYNC B1 ;  /* 0x0000000000017941 */ /* 0x000fea0003800000 */
.L_x_2729:
[----:B01----:R-:W-:Y:S01]  /*6660*/  IMAD R8, R18, 0x1000, R3 ;  /* 0x0000100012087824 */ /* 0x003fe200078e0203 */
[----:B------:R-:W-:Y:S01]  /*6670*/  R2UR UR4, R4 ;  /* 0x00000000040472ca */ /* 0x000fe200000e0000 */
[----:B------:R-:W-:Y:S01]  /*6680*/  IMAD.MOV.U32 R9, RZ, RZ, 0x40000040 ;  /* 0x40000040ff097424 */ /* 0x000fe200078e00ff */
[----:B------:R-:W-:Y:S01]  /*6690*/  R2UR UR5, R5 ;  /* 0x00000000050572ca */ /* 0x000fe200000e0000 */
[----:B------:R-:W-:Y:S01]  /*66a0*/  WARPGROUP.ARRIVE ;  /* 0x00000000000079c5 */ /* 0x000fe20000000000 */
[C---:B------:R-:W-:Y:S01]  /*66b0*/  R2UR UR6, R8.reuse ;  /* 0x00000000080672ca */ /* 0x040fe200000e0000 */
[----:B------:R-:W-:Y:S01]  /*66c0*/  VIADD R14, R8, 0x80 ;  /* 0x00000080080e7836 */ /* 0x000fe20000000000 */
[----:B------:R-:W-:Y:S01]  /*66d0*/  R2UR UR7, R9 ;  /* 0x00000000090772ca */ /* 0x000fe200000e0000 */
[----:B------:R-:W-:Y:S02]  /*66e0*/  IMAD.MOV.U32 R15, RZ, RZ, 0x40000040 ;  /* 0x40000040ff0f7424 */ /* 0x000fe400078e00ff */
[----:B------:R-:W-:-:S02]  /*66f0*/  IMAD.MOV.U32 R9, RZ, RZ, 0x40000040 ;  /* 0x40000040ff097424 */ /* 0x000fc400078e00ff */
[----:B------:R-:W-:-:S05]  /*6700*/  @!P1 VIADD R21, R21, 0x28c60 ;  /* 0x00028c6015159836 */ /* 0x000fca0000000000 */
[----:B------:R-:W-:-:S03]  /*6710*/  @!P1 PRMT R21, RZ, 0x654, R21 ;  /* 0x00000654ff159816 */ /* 0x000fc60000000015 */
        /* <DEDUP_REMOVED lines=27> */
[----:B------:R-:W-:Y:S03]  /*68d0*/  HGMMA.64x256x16.F32.BF16 R24, gdesc[UR4].tnspB, R24, gsb0 ;  /* 0x43e00000041879f0 */ /* 0x000fe60008001818 */
[----:B------:R-:W-:Y:S02]  /*68e0*/  WARPGROUP.DEPBAR.LE gsb0, 0x0 ;  /* 0x00008000000079c5 */ /* 0x000fe40000010000 */
[----:B------:R-:W-:Y:S06]  /*68f0*/  BAR.ARV 0xf, 0x100 ;  /* 0x03c4000000007b1d */ /* 0x000fec0000002000 */
[----:B------:R1:W-:Y:S01]  /*6900*/  @!P1 SYNCS.ARRIVE.TRANS64.RED.A1T0 RZ, [R21+URZ], RZ ;  /* 0x000000ff15ff99a7 */ /* 0x0003e2000810043f */
[----:B------:R-:W-:Y:S05]  /*6910*/  @P3 BRA `(.L_x_2732) ;  /* 0xfffffff000ec3947 */ /* 0x000fea000383ffff */
.L_x_2726:
[----:B------:R-:W-:Y:S05]  /*6920*/  BSYNC B0 ;  /* 0x0000000000007941 */ /* 0x000fea0003800000 */
.L_x_2725:
[----:B------:R-:W-:Y:S01]  /*6930*/  BAR.SYNC.DEFER_BLOCKING 0xe, 0x100 ;  /* 0x0384000000007b1d */ /* 0x000fe20000010000 */
[C---:B------:R-:W-:Y:S01]  /*6940*/  IMAD R3, R18.reuse, 0x40, R191 ;  /* 0x0000004012037824 */ /* 0x040fe200078e02bf */
[----:B------:R-:W-:Y:S01]  /*6950*/  PLOP3.LUT P0, PT, PT, PT, PT, 0x8, 0x0 ;  /* 0x000000000000781c */ /* 0x000fe20003f0e170 */
[----:B------:R-:W-:Y:S02]  /*6960*/  VIADD R18, R18, 0x1 ;  /* 0x0000000112127836 */ /* 0x000fe40000000000 */
[----:B------:R-:W-:Y:S02]  /*6970*/  IMAD R3, R3, 0x4, R2 ;  /* 0x0000000403037824 */ /* 0x000fe400078e0202 */
[----:B------:R-:W-:Y:S01]  /*6980*/  IMAD.MOV.U32 R152, RZ, RZ, RZ ;  /* 0x000000ffff987224 */ /* 0x000fe200078e00ff */
[----:B------:R-:W-:-:S04]  /*6990*/  ISETP.NE.AND P1, PT, R18, 0x2, PT ;  /* 0x000000021200780c */ /* 0x000fc80003f25270 */
[----:B------:R-:W-:Y:S01]  /*69a0*/  SEL R18, R18, RZ, P1 ;  /* 0x000000ff12127207 */ /* 0x000fe20000800000 */
[----:B------:R-:W2:Y:S04]  /*69b0*/  LDS R0, [R3+0x28820] ;  /* 0x0288200003007984 */ /* 0x000ea80000000800 */
[----:B------:R3:W4:Y:S02]  /*69c0*/  LDS R2, [R3+0x28800] ;  /* 0x0288000003027984 */ /* 0x0007240000000800 */
[----:B---3--:R-:W-:Y:S02]  /*69d0*/  IMAD.MOV.U32 R3, RZ, RZ, RZ ;  /* 0x000000ffff037224 */ /* 0x008fe400078e00ff */
        /* <DEDUP_REMOVED lines=132> */
.L_x_2710:
        /* <DEDUP_REMOVED lines=24> */
.L_x_2735:
[----:B------:R-:W-:-:S13]  /*73a0*/  ISETP.NE.AND P0, PT, R5, 0x1, PT ;  /* 0x000000010500780c */ /* 0x000fda0003f05270 */
[----:B------:R-:W0:Y:S02]  /*73b0*/  @P0 LDC.64 R6, c[0x0][0x9e8] ;  /* 0x00027a00ff060b82 */ /* 0x000e240000000a00 */
[----:B0-----:R-:W-:-:S05]  /*73c0*/  @P0 IMAD.HI.U32 R6, R0, R6, RZ ;  /* 0x0000000600060227 */ /* 0x001fca00078e00ff */
[----:B------:R-:W-:-:S07]  /*73d0*/  @P0 SHF.R.U32.HI R0, RZ, R7, R6 ;  /* 0x00000007ff000219 */ /* 0x000fce0000011606 */
.L_x_2736:
[----:B------:R-:W-:Y:S05]  /*73e0*/  BSYNC B0 ;  /* 0x0000000000007941 */ /* 0x000fea0003800000 */
.L_x_2734:
[----:B------:R-:W-:-:S05]  /*73f0*/  IMAD R3, R0, R5, R5 ;  /* 0x0000000500037224 */ /* 0x000fca00078e0205 */
[----:B------:R-:W-:-:S07]  /*7400*/  VIMNMX R4, R4, R3, PT ;  /* 0x0000000304047248 */ /* 0x000fce0003fe0100 */
.L_x_2733:
        /* <DEDUP_REMOVED lines=24> */
.L_x_2739:
[----:B------:R-:W-:-:S13]  /*7590*/  ISETP.NE.AND P0, PT, R5, 0x1, PT ;  /* 0x000000010500780c */ /* 0x000fda0003f05270 */
[----:B------:R-:W0:Y:S02]  /*75a0*/  @P0 LDC.64 R6, c[0x0][0x9e8] ;  /* 0x00027a00ff060b82 */ /* 0x000e240000000a00 */
[----:B0-----:R-:W-:-:S05]  /*75b0*/  @P0 IMAD.HI.U32 R4, R3, R6, RZ ;  /* 0x0000000603040227 */ /* 0x001fca00078e00ff */
[----:B------:R-:W-:-:S07]  /*75c0*/  @P0 SHF.R.U32.HI R3, RZ, R7, R4 ;  /* 0x00000007ff030219 */ /* 0x000fce0000011604 */
.L_x_2740:
[----:B------:R-:W-:Y:S05]  /*75d0*/  BSYNC B0 ;  /* 0x0000000000007941 */ /* 0x000fea0003800000 */
.L_x_2738:
[----:B------:R-:W-:-:S05]  /*75e0*/  IMAD R3, R3, R5, RZ ;  /* 0x0000000503037224 */ /* 0x000fca00078e02ff */
[----:B------:R-:W-:-:S07]  /*75f0*/  VIMNMX R0, R0, R3, !PT ;  /* 0x0000000300007248 */ /* 0x000fce0007fe0100 */
.L_x_2737:
        /* <DEDUP_REMOVED lines=38> */
.L_x_2742:
[----:B------:R-:W-:Y:S05]  /*7860*/  BSYNC B0 ;  /* 0x0000000000007941 */ /* 0x000fea0003800000 */
.L_x_2741:
        /* <DEDUP_REMOVED lines=82> */
[----:B------:R-:W-:-:S04]  /*7d90*/  LOP3.LUT R3, R3, 0x3fff, RZ, 0xc0, !PT ;  /* 0x00003fff03037812 */ /* 0x000fc800078ec0ff */
[----:B------:R-:W-:Y:S01]  /*7da0*/  LOP3.LUT R190, R3, 0x2000000, RZ, 0xfc, !PT ;  /* 0x0200000003be7812 */ /* 0x000fe200078efcff */
        /* <DEDUP_REMOVED lines=17> */
.L_x_2744:
[----:B------:R-:W-:Y:S05]  /*7ec0*/  BSYNC B6 ;  /* 0x0000000000067941 */ /* 0x000fea0003800000 */
.L_x_2743:
        /* <DEDUP_REMOVED lines=12> */
.L_x_2748:
[----:B-1----:R1:W2:Y:S02]  /*7f90*/  SYNCS.PHASECHK.TRANS64.TRYWAIT P0, [R2+URZ+0x28c00], R3 ;  /* 0x028c0003020075a7 */ /* 0x0022a4000800017f */
[----:B--2---:R-:W-:Y:S05]  /*7fa0*/  @!P0 NANOSLEEP.SYNCS 0x989680 ;  /* 0x009896800000895d */ /* 0x004fea0003900000 */
[----:B------:R-:W2:Y:S02]  /*7fb0*/  @!P0 SYNCS.PHASECHK.TRANS64 P0, [R2+URZ+0x28c00], R3 ;  /* 0x028c0003020085a7 */ /* 0x000ea4000800007f */
[----:B--2---:R-:W-:Y:S05]  /*7fc0*/  @!P0 BRA `(.L_x_2748) ;  /* 0xfffffffc00f08947 */ /* 0x004fea000383ffff */
.L_x_2747:
[----:B------:R-:W-:Y:S05]  /*7fd0*/  BSYNC B0 ;  /* 0x0000000000007941 */ /* 0x000fea0003800000 */
.L_x_2746:
[----:B------:R-:W-:Y:S05]  /*7fe0*/  BRA `(.L_x_2749) ;  /* 0x0000002c00a87947 */ /* 0x000fea0003800000 */
.L_x_2745:
[----:B------:R-:W-:Y:S01]  /*7ff0*/  VIADD R4, R2, 0x20400 ;  /* 0x0002040002047836 */ /* 0x000fe20000000000 */
[----:B-----5:R-:W-:Y:S01]  /*8000*/  SHF.R.S32.HI R0, RZ, 0x1f, R76 ;  /* 0x0000001fff007819 */ /* 0x020fe2000001144c */
[----:B------:R-:W-:Y:S01]  /*8010*/  ULDC.64 UR4, c[0x0][0x3f8] ;  /* 0x0000fe0000047ab9 */ /* 0x000fe20000000a00 */
[----:B------:R-:W-:Y:S01]  /*8020*/  ULDC.64 UR6, c[0x0][0x408] ;  /* 0x0001020000067ab9 */ /* 0x000fe20000000a00 */
[----:B------:R-:W-:Y:S01]  /*8030*/  IMAD.WIDE.U32 R24, R76, UR4, RZ ;  /* 0x000000044c187c25 */ /* 0x000fe2000f8e00ff */
[----:B------:R-:W-:Y:S01]  /*8040*/  LOP3.LUT P0, RZ, R4, 0x3ff, RZ, 0xc0, !PT ;  /* 0x000003ff04ff7812 */ /* 0x000fe2000780c0ff */
[----:B------:R-:W-:Y:S02]  /*8050*/  BSSY B6, `(.L_x_2750) ;  /* 0x0000019000067945 */ /* 0x000fe40003800000 */
[C---:B------:R-:W-:Y:S02]  /*8060*/  IMAD R3, R0.reuse, UR4, RZ ;  /* 0x0000000400037c24 */ /* 0x040fe4000f8e02ff */
[----:B------:R-:W-:-:S02]  /*8070*/  IMAD R5, R0, UR6, RZ ;  /* 0x0000000600057c24 */ /* 0x000fc4000f8e02ff */
[C---:B------:R-:W-:Y:S02]  /*8080*/  IMAD R3, R76.reuse, UR5, R3 ;  /* 0x000000054c037c24 */ /* 0x040fe4000f8e0203 */
[C---:B------:R-:W-:Y:S02]  /*8090*/  IMAD R5, R76.reuse, UR7, R5 ;  /* 0x000000074c057c24 */ /* 0x040fe4000f8e0205 */
[----:B------:R-:W-:-:S04]  /*80a0*/  IMAD.WIDE.U32 R76, R76, UR6, RZ ;  /* 0x000000064c4c7c25 */ /* 0x000fc8000f8e00ff */
[----:B------:R-:W-:Y:S02]  /*80b0*/  IMAD.IADD R27, R3, 0x1, R25 ;  /* 0x00000001031b7824 */ /* 0x000fe400078e0219 */
[----:B------:R-:W-:Y:S01]  /*80c0*/  IMAD.IADD R29, R5, 0x1, R77 ;  /* 0x00000001051d7824 */ /* 0x000fe200078e024d */
        /* <DEDUP_REMOVED lines=17> */
.L_x_2751:
[----:B------:R-:W-:Y:S05]  /*81e0*/  BSYNC B6 ;  /* 0x0000000000067941 */ /* 0x000fea0003800000 */
.L_x_2750:
[----:B------:R-:W0:Y:S01]  /*81f0*/  S2R R0, SR_TID.X ;  /* 0x0000000000007919 */ /* 0x000e220000002100 */
[----:B------:R-:W-:Y:S01]  /*8200*/  ULDC.U8 UR4, c[0x0][0x410] ;  /* 0x0001040000047ab9 */ /* 0x000fe20000000000 */
[----:B------:R-:W-:Y:S01]  /*8210*/  BSSY B0, `(.L_x_2752) ;  /* 0x00002bf000007945 */ /* 0x000fe20003800000 */
[----:B------:R-:W-:Y:S01]  /*8220*/  ISETP.NE.AND P0, PT, RZ, UR4, PT ;  /* 0x00000004ff007c0c */ /* 0x000fe2000bf05270 */
[C---:B------:R-:W-:Y:S02]  /*8230*/  VIADD R36, R184.reuse, 0x20 ;  /* 0x00000020b8247836 */ /* 0x040fe40000000000 */
[----:B------:R-:W-:Y:S02]  /*8240*/  IMAD.IADD R34, R184, 0x1, R192 ;  /* 0x00000001b8227824 */ /* 0x000fe400078e02c0 */
[----:B0-----:R-:W-:-:S05]  /*8250*/  VIADD R0, R0, 0xffffff80 ;  /* 0xffffff8000007836 */ /* 0x001fca0000000000 */
[----:B------:R-:W-:-:S04]  /*8260*/  SHF.R.S32.HI R3, RZ, 0x1f, R0 ;  /* 0x0000001fff037819 */ /* 0x000fc80000011400 */
[----:B------:R-:W-:-:S04]  /*8270*/  LEA.HI R3, R3, R0, RZ, 0x2 ;  /* 0x0000000003037211 */ /* 0x000fc800078f10ff */
[----:B------:R-:W-:-:S05]  /*8280*/  LOP3.LUT R3, R3, 0xfffffffc, RZ, 0xc0, !PT ;  /* 0xfffffffc03037812 */ /* 0x000fca00078ec0ff */
[----:B------:R-:W-:Y:S01]  /*8290*/  IMAD.IADD R3, R0, 0x1, -R3 ;  /* 0x0000000100037824 */ /* 0x000fe200078e0a03 */
[----:B------:R-:W-:Y:S06]  /*82a0*/  @!P0 BRA `(.L_x_2753) ;  /* 0x0000001400948947 */ /* 0x000fec0003800000 */
[----:B------:R-:W0:Y:S01]  /*82b0*/  LDC R37, c[0x0][0x448] ;  /* 0x00011200ff257b82 */ /* 0x000e220000000800 */
[----:B------:R-:W-:Y:S01]  /*82c0*/  IMAD R3, R3, 0x20, R34 ;  /* 0x0000002003037824 */ /* 0x000fe200078e0222 */
[----:B------:R-:W-:Y:S01]  /*82d0*/  ULDC.64 UR4, c[0x0][0x3f8] ;  /* 0x0000fe0000047ab9 */ /* 0x000fe20000000a00 */
[----:B------:R-:W-:Y:S01]  /*82e0*/  ULDC.64 UR6, c[0x0][0x408] ;  /* 0x0001020000067ab9 */ /* 0x000fe20000000a00 */
[----:B------:R-:W-:Y:S01]  /*82f0*/  IMAD.MOV.U32 R6, RZ, RZ, R24 ;  /* 0x000000ffff067224 */ /* 0x000fe200078e0018 */
[----:B------:R-:W-:Y:S01]  /*8300*/  SHF.R.S32.HI R31, RZ, 0x1f, R200 ;  /* 0x0000001fff1f7819 */ /* 0x000fe200000114c8 */
[----:B------:R-:W-:Y:S02]  /*8310*/  IMAD.MOV.U32 R7, RZ, RZ, R27 ;  /* 0x000000ffff077224 */ /* 0x000fe400078e001b */
[----:B------:R-:W-:Y:S02]  /*8320*/  IMAD.MOV.U32 R8, RZ, RZ, R76 ;  /* 0x000000ffff087224 */ /* 0x000fe400078e004c */
[----:B------:R-:W-:Y:S01]  /*8330*/  IMAD.MOV.U32 R9, RZ, RZ, R29 ;  /* 0x000000ffff097224 */ /* 0x000fe200078e001d */
[----:B0-----:R-:W-:-:S13]  /*8340*/  ISETP.NE.AND P0, PT, R37, 0x1, PT ;  /* 0x000000012500780c */ /* 0x001fda0003f05270 */
[----:B------:R-:W0:Y:S08]  /*8350*/  @P0 LDC R0, c[0x0][0x44c] ;  /* 0x00011300ff000b82 */ /* 0x000e300000000800 */
[----:B------:R-:W1:Y:S01]  /*8360*/  @P0 LDC R5, c[0x0][0x450] ;  /* 0x00011400ff050b82 */ /* 0x000e620000000800 */
[----:B0-----:R-:W-:-:S05]  /*8370*/  @P0 IMAD.HI.U32 R0, R3, R0, RZ ;  /* 0x0000000003000227 */ /* 0x001fca00078e00ff */
[----:B-1----:R-:W-:-:S04]  /*8380*/  @P0 SHF.R.U32.HI R3, RZ, R5, R0 ;  /* 0x00000005ff030219 */ /* 0x002fc80000011600 */
[----:B------:R-:W-:Y:S01]  /*8390*/  SHF.R.S32.HI R0, RZ, 0x1f, R3 ;  /* 0x0000001fff007819 */ /* 0x000fe20000011403 */
[----:B------:R-:W-:-:S04]  /*83a0*/  IMAD.WIDE.U32 R6, R3, UR4, R6 ;  /* 0x0000000403067c25 */ /* 0x000fc8000f8e0006 */
[C---:B------:R-:W-:Y:S02]  /*83b0*/  IMAD R4, R0.reuse, UR4, RZ ;  /* 0x0000000400047c24 */ /* 0x040fe4000f8e02ff */
[----:B------:R-:W-:Y:S02]  /*83c0*/  IMAD R0, R0, UR6, RZ ;  /* 0x0000000600007c24 */ /* 0x000fe4000f8e02ff */
[C---:B------:R-:W-:Y:S01]  /*83d0*/  IMAD R5, R3.reuse, UR5, R4 ;  /* 0x0000000503057c24 */ /* 0x040fe2000f8e0204 */
[----:B------:R-:W-:Y:S01]  /*83e0*/  ULDC.64 UR4, c[0x0][0x3e8] ;  /* 0x0000fa0000047ab9 */ /* 0x000fe20000000a00 */
[C---:B------:R-:W-:Y:S01]  /*83f0*/  IMAD.WIDE.U32 R8, R3.reuse, UR6, R8 ;  /* 0x0000000603087c25 */ /* 0x040fe2000f8e0008 */
[----:B------:R-:W-:Y:S01]  /*8400*/  LEA R4, P0, R6, UR4, 0x1 ;  /* 0x0000000406047c11 */ /* 0x000fe2000f8008ff */
[----:B------:R-:W-:Y:S02]  /*8410*/  UMOV UR4, 0xffffffff ;  /* 0xffffffff00047882 */ /* 0x000fe40000000000 */
[----:B------:R-:W-:Y:S01]  /*8420*/  IMAD R11, R3, UR7, R0 ;  /* 0x00000007030b7c24 */ /* 0x000fe2000f8e0200 */
[----:B------:R-:W-:Y:S01]  /*8430*/  ULDC.64 UR6, c[0x0][0x400] ;  /* 0x0001000000067ab9 */ /* 0x000fe20000000a00 */
[----:B------:R-:W-:Y:S01]  /*8440*/  IMAD.IADD R3, R7, 0x1, R5 ;  /* 0x0000000107037824 */ /* 0x000fe200078e0205 */
[----:B------:R-:W-:Y:S01]  /*8450*/  LEA R30, P1, R8, UR6, 0x1 ;  /* 0x00000006081e7c11 */ /* 0x000fe2000f8208ff */
[----:B------:R-:W-:-:S03]  /*8460*/  IMAD.IADD R7, R9, 0x1, R11 ;  /* 0x0000000109077824 */ /* 0x000fc600078e020b */
[----:B------:R-:W-:Y:S02]  /*8470*/  LEA.HI.X R6, R6, UR5, R3, 0x1, P0 ;  /* 0x0000000506067c11 */ /* 0x000fe400080f0c03 */
[----:B------:R-:W-:Y:S01]  /*8480*/  LEA.HI.X R7, R8, UR7, R7, 0x1, P1 ;  /* 0x0000000708077c11 */ /* 0x000fe200088f0c07 */
[----:B------:R-:W-:Y:S06]  /*8490*/  BRA.DIV UR4, `(.L_x_2754) ;  /* 0x000001ba049c7947 */ /* 0x000fec000b800000 */
[----:B------:R0:W1:Y:S04]  /*84a0*/  SHFL.IDX PT, R3, R6, RZ, 0x1c1f ;  /* 0x001c1fff06037589 */ /* 0x00006800000e0000 */
[----:B------:R0:W2:Y:S04]  /*84b0*/  SHFL.IDX PT, R0, R4, RZ, 0x1c1f ;  /* 0x001c1fff04007589 */ /* 0x0000a800000e0000 */
[----:B------:R0:W3:Y:S04]  /*84c0*/  SHFL.IDX PT, R5, R7, RZ, 0x1c1f ;  /* 0x001c1fff07057589 */ /* 0x0000e800000e0000 */
[----:B------:R0:W4:Y:S02]  /*84d0*/  SHFL.IDX PT, R14, R30, RZ, 0x1c1f ;  /* 0x001c1fff1e0e7589 */ /* 0x00012400000e0000 */
.L_x_3091:
[----:B------:R-:W-:Y:S01]  /*84e0*/  IMAD R37, R22, R37, RZ ;  /* 0x0000002516257224 */ /* 0x000fe200078e02ff */
[----:B------:R-:W-:Y:S01]  /*84f0*/  BSSY B1, `(.L_x_2755) ;  /* 0x000001d000017945 */ /* 0x000fe20003800000 */
[----:B------:R-:W-:Y:S02]  /*8500*/  CS2R R26, SRZ ;  /* 0x00000000001a7805 */ /* 0x000fe4000001ff00 */
[----:B------:R-:W-:Y:S02]  /*8510*/  CS2R R24, SRZ ;  /* 0x0000000000187805 */ /* 0x000fe4000001ff00 */
[----:B------:R-:W-:Y:S02]  /*8520*/  CS2R R28, SRZ ;  /* 0x00000000001c7805 */ /* 0x000fe4000001ff00 */
[----:B------:R-:W-:Y:S02]  /*8530*/  ISETP.GE.AND P0, PT, R34, R37, PT ;  /* 0x000000252200720c */ /* 0x000fe40003f06270 */
[----:B------:R-:W-:-:S11]  /*8540*/  CS2R R20, SRZ ;  /* 0x0000000000147805 */ /* 0x000fd6000001ff00 */
[----:B------:R-:W-:Y:S05]  /*8550*/  @P0 BRA `(.L_x_2756) ;  /* 0x0000000000580947 */ /* 0x000fea0003800000 */
[----:B------:R-:W-:Y:S01]  /*8560*/  ULDC UR4, c[0x0][0x3f4] ;  /* 0x0000fd0000047ab9 */ /* 0x000fe20000000800 */
[----:B--2---:R-:W-:Y:S01]  /*8570*/  IMAD.MOV.U32 R8, RZ, RZ, R0 ;  /* 0x000000ffff087224 */ /* 0x004fe200078e0000 */
[----:B------:R-:W-:Y:S01]  /*8580*/  ISETP.GE.AND P2, PT, R188, UR4, PT ;  /* 0x00000004bc007c0c */ /* 0x000fe2000bf46270 */
[----:B-1----:R-:W-:Y:S01]  /*8590*/  IMAD.MOV.U32 R9, RZ, RZ, R3 ;  /* 0x000000ffff097224 */ /* 0x002fe200078e0003 */
[----:B------:R-:W-:Y:S01]  /*85a0*/  ISETP.GE.AND P3, PT, R200, UR4, PT ;  /* 0x00000004c8007c0c */ /* 0x000fe2000bf66270 */
[----:B---3--:R-:W-:Y:S01]  /*85b0*/  IMAD.MOV.U32 R15, RZ, RZ, R5 ;  /* 0x000000ffff0f7224 */ /* 0x008fe200078e0005 */
[----:B------:R-:W-:-:S09]  /*85c0*/  CS2R R28, SRZ ;  /* 0x00000000001c7805 */ /* 0x000fd2000001ff00 */
[----:B------:R-:W-:Y:S02]  /*85d0*/  @!P2 IMAD.WIDE R32, R188, 0x2, R8 ;  /* 0x00000002bc20a825 */ /* 0x000fe400078e0208 */
[C---:B------:R-:W-:Y:S02]  /*85e0*/  @!P3 SHF.L.U64.HI R24, R200.reuse, 0x1, R31 ;  /* 0x00000001c818b819 */ /* 0x040fe4000001021f */
[----:B------:R-:W-:Y:S01]  /*85f0*/  @!P3 IMAD.SHL.U32 R9, R200, 0x2, RZ ;  /* 0x00000002c809b824 */ /* 0x000fe200078e00ff */
[----:B------:R-:W-:Y:S02]  /*8600*/  CS2R R26, SRZ ;  /* 0x00000000001a7805 */ /* 0x000fe4000001ff00 */
[----:B------:R-:W-:Y:S01]  /*8610*/  CS2R R20, SRZ ;  /* 0x0000000000147805 */ /* 0x000fe2000001ff00 */
[----:B----4-:R-:W-:Y:S01]  /*8620*/  @!P2 IMAD.WIDE R12, R188, 0x2, R14 ;  /* 0x00000002bc0ca825 */ /* 0x010fe200078e020e */
[----:B------:R1:W5:Y:S01]  /*8630*/  @!P2 LD.E.64 R28, desc[UR42][R32.64] ;  /* 0x0000002a201ca980 */ /* 0x000362000c101b00 */
[----:B------:R-:W-:-:S02]  /*8640*/  @!P3 IADD3 R10, P0, R0, R9, RZ ;  /* 0x00000009000ab210 */ /* 0x000fc40007f1e0ff */
[----:B------:R-:W-:Y:S01]  /*8650*/  @!P3 IADD3 R8, P1, R14, R9, RZ ;  /* 0x000000090e08b210 */ /* 0x000fe20007f3e0ff */
[----:B------:R1:W5:Y:S02]  /*8660*/  @!P2 LD.E.64 R26, desc[UR42][R12.64] ;  /* 0x0000002a0c1aa980 */ /* 0x000364000c101b00 */
[--C-:B------:R-:W-:Y:S02]  /*8670*/  @!P3 IMAD.X R11, R3, 0x1, R24.reuse, P0 ;  /* 0x00000001030bb824 */ /* 0x100fe400000e0618 */
[----:B------:R-:W-:Y:S01]  /*8680*/  @!P3 IMAD.X R9, R5, 0x1, R24, P1 ;  /* 0x000000010509b824 */ /* 0x000fe200008e0618 */
[----:B------:R-:W-:Y:S02]  /*8690*/  CS2R R24, SRZ ;  /* 0x0000000000187805 */ /* 0x000fe4000001ff00 */
[----:B------:R1:W5:Y:S04]  /*86a0*/  @!P3 LD.E.64 R20, desc[UR42][R10.64] ;  /* 0x0000002a0a14b980 */ /* 0x000368000c101b00 */
[----:B------:R1:W5:Y:S02]  /*86b0*/  @!P3 LD.E.64 R24, desc[UR42][R8.64] ;  /* 0x0000002a0818b980 */ /* 0x000364000c101b00 */
.L_x_2756:
[----:B------:R-:W-:Y:S05]  /*86c0*/  BSYNC B1 ;  /* 0x0000000000017941 */ /* 0x000fea0003800000 */
.L_x_2755:
[----:B-1---5:R-:W-:Y:S01]  /*86d0*/  IMAD.MOV.U32 R8, RZ, RZ, R25 ;  /* 0x000000ffff087224 */ /* 0x022fe200078e0019 */
[----:B------:R-:W-:Y:S01]  /*86e0*/  UMOV UR4, 0xffffffff ;  /* 0xffffffff00047882 */ /* 0x000fe20000000000 */
[----:B--2---:R-:W-:Y:S02]  /*86f0*/  IMAD.MOV.U32 R0, RZ, RZ, R26 ;  /* 0x000000ffff007224 */ /* 0x004fe400078e001a */
[----:B------:R-:W-:Y:S01]  /*8700*/  IMAD.MOV.U32 R3, RZ, RZ, R27 ;  /* 0x000000ffff037224 */ /* 0x000fe200078e001b */
[----:B------:R-:W-:Y:S01]  /*8710*/  PRMT R47, R8, 0x7610, R47 ;  /* 0x00007610082f7816 */ /* 0x000fe2000000002f */
[----:B---3--:R-:W-:Y:S02]  /*8720*/  IMAD.MOV.U32 R5, RZ, RZ, R24 ;  /* 0x000000ffff057224 */ /* 0x008fe400078e0018 */
        /* <DEDUP_REMOVED lines=8> */
[----:B------:R-:W-:Y:S02]  /*87b0*/  CS2R R8, SRZ ;  /* 0x0000000000087805 */ /* 0x000fe4000001ff00 */
[----:B------:R-:W-:Y:S02]  /*87c0*/  PRMT R43, R3, 0x7610, R43 ;  /* 0x00007610032b7816 */ /* 0x000fe4000000002b */
[----:B------:R-:W-:Y:S01]  /*87d0*/  PRMT R46, R46, 0x5410, R5 ;  /* 0x000054102e2e7816 */ /* 0x000fe20000000005 */
[----:B------:R-:W-:Y:S06]  /*87e0*/  BRA.DIV UR4, `(.L_x_2757) ;  /* 0x000001ba04387947 */ /* 0x000fec000b800000 */
[----:B------:R1:W2:Y:S04]  /*87f0*/  SHFL.IDX PT, R3, R6, 0x1, 0x1c1f ;  /* 0x003c1f0006037f89 */ /* 0x0002a800000e0000 */
[----:B0-----:R-:W0:Y:S04]  /*8800*/  SHFL.IDX PT, R4, R4, 0x1, 0x1c1f ;  /* 0x003c1f0004047f89 */ /* 0x001e2800000e0000 */
[----:B------:R-:W3:Y:S04]  /*8810*/  SHFL.IDX PT, R7, R7, 0x1, 0x1c1f ;  /* 0x003c1f0007077f89 */ /* 0x000ee800000e0000 */
[----:B------:R1:W0:Y:S02]  /*8820*/  SHFL.IDX PT, R0, R30, 0x1, 0x1c1f ;  /* 0x003c1f001e007f89 */ /* 0x00022400000e0000 */
.L_x_3097:
[----:B------:R-:W-:Y:S01]  /*8830*/  VIADD R34, R34, 0x20 ;  /* 0x0000002022227836 */ /* 0x000fe20000000000 */
[----:B------:R-:W-:Y:S01]  /*8840*/  LEA.HI R5, R217, R217, RZ, 0x1 ;  /* 0x000000d9d9057211 */ /* 0x000fe200078f08ff */
[----:B------:R-:W-:Y:S01]  /*8850*/  BSSY B1, `(.L_x_2758) ;  /* 0x0000020000017945 */ /* 0x000fe20003800000 */
[----:B------:R-:W-:Y:S01]  /*8860*/  IMAD.SHL.U32 R38, R195, 0x40, RZ ;  /* 0x00000040c3267824 */ /* 0x000fe200078e00ff */
[----:B------:R-:W-:Y:S02]  /*8870*/  CS2R R10, SRZ ;  /* 0x00000000000a7805 */ /* 0x000fe4000001ff00 */
[----:B------:R-:W-:Y:S02]  /*8880*/  ISETP.GE.AND P0, PT, R34, R37, PT ;  /* 0x000000252200720c */ /* 0x000fe40003f06270 */
[----:B----4-:R-:W-:Y:S02]  /*8890*/  CS2R R14, SRZ ;  /* 0x00000000000e7805 */ /* 0x010fe4000001ff00 */
[----:B-1----:R-:W-:-:S02]  /*88a0*/  LOP3.LUT R6, R5, 0xfffffffe, RZ, 0xc0, !PT ;  /* 0xfffffffe05067812 */ /* 0x002fc400078ec0ff */
[----:B------:R-:W-:-:S03]  /*88b0*/  CS2R R12, SRZ ;  /* 0x00000000000c7805 */ /* 0x000fc6000001ff00 */
[----:B------:R-:W-:-:S05]  /*88c0*/  IMAD.IADD R6, R217, 0x1, -R6 ;  /* 0x00000001d9067824 */ /* 0x000fca00078e0a06 */
[----:B------:R-:W-:Y:S01]  /*88d0*/  SHF.L.U32 R35, R6, 0x1f, RZ ;  /* 0x0000001f06237819 */ /* 0x000fe200000006ff */
[----:B------:R-:W-:Y:S06]  /*88e0*/  @P0 BRA `(.L_x_2759) ;  /* 0x0000000000580947 */ /* 0x000fec0003800000 */
[----:B------:R-:W-:Y:S01]  /*88f0*/  ULDC UR4, c[0x0][0x3f4] ;  /* 0x0000fd0000047ab9 */ /* 0x000fe20000000800 */
[----:B--2---:R-:W-:Y:S01]  /*8900*/  IMAD.MOV.U32 R5, RZ, RZ, R3 ;  /* 0x000000ffff057224 */ /* 0x004fe200078e0003 */
[----:B------:R-:W-:Y:S02]  /*8910*/  ISETP.GE.AND P2, PT, R188, UR4, PT ;  /* 0x00000004bc007c0c */ /* 0x000fe4000bf46270 */
[----:B------:R-:W-:Y:S02]  /*8920*/  CS2R R14, SRZ ;  /* 0x00000000000e7805 */ /* 0x000fe4000001ff00 */
[----:B------:R-:W-:Y:S01]  /*8930*/  ISETP.GE.AND P3, PT, R200, UR4, PT ;  /* 0x00000004c8007c0c */ /* 0x000fe2000bf66270 */
[----:B0-----:R-:W-:Y:S02]  /*8940*/  IMAD.MOV.U32 R10, RZ, RZ, R0 ;  /* 0x000000ffff0a7224 */ /* 0x001fe400078e0000 */
[----:B---3--:R-:W-:-:S06]  /*8950*/  IMAD.MOV.U32 R11, RZ, RZ, R7 ;  /* 0x000000ffff0b7224 */ /* 0x008fcc00078e0007 */
[----:B------:R-:W-:-:S04]  /*8960*/  @!P2 IMAD.WIDE R32, R188, 0x2, R4 ;  /* 0x00000002bc20a825 */ /* 0x000fc800078e0204 */
[C---:B------:R-:W-:Y:S01]  /*8970*/  @!P3 SHF.L.U64.HI R34, R200.reuse, 0x1, R31 ;  /* 0x00000001c822b819 */ /* 0x040fe2000001021f */
[----:B------:R-:W-:Y:S01]  /*8980*/  @!P3 IMAD.SHL.U32 R5, R200, 0x2, RZ ;  /* 0x00000002c805b824 */ /* 0x000fe200078e00ff */
[----:B------:R-:W-:Y:S01]  /*8990*/  CS2R R8, SRZ ;  /* 0x0000000000087805 */ /* 0x000fe2000001ff00 */
[----:B------:R-:W-:Y:S01]  /*89a0*/  @!P2 IMAD.WIDE R30, R188, 0x2, R10 ;  /* 0x00000002bc1ea825 */ /* 0x000fe200078e020a */
[----:B------:R-:W-:Y:S01]  /*89b0*/  CS2R R12, SRZ ;  /* 0x00000000000c7805 */ /* 0x000fe2000001ff00 */
[----:B------:R1:W5:Y:S01]  /*89c0*/  @!P2 LD.E.64 R14, desc[UR42][R32.64] ;  /* 0x0000002a200ea980 */ /* 0x000362000c101b00 */
[-C--:B------:R-:W-:Y:S02]  /*89d0*/  @!P3 IADD3 R4, P0, R4, R5.reuse, RZ ;  /* 0x000000050404b210 */ /* 0x080fe40007f1e0ff */
[----:B------:R-:W-:Y:S02]  /*89e0*/  CS2R R10, SRZ ;  /* 0x00000000000a7805 */ /* 0x000fe4000001ff00 */
[----:B------:R-:W-:Y:S01]  /*89f0*/  @!P3 IADD3 R6, P1, R0, R5, RZ ;  /* 0x000000050006b210 */ /* 0x000fe20007f3e0ff */
[----:B------:R1:W5:Y:S01]  /*8a00*/  @!P2 LD.E.64 R8, desc[UR42][R30.64] ;  /* 0x0000002a1e08a980 */ /* 0x000362000c101b00 */
[----:B------:R-:W-:-:S03]  /*8a10*/  @!P3 IMAD.X R5, R3, 0x1, R34, P0 ;  /* 0x000000010305b824 */ /* 0x000fc600000e0622 */
[----:B------:R-:W-:Y:S02]  /*8a20*/  @!P3 IMAD.X R7, R7, 0x1, R34, P1 ;  /* 0x000000010707b824 */ /* 0x000fe400008e0622 */
[----:B------:R1:W5:Y:S04]  /*8a30*/  @!P3 LD.E.64 R12, desc[UR42][R4.64] ;  /* 0x0000002a040cb980 */ /* 0x000368000c101b00 */
[----:B------:R1:W5:Y:S02]  /*8a40*/  @!P3 LD.E.64 R10, desc[UR42][R6.64] ;  /* 0x0000002a060ab980 */ /* 0x000364000c101b00 */
.L_x_2759:
[----:B------:R-:W-:Y:S05]  /*8a50*/  BSYNC B1 ;  /* 0x0000000000017941 */ /* 0x000fea0003800000 */
.L_x_2758:
[----:B------:R-:W4:Y:S01]  /*8a60*/  SYNCS.PHASECHK.TRANS64.TRYWAIT P0, [R2+URZ+0x28c00], R35 ;  /* 0x028c0023020075a7 */ /* 0x000f22000800017f */
[----:B--2---:R-:W-:Y:S01]  /*8a70*/  LOP3.LUT R3, R38, 0x1c0, RZ, 0xc0, !PT ;  /* 0x000001c026037812 */ /* 0x004fe200078ec0ff */
[----:B01---5:R-:W-:Y:S01]  /*8a80*/  IMAD.MOV.U32 R4, RZ, RZ, R8 ;  /* 0x000000ffff047224 */ /* 0x023fe200078e0008 */
[----:B------:R-:W-:Y:S01]  /*8a90*/  VIADDMNMX R33, R37, -R192, 0x40, PT ;  /* 0x0000004025217446 */ /* 0x000fe200038009c0 */
[----:B------:R-:W-:Y:S01]  /*8aa0*/  IMAD.MOV.U32 R5, RZ, RZ, R11 ;  /* 0x000000ffff057224 */ /* 0x000fe200078e000b */
[----:B------:R-:W-:Y:S01]  /*8ab0*/  LOP3.LUT R0, R3, 0x18, R16, 0xf8, !PT ;  /* 0x0000001803007812 */ /* 0x000fe200078ef810 */
[----:B------:R-:W-:Y:S01]  /*8ac0*/  IMAD.MOV.U32 R6, RZ, RZ, R14 ;  /* 0x000000ffff067224 */ /* 0x000fe200078e000e */
[----:B------:R-:W-:Y:S01]  /*8ad0*/  SHF.R.U32.HI R3, RZ, 0x3, R3 ;  /* 0x00000003ff037819 */ /* 0x000fe20000011603 */
[----:B------:R-:W-:Y:S01]  /*8ae0*/  BSSY B1, `(.L_x_2760) ;  /* 0x0000013000017945 */ /* 0x000fe20003800000 */
[----:B------:R-:W-:Y:S01]  /*8af0*/  PRMT R49, R4, 0x7610, R49 ;  /* 0x0000761004317816 */ /* 0x000fe20000000031 */
[----:B------:R-:W-:Y:S01]  /*8b00*/  IMAD.MOV.U32 R4, RZ, RZ, R10 ;  /* 0x000000ffff047224 */ /* 0x000fe200078e000a */
[----:B------:R-:W-:Y:S01]  /*8b10*/  LOP3.LUT R0, R0, R3, RZ, 0x3c, !PT ;  /* 0x0000000300007212 */ /* 0x000fe200078e3cff */
[----:B------:R-:W-:Y:S01]  /*8b20*/  IMAD.MOV.U32 R3, RZ, RZ, R9 ;  /* 0x000000ffff037224 */ /* 0x000fe200078e0009 */
[----:B------:R-:W-:-:S02]  /*8b30*/  LOP3.LUT P2, RZ, R195, 0x4, RZ, 0xc0, !PT ;  /* 0x00000004c3ff7812 */ /* 0x000fc4000784c0ff */
[----:B------:R-:W-:Y:S01]  /*8b40*/  PRMT R31, R4, 0x5410, R6 ;  /* 0x00005410041f7816 */ /* 0x000fe20000000006 */
[----:B------:R-:W-:Y:S01]  /*8b50*/  IMAD.MOV.U32 R4, RZ, RZ, R12 ;  /* 0x000000ffff047224 */ /* 0x000fe200078e000c */
[----:B------:R-:W-:Y:S01]  /*8b60*/  PRMT R30, R5, 0x5410, R3 ;  /* 0x00005410051e7816 */ /* 0x000fe20000000003 */
[----:B------:R-:W-:Y:S01]  /*8b70*/  IMAD R3, R203, 0x200, R0 ;  /* 0x00000200cb037824 */ /* 0x000fe200078e0200 */
[----:B------:R-:W-:Y:S01]  /*8b80*/  ISETP.GE.AND P1, PT, R184, R33, PT ;  /* 0x00000021b800720c */ /* 0x000fe20003f26270 */
[----:B------:R-:W-:Y:S01]  /*8b90*/  IMAD.MOV.U32 R0, RZ, RZ, R15 ;  /* 0x000000ffff007224 */ /* 0x000fe200078e000f */
[----:B------:R-:W-:Y:S01]  /*8ba0*/  PRMT R32, R4, 0x7610, R32 ;  /* 0x0000761004207816 */ /* 0x000fe20000000020 */
[----:B------:R-:W-:Y:S02]  /*8bb0*/  IMAD R3, R3, 0x2, R2 ;  /* 0x0000000203037824 */ /* 0x000fe400078e0202 */
[----:B------:R-:W-:Y:S01]  /*8bc0*/  IMAD.MOV.U32 R5, RZ, RZ, R13 ;  /* 0x000000ffff057224 */ /* 0x000fe200078e000d */
[----:B------:R-:W-:Y:S01]  /*8bd0*/  PRMT R50, R0, 0x7610, R50 ;  /* 0x0000761000327816 */ /* 0x000fe20000000032 */
[----:B------:R-:W-:-:S02]  /*8be0*/  VIADD R4, R3, 0x20400 ;  /* 0x0002040003047836 */ /* 0x000fc40000000000 */
[----:B------:R-:W-:Y:S01]  /*8bf0*/  VIADD R0, R3, 0x20440 ;  /* 0x0002044003007836 */ /* 0x000fe20000000000 */
[----:B----4-:R-:W-:Y:S06]  /*8c00*/  @!P0 BRA `(.L_x_2761) ;  /* 0x000001b400a48947 */ /* 0x010fec0003800000 */
.L_x_3098:
[----:B------:R-:W-:Y:S05]  /*8c10*/  BSYNC B1 ;  /* 0x0000000000017941 */ /* 0x000fea0003800000 */
.L_x_2760:
[----:B------:R-:W-:Y:S01]  /*8c20*/  BSSY B1, `(.L_x_2762) ;  /* 0x0000067000017945 */ /* 0x000fe20003800000 */
[----:B------:R-:W-:Y:S01]  /*8c30*/  PRMT R34, R5, 0x7610, R34 ;  /* 0x0000761005227816 */ /* 0x000fe20000000022 */
[----:B------:R-:W-:Y:S02]  /*8c40*/  @P2 VIADD R0, R4, 0xffffffc0 ;  /* 0xffffffc004002836 */ /* 0x000fe40000000000 */
[----:B------:R-:W-:Y:S05]  /*8c50*/  @P1 BRA `(.L_x_2763) ;  /* 0x00000004008c1947 */ /* 0x000fea0003800000 */
[----:B------:R-:W1:Y:S01]  /*8c60*/  LDC R5, c[0x0][0x3f4] ;  /* 0x0000fd00ff057b82 */ /* 0x000e620000000800 */
[----:B------:R-:W-:Y:S01]  /*8c70*/  BSSY B2, `(.L_x_2764) ;  /* 0x0000032000027945 */ /* 0x000fe20003800000 */
[-C--:B-1----:R-:W-:Y:S02]  /*8c80*/  ISETP.GE.AND P0, PT, R188, R5.reuse, PT ;  /* 0x00000005bc00720c */ /* 0x082fe40003f06270 */
[----:B------:R-:W-:-:S11]  /*8c90*/  ISETP.GE.AND P1, PT, R200, R5, PT ;  /* 0x00000005c800720c */ /* 0x000fd60003f26270 */
[----:B------:R-:W-:Y:S05]  /*8ca0*/  @P0 BRA `(.L_x_2765) ;  /* 0x0000000000b80947 */ /* 0x000fea0003800000 */
[----:B---3--:R-:W1:Y:S01]  /*8cb0*/  LDS.128 R4, [R3+0x20400] ;  /* 0x0204000003047984 */ /* 0x008e620000000c00 */
[----:B------:R-:W-:Y:S02]  /*8cc0*/  SHF.R.U32.HI R40, RZ, 0x10, R27 ;  /* 0x00000010ff287819 */ /* 0x000fe4000001161b */
[----:B------:R-:W-:Y:S02]  /*8cd0*/  SHF.R.U32.HI R37, RZ, 0x10, R29 ;  /* 0x00000010ff257819 */ /* 0x000fe4000001161d */
[----:B------:R-:W-:Y:S02]  /*8ce0*/  SHF.R.U64 R39, R26, 0x10, R27 ;  /* 0x000000101a277819 */ /* 0x000fe4000000121b */
[----:B------:R-:W-:Y:S02]  /*8cf0*/  PRMT R40, R41, 0x5432, R40 ;  /* 0x0000543229287816 */ /* 0x000fe40000000028 */
[----:B------:R-:W-:Y:S02]  /*8d00*/  PRMT R37, R43, 0x5410, R37 ;  /* 0x000054102b257816 */ /* 0x000fe40000000025 */
[----:B------:R-:W-:Y:S01]  /*8d10*/  PRMT R39, R41, 0x5410, R39 ;  /* 0x0000541029277816 */ /* 0x000fe20000000027 */
[----:B------:R-:W-:Y:S01]  /*8d20*/  IMAD.U32 R41, R40, 0x10000, RZ ;  /* 0x0001000028297824 */ /* 0x000fe200078e00ff */
[----:B0-----:R-:W-:Y:S01]  /*8d30*/  SHF.R.U64 R35, R28, 0x10, R29 ;  /* 0x000000101c237819 */ /* 0x001fe2000000121d */
[----:B------:R-:W-:Y:S01]  /*8d40*/  IMAD.U32 R38, R37, 0x10000, RZ ;  /* 0x0001000025267824 */ /* 0x000fe200078e00ff */
[----:B------:R-:W-:-:S02]  /*8d50*/  LOP3.LUT R40, R40, 0xffff0000, RZ, 0xc0, !PT ;  /* 0xffff000028287812 */ /* 0x000fc400078ec0ff */
[----:B------:R-:W-:Y:S02]  /*8d60*/  PRMT R35, R42, 0x5410, R35 ;  /* 0x000054102a237816 */ /* 0x000fe40000000023 */
[----:B------:R-:W-:Y:S02]  /*8d70*/  LOP3.LUT R37, R37, 0xffff0000, RZ, 0xc0, !PT ;  /* 0xffff000025257812 */ /* 0x000fe400078ec0ff */
[C---:B-1----:R-:W-:Y:S01]  /*8d80*/  LOP3.LUT R27, R6.reuse, 0xffff0000, RZ, 0xc0, !PT ;  /* 0xffff0000061b7812 */ /* 0x042fe200078ec0ff */
[----:B------:R-:W-:Y:S01]  /*8d90*/  IMAD.U32 R26, R6, 0x10000, RZ ;  /* 0x00010000061a7824 */ /* 0x000fe200078e00ff */
[C---:B------:R-:W-:Y:S01]  /*8da0*/  LOP3.LUT R29, R7.reuse, 0xffff0000, RZ, 0xc0, !PT ;  /* 0xffff0000071d7812 */ /* 0x040fe200078ec0ff */
[----:B------:R-:W-:Y:S02]  /*8db0*/  IMAD.U32 R28, R7, 0x10000, RZ ;  /* 0x00010000071c7824 */ /* 0x000fe400078e00ff */
[C---:B------:R-:W-:Y:S01]  /*8dc0*/  FMUL.FTZ R43, R27.reuse, R41 ;  /* 0x000000291b2b7220 */ /* 0x040fe20000410000 */
[----:B------:R-:W-:Y:S01]  /*8dd0*/  FMUL.FTZ R42, R27, R38 ;  /* 0x000000261b2a7220 */ /* 0x000fe20000410000 */
[----:B------:R-:W-:Y:S01]  /*8de0*/  FMUL.FTZ R27, R29, R40 ;  /* 0x000000281d1b7220 */ /* 0x000fe20000410000 */
[----:B------:R-:W-:-:S02]  /*8df0*/  IMAD.U32 R6, R4, 0x10000, RZ ;  /* 0x0001000004067824 */ /* 0x000fc400078e00ff */
[C---:B------:R-:W-:Y:S01]  /*8e00*/  FFMA.FTZ R43, R26.reuse, R38, -R43 ;  /* 0x000000261a2b7223 */ /* 0x040fe2000001082b */
[----:B------:R-:W-:Y:S02]  /*8e10*/  IMAD.U32 R7, R5, 0x10000, RZ ;  /* 0x0001000005077824 */ /* 0x000fe400078e00ff */
[----:B------:R-:W-:Y:S01]  /*8e20*/  FFMA.FTZ R42, R26, R41, R42 ;  /* 0x000000291a2a7223 */ /* 0x000fe2000001002a */
[----:B------:R-:W-:Y:S01]  /*8e30*/  LOP3.LUT R4, R4, 0xffff0000, RZ, 0xc0, !PT ;  /* 0xffff000004047812 */ /* 0x000fe200078ec0ff */
[-C--:B------:R-:W-:Y:S01]  /*8e40*/  FMUL.FTZ R45, R29, R37.reuse ;  /* 0x000000251d2d7220 */ /* 0x080fe20000410000 */
[----:B------:R-:W-:Y:S01]  /*8e50*/  LOP3.LUT R5, R5, 0xffff0000, RZ, 0xc0, !PT ;  /* 0xffff000005057812 */ /* 0x000fe200078ec0ff */
[----:B------:R-:W-:Y:S01]  /*8e60*/  FFMA.FTZ R41, R28, R37, -R27 ;  /* 0x000000251c297223 */ /* 0x000fe2000001081b */
[C---:B------:R-:W-:Y:S01]  /*8e70*/  LOP3.LUT R38, R39.reuse, 0xffff0000, RZ, 0xc0, !PT ;  /* 0xffff000027267812 */ /* 0x040fe200078ec0ff */
[----:B------:R-:W-:Y:S01]  /*8e80*/  IMAD.U32 R29, R39, 0x10000, RZ ;  /* 0x00010000271d7824 */ /* 0x000fe200078e00ff */
[C---:B------:R-:W-:Y:S01]  /*8e90*/  LOP3.LUT R26, R35.reuse, 0xffff0000, RZ, 0xc0, !PT ;  /* 0xffff0000231a7812 */ /* 0x040fe200078ec0ff */
[----:B------:R-:W-:-:S02]  /*8ea0*/  IMAD.U32 R27, R35, 0x10000, RZ ;  /* 0x00010000231b7824 */ /* 0x000fc400078e00ff */
[----:B------:R-:W-:Y:S01]  /*8eb0*/  FFMA.FTZ R44, R28, R40, R45 ;  /* 0x000000281c2c7223 */ /* 0x000fe2000001002d */
[C---:B------:R-:W-:Y:S01]  /*8ec0*/  FMUL.FTZ R35, R4.reuse, R29 ;  /* 0x0000001d04237220 */ /* 0x040fe20000410000 */
[C---:B------:R-:W-:Y:S01]  /*8ed0*/  FMUL.FTZ R40, R5.reuse, R38 ;  /* 0x0000002605287220 */ /* 0x040fe20000410000 */
[-C--:B------:R-:W-:Y:S01]  /*8ee0*/  FMUL.FTZ R28, R4, R27.reuse ;  /* 0x0000001b041c7220 */ /* 0x080fe20000410000 */
[-C--:B------:R-:W-:Y:S01]  /*8ef0*/  FMUL.FTZ R37, R5, R26.reuse ;  /* 0x0000001a05257220 */ /* 0x080fe20000410000 */
[C---:B------:R-:W-:Y:S01]  /*8f00*/  FFMA.FTZ R4, R6.reuse, R27, -R35 ;  /* 0x0000001b06047223 */ /* 0x040fe20000010823 */
[C---:B------:R-:W-:Y:S01]  /*8f10*/  FFMA.FTZ R5, R7.reuse, R26, -R40 ;  /* 0x0000001a07057223 */ /* 0x040fe20000010828 */
[----:B------:R-:W-:Y:S01]  /*8f20*/  FFMA.FTZ R29, R6, R29, R28 ;  /* 0x0000001d061d7223 */ /* 0x000fe2000001001c */
[----:B------:R-:W-:Y:S01]  /*8f30*/  FFMA.FTZ R38, R7, R38, R37 ;  /* 0x0000002607267223 */ /* 0x000fe20000010025 */
[----:B------:R-:W-:Y:S02]  /*8f40*/  F2FP.BF16.F32.PACK_AB R6, R42, R43 ;  /* 0x0000002b2a06723e */ /* 0x000fe400000010ff */
[----:B------:R-:W-:-:S02]  /*8f50*/  F2FP.BF16.F32.PACK_AB R7, R44, R41 ;  /* 0x000000292c07723e */ /* 0x000fc400000010ff */
[----:B------:R-:W-:Y:S02]  /*8f60*/  F2FP.BF16.F32.PACK_AB R4, R29, R4 ;  /* 0x000000041d04723e */ /* 0x000fe400000010ff */
[----:B------:R-:W-:-:S05]  /*8f70*/  F2FP.BF16.F32.PACK_AB R5, R38, R5 ;  /* 0x000000052605723e */ /* 0x000fca00000010ff */
[----:B------:R1:W-:Y:S02]  /*8f80*/  STS.128 [R3+0x20400], R4 ;  /* 0x0204000403007388 */ /* 0x0003e40000000c00 */
.L_x_2765:
[----:B------:R-:W-:Y:S05]  /*8f90*/  BSYNC B2 ;  /* 0x0000000000027941 */ /* 0x000fea0003800000 */
.L_x_2764:
[----:B------:R-:W-:Y:S05]  /*8fa0*/  @P1 BRA `(.L_x_2763) ;  /* 0x0000000000b81947 */ /* 0x000fea0003800000 */
[----:B-1-3--:R-:W1:Y:S01]  /*8fb0*/  LDS.128 R4, [R0] ;  /* 0x0000000000047984 */ /* 0x00ae620000000c00 */
[----:B0-----:R-:W-:Y:S02]  /*8fc0*/  SHF.R.U32.HI R35, RZ, 0x10, R25 ;  /* 0x00000010ff237819 */ /* 0x001fe40000011619 */
[----:B------:R-:W-:Y:S02]  /*8fd0*/  SHF.R.U32.HI R27, RZ, 0x10, R21 ;  /* 0x00000010ff1b7819 */ /* 0x000fe40000011615 */
[----:B------:R-:W-:Y:S02]  /*8fe0*/  PRMT R35, R47, 0x5410, R35 ;  /* 0x000054102f237816 */ /* 0x000fe40000000023 */
[----:B------:R-:W-:Y:S02]  /*8ff0*/  PRMT R27, R48, 0x5410, R27 ;  /* 0x00005410301b7816 */ /* 0x000fe4000000001b */
[----:B------:R-:W-:Y:S01]  /*9000*/  SHF.R.U64 R26, R20, 0x10, R21 ;  /* 0x00000010141a7819 */ /* 0x000fe20000001215 */
[----:B------:R-:W-:Y:S01]  /*9010*/  IMAD.U32 R37, R35, 0x10000, RZ ;  /* 0x0001000023257824 */ /* 0x000fe200078e00ff */
[----:B------:R-:W-:Y:S01]  /*9020*/  SHF.R.U64 R29, R24, 0x10, R25 ;  /* 0x00000010181d7819 */ /* 0x000fe20000001219 */
[----:B------:R-:W-:Y:S01]  /*9030*/  IMAD.U32 R28, R27, 0x10000, RZ ;  /* 0x000100001b1c7824 */ /* 0x000fe200078e00ff */
[----:B------:R-:W-:-:S02]  /*9040*/  LOP3.LUT R35, R35, 0xffff0000, RZ, 0xc0, !PT ;  /* 0xffff000023237812 */ /* 0x000fc400078ec0ff */
[----:B------:R-:W-:Y:S02]  /*9050*/  LOP3.LUT R27, R27, 0xffff0000, RZ, 0xc0, !PT ;  /* 0xffff00001b1b7812 */ /* 0x000fe400078ec0ff */
[C---:B------:R-:W-:Y:S02]  /*9060*/  PRMT R26, R46.reuse, 0x5432, R26 ;  /* 0x000054322e1a7816 */ /* 0x040fe4000000001a */
[----:B------:R-:W-:Y:S02]  /*9070*/  PRMT R29, R46, 0x5410, R29 ;  /* 0x000054102e1d7816 */ /* 0x000fe4000000001d */
        /* <DEDUP_REMOVED lines=9> */
[----:B------:R-:W-:Y:S01]  /*9110*/  FFMA.FTZ R38, R20, R37, R38 ;  /* 0x0000002514267223 */ /* 0x000fe20000010026 */
[-C--:B------:R-:W-:Y:S01]  /*9120*/  FFMA.FTZ R37, R24, R27.reuse, -R21 ;  /* 0x0000001b18257223 */ /* 0x080fe20000010815 */
[C---:B------:R-:W-:Y:S01]  /*9130*/  IMAD.U32 R7, R5.reuse, 0x10000, RZ ;  /* 0x0001000005077824 */ /* 0x040fe200078e00ff */
[----:B------:R-:W-:Y:S01]  /*9140*/  LOP3.LUT R4, R4, 0xffff0000, RZ, 0xc0, !PT ;  /* 0xffff000004047812 */ /* 0x000fe200078ec0ff */
[C---:B------:R-:W-:Y:S01]  /*9150*/  IMAD.U32 R21, R26.reuse, 0x10000, RZ ;  /* 0x000100001a157824 */ /* 0x040fe200078e00ff */
[----:B------:R-:W-:Y:S01]  /*9160*/  LOP3.LUT R5, R5, 0xffff0000, RZ, 0xc0, !PT ;  /* 0xffff000005057812 */ /* 0x000fe200078ec0ff */
[----:B------:R-:W-:Y:S01]  /*9170*/  FMUL.FTZ R41, R25, R27 ;  /* 0x0000001b19297220 */ /* 0x000fe20000410000 */
[C---:B------:R-:W-:Y:S01]  /*9180*/  LOP3.LUT R20, R29.reuse, 0xffff0000, RZ, 0xc0, !PT ;  /* 0xffff00001d147812 */ /* 0x040fe200078ec0ff */
[----:B------:R-:W-:Y:S01]  /*9190*/  IMAD.U32 R25, R29, 0x10000, RZ ;  /* 0x000100001d197824 */ /* 0x000fe200078e00ff */
[----:B------:R-:W-:Y:S01]  /*91a0*/  LOP3.LUT R26, R26, 0xffff0000, RZ, 0xc0, !PT ;  /* 0xffff00001a1a7812 */ /* 0x000fe200078ec0ff */
[----:B------:R-:W-:Y:S01]  /*91b0*/  FFMA.FTZ R40, R24, R35, R41 ;  /* 0x0000002318287223 */ /* 0x000fe20000010029 */
[C---:B------:R-:W-:Y:S01]  /*91c0*/  FMUL.FTZ R24, R4.reuse, R21 ;  /* 0x0000001504187220 */ /* 0x040fe20000410000 */
[-C--:B------:R-:W-:Y:S01]  /*91d0*/  FMUL.FTZ R27, R4, R25.reuse ;  /* 0x00000019041b7220 */ /* 0x080fe20000410000 */
[C---:B------:R-:W-:Y:S01]  /*91e0*/  FMUL.FTZ R28, R5.reuse, R20 ;  /* 0x00000014051c7220 */ /* 0x040fe20000410000 */
[-C--:B------:R-:W-:Y:S01]  /*91f0*/  FMUL.FTZ R29, R5, R26.reuse ;  /* 0x0000001a051d7220 */ /* 0x080fe20000410000 */
[C---:B------:R-:W-:Y:S01]  /*9200*/  FFMA.FTZ R25, R6.reuse, R25, R24 ;  /* 0x0000001906197223 */ /* 0x040fe20000010018 */
[----:B------:R-:W-:Y:S01]  /*9210*/  FFMA.FTZ R4, R6, R21, -R27 ;  /* 0x0000001506047223 */ /* 0x000fe2000001081b */
[C---:B------:R-:W-:Y:S01]  /*9220*/  FFMA.FTZ R5, R7.reuse, R26, -R28 ;  /* 0x0000001a07057223 */ /* 0x040fe2000001081c */
[----:B------:R-:W-:Y:S01]  /*9230*/  FFMA.FTZ R20, R7, R20, R29 ;  /* 0x0000001407147223 */ /* 0x000fe2000001001d */
[----:B------:R-:W-:-:S02]  /*9240*/  F2FP.BF16.F32.PACK_AB R6, R38, R39 ;  /* 0x000000272606723e */ /* 0x000fc400000010ff */
[----:B------:R-:W-:Y:S02]  /*9250*/  F2FP.BF16.F32.PACK_AB R7, R40, R37 ;  /* 0x000000252807723e */ /* 0x000fe400000010ff */
[----:B------:R-:W-:Y:S02]  /*9260*/  F2FP.BF16.F32.PACK_AB R4, R25, R4 ;  /* 0x000000041904723e */ /* 0x000fe400000010ff */
[----:B------:R-:W-:-:S05]  /*9270*/  F2FP.BF16.F32.PACK_AB R5, R20, R5 ;  /* 0x000000051405723e */ /* 0x000fca00000010ff */
[----:B------:R2:W-:Y:S02]  /*9280*/  STS.128 [R0], R4 ;  /* 0x0000000400007388 */ /* 0x0005e40000000c00 */
.L_x_2763:
[----:B------:R-:W-:Y:S05]  /*9290*/  BSYNC B1 ;  /* 0x0000000000017941 */ /* 0x000fea0003800000 */
.L_x_2762:
[----:B------:R-:W-:-:S13]  /*92a0*/  ISETP.GE.AND P0, PT, R36, R33, PT ;  /* 0x000000212400720c */ /* 0x000fda0003f06270 */
[----:B------:R-:W-:Y:S05]  /*92b0*/  @P0 BRA `(.L_x_2766) ;  /* 0x0000001800d00947 */ /* 0x000fea0003800000 */
[----:B-12---:R-:W1:Y:S01]  /*92c0*/  LDC R5, c[0x0][0x3f4] ;  /* 0x0000fd00ff057b82 */ /* 0x006e620000000800 */
[----:B------:R-:W-:Y:S01]  /*92d0*/  BSSY B1, `(.L_x_2767) ;  /* 0x0000032000017945 */ /* 0x000fe20003800000 */
[-C--:B-1----:R-:W-:Y:S02]  /*92e0*/  ISETP.GE.AND P0, PT, R188, R5.reuse, PT ;  /* 0x00000005bc00720c */ /* 0x082fe40003f06270 */
[----:B------:R-:W-:-:S11]  /*92f0*/  ISETP.GE.AND P1, PT, R200, R5, PT ;  /* 0x00000005c800720c */ /* 0x000fd60003f26270 */
[----:B------:R-:W-:Y:S05]  /*9300*/  @P0 BRA `(.L_x_2768) ;  /* 0x0000000000b80947 */ /* 0x000fea0003800000 */
[----:B---3--:R-:W1:Y:S01]  /*9310*/  LDS.128 R4, [R3+0x21400] ;  /* 0x0214000003047984 */ /* 0x008e620000000c00 */
[----:B------:R-:W-:Y:S02]  /*9320*/  SHF.R.U32.HI R26, RZ, 0x10, R9 ;  /* 0x00000010ff1a7819 */ /* 0x000fe40000011609 */
        /* <DEDUP_REMOVED lines=9> */
[----:B------:R-:W-:Y:S02]  /*93c0*/  PRMT R20, R31, 0x5432, R20 ;  /* 0x000054321f147816 */ /* 0x000fe40000000014 */
        /* <DEDUP_REMOVED lines=33> */
[----:B------:R1:W-:Y:S02]  /*95e0*/  STS.128 [R3+0x21400], R4 ;  /* 0x0214000403007388 */ /* 0x0003e40000000c00 */
.L_x_2768:
[----:B------:R-:W-:Y:S05]  /*95f0*/  BSYNC B1 ;  /* 0x0000000000017941 */ /* 0x000fea0003800000 */
.L_x_2767:
[----:B------:R-:W-:Y:S05]  /*9600*/  @P1 BRA `(.L_x_2766) ;  /* 0x0000001400fc1947 */ /* 0x000fea0003800000 */
[----:B-1-3--:R-:W1:Y:S01]  /*9610*/  LDS.128 R4, [R0+0x1000] ;  /* 0x0010000000047984 */ /* 0x00ae620000000c00 */
[----:B------:R-:W-:Y:S02]  /*9620*/  SHF.R.U64 R8, R10, 0x10, R11 ;  /* 0x000000100a087819 */ /* 0x000fe4000000120b */
[----:B------:R-:W-:Y:S02]  /*9630*/  SHF.R.U64 R3, R12, 0x10, R13 ;  /* 0x000000100c037819 */ /* 0x000fe4000000120d */
[----:B------:R-:W-:Y:S02]  /*9640*/  SHF.R.U32.HI R11, RZ, 0x10, R11 ;  /* 0x00000010ff0b7819 */ /* 0x000fe4000001160b */
[----:B------:R-:W-:Y:S02]  /*9650*/  SHF.R.U32.HI R13, RZ, 0x10, R13 ;  /* 0x00000010ff0d7819 */ /* 0x000fe4000001160d */
[----:B------:R-:W-:Y:S02]  /*9660*/  PRMT R30, R30, 0x5410, R11 ;  /* 0x000054101e1e7816 */ /* 0x000fe4000000000b */
[----:B------:R-:W-:-:S02]  /*9670*/  PRMT R34, R34, 0x5410, R13 ;  /* 0x0000541022227816 */ /* 0x000fc4000000000d */
[----:B------:R-:W-:Y:S01]  /*9680*/  PRMT R31, R31, 0x5410, R8 ;  /* 0x000054101f1f7816 */ /* 0x000fe20000000008 */
[C---:B------:R-:W-:Y:S01]  /*9690*/  IMAD.U32 R12, R30.reuse, 0x10000, RZ ;  /* 0x000100001e0c7824 */ /* 0x040fe200078e00ff */
[----:B------:R-:W-:Y:S01]  /*96a0*/  LOP3.LUT R30, R30, 0xffff0000, RZ, 0xc0, !PT ;  /* 0xffff00001e1e7812 */ /* 0x000fe200078ec0ff */
[C---:B------:R-:W-:Y:S01]  /*96b0*/  IMAD.U32 R11, R34.reuse, 0x10000, RZ ;  /* 0x00010000220b7824 */ /* 0x040fe200078e00ff */
[----:B------:R-:W-:Y:S02]  /*96c0*/  LOP3.LUT R34, R34, 0xffff0000, RZ, 0xc0, !PT ;  /* 0xffff000022227812 */ /* 0x000fe400078ec0ff */
[----:B------:R-:W-:Y:S02]  /*96d0*/  PRMT R32, R32, 0x5410, R3 ;  /* 0x0000541020207816 */ /* 0x000fe40000000003 */
[C---:B-1----:R-:W-:Y:S01]  /*96e0*/  LOP3.LUT R9, R6.reuse, 0xffff0000, RZ, 0xc0, !PT ;  /* 0xffff000006097812 */ /* 0x042fe200078ec0ff */
[C---:B------:R-:W-:Y:S01]  /*96f0*/  IMAD.U32 R10, R7.reuse, 0x10000, RZ ;  /* 0x00010000070a7824 */ /* 0x040fe200078e00ff */
[----:B------:R-:W-:Y:S01]  /*9700*/  LOP3.LUT R7, R7, 0xffff0000, RZ, 0xc0, !PT ;  /* 0xffff000007077812 */ /* 0x000fe200078ec0ff */
[----:B------:R-:W-:-:S02]  /*9710*/  IMAD.U32 R8, R6, 0x10000, RZ ;  /* 0x0001000006087824 */ /* 0x000fc400078e00ff */
[C---:B------:R-:W-:Y:S01]  /*9720*/  FMUL.FTZ R13, R9.reuse, R12 ;  /* 0x0000000c090d7220 */ /* 0x040fe20000410000 */
[-C--:B------:R-:W-:Y:S01]  /*9730*/  FMUL.FTZ R9, R9, R11.reuse ;  /* 0x0000000b09097220 */ /* 0x080fe20000410000 */
[C---:B------:R-:W-:Y:S01]  /*9740*/  FMUL.FTZ R15, R7.reuse, R30 ;  /* 0x0000001e070f7220 */ /* 0x040fe20000410000 */
[----:B------:R-:W-:Y:S02]  /*9750*/  IMAD.U32 R3, R4, 0x10000, RZ ;  /* 0x0001000004037824 */ /* 0x000fe400078e00ff */
[C---:B------:R-:W-:Y:S01]  /*9760*/  FFMA.FTZ R13, R8.reuse, R11, -R13 ;  /* 0x0000000b080d7223 */ /* 0x040fe2000001080d */
[----:B------:R-:W-:Y:S01]  /*9770*/  FFMA.FTZ R14, R8, R12, R9 ;  /* 0x0000000c080e7223 */ /* 0x000fe20000010009 */
[-C--:B------:R-:W-:Y:S01]  /*9780*/  FMUL.FTZ R9, R7, R34.reuse ;  /* 0x0000002207097220 */ /* 0x080fe20000410000 */
[----:B------:R-:W-:Y:S01]  /*9790*/  IMAD.U32 R6, R5, 0x10000, RZ ;  /* 0x0001000005067824 */ /* 0x000fe200078e00ff */
[----:B------:R-:W-:Y:S01]  /*97a0*/  LOP3.LUT R4, R4, 0xffff0000, RZ, 0xc0, !PT ;  /* 0xffff000004047812 */ /* 0x000fe200078ec0ff */
[----:B------:R-:W-:Y:S01]  /*97b0*/  IMAD.U32 R8, R31, 0x10000, RZ ;  /* 0x000100001f087824 */ /* 0x000fe200078e00ff */
[----:B------:R-:W-:Y:S01]  /*97c0*/  LOP3.LUT R5, R5, 0xffff0000, RZ, 0xc0, !PT ;  /* 0xffff000005057812 */ /* 0x000fe200078ec0ff */
[----:B------:R-:W-:Y:S01]  /*97d0*/  IMAD.U32 R7, R32, 0x10000, RZ ;  /* 0x0001000020077824 */ /* 0x000fe200078e00ff */
[----:B------:R-:W-:Y:S01]  /*97e0*/  LOP3.LUT R31, R31, 0xffff0000, RZ, 0xc0, !PT ;  /* 0xffff00001f1f7812 */ /* 0x000fe200078ec0ff */
[----:B------:R-:W-:Y:S01]  /*97f0*/  FFMA.FTZ R15, R10, R34, -R15 ;  /* 0x000000220a0f7223 */ /* 0x000fe2000001080f */
[----:B------:R-:W-:Y:S01]  /*9800*/  LOP3.LUT R32, R32, 0xffff0000, RZ, 0xc0, !PT ;  /* 0xffff000020207812 */ /* 0x000fe200078ec0ff */
[----:B------:R-:W-:Y:S01]  /*9810*/  FFMA.FTZ R30, R10, R30, R9 ;  /* 0x0000001e0a1e7223 */ /* 0x000fe20000010009 */
[C---:B------:R-:W-:Y:S01]  /*9820*/  FMUL.FTZ R10, R4.reuse, R8 ;  /* 0x00000008040a7220 */ /* 0x040fe20000410000 */
        /* <DEDUP_REMOVED lines=11> */
[----:B------:R4:W-:Y:S01]  /*98e0*/  STS.128 [R0+0x1000], R4 ;  /* 0x0010000400007388 */ /* 0x0009e20000000c00 */
[----:B------:R-:W-:Y:S05]  /*98f0*/  BRA `(.L_x_2766) ;  /* 0x0000001400407947 */ /* 0x000fea0003800000 */
.L_x_2753:
[----:B------:R-:W0:Y:S01]  /*9900*/  LDC R21, c[0x0][0x448] ;  /* 0x00011200ff157b82 */ /* 0x000e220000000800 */
[----:B------:R-:W-:Y:S01]  /*9910*/  IMAD R3, R3, 0x20, R34 ;  /* 0x0000002003037824 */ /* 0x000fe200078e0222 */
[----:B------:R-:W-:Y:S01]  /*9920*/  ULDC.64 UR4, c[0x0][0x3f8] ;  /* 0x0000fe0000047ab9 */ /* 0x000fe20000000a00 */
[----:B------:R-:W-:Y:S01]  /*9930*/  ULDC.64 UR6, c[0x0][0x408] ;  /* 0x0001020000067ab9 */ /* 0x000fe20000000a00 */
[----:B------:R-:W-:Y:S02]  /*9940*/  IMAD.MOV.U32 R8, RZ, RZ, R24 ;  /* 0x000000ffff087224 */ /* 0x000fe400078e0018 */
[----:B------:R-:W-:Y:S02]  /*9950*/  IMAD.MOV.U32 R9, RZ, RZ, R27 ;  /* 0x000000ffff097224 */ /* 0x000fe400078e001b */
[----:B------:R-:W-:Y:S01]  /*9960*/  IMAD.MOV.U32 R4, RZ, RZ, R76 ;  /* 0x000000ffff047224 */ /* 0x000fe200078e004c */
[----:B0-----:R-:W-:-:S13]  /*9970*/  ISETP.NE.AND P0, PT, R21, 0x1, PT ;  /* 0x000000011500780c */ /* 0x001fda0003f05270 */
[----:B------:R-:W0:Y:S08]  /*9980*/  @P0 LDC R0, c[0x0][0x44c] ;  /* 0x00011300ff000b82 */ /* 0x000e300000000800 */
[----:B------:R-:W1:Y:S01]  /*9990*/  @P0 LDC R5, c[0x0][0x450] ;  /* 0x00011400ff050b82 */ /* 0x000e620000000800 */
[----:B0-----:R-:W-:-:S05]  /*99a0*/  @P0 IMAD.HI.U32 R0, R3, R0, RZ ;  /* 0x0000000003000227 */ /* 0x001fca00078e00ff */
[----:B-1----:R-:W-:Y:S01]  /*99b0*/  @P0 SHF.R.U32.HI R3, RZ, R5, R0 ;  /* 0x00000005ff030219 */ /* 0x002fe20000011600 */
[----:B------:R-:W-:-:S03]  /*99c0*/  IMAD.MOV.U32 R5, RZ, RZ, R29 ;  /* 0x000000ffff057224 */ /* 0x000fc600078e001d */
        /* <DEDUP_REMOVED lines=17> */
[----:B------:R-:W0:Y:S04]  /*9ae0*/  SHFL.IDX PT, R3, R8, RZ, 0x1c1f ;  /* 0x001c1fff08037589 */ /* 0x000e2800000e0000 */
[----:B------:R-:W1:Y:S04]  /*9af0*/  SHFL.IDX PT, R0, R6, RZ, 0x1c1f ;  /* 0x001c1fff06007589 */ /* 0x000e6800000e0000 */
[----:B------:R2:W3:Y:S04]  /*9b00*/  SHFL.IDX PT, R5, R7, RZ, 0x1c1f ;  /* 0x001c1fff07057589 */ /* 0x0004e800000e0000 */
[----:B------:R2:W4:Y:S01]  /*9b10*/  SHFL.IDX PT, R14, R9, RZ, 0x1c1f ;  /* 0x001c1fff090e7589 */ /* 0x00052200000e0000 */
[----:B0-----:R-:W-:-:S02]  /*9b20*/  IMAD.MOV.U32 R11, RZ, RZ, R3 ;  /* 0x000000ffff0b7224 */ /* 0x001fc400078e0003 */
[----:B-12---:R-:W-:-:S07]  /*9b30*/  IMAD.MOV.U32 R10, RZ, RZ, R0 ;  /* 0x000000ffff0a7224 */ /* 0x006fce00078e0000 */
.L_x_3104:
[----:B------:R-:W-:Y:S01]  /*9b40*/  IMAD R33, R22, R21, RZ ;  /* 0x0000001516217224 */ /* 0x000fe200078e02ff */
[----:B------:R-:W-:Y:S01]  /*9b50*/  BSSY B1, `(.L_x_2770) ;  /* 0x000000f000017945 */ /* 0x000fe20003800000 */
[----:B---3--:R-:W-:Y:S01]  /*9b60*/  IMAD.MOV.U32 R15, RZ, RZ, R5 ;  /* 0x000000ffff0f7224 */ /* 0x008fe200078e0005 */
[----:B------:R-:W-:Y:S02]  /*9b70*/  CS2R R28, SRZ ;  /* 0x00000000001c7805 */ /* 0x000fe4000001ff00 */
[----:B------:R-:W-:Y:S02]  /*9b80*/  CS2R R30, SRZ ;  /* 0x00000000001e7805 */ /* 0x000fe4000001ff00 */
[----:B------:R-:W-:Y:S02]  /*9b90*/  ISETP.GE.AND P0, PT, R34, R33, PT ;  /* 0x000000212200720c */ /* 0x000fe40003f06270 */
[----:B------:R-:W-:Y:S02]  /*9ba0*/  CS2R R24, SRZ ;  /* 0x0000000000187805 */ /* 0x000fe4000001ff00 */
[----:B------:R-:W-:-:S09]  /*9bb0*/  CS2R R26, SRZ ;  /* 0x00000000001a7805 */ /* 0x000fd2000001ff00 */
[----:B------:R-:W-:Y:S05]  /*9bc0*/  @P0 BRA `(.L_x_2771) ;  /* 0x00000000001c0947 */ /* 0x000fea0003800000 */
[----:B------:R-:W-:Y:S02]  /*9bd0*/  ULDC UR4, c[0x0][0x3f4] ;  /* 0x0000fd0000047ab9 */ /* 0x000fe40000000800 */
[----:B------:R-:W-:-:S13]  /*9be0*/  ISETP.GE.AND P0, PT, R16, UR4, PT ;  /* 0x0000000410007c0c */ /* 0x000fda000bf06270 */
[----:B------:R-:W-:Y:S05]  /*9bf0*/  @P0 BRA `(.L_x_2771) ;  /* 0x0000000000100947 */ /* 0x000fea0003800000 */
[----:B------:R-:W-:-:S04]  /*9c00*/  IMAD.WIDE R10, R16, 0x2, R10 ;  /* 0x00000002100a7825 */ /* 0x000fc800078e020a */
[----:B----4-:R-:W-:Y:S01]  /*9c10*/  IMAD.WIDE R14, R16, 0x2, R14 ;  /* 0x00000002100e7825 */ /* 0x010fe200078e020e */
[----:B------:R0:W5:Y:S04]  /*9c20*/  LD.E.128 R24, desc[UR42][R10.64] ;  /* 0x0000002a0a187980 */ /* 0x000168000c101d00 */
[----:B------:R0:W5:Y:S02]  /*9c30*/  LD.E.128 R28, desc[UR42][R14.64] ;  /* 0x0000002a0e1c7980 */ /* 0x000164000c101d00 */
.L_x_2771:
[----:B------:R-:W-:Y:S05]  /*9c40*/  BSYNC B1 ;  /* 0x0000000000017941 */ /* 0x000fea0003800000 */
.L_x_2770:
[----:B-----5:R-:W-:Y:S01]  /*9c50*/  IMAD.MOV.U32 R0, RZ, RZ, R28 ;  /* 0x000000ffff007224 */ /* 0x020fe200078e001c */
[----:B------:R-:W-:Y:S01]  /*9c60*/  UMOV UR4, 0xffffffff ;  /* 0xffffffff00047882 */ /* 0x000fe20000000000 */
[----:B------:R-:W-:Y:S02]  /*9c70*/  IMAD.MOV.U32 R4, RZ, RZ, R30 ;  /* 0x000000ffff047224 */ /* 0x000fe400078e001e */
        /* <DEDUP_REMOVED lines=15> */
[----:B------:R-:W1:Y:S04]  /*9d70*/  SHFL.IDX PT, R3, R8, 0x1, 0x1c1f ;  /* 0x003c1f0008037f89 */ /* 0x000e6800000e0000 */
[----:B------:R-:W2:Y:S04]  /*9d80*/  SHFL.IDX PT, R0, R6, 0x1, 0x1c1f ;  /* 0x003c1f0006007f89 */ /* 0x000ea800000e0000 */
[----:B------:R-:W3:Y:S04]  /*9d90*/  SHFL.IDX PT, R7, R7, 0x1, 0x1c1f ;  /* 0x003c1f0007077f89 */ /* 0x000ee800000e0000 */
[----:B0---4-:R0:W4:Y:S01]  /*9da0*/  SHFL.IDX PT, R14, R9, 0x1, 0x1c1f ;  /* 0x003c1f00090e7f89 */ /* 0x01112200000e0000 */
[----:B-1----:R-:W-:-:S02]  /*9db0*/  IMAD.MOV.U32 R13, RZ, RZ, R3 ;  /* 0x000000ffff0d7224 */ /* 0x002fc400078e0003 */
[----:B0-2---:R-:W-:-:S07]  /*9dc0*/  IMAD.MOV.U32 R12, RZ, RZ, R0 ;  /* 0x000000ffff0c7224 */ /* 0x005fce00078e0000 */
.L_x_3110:
[----:B------:R-:W0:Y:S01]  /*9dd0*/  LDC R3, c[0x0][0x3f4] ;  /* 0x0000fd00ff037b82 */ /* 0x000e220000000800 */
[----:B------:R-:W-:Y:S01]  /*9de0*/  VIADD R34, R34, 0x20 ;  /* 0x0000002022227836 */ /* 0x000fe20000000000 */
[----:B------:R-:W-:Y:S01]  /*9df0*/  LEA.HI R0, R217, R217, RZ, 0x1 ;  /* 0x000000d9d9007211 */ /* 0x000fe200078f08ff */
[----:B------:R-:W-:Y:S01]  /*9e00*/  BSSY B1, `(.L_x_2773) ;  /* 0x0000014000017945 */ /* 0x000fe20003800000 */
[----:B---3--:R-:W-:Y:S01]  /*9e10*/  IMAD.MOV.U32 R15, RZ, RZ, R7 ;  /* 0x000000ffff0f7224 */ /* 0x008fe200078e0007 */
[----:B------:R-:W-:Y:S02]  /*9e20*/  CS2R R6, SRZ ;  /* 0x0000000000067805 */ /* 0x000fe4000001ff00 */
[----:B------:R-:W-:Y:S02]  /*9e30*/  ISETP.GE.AND P0, PT, R34, R33, PT ;  /* 0x000000212200720c */ /* 0x000fe40003f06270 */
[----:B------:R-:W-:Y:S02]  /*9e40*/  CS2R R8, SRZ ;  /* 0x0000000000087805 */ /* 0x000fe4000001ff00 */
[----:B------:R-:W-:-:S02]  /*9e50*/  LOP3.LUT R0, R0, 0xfffffffe, RZ, 0xc0, !PT ;  /* 0xfffffffe00007812 */ /* 0x000fc400078ec0ff */
[----:B------:R-:W-:-:S03]  /*9e60*/  CS2R R10, SRZ ;  /* 0x00000000000a7805 */ /* 0x000fc6000001ff00 */
[----:B------:R-:W-:-:S05]  /*9e70*/  IMAD.IADD R0, R217, 0x1, -R0 ;  /* 0x00000001d9007824 */ /* 0x000fca00078e0a00 */
[----:B------:R-:W-:Y:S01]  /*9e80*/  SHF.L.U32 R21, R0, 0x1f, RZ ;  /* 0x0000001f00157819 */ /* 0x000fe200000006ff */
[----:B------:R-:W-:Y:S06]  /*9e90*/  @P0 BRA `(.L_x_2774) ;  /* 0x0000000000280947 */ /* 0x000fec0003800000 */
[----:B------:R-:W-:Y:S01]  /*9ea0*/  ULDC UR4, c[0x0][0x3f4] ;  /* 0x0000fd0000047ab9 */ /* 0x000fe20000000800 */
[----:B------:R-:W-:Y:S02]  /*9eb0*/  CS2R R6, SRZ ;  /* 0x0000000000067805 */ /* 0x000fe4000001ff00 */
[----:B------:R-:W-:Y:S02]  /*9ec0*/  ISETP.GE.AND P0, PT, R16, UR4, PT ;  /* 0x0000000410007c0c */ /* 0x000fe4000bf06270 */
[----:B------:R-:W-:Y:S02]  /*9ed0*/  CS2R R8, SRZ ;  /* 0x0000000000087805 */ /* 0x000fe4000001ff00 */
[----:B------:R-:W-:-:S09]  /*9ee0*/  CS2R R10, SRZ ;  /* 0x00000000000a7805 */ /* 0x000fd2000001ff00 */
[----:B------:R-:W-:Y:S05]  /*9ef0*/  @P0 BRA `(.L_x_2774) ;  /* 0x0000000000100947 */ /* 0x000fea0003800000 */
[----:B------:R-:W-:-:S04]  /*9f00*/  IMAD.WIDE R12, R16, 0x2, R12 ;  /* 0x00000002100c7825 */ /* 0x000fc800078e020c */
[----:B----4-:R-:W-:Y:S01]  /*9f10*/  IMAD.WIDE R14, R16, 0x2, R14 ;  /* 0x00000002100e7825 */ /* 0x010fe200078e020e */
[----:B------:R1:W5:Y:S04]  /*9f20*/  LD.E.128 R8, desc[UR42][R12.64] ;  /* 0x0000002a0c087980 */ /* 0x000368000c101d00 */
[----:B------:R1:W5:Y:S02]  /*9f30*/  LD.E.128 R4, desc[UR42][R14.64] ;  /* 0x0000002a0e047980 */ /* 0x000364000c101d00 */
.L_x_2774:
[----:B------:R-:W-:Y:S05]  /*9f40*/  BSYNC B1 ;  /* 0x0000000000017941 */ /* 0x000fea0003800000 */
.L_x_2773:
[----:B------:R-:W2:Y:S01]  /*9f50*/  SYNCS.PHASECHK.TRANS64.TRYWAIT P1, [R2+URZ+0x28c00], R21 ;  /* 0x028c0015020075a7 */ /* 0x000ea2000802017f */
[----:B-----5:R-:W-:Y:S01]  /*9f60*/  IMAD.MOV.U32 R0, RZ, RZ, R4 ;  /* 0x000000ffff007224 */ /* 0x020fe200078e0004 */
[----:B-1----:R-:W-:Y:S01]  /*9f70*/  VIADDMNMX R13, R33, -R192, 0x40, PT ;  /* 0x00000040210d7446 */ /* 0x002fe200038009c0 */
[----:B------:R-:W-:Y:S01]  /*9f80*/  IMAD.MOV.U32 R12, RZ, RZ, R5 ;  /* 0x000000ffff0c7224 */ /* 0x000fe200078e0005 */
[----:B0-----:R-:W-:Y:S01]  /*9f90*/  ISETP.GE.AND P0, PT, R16, R3, PT ;  /* 0x000000031000720c */ /* 0x001fe20003f06270 */
[----:B----4-:R-:W-:Y:S01]  /*9fa0*/  IMAD.MOV.U32 R14, RZ, RZ, R9 ;  /* 0x000000ffff0e7224 */ /* 0x010fe200078e0009 */
[----:B------:R-:W-:Y:S01]  /*9fb0*/  PRMT R51, R51, 0x5410, R0 ;  /* 0x0000541033337816 */ /* 0x000fe20000000000 */
[----:B------:R-:W-:Y:S01]  /*9fc0*/  IMAD.MOV.U32 R0, RZ, RZ, R6 ;  /* 0x000000ffff007224 */ /* 0x000fe200078e0006 */
[-C--:B------:R-:W-:Y:S01]  /*9fd0*/  ISETP.GE.OR P2, PT, R184, R13.reuse, P0 ;  /* 0x0000000db800720c */ /* 0x080fe20000746670 */
[----:B------:R-:W-:Y:S01]  /*9fe0*/  BSSY B1, `(.L_x_2775) ;  /* 0x000000b000017945 */ /* 0x000fe20003800000 */
[----:B------:R-:W-:Y:S01]  /*9ff0*/  PRMT R53, R53, 0x5410, R12 ;  /* 0x0000541035357816 */ /* 0x000fe2000000000c */
[----:B------:R-:W-:Y:S01]  /*a000*/  IMAD.MOV.U32 R12, RZ, RZ, R7 ;  /* 0x000000ffff0c7224 */ /* 0x000fe200078e0007 */
[----:B------:R-:W-:Y:S01]  /*a010*/  ISETP.GE.OR P0, PT, R36, R13, P0 ;  /* 0x0000000d2400720c */ /* 0x000fe20000706670 */
[----:B------:R-:W-:Y:S01]  /*a020*/  IMAD.MOV.U32 R13, RZ, RZ, R8 ;  /* 0x000000ffff0d7224 */ /* 0x000fe200078e0008 */
[----:B------:R-:W-:Y:S01]  /*a030*/  PRMT R51, R0, 0x7610, R51 ;  /* 0x0000761000337816 */ /* 0x000fe20000000033 */
[----:B------:R-:W-:Y:S01]  /*a040*/  IMAD.MOV.U32 R0, RZ, RZ, R10 ;  /* 0x000000ffff007224 */ /* 0x000fe200078e000a */
[----:B------:R-:W-:Y:S01]  /*a050*/  PRMT R53, R12, 0x7610, R53 ;  /* 0x000076100c357816 */ /* 0x000fe20000000035 */
[----:B------:R-:W-:Y:S01]  /*a060*/  IMAD.MOV.U32 R20, RZ, RZ, R11 ;  /* 0x000000ffff147224 */ /* 0x000fe200078e000b */
[----:B------:R-:W-:Y:S01]  /*a070*/  PRMT R54, R13, 0x5410, R14 ;  /* 0x000054100d367816 */ /* 0x000fe2000000000e */
[----:B--2---:R-:W-:Y:S06]  /*a080*/  @!P1 BRA `(.L_x_2776) ;  /* 0x000001a400889947 */ /* 0x004fec0003800000 */
.L_x_3111:
[----:B------:R-:W-:Y:S05]  /*a090*/  BSYNC B1 ;  /* 0x0000000000017941 */ /* 0x000fea0003800000 */
.L_x_2775:
[----:B------:R-:W-:Y:S04]  /*a0a0*/  BSSY B1, `(.L_x_2777) ;  /* 0x000006a000017945 */ /* 0x000fe80003800000 */
[----:B------:R-:W-:Y:S05]  /*a0b0*/  @P2 BRA `(.L_x_2778) ;  /* 0x0000000400a02947 */ /* 0x000fea0003800000 */
[----:B------:R-:W-:Y:S01]  /*a0c0*/  IMAD.SHL.U32 R12, R195, 0x40, RZ ;  /* 0x00000040c30c7824 */ /* 0x000fe200078e00ff */
[----:B------:R-:W-:Y:S01]  /*a0d0*/  SHF.R.U64 R44, R28, 0x10, R29 ;  /* 0x000000101c2c7819 */ /* 0x000fe2000000121d */
[----:B------:R-:W-:Y:S01]  /*a0e0*/  IMAD.IADD R13, R16, 0x1, R3 ;  /* 0x00000001100d7824 */ /* 0x000fe200078e0203 */
[----:B------:R-:W-:Y:S02]  /*a0f0*/  SHF.R.U64 R39, R24, 0x10, R25 ;  /* 0x0000001018277819 */ /* 0x000fe40000001219 */
[----:B------:R-:W-:Y:S02]  /*a100*/  LOP3.LUT R14, R12, 0x1c0, RZ, 0xc0, !PT ;  /* 0x000001c00c0e7812 */ /* 0x000fe400078ec0ff */
[----:B------:R-:W-:Y:S02]  /*a110*/  SHF.R.U32.HI R43, RZ, 0x10, R27 ;  /* 0x00000010ff2b7819 */ /* 0x000fe4000001161b */
[----:B------:R-:W-:Y:S02]  /*a120*/  LOP3.LUT R12, R14, 0x38, R16, 0xf8, !PT ;  /* 0x000000380e0c7812 */ /* 0x000fe400078ef810 */
[----:B------:R-:W-:-:S02]  /*a130*/  SHF.R.U32.HI R15, RZ, 0x3, R14 ;  /* 0x00000003ff0f7819 */ /* 0x000fc4000001160e */
[----:B------:R-:W-:Y:S02]  /*a140*/  LOP3.LUT R13, R14, 0x38, R13, 0xf8, !PT ;  /* 0x000000380e0d7812 */ /* 0x000fe400078ef80d */
[-C--:B------:R-:W-:Y:S02]  /*a150*/  LOP3.LUT R12, R12, R15.reuse, RZ, 0x3c, !PT ;  /* 0x0000000f0c0c7212 */ /* 0x080fe400078e3cff */
[----:B------:R-:W-:Y:S02]  /*a160*/  SHF.R.U32.HI R48, RZ, 0x10, R31 ;  /* 0x00000010ff307819 */ /* 0x000fe4000001161f */
[----:B------:R-:W-:Y:S01]  /*a170*/  PRMT R44, R38, 0x5432, R44 ;  /* 0x00005432262c7816 */ /* 0x000fe2000000002c */
[----:B0-----:R-:W-:Y:S01]  /*a180*/  IMAD R21, R203, 0x200, R12 ;  /* 0x00000200cb157824 */ /* 0x001fe200078e020c */
[----:B------:R-:W-:Y:S02]  /*a190*/  LOP3.LUT R12, R13, R15, RZ, 0x3c, !PT ;  /* 0x0000000f0d0c7212 */ /* 0x000fe400078e3cff */
[----:B------:R-:W-:Y:S01]  /*a1a0*/  SHF.R.U32.HI R46, RZ, 0x10, R29 ;  /* 0x00000010ff2e7819 */ /* 0x000fe2000001161d */
[----:B------:R-:W-:Y:S01]  /*a1b0*/  IMAD R21, R21, 0x2, R2 ;  /* 0x0000000215157824 */ /* 0x000fe200078e0202 */
[----:B------:R-:W-:Y:S01]  /*a1c0*/  PRMT R39, R41, 0x5410, R39 ;  /* 0x0000541029277816 */ /* 0x000fe20000000027 */
[----:B------:R-:W-:Y:S01]  /*a1d0*/  IMAD R37, R203, 0x200, R12 ;  /* 0x00000200cb257824 */ /* 0x000fe200078e020c */
[----:B------:R-:W-:-:S02]  /*a1e0*/  SHF.R.U32.HI R40, RZ, 0x10, R25 ;  /* 0x00000010ff287819 */ /* 0x000fc40000011619 */
[----:B------:R-:W0:Y:S01]  /*a1f0*/  LDS.128 R12, [R21+0x20400] ;  /* 0x02040000150c7984 */ /* 0x000e220000000c00 */
[----:B------:R-:W-:Y:S01]  /*a200*/  IMAD R37, R37, 0x2, R2 ;  /* 0x0000000225257824 */ /* 0x000fe200078e0202 */
[----:B------:R-:W-:Y:S02]  /*a210*/  SHF.R.U64 R47, R30, 0x10, R31 ;  /* 0x000000101e2f7819 */ /* 0x000fe4000000121f */
[C---:B------:R-:W-:Y:S02]  /*a220*/  PRMT R43, R45.reuse, 0x5410, R43 ;  /* 0x000054102d2b7816 */ /* 0x040fe4000000002b */
[----:B------:R-:W1:Y:S01]  /*a230*/  LDS.128 R32, [R37+0x20400] ;  /* 0x0204000025207984 */ /* 0x000e620000000c00 */
[----:B------:R-:W-:Y:S01]  /*a240*/  PRMT R48, R45, 0x5432, R48 ;  /* 0x000054322d307816 */ /* 0x000fe20000000030 */
[----:B------:R-:W-:Y:S01]  /*a250*/  IMAD.U32 R45, R44, 0x10000, RZ ;  /* 0x000100002c2d7824 */ /* 0x000fe200078e00ff */
[----:B------:R-:W-:Y:S01]  /*a260*/  PRMT R46, R41, 0x5432, R46 ;  /* 0x00005432292e7816 */ /* 0x000fe2000000002e */
[----:B------:R-:W-:Y:S01]  /*a270*/  IMAD.U32 R41, R39, 0x10000, RZ ;  /* 0x0001000027297824 */ /* 0x000fe200078e00ff */
[----:B------:R-:W-:-:S02]  /*a280*/  PRMT R40, R49, 0x5432, R40 ;  /* 0x0000543231287816 */ /* 0x000fc40000000028 */
[----:B------:R-:W-:Y:S02]  /*a290*/  PRMT R47, R38, 0x5410, R47 ;  /* 0x00005410262f7816 */ /* 0x000fe4000000002f */
[----:B------:R-:W-:Y:S02]  /*a2a0*/  LOP3.LUT R44, R44, 0xffff0000, RZ, 0xc0, !PT ;  /* 0xffff00002c2c7812 */ /* 0x000fe400078ec0ff */
[----:B------:R-:W-:Y:S02]  /*a2b0*/  SHF.R.U64 R42, R26, 0x10, R27 ;  /* 0x000000101a2a7819 */ /* 0x000fe4000000121b */
[----:B------:R-:W-:Y:S02]  /*a2c0*/  LOP3.LUT R39, R39, 0xffff0000, RZ, 0xc0, !PT ;  /* 0xffff000027277812 */ /* 0x000fe400078ec0ff */
[----:B------:R-:W-:Y:S01]  /*a2d0*/  PRMT R42, R50, 0x5432, R42 ;  /* 0x00005432322a7816 */ /* 0x000fe2000000002a */
[C---:B0-----:R-:W-:Y:S01]  /*a2e0*/  IMAD.U32 R24, R12.reuse, 0x10000, RZ ;  /* 0x000100000c187824 */ /* 0x041fe200078e00ff */
[----:B------:R-:W-:Y:S01]  /*a2f0*/  LOP3.LUT R12, R12, 0xffff0000, RZ, 0xc0, !PT ;  /* 0xffff00000c0c7812 */ /* 0x000fe200078ec0ff */
        /* <DEDUP_REMOVED lines=10> */
[----:B------:R-:W-:-:S02]  /*a3a0*/  IMAD.U32 R38, R35, 0x10000, RZ ;  /* 0x0001000023267824 */ /* 0x000fc400078e00ff */
[C---:B------:R-:W-:Y:S01]  /*a3b0*/  FMUL.FTZ R49, R28.reuse, R45 ;  /* 0x0000002d1c317220 */ /* 0x040fe20000410000 */
[----:B------:R-:W-:Y:S01]  /*a3c0*/  LOP3.LUT R34, R35, 0xffff0000, RZ, 0xc0, !PT ;  /* 0xffff000023227812 */ /* 0x000fe200078ec0ff */
[-C--:B------:R-:W-:Y:S01]  /*a3d0*/  FMUL.FTZ R35, R28, R41.reuse ;  /* 0x000000291c237220 */ /* 0x080fe20000410000 */
[----:B------:R-:W-:Y:S02]  /*a3e0*/  IMAD.U32 R28, R46, 0x10000, RZ ;  /* 0x000100002e1c7824 */ /* 0x000fe400078e00ff */
[C---:B------:R-:W-:Y:S01]  /*a3f0*/  FFMA.FTZ R49, R24.reuse, R41, -R49 ;  /* 0x0000002918317223 */ /* 0x040fe20000010831 */
[C---:B------:R-:W-:Y:S01]  /*a400*/  FMUL.FTZ R41, R29.reuse, R44 ;  /* 0x0000002c1d297220 */ /* 0x040fe20000410000 */
[----:B------:R-:W-:Y:S01]  /*a410*/  FFMA.FTZ R35, R24, R45, R35 ;  /* 0x0000002d18237223 */ /* 0x000fe20000010023 */
[----:B------:R-:W-:Y:S02]  /*a420*/  IMAD.U32 R24, R40, 0x10000, RZ ;  /* 0x0001000028187824 */ /* 0x000fe400078e00ff */
[-C--:B------:R-:W-:Y:S01]  /*a430*/  FMUL.FTZ R29, R29, R39.reuse ;  /* 0x000000271d1d7220 */ /* 0x080fe20000410000 */
[----:B------:R-:W-:Y:S01]  /*a440*/  FFMA.FTZ R50, R12, R39, -R41 ;  /* 0x000000270c327223 */ /* 0x000fe20000010829 */
[----:B------:R-:W-:Y:S01]  /*a450*/  FMUL.FTZ R52, R30, R28 ;  /* 0x0000001c1e347220 */ /* 0x000fe20000410000 */
[----:B------:R-:W-:Y:S01]  /*a460*/  LOP3.LUT R46, R46, 0xffff0000, RZ, 0xc0, !PT ;  /* 0xffff00002e2e7812 */ /* 0x000fe200078ec0ff */
[-C--:B------:R-:W-:Y:S01]  /*a470*/  FMUL.FTZ R39, R30, R24.reuse ;  /* 0x000000181e277220 */ /* 0x080fe20000410000 */
[----:B------:R-:W-:Y:S01]  /*a480*/  LOP3.LUT R40, R40, 0xffff0000, RZ, 0xc0, !PT ;  /* 0xffff000028287812 */ /* 0x000fe200078ec0ff */
[C---:B------:R-:W-:Y:S01]  /*a490*/  FFMA.FTZ R52, R25.reuse, R24, -R52 ;  /* 0x0000001819347223 */ /* 0x040fe20000010834 */
[----:B------:R-:W-:Y:S01]  /*a4a0*/  FFMA.FTZ R44, R12, R44, R29 ;  /* 0x0000002c0c2c7223 */ /* 0x000fe2000001001d */
[----:B------:R-:W-:Y:S01]  /*a4b0*/  FFMA.FTZ R39, R25, R28, R39 ;  /* 0x0000001c19277223 */ /* 0x000fe20000010027 */
[----:B------:R-:W-:Y:S01]  /*a4c0*/  FMUL.FTZ R24, R32, R46 ;  /* 0x0000002e20187220 */ /* 0x000fe20000410000 */
[----:B------:R-:W-:-:S02]  /*a4d0*/  IMAD.U32 R25, R47, 0x10000, RZ ;  /* 0x000100002f197824 */ /* 0x000fc400078e00ff */
[-C--:B------:R-:W-:Y:S01]  /*a4e0*/  FMUL.FTZ R32, R32, R40.reuse ;  /* 0x0000002820207220 */ /* 0x080fe20000410000 */
[----:B------:R-:W-:Y:S02]  /*a4f0*/  IMAD.U32 R28, R48, 0x10000, RZ ;  /* 0x00010000301c7824 */ /* 0x000fe400078e00ff */
[----:B------:R-:W-:Y:S01]  /*a500*/  FFMA.FTZ R29, R13, R40, -R24 ;  /* 0x000000280d1d7223 */ /* 0x000fe20000010818 */
[----:B------:R-:W-:Y:S02]  /*a510*/  IMAD.U32 R12, R42, 0x10000, RZ ;  /* 0x000100002a0c7824 */ /* 0x000fe400078e00ff */
[-C--:B------:R-:W-:Y:S01]  /*a520*/  FMUL.FTZ R41, R31, R25.reuse ;  /* 0x000000191f297220 */ /* 0x080fe20000410000 */
[----:B------:R-:W-:Y:S02]  /*a530*/  IMAD.U32 R27, R15, 0x10000, RZ ;  /* 0x000100000f1b7824 */ /* 0x000fe400078e00ff */
[----:B------:R-:W-:Y:S01]  /*a540*/  FMUL.FTZ R40, R38, R28 ;  /* 0x0000001c26287220 */ /* 0x000fe20000410000 */
[----:B------:R-:W-:Y:S01]  /*a550*/  IMAD.U32 R24, R43, 0x10000, RZ ;  /* 0x000100002b187824 */ /* 0x000fe200078e00ff */
[----:B------:R-:W-:Y:S01]  /*a560*/  LOP3.LUT R47, R47, 0xffff0000, RZ, 0xc0, !PT ;  /* 0xffff00002f2f7812 */ /* 0x000fe200078ec0ff */
[----:B------:R-:W-:Y:S01]  /*a570*/  FMUL.FTZ R30, R31, R12 ;  /* 0x0000000c1f1e7220 */ /* 0x000fe20000410000 */
[----:B------:R-:W-:Y:S01]  /*a580*/  LOP3.LUT R48, R48, 0xffff0000, RZ, 0xc0, !PT ;  /* 0xffff000030307812 */ /* 0x000fe200078ec0ff */
[----:B------:R-:W-:Y:S01]  /*a590*/  FFMA.FTZ R32, R13, R46, R32 ;  /* 0x0000002e0d207223 */ /* 0x000fe20000010020 */
[----:B------:R-:W-:Y:S01]  /*a5a0*/  LOP3.LUT R42, R42, 0xffff0000, RZ, 0xc0, !PT ;  /* 0xffff00002a2a7812 */ /* 0x000fe200078ec0ff */
[----:B------:R-:W-:Y:S01]  /*a5b0*/  FFMA.FTZ R41, R26, R12, -R41 ;  /* 0x0000000c1a297223 */ /* 0x000fe20000010829 */
[----:B------:R-:W-:Y:S01]  /*a5c0*/  LOP3.LUT R43, R43, 0xffff0000, RZ, 0xc0, !PT ;  /* 0xffff00002b2b7812 */ /* 0x000fe200078ec0ff */
[-C--:B------:R-:W-:Y:S01]  /*a5d0*/  FMUL.FTZ R38, R38, R24.reuse ;  /* 0x0000001826267220 */ /* 0x080fe20000410000 */
[----:B------:R-:W-:Y:S01]  /*a5e0*/  LOP3.LUT R15, R15, 0xffff0000, RZ, 0xc0, !PT ;  /* 0xffff00000f0f7812 */ /* 0x000fe200078ec0ff */
[----:B------:R-:W-:Y:S01]  /*a5f0*/  FFMA.FTZ R40, R27, R24, -R40 ;  /* 0x000000181b287223 */ /* 0x000fe20000010828 */
[----:B------:R-:W-:Y:S01]  /*a600*/  FFMA.FTZ R26, R26, R25, R30 ;  /* 0x000000191a1a7223 */ /* 0x000fe2000001001e */
[C---:B------:R-:W-:Y:S01]  /*a610*/  FMUL.FTZ R13, R33.reuse, R47 ;  /* 0x0000002f210d7220 */ /* 0x040fe20000410000 */
[C---:B------:R-:W-:Y:S01]  /*a620*/  FMUL.FTZ R24, R34.reuse, R48 ;  /* 0x0000003022187220 */ /* 0x040fe20000410000 */
[-C--:B------:R-:W-:Y:S01]  /*a630*/  FMUL.FTZ R12, R33, R42.reuse ;  /* 0x0000002a210c7220 */ /* 0x080fe20000410000 */
[-C--:B------:R-:W-:Y:S01]  /*a640*/  FMUL.FTZ R25, R34, R43.reuse ;  /* 0x0000002b22197220 */ /* 0x080fe20000410000 */
[C---:B------:R-:W-:Y:S01]  /*a650*/  FFMA.FTZ R42, R14.reuse, R42, -R13 ;  /* 0x0000002a0e2a7223 */ /* 0x040fe2000001080d */
        /* <DEDUP_REMOVED lines=9> */
[----:B------:R-:W-:Y:S01]  /*a6f0*/  F2FP.BF16.F32.PACK_AB R25, R32, R39 ;  /* 0x000000272019723e */ /* 0x000fe200000010ff */
[----:B------:R1:W-:Y:S01]  /*a700*/  STS.128 [R21+0x20400], R12 ;  /* 0x0204000c15007388 */ /* 0x0003e20000000c00 */
[----:B------:R-:W-:-:S02]  /*a710*/  F2FP.BF16.F32.PACK_AB R26, R47, R26 ;  /* 0x0000001a2f1a723e */ /* 0x000fc400000010ff */
[----:B------:R-:W-:-:S05]  /*a720*/  F2FP.BF16.F32.PACK_AB R27, R48, R27 ;  /* 0x0000001b301b723e */ /* 0x000fca00000010ff */
[----:B------:R1:W-:Y:S02]  /*a730*/  STS.128 [R37+0x20400], R24 ;  /* 0x0204001825007388 */ /* 0x0003e40000000c00 */
.L_x_2778:
[----:B------:R-:W-:Y:S05]  /*a740*/  BSYNC B1 ;  /* 0x0000000000017941 */ /* 0x000fea0003800000 */
.L_x_2777:
[----:B------:R-:W-:Y:S01]  /*a750*/  PRMT R30, R0, 0x7610, R30 ;  /* 0x00007610001e7816 */ /* 0x000fe2000000001e */
[----:B------:R-:W-:Y:S06]  /*a760*/  @P0 BRA `(.L_x_2766) ;  /* 0x0000000400a40947 */ /* 0x000fec0003800000 */
[----:B------:R-:W2:Y:S01]  /*a770*/  LDL R40, [R1+0x64] ;  /* 0x0000640001287983 */ /* 0x000ea20000100800 */
[----:B-1----:R-:W-:Y:S01]  /*a780*/  IMAD.SHL.U32 R12, R36, 0x40, RZ ;  /* 0x00000040240c7824 */ /* 0x002fe200078e00ff */
[----:B------:R-:W-:Y:S01]  /*a790*/  SHF.R.S32.HI R13, RZ, 0x1f, R36 ;  /* 0x0000001fff0d7819 */ /* 0x000fe20000011424 */
[----:B------:R-:W-:Y:S01]  /*a7a0*/  IMAD.IADD R0, R16, 0x1, R3 ;  /* 0x0000000110007824 */ /* 0x000fe200078e0203 */
[----:B------:R-:W-:Y:S02]  /*a7b0*/  SHF.R.U64 R32, R4, 0x10, R5 ;  /* 0x0000001004207819 */ /* 0x000fe40000001205 */
[----:B------:R-:W-:Y:S02]  /*a7c0*/  LOP3.LUT R3, R12, 0x1c0, RZ, 0xc0, !PT ;  /* 0x000001c00c037812 */ /* 0x000fe400078ec0ff */
[----:B------:R-:W-:Y:S02]  /*a7d0*/  LEA.HI R13, R13, R36, RZ, 0x3 ;  /* 0x000000240d0d7211 */ /* 0x000fe400078f18ff */
[----:B------:R-:W-:-:S02]  /*a7e0*/  LOP3.LUT R0, R3, 0x38, R0, 0xf8, !PT ;  /* 0x0000003803007812 */ /* 0x000fc400078ef800 */
[----:B------:R-:W-:Y:S01]  /*a7f0*/  SHF.R.U32.HI R3, RZ, 0x3, R3 ;  /* 0x00000003ff037819 */ /* 0x000fe20000011603 */
[----:B------:R-:W-:Y:S01]  /*a800*/  IMAD.SHL.U32 R13, R13, 0x40, RZ ;  /* 0x000000400d0d7824 */ /* 0x000fe200078e00ff */
[----:B0-----:R-:W-:Y:S02]  /*a810*/  SHF.R.U64 R21, R8, 0x10, R9 ;  /* 0x0000001008157819 */ /* 0x001fe40000001209 */
[----:B------:R-:W-:Y:S02]  /*a820*/  LOP3.LUT R0, R0, R3, RZ, 0x3c, !PT ;  /* 0x0000000300007212 */ /* 0x000fe400078e3cff */
[----:B------:R-:W-:Y:S02]  /*a830*/  LOP3.LUT R3, R13, 0xfffffe00, RZ, 0xc0, !PT ;  /* 0xfffffe000d037812 */ /* 0x000fe400078ec0ff */
[----:B------:R-:W-:Y:S02]  /*a840*/  PRMT R32, R51, 0x5432, R32 ;  /* 0x0000543233207816 */ /* 0x000fe40000000020 */
[----:B------:R-:W-:Y:S01]  /*a850*/  PRMT R21, R54, 0x5410, R21 ;  /* 0x0000541036157816 */ /* 0x000fe20000000015 */
[----:B------:R-:W-:Y:S01]  /*a860*/  IMAD.IADD R3, R3, 0x1, R0 ;  /* 0x0000000103037824 */ /* 0x000fe200078e0200 */
[----:B------:R-:W-:Y:S01]  /*a870*/  SHF.R.U32.HI R28, RZ, 0x10, R9 ;  /* 0x00000010ff1c7819 */ /* 0x000fe20000011609 */
[----:B------:R-:W-:Y:S01]  /*a880*/  IMAD.U32 R33, R32, 0x10000, RZ ;  /* 0x0001000020217824 */ /* 0x000fe200078e00ff */
[--C-:B------:R-:W-:Y:S01]  /*a890*/  SHF.R.U64 R29, R10, 0x10, R11.reuse ;  /* 0x000000100a1d7819 */ /* 0x100fe2000000120b */
[----:B------:R-:W-:Y:S01]  /*a8a0*/  IMAD R3, R3, 0x2, R2 ;  /* 0x0000000203037824 */ /* 0x000fe200078e0202 */
[----:B------:R-:W-:-:S02]  /*a8b0*/  SHF.R.U32.HI R31, RZ, 0x10, R11 ;  /* 0x00000010ff1f7819 */ /* 0x000fc4000001160b */
[----:B------:R-:W-:Y:S02]  /*a8c0*/  SHF.R.U32.HI R34, RZ, 0x10, R5 ;  /* 0x00000010ff227819 */ /* 0x000fe40000011605 */
[----:B------:R-:W0:Y:S01]  /*a8d0*/  LDS.128 R24, [R3+0x20400] ;  /* 0x0204000003187984 */ /* 0x000e220000000c00 */
[----:B------:R-:W-:Y:S02]  /*a8e0*/  SHF.R.U32.HI R37, RZ, 0x10, R7 ;  /* 0x00000010ff257819 */ /* 0x000fe40000011607 */
[C---:B------:R-:W-:Y:S02]  /*a8f0*/  PRMT R34, R53.reuse, 0x5432, R34 ;  /* 0x0000543235227816 */ /* 0x040fe40000000022 */
[----:B------:R-:W-:Y:S02]  /*a900*/  PRMT R37, R53, 0x5410, R37 ;  /* 0x0000541035257816 */ /* 0x000fe40000000025 */
[----:B------:R-:W-:Y:S01]  /*a910*/  PRMT R31, R20, 0x5410, R31 ;  /* 0x00005410141f7816 */ /* 0x000fe2000000001f */
[----:B------:R-:W-:Y:S01]  /*a920*/  IMAD.U32 R36, R34, 0x10000, RZ ;  /* 0x0001000022247824 */ /* 0x000fe200078e00ff */
[----:B------:R-:W-:-:S02]  /*a930*/  PRMT R28, R54, 0x5432, R28 ;  /* 0x00005432361c7816 */ /* 0x000fc4000000001c */
[----:B------:R-:W-:Y:S02]  /*a940*/  SHF.R.U64 R35, R6, 0x10, R7 ;  /* 0x0000001006237819 */ /* 0x000fe40000001207 */
[----:B------:R-:W-:Y:S01]  /*a950*/  PRMT R29, R30, 0x5410, R29 ;  /* 0x000054101e1d7816 */ /* 0x000fe2000000001d */
[----:B------:R-:W-:Y:S01]  /*a960*/  IMAD.U32 R30, R28, 0x10000, RZ ;  /* 0x000100001c1e7824 */ /* 0x000fe200078e00ff */
[----:B------:R-:W-:Y:S01]  /*a970*/  PRMT R35, R51, 0x5410, R35 ;  /* 0x0000541033237816 */ /* 0x000fe20000000023 */
[C---:B0-----:R-:W-:Y:S01]  /*a980*/  IMAD.U32 R9, R24.reuse, 0x10000, RZ ;  /* 0x0001000018097824 */ /* 0x041fe200078e00ff */
[----:B------:R-:W-:Y:S01]  /*a990*/  LOP3.LUT R10, R24, 0xffff0000, RZ, 0xc0, !PT ;  /* 0xffff0000180a7812 */ /* 0x000fe200078ec0ff */
[C---:B------:R-:W-:Y:S01]  /*a9a0*/  IMAD.U32 R11, R25.reuse, 0x10000, RZ ;  /* 0x00010000190b7824 */ /* 0x040fe200078e00ff */
[----:B------:R-:W-:Y:S01]  /*a9b0*/  LOP3.LUT R24, R25, 0xffff0000, RZ, 0xc0, !PT ;  /* 0xffff000019187812 */ /* 0x000fe200078ec0ff */
[----:B------:R-:W-:Y:S02]  /*a9c0*/  IMAD.U32 R25, R21, 0x10000, RZ ;  /* 0x0001000015197824 */ /* 0x000fe400078e00ff */
[----:B------:R-:W-:Y:S01]  /*a9d0*/  FMUL.FTZ R39, R9, R33 ;  /* 0x0000002109277220 */ /* 0x000fe20000410000 */
[----:B------:R-:W-:-:S02]  /*a9e0*/  IMAD.U32 R20, R27, 0x10000, RZ ;  /* 0x000100001b147824 */ /* 0x000fc400078e00ff */
[----:B------:R-:W-:Y:S01]  /*a9f0*/  FMUL.FTZ R38, R11, R36 ;  /* 0x000000240b267220 */ /* 0x000fe20000410000 */
[-C--:B------:R-:W-:Y:S01]  /*aa00*/  FMUL.FTZ R9, R9, R25.reuse ;  /* 0x0000001909097220 */ /* 0x080fe20000410000 */
[----:B------:R-:W-:Y:S01]  /*aa10*/  LOP3.LUT R21, R21, 0xffff0000, RZ, 0xc0, !PT ;  /* 0xffff000015157812 */ /* 0x000fe200078ec0ff */
[----:B--2---:R-:W0:Y:S02]  /*aa20*/  LDS.128 R12, [R40+0x20400] ;  /* 0x02040000280c7984 */ /* 0x004e240000000c00 */
[C---:B0-----:R-:W-:Y:S01]  /*aa30*/  IMAD.U32 R0, R12.reuse, 0x10000, RZ ;  /* 0x000100000c007824 */ /* 0x041fe200078e00ff */
[----:B------:R-:W-:Y:S01]  /*aa40*/  LOP3.LUT R4, R12, 0xffff0000, RZ, 0xc0, !PT ;  /* 0xffff00000c047812 */ /* 0x000fe200078ec0ff */
[C---:B------:R-:W-:Y:S01]  /*aa50*/  IMAD.U32 R6, R14.reuse, 0x10000, RZ ;  /* 0x000100000e067824 */ /* 0x040fe200078e00ff */
[----:B------:R-:W-:Y:S01]  /*aa60*/  LOP3.LUT R7, R14, 0xffff0000, RZ, 0xc0, !PT ;  /* 0xffff00000e077812 */ /* 0x000fe200078ec0ff */
[----:B------:R-:W-:Y:S01]  /*aa70*/  FFMA.FTZ R39, R0, R25, -R39 ;  /* 0x0000001900277223 */ /* 0x000fe20000010827 */
[----:B------:R-:W-:-:S02]  /*aa80*/  IMAD.U32 R25, R37, 0x10000, RZ ;  /* 0x0001000025197824 */ /* 0x000fc400078e00ff */
[----:B------:R-:W-:Y:S01]  /*aa90*/  FFMA.FTZ R33, R0, R33, R9 ;  /* 0x0000002100217223 */ /* 0x000fe20000010009 */
[C---:B------:R-:W-:Y:S01]  /*aaa0*/  IMAD.U32 R5, R13.reuse, 0x10000, RZ ;  /* 0x000100000d057824 */ /* 0x040fe200078e00ff */
[----:B------:R-:W-:Y:S01]  /*aab0*/  LOP3.LUT R12, R13, 0xffff0000, RZ, 0xc0, !PT ;  /* 0xffff00000d0c7812 */ /* 0x000fe200078ec0ff */
[C---:B------:R-:W-:Y:S01]  /*aac0*/  IMAD.U32 R8, R15.reuse, 0x10000, RZ ;  /* 0x000100000f087824 */ /* 0x040fe200078e00ff */
[----:B------:R-:W-:Y:S01]  /*aad0*/  LOP3.LUT R14, R15, 0xffff0000, RZ, 0xc0, !PT ;  /* 0xffff00000f0e7812 */ /* 0x000fe200078ec0ff */
[----:B------:R-:W-:Y:S01]  /*aae0*/  IMAD.U32 R9, R31, 0x10000, RZ ;  /* 0x000100001f097824 */ /* 0x000fe200078e00ff */
[C---:B------:R-:W-:Y:S01]  /*aaf0*/  LOP3.LUT R15, R26.reuse, 0xffff0000, RZ, 0xc0, !PT ;  /* 0xffff00001a0f7812 */ /* 0x040fe200078ec0ff */
[----:B------:R-:W-:Y:S01]  /*ab00*/  IMAD.U32 R13, R26, 0x10000, RZ ;  /* 0x000100001a0d7824 */ /* 0x000fe200078e00ff */
[----:B------:R-:W-:Y:S01]  /*ab10*/  LOP3.LUT R26, R27, 0xffff0000, RZ, 0xc0, !PT ;  /* 0xffff00001b1a7812 */ /* 0x000fe200078ec0ff */
[C---:B------:R-:W-:Y:S01]  /*ab20*/  FMUL.FTZ R27, R20.reuse, R25 ;  /* 0x00000019141b7220 */ /* 0x040fe20000410000 */
[-C--:B------:R-:W-:Y:S01]  /*ab30*/  FMUL.FTZ R20, R20, R9.reuse ;  /* 0x0000000914147220 */ /* 0x080fe20000410000 */
[-C--:B------:R-:W-:Y:S01]  /*ab40*/  FMUL.FTZ R0, R11, R30.reuse ;  /* 0x0000001e0b007220 */ /* 0x080fe20000410000 */
[----:B------:R-:W-:Y:S01]  /*ab50*/  FFMA.FTZ R38, R5, R30, -R38 ;  /* 0x0000001e05267223 */ /* 0x000fe20000010826 */
[----:B------:R-:W-:Y:S01]  /*ab60*/  LOP3.LUT R11, R32, 0xffff0000, RZ, 0xc0, !PT ;  /* 0xffff0000200b7812 */ /* 0x000fe200078ec0ff */
[C---:B------:R-:W-:Y:S01]  /*ab70*/  FFMA.FTZ R30, R8.reuse, R9, -R27 ;  /* 0x00000009081e7223 */ /* 0x040fe2000001081b */
[----:B------:R-:W-:Y:S01]  /*ab80*/  FFMA.FTZ R32, R8, R25, R20 ;  /* 0x0000001908207223 */ /* 0x000fe20000010014 */
[----:B------:R-:W-:Y:S01]  /*ab90*/  FMUL.FTZ R27, R10, R21 ;  /* 0x000000150a1b7220 */ /* 0x000fe20000410000 */
[----:B------:R-:W-:-:S02]  /*aba0*/  IMAD.U32 R8, R35, 0x10000, RZ ;  /* 0x0001000023087824 */ /* 0x000fc400078e00ff */
[----:B------:R-:W-:Y:S01]  /*abb0*/  FFMA.FTZ R36, R5, R36, R0 ;  /* 0x0000002405247223 */ /* 0x000fe20000010000 */
[-C--:B------:R-:W-:Y:S01]  /*abc0*/  FMUL.FTZ R25, R10, R11.reuse ;  /* 0x0000000b0a197220 */ /* 0x080fe20000410000 */
[----:B------:R-:W-:Y:S01]  /*abd0*/  FFMA.FTZ R20, R4, R11, R27 ;  /* 0x0000000b04147223 */ /* 0x000fe2000001001b */
[----:B------:R-:W-:Y:S02]  /*abe0*/  IMAD.U32 R0, R29, 0x10000, RZ ;  /* 0x000100001d007824 */ /* 0x000fe400078e00ff */
[C---:B------:R-:W-:Y:S01]  /*abf0*/  FMUL.FTZ R11, R13.reuse, R8 ;  /* 0x000000080d0b7220 */ /* 0x040fe20000410000 */
[----:B------:R-:W-:Y:S01]  /*ac00*/  LOP3.LUT R9, R34, 0xffff0000, RZ, 0xc0, !PT ;  /* 0xffff000022097812 */ /* 0x000fe200078ec0ff */
[----:B------:R-:W-:Y:S01]  /*ac10*/  FFMA.FTZ R10, R4, R21, -R25 ;  /* 0x00000015040a7223 */ /* 0x000fe20000010819 */
[----:B------:R-:W-:Y:S01]  /*ac20*/  LOP3.LUT R5, R28, 0xffff0000, RZ, 0xc0, !PT ;  /* 0xffff00001c057812 */ /* 0x000fe200078ec0ff */
[-C--:B------:R-:W-:Y:S01]  /*ac30*/  FMUL.FTZ R13, R13, R0.reuse ;  /* 0x000000000d0d7220 */ /* 0x080fe20000410000 */
[----:B------:R-:W-:Y:S01]  /*ac40*/  FFMA.FTZ R11, R6, R0, -R11 ;  /* 0x00000000060b7223 */ /* 0x000fe2000001080b */
[----:B------:R-:W-:Y:S01]  /*ac50*/  LOP3.LUT R4, R35, 0xffff0000, RZ, 0xc0, !PT ;  /* 0xffff000023047812 */ /* 0x000fe200078ec0ff */
[----:B------:R-:W-:Y:S01]  /*ac60*/  FMUL.FTZ R21, R24, R9 ;  /* 0x0000000918157220 */ /* 0x000fe20000410000 */
[----:B------:R-:W-:Y:S01]  /*ac70*/  LOP3.LUT R0, R29, 0xffff0000, RZ, 0xc0, !PT ;  /* 0xffff00001d007812 */ /* 0x000fe200078ec0ff */
[----:B------:R-:W-:Y:S01]  /*ac80*/  FFMA.FTZ R13, R6, R8, R13 ;  /* 0x00000008060d7223 */ /* 0x000fe2000001000d */
[----:B------:R-:W-:Y:S01]  /*ac90*/  LOP3.LUT R37, R37, 0xffff0000, RZ, 0xc0, !PT ;  /* 0xffff000025257812 */ /* 0x000fe200078ec0ff */
[-C--:B------:R-:W-:Y:S01]  /*aca0*/  FMUL.FTZ R24, R24, R5.reuse ;  /* 0x0000000518187220 */ /* 0x080fe20000410000 */
[----:B------:R-:W-:Y:S01]  /*acb0*/  LOP3.LUT R31, R31, 0xffff0000, RZ, 0xc0, !PT ;  /* 0xffff00001f1f7812 */ /* 0x000fe200078ec0ff */
[C---:B------:R-:W-:Y:S01]  /*acc0*/  FMUL.FTZ R6, R15.reuse, R4 ;  /* 0x000000040f067220 */ /* 0x040fe20000410000 */
[----:B------:R-:W-:Y:S01]  /*acd0*/  FFMA.FTZ R5, R12, R5, -R21 ;  /* 0x000000050c057223 */ /* 0x000fe20000010815 */
[-C--:B------:R-:W-:Y:S01]  /*ace0*/  FMUL.FTZ R15, R15, R0.reuse ;  /* 0x000000000f0f7220 */ /* 0x080fe20000410000 */
[C---:B------:R-:W-:Y:S01]  /*acf0*/  FMUL.FTZ R21, R26.reuse, R37 ;  /* 0x000000251a157220 */ /* 0x040fe20000410000 */
[-C--:B------:R-:W-:Y:S01]  /*ad00*/  FMUL.FTZ R26, R26, R31.reuse ;  /* 0x0000001f1a1a7220 */ /* 0x080fe20000410000 */
[C---:B------:R-:W-:Y:S01]  /*ad10*/  FFMA.FTZ R6, R7.reuse, R0, -R6 ;  /* 0x0000000007067223 */ /* 0x040fe20000010806 */
[----:B------:R-:W-:Y:S01]  /*ad20*/  FFMA.FTZ R0, R7, R4, R15 ;  /* 0x0000000407007223 */ /* 0x000fe2000001000f */
[----:B------:R-:W-:Y:S01]  /*ad30*/  FFMA.FTZ R7, R14, R31, -R21 ;  /* 0x0000001f0e077223 */ /* 0x000fe20000010815 */
        /* <DEDUP_REMOVED lines=12> */
.L_x_2766:
[----:B------:R-:W-:Y:S05]  /*ae00*/  BSYNC B0 ;  /* 0x0000000000007941 */ /* 0x000fea0003800000 */
.L_x_2752:
[----:B------:R-:W-:Y:S01]  /*ae10*/  @!PT LDS RZ, [RZ] ;  /* 0x00000000fffff984 */ /* 0x000fe20000000800 */
[----:B------:R-:W-:Y:S01]  /*ae20*/  @!PT LDS RZ, [RZ] ;  /* 0x00000000fffff984 */ /* 0x000fe20000000800 */
[----:B------:R-:W-:Y:S01]  /*ae30*/  @!PT LDS RZ, [RZ] ;  /* 0x00000000fffff984 */ /* 0x000fe20000000800 */
[----:B------:R-:W-:Y:S01]  /*ae40*/  @!PT LDS RZ, [RZ] ;  /* 0x00000000fffff984 */ /* 0x000fe20000000800 */
[----:B------:R5:W-:Y:S06]  /*ae50*/  MEMBAR.ALL.CTA ;  /* 0x0000000000007992 */ /* 0x000bec0000008000 */
[----:B-----5:R-:W5:Y:S01]  /*ae60*/  FENCE.VIEW.ASYNC.S ;  /* 0x00000000000073c6 */ /* 0x020f620000000000 */
[----:B------:R-:W-:Y:S05]  /*ae70*/  WARPSYNC.ALL ;  /* 0x0000000000007948 */ /* 0x000fea0003800000 */
[----:B-----5:R-:W-:Y:S06]  /*ae80*/  BAR.SYNC.DEFER_BLOCKING 0xd, 0x80 ;  /* 0x0342000000007b1d */ /* 0x020fec0000010000 */
.L_x_2749:
[----:B--2-4-:R-:W-:-:S05]  /*ae90*/  IMAD.U32 R0, RZ, RZ, UR37 ;  /* 0x00000025ff007e24 */ /* 0x014fca000f8e00ff */
[----:B------:R-:W-:-:S13]  /*aea0*/  ISETP.NE.AND P0, PT, R0, 0x3, PT ;  /* 0x000000030000780c */ /* 0x000fda0003f05270 */
[----:B------:R-:W-:Y:S05]  /*aeb0*/  @!P0 BRA `(.L_x_2779) ;  /* 0x0000000000048947 */ /* 0x000fea0003800000 */
[----:B------:R-:W-:Y:S01]  /*aec0*/  BPT.TRAP 0x1 ;  /* 0x000000040000795c */ /* 0x000fe20000300000 */
.L_x_2779:
[----:B-1----:R-:W-:Y:S01]  /*aed0*/  IMAD R12, R18, 0x8, R2 ;  /* 0x00000008120c7824 */ /* 0x002fe200078e0202 */
[----:B0-----:R-:W-:-:S04]  /*aee0*/  SHF.L.U32 R21, R19, 0x1f, RZ ;  /* 0x0000001f13157819 */ /* 0x001fc800000006ff */
[----:B------:R0:W1:Y:S01]  /*aef0*/  SYNCS.PHASECHK.TRANS64.TRYWAIT P2, [R12+URZ+0x28c30], R21 ;  /* 0x028c30150c0075a7 */ /* 0x000062000804017f */
[----:B------:R-:W-:Y:S05]  /*af00*/  @!P0 BRA `(.L_x_2780) ;  /* 0x0000000000048947 */ /* 0x000fea0003800000 */
[----:B------:R-:W-:Y:S01]  /*af10*/  BPT.TRAP 0x1 ;  /* 0x000000040000795c */ /* 0x000fe20000300000 */
.L_x_2780:
[----:B------:R-:W2:Y:S02]  /*af20*/  S2R R0, SR_TID.X ;  /* 0x0000000000007919 */ /* 0x000ea40000002100 */
[----:B--2---:R-:W-:-:S04]  /*af30*/  LOP3.LUT R0, R0, 0x7f, RZ, 0xc0, !PT ;  /* 0x0000007f00007812 */ /* 0x004fc800078ec0ff */
[----:B------:R-:W-:Y:S01]  /*af40*/  ISETP.NE.AND P1, PT, R0, RZ, PT ;  /* 0x000000ff0000720c */ /* 0x000fe20003f25270 */
[----:B------:R-:W-:-:S05]  /*af50*/  VIADD R0, R2, 0x22400 ;  /* 0x0002240002007836 */ /* 0x000fca0000000000 */
[----:B------:R-:W-:Y:S01]  /*af60*/  SHF.R.U32.HI R0, RZ, 0x4, R0 ;  /* 0x00000004ff007819 */ /* 0x000fe20000011600 */
[----:B-1----:R-:W-:Y:S06]  /*af70*/  @P2 BRA `(.L_x_2781) ;  /* 0x0000000000082947 */ /* 0x002fec0003800000 */
[----:B------:R-:W1:Y:S02]  /*af80*/  SYNCS.PHASECHK.TRANS64.TRYWAIT P2, [R12+URZ+0x28c30], R21 ;  /* 0x028c30150c0075a7 */ /* 0x000e64000804017f */
[----:B-1----:R-:W-:Y:S05]  /*af90*/  @!P2 BRA `(.L_x_2782) ;  /* 0x0000019400d8a947 */ /* 0x002fea0003800000 */
.L_x_2781:
[----:B------:R-:W-:Y:S01]  /*afa0*/  LOP3.LUT R0, R0, 0x3fff, RZ, 0xc0, !PT ;  /* 0x00003fff00007812 */ /* 0x000fe200078ec0ff */
[----:B------:R-:W-:Y:S05]  /*afb0*/  WARPSYNC.ALL ;  /* 0x0000000000007948 */ /* 0x000fea0003800000 */
[----:B------:R-:W-:Y:S01]  /*afc0*/  LOP3.LUT R13, R0, 0x10000, RZ, 0xfc, !PT ;  /* 0x00010000000d7812 */ /* 0x000fe200078efcff */
[----:B------:R-:W-:Y:S01]  /*afd0*/  VIADD R0, R2, 0x20400 ;  /* 0x0002040002007836 */ /* 0x000fe20000000000 */
[----:B------:R-:W-:-:S03]  /*afe0*/  WARPGROUP.ARRIVE ;  /* 0x00000000000079c5 */ /* 0x000fc60000000000 */
[----:B------:R-:W-:Y:S01]  /*aff0*/  IMAD R6, R18, 0x200, R13 ;  /* 0x0000020012067824 */ /* 0x000fe200078e020d */
[----:B------:R-:W-:Y:S01]  /*b000*/  ULDC.64 UR46, c[0x0][0x9e0] ;  /* 0x00027800002e7ab9 */ /* 0x000fe20000000a00 */
[----:B---3--:R-:W-:Y:S01]  /*b010*/  IMAD.MOV.U32 R7, RZ, RZ, 0x40000040 ;  /* 0x40000040ff077424 */ /* 0x008fe200078e00ff */
[----:B------:R-:W-:Y:S01]  /*b020*/  SHF.R.U32.HI R0, RZ, 0x4, R0 ;  /* 0x00000004ff007819 */ /* 0x000fe20000011600 */
[----:B------:R-:W-:Y:S01]  /*b030*/  IMAD.MOV.U32 R5, RZ, RZ, 0x40000040 ;  /* 0x40000040ff057424 */ /* 0x000fe200078e00ff */
[C---:B------:R-:W-:Y:S01]  /*b040*/  R2UR UR6, R6.reuse ;  /* 0x00000000060672ca */ /* 0x040fe200000e0000 */
[----:B------:R-:W-:Y:S01]  /*b050*/  VIADD R8, R6, 0x2 ;  /* 0x0000000206087836 */ /* 0x000fe20000000000 */
[----:B------:R-:W-:Y:S01]  /*b060*/  LOP3.LUT R0, R0, 0x3fff, RZ, 0xc0, !PT ;  /* 0x00003fff00007812 */ /* 0x000fe200078ec0ff */
[----:B------:R-:W-:Y:S01]  /*b070*/  IMAD.MOV.U32 R9, RZ, RZ, 0x40000040 ;  /* 0x40000040ff097424 */ /* 0x000fe200078e00ff */
[----:B------:R-:W-:Y:S01]  /*b080*/  R2UR UR7, R7 ;  /* 0x00000000070772ca */ /* 0x000fe200000e0000 */
[----:B------:R-:W-:Y:S01]  /*b090*/  IMAD.MOV.U32 R11, RZ, RZ, 0x40000040 ;  /* 0x40000040ff0b7424 */ /* 0x000fe200078e00ff */
[----:B------:R-:W-:Y:S01]  /*b0a0*/  LOP3.LUT R4, R0, 0x10000, RZ, 0xfc, !PT ;  /* 0x0001000000047812 */ /* 0x000fe200078efcff */
[----:B------:R-:W-:Y:S01]  /*b0b0*/  VIADD R14, R6, 0x4 ;  /* 0x00000004060e7836 */ /* 0x000fe20000000000 */
[----:B------:R-:W-:Y:S01]  /*b0c0*/  R2UR UR5, R5 ;  /* 0x00000000050572ca */ /* 0x000fe200000e0000 */
[----:B------:R-:W-:Y:S01]  /*b0d0*/  IMAD.MOV.U32 R15, RZ, RZ, 0x40000040 ;  /* 0x40000040ff0f7424 */ /* 0x000fe200078e00ff */
[C---:B------:R-:W-:Y:S01]  /*b0e0*/  R2UR UR4, R4.reuse ;  /* 0x00000000040472ca */ /* 0x040fe200000e0000 */
[----:B------:R-:W-:Y:S01]  /*b0f0*/  VIADD R10, R4, 0x2 ;  /* 0x00000002040a7836 */ /* 0x000fe20000000000 */
[----:B------:R-:W-:Y:S01]  /*b100*/  UISETP.GE.AND UP0, UPT, UR47, 0x1, UPT ;  /* 0x000000012f00788c */ /* 0x000fe2000bf06270 */
[----:B------:R-:W-:Y:S01]  /*b110*/  IMAD.MOV.U32 R7, RZ, RZ, 0x40000040 ;  /* 0x40000040ff077424 */ /* 0x000fe200078e00ff */
[----:B------:R-:W-:-:S02]  /*b120*/  ULDC UR45, c[0x0][0x9dc] ;  /* 0x00027700002d7ab9 */ /* 0x000fc40000000800 */
[----:B------:R-:W-:Y:S02]  /*b130*/  ULOP3.LUT UR45, URZ, UR45, URZ, 0x33, !UPT ;  /* 0x0000002d3f2d7292 */ /* 0x000fe4000f8e333f */
[----:B------:R-:W-:Y:S01]  /*b140*/  PLOP3.LUT P3, PT, PT, PT, UP0, 0x40, 0x0 ;  /* 0x000000000000781c */ /* 0x000fe20003f6e808 */
[----:B------:R-:W-:-:S04]  /*b150*/  UP2UR UR48, UPR, URZ, 0x1 ;  /* 0x000000013f307883 */ /* 0x000fc80008000000 */
[----:B------:R-:W-:Y:S01]  /*b160*/  HGMMA.64x64x16.F32.BF16 R24, gdesc[UR4], RZ, !UPT, gsb0 ;  /* 0x00e00000041879f0 */ /* 0x000fe2000c0018ff */
[----:B------:R-:W-:Y:S01]  /*b170*/  R2UR UR6, R8 ;  /* 0x00000000080672ca */ /* 0x000fe200000e0000 */
[----:B------:R-:W-:Y:S01]  /*b180*/  VIADD R8, R4, 0x4 ;  /* 0x0000000404087836 */ /* 0x000fe20000000000 */
[----:B------:R-:W-:Y:S01]  /*b190*/  R2UR UR7, R9 ;  /* 0x00000000090772ca */ /* 0x000fe200000e0000 */
[----:B------:R-:W-:Y:S01]  /*b1a0*/  IMAD.MOV.U32 R9, RZ, RZ, 0x40000040 ;  /* 0x40000040ff097424 */ /* 0x000fe200078e00ff */
[----:B------:R-:W-:Y:S02]  /*b1b0*/  R2UR UR4, R10 ;  /* 0x000000000a0472ca */ /* 0x000fe400000e0000 */
[----:B------:R-:W-:Y:S01]  /*b1c0*/  R2UR UR5, R11 ;  /* 0x000000000b0572ca */ /* 0x000fe200000e0000 */
[----:B------:R-:W-:Y:S02]  /*b1d0*/  WARPGROUP.DEPBAR.LE gsb0, 0x0 ;  /* 0x00008000000079c5 */ /* 0x000fe40000010000 */
[----:B------:R-:W-:-:S10]  /*b1e0*/  WARPGROUP.ARRIVE ;  /* 0x00000000000079c5 */ /* 0x000fd40000000000 */
[----:B------:R-:W-:Y:S01]  /*b1f0*/  HGMMA.64x64x16.F32.BF16 R24, gdesc[UR4], R24, gsb0 ;  /* 0x00e00000041879f0 */ /* 0x000fe20008001818 */
[----:B------:R-:W-:Y:S01]  /*b200*/  R2UR UR6, R14 ;  /* 0x000000000e0672ca */ /* 0x000fe200000e0000 */
[----:B------:R-:W-:Y:S01]  /*b210*/  VIADD R14, R6, 0x6 ;  /* 0x00000006060e7836 */ /* 0x000fe20000000000 */
[----:B------:R-:W-:Y:S01]  /*b220*/  R2UR UR7, R15 ;  /* 0x000000000f0772ca */ /* 0x000fe200000e0000 */
[----:B------:R-:W-:Y:S01]  /*b230*/  VIADD R6, R4, 0x6 ;  /* 0x0000000604067836 */ /* 0x000fe20000000000 */
[----:B------:R-:W-:Y:S01]  /*b240*/  R2UR UR4, R8 ;  /* 0x00000000080472ca */ /* 0x000fe200000e0000 */
[----:B------:R-:W-:Y:S01]  /*b250*/  IMAD.MOV.U32 R15, RZ, RZ, 0x40000040 ;  /* 0x40000040ff0f7424 */ /* 0x000fe200078e00ff */
        /* <DEDUP_REMOVED lines=11> */
[----:B------:R-:W-:Y:S02]  /*b310*/  ULDC UR4, c[0x0][0x9d8] ;  /* 0x0002760000047ab9 */ /* 0x000fe40000000800 */
[----:B------:R-:W-:Y:S02]  /*b320*/  WARPGROUP.DEPBAR.LE gsb0, 0x0 ;  /* 0x00008000000079c5 */ /* 0x000fe40000010000 */
[----:B------:R-:W-:Y:S01]  /*b330*/  FMUL.FTZ R20, R24, UR4 ;  /* 0x0000000418147c20 */ /* 0x000fe20008410000 */
[----:B------:R-:W-:Y:S01]  /*b340*/  FMUL.FTZ R32, R32, UR4 ;  /* 0x0000000420207c20 */ /* 0x000fe20008410000 */
[----:B------:R-:W2:Y:S01]  /*b350*/  LDC R24, c[0x0][0x448] ;  /* 0x00011200ff187b82 */ /* 0x000ea20000000800 */
        /* <DEDUP_REMOVED lines=10> */
[----:B------:R4:W0:Y:S01]  /*b400*/  MUFU.TANH R69, R3 ;  /* 0x0000000300457308 */ /* 0x0008220000002400 */
[----:B------:R-:W-:Y:S01]  /*b410*/  FMUL.FTZ R40, R42, UR4 ;  /* 0x000000042a287c20 */ /* 0x000fe20008410000 */
[----:B------:R-:W-:Y:S01]  /*b420*/  FMUL.FTZ R14, R27, UR4 ;  /* 0x000000041b0e7c20 */ /* 0x000fe20008410000 */
[----:B------:R-:W-:Y:S01]  /*b430*/  FMUL.FTZ R37, R37, UR4 ;  /* 0x0000000425257c20 */ /* 0x000fe20008410000 */
[----:B------:R-:W-:Y:S01]  /*b440*/  FMUL.FTZ R41, R41, UR4 ;  /* 0x0000000429297c20 */ /* 0x000fe20008410000 */
[----:B------:R-:W-:Y:S01]  /*b450*/  FMUL.FTZ R42, R43, UR4 ;  /* 0x000000042b2a7c20 */ /* 0x000fe20008410000 */
[----:B------:R-:W-:Y:S01]  /*b460*/  FMUL.FTZ R49, R49, UR4 ;  /* 0x0000000431317c20 */ /* 0x000fe20008410000 */
[----:B------:R-:W-:Y:S01]  /*b470*/  FMUL.FTZ R26, R50, UR4 ;  /* 0x00000004321a7c20 */ /* 0x000fe20008410000 */
[----:B------:R-:W0:Y:S01]  /*b480*/  MUFU.TANH R57, R15 ;  /* 0x0000000f00397308 */ /* 0x000e220000002400 */
[----:B----4-:R-:W-:Y:S01]  /*b490*/  FMUL.FTZ R3, R36, UR4 ;  /* 0x0000000424037c20 */ /* 0x010fe20008410000 */
[----:B------:R-:W-:Y:S01]  /*b4a0*/  FMUL.FTZ R36, R38, UR4 ;  /* 0x0000000426247c20 */ /* 0x000fe20008410000 */
[----:B------:R-:W-:Y:S01]  /*b4b0*/  FMUL.FTZ R38, R39, UR4 ;  /* 0x0000000427267c20 */ /* 0x000fe20008410000 */
[----:B------:R-:W-:Y:S01]  /*b4c0*/  FMUL.FTZ R52, R52, UR4 ;  /* 0x0000000434347c20 */ /* 0x000fe20008410000 */
[----:B--2---:R-:W-:Y:S01]  /*b4d0*/  ISETP.NE.AND P2, PT, R24, 0x1, PT ;  /* 0x000000011800780c */ /* 0x004fe20003f45270 */
[----:B------:R-:W-:Y:S01]  /*b4e0*/  FMUL.FTZ R24, R51, UR4 ;  /* 0x0000000433187c20 */ /* 0x000fe20008410000 */
[----:B------:R-:W-:Y:S01]  /*b4f0*/  FMUL.FTZ R53, R53, UR4 ;  /* 0x0000000435357c20 */ /* 0x000fe20008410000 */
[----:B------:R2:W4:Y:S01]  /*b500*/  MUFU.TANH R61, R3 ;  /* 0x00000003003d7308 */ /* 0x0005220000002400 */
[----:B------:R-:W-:Y:S01]  /*b510*/  FMUL.FTZ R45, R45, UR4 ;  /* 0x000000042d2d7c20 */ /* 0x000fe20008410000 */
[----:B------:R-:W-:Y:S01]  /*b520*/  LEA R43, R168, 0xffffffc0, 0x6 ;  /* 0xffffffc0a82b7811 */ /* 0x000fe200078e30ff */
[----:B------:R-:W-:Y:S01]  /*b530*/  FMUL.FTZ R29, R29, UR4 ;  /* 0x000000041d1d7c20 */ /* 0x000fe20008410000 */
[----:B------:R-:W-:-:S04]  /*b540*/  FMUL.FTZ R33, R33, UR4 ;  /* 0x0000000421217c20 */ /* 0x000fc80008410000 */
[----:B------:R-:W0:Y:S01]  /*b550*/  MUFU.TANH R35, R48 ;  /* 0x0000003000237308 */ /* 0x000e220000002400 */
[----:B--2---:R-:W-:Y:S01]  /*b560*/  FMUL.FTZ R3, R44, UR4 ;  /* 0x000000042c037c20 */ /* 0x004fe20008410000 */
[----:B------:R-:W2:Y:S01]  /*b570*/  @P2 LDC R32, c[0x0][0x44c] ;  /* 0x00011300ff202b82 */ /* 0x000ea20000000800 */
[----:B------:R-:W-:Y:S01]  /*b580*/  FMUL.FTZ R44, R46, UR4 ;  /* 0x000000042e2c7c20 */ /* 0x000fe20008410000 */
[----:B------:R-:W-:-:S04]  /*b590*/  FMUL.FTZ R46, R47, UR4 ;  /* 0x000000042f2e7c20 */ /* 0x000fc80008410000 */
[----:B------:R1:W0:Y:S02]  /*b5a0*/  MUFU.TANH R25, R3 ;  /* 0x0000000300197308 */ /* 0x0002240000002400 */
[----:B------:R-:W3:Y:S06]  /*b5b0*/  @P2 LDC R34, c[0x0][0x450] ;  /* 0x00011400ff222b82 */ /* 0x000eec0000000800 */
[----:B------:R-:W0:Y:S01]  /*b5c0*/  MUFU.TANH R20, R20 ;  /* 0x0000001400147308 */ /* 0x000e220000002400 */
[----:B-1----:R-:W-:-:S04]  /*b5d0*/  IMAD.IADD R3, R201, 0x1, R192 ;  /* 0x00000001c9037824 */ /* 0x002fc800078e02c0 */
[----:B------:R-:W-:-:S03]  /*b5e0*/  IMAD.MOV.U32 R31, RZ, RZ, R3 ;  /* 0x000000ffff1f7224 */ /* 0x000fc600078e0003 */
[----:B------:R-:W1:Y:S01]  /*b5f0*/  MUFU.TANH R71, R71 ;  /* 0x0000004700477308 */ /* 0x000e620000002400 */
[----:B--2---:R-:W-:-:S04]  /*b600*/  @P2 IMAD.HI.U32 R15, R3, R32, RZ ;  /* 0x00000020030f2227 */ /* 0x004fc800078e00ff */
[----:B------:R-:W-:Y:S01]  /*b610*/  FMUL.FTZ R32, R55, UR4 ;  /* 0x0000000437207c20 */ /* 0x000fe20008410000 */
[----:B------:R-:W-:Y:S02]  /*b620*/  @!P1 VIADD R3, R12, 0x28c40 ;  /* 0x00028c400c039836 */ /* 0x000fe40000000000 */
[----:B------:R-:W2:Y:S01]  /*b630*/  MUFU.TANH R0, R0 ;  /* 0x0000000000007308 */ /* 0x000ea20000002400 */
[----:B---3--:R-:W-:Y:S01]  /*b640*/  @P2 SHF.R.U32.HI R31, RZ, R34, R15 ;  /* 0x00000022ff1f2219 */ /* 0x008fe2000001160f */
[----:B------:R-:W-:Y:S01]  /*b650*/  IMAD.MOV.U32 R15, RZ, RZ, -0x40 ;  /* 0xffffffc0ff0f7424 */ /* 0x000fe200078e00ff */
[----:B------:R-:W-:Y:S01]  /*b660*/  @!P1 PRMT R3, RZ, 0x654, R3 ;  /* 0x00000654ff039816 */ /* 0x000fe20000000003 */
[----:B------:R-:W-:Y:S02]  /*b670*/  FMUL.FTZ R34, R54, UR4 ;  /* 0x0000000436227c20 */ /* 0x000fe40008410000 */
[----:B------:R-:W3:Y:S01]  /*b680*/  SHFL.IDX PT, R48, R31, RZ, 0x1c1f ;  /* 0x001c1fff1f307589 */ /* 0x000ee200000e0000 */
[----:B------:R4:W-:Y:S01]  /*b690*/  @!P1 SYNCS.ARRIVE.TRANS64.RED.A1T0 RZ, [R3+URZ], RZ ;  /* 0x000000ff03ff99a7 */ /* 0x0009e2000810043f */
[----:B------:R-:W0:Y:S01]  /*b6a0*/  MUFU.TANH R14, R14 ;  /* 0x0000000e000e7308 */ /* 0x000e220000002400 */
[----:B----4-:R-:W-:-:S07]  /*b6b0*/  IMAD R3, R168, R15, 0x41 ;  /* 0x00000041a8037424 */ /* 0x010fce00078e020f */
[----:B------:R-:W4:Y:S01]  /*b6c0*/  MUFU.TANH R28, R28 ;  /* 0x0000001c001c7308 */ /* 0x000f220000002400 */
[----:B------:R-:W-:Y:S01]  /*b6d0*/  VIADD R51, R3, 0xffffffff ;  /* 0xffffffff03337836 */ /* 0x000fe20000000000 */
[----:B------:R-:W-:-:S06]  /*b6e0*/  IADD3 R15, -R186, R3, R23 ;  /* 0x00000003ba0f7210 */ /* 0x000fcc0007ffe117 */
[----:B------:R-:W0:Y:S01]  /*b6f0*/  MUFU.TANH R30, R30 ;  /* 0x0000001e001e7308 */ /* 0x000e220000002400 */
[----:B------:R-:W-:-:S04]  /*b700*/  IMAD.IADD R15, R15, 0x1, -R22 ;  /* 0x000000010f0f7824 */ /* 0x000fc800078e0a16 */
[C---:B------:R-:W-:Y:S02]  /*b710*/  VIADD R50, R15.reuse, UR46 ;  /* 0x0000002e0f327c36 */ /* 0x040fe40008000000 */
[----:B------:R-:W-:Y:S01]  /*b720*/  VIADD R47, R15, UR45 ;  /* 0x0000002d0f2f7c36 */ /* 0x000fe20008000000 */
        /* <DEDUP_REMOVED lines=19> */
[----:B-1----:R-:W-:-:S07]  /*b860*/  IADD3 R45, -R186, R23, -R43 ;  /* 0x00000017ba2d7210 */ /* 0x002fce0007ffe92b */
[----:B------:R1:W0:Y:S01]  /*b870*/  MUFU.TANH R63, R33 ;  /* 0x00000021003f7308 */ /* 0x0002220000002400 */
[----:B---3--:R-:W-:Y:S01]  /*b880*/  VIADDMNMX R29, R48, R50, R45, PT ;  /* 0x00000032301d7246 */ /* 0x008fe2000380012d */
[----:B-1----:R-:W-:Y:S01]  /*b890*/  IMAD.IADD R33, R47, 0x1, R48 ;  /* 0x000000012f217824 */ /* 0x002fe200078e0230 */
[----:B--2-4-:R-:W-:Y:S06]  /*b8a0*/  @P3 BRA `(.L_x_2783) ;  /* 0x0000000000583947 */ /* 0x014fec0003800000 */
[----:B------:R-:W-:Y:S01]  /*b8b0*/  IADD3 R3, -R22, R23, R48 ;  /* 0x0000001716037210 */ /* 0x000fe20007ffe130 */
[----:B------:R-:W-:Y:S03]  /*b8c0*/  BSSY B0, `(.L_x_2784) ;  /* 0x0000010000007945 */ /* 0x000fe60003800000 */
        /* <DEDUP_REMOVED lines=10> */
.L_x_2785:
[----:B------:R-:W-:-:S06]  /*b970*/  UISETP.NE.AND UP0, UPT, UR47, 0x1, UPT ;  /* 0x000000012f00788c */ /* 0x000fcc000bf05270 */
[----:B------:R-:W-:-:S05]  /*b980*/  PLOP3.LUT P3, PT, PT, PT, UP0, 0x80, 0x0 ;  /* 0x000000000000781c */ /* 0x000fca0003f6f008 */
[----:B------:R-:W-:-:S08]  /*b990*/  @UP0 ULDC.64 UR4, c[0x0][0x9e8] ;  /* 0x00027a0000040ab9 */ /* 0x000fd00000000a00 */
[----:B------:R-:W-:-:S05]  /*b9a0*/  @P3 IMAD.HI.U32 R15, R3, UR4, RZ ;  /* 0x00000004030f3c27 */ /* 0x000fca000f8e00ff */
[----:B------:R-:W-:-:S07]  /*b9b0*/  @P3 SHF.R.U32.HI R3, RZ, UR5, R15 ;  /* 0x00000005ff033c19 */ /* 0x000fce000801160f */
.L_x_2786:
[----:B------:R-:W-:Y:S05]  /*b9c0*/  BSYNC B0 ;  /* 0x0000000000007941 */ /* 0x000fea0003800000 */
.L_x_2784:
[----:B------:R-:W-:-:S04]  /*b9d0*/  IMAD R3, R3, UR47, -R43 ;  /* 0x0000002f03037c24 */ /* 0x000fc8000f8e0a2b */
[----:B------:R-:W-:-:S05]  /*b9e0*/  IMAD.IADD R48, R3, 0x1, -R186 ;  /* 0x0000000103307824 */ /* 0x000fca00078e0aba */
[----:B------:R-:W-:Y:S02]  /*b9f0*/  VIMNMX R33, R33, R48, !PT ;  /* 0x0000003021217248 */ /* 0x000fe40007fe0100 */
[----:B------:R-:W-:-:S07]  /*ba00*/  VIADDMNMX R29, R48, UR47, R29, PT ;  /* 0x0000002f301d7c46 */ /* 0x000fce000b80011d */
.L_x_2783:
[C---:B------:R-:W-:Y:S01]  /*ba10*/  ISETP.GE.AND P3, PT, R51.reuse, 0x2, PT ;  /* 0x000000023300780c */ /* 0x040fe20003f66270 */
[----:B------:R-:W-:Y:S01]  /*ba20*/  UISETP.NE.AND UP0, UPT, UR48, URZ, UPT ;  /* 0x0000003f3000728c */ /* 0x000fe2000bf05270 */
[----:B------:R-:W-:Y:S02]  /*ba30*/  ISETP.GE.AND P4, PT, R51, 0x9, PT ;  /* 0x000000093300780c */ /* 0x000fe40003f86270 */
[C---:B------:R-:W-:Y:S02]  /*ba40*/  ISETP.GT.AND P6, PT, R33.reuse, 0x1, !P3 ;  /* 0x000000012100780c */ /* 0x040fe40005fc4270 */
[----:B------:R-:W-:Y:S02]  /*ba50*/  ISETP.GT.AND P5, PT, R33, 0x8, !P4 ;  /* 0x000000082100780c */ /* 0x000fe400067a4270 */
[C---:B------:R-:W-:Y:S02]  /*ba60*/  ISETP.LT.OR P6, PT, R29.reuse, 0x2, P6 ;  /* 0x000000021d00780c */ /* 0x040fe400037c1670 */
[----:B------:R-:W-:-:S02]  /*ba70*/  ISETP.LT.OR P5, PT, R29, 0x9, P5 ;  /* 0x000000091d00780c */ /* 0x000fc40002fa1670 */
[----:B------:R-:W-:Y:S02]  /*ba80*/  FSEL R71, R71, -INF , !P6 ;  /* 0xff80000047477808 */ /* 0x000fe40007000000 */
[----:B------:R-:W-:Y:S02]  /*ba90*/  ISETP.GE.AND P6, PT, R51, 0xa, PT ;  /* 0x0000000a3300780c */ /* 0x000fe40003fc6270 */
[----:B0-----:R-:W-:Y:S02]  /*baa0*/  FSEL R69, R69, -INF , !P5 ;  /* 0xff80000045457808 */ /* 0x001fe40006800000 */
        /* <DEDUP_REMOVED lines=86> */
.L_x_2789:
[----:B------:R-:W-:-:S06]  /*c010*/  UISETP.NE.AND UP0, UPT, UR47, 0x1, UPT ;  /* 0x000000012f00788c */ /* 0x000fcc000bf05270 */
[----:B------:R-:W-:-:S05]  /*c020*/  PLOP3.LUT P6, PT, PT, PT, UP0, 0x80, 0x0 ;  /* 0x000000000000781c */ /* 0x000fca0003fcf008 */
[----:B------:R-:W-:-:S08]  /*c030*/  @UP0 ULDC.64 UR4, c[0x0][0x9e8] ;  /* 0x00027a0000040ab9 */ /* 0x000fd00000000a00 */
[----:B------:R-:W-:Y:S01]  /*c040*/  @P6 IMAD.HI.U32 R31, R20, UR4, RZ ;  /* 0x00000004141f6c27 */ /* 0x000fe2000f8e00ff */
[----:B------:R-:W-:-:S13]  /*c050*/  PLOP3.LUT P6, PT, PT, PT, UP0, 0x80, 0x0 ;  /* 0x000000000000781c */ /* 0x000fda0003fcf008 */
[----:B------:R-:W-:-:S07]  /*c060*/  @P6 SHF.R.U32.HI R20, RZ, UR5, R31 ;  /* 0x00000005ff146c19 */ /* 0x000fce000801161f */
.L_x_2790:
[----:B------:R-:W-:Y:S05]  /*c070*/  BSYNC B0 ;  /* 0x0000000000007941 */ /* 0x000fea0003800000 */
.L_x_2788:
[----:B------:R-:W-:-:S04]  /*c080*/  IMAD R31, R20, UR47, -R43 ;  /* 0x0000002f141f7c24 */ /* 0x000fc8000f8e0a2b */
[----:B------:R-:W-:-:S05]  /*c090*/  IMAD.IADD R31, R31, 0x1, -R186 ;  /* 0x000000011f1f7824 */ /* 0x000fca00078e0aba */
[----:B------:R-:W-:Y:S02]  /*c0a0*/  VIMNMX R50, R50, R31, !PT ;  /* 0x0000001f32327248 */ /* 0x000fe40007fe0100 */
[----:B------:R-:W-:-:S07]  /*c0b0*/  VIADDMNMX R48, R31, UR47, R48, PT ;  /* 0x0000002f1f307c46 */ /* 0x000fce000b800130 */
.L_x_2787:
[----:B------:R-:W-:Y:S01]  /*c0c0*/  BAR.SYNC.DEFER_BLOCKING 0xf, 0x100 ;  /* 0x03c4000000007b1d */ /* 0x000fe20000010000 */
[----:B------:R-:W-:Y:S02]  /*c0d0*/  ISETP.GT.AND P3, PT, R50, 0x1, !P3 ;  /* 0x000000013200780c */ /* 0x000fe40005f64270 */
[----:B------:R-:W-:Y:S02]  /*c0e0*/  ISETP.NE.AND P6, PT, R35, RZ, PT ;  /* 0x000000ff2300720c */ /* 0x000fe40003fc5270 */
[----:B------:R-:W-:Y:S01]  /*c0f0*/  ISETP.LT.OR P3, PT, R48, 0x2, P3 ;  /* 0x000000023000780c */ /* 0x000fe20001f61670 */
[----:B------:R-:W-:Y:S01]  /*c100*/  ULDC UR4, c[0x0][0x988] ;  /* 0x0002620000047ab9 */ /* 0x000fe20000000800 */
[----:B------:R-:W-:Y:S01]  /*c110*/  ISETP.GT.AND P4, PT, R50, 0x8, !P4 ;  /* 0x000000083200780c */ /* 0x000fe20006784270 */
[----:B------:R-:W-:Y:S01]  /*c120*/  IMAD.U32 R20, RZ, RZ, UR4 ;  /* 0x00000004ff147e24 */ /* 0x000fe2000f8e00ff */
[----:B------:R-:W-:Y:S02]  /*c130*/  FSEL R31, R14, -INF , !P3 ;  /* 0xff8000000e1f7808 */ /* 0x000fe40005800000 */
[----:B------:R-:W-:-:S02]  /*c140*/  ISETP.NE.AND P3, PT, R54, RZ, PT ;  /* 0x000000ff3600720c */ /* 0x000fc40003f65270 */
[----:B------:R-:W-:Y:S02]  /*c150*/  ISETP.LT.OR P4, PT, R48, 0x9, P4 ;  /* 0x000000093000780c */ /* 0x000fe40002781670 */
[----:B------:R-:W-:Y:S02]  /*c160*/  ISETP.GT.AND P3, PT, R50, 0x9, !P3 ;  /* 0x000000093200780c */ /* 0x000fe40005f64270 */
[----:B------:R-:W-:Y:S02]  /*c170*/  FSEL R33, R28, -INF , !P4 ;  /* 0xff8000001c217808 */ /* 0x000fe40006000000 */
[----:B------:R-:W-:Y:S02]  /*c180*/  ISETP.LT.OR P3, PT, R48, 0xa, P3 ;  /* 0x0000000a3000780c */ /* 0x000fe40001f61670 */
[----:B------:R-:W-:Y:S02]  /*c190*/  ISETP.NE.AND P4, PT, R37, RZ, PT ;  /* 0x000000ff2500720c */ /* 0x000fe40003f85270 */
[----:B------:R-:W-:-:S02]  /*c1a0*/  FSEL R35, R30, -INF , !P3 ;  /* 0xff8000001e237808 */ /* 0x000fc40005800000 */
        /* <DEDUP_REMOVED lines=22> */
[----:B------:R-:W-:Y:S02]  /*c310*/  FMNMX.FTZ R14, R53, R14, !PT ;  /* 0x0000000e350e7209 */ /* 0x000fe40007810000 */
[----:B------:R-:W-:-:S02]  /*c320*/  ISETP.GT.AND P3, PT, R50, 0x19, !P3 ;  /* 0x000000193200780c */ /* 0x000fc40005f64270 */
[----:B------:R-:W-:Y:S02]  /*c330*/  FMNMX.FTZ R14, R27, R14, !PT ;  /* 0x0000000e1b0e7209 */ /* 0x000fe40007810000 */
[----:B------:R-:W-:Y:S02]  /*c340*/  ISETP.LT.OR P3, PT, R48, 0x1a, P3 ;  /* 0x0000001a3000780c */ /* 0x000fe40001f61670 */
[----:B------:R-:W-:Y:S02]  /*c350*/  FMNMX.FTZ R14, R25, R14, !PT ;  /* 0x0000000e190e7209 */ /* 0x000fe40007810000 */
[----:B------:R-:W-:Y:S02]  /*c360*/  FSEL R43, R38, -INF , !P3 ;  /* 0xff800000262b7808 */ /* 0x000fe40005800000 */
[----:B------:R-:W-:Y:S02]  /*c370*/  ISETP.NE.AND P3, PT, R68, RZ, PT ;  /* 0x000000ff4400720c */ /* 0x000fe40003f65270 */
[----:B------:R-:W-:-:S02]  /*c380*/  FMNMX.FTZ R14, R15, R14, !PT ;  /* 0x0000000e0f0e7209 */ /* 0x000fc40007810000 */
[----:B------:R-:W-:Y:S02]  /*c390*/  ISETP.GT.AND P3, PT, R50, 0x20, !P3 ;  /* 0x000000203200780c */ /* 0x000fe40005f64270 */
[----:B------:R-:W-:Y:S02]  /*c3a0*/  FMNMX.FTZ R14, R3, R14, !PT ;  /* 0x0000000e030e7209 */ /* 0x000fe40007810000 */
[----:B------:R-:W-:Y:S02]  /*c3b0*/  ISETP.LT.OR P3, PT, R48, 0x21, P3 ;  /* 0x000000213000780c */ /* 0x000fe40001f61670 */
[----:B------:R-:W-:Y:S02]  /*c3c0*/  FMNMX.FTZ R30, R29, R14, !PT ;  /* 0x0000000e1d1e7209 */ /* 0x000fe40007810000 */
[----:B------:R-:W-:Y:S02]  /*c3d0*/  FSEL R45, R40, -INF , !P3 ;  /* 0xff800000282d7808 */ /* 0x000fe40005800000 */
[----:B------:R-:W-:-:S02]  /*c3e0*/  ISETP.NE.AND P3, PT, R70, RZ, PT ;  /* 0x000000ff4600720c */ /* 0x000fc40003f65270 */
[C---:B------:R-:W-:Y:S02]  /*c3f0*/  ISETP.GT.AND P5, PT, R50.reuse, 0x38, !P5 ;  /* 0x000000383200780c */ /* 0x040fe40006fa4270 */
[----:B------:R-:W-:Y:S02]  /*c400*/  ISETP.GT.AND P3, PT, R50, 0x21, !P3 ;  /* 0x000000213200780c */ /* 0x000fe40005f64270 */
[C---:B------:R-:W-:Y:S02]  /*c410*/  ISETP.LT.OR P5, PT, R48.reuse, 0x39, P5 ;  /* 0x000000393000780c */ /* 0x040fe40002fa1670 */
        /* <DEDUP_REMOVED lines=8> */
[----:B------:R-:W0:Y:S01]  /*c4a0*/  SHFL.BFLY PT, R73, R30, 0x2, 0x1f ;  /* 0x0c401f001e497f89 */ /* 0x000e2200000e0000 */
[----:B------:R-:W-:Y:S02]  /*c4b0*/  ISETP.LT.OR P3, PT, R48, 0x2a, P3 ;  /* 0x0000002a3000780c */ /* 0x000fe40001f61670 */
[----:B------:R-:W-:Y:S02]  /*c4c0*/  ISETP.GT.AND P4, PT, R50, 0x31, !P4 ;  /* 0x000000313200780c */ /* 0x000fe40006784270 */
[----:B------:R-:W-:-:S02]  /*c4d0*/  FSEL R51, R46, -INF , !P3 ;  /* 0xff8000002e337808 */ /* 0x000fc40005800000 */
[----:B------:R-:W-:Y:S02]  /*c4e0*/  ISETP.GT.AND P3, PT, R50, RZ, !P6 ;  /* 0x000000ff3200720c */ /* 0x000fe40007764270 */
[----:B------:R-:W-:Y:S02]  /*c4f0*/  ISETP.NE.AND P6, PT, R52, RZ, PT ;  /* 0x000000ff3400720c */ /* 0x000fe40003fc5270 */
[C---:B------:R-:W-:Y:S02]  /*c500*/  ISETP.LT.OR P3, PT, R48.reuse, 0x1, P3 ;  /* 0x000000013000780c */ /* 0x040fe40001f61670 */
[----:B------:R-:W-:Y:S02]  /*c510*/  ISETP.LT.OR P4, PT, R48, 0x32, P4 ;  /* 0x000000323000780c */ /* 0x000fe40002781670 */
[----:B------:R-:W-:Y:S02]  /*c520*/  FSEL R0, R0, -INF , !P3 ;  /* 0xff80000000007808 */ /* 0x000fe40005800000 */
[----:B------:R-:W-:-:S04]  /*c530*/  ISETP.GT.AND P6, PT, R50, 0x39, !P6 ;  /* 0x000000393200780c */ /* 0x000fc800077c4270 */
[----:B------:R-:W-:Y:S02]  /*c540*/  ISETP.LT.OR P6, PT, R48, 0x3a, P6 ;  /* 0x0000003a3000780c */ /* 0x000fe400037c1670 */
[----:B0-----:R-:W-:Y:S02]  /*c550*/  FMNMX.FTZ R73, R30, R73, !PT ;  /* 0x000000491e497209 */ /* 0x001fe40007810000 */
[----:B------:R-:W-:-:S03]  /*c560*/  FSEL R77, R32, -INF , !P6 ;  /* 0xff800000204d7808 */ /* 0x000fc60007000000 */
[----:B------:R-:W0:Y:S02]  /*c570*/  SHFL.BFLY PT, R14, R73, 0x1, 0x1f ;  /* 0x0c201f00490e7f89 */ /* 0x000e2400000e0000 */
[----:B0-----:R-:W-:-:S04]  /*c580*/  FMNMX.FTZ R14, R73, R14, !PT ;  /* 0x0000000e490e7209 */ /* 0x001fc80007810000 */
[C---:B------:R-:W-:Y:S01]  /*c590*/  FSETP.NEU.FTZ.AND P3, PT, R14.reuse, -INF , PT ;  /* 0xff8000000e00780b */ /* 0x040fe20003f7d000 */
[----:B------:R-:W-:-:S05]  /*c5a0*/  FMUL.FTZ R28, R14, R20 ;  /* 0x000000140e1c7220 */ /* 0x000fca0000410000 */
[----:B------:R-:W-:Y:S02]  /*c5b0*/  FSEL R36, R28, RZ, P3 ;  /* 0x000000ff1c247208 */ /* 0x000fe40001800000 */
[----:B------:R-:W-:Y:S02]  /*c5c0*/  FMNMX.FTZ R28, R0, R31, !PT ;  /* 0x0000001f001c7209 */ /* 0x000fe40007810000 */
[----:B------:R-:W-:Y:S01]  /*c5d0*/  ISETP.NE.AND P3, PT, R74, RZ, PT ;  /* 0x000000ff4a00720c */ /* 0x000fe20003f65270 */
[--C-:B------:R-:W-:Y:S01]  /*c5e0*/  FFMA.FTZ R164, R75, R20, -R36.reuse ;  /* 0x000000144ba47223 */ /* 0x100fe20000010824 */
[----:B------:R-:W-:Y:S01]  /*c5f0*/  FMNMX.FTZ R28, R33, R28, !PT ;  /* 0x0000001c211c7209 */ /* 0x000fe20007810000 */
[-CC-:B------:R-:W-:Y:S01]  /*c600*/  FFMA.FTZ R30, R15, R20.reuse, -R36.reuse ;  /* 0x000000140f1e7223 */ /* 0x180fe20000010824 */
[----:B------:R-:W-:Y:S01]  /*c610*/  ISETP.GT.AND P3, PT, R50, 0x30, !P3 ;  /* 0x000000303200780c */ /* 0x000fe20005f64270 */
[--C-:B------:R-:W-:Y:S01]  /*c620*/  FFMA.FTZ R69, R69, R20, -R36.reuse ;  /* 0x0000001445457223 */ /* 0x100fe20000010824 */
[----:B------:R-:W-:Y:S01]  /*c630*/  FMNMX.FTZ R28, R35, R28, !PT ;  /* 0x0000001c231c7209 */ /* 0x000fe20007810000 */
[----:B------:R-:W-:Y:S01]  /*c640*/  MUFU.EX2 R164, R164 ;  /* 0x000000a400a47308 */ /* 0x000fe20000000800 */
[----:B------:R-:W-:Y:S01]  /*c650*/  ISETP.LT.OR P3, PT, R48, 0x31, P3 ;  /* 0x000000313000780c */ /* 0x000fe20001f61670 */
[--C-:B------:R-:W-:Y:S01]  /*c660*/  FFMA.FTZ R65, R65, R20, -R36.reuse ;  /* 0x0000001441417223 */ /* 0x100fe20000010824 */
[----:B------:R-:W-:Y:S01]  /*c670*/  FMNMX.FTZ R28, R37, R28, !PT ;  /* 0x0000001c251c7209 */ /* 0x000fe20007810000 */
[-CC-:B------:R-:W-:Y:S01]  /*c680*/  FFMA.FTZ R63, R63, R20.reuse, -R36.reuse ;  /* 0x000000143f3f7223 */ /* 0x180fe20000010824 */
[----:B------:R-:W-:Y:S01]  /*c690*/  FSEL R73, R26, -INF , !P3 ;  /* 0xff8000001a497808 */ /* 0x000fe20005800000 */
[--C-:B------:R-:W-:Y:S01]  /*c6a0*/  FFMA.FTZ R26, R67, R20, -R36.reuse ;  /* 0x00000014431a7223 */ /* 0x100fe20000010824 */
[----:B------:R-:W-:Y:S01]  /*c6b0*/  FMNMX.FTZ R28, R39, R28, !PT ;  /* 0x0000001c271c7209 */ /* 0x000fe20007810000 */
[----:B------:R-:W-:Y:S01]  /*c6c0*/  MUFU.EX2 R69, R69 ;  /* 0x0000004500457308 */ /* 0x000fe20000000800 */
[----:B------:R-:W-:Y:S01]  /*c6d0*/  FSEL R75, R24, -INF , !P4 ;  /* 0xff800000184b7808 */ /* 0x000fe20006000000 */
[--C-:B------:R-:W-:Y:S01]  /*c6e0*/  FFMA.FTZ R24, R71, R20, -R36.reuse ;  /* 0x0000001447187223 */ /* 0x100fe20000010824 */
[----:B------:R-:W-:Y:S01]  /*c6f0*/  FMNMX.FTZ R28, R41, R28, !PT ;  /* 0x0000001c291c7209 */ /* 0x000fe20007810000 */
[-CC-:B------:R-:W-:Y:S01]  /*c700*/  FFMA.FTZ R27, R27, R20.reuse, -R36.reuse ;  /* 0x000000141b1b7223 */ /* 0x180fe20000010824 */
[----:B------:R-:W-:Y:S01]  /*c710*/  FSEL R71, R34, -INF , !P5 ;  /* 0xff80000022477808 */ /* 0x000fe20006800000 */
[--C-:B------:R-:W-:Y:S01]  /*c720*/  FFMA.FTZ R61, R61, R20, -R36.reuse ;  /* 0x000000143d3d7223 */ /* 0x100fe20000010824 */
[----:B------:R-:W-:Y:S01]  /*c730*/  FMNMX.FTZ R28, R43, R28, !PT ;  /* 0x0000001c2b1c7209 */ /* 0x000fe20007810000 */
[----:B------:R-:W0:Y:S01]  /*c740*/  MUFU.EX2 R79, R24 ;  /* 0x00000018004f7308 */ /* 0x000e220000000800 */
[-CC-:B------:R-:W-:Y:S01]  /*c750*/  FFMA.FTZ R59, R59, R20.reuse, -R36.reuse ;  /* 0x000000143b3b7223 */ /* 0x180fe20000010824 */
[--C-:B------:R-:W-:Y:S01]  /*c760*/  FFMA.FTZ R57, R57, R20, -R36.reuse ;  /* 0x0000001439397223 */ /* 0x100fe20000010824 */
[----:B------:R-:W-:Y:S01]  /*c770*/  FMNMX.FTZ R28, R45, R28, !PT ;  /* 0x0000001c2d1c7209 */ /* 0x000fe20007810000 */
[-CC-:B------:R-:W-:Y:S01]  /*c780*/  FFMA.FTZ R55, R55, R20.reuse, -R36.reuse ;  /* 0x0000001437377223 */ /* 0x180fe20000010824 */
[-CC-:B------:R-:W-:Y:S01]  /*c790*/  FFMA.FTZ R53, R53, R20.reuse, -R36.reuse ;  /* 0x0000001435357223 */ /* 0x180fe20000010824 */
[--C-:B------:R-:W-:Y:S01]  /*c7a0*/  FFMA.FTZ R25, R25, R20, -R36.reuse ;  /* 0x0000001419197223 */ /* 0x100fe20000010824 */
[----:B------:R-:W-:Y:S01]  /*c7b0*/  FMNMX.FTZ R28, R47, R28, !PT ;  /* 0x0000001c2f1c7209 */ /* 0x000fe20007810000 */
[----:B------:R-:W1:Y:S01]  /*c7c0*/  MUFU.EX2 R26, R26 ;  /* 0x0000001a001a7308 */ /* 0x000e620000000800 */
[-CC-:B------:R-:W-:Y:S01]  /*c7d0*/  FFMA.FTZ R3, R3, R20.reuse, -R36.reuse ;  /* 0x0000001403037223 */ /* 0x180fe20000010824 */
[----:B------:R-:W-:Y:S01]  /*c7e0*/  FFMA.FTZ R29, R29, R20, -R36 ;  /* 0x000000141d1d7223 */ /* 0x000fe20000010824 */
[----:B------:R-:W-:-:S04]  /*c7f0*/  FMNMX.FTZ R28, R49, R28, !PT ;  /* 0x0000001c311c7209 */ /* 0x000fc80007810000 */
[----:B------:R-:W-:Y:S01]  /*c800*/  FMNMX.FTZ R28, R51, R28, !PT ;  /* 0x0000001c331c7209 */ /* 0x000fe20007810000 */
[----:B------:R-:W-:Y:S01]  /*c810*/  MUFU.EX2 R65, R65 ;  /* 0x0000004100417308 */ /* 0x000fe20000000800 */
[----:B0-----:R-:W-:Y:S01]  /*c820*/  FADD.FTZ R44, R164, R79 ;  /* 0x0000004fa42c7221 */ /* 0x001fe20000010000 */
[----:B------:R-:W-:Y:S02]  /*c830*/  F2FP.BF16.F32.PACK_AB R164, R79, R164 ;  /* 0x000000a44fa4723e */ /* 0x000fe400000010ff */
[----:B------:R-:W-:-:S04]  /*c840*/  FMNMX.FTZ R28, R73, R28, !PT ;  /* 0x0000001c491c7209 */ /* 0x000fc80007810000 */
[----:B------:R-:W-:Y:S01]  /*c850*/  FMNMX.FTZ R28, R75, R28, !PT ;  /* 0x0000001c4b1c7209 */ /* 0x000fe20007810000 */
[----:B------:R-:W-:Y:S01]  /*c860*/  MUFU.EX2 R160, R63 ;  /* 0x0000003f00a07308 */ /* 0x000fe20000000800 */
[----:B-1----:R-:W-:Y:S02]  /*c870*/  F2FP.BF16.F32.PACK_AB R166, R26, R69 ;  /* 0x000000451aa6723e */ /* 0x002fe400000010ff */
[----:B------:R-:W-:-:S04]  /*c880*/  FMNMX.FTZ R28, R71, R28, !PT ;  /* 0x0000001c471c7209 */ /* 0x000fc80007810000 */
[----:B------:R-:W-:Y:S01]  /*c890*/  FMNMX.FTZ R28, R77, R28, !PT ;  /* 0x0000001c4d1c7209 */ /* 0x000fe20007810000 */
[----:B------:R-:W-:Y:S04]  /*c8a0*/  MUFU.EX2 R61, R61 ;  /* 0x0000003d003d7308 */ /* 0x000fe80000000800 */
[----:B------:R-:W0:Y:S04]  /*c8b0*/  SHFL.BFLY PT, R67, R28, 0x2, 0x1f ;  /* 0x0c401f001c437f89 */ /* 0x000e2800000e0000 */
[----:B------:R-:W-:Y:S08]  /*c8c0*/  MUFU.EX2 R162, R59 ;  /* 0x0000003b00a27308 */ /* 0x000ff00000000800 */
[----:B------:R-:W-:Y:S08]  /*c8d0*/  MUFU.EX2 R57, R57 ;  /* 0x0000003900397308 */ /* 0x000ff00000000800 */
[----:B------:R-:W-:Y:S01]  /*c8e0*/  MUFU.EX2 R156, R55 ;  /* 0x00000037009c7308 */ /* 0x000fe20000000800 */
[----:B0-----:R-:W-:-:S07]  /*c8f0*/  FMNMX.FTZ R67, R28, R67, !PT ;  /* 0x000000431c437209 */ /* 0x001fce0007810000 */
[----:B------:R0:W-:Y:S01]  /*c900*/  MUFU.EX2 R28, R27 ;  /* 0x0000001b001c7308 */ /* 0x0001e20000000800 */
[----:B------:R-:W1:Y:S07]  /*c910*/  SHFL.BFLY PT, R24, R67, 0x1, 0x1f ;  /* 0x0c201f0043187f89 */ /* 0x000e6e00000e0000 */
[----:B------:R-:W2:Y:S01]  /*c920*/  MUFU.EX2 R53, R53 ;  /* 0x0000003500357308 */ /* 0x000ea20000000800 */
[----:B0-----:R-:W-:-:S04]  /*c930*/  FADD.FTZ R27, R69, R44 ;  /* 0x0000002c451b7221 */ /* 0x001fc80000010000 */
[----:B------:R-:W-:-:S03]  /*c940*/  FADD.FTZ R46, R26, R27 ;  /* 0x0000001b1a2e7221 */ /* 0x000fc60000010000 */
[----:B------:R-:W-:Y:S08]  /*c950*/  MUFU.EX2 R25, R25 ;  /* 0x0000001900197308 */ /* 0x000ff00000000800 */
[----:B------:R-:W0:Y:S01]  /*c960*/  MUFU.EX2 R30, R30 ;  /* 0x0000001e001e7308 */ /* 0x000e220000000800 */
[----:B-1----:R-:W-:Y:S02]  /*c970*/  FMNMX.FTZ R15, R67, R24, !PT ;  /* 0x00000018430f7209 */ /* 0x002fe40007810000 */
[----:B--2---:R-:W-:-:S02]  /*c980*/  F2FP.BF16.F32.PACK_AB R158, R28, R53 ;  /* 0x000000351c9e723e */ /* 0x004fc400000010ff */
[C---:B------:R-:W-:Y:S01]  /*c990*/  FSETP.NEU.FTZ.AND P3, PT, R15.reuse, -INF , PT ;  /* 0xff8000000f00780b */ /* 0x040fe20003f7d000 */
[----:B------:R-:W-:Y:S02]  /*c9a0*/  FMUL.FTZ R24, R15, R20 ;  /* 0x000000140f187220 */ /* 0x000fe40000410000 */
[----:B------:R-:W-:Y:S03]  /*c9b0*/  MUFU.EX2 R3, R3 ;  /* 0x0000000300037308 */ /* 0x000fe60000000800 */
[----:B------:R-:W-:-:S05]  /*c9c0*/  FSEL R32, R24, RZ, P3 ;  /* 0x000000ff18207208 */ /* 0x000fca0001800000 */
        /* <DEDUP_REMOVED lines=14> */
[----:B------:R-:W1:Y:S01]  /*cab0*/  MUFU.EX2 R31, R31 ;  /* 0x0000001f001f7308 */ /* 0x000e620000000800 */
[-CC-:B------:R-:W-:Y:S01]  /*cac0*/  FFMA.FTZ R75, R75, R20.reuse, -R32.reuse ;  /* 0x000000144b4b7223 */ /* 0x180fe20000010820 */
[-CC-:B------:R-:W-:Y:S01]  /*cad0*/  FFMA.FTZ R71, R71, R20.reuse, -R32.reuse ;  /* 0x0000001447477223 */ /* 0x180fe20000010820 */
[----:B------:R-:W-:Y:S01]  /*cae0*/  FFMA.FTZ R32, R77, R20, -R32 ;  /* 0x000000144d207223 */ /* 0x000fe20000010820 */
[----:B0-----:R-:W-:-:S04]  /*caf0*/  F2FP.BF16.F32.PACK_AB R152, R30, R25 ;  /* 0x000000191e98723e */ /* 0x001fc800000010ff */
[----:B------:R-:W0:Y:S08]  /*cb00*/  MUFU.EX2 R33, R33 ;  /* 0x0000002100217308 */ /* 0x000e300000000800 */
[----:B------:R-:W2:Y:S01]  /*cb10*/  MUFU.EX2 R34, R35 ;  /* 0x0000002300227308 */ /* 0x000ea20000000800 */
[----:B-1----:R-:W-:Y:S01]  /*cb20*/  FADD.FTZ R44, R0, R31 ;  /* 0x0000001f002c7221 */ /* 0x002fe20000010000 */
[----:B------:R-:W-:-:S06]  /*cb30*/  F2FP.BF16.F32.PACK_AB R165, R31, R0 ;  /* 0x000000001fa5723e */ /* 0x000fcc00000010ff */
[----:B------:R-:W-:Y:S01]  /*cb40*/  MUFU.EX2 R37, R37 ;  /* 0x0000002500257308 */ /* 0x000fe20000000800 */
[----:B0-----:R-:W-:-:S07]  /*cb50*/  FADD.FTZ R27, R33, R44 ;  /* 0x0000002c211b7221 */ /* 0x001fce0000010000 */
[----:B------:R-:W0:Y:S01]  /*cb60*/  MUFU.EX2 R36, R39 ;  /* 0x0000002700247308 */ /* 0x000e220000000800 */
[----:B--2---:R-:W-:-:S05]  /*cb70*/  F2FP.BF16.F32.PACK_AB R167, R34, R33 ;  /* 0x0000002122a7723e */ /* 0x004fca00000010ff */
[----:B------:R1:W-:Y:S02]  /*cb80*/  STSM.16.M88.4 [R196+0x26800], R164 ;  /* 0x026800a4c4007844 */ /* 0x0003e40000000200 */
[----:B------:R-:W-:Y:S08]  /*cb90*/  MUFU.EX2 R41, R41 ;  /* 0x0000002900297308 */ /* 0x000ff00000000800 */
[----:B------:R2:W3:Y:S01]  /*cba0*/  MUFU.EX2 R24, R29 ;  /* 0x0000001d00187308 */ /* 0x0004e20000000800 */
[----:B0-----:R-:W-:-:S07]  /*cbb0*/  F2FP.BF16.F32.PACK_AB R161, R36, R37 ;  /* 0x0000002524a1723e */ /* 0x001fce00000010ff */
[----:B------:R-:W0:Y:S01]  /*cbc0*/  MUFU.EX2 R38, R43 ;  /* 0x0000002b00267308 */ /* 0x000e220000000800 */
[----:B--2---:R-:W-:Y:S01]  /*cbd0*/  FADD.FTZ R29, R65, R46 ;  /* 0x0000002e411d7221 */ /* 0x004fe20000010000 */
[----:B------:R-:W-:-:S03]  /*cbe0*/  FADD.FTZ R46, R34, R27 ;  /* 0x0000001b222e7221 */ /* 0x000fc60000010000 */
[C---:B------:R-:W-:Y:S01]  /*cbf0*/  FADD.FTZ R48, R160.reuse, R29 ;  /* 0x0000001da0307221 */ /* 0x040fe20000010000 */
[----:B------:R-:W-:Y:S01]  /*cc00*/  FADD.FTZ R27, R37, R46 ;  /* 0x0000002e251b7221 */ /* 0x000fe20000010000 */
[----:B------:R-:W-:Y:S01]  /*cc10*/  F2FP.BF16.F32.PACK_AB R160, R160, R65 ;  /* 0x00000041a0a0723e */ /* 0x000fe200000010ff */
[----:B------:R-:W2:Y:S01]  /*cc20*/  MUFU.EX2 R45, R45 ;  /* 0x0000002d002d7308 */ /* 0x000ea20000000800 */
[----:B------:R-:W-:Y:S01]  /*cc30*/  FADD.FTZ R29, R61, R48 ;  /* 0x000000303d1d7221 */ /* 0x000fe20000010000 */
[----:B------:R-:W-:Y:S01]  /*cc40*/  FADD.FTZ R46, R36, R27 ;  /* 0x0000001b242e7221 */ /* 0x000fe20000010000 */
[----:B---3--:R-:W-:Y:S02]  /*cc50*/  F2FP.BF16.F32.PACK_AB R154, R24, R3 ;  /* 0x00000003189a723e */ /* 0x008fe400000010ff */
[C---:B------:R-:W-:Y:S01]  /*cc60*/  FADD.FTZ R48, R162.reuse, R29 ;  /* 0x0000001da2307221 */ /* 0x040fe20000010000 */
[----:B------:R-:W-:Y:S01]  /*cc70*/  FADD.FTZ R27, R41, R46 ;  /* 0x0000002e291b7221 */ /* 0x000fe20000010000 */
[----:B------:R-:W-:Y:S01]  /*cc80*/  F2FP.BF16.F32.PACK_AB R162, R162, R61 ;  /* 0x0000003da2a2723e */ /* 0x000fe200000010ff */
[----:B------:R-:W3:Y:S01]  /*cc90*/  MUFU.EX2 R40, R47 ;  /* 0x0000002f00287308 */ /* 0x000ee20000000800 */
[----:B------:R-:W-:Y:S01]  /*cca0*/  FADD.FTZ R29, R57, R48 ;  /* 0x00000030391d7221 */ /* 0x000fe20000010000 */
[C---:B0-----:R-:W-:Y:S01]  /*ccb0*/  FADD.FTZ R26, R38.reuse, R27 ;  /* 0x0000001b261a7221 */ /* 0x041fe20000010000 */
[----:B------:R-:W-:-:S02]  /*ccc0*/  F2FP.BF16.F32.PACK_AB R163, R38, R41 ;  /* 0x0000002926a3723e */ /* 0x000fc400000010ff */
[C---:B------:R-:W-:Y:S01]  /*ccd0*/  FADD.FTZ R46, R156.reuse, R29 ;  /* 0x0000001d9c2e7221 */ /* 0x040fe20000010000 */
[----:B------:R-:W-:Y:S02]  /*cce0*/  F2FP.BF16.F32.PACK_AB R156, R156, R57 ;  /* 0x000000399c9c723e */ /* 0x000fe400000010ff */
[----:B------:R-:W0:Y:S01]  /*ccf0*/  MUFU.EX2 R49, R49 ;  /* 0x0000003100317308 */ /* 0x000e220000000800 */
[----:B--2---:R-:W-:Y:S01]  /*cd00*/  FADD.FTZ R27, R45, R26 ;  /* 0x0000001a2d1b7221 */ /* 0x004fe20000010000 */
[----:B------:R1:W-:Y:S06]  /*cd10*/  STSM.16.M88.4 [R197], R160 ;  /* 0x000000a0c5007844 */ /* 0x0003ec0000000200 */
[----:B------:R-:W2:Y:S01]  /*cd20*/  MUFU.EX2 R42, R51 ;  /* 0x00000033002a7308 */ /* 0x000ea20000000800 */
[C---:B---3--:R-:W-:Y:S01]  /*cd30*/  FADD.FTZ R0, R40.reuse, R27 ;  /* 0x0000001b28007221 */ /* 0x048fe20000010000 */
[----:B------:R-:W-:Y:S01]  /*cd40*/  FADD.FTZ R27, R53, R46 ;  /* 0x0000002e351b7221 */ /* 0x000fe20000010000 */
[----:B------:R-:W-:-:S03]  /*cd50*/  F2FP.BF16.F32.PACK_AB R157, R40, R45 ;  /* 0x0000002d289d723e */ /* 0x000fc600000010ff */
[----:B------:R-:W-:Y:S02]  /*cd60*/  FADD.FTZ R28, R28, R27 ;  /* 0x0000001b1c1c7221 */ /* 0x000fe40000010000 */
[----:B------:R-:W-:Y:S01]  /*cd70*/  MUFU.EX2 R73, R73 ;  /* 0x0000004900497308 */ /* 0x000fe20000000800 */
[----:B0-----:R-:W-:Y:S01]  /*cd80*/  FADD.FTZ R29, R49, R0 ;  /* 0x00000000311d7221 */ /* 0x001fe20000010000 */
[----:B------:R-:W-:-:S04]  /*cd90*/  FADD.FTZ R25, R25, R28 ;  /* 0x0000001c19197221 */ /* 0x000fc80000010000 */
[----:B------:R-:W-:Y:S02]  /*cda0*/  FADD.FTZ R30, R30, R25 ;  /* 0x000000191e1e7221 */ /* 0x000fe40000010000 */
[----:B------:R-:W0:Y:S01]  /*cdb0*/  MUFU.EX2 R44, R75 ;  /* 0x0000004b002c7308 */ /* 0x000e220000000800 */
[C---:B--2---:R-:W-:Y:S01]  /*cdc0*/  F2FP.BF16.F32.PACK_AB R159, R42.reuse, R49 ;  /* 0x000000312a9f723e */ /* 0x044fe200000010ff */
[----:B------:R-:W-:Y:S01]  /*cdd0*/  FADD.FTZ R42, R42, R29 ;  /* 0x0000001d2a2a7221 */ /* 0x000fe20000010000 */
[----:B------:R-:W-:-:S03]  /*cde0*/  FADD.FTZ R3, R3, R30 ;  /* 0x0000001e03037221 */ /* 0x000fc60000010000 */
[----:B------:R1:W-:Y:S01]  /*cdf0*/  STSM.16.M88.4 [R199], R156 ;  /* 0x0000009cc7007844 */ /* 0x0003e20000000200 */
[----:B------:R-:W-:Y:S01]  /*ce00*/  FADD.FTZ R0, R24, R3 ;  /* 0x0000000318007221 */ /* 0x000fe20000010000 */
[----:B------:R-:W-:Y:S08]  /*ce10*/  MUFU.EX2 R71, R71 ;  /* 0x0000004700477308 */ /* 0x000ff00000000800 */
[----:B------:R-:W2:Y:S01]  /*ce20*/  MUFU.EX2 R32, R32 ;  /* 0x0000002000207308 */ /* 0x000ea20000000800 */
[----:B0-----:R-:W-:Y:S01]  /*ce30*/  F2FP.BF16.F32.PACK_AB R153, R44, R73 ;  /* 0x000000492c99723e */ /* 0x001fe200000010ff */
[----:B------:R-:W-:-:S04]  /*ce40*/  FADD.FTZ R73, R73, R42 ;  /* 0x0000002a49497221 */ /* 0x000fc80000010000 */
[----:B------:R-:W-:Y:S01]  /*ce50*/  FADD.FTZ R44, R44, R73 ;  /* 0x000000492c2c7221 */ /* 0x000fe20000010000 */
[----:B--2---:R-:W-:-:S03]  /*ce60*/  F2FP.BF16.F32.PACK_AB R155, R32, R71 ;  /* 0x00000047209b723e */ /* 0x004fc600000010ff */
[----:B------:R-:W-:Y:S02]  /*ce70*/  FADD.FTZ R71, R71, R44 ;  /* 0x0000002c47477221 */ /* 0x000fe40000010000 */
[----:B------:R1:W-:Y:S02]  /*ce80*/  STSM.16.M88.4 [R198], R152 ;  /* 0x00000098c6007844 */ /* 0x0003e40000000200 */
[----:B------:R-:W-:Y:S01]  /*ce90*/  FADD.FTZ R3, R32, R71 ;  /* 0x0000004720037221 */ /* 0x000fe20000010000 */
[----:B------:R-:W-:Y:S06]  /*cea0*/  @!P0 BRA `(.L_x_2791) ;  /* 0x0000000000048947 */ /* 0x000fec0003800000 */
[----:B------:R-:W-:Y:S01]  /*ceb0*/  BPT.TRAP 0x1 ;  /* 0x000000040000795c */ /* 0x000fe20000300000 */
.L_x_2791:
[----:B------:R0:W2:Y:S01]  /*cec0*/  SYNCS.PHASECHK.TRANS64.TRYWAIT P3, [R12+URZ+0x28c50], R21 ;  /* 0x028c50150c0075a7 */ /* 0x0000a2000806017f */
[----:B------:R-:W-:Y:S05]  /*ced0*/  @!P0 BRA `(.L_x_2792) ;  /* 0x0000000000048947 */ /* 0x000fea0003800000 */
[----:B------:R-:W-:Y:S01]  /*cee0*/  BPT.TRAP 0x1 ;  /* 0x000000040000795c */ /* 0x000fe20000300000 */
.L_x_2792:
[----:B------:R-:W3:Y:S01]  /*cef0*/  @P2 LDC R27, c[0x0][0x44c] ;  /* 0x00011300ff1b2b82 */ /* 0x000ee20000000800 */
[----:B------:R-:W-:Y:S01]  /*cf00*/  ULDC UR40, c[0x0][0x9e4] ;  /* 0x0002790000287ab9 */ /* 0x000fe20000000800 */
[----:B------:R-:W-:Y:S01]  /*cf10*/  ULDC UR44, c[0x0][0x9d8] ;  /* 0x00027600002c7ab9 */ /* 0x000fe20000000800 */
[----:B------:R-:W-:Y:S01]  /*cf20*/  ULDC UR39, c[0x0][0x988] ;  /* 0x0002620000277ab9 */ /* 0x000fe20000000800 */
[----:B------:R-:W-:Y:S01]  /*cf30*/  ULDC UR41, c[0x0][0x9e0] ;  /* 0x0002780000297ab9 */ /* 0x000fe20000000800 */
[----:B------:R-:W-:Y:S01]  /*cf40*/  BSSY B0, `(.L_x_2793) ;  /* 0x0000006000007945 */ /* 0x000fe20003800000 */
[----:B------:R-:W-:Y:S02]  /*cf50*/  IMAD R28, R18, 0x1000, R190 ;  /* 0x00001000121c7824 */ /* 0x000fe400078e02be */
[----:B------:R-:W4:Y:S01]  /*cf60*/  @P2 LDC R30, c[0x0][0x450] ;  /* 0x00011400ff1e2b82 */ /* 0x000f220000000800 */
[----:B--2---:R-:W-:Y:S05]  /*cf70*/  @P3 BRA `(.L_x_2794) ;  /* 0x0000000000083947 */ /* 0x004fea0003800000 */
[----:B------:R-:W2:Y:S02]  /*cf80*/  SYNCS.PHASECHK.TRANS64.TRYWAIT P3, [R12+URZ+0x28c50], R21 ;  /* 0x028c50150c0075a7 */ /* 0x000ea4000806017f */
[----:B--2---:R-:W-:Y:S05]  /*cf90*/  @!P3 BRA `(.L_x_2795) ;  /* 0x0000017400ecb947 */ /* 0x004fea0003800000 */
.L_x_2794:
[----:B------:R-:W-:Y:S05]  /*cfa0*/  BSYNC B0 ;  /* 0x0000000000007941 */ /* 0x000fea0003800000 */
.L_x_2793:
[----:B------:R-:W-:Y:S01]  /*cfb0*/  IMAD.MOV.U32 R24, RZ, RZ, R28 ;  /* 0x000000ffff187224 */ /* 0x000fe200078e001c */
[----:B------:R-:W-:Y:S01]  /*cfc0*/  UISETP.NE.AND UP0, UPT, UR48, URZ, UPT ;  /* 0x0000003f3000728c */ /* 0x000fe2000bf05270 */
[----:B------:R-:W-:Y:S02]  /*cfd0*/  IMAD.MOV.U32 R25, RZ, RZ, 0x40000040 ;  /* 0x40000040ff197424 */ /* 0x000fe400078e00ff */
[----:B---3--:R-:W-:Y:S01]  /*cfe0*/  @P2 IMAD.HI.U32 R27, R192, R27, RZ ;  /* 0x0000001bc01b2227 */ /* 0x008fe200078e00ff */
[----:B------:R-:W-:Y:S02]  /*cff0*/  R2UR UR6, R24 ;  /* 0x00000000180672ca */ /* 0x000fe400000e0000 */
[C---:B------:R-:W-:Y:S01]  /*d000*/  R2UR UR7, R25.reuse ;  /* 0x00000000190772ca */ /* 0x040fe200000e0000 */
[----:B0-2---:R-:W-:Y:S01]  /*d010*/  IMAD.MOV.U32 R21, RZ, RZ, R192 ;  /* 0x000000ffff157224 */ /* 0x005fe200078e00c0 */
[----:B----4-:R-:W-:Y:S01]  /*d020*/  @P2 SHF.R.U32.HI R21, RZ, R30, R27 ;  /* 0x0000001eff152219 */ /* 0x010fe2000001161b */
[C---:B------:R-:W-:Y:S01]  /*d030*/  VIADD R24, R28.reuse, 0x80 ;  /* 0x000000801c187836 */ /* 0x040fe20000000000 */
[----:B------:R-:W-:Y:S01]  /*d040*/  R2UR UR11, R25 ;  /* 0x00000000190b72ca */ /* 0x000fe200000e0000 */
[C---:B------:R-:W-:Y:S01]  /*d050*/  VIADD R26, R28.reuse, 0x100 ;  /* 0x000001001c1a7836 */ /* 0x040fe20000000000 */
[----:B------:R-:W-:Y:S01]  /*d060*/  PLOP3.LUT P3, PT, PT, PT, UP0, 0x40, 0x0 ;  /* 0x000000000000781c */ /* 0x000fe20003f6e808 */
[----:B------:R-:W-:Y:S01]  /*d070*/  VIADD R28, R28, 0x180 ;  /* 0x000001801c1c7836 */ /* 0x000fe20000000000 */
[----:B------:R-:W-:Y:S01]  /*d080*/  R2UR UR10, R24 ;  /* 0x00000000180a72ca */ /* 0x000fe200000e0000 */
[----:B------:R-:W-:Y:S01]  /*d090*/  IMAD.MOV.U32 R27, RZ, RZ, 0x40000040 ;  /* 0x40000040ff1b7424 */ /* 0x000fe200078e00ff */
[----:B------:R-:W-:Y:S01]  /*d0a0*/  R2UR UR14, R26 ;  /* 0x000000001a0e72ca */ /* 0x000fe200000e0000 */
[----:B------:R-:W-:Y:S01]  /*d0b0*/  IMAD.MOV.U32 R29, RZ, RZ, 0x40000040 ;  /* 0x40000040ff1d7424 */ /* 0x000fe200078e00ff */
[----:B------:R-:W-:Y:S01]  /*d0c0*/  R2UR UR18, R28 ;  /* 0x000000001c1272ca */ /* 0x000fe200000e0000 */
[----:B------:R-:W-:Y:S01]  /*d0d0*/  @!P1 VIADD R12, R12, 0x28c60 ;  /* 0x00028c600c0c9836 */ /* 0x000fe20000000000 */
[----:B------:R-:W-:-:S02]  /*d0e0*/  R2UR UR15, R27 ;  /* 0x000000001b0f72ca */ /* 0x000fc400000e0000 */
[----:B------:R-:W-:Y:S02]  /*d0f0*/  R2UR UR19, R29 ;  /* 0x000000001d1372ca */ /* 0x000fe400000e0000 */
[----:B-----5:R-:W-:Y:S01]  /*d100*/  WARPGROUP.ARRIVE ;  /* 0x00000000000079c5 */ /* 0x020fe20000000000 */
[----:B------:R-:W-:Y:S02]  /*d110*/  @!P1 PRMT R12, RZ, 0x654, R12 ;  /* 0x00000654ff0c9816 */ /* 0x000fe4000000000c */
[----:B------:R-:W-:-:S03]  /*d120*/  IADD3 R21, R21, R23, -R22 ;  /* 0x0000001715157210 */ /* 0x000fc60007ffe816 */
        /* <DEDUP_REMOVED lines=19> */
[----:B0-----:R-:W0:Y:S01]  /*d260*/  FENCE.VIEW.ASYNC.S ;  /* 0x00000000000073c6 */ /* 0x001e220000000000 */
[----:B-1----:R-:W-:Y:S01]  /*d270*/  VIADD R152, R21, UR46 ;  /* 0x0000002e15987c36 */ /* 0x002fe20008000000 */
[----:B0-----:R-:W-:Y:S01]  /*d280*/  NOP ;  /* 0x0000000000007918 */ /* 0x001fe20000000000 */
[----:B------:R-:W-:Y:S06]  /*d290*/  BAR.ARV 0xe, 0x100 ;  /* 0x0384000000007b1d */ /* 0x000fec0000002000 */
[----:B------:R0:W-:Y:S02]  /*d2a0*/  @!P1 SYNCS.ARRIVE.TRANS64.RED.A1T0 RZ, [R12+URZ], RZ ;  /* 0x000000ff0cff99a7 */ /* 0x0001e4000810043f */
[----:B0-----:R-:W-:Y:S01]  /*d2b0*/  VIADD R12, R168, 0xfffffffe ;  /* 0xfffffffea80c7836 */ /* 0x001fe20000000000 */
[----:B------:R-:W-:Y:S06]  /*d2c0*/  @P3 BRA `(.L_x_2796) ;  /* 0x0000000000543947 */ /* 0x000fec0003800000 */
[C---:B------:R-:W-:Y:S01]  /*d2d0*/  ISETP.GT.AND P3, PT, R21.reuse, RZ, PT ;  /* 0x000000ff1500720c */ /* 0x040fe20003f64270 */
[----:B------:R-:W-:Y:S01]  /*d2e0*/  BSSY B0, `(.L_x_2797) ;  /* 0x0000010000007945 */ /* 0x000fe20003800000 */
[----:B------:R-:W-:-:S11]  /*d2f0*/  VIADD R153, R21, 0xffffffff ;  /* 0xffffffff15997836 */ /* 0x000fd60000000000 */
[----:B------:R-:W-:Y:S05]  /*d300*/  @P3 BRA `(.L_x_2798) ;  /* 0x0000000000203947 */ /* 0x000fea0003800000 */
[----:B------:R-:W-:Y:S01]  /*d310*/  UISETP.NE.AND UP0, UPT, UR47, 0x1, UPT ;  /* 0x000000012f00788c */ /* 0x000fe2000bf05270 */
[----:B------:R-:W-:-:S05]  /*d320*/  IMAD.MOV R21, RZ, RZ, -R21 ;  /* 0x000000ffff157224 */ /* 0x000fca00078e0a15 */
[----:B------:R-:W-:-:S05]  /*d330*/  PLOP3.LUT P3, PT, PT, PT, UP0, 0x80, 0x0 ;  /* 0x000000000000781c */ /* 0x000fca0003f6f008 */
[----:B------:R-:W-:-:S08]  /*d340*/  @UP0 ULDC.64 UR4, c[0x0][0x9e8] ;  /* 0x00027a0000040ab9 */ /* 0x000fd00000000a00 */
[----:B------:R-:W-:-:S05]  /*d350*/  @P3 IMAD.HI.U32 R153, R21, UR4, RZ ;  /* 0x0000000415993c27 */ /* 0x000fca000f8e00ff */
[----:B------:R-:W-:-:S04]  /*d360*/  @P3 SHF.R.U32.HI R21, RZ, UR5, R153 ;  /* 0x00000005ff153c19 */ /* 0x000fc80008011699 */
[----:B------:R-:W-:Y:S01]  /*d370*/  LOP3.LUT R153, RZ, R21, RZ, 0x33, !PT ;  /* 0x00000015ff997212 */ /* 0x000fe200078e33ff */
[----:B------:R-:W-:Y:S06]  /*d380*/  BRA `(.L_x_2799) ;  /* 0x0000000000147947 */ /* 0x000fec0003800000 */
.L_x_2798:
[----:B------:R-:W-:-:S06]  /*d390*/  UISETP.NE.AND UP0, UPT, UR47, 0x1, UPT ;  /* 0x000000012f00788c */ /* 0x000fcc000bf05270 */
[----:B------:R-:W-:-:S05]  /*d3a0*/  PLOP3.LUT P3, PT, PT, PT, UP0, 0x80, 0x0 ;  /* 0x000000000000781c */ /* 0x000fca0003f6f008 */
[----:B------:R-:W-:-:S08]  /*d3b0*/  @UP0 ULDC.64 UR4, c[0x0][0x9e8] ;  /* 0x00027a0000040ab9 */ /* 0x000fd00000000a00 */
[----:B------:R-:W-:-:S05]  /*d3c0*/  @P3 IMAD.HI.U32 R21, R153, UR4, RZ ;  /* 0x0000000499153c27 */ /* 0x000fca000f8e00ff */
[----:B------:R-:W-:-:S07]  /*d3d0*/  @P3 SHF.R.U32.HI R153, RZ, UR5, R21 ;  /* 0x00000005ff993c19 */ /* 0x000fce0008011615 */
.L_x_2799:
[----:B------:R-:W-:Y:S05]  /*d3e0*/  BSYNC B0 ;  /* 0x0000000000007941 */ /* 0x000fea0003800000 */
.L_x_2797:
[----:B------:R-:W-:-:S04]  /*d3f0*/  IMAD.U32 R21, RZ, RZ, UR47 ;  /* 0x0000002fff157e24 */ /* 0x000fc8000f8e00ff */
[----:B------:R-:W-:-:S05]  /*d400*/  IMAD R153, R153, R21, UR47 ;  /* 0x0000002f99997e24 */ /* 0x000fca000f8e0215 */
[----:B------:R-:W-:-:S07]  /*d410*/  VIMNMX R152, R152, R153, PT ;  /* 0x0000009998987248 */ /* 0x000fce0003fe0100 */
.L_x_2796:
[----:B------:R-:W-:Y:S01]  /*d420*/  SHF.R.S32.HI R21, RZ, 0x1f, R152 ;  /* 0x0000001fff157819 */ /* 0x000fe20000011498 */
[----:B------:R-:W-:Y:S03]  /*d430*/  BSSY B1, `(.L_x_2800) ;  /* 0x0000290000017945 */ /* 0x000fe60003800000 */
[----:B------:R-:W-:-:S04]  /*d440*/  LEA.HI R21, R21, R152, RZ, 0x6 ;  /* 0x0000009815157211 */ /* 0x000fc800078f30ff */
[----:B------:R-:W-:-:S04]  /*d450*/  SHF.R.S32.HI R21, RZ, 0x6, R21 ;  /* 0x00000006ff157819 */ /* 0x000fc80000011415 */
[----:B------:R-:W-:-:S04]  /*d460*/  VIMNMX R213, R202, R21, !PT ;  /* 0x00000015cad57248 */ /* 0x000fc80007fe0100 */
[----:B------:R-:W-:-:S13]  /*d470*/  ISETP.GE.AND P3, PT, R12, R213, PT ;  /* 0x000000d50c00720c */ /* 0x000fda0003f66270 */
[----:B------:R-:W-:Y:S05]  /*d480*/  @!P3 BRA `(.L_x_2801) ;  /* 0x000000280028b947 */ /* 0x000fea0003800000 */
[----:B------:R-:W-:Y:S01]  /*d490*/  BSSY B0, `(.L_x_2802) ;  /* 0x0000286000007945 */ /* 0x000fe20003800000 */
.L_x_2821:
[----:B------:R-:W-:-:S05]  /*d4a0*/  VIADD R214, R18, 0x1 ;  /* 0x0000000112d67836 */ /* 0x000fca0000000000 */
[----:B------:R-:W-:-:S04]  /*d4b0*/  ISETP.NE.AND P3, PT, R214, 0x2, PT ;  /* 0x00000002d600780c */ /* 0x000fc80003f65270 */
[----:B------:R-:W-:Y:S02]  /*d4c0*/  SEL R20, RZ, 0x1, P3 ;  /* 0x00000001ff147807 */ /* 0x000fe40001800000 */
[----:B------:R-:W-:Y:S02]  /*d4d0*/  SEL R214, R214, RZ, P3 ;  /* 0x000000ffd6d67207 */ /* 0x000fe40001800000 */
[----:B------:R-:W-:Y:S01]  /*d4e0*/  LOP3.LUT R19, R19, R20, RZ, 0x3c, !PT ;  /* 0x0000001413137212 */ /* 0x000fe200078e3cff */
[----:B0-----:R-:W-:Y:S06]  /*d4f0*/  @!P0 BRA `(.L_x_2803) ;  /* 0x0000000000048947 */ /* 0x001fec0003800000 */
[----:B------:R-:W-:Y:S01]  /*d500*/  BPT.TRAP 0x1 ;  /* 0x000000040000795c */ /* 0x000fe20000300000 */
.L_x_2803:
[----:B------:R-:W-:Y:S01]  /*d510*/  IMAD R215, R214, 0x8, R2 ;  /* 0x00000008d6d77824 */ /* 0x000fe200078e0202 */
[----:B------:R-:W-:-:S04]  /*d520*/  SHF.L.U32 R216, R19, 0x1f, RZ ;  /* 0x0000001f13d87819 */ /* 0x000fc800000006ff */
[----:B------:R0:W1:Y:S01]  /*d530*/  SYNCS.PHASECHK.TRANS64.TRYWAIT P3, [R215+URZ+0x28c30], R216 ;  /* 0x028c30d8d70075a7 */ /* 0x000062000806017f */
[----:B------:R-:W-:Y:S05]  /*d540*/  @!P0 BRA `(.L_x_2804) ;  /* 0x0000000000048947 */ /* 0x000fea0003800000 */
[----:B------:R-:W-:Y:S01]  /*d550*/  BPT.TRAP 0x1 ;  /* 0x000000040000795c */ /* 0x000fe20000300000 */
.L_x_2804:
[----:B------:R-:W-:Y:S01]  /*d560*/  BSSY B2, `(.L_x_2805) ;  /* 0x0000006000027945 */ /* 0x000fe20003800000 */
[----:B------:R-:W-:Y:S02]  /*d570*/  IMAD R20, R214, 0x200, R13 ;  /* 0x00000200d6147824 */ /* 0x000fe400078e020d */
[----:B------:R-:W-:Y:S01]  /*d580*/  IMAD.MOV.U32 R21, RZ, RZ, 0x40000040 ;  /* 0x40000040ff157424 */ /* 0x000fe200078e00ff */
[----:B-1----:R-:W-:Y:S06]  /*d590*/  @P3 BRA `(.L_x_2806) ;  /* 0x0000000000083947 */ /* 0x002fec0003800000 */
[----:B------:R-:W1:Y:S02]  /*d5a0*/  SYNCS.PHASECHK.TRANS64.TRYWAIT P3, [R215+URZ+0x28c30], R216 ;  /* 0x028c30d8d70075a7 */ /* 0x000e64000806017f */
[----:B-1----:R-:W-:Y:S05]  /*d5b0*/  @!P3 BRA `(.L_x_2807) ;  /* 0x000001700078b947 */ /* 0x002fea0003800000 */
.L_x_2806:
[----:B------:R-:W-:Y:S05]  /*d5c0*/  BSYNC B2 ;  /* 0x0000000000027941 */ /* 0x000fea0003800000 */
.L_x_2805:
[C---:B------:R-:W-:Y:S01]  /*d5d0*/  R2UR UR6, R20.reuse ;  /* 0x00000000140672ca */ /* 0x040fe200000e0000 */
[----:B------:R-:W-:Y:S01]  /*d5e0*/  WARPGROUP.ARRIVE ;  /* 0x00000000000079c5 */ /* 0x000fe20000000000 */
[----:B------:R-:W-:Y:S01]  /*d5f0*/  R2UR UR7, R21 ;  /* 0x00000000150772ca */ /* 0x000fe200000e0000 */
[----:B------:R-:W-:Y:S01]  /*d600*/  VIADD R206, R20, 0x2 ;  /* 0x0000000214ce7836 */ /* 0x000fe20000000000 */
[----:B------:R-:W-:Y:S01]  /*d610*/  R2UR UR4, R4 ;  /* 0x00000000040472ca */ /* 0x000fe200000e0000 */
[----:B------:R-:W-:Y:S01]  /*d620*/  IMAD.MOV.U32 R207, RZ, RZ, 0x40000040 ;  /* 0x40000040ffcf7424 */ /* 0x000fe200078e00ff */
[----:B------:R-:W-:Y:S01]  /*d630*/  R2UR UR5, R5 ;  /* 0x00000000050572ca */ /* 0x000fe200000e0000 */
[----:B------:R-:W-:Y:S01]  /*d640*/  IMAD.MOV.U32 R21, RZ, RZ, 0x40000040 ;  /* 0x40000040ff157424 */ /* 0x000fe200078e00ff */
[----:B------:R-:W-:-:S06]  /*d650*/  UISETP.NE.AND UP0, UPT, UR48, URZ, UPT ;  /* 0x0000003f3000728c */ /* 0x000fcc000bf05270 */
[----:B------:R-:W-:-:S05]  /*d660*/  PLOP3.LUT P3, PT, PT, PT, UP0, 0x40, 0x0 ;  /* 0x000000000000781c */ /* 0x000fca0003f6e808 */
[----:B------:R-:W-:Y:S01]  /*d670*/  HGMMA.64x64x16.F32.BF16 R152, gdesc[UR4], RZ, !UPT, gsb0 ;  /* 0x00e00000049879f0 */ /* 0x000fe2000c0018ff */
        /* <DEDUP_REMOVED lines=12> */
[----:B------:R-:W-:Y:S02]  /*d740*/  R2UR UR7, R207 ;  /* 0x00000000cf0772ca */ /* 0x000fe400000e0000 */
[----:B------:R-:W-:Y:S02]  /*d750*/  R2UR UR4, R8 ;  /* 0x00000000080472ca */ /* 0x000fe400000e0000 */
[----:B------:R-:W-:Y:S01]  /*d760*/  R2UR UR5, R9 ;  /* 0x00000000090572ca */ /* 0x000fe200000e0000 */
[----:B------:R-:W-:Y:S02]  /*d770*/  WARPGROUP.DEPBAR.LE gsb0, 0x0 ;  /* 0x00008000000079c5 */ /* 0x000fe40000010000 */
[----:B------:R-:W-:-:S10]  /*d780*/  WARPGROUP.ARRIVE ;  /* 0x00000000000079c5 */ /* 0x000fd40000000000 */
[----:B------:R-:W-:Y:S01]  /*d790*/  HGMMA.64x64x16.F32.BF16 R152, gdesc[UR4], R152, gsb0 ;  /* 0x00e00000049879f0 */ /* 0x000fe20008001898 */
[----:B------:R-:W-:Y:S02]  /*d7a0*/  R2UR UR6, R20 ;  /* 0x00000000140672ca */ /* 0x000fe400000e0000 */
[----:B------:R-:W-:Y:S01]  /*d7b0*/  R2UR UR7, R21 ;  /* 0x00000000150772ca */ /* 0x000fe200000e0000 */
[----:B------:R-:W2:Y:S01]  /*d7c0*/  @P2 LDC R20, c[0x0][0x450] ;  /* 0x00011400ff142b82 */ /* 0x000ea20000000800 */
[----:B------:R-:W-:Y:S02]  /*d7d0*/  R2UR UR4, R6 ;  /* 0x00000000060472ca */ /* 0x000fe400000e0000 */
[----:B------:R-:W-:-:S05]  /*d7e0*/  R2UR UR5, R7 ;  /* 0x00000000070572ca */ /* 0x000fca00000e0000 */
[----:B------:R-:W3:Y:S02]  /*d7f0*/  @P2 LDC R21, c[0x0][0x44c] ;  /* 0x00011300ff152b82 */ /* 0x000ee40000000800 */
[----:B---3--:R-:W-:-:S05]  /*d800*/  @P2 IMAD.HI.U32 R21, R206, R21, RZ ;  /* 0x00000015ce152227 */ /* 0x008fca00078e00ff */
[----:B--2---:R-:W-:Y:S01]  /*d810*/  @P2 SHF.R.U32.HI R206, RZ, R20, R21 ;  /* 0x00000014ffce2219 */ /* 0x004fe20000011615 */
[----:B------:R-:W-:-:S04]  /*d820*/  @!P1 VIADD R20, R215, 0x28c40 ;  /* 0x00028c40d7149836 */ /* 0x000fc80000000000 */
[----:B------:R-:W2:Y:S01]  /*d830*/  SHFL.IDX PT, R234, R206, RZ, 0x1c1f ;  /* 0x001c1fffceea7589 */ /* 0x000ea200000e0000 */
[----:B------:R-:W-:Y:S01]  /*d840*/  @!P1 PRMT R20, RZ, 0x654, R20 ;  /* 0x00000654ff149816 */ /* 0x000fe20000000014 */
        /* <DEDUP_REMOVED lines=30> */
[----:B------:R-:W-:-:S02]  /*da30*/  IMAD.SHL.U32 R178, R12, 0x40, RZ ;  /* 0x000000400cb27824 */ /* 0x000fc400078e00ff */
[----:B------:R-:W-:Y:S01]  /*da40*/  FMUL.FTZ R152, R152, UR44 ;  /* 0x0000002c98987c20 */ /* 0x000fe20008410000 */
[----:B------:R-:W-:Y:S01]  /*da50*/  FMUL.FTZ R169, R169, UR44 ;  /* 0x0000002ca9a97c20 */ /* 0x000fe20008410000 */
[----:B------:R-:W-:Y:S01]  /*da60*/  FMUL.FTZ R177, R177, UR44 ;  /* 0x0000002cb1b17c20 */ /* 0x000fe20008410000 */
[----:B------:R-:W-:Y:S01]  /*da70*/  FMUL.FTZ R180, R181, UR44 ;  /* 0x0000002cb5b47c20 */ /* 0x000fe20008410000 */
[----:B------:R-:W-:Y:S01]  /*da80*/  FMUL.FTZ R175, R182, UR44 ;  /* 0x0000002cb6af7c20 */ /* 0x000fe20008410000 */
[----:B------:R-:W-:Y:S01]  /*da90*/  FMUL.FTZ R176, R183, UR44 ;  /* 0x0000002cb7b07c20 */ /* 0x000fe20008410000 */
[----:B------:R-:W-:Y:S01]  /*daa0*/  IADD3 R183, -R186, 0x1, -R178 ;  /* 0x00000001bab77810 */ /* 0x000fe20007ffe9b2 */
[----:B------:R-:W3:Y:S01]  /*dab0*/  MUFU.TANH R152, R152 ;  /* 0x0000009800987308 */ /* 0x000ee20000002400 */
[----:B------:R4:W-:Y:S02]  /*dac0*/  @!P1 SYNCS.ARRIVE.TRANS64.RED.A1T0 RZ, [R20+URZ], RZ ;  /* 0x000000ff14ff99a7 */ /* 0x0009e4000810043f */
[----:B------:R-:W-:-:S05]  /*dad0*/  IADD3 R183, -R22, R183, R23 ;  /* 0x000000b716b77210 */ /* 0x000fca0007ffe117 */
[----:B------:R-:W0:Y:S01]  /*dae0*/  MUFU.TANH R207, R207 ;  /* 0x000000cf00cf7308 */ /* 0x000e220000002400 */
[C---:B------:R-:W-:Y:S02]  /*daf0*/  VIADD R233, R183.reuse, UR41 ;  /* 0x00000029b7e97c36 */ /* 0x040fe40008000000 */
[----:B------:R-:W-:Y:S02]  /*db00*/  VIADD R183, R183, UR45 ;  /* 0x0000002db7b77c36 */ /* 0x000fe40008000000 */
[C---:B--2---:R-:W-:Y:S02]  /*db10*/  IMAD.IADD R182, R234.reuse, 0x1, R233 ;  /* 0x00000001eab67824 */ /* 0x044fe400078e02e9 */
        /* <DEDUP_REMOVED lines=31> */
[----:B--234-:R-:W-:Y:S05]  /*dd10*/  @P3 BRA `(.L_x_2808) ;  /* 0x0000000000583947 */ /* 0x01cfea0003800000 */
[----:B------:R-:W-:Y:S01]  /*dd20*/  IADD3 R234, -R22, R23, R234 ;  /* 0x0000001716ea7210 */ /* 0x000fe20007ffe1ea */
[----:B------:R-:W-:Y:S03]  /*dd30*/  BSSY B2, `(.L_x_2809) ;  /* 0x0000010000027945 */ /* 0x000fe60003800000 */
        /* <DEDUP_REMOVED lines=10> */
.L_x_2810:
[----:B------:R-:W-:-:S05]  /*dde0*/  IMAD.U32 R235, RZ, RZ, UR40 ;  /* 0x00000028ffeb7e24 */ /* 0x000fca000f8e00ff */
[----:B------:R-:W-:-:S13]  /*ddf0*/  ISETP.NE.AND P3, PT, R235, 0x1, PT ;  /* 0x00000001eb00780c */ /* 0x000fda0003f65270 */
[----:B------:R-:W2:Y:S02]  /*de00*/  @P3 LDC.64 R20, c[0x0][0x9e8] ;  /* 0x00027a00ff143b82 */ /* 0x000ea40000000a00 */
[----:B--2---:R-:W-:-:S05]  /*de10*/  @P3 IMAD.HI.U32 R20, R234, R20, RZ ;  /* 0x00000014ea143227 */ /* 0x004fca00078e00ff */
[----:B------:R-:W-:-:S07]  /*de20*/  @P3 SHF.R.U32.HI R234, RZ, R21, R20 ;  /* 0x00000015ffea3219 */ /* 0x000fce0000011614 */
.L_x_2811:
[----:B------:R-:W-:Y:S05]  /*de30*/  BSYNC B2 ;  /* 0x0000000000027941 */ /* 0x000fea0003800000 */
.L_x_2809:
[----:B------:R-:W-:-:S04]  /*de40*/  IMAD R234, R234, R235, -R178 ;  /* 0x000000ebeaea7224 */ /* 0x000fc800078e0ab2 */
[----:B------:R-:W-:-:S05]  /*de50*/  IMAD.IADD R234, R234, 0x1, -R186 ;  /* 0x00000001eaea7824 */ /* 0x000fca00078e0aba */
[----:B------:R-:W-:Y:S02]  /*de60*/  VIMNMX R181, R181, R234, !PT ;  /* 0x000000eab5b57248 */ /* 0x000fe40007fe0100 */
[----:B------:R-:W-:-:S07]  /*de70*/  VIADDMNMX R182, R234, R235, R182, PT ;  /* 0x000000ebeab67246 */ /* 0x000fce00038001b6 */
.L_x_2808:
[----:B------:R-:W-:Y:S01]  /*de80*/  ISETP.GT.AND P3, PT, R12, -0x1, PT ;  /* 0xffffffff0c00780c */ /* 0x000fe20003f64270 */
[----:B------:R-:W2:Y:S01]  /*de90*/  SHFL.IDX PT, R206, R206, 0x1, 0x1c1f ;  /* 0x003c1f00cece7f89 */ /* 0x000ea200000e0000 */
[----:B------:R-:W-:Y:S02]  /*dea0*/  UISETP.NE.AND UP0, UPT, UR48, URZ, UPT ;  /* 0x0000003f3000728c */ /* 0x000fe4000bf05270 */
[C---:B------:R-:W-:Y:S02]  /*deb0*/  ISETP.GT.AND P4, PT, R181.reuse, RZ, P3 ;  /* 0x000000ffb500720c */ /* 0x040fe40001f84270 */
[C---:B------:R-:W-:Y:S02]  /*dec0*/  ISETP.GT.AND P6, PT, R181.reuse, 0x8, P3 ;  /* 0x00000008b500780c */ /* 0x040fe40001fc4270 */
[----:B------:R-:W-:Y:S02]  /*ded0*/  ISETP.LT.OR P5, PT, R182, 0x1, P4 ;  /* 0x00000001b600780c */ /* 0x000fe400027a1670 */
[----:B------:R-:W-:-:S02]  /*dee0*/  ISETP.GT.AND P4, PT, R181, 0x1, P3 ;  /* 0x00000001b500780c */ /* 0x000fc40001f84270 */
[----:B------:R-:W-:Y:S02]  /*def0*/  FSEL R152, R152, -INF , !P5 ;  /* 0xff80000098987808 */ /* 0x000fe40006800000 */
[C---:B------:R-:W-:Y:S02]  /*df00*/  ISETP.LT.OR P4, PT, R182.reuse, 0x2, P4 ;  /* 0x00000002b600780c */ /* 0x040fe40002781670 */
[----:B------:R-:W-:Y:S02]  /*df10*/  ISETP.GT.AND P5, PT, R181, 0x9, P3 ;  /* 0x00000009b500780c */ /* 0x000fe40001fa4270 */
[----:B0-----:R-:W-:Y:S02]  /*df20*/  FSEL R207, R207, -INF , !P4 ;  /* 0xff800000cfcf7808 */ /* 0x001fe40006000000 */
[----:B------:R-:W-:Y:S02]  /*df30*/  ISETP.GT.AND P4, PT, R181, 0x10, P3 ;  /* 0x00000010b500780c */ /* 0x000fe40001f84270 */
[----:B------:R-:W-:-:S02]  /*df40*/  ISETP.LT.OR P6, PT, R182, 0x9, P6 ;  /* 0x00000009b600780c */ /* 0x000fc400037c1670 */
[C---:B------:R-:W-:Y:S01]  /*df50*/  ISETP.LT.OR P4, PT, R182.reuse, 0x11, P4 ;  /* 0x00000011b600780c */ /* 0x040fe20002781670 */
[--C-:B--2---:R-:W-:Y:S01]  /*df60*/  IMAD.IADD R233, R233, 0x1, R206.reuse ;  /* 0x00000001e9e97824 */ /* 0x104fe200078e02ce */
[----:B------:R-:W-:Y:S01]  /*df70*/  ISETP.LT.OR P5, PT, R182, 0xa, P5 ;  /* 0x0000000ab600780c */ /* 0x000fe20002fa1670 */
[----:B------:R-:W-:Y:S01]  /*df80*/  IMAD.IADD R183, R183, 0x1, R206 ;  /* 0x00000001b7b77824 */ /* 0x000fe200078e02ce */
[----:B------:R-:W-:Y:S02]  /*df90*/  FSEL R159, R159, -INF , !P4 ;  /* 0xff8000009f9f7808 */ /* 0x000fe40006000000 */
[----:B------:R-:W-:Y:S02]  /*dfa0*/  ISETP.GT.AND P4, PT, R181, 0x19, P3 ;  /* 0x00000019b500780c */ /* 0x000fe40001f84270 */
[----:B------:R-:W-:Y:S02]  /*dfb0*/  FSEL R230, R230, -INF , !P6 ;  /* 0xff800000e6e67808 */ /* 0x000fe40007000000 */
[----:B------:R-:W-:-:S02]  /*dfc0*/  ISETP.LT.OR P4, PT, R182, 0x1a, P4 ;  /* 0x0000001ab600780c */ /* 0x000fc40002781670 */
[----:B------:R-:W-:Y:S02]  /*dfd0*/  FSEL R231, R231, -INF , !P5 ;  /* 0xff800000e7e77808 */ /* 0x000fe40006800000 */
[C---:B------:R-:W-:Y:S02]  /*dfe0*/  ISETP.GT.AND P6, PT, R181.reuse, 0x11, P3 ;  /* 0x00000011b500780c */ /* 0x040fe40001fc4270 */
[C---:B------:R-:W-:Y:S02]  /*dff0*/  ISETP.GT.AND P5, PT, R181.reuse, 0x18, P3 ;  /* 0x00000018b500780c */ /* 0x040fe40001fa4270 */
[----:B------:R-:W-:Y:S02]  /*e000*/  FSEL R164, R164, -INF , !P4 ;  /* 0xff800000a4a47808 */ /* 0x000fe40006000000 */
[----:B------:R-:W-:Y:S02]  /*e010*/  ISETP.GT.AND P4, PT, R181, 0x28, P3 ;  /* 0x00000028b500780c */ /* 0x000fe40001f84270 */
[----:B------:R-:W-:-:S02]  /*e020*/  ISETP.LT.OR P6, PT, R182, 0x12, P6 ;  /* 0x00000012b600780c */ /* 0x000fc400037c1670 */
[C---:B------:R-:W-:Y:S02]  /*e030*/  ISETP.LT.OR P5, PT, R182.reuse, 0x19, P5 ;  /* 0x00000019b600780c */ /* 0x040fe40002fa1670 */
[----:B------:R-:W-:Y:S02]  /*e040*/  ISETP.LT.OR P4, PT, R182, 0x29, P4 ;  /* 0x00000029b600780c */ /* 0x000fe40002781670 */
[----:B------:R-:W-:Y:S02]  /*e050*/  FSEL R232, R232, -INF , !P6 ;  /* 0xff800000e8e87808 */ /* 0x000fe40007000000 */
[----:B------:R-:W-:Y:S02]  /*e060*/  FSEL R163, R163, -INF , !P5 ;  /* 0xff800000a3a37808 */ /* 0x000fe40006800000 */
[C---:B------:R-:W-:Y:S02]  /*e070*/  ISETP.GT.AND P6, PT, R181.reuse, 0x20, P3 ;  /* 0x00000020b500780c */ /* 0x040fe40001fc4270 */
[----:B------:R-:W-:-:S02]  /*e080*/  ISETP.GT.AND P5, PT, R181, 0x21, P3 ;  /* 0x00000021b500780c */ /* 0x000fc40001fa4270 */
[----:B------:R-:W-:Y:S02]  /*e090*/  FSEL R171, R171, -INF , !P4 ;  /* 0xff800000abab7808 */ /* 0x000fe40006000000 */
[----:B------:R-:W-:Y:S02]  /*e0a0*/  ISETP.GT.AND P4, PT, R181, 0x31, P3 ;  /* 0x00000031b500780c */ /* 0x000fe40001f84270 */
[C---:B------:R-:W-:Y:S02]  /*e0b0*/  ISETP.LT.OR P6, PT, R182.reuse, 0x21, P6 ;  /* 0x00000021b600780c */ /* 0x040fe400037c1670 */
[C---:B------:R-:W-:Y:S02]  /*e0c0*/  ISETP.LT.OR P5, PT, R182.reuse, 0x22, P5 ;  /* 0x00000022b600780c */ /* 0x040fe40002fa1670 */
[----:B------:R-:W-:Y:S02]  /*e0d0*/  ISETP.LT.OR P4, PT, R182, 0x32, P4 ;  /* 0x00000032b600780c */ /* 0x000fe40002781670 */
[----:B------:R-:W-:-:S02]  /*e0e0*/  FSEL R166, R166, -INF , !P6 ;  /* 0xff800000a6a67808 */ /* 0x000fc40007000000 */
[----:B------:R-:W-:Y:S02]  /*e0f0*/  FSEL R169, R169, -INF , !P5 ;  /* 0xff800000a9a97808 */ /* 0x000fe40006800000 */
[C---:B------:R-:W-:Y:S02]  /*e100*/  ISETP.GT.AND P6, PT, R181.reuse, 0x29, P3 ;  /* 0x00000029b500780c */ /* 0x040fe40001fc4270 */
[----:B------:R-:W-:Y:S02]  /*e110*/  ISETP.GT.AND P5, PT, R181, 0x30, P3 ;  /* 0x00000030b500780c */ /* 0x000fe40001fa4270 */
[----:B------:R-:W-:Y:S02]  /*e120*/  FSEL R177, R177, -INF , !P4 ;  /* 0xff800000b1b17808 */ /* 0x000fe40006000000 */
[----:B------:R-:W-:Y:S02]  /*e130*/  PLOP3.LUT P4, PT, PT, PT, UP0, 0x40, 0x0 ;  /* 0x000000000000781c */ /* 0x000fe40003f8e808 */
[----:B------:R-:W-:-:S02]  /*e140*/  ISETP.LT.OR P6, PT, R182, 0x2a, P6 ;  /* 0x0000002ab600780c */ /* 0x000fc400037c1670 */
[----:B------:R-:W-:Y:S02]  /*e150*/  ISETP.LT.OR P5, PT, R182, 0x31, P5 ;  /* 0x00000031b600780c */ /* 0x000fe40002fa1670 */
[----:B------:R-:W-:Y:S02]  /*e160*/  FSEL R172, R172, -INF , !P6 ;  /* 0xff800000acac7808 */ /* 0x000fe40007000000 */
[----:B------:R-:W-:Y:S02]  /*e170*/  FSEL R174, R174, -INF , !P5 ;  /* 0xff800000aeae7808 */ /* 0x000fe40006800000 */
[C---:B------:R-:W-:Y:S02]  /*e180*/  ISETP.GT.AND P6, PT, R181.reuse, 0x38, P3 ;  /* 0x00000038b500780c */ /* 0x040fe40001fc4270 */
[----:B------:R-:W-:Y:S02]  /*e190*/  ISETP.GT.AND P5, PT, R181, 0x39, P3 ;  /* 0x00000039b500780c */ /* 0x000fe40001fa4270 */
[----:B------:R-:W-:-:S02]  /*e1a0*/  ISETP.LT.OR P6, PT, R182, 0x39, P6 ;  /* 0x00000039b600780c */ /* 0x000fc400037c1670 */
[----:B------:R-:W-:Y:S02]  /*e1b0*/  ISETP.LT.OR P5, PT, R182, 0x3a, P5 ;  /* 0x0000003ab600780c */ /* 0x000fe40002fa1670 */
[----:B------:R-:W-:Y:S02]  /*e1c0*/  FSEL R179, R179, -INF , !P6 ;  /* 0xff800000b3b37808 */ /* 0x000fe40007000000 */
[----:B------:R-:W-:Y:S01]  /*e1d0*/  FSEL R180, R180, -INF , !P5 ;  /* 0xff800000b4b47808 */ /* 0x000fe20006800000 */
[----:B------:R-:W-:Y:S08]  /*e1e0*/  @P4 BRA `(.L_x_2812) ;  /* 0x0000000000584947 */ /* 0x000ff00003800000 */
[----:B------:R-:W-:Y:S01]  /*e1f0*/  IADD3 R206, -R22, R23, R206 ;  /* 0x0000001716ce7210 */ /* 0x000fe20007ffe1ce */
[----:B------:R-:W-:Y:S03]  /*e200*/  BSSY B2, `(.L_x_2813) ;  /* 0x0000010000027945 */ /* 0x000fe60003800000 */
        /* <DEDUP_REMOVED lines=10> */
.L_x_2814:
[----:B------:R-:W-:-:S05]  /*e2b0*/  IMAD.U32 R181, RZ, RZ, UR40 ;  /* 0x00000028ffb57e24 */ /* 0x000fca000f8e00ff */
[----:B------:R-:W-:-:S13]  /*e2c0*/  ISETP.NE.AND P4, PT, R181, 0x1, PT ;  /* 0x00000001b500780c */ /* 0x000fda0003f85270 */
[----:B------:R-:W0:Y:S02]  /*e2d0*/  @P4 LDC.64 R20, c[0x0][0x9e8] ;  /* 0x00027a00ff144b82 */ /* 0x000e240000000a00 */
[----:B0-----:R-:W-:-:S05]  /*e2e0*/  @P4 IMAD.HI.U32 R20, R206, R20, RZ ;  /* 0x00000014ce144227 */ /* 0x001fca00078e00ff */
[----:B------:R-:W-:-:S07]  /*e2f0*/  @P4 SHF.R.U32.HI R206, RZ, R21, R20 ;  /* 0x00000015ffce4219 */ /* 0x000fce0000011614 */
.L_x_2815:
[----:B------:R-:W-:Y:S05]  /*e300*/  BSYNC B2 ;  /* 0x0000000000027941 */ /* 0x000fea0003800000 */
.L_x_2813:
[----:B------:R-:W-:-:S04]  /*e310*/  IMAD R178, R206, R181, -R178 ;  /* 0x000000b5ceb27224 */ /* 0x000fc800078e0ab2 */
[----:B------:R-:W-:-:S05]  /*e320*/  IMAD.IADD R178, R178, 0x1, -R186 ;  /* 0x00000001b2b27824 */ /* 0x000fca00078e0aba */
[----:B------:R-:W-:Y:S02]  /*e330*/  VIMNMX R183, R183, R178, !PT ;  /* 0x000000b2b7b77248 */ /* 0x000fe40007fe0100 */
[----:B------:R-:W-:-:S07]  /*e340*/  VIADDMNMX R233, R178, R181, R233, PT ;  /* 0x000000b5b2e97246 */ /* 0x000fce00038001e9 */
.L_x_2812:
        /* <DEDUP_REMOVED lines=19> */
[----:B------:R-:W-:Y:S02]  /*e480*/  ISETP.GT.AND P6, PT, R183, RZ, P3 ;  /* 0x000000ffb700720c */ /* 0x000fe40001fc4270 */
        /* <DEDUP_REMOVED lines=9> */
[----:B------:R-:W-:-:S02]  /*e520*/  FSEL R154, R154, -INF , !P5 ;  /* 0xff8000009a9a7808 */ /* 0x000fc40006800000 */
[----:B------:R-:W-:Y:S02]  /*e530*/  FMNMX.FTZ R20, R180, R20, !PT ;  /* 0x00000014b4147209 */ /* 0x000fe40007810000 */
[C---:B------:R-:W-:Y:S02]  /*e540*/  ISETP.GT.AND P5, PT, R183.reuse, 0x10, P3 ;  /* 0x00000010b700780c */ /* 0x040fe40001fa4270 */
[----:B------:R-:W-:Y:S01]  /*e550*/  ISETP.GT.AND P6, PT, R183, 0x38, P3 ;  /* 0x00000038b700780c */ /* 0x000fe20001fc4270 */
[----:B------:R-:W0:Y:S01]  /*e560*/  SHFL.BFLY PT, R21, R20, 0x2, 0x1f ;  /* 0x0c401f0014157f89 */ /* 0x000e2200000e0000 */
[C---:B------:R-:W-:Y:S02]  /*e570*/  ISETP.LT.OR P5, PT, R233.reuse, 0x11, P5 ;  /* 0x00000011e900780c */ /* 0x040fe40002fa1670 */
[----:B------:R-:W-:Y:S02]  /*e580*/  ISETP.LT.OR P6, PT, R233, 0x39, P6 ;  /* 0x00000039e900780c */ /* 0x000fe400037c1670 */
[----:B------:R-:W-:-:S02]  /*e590*/  FSEL R157, R157, -INF , !P5 ;  /* 0xff8000009d9d7808 */ /* 0x000fc40006800000 */
[----:B------:R-:W-:Y:S02]  /*e5a0*/  ISETP.GT.AND P5, PT, R183, 0x19, P3 ;  /* 0x00000019b700780c */ /* 0x000fe40001fa4270 */
[----:B------:R-:W-:Y:S02]  /*e5b0*/  FSEL R175, R175, -INF , !P6 ;  /* 0xff800000afaf7808 */ /* 0x000fe40007000000 */
[----:B------:R-:W-:-:S04]  /*e5c0*/  ISETP.LT.OR P5, PT, R233, 0x1a, P5 ;  /* 0x0000001ae900780c */ /* 0x000fc80002fa1670 */
[----:B------:R-:W-:Y:S02]  /*e5d0*/  FSEL R161, R161, -INF , !P5 ;  /* 0xff800000a1a17808 */ /* 0x000fe40006800000 */
[----:B------:R-:W-:-:S04]  /*e5e0*/  ISETP.GT.AND P5, PT, R183, 0x28, P3 ;  /* 0x00000028b700780c */ /* 0x000fc80001fa4270 */
[----:B------:R-:W-:Y:S02]  /*e5f0*/  ISETP.LT.OR P5, PT, R233, 0x29, P5 ;  /* 0x00000029e900780c */ /* 0x000fe40002fa1670 */
[----:B0-----:R-:W-:Y:S02]  /*e600*/  FMNMX.FTZ R21, R20, R21, !PT ;  /* 0x0000001514157209 */ /* 0x001fe40007810000 */
[----:B------:R-:W-:Y:S02]  /*e610*/  FSEL R167, R167, -INF , !P5 ;  /* 0xff800000a7a77808 */ /* 0x000fe40006800000 */
[----:B------:R-:W-:Y:S01]  /*e620*/  ISETP.GT.AND P5, PT, R183, 0x30, P3 ;  /* 0x00000030b700780c */ /* 0x000fe20001fa4270 */
[----:B------:R-:W0:Y:S03]  /*e630*/  SHFL.BFLY PT, R20, R21, 0x1, 0x1f ;  /* 0x0c201f0015147f89 */ /* 0x000e2600000e0000 */
[----:B------:R-:W-:-:S04]  /*e640*/  ISETP.LT.OR P5, PT, R233, 0x31, P5 ;  /* 0x00000031e900780c */ /* 0x000fc80002fa1670 */
[----:B------:R-:W-:Y:S02]  /*e650*/  FSEL R170, R170, -INF , !P5 ;  /* 0xff800000aaaa7808 */ /* 0x000fe40006800000 */
[----:B0-----:R-:W-:Y:S01]  /*e660*/  FMNMX.FTZ R21, R21, R20, !PT ;  /* 0x0000001415157209 */ /* 0x001fe20007810000 */
[----:B------:R-:W-:-:S03]  /*e670*/  IMAD.U32 R20, RZ, RZ, UR39 ;  /* 0x00000027ff147e24 */ /* 0x000fc6000f8e00ff */
[----:B------:R-:W-:-:S04]  /*e680*/  FSETP.NEU.FTZ.AND P4, PT, R21, -INF , PT ;  /* 0xff8000001500780b */ /* 0x000fc80003f9d000 */
[----:B------:R-:W-:-:S05]  /*e690*/  FSEL R178, R21, RZ, P4 ;  /* 0x000000ff15b27208 */ /* 0x000fca0002000000 */
[----:B------:R-:W-:Y:S01]  /*e6a0*/  FADD.FTZ R178, -R178, R14 ;  /* 0x0000000eb2b27221 */ /* 0x000fe20000010100 */
[----:B------:R-:W-:-:S05]  /*e6b0*/  FMUL.FTZ R14, R21, R20 ;  /* 0x00000014150e7220 */ /* 0x000fca0000410000 */
[----:B------:R-:W-:Y:S02]  /*e6c0*/  FSEL R14, R14, RZ, P4 ;  /* 0x000000ff0e0e7208 */ /* 0x000fe40002000000 */
[----:B------:R-:W-:-:S03]  /*e6d0*/  ISETP.GT.AND P4, PT, R183, 0x8, P3 ;  /* 0x00000008b700780c */ /* 0x000fc60001f84270 */
[-CC-:B------:R-:W-:Y:S01]  /*e6e0*/  FFMA.FTZ R152, R152, R20.reuse, -R14.reuse ;  /* 0x0000001498987223 */ /* 0x180fe2000001080e */
[----:B------:R-:W-:Y:S01]  /*e6f0*/  ISETP.LT.OR P4, PT, R233, 0x9, P4 ;  /* 0x00000009e900780c */ /* 0x000fe20002781670 */
[-CC-:B------:R-:W-:Y:S01]  /*e700*/  FFMA.FTZ R207, R207, R20.reuse, -R14.reuse ;  /* 0x00000014cfcf7223 */ /* 0x180fe2000001080e */
[-CC-:B------:R-:W-:Y:S01]  /*e710*/  FFMA.FTZ R230, R230, R20.reuse, -R14.reuse ;  /* 0x00000014e6e67223 */ /* 0x180fe2000001080e */
[-CC-:B------:R-:W-:Y:S01]  /*e720*/  FFMA.FTZ R231, R231, R20.reuse, -R14.reuse ;  /* 0x00000014e7e77223 */ /* 0x180fe2000001080e */
[----:B------:R-:W-:Y:S01]  /*e730*/  FSEL R155, R155, -INF , !P4 ;  /* 0xff8000009b9b7808 */ /* 0x000fe20006000000 */
[-CC-:B------:R-:W-:Y:S01]  /*e740*/  FFMA.FTZ R159, R159, R20.reuse, -R14.reuse ;  /* 0x000000149f9f7223 */ /* 0x180fe2000001080e */
[----:B------:R-:W-:Y:S01]  /*e750*/  ISETP.GT.AND P4, PT, R183, 0x11, P3 ;  /* 0x00000011b700780c */ /* 0x000fe20001f84270 */
[-CC-:B------:R-:W-:Y:S01]  /*e760*/  FFMA.FTZ R232, R232, R20.reuse, -R14.reuse ;  /* 0x00000014e8e87223 */ /* 0x180fe2000001080e */
[-CC-:B------:R-:W-:Y:S01]  /*e770*/  FFMA.FTZ R163, R163, R20.reuse, -R14.reuse ;  /* 0x00000014a3a37223 */ /* 0x180fe2000001080e */
        /* <DEDUP_REMOVED lines=12> */
[-C--:B------:R-:W-:Y:S01]  /*e840*/  FFMA.FTZ R180, R180, R20.reuse, -R14 ;  /* 0x00000014b4b47223 */ /* 0x080fe2000001080e */
[----:B------:R-:W-:Y:S01]  /*e850*/  FMUL.FTZ R14, R178, R20 ;  /* 0x00000014b20e7220 */ /* 0x000fe20000410000 */
[----:B------:R-:W-:Y:S01]  /*e860*/  MUFU.EX2 R152, R152 ;  /* 0x0000009800987308 */ /* 0x000fe20000000800 */
[----:B------:R-:W-:-:S02]  /*e870*/  FSEL R162, R162, -INF , !P4 ;  /* 0xff800000a2a27808 */ /* 0x000fc40006000000 */
[----:B------:R-:W-:-:S04]  /*e880*/  ISETP.GT.AND P4, PT, R183, 0x29, P3 ;  /* 0x00000029b700780c */ /* 0x000fc80001f84270 */
[----:B------:R-:W-:Y:S01]  /*e890*/  ISETP.LT.OR P4, PT, R233, 0x2a, P4 ;  /* 0x0000002ae900780c */ /* 0x000fe20002781670 */
[----:B------:R-:W0:Y:S03]  /*e8a0*/  MUFU.EX2 R14, R14 ;  /* 0x0000000e000e7308 */ /* 0x000e260000000800 */
[----:B------:R-:W-:Y:S02]  /*e8b0*/  FSEL R178, R168, -INF , !P4 ;  /* 0xff800000a8b27808 */ /* 0x000fe40006000000 */
[----:B------:R-:W-:Y:S02]  /*e8c0*/  FMNMX.FTZ R168, R153, R15, !PT ;  /* 0x0000000f99a87209 */ /* 0x000fe40007810000 */
[----:B------:R-:W-:Y:S01]  /*e8d0*/  ISETP.GT.AND P4, PT, R183, 0x31, P3 ;  /* 0x00000031b700780c */ /* 0x000fe20001f84270 */
[----:B------:R-:W2:Y:S01]  /*e8e0*/  MUFU.EX2 R207, R207 ;  /* 0x000000cf00cf7308 */ /* 0x000ea20000000800 */
[----:B------:R-:W-:-:S02]  /*e8f0*/  FMNMX.FTZ R168, R154, R168, !PT ;  /* 0x000000a89aa87209 */ /* 0x000fc40007810000 */
[----:B------:R-:W-:Y:S02]  /*e900*/  ISETP.LT.OR P4, PT, R233, 0x32, P4 ;  /* 0x00000032e900780c */ /* 0x000fe40002781670 */
[----:B------:R-:W-:Y:S02]  /*e910*/  FMNMX.FTZ R168, R155, R168, !PT ;  /* 0x000000a89ba87209 */ /* 0x000fe40007810000 */
[----:B------:R-:W-:Y:S01]  /*e920*/  ISETP.GT.AND P3, PT, R183, 0x39, P3 ;  /* 0x00000039b700780c */ /* 0x000fe20001f64270 */
[----:B------:R-:W3:Y:S01]  /*e930*/  MUFU.EX2 R230, R230 ;  /* 0x000000e600e67308 */ /* 0x000ee20000000800 */
[----:B------:R-:W-:Y:S01]  /*e940*/  FMNMX.FTZ R168, R156, R168, !PT ;  /* 0x000000a89ca87209 */ /* 0x000fe20007810000 */
[----:B0-----:R-:W-:Y:S01]  /*e950*/  FFMA.FTZ R0, R14, R0, R152 ;  /* 0x000000000e007223 */ /* 0x001fe20000010098 */
[----:B------:R-:W-:Y:S01]  /*e960*/  FSEL R173, R173, -INF , !P4 ;  /* 0xff800000adad7808 */ /* 0x000fe20006000000 */
[----:B------:R-:W-:Y:S01]  /*e970*/  FMUL.FTZ R24, R24, R14 ;  /* 0x0000000e18187220 */ /* 0x000fe20000410000 */
[----:B------:R-:W-:Y:S01]  /*e980*/  FMNMX.FTZ R168, R157, R168, !PT ;  /* 0x000000a89da87209 */ /* 0x000fe20007810000 */
[----:B------:R-:W-:Y:S01]  /*e990*/  FMUL.FTZ R25, R25, R14 ;  /* 0x0000000e19197220 */ /* 0x000fe20000410000 */
[----:B------:R-:W-:Y:S01]  /*e9a0*/  ISETP.LT.OR P3, PT, R233, 0x3a, P3 ;  /* 0x0000003ae900780c */ /* 0x000fe20001f61670 */
[----:B------:R-:W0:Y:S01]  /*e9b0*/  MUFU.EX2 R231, R231 ;  /* 0x000000e700e77308 */ /* 0x000e220000000800 */
[----:B------:R-:W-:Y:S01]  /*e9c0*/  FMNMX.FTZ R168, R158, R168, !PT ;  /* 0x000000a89ea87209 */ /* 0x000fe20007810000 */
[----:B--2---:R-:W-:Y:S01]  /*e9d0*/  FADD.FTZ R0, R207, R0 ;  /* 0x00000000cf007221 */ /* 0x004fe20000010000 */
[----:B------:R-:W-:Y:S01]  /*e9e0*/  FSEL R176, R176, -INF , !P3 ;  /* 0xff800000b0b07808 */ /* 0x000fe20005800000 */
[----:B------:R-:W-:Y:S01]  /*e9f0*/  FMUL.FTZ R28, R28, R14 ;  /* 0x0000000e1c1c7220 */ /* 0x000fe20000410000 */
[----:B------:R-:W-:Y:S01]  /*ea00*/  FMNMX.FTZ R168, R160, R168, !PT ;  /* 0x000000a8a0a87209 */ /* 0x000fe20007810000 */
[----:B------:R-:W-:Y:S01]  /*ea10*/  FMUL.FTZ R29, R29, R14 ;  /* 0x0000000e1d1d7220 */ /* 0x000fe20000410000 */
[----:B------:R-:W-:Y:S01]  /*ea20*/  ISETP.NE.AND P3, PT, R194, RZ, PT ;  /* 0x000000ffc200720c */ /* 0x000fe20003f65270 */
[----:B------:R-:W2:Y:S01]  /*ea30*/  MUFU.EX2 R159, R159 ;  /* 0x0000009f009f7308 */ /* 0x000ea20000000800 */
[----:B------:R-:W-:Y:S01]  /*ea40*/  FMNMX.FTZ R168, R161, R168, !PT ;  /* 0x000000a8a1a87209 */ /* 0x000fe20007810000 */
[----:B---3--:R-:W-:Y:S01]  /*ea50*/  FADD.FTZ R0, R230, R0 ;  /* 0x00000000e6007221 */ /* 0x008fe20000010000 */
[----:B------:R-:W-:Y:S01]  /*ea60*/  F2FP.BF16.F32.PACK_AB R152, R207, R152 ;  /* 0x00000098cf98723e */ /* 0x000fe200000010ff */
[----:B------:R-:W-:Y:S01]  /*ea70*/  FMUL.FTZ R32, R32, R14 ;  /* 0x0000000e20207220 */ /* 0x000fe20000410000 */
[----:B------:R-:W-:Y:S01]  /*ea80*/  FMNMX.FTZ R168, R162, R168, !PT ;  /* 0x000000a8a2a87209 */ /* 0x000fe20007810000 */
[-C--:B------:R-:W-:Y:S01]  /*ea90*/  FMUL.FTZ R33, R33, R14.reuse ;  /* 0x0000000e21217220 */ /* 0x080fe20000410000 */
[----:B------:R-:W-:Y:S01]  /*eaa0*/  FMUL.FTZ R36, R36, R14 ;  /* 0x0000000e24247220 */ /* 0x000fe20000410000 */
[----:B------:R-:W3:Y:S01]  /*eab0*/  MUFU.EX2 R232, R232 ;  /* 0x000000e800e87308 */ /* 0x000ee20000000800 */
[----:B------:R-:W-:Y:S01]  /*eac0*/  FMNMX.FTZ R168, R165, R168, !PT ;  /* 0x000000a8a5a87209 */ /* 0x000fe20007810000 */
[----:B0-----:R-:W-:Y:S01]  /*ead0*/  FADD.FTZ R0, R231, R0 ;  /* 0x00000000e7007221 */ /* 0x001fe20000010000 */
[----:B------:R-:W-:Y:S01]  /*eae0*/  FMUL.FTZ R37, R37, R14 ;  /* 0x0000000e25257220 */ /* 0x000fe20000410000 */
[----:B------:R-:W-:Y:S01]  /*eaf0*/  @!P3 IMAD R18, R18, 0x40, R191 ;  /* 0x000000401212b824 */ /* 0x000fe200078e02bf */
[----:B------:R-:W-:Y:S01]  /*eb00*/  FMNMX.FTZ R168, R167, R168, !PT ;  /* 0x000000a8a7a87209 */ /* 0x000fe20007810000 */
[-C--:B------:R-:W-:Y:S01]  /*eb10*/  FMUL.FTZ R40, R40, R14.reuse ;  /* 0x0000000e28287220 */ /* 0x080fe20000410000 */
[----:B------:R-:W-:Y:S01]  /*eb20*/  FMUL.FTZ R41, R41, R14 ;  /* 0x0000000e29297220 */ /* 0x000fe20000410000 */
[----:B------:R-:W-:Y:S01]  /*eb30*/  @!P3 IMAD R18, R18, 0x4, R2 ;  /* 0x000000041212b824 */ /* 0x000fe200078e0202 */
[----:B------:R-:W-:Y:S01]  /*eb40*/  FMNMX.FTZ R168, R178, R168, !PT ;  /* 0x000000a8b2a87209 */ /* 0x000fe20007810000 */
[----:B------:R-:W0:Y:S01]  /*eb50*/  MUFU.EX2 R163, R163 ;  /* 0x000000a300a37308 */ /* 0x000e220000000800 */
[----:B--2---:R-:W-:Y:S01]  /*eb60*/  FADD.FTZ R0, R159, R0 ;  /* 0x000000009f007221 */ /* 0x004fe20000010000 */
[----:B------:R-:W-:Y:S01]  /*eb70*/  FMUL.FTZ R44, R44, R14 ;  /* 0x0000000e2c2c7220 */ /* 0x000fe20000410000 */
[----:B------:R-:W-:Y:S01]  /*eb80*/  FMNMX.FTZ R168, R170, R168, !PT ;  /* 0x000000a8aaa87209 */ /* 0x000fe20007810000 */
[----:B------:R-:W-:Y:S01]  /*eb90*/  @!P3 STS [R18+0x28800], R14 ;  /* 0x0288000e1200b388 */ /* 0x000fe20000000800 */
[-C--:B------:R-:W-:Y:S01]  /*eba0*/  FMUL.FTZ R45, R45, R14.reuse ;  /* 0x0000000e2d2d7220 */ /* 0x080fe20000410000 */
[----:B------:R-:W-:Y:S01]  /*ebb0*/  FMUL.FTZ R48, R48, R14 ;  /* 0x0000000e30307220 */ /* 0x000fe20000410000 */
[----:B------:R-:W-:Y:S01]  /*ebc0*/  FMNMX.FTZ R168, R173, R168, !PT ;  /* 0x000000a8ada87209 */ /* 0x000fe20007810000 */
[----:B------:R-:W2:Y:S01]  /*ebd0*/  MUFU.EX2 R164, R164 ;  /* 0x000000a400a47308 */ /* 0x000ea20000000800 */
[----:B---3--:R-:W-:Y:S01]  /*ebe0*/  FADD.FTZ R0, R232, R0 ;  /* 0x00000000e8007221 */ /* 0x008fe20000010000 */
[----:B------:R-:W-:Y:S01]  /*ebf0*/  FMUL.FTZ R49, R49, R14 ;  /* 0x0000000e31317220 */ /* 0x000fe20000410000 */
[----:B------:R-:W-:Y:S01]  /*ec00*/  FMNMX.FTZ R168, R175, R168, !PT ;  /* 0x000000a8afa87209 */ /* 0x000fe20007810000 */
[-C--:B------:R-:W-:Y:S01]  /*ec10*/  FMUL.FTZ R52, R52, R14.reuse ;  /* 0x0000000e34347220 */ /* 0x080fe20000410000 */
[-C--:B------:R-:W-:Y:S01]  /*ec20*/  FMUL.FTZ R53, R53, R14.reuse ;  /* 0x0000000e35357220 */ /* 0x080fe20000410000 */
[----:B------:R-:W-:Y:S01]  /*ec30*/  FMUL.FTZ R56, R56, R14 ;  /* 0x0000000e38387220 */ /* 0x000fe20000410000 */
[----:B------:R-:W-:Y:S01]  /*ec40*/  FMNMX.FTZ R168, R176, R168, !PT ;  /* 0x000000a8b0a87209 */ /* 0x000fe20007810000 */
[----:B------:R-:W3:Y:S01]  /*ec50*/  MUFU.EX2 R166, R166 ;  /* 0x000000a600a67308 */ /* 0x000ee20000000800 */
[----:B0-----:R-:W-:Y:S01]  /*ec60*/  FADD.FTZ R0, R163, R0 ;  /* 0x00000000a3007221 */ /* 0x001fe20000010000 */
[-C--:B------:R-:W-:Y:S01]  /*ec70*/  FMUL.FTZ R57, R57, R14.reuse ;  /* 0x0000000e39397220 */ /* 0x080fe20000410000 */
[-C--:B------:R-:W-:Y:S01]  /*ec80*/  FMUL.FTZ R60, R60, R14.reuse ;  /* 0x0000000e3c3c7220 */ /* 0x080fe20000410000 */
[----:B------:R-:W0:Y:S01]  /*ec90*/  SHFL.BFLY PT, R181, R168, 0x2, 0x1f ;  /* 0x0c401f00a8b57f89 */ /* 0x000e2200000e0000 */
        /* <DEDUP_REMOVED lines=20> */
[----:B----4-:R-:W-:Y:S01]  /*ede0*/  FADD.FTZ R0, R169, R0 ;  /* 0x00000000a9007221 */ /* 0x010fe20000010000 */
[-C--:B------:R-:W-:Y:S01]  /*edf0*/  FMUL.FTZ R92, R92, R14.reuse ;  /* 0x0000000e5c5c7220 */ /* 0x080fe20000410000 */
[-C--:B------:R-:W-:Y:S01]  /*ee00*/  FMUL.FTZ R93, R93, R14.reuse ;  /* 0x0000000e5d5d7220 */ /* 0x080fe20000410000 */
[----:B0-----:R-:W-:Y:S01]  /*ee10*/  FMNMX.FTZ R168, R168, R181, !PT ;  /* 0x000000b5a8a87209 */ /* 0x001fe20007810000 */
[-C--:B------:R-:W-:Y:S01]  /*ee20*/  FMUL.FTZ R96, R96, R14.reuse ;  /* 0x0000000e60607220 */ /* 0x080fe20000410000 */
[-C--:B------:R-:W-:Y:S01]  /*ee30*/  FMUL.FTZ R97, R97, R14.reuse ;  /* 0x0000000e61617220 */ /* 0x080fe20000410000 */
[-C--:B------:R-:W-:Y:S01]  /*ee40*/  FMUL.FTZ R100, R100, R14.reuse ;  /* 0x0000000e64647220 */ /* 0x080fe20000410000 */
[----:B------:R-:W0:Y:S01]  /*ee50*/  MUFU.EX2 R174, R174 ;  /* 0x000000ae00ae7308 */ /* 0x000e220000000800 */
[----:B------:R-:W4:Y:S01]  /*ee60*/  SHFL.BFLY PT, R181, R168, 0x1, 0x1f ;  /* 0x0c201f00a8b57f89 */ /* 0x000f2200000e0000 */
[----:B--2---:R-:W-:Y:S01]  /*ee70*/  FADD.FTZ R0, R171, R0 ;  /* 0x00000000ab007221 */ /* 0x004fe20000010000 */
        /* <DEDUP_REMOVED lines=22> */
[----:B----4-:R-:W-:Y:S01]  /*efe0*/  FMNMX.FTZ R168, R168, R181, !PT ;  /* 0x000000b5a8a87209 */ /* 0x010fe20007810000 */
[----:B--2---:R-:W-:Y:S01]  /*eff0*/  FADD.FTZ R0, R177, R0 ;  /* 0x00000000b1007221 */ /* 0x004fe20000010000 */
[-C--:B------:R-:W-:Y:S01]  /*f000*/  FMUL.FTZ R136, R136, R14.reuse ;  /* 0x0000000e88887220 */ /* 0x080fe20000410000 */
[----:B------:R-:W-:Y:S01]  /*f010*/  FMUL.FTZ R137, R137, R14 ;  /* 0x0000000e89897220 */ /* 0x000fe20000410000 */
[C---:B------:R-:W-:Y:S01]  /*f020*/  FSETP.NEU.FTZ.AND P4, PT, R168.reuse, -INF , PT ;  /* 0xff800000a800780b */ /* 0x040fe20003f9d000 */
[----:B------:R-:W-:Y:S01]  /*f030*/  FMUL.FTZ R206, R168, R20 ;  /* 0x00000014a8ce7220 */ /* 0x000fe20000410000 */
[-C--:B------:R-:W-:Y:S01]  /*f040*/  FMUL.FTZ R140, R140, R14.reuse ;  /* 0x0000000e8c8c7220 */ /* 0x080fe20000410000 */
[-C--:B------:R-:W-:Y:S01]  /*f050*/  FMUL.FTZ R141, R141, R14.reuse ;  /* 0x0000000e8d8d7220 */ /* 0x080fe20000410000 */
[----:B------:R-:W-:Y:S01]  /*f060*/  FSEL R181, R168, RZ, P4 ;  /* 0x000000ffa8b57208 */ /* 0x000fe20002000000 */
[----:B---3--:R-:W-:Y:S01]  /*f070*/  FADD.FTZ R0, R179, R0 ;  /* 0x00000000b3007221 */ /* 0x008fe20000010000 */
[----:B------:R-:W-:Y:S01]  /*f080*/  FSEL R206, R206, RZ, P4 ;  /* 0x000000ffcece7208 */ /* 0x000fe20002000000 */
[-C--:B------:R-:W-:Y:S01]  /*f090*/  FMUL.FTZ R144, R144, R14.reuse ;  /* 0x0000000e90907220 */ /* 0x080fe20000410000 */
[-C--:B------:R-:W-:Y:S01]  /*f0a0*/  FMUL.FTZ R145, R145, R14.reuse ;  /* 0x0000000e91917220 */ /* 0x080fe20000410000 */
[----:B------:R-:W-:Y:S01]  /*f0b0*/  FADD.FTZ R181, -R181, R15 ;  /* 0x0000000fb5b57221 */ /* 0x000fe20000010100 */
[----:B------:R-:W-:Y:S01]  /*f0c0*/  FMUL.FTZ R148, R148, R14 ;  /* 0x0000000e94947220 */ /* 0x000fe20000410000 */
[-CC-:B------:R-:W-:Y:S01]  /*f0d0*/  FFMA.FTZ R153, R153, R20.reuse, -R206.reuse ;  /* 0x0000001499997223 */ /* 0x180fe200000108ce */
[-CC-:B------:R-:W-:Y:S01]  /*f0e0*/  FFMA.FTZ R155, R155, R20.reuse, -R206.reuse ;  /* 0x000000149b9b7223 */ /* 0x180fe200000108ce */
[-C--:B------:R-:W-:Y:S01]  /*f0f0*/  FMUL.FTZ R15, R181, R20.reuse ;  /* 0x00000014b50f7220 */ /* 0x080fe20000410000 */
        /* <DEDUP_REMOVED lines=10> */
[----:B------:R-:W-:Y:S01]  /*f1a0*/  F2FP.BF16.F32.PACK_AB R158, R164, R163 ;  /* 0x000000a3a49e723e */ /* 0x000fe200000010ff */
[----:B------:R-:W2:Y:S01]  /*f1b0*/  MUFU.EX2 R15, R15 ;  /* 0x0000000f000f7308 */ /* 0x000ea20000000800 */
[-CC-:B------:R-:W-:Y:S01]  /*f1c0*/  FFMA.FTZ R170, R170, R20.reuse, -R206.reuse ;  /* 0x00000014aaaa7223 */ /* 0x180fe200000108ce */
[-CC-:B------:R-:W-:Y:S01]  /*f1d0*/  FFMA.FTZ R173, R173, R20.reuse, -R206.reuse ;  /* 0x00000014adad7223 */ /* 0x180fe200000108ce */
[-CC-:B------:R-:W-:Y:S01]  /*f1e0*/  FFMA.FTZ R176, R176, R20.reuse, -R206.reuse ;  /* 0x00000014b0b07223 */ /* 0x180fe200000108ce */
[----:B------:R-:W-:Y:S01]  /*f1f0*/  FFMA.FTZ R175, R175, R20, -R206 ;  /* 0x00000014afaf7223 */ /* 0x000fe200000108ce */
[----:B------:R-:W-:Y:S01]  /*f200*/  F2FP.BF16.F32.PACK_AB R154, R231, R230 ;  /* 0x000000e6e79a723e */ /* 0x000fe200000010ff */
[----:B0-----:R-:W-:Y:S01]  /*f210*/  FADD.FTZ R0, R180, R0 ;  /* 0x00000000b4007221 */ /* 0x001fe20000010000 */
[----:B------:R-:W-:Y:S01]  /*f220*/  F2FP.BF16.F32.PACK_AB R160, R169, R166 ;  /* 0x000000a6a9a0723e */ /* 0x000fe200000010ff */
[----:B------:R-:W0:Y:S01]  /*f230*/  MUFU.EX2 R181, R181 ;  /* 0x000000b500b57308 */ /* 0x000e220000000800 */
[----:B------:R-:W-:Y:S01]  /*f240*/  F2FP.BF16.F32.PACK_AB R162, R172, R171 ;  /* 0x000000abaca2723e */ /* 0x000fe200000010ff */
[----:B------:R-:W-:Y:S01]  /*f250*/  FMUL.FTZ R149, R149, R14 ;  /* 0x0000000e95957220 */ /* 0x000fe20000410000 */
[----:B------:R-:W-:-:S02]  /*f260*/  F2FP.BF16.F32.PACK_AB R164, R177, R174 ;  /* 0x000000aeb1a4723e */ /* 0x000fc400000010ff */
[----:B------:R-:W-:-:S03]  /*f270*/  F2FP.BF16.F32.PACK_AB R166, R180, R179 ;  /* 0x000000b3b4a6723e */ /* 0x000fc600000010ff */
[----:B------:R-:W3:Y:S01]  /*f280*/  MUFU.EX2 R155, R155 ;  /* 0x0000009b009b7308 */ /* 0x000ee20000000800 */
[----:B--2---:R2:W-:Y:S01]  /*f290*/  @!P3 STS [R18+0x28820], R15 ;  /* 0x0288200f1200b388 */ /* 0x0045e20000000800 */
[----:B------:R-:W-:Y:S01]  /*f2a0*/  FFMA.FTZ R3, R15, R3, R153 ;  /* 0x000000030f037223 */ /* 0x000fe20000010099 */
[-C--:B------:R-:W-:Y:S01]  /*f2b0*/  FMUL.FTZ R26, R26, R15.reuse ;  /* 0x0000000f1a1a7220 */ /* 0x080fe20000410000 */
[-C--:B------:R-:W-:Y:S01]  /*f2c0*/  FMUL.FTZ R27, R27, R15.reuse ;  /* 0x0000000f1b1b7220 */ /* 0x080fe20000410000 */
[-C--:B------:R-:W-:Y:S01]  /*f2d0*/  FMUL.FTZ R30, R30, R15.reuse ;  /* 0x0000000f1e1e7220 */ /* 0x080fe20000410000 */
[-C--:B------:R-:W-:Y:S01]  /*f2e0*/  FMUL.FTZ R31, R31, R15.reuse ;  /* 0x0000000f1f1f7220 */ /* 0x080fe20000410000 */
[----:B------:R-:W-:Y:S01]  /*f2f0*/  FMUL.FTZ R34, R34, R15 ;  /* 0x0000000f22227220 */ /* 0x000fe20000410000 */
[----:B------:R-:W-:Y:S01]  /*f300*/  MUFU.EX2 R157, R157 ;  /* 0x0000009d009d7308 */ /* 0x000fe20000000800 */
[C---:B0-----:R-:W-:Y:S01]  /*f310*/  FADD.FTZ R3, R181.reuse, R3 ;  /* 0x00000003b5037221 */ /* 0x041fe20000010000 */
[----:B------:R-:W-:Y:S01]  /*f320*/  F2FP.BF16.F32.PACK_AB R153, R181, R153 ;  /* 0x00000099b599723e */ /* 0x000fe200000010ff */
[----:B--2---:R-:W-:Y:S01]  /*f330*/  FFMA.FTZ R18, R156, R20, -R206 ;  /* 0x000000149c127223 */ /* 0x004fe200000108ce */
[----:B------:R-:W-:Y:S01]  /*f340*/  F2FP.BF16.F32.PACK_AB R156, R232, R159 ;  /* 0x0000009fe89c723e */ /* 0x000fe200000010ff */
        /* <DEDUP_REMOVED lines=9> */
[-C--:B------:R-:W-:Y:S01]  /*f3e0*/  FMUL.FTZ R50, R50, R15.reuse ;  /* 0x0000000f32327220 */ /* 0x080fe20000410000 */
[-C--:B------:R-:W-:Y:S01]  /*f3f0*/  FMUL.FTZ R51, R51, R15.reuse ;  /* 0x0000000f33337220 */ /* 0x080fe20000410000 */
[----:B------:R-:W0:Y:S01]  /*f400*/  MUFU.EX2 R18, R18 ;  /* 0x0000001200127308 */ /* 0x000e220000000800 */
        /* <DEDUP_REMOVED lines=18> */
[----:B------:R-:W-:Y:S01]  /*f530*/  BAR.SYNC.DEFER_BLOCKING 0xf, 0x100 ;  /* 0x03c4000000007b1d */ /* 0x000fe20000010000 */
[----:B------:R-:W-:Y:S01]  /*f540*/  FMUL.FTZ R82, R82, R15 ;  /* 0x0000000f52527220 */ /* 0x000fe20000410000 */
[----:B------:R-:W-:Y:S01]  /*f550*/  FADD.FTZ R3, R157, R3 ;  /* 0x000000039d037221 */ /* 0x000fe20000010000 */
[----:B------:R-:W-:Y:S01]  /*f560*/  F2FP.BF16.F32.PACK_AB R157, R182, R157 ;  /* 0x0000009db69d723e */ /* 0x000fe200000010ff */
[-C--:B------:R-:W-:Y:S01]  /*f570*/  FMUL.FTZ R83, R83, R15.reuse ;  /* 0x0000000f53537220 */ /* 0x080fe20000410000 */
[-C--:B------:R-:W-:Y:S01]  /*f580*/  FMUL.FTZ R86, R86, R15.reuse ;  /* 0x0000000f56567220 */ /* 0x080fe20000410000 */
[----:B------:R-:W0:Y:S01]  /*f590*/  MUFU.EX2 R207, R207 ;  /* 0x000000cf00cf7308 */ /* 0x000e220000000800 */
[----:B------:R-:W-:Y:S01]  /*f5a0*/  FADD.FTZ R3, R182, R3 ;  /* 0x00000003b6037221 */ /* 0x000fe20000010000 */
[-C--:B------:R-:W-:Y:S01]  /*f5b0*/  FMUL.FTZ R87, R87, R15.reuse ;  /* 0x0000000f57577220 */ /* 0x080fe20000410000 */
[-C--:B------:R-:W-:Y:S01]  /*f5c0*/  FMUL.FTZ R90, R90, R15.reuse ;  /* 0x0000000f5a5a7220 */ /* 0x080fe20000410000 */
[-C--:B------:R-:W-:Y:S01]  /*f5d0*/  FMUL.FTZ R91, R91, R15.reuse ;  /* 0x0000000f5b5b7220 */ /* 0x080fe20000410000 */
[----:B--2---:R-:W-:Y:S01]  /*f5e0*/  FADD.FTZ R3, R159, R3 ;  /* 0x000000039f037221 */ /* 0x004fe20000010000 */
        /* <DEDUP_REMOVED lines=11> */
[----:B0-----:R-:W-:Y:S01]  /*f6a0*/  FADD.FTZ R3, R207, R3 ;  /* 0x00000003cf037221 */ /* 0x001fe20000010000 */
[----:B------:R0:W-:Y:S01]  /*f6b0*/  STSM.16.M88.4 [R196+0x26800], R152 ;  /* 0x02680098c4007844 */ /* 0x0001e20000000200 */
[-C--:B------:R-:W-:Y:S01]  /*f6c0*/  FMUL.FTZ R107, R107, R15.reuse ;  /* 0x0000000f6b6b7220 */ /* 0x080fe20000410000 */
[-C--:B------:R-:W-:Y:S01]  /*f6d0*/  FMUL.FTZ R110, R110, R15.reuse ;  /* 0x0000000f6e6e7220 */ /* 0x080fe20000410000 */
[-C--:B------:R-:W-:Y:S01]  /*f6e0*/  FMUL.FTZ R111, R111, R15.reuse ;  /* 0x0000000f6f6f7220 */ /* 0x080fe20000410000 */
[----:B------:R0:W-:Y:S01]  /*f6f0*/  STSM.16.M88.4 [R197], R156 ;  /* 0x0000009cc5007844 */ /* 0x0001e20000000200 */
[----:B------:R-:W-:Y:S01]  /*f700*/  FMUL.FTZ R114, R114, R15 ;  /* 0x0000000f72727220 */ /* 0x000fe20000410000 */
[----:B------:R-:W4:Y:S01]  /*f710*/  MUFU.EX2 R178, R178 ;  /* 0x000000b200b27308 */ /* 0x000f220000000800 */
        /* <DEDUP_REMOVED lines=16> */
[C---:B----4-:R-:W-:Y:S01]  /*f820*/  FADD.FTZ R3, R178.reuse, R3 ;  /* 0x00000003b2037221 */ /* 0x050fe20000010000 */
[----:B------:R-:W-:Y:S01]  /*f830*/  F2FP.BF16.F32.PACK_AB R163, R178, R163 ;  /* 0x000000a3b2a3723e */ /* 0x000fe200000010ff */
[-C--:B------:R-:W-:Y:S01]  /*f840*/  FMUL.FTZ R138, R138, R15.reuse ;  /* 0x0000000f8a8a7220 */ /* 0x080fe20000410000 */
[-C--:B------:R-:W-:Y:S01]  /*f850*/  FMUL.FTZ R139, R139, R15.reuse ;  /* 0x0000000f8b8b7220 */ /* 0x080fe20000410000 */
[-C--:B------:R-:W-:Y:S01]  /*f860*/  FMUL.FTZ R142, R142, R15.reuse ;  /* 0x0000000f8e8e7220 */ /* 0x080fe20000410000 */
[-C--:B------:R-:W-:Y:S01]  /*f870*/  FMUL.FTZ R143, R143, R15.reuse ;  /* 0x0000000f8f8f7220 */ /* 0x080fe20000410000 */
[----:B------:R0:W-:Y:S01]  /*f880*/  STSM.16.M88.4 [R199], R160 ;  /* 0x000000a0c7007844 */ /* 0x0001e20000000200 */
[----:B------:R-:W4:Y:S01]  /*f890*/  MUFU.EX2 R167, R175 ;  /* 0x000000af00a77308 */ /* 0x000f220000000800 */
[----:B--2---:R-:W-:Y:S01]  /*f8a0*/  FADD.FTZ R3, R170, R3 ;  /* 0x00000003aa037221 */ /* 0x004fe20000010000 */
[-C--:B------:R-:W-:Y:S01]  /*f8b0*/  FMUL.FTZ R146, R146, R15.reuse ;  /* 0x0000000f92927220 */ /* 0x080fe20000410000 */
[-C--:B------:R-:W-:Y:S01]  /*f8c0*/  FMUL.FTZ R147, R147, R15.reuse ;  /* 0x0000000f93937220 */ /* 0x080fe20000410000 */
[-C--:B------:R-:W-:Y:S01]  /*f8d0*/  FMUL.FTZ R150, R150, R15.reuse ;  /* 0x0000000f96967220 */ /* 0x080fe20000410000 */
[----:B------:R-:W-:-:S03]  /*f8e0*/  FMUL.FTZ R151, R151, R15 ;  /* 0x0000000f97977220 */ /* 0x000fc60000410000 */
        /* <DEDUP_REMOVED lines=9> */
.L_x_2816:
[----:B------:R2:W3:Y:S01]  /*f980*/  SYNCS.PHASECHK.TRANS64.TRYWAIT P3, [R215+URZ+0x28c50], R216 ;  /* 0x028c50d8d70075a7 */ /* 0x0004e2000806017f */
[----:B------:R-:W-:Y:S05]  /*f990*/  @!P0 BRA `(.L_x_2817) ;  /* 0x0000000000048947 */ /* 0x000fea0003800000 */
[----:B------:R-:W-:Y:S01]  /*f9a0*/  BPT.TRAP 0x1 ;  /* 0x000000040000795c */ /* 0x000fe20000300000 */
.L_x_2817:
[----:B------:R-:W-:Y:S04]  /*f9b0*/  BSSY B2, `(.L_x_2818) ;  /* 0x0000004000027945 */ /* 0x000fe80003800000 */
[----:B---3--:R-:W-:Y:S05]  /*f9c0*/  @P3 BRA `(.L_x_2819) ;  /* 0x0000000000083947 */ /* 0x008fea0003800000 */
[----:B------:R-:W3:Y:S02]  /*f9d0*/  SYNCS.PHASECHK.TRANS64.TRYWAIT P3, [R215+URZ+0x28c50], R216 ;  /* 0x028c50d8d70075a7 */ /* 0x000ee4000806017f */
[----:B---3--:R-:W-:Y:S05]  /*f9e0*/  @!P3 BRA `(.L_x_2820) ;  /* 0x0000014c0080b947 */ /* 0x008fea0003800000 */
.L_x_2819:
[----:B------:R-:W-:Y:S05]  /*f9f0*/  BSYNC B2 ;  /* 0x0000000000027941 */ /* 0x000fea0003800000 */
.L_x_2818:
[----:B------:R-:W-:Y:S01]  /*fa00*/  IMAD R14, R214, 0x1000, R190 ;  /* 0x00001000d60e7824 */ /* 0x000fe200078e02be */
[----:B------:R-:W-:Y:S01]  /*fa10*/  WARPGROUP.ARRIVE ;  /* 0x00000000000079c5 */ /* 0x000fe20000000000 */
[----:B------:R-:W-:Y:S01]  /*fa20*/  IMAD.MOV.U32 R15, RZ, RZ, 0x40000040 ;  /* 0x40000040ff0f7424 */ /* 0x000fe200078e00ff */
[----:B------:R-:W-:Y:S01]  /*fa30*/  ISETP.GT.AND P3, PT, R12, R213, PT ;  /* 0x000000d50c00720c */ /* 0x000fe20003f64270 */
[----:B-123--:R-:W-:Y:S01]  /*fa40*/  @!P1 VIADD R215, R215, 0x28c60 ;  /* 0x00028c60d7d79836 */ /* 0x00efe20000000000 */
[----:B------:R-:W-:Y:S01]  /*fa50*/  R2UR UR6, R14 ;  /* 0x000000000e0672ca */ /* 0x000fe200000e0000 */
[----:B------:R-:W-:Y:S01]  /*fa60*/  VIADD R12, R12, 0xffffffff ;  /* 0xffffffff0c0c7836 */ /* 0x000fe20000000000 */
[----:B------:R-:W-:Y:S01]  /*fa70*/  R2UR UR7, R15 ;  /* 0x000000000f0772ca */ /* 0x000fe200000e0000 */
[----:B------:R-:W-:Y:S01]  /*fa80*/  IMAD.MOV.U32 R15, RZ, RZ, 0x40000040 ;  /* 0x40000040ff0f7424 */ /* 0x000fe200078e00ff */
[----:B------:R-:W-:Y:S01]  /*fa90*/  @!P1 PRMT R215, RZ, 0x654, R215 ;  /* 0x00000654ffd79816 */ /* 0x000fe200000000d7 */
[----:B------:R-:W-:-:S10]  /*faa0*/  IMAD.MOV.U32 R18, RZ, RZ, R214 ;  /* 0x000000ffff127224 */ /* 0x000fd400078e00d6 */
[----:B------:R-:W-:Y:S03]  /*fab0*/  HGMMA.64x256x16.F32.BF16 R24, R152, gdesc[UR4].tnspB, R24, gsb0 ;  /* 0x43e0000498187df0 */ /* 0x000fe60008001818 */
[----:B------:R-:W-:Y:S02]  /*fac0*/  WARPGROUP.DEPBAR.LE gsb0, 0x0 ;  /* 0x00008000000079c5 */ /* 0x000fe40000010000 */
[----:B0-----:R-:W-:Y:S01]  /*fad0*/  VIADD R152, R14, 0x80 ;  /* 0x000000800e987836 */ /* 0x001fe20000000000 */
[----:B------:R-:W-:Y:S01]  /*fae0*/  WARPGROUP.ARRIVE ;  /* 0x00000000000079c5 */ /* 0x000fe20000000000 */
[----:B------:R-:W-:-:S03]  /*faf0*/  IMAD.MOV.U32 R153, RZ, RZ, 0x40000040 ;  /* 0x40000040ff997424 */ /* 0x000fc600078e00ff */
[----:B------:R-:W-:Y:S01]  /*fb00*/  R2UR UR6, R152 ;  /* 0x00000000980672ca */ /* 0x000fe200000e0000 */
[C---:B------:R-:W-:Y:S01]  /*fb10*/  VIADD R152, R14.reuse, 0x100 ;  /* 0x000001000e987836 */ /* 0x040fe20000000000 */
[----:B------:R-:W-:Y:S01]  /*fb20*/  R2UR UR7, R153 ;  /* 0x00000000990772ca */ /* 0x000fe200000e0000 */
[----:B------:R-:W-:Y:S02]  /*fb30*/  IMAD.MOV.U32 R153, RZ, RZ, 0x40000040 ;  /* 0x40000040ff997424 */ /* 0x000fe400078e00ff */
[----:B------:R-:W-:-:S13]  /*fb40*/  VIADD R14, R14, 0x180 ;  /* 0x000001800e0e7836 */ /* 0x000fda0000000000 */
[----:B------:R-:W-:Y:S01]  /*fb50*/  HGMMA.64x256x16.F32.BF16 R24, R156, gdesc[UR4].tnspB, R24, gsb0 ;  /* 0x43e000049c187df0 */ /* 0x000fe20008001818 */
[----:B------:R-:W-:Y:S02]  /*fb60*/  R2UR UR6, R152 ;  /* 0x00000000980672ca */ /* 0x000fe400000e0000 */
[----:B------:R-:W-:Y:S01]  /*fb70*/  R2UR UR7, R153 ;  /* 0x00000000990772ca */ /* 0x000fe200000e0000 */
[----:B------:R-:W-:Y:S02]  /*fb80*/  WARPGROUP.DEPBAR.LE gsb0, 0x0 ;  /* 0x00008000000079c5 */ /* 0x000fe40000010000 */
[----:B------:R-:W-:-:S15]  /*fb90*/  WARPGROUP.ARRIVE ;  /* 0x00000000000079c5 */ /* 0x000fde0000000000 */
[----:B------:R-:W-:-:S07]  /*fba0*/  NOP ;  /* 0x0000000000007918 */ /* 0x000fce0000000000 */
[----:B------:R-:W-:Y:S01]  /*fbb0*/  HGMMA.64x256x16.F32.BF16 R24, R160, gdesc[UR4].tnspB, R24, gsb0 ;  /* 0x43e00004a0187df0 */ /* 0x000fe20008001818 */
[----:B------:R-:W-:Y:S01]  /*fbc0*/  R2UR UR6, R14 ;  /* 0x000000000e0672ca */ /* 0x000fe200000e0000 */
[----:B------:R-:W-:Y:S01]  /*fbd0*/  IMAD.MOV.U32 R14, RZ, RZ, R21 ;  /* 0x000000ffff0e7224 */ /* 0x000fe200078e0015 */
        /* <DEDUP_REMOVED lines=17> */
[----:B------:R-:W-:Y:S05]  /*fcf0*/  BSYNC B0 ;  /* 0x0000000000007941 */ /* 0x000fea0003800000 */
.L_x_2802:
[----:B------:R-:W-:Y:S02]  /*fd00*/  IMAD.MOV.U32 R15, RZ, RZ, R168 ;  /* 0x000000ffff0f7224 */ /* 0x000fe400078e00a8 */
[----:B------:R-:W-:Y:S02]  /*fd10*/  IMAD.MOV.U32 R14, RZ, RZ, R21 ;  /* 0x000000ffff0e7224 */ /* 0x000fe400078e0015 */
[----:B------:R-:W-:-:S07]  /*fd20*/  IMAD.MOV.U32 R18, RZ, RZ, R214 ;  /* 0x000000ffff127224 */ /* 0x000fce00078e00d6 */
.L_x_2801:
[----:B------:R-:W-:Y:S05]  /*fd30*/  BSYNC B1 ;  /* 0x0000000000017941 */ /* 0x000fea0003800000 */
.L_x_2800:
[----:B------:R-:W1:Y:S01]  /*fd40*/  LDC R21, c[0x0][0x448] ;  /* 0x00011200ff157b82 */ /* 0x000e620000000800 */
[----:B------:R-:W-:Y:S01]  /*fd50*/  VIADD R152, R192, 0x3f ;  /* 0x0000003fc0987836 */ /* 0x000fe20000000000 */
[----:B------:R-:W-:-:S06]  /*fd60*/  ULDC UR4, c[0x0][0x9dc] ;  /* 0x0002770000047ab9 */ /* 0x000fcc0000000800 */
[----:B------:R-:W2:Y:S01]  /*fd70*/  LDC R155, c[0x0][0x9e4] ;  /* 0x00027900ff9b7b82 */ /* 0x000ea20000000800 */
[----:B-1----:R-:W-:Y:S02]  /*fd80*/  ISETP.NE.AND P5, PT, R21, 0x1, PT ;  /* 0x000000011500780c */ /* 0x002fe40003fa5270 */
[----:B--2---:R-:W-:-:S11]  /*fd90*/  ISETP.GE.AND P6, PT, R155, 0x1, PT ;  /* 0x000000019b00780c */ /* 0x004fd60003fc6270 */
[----:B------:R-:W1:Y:S08]  /*fda0*/  @P5 LDC R153, c[0x0][0x44c] ;  /* 0x00011300ff995b82 */ /* 0x000e700000000800 */
[----:B------:R-:W2:Y:S01]  /*fdb0*/  @P5 LDC R21, c[0x0][0x450] ;  /* 0x00011400ff155b82 */ /* 0x000ea20000000800 */
[----:B-1----:R-:W-:-:S05]  /*fdc0*/  @P5 IMAD.HI.U32 R153, R152, R153, RZ ;  /* 0x0000009998995227 */ /* 0x002fca00078e00ff */
[----:B--2---:R-:W-:Y:S02]  /*fdd0*/  @P5 SHF.R.U32.HI R152, RZ, R21, R153 ;  /* 0x00000015ff985219 */ /* 0x004fe40000011699 */
[----:B------:R-:W-:-:S05]  /*fde0*/  IADD3 R21, R23, 0x1, -R22 ;  /* 0x0000000117157810 */ /* 0x000fca0007ffe816 */
[----:B------:R-:W-:-:S04]  /*fdf0*/  IMAD.IADD R152, R21, 0x1, R152 ;  /* 0x0000000115987824 */ /* 0x000fc800078e0298 */
[----:B------:R-:W-:Y:S01]  /*fe00*/  VIADD R21, R152, -UR4 ;  /* 0x8000000498157c36 */ /* 0x000fe20008000000 */
[----:B------:R-:W-:Y:S06]  /*fe10*/  @!P6 BRA `(.L_x_2822) ;  /* 0x000000000048e947 */ /* 0x000fec0003800000 */
[----:B------:R-:W-:Y:S01]  /*fe20*/  IMAD.MOV.U32 R154, RZ, RZ, R152 ;  /* 0x000000ffff9a7224 */ /* 0x000fe200078e0098 */
[----:B------:R-:W-:Y:S04]  /*fe30*/  BSSY B0, `(.L_x_2823) ;  /* 0x000000e000007945 */ /* 0x000fe80003800000 */
[----:B------:R-:W-:-:S13]  /*fe40*/  ISETP.GT.AND P2, PT, R154, -0x1, PT ;  /* 0xffffffff9a00780c */ /* 0x000fda0003f44270 */
[----:B------:R-:W-:Y:S05]  /*fe50*/  @P2 BRA `(.L_x_2824) ;  /* 0x00000000001c2947 */ /* 0x000fea0003800000 */
[----:B------:R-:W-:Y:S02]  /*fe60*/  ISETP.NE.AND P2, PT, R155, 0x1, PT ;  /* 0x000000019b00780c */ /* 0x000fe40003f45270 */
[----:B------:R-:W-:-:S11]  /*fe70*/  LOP3.LUT R154, RZ, R154, RZ, 0x33, !PT ;  /* 0x0000009aff9a7212 */ /* 0x000fd600078e33ff */
[----:B------:R-:W1:Y:S02]  /*fe80*/  @P2 LDC.64 R152, c[0x0][0x9e8] ;  /* 0x00027a00ff982b82 */ /* 0x000e640000000a00 */
[----:B-1----:R-:W-:-:S05]  /*fe90*/  @P2 IMAD.HI.U32 R152, R154, R152, RZ ;  /* 0x000000989a982227 */ /* 0x002fca00078e00ff */
[----:B------:R-:W-:-:S04]  /*fea0*/  @P2 SHF.R.U32.HI R154, RZ, R153, R152 ;  /* 0x00000099ff9a2219 */ /* 0x000fc80000011698 */
[----:B------:R-:W-:Y:S01]  /*feb0*/  LOP3.LUT R154, RZ, R154, RZ, 0x33, !PT ;  /* 0x0000009aff9a7212 */ /* 0x000fe200078e33ff */
[----:B------:R-:W-:Y:S06]  /*fec0*/  BRA `(.L_x_2825) ;  /* 0x0000000000107947 */ /* 0x000fec0003800000 */
.L_x_2824:
[----:B------:R-:W-:-:S13]  /*fed0*/  ISETP.NE.AND P2, PT, R155, 0x1, PT ;  /* 0x000000019b00780c */ /* 0x000fda0003f45270 */
[----:B------:R-:W1:Y:S02]  /*fee0*/  @P2 LDC.64 R152, c[0x0][0x9e8] ;  /* 0x00027a00ff982b82 */ /* 0x000e640000000a00 */
[----:B-1----:R-:W-:-:S05]  /*fef0*/  @P2 IMAD.HI.U32 R152, R154, R152, RZ ;  /* 0x000000989a982227 */ /* 0x002fca00078e00ff */
[----:B------:R-:W-:-:S07]  /*ff00*/  @P2 SHF.R.U32.HI R154, RZ, R153, R152 ;  /* 0x00000099ff9a2219 */ /* 0x000fce0000011698 */
.L_x_2825:
[----:B------:R-:W-:Y:S05]  /*ff10*/  BSYNC B0 ;  /* 0x0000000000007941 */ /* 0x000fea0003800000 */
.L_x_2823:
[----:B------:R-:W-:-:S05]  /*ff20*/  IMAD R154, R154, R155, RZ ;  /* 0x0000009b9a9a7224 */ /* 0x000fca00078e02ff */
[----:B------:R-:W-:-:S07]  /*ff30*/  VIMNMX R21, R21, R154, !PT ;  /* 0x0000009a15157248 */ /* 0x000fce0007fe0100 */
.L_x_2822:
[----:B------:R-:W-:Y:S01]  /*ff40*/  VIADD R21, R21, 0x3f ;  /* 0x0000003f15157836 */ /* 0x000fe20000000000 */
[----:B------:R-:W-:Y:S04]  /*ff50*/  BSSY B0, `(.L_x_2826) ;  /* 0x00001ed000007945 */ /* 0x000fe80003800000 */
[----:B------:R-:W-:-:S04]  /*ff60*/  SHF.R.S32.HI R152, RZ, 0x1f, R21 ;  /* 0x0000001fff987819 */ /* 0x000fc80000011415 */
[----:B------:R-:W-:-:S04]  /*ff70*/  LEA.HI R152, R152, R21, RZ, 0x6 ;  /* 0x0000001598987211 */ /* 0x000fc800078f30ff */
[----:B------:R-:W-:-:S04]  /*ff80*/  SHF.R.S32.HI R21, RZ, 0x6, R152 ;  /* 0x00000006ff157819 */ /* 0x000fc80000011498 */
[----:B------:R-:W-:-:S04]  /*ff90*/  VIMNMX R21, R202, R21, !PT ;  /* 0x00000015ca157248 */ /* 0x000fc80007fe0100 */
[----:B------:R-:W-:-:S13]  /*ffa0*/  ISETP.GE.AND P2, PT, R12, R21, PT ;  /* 0x000000150c00720c */ /* 0x000fda0003f46270 */
[----:B------:R-:W-:Y:S05]  /*ffb0*/  @!P2 BRA `(.L_x_2827) ;  /* 0x0000001c0098a947 */ /* 0x000fea0003800000 */
[----:B------:R-:W-:Y:S01]  /*ffc0*/  BSSY B1, `(.L_x_2828) ;  /* 0x00001e4000017945 */ /* 0x000fe20003800000 */
[----:B------:R-:W-:Y:S02]  /*ffd0*/  IMAD.MOV.U32 R213, RZ, RZ, R15 ;  /* 0x000000ffffd57224 */ /* 0x000fe400078e000f */
[----:B------:R-:W-:Y:S02]  /*ffe0*/  IMAD.MOV.U32 R214, RZ, RZ, R14 ;  /* 0x000000ffffd67224 */ /* 0x000fe400078e000e */
[----:B------:R-:W-:Y:S02]  /*fff0*/  IMAD.MOV.U32 R206, RZ, RZ, R12 ;  /* 0x000000ffffce7224 */ /* 0x000fe400078e000c */
[----:B0-----:R-:W-:-:S07]  /*10000*/  IMAD.MOV.U32 R215, RZ, RZ, R18 ;  /* 0x000000ffffd77224 */ /* 0x001fce00078e0012 */
.L_x_2839:
        /* <DEDUP_REMOVED lines=8> */
[----:B------:R-:W-:Y:S06]  /*10090*/  @!P0 BRA `(.L_x_2829) ;  /* 0x0000000000048947 */ /* 0x000fec0003800000 */
[----:B------:R-:W-:Y:S01]  /*100a0*/  BPT.TRAP 0x1 ;  /* 0x000000040000795c */ /* 0x000fe20000300000 */
.L_x_2829:
[----:B------:R-:W-:Y:S01]  /*100b0*/  IMAD R12, R18, 0x8, R2 ;  /* 0x00000008120c7824 */ /* 0x000fe200078e0202 */
[----:B------:R-:W-:-:S04]  /*100c0*/  SHF.L.U32 R207, R19, 0x1f, RZ ;  /* 0x0000001f13cf7819 */ /* 0x000fc800000006ff */
[----:B------:R0:W1:Y:S01]  /*100d0*/  SYNCS.PHASECHK.TRANS64.TRYWAIT P3, [R12+URZ+0x28c30], R207 ;  /* 0x028c30cf0c0075a7 */ /* 0x000062000806017f */
[----:B------:R-:W-:Y:S05]  /*100e0*/  @!P0 BRA `(.L_x_2830) ;  /* 0x0000000000048947 */ /* 0x000fea0003800000 */
[----:B------:R-:W-:Y:S01]  /*100f0*/  BPT.TRAP 0x1 ;  /* 0x000000040000795c */ /* 0x000fe20000300000 */
.L_x_2830:
[----:B------:R-:W-:Y:S01]  /*10100*/  BSSY B2, `(.L_x_2831) ;  /* 0x0000006000027945 */ /* 0x000fe20003800000 */
[----:B------:R-:W-:Y:S02]  /*10110*/  IMAD R154, R18, 0x200, R13 ;  /* 0x00000200129a7824 */ /* 0x000fe400078e020d */
[----:B------:R-:W-:Y:S01]  /*10120*/  IMAD.MOV.U32 R155, RZ, RZ, 0x40000040 ;  /* 0x40000040ff9b7424 */ /* 0x000fe200078e00ff */
[----:B-1----:R-:W-:Y:S06]  /*10130*/  @P3 BRA `(.L_x_2832) ;  /* 0x0000000000083947 */ /* 0x002fec0003800000 */
[----:B------:R-:W1:Y:S02]  /*10140*/  SYNCS.PHASECHK.TRANS64.TRYWAIT P3, [R12+URZ+0x28c30], R207 ;  /* 0x028c30cf0c0075a7 */ /* 0x000e64000806017f */
[----:B-1----:R-:W-:Y:S05]  /*10150*/  @!P3 BRA `(.L_x_2833) ;  /* 0x0000014400b8b947 */ /* 0x002fea0003800000 */
.L_x_2832:
[----:B------:R-:W-:Y:S05]  /*10160*/  BSYNC B2 ;  /* 0x0000000000027941 */ /* 0x000fea0003800000 */
.L_x_2831:
[C---:B------:R-:W-:Y:S01]  /*10170*/  R2UR UR6, R154.reuse ;  /* 0x000000009a0672ca */ /* 0x040fe200000e0000 */
[C---:B------:R-:W-:Y:S01]  /*10180*/  VIADD R152, R154.reuse, 0x2 ;  /* 0x000000029a987836 */ /* 0x040fe20000000000 */
[----:B------:R-:W-:Y:S01]  /*10190*/  R2UR UR7, R155 ;  /* 0x000000009b0772ca */ /* 0x000fe200000e0000 */
[----:B------:R-:W-:Y:S01]  /*101a0*/  VIADD R14, R154, 0x4 ;  /* 0x000000049a0e7836 */ /* 0x000fe20000000000 */
[----:B------:R-:W-:Y:S01]  /*101b0*/  R2UR UR4, R4 ;  /* 0x00000000040472ca */ /* 0x000fe200000e0000 */
[----:B------:R-:W-:Y:S01]  /*101c0*/  VIADD R154, R154, 0x6 ;  /* 0x000000069a9a7836 */ /* 0x000fe20000000000 */
[----:B------:R-:W-:Y:S01]  /*101d0*/  R2UR UR5, R5 ;  /* 0x00000000050572ca */ /* 0x000fe200000e0000 */
[----:B------:R-:W-:Y:S01]  /*101e0*/  IMAD.MOV.U32 R153, RZ, RZ, 0x40000040 ;  /* 0x40000040ff997424 */ /* 0x000fe200078e00ff */
        /* <DEDUP_REMOVED lines=11> */
[----:B------:R-:W-:Y:S01]  /*102a0*/  R2UR UR15, R15 ;  /* 0x000000000f0f72ca */ /* 0x000fe200000e0000 */
[----:B------:R-:W-:Y:S01]  /*102b0*/  ULDC UR4, c[0x0][0x9d8] ;  /* 0x0002760000047ab9 */ /* 0x000fe20000000800 */
[----:B------:R-:W-:Y:S01]  /*102c0*/  R2UR UR12, R8 ;  /* 0x00000000080c72ca */ /* 0x000fe200000e0000 */
[----:B------:R-:W-:Y:S01]  /*102d0*/  ULDC UR5, c[0x0][0x988] ;  /* 0x0002620000057ab9 */ /* 0x000fe20000000800 */
[----:B------:R-:W-:-:S02]  /*102e0*/  R2UR UR13, R9 ;  /* 0x00000000090d72ca */ /* 0x000fc400000e0000 */
[----:B------:R-:W-:Y:S02]  /*102f0*/  R2UR UR16, R6 ;  /* 0x00000000061072ca */ /* 0x000fe400000e0000 */
[----:B------:R-:W-:Y:S02]  /*10300*/  R2UR UR17, R7 ;  /* 0x00000000071172ca */ /* 0x000fe400000e0000 */
[----:B------:R-:W-:-:S13]  /*10310*/  ISETP.NE.AND P3, PT, R194, RZ, PT ;  /* 0x000000ffc200720c */ /* 0x000fda0003f65270 */
[----:B------:R-:W-:-:S04]  /*10320*/  @!P3 IMAD R215, R215, 0x40, R191 ;  /* 0x00000040d7d7b824 */ /* 0x000fc800078e02bf */
[----:B------:R-:W-:Y:S01]  /*10330*/  @!P3 IMAD R215, R215, 0x4, R2 ;  /* 0x00000004d7d7b824 */ /* 0x000fe200078e0202 */
        /* <DEDUP_REMOVED lines=41> */
[----:B---3--:R-:W-:Y:S01]  /*105d0*/  FMNMX.FTZ R14, R152, R14, !PT ;  /* 0x0000000e980e7209 */ /* 0x008fe20007810000 */
[----:B------:R-:W-:Y:S01]  /*105e0*/  FMUL.FTZ R175, R175, UR4 ;  /* 0x00000004afaf7c20 */ /* 0x000fe20008410000 */
[----:B------:R-:W-:Y:S01]  /*105f0*/  FMUL.FTZ R178, R178, UR4 ;  /* 0x00000004b2b27c20 */ /* 0x000fe20008410000 */
[----:B------:R-:W-:Y:S01]  /*10600*/  FMUL.FTZ R179, R179, UR4 ;  /* 0x00000004b3b37c20 */ /* 0x000fe20008410000 */
[----:B------:R-:W-:Y:S01]  /*10610*/  FMUL.FTZ R182, R182, UR4 ;  /* 0x00000004b6b67c20 */ /* 0x000fe20008410000 */
[----:B------:R-:W-:-:S02]  /*10620*/  FMUL.FTZ R183, R183, UR4 ;  /* 0x00000004b7b77c20 */ /* 0x000fc40008410000 */
        /* <DEDUP_REMOVED lines=36> */
[----:B------:R-:W-:Y:S08]  /*10870*/  MUFU.TANH R171, R171 ;  /* 0x000000ab00ab7308 */ /* 0x000ff00000002400 */
[----:B------:R-:W-:Y:S01]  /*10880*/  MUFU.TANH R174, R174 ;  /* 0x000000ae00ae7308 */ /* 0x000fe20000002400 */
[----:B--2---:R-:W-:Y:S01]  /*10890*/  FMNMX.FTZ R14, R14, R20, !PT ;  /* 0x000000140e0e7209 */ /* 0x004fe20007810000 */
[----:B------:R-:W-:-:S04]  /*108a0*/  IMAD.U32 R20, RZ, RZ, UR5 ;  /* 0x00000005ff147e24 */ /* 0x000fc8000f8e00ff */
[C---:B------:R-:W-:Y:S01]  /*108b0*/  FADD.FTZ R214, -R14.reuse, R214 ;  /* 0x000000d60ed67221 */ /* 0x040fe20000010100 */
[-C--:B------:R-:W-:Y:S01]  /*108c0*/  FMUL.FTZ R181, R14, R20.reuse ;  /* 0x000000140eb57220 */ /* 0x080fe20000410000 */
[----:B------:R-:W-:Y:S02]  /*108d0*/  MUFU.TANH R175, R175 ;  /* 0x000000af00af7308 */ /* 0x000fe40000002400 */
[-C--:B------:R-:W-:Y:S01]  /*108e0*/  FMUL.FTZ R214, R214, R20.reuse ;  /* 0x00000014d6d67220 */ /* 0x080fe20000410000 */
        /* <DEDUP_REMOVED lines=10> */
[-CC-:B------:R-:W-:Y:S01]  /*10990*/  FFMA.FTZ R168, R168, R20.reuse, -R181.reuse ;  /* 0x00000014a8a87223 */ /* 0x180fe200000108b5 */
[-CC-:B------:R-:W-:Y:S01]  /*109a0*/  FFMA.FTZ R169, R169, R20.reuse, -R181.reuse ;  /* 0x00000014a9a97223 */ /* 0x180fe200000108b5 */
[-CC-:B------:R-:W-:Y:S01]  /*109b0*/  FFMA.FTZ R172, R172, R20.reuse, -R181.reuse ;  /* 0x00000014acac7223 */ /* 0x180fe200000108b5 */
[----:B------:R-:W3:Y:S01]  /*109c0*/  MUFU.EX2 R15, R15 ;  /* 0x0000000f000f7308 */ /* 0x000ee20000000800 */
[-CC-:B------:R-:W-:Y:S01]  /*109d0*/  FFMA.FTZ R173, R173, R20.reuse, -R181.reuse ;  /* 0x00000014adad7223 */ /* 0x180fe200000108b5 */
[-CC-:B------:R-:W-:Y:S01]  /*109e0*/  FFMA.FTZ R176, R176, R20.reuse, -R181.reuse ;  /* 0x00000014b0b07223 */ /* 0x180fe200000108b5 */
[-CC-:B------:R-:W-:Y:S01]  /*109f0*/  FFMA.FTZ R177, R177, R20.reuse, -R181.reuse ;  /* 0x00000014b1b17223 */ /* 0x180fe200000108b5 */
[----:B------:R-:W-:-:S04]  /*10a00*/  FFMA.FTZ R180, R180, R20, -R181 ;  /* 0x00000014b4b47223 */ /* 0x000fc800000108b5 */
[----:B------:R-:W4:Y:S01]  /*10a10*/  MUFU.EX2 R152, R152 ;  /* 0x0000009800987308 */ /* 0x000f220000000800 */
[-C--:B--2---:R-:W-:Y:S01]  /*10a20*/  FMUL.FTZ R24, R24, R214.reuse ;  /* 0x000000d618187220 */ /* 0x084fe20000410000 */
[-C--:B------:R-:W-:Y:S01]  /*10a30*/  FMUL.FTZ R25, R25, R214.reuse ;  /* 0x000000d619197220 */ /* 0x080fe20000410000 */
[-C--:B------:R-:W-:Y:S01]  /*10a40*/  FMUL.FTZ R28, R28, R214.reuse ;  /* 0x000000d61c1c7220 */ /* 0x080fe20000410000 */
[-C--:B------:R-:W-:Y:S01]  /*10a50*/  FMUL.FTZ R29, R29, R214.reuse ;  /* 0x000000d61d1d7220 */ /* 0x080fe20000410000 */
[-C--:B------:R-:W-:Y:S01]  /*10a60*/  FMUL.FTZ R32, R32, R214.reuse ;  /* 0x000000d620207220 */ /* 0x080fe20000410000 */
[-C--:B------:R-:W-:Y:S01]  /*10a70*/  FMUL.FTZ R33, R33, R214.reuse ;  /* 0x000000d621217220 */ /* 0x080fe20000410000 */
[----:B------:R-:W-:Y:S01]  /*10a80*/  FMUL.FTZ R36, R36, R214 ;  /* 0x000000d624247220 */ /* 0x000fe20000410000 */
[----:B------:R-:W-:Y:S01]  /*10a90*/  MUFU.TANH R178, R178 ;  /* 0x000000b200b27308 */ /* 0x000fe20000002400 */
[----:B---3--:R-:W-:Y:S01]  /*10aa0*/  FFMA.FTZ R181, R214, R0, R15 ;  /* 0x00000000d6b57223 */ /* 0x008fe2000001000f */
[-C--:B------:R-:W-:Y:S01]  /*10ab0*/  FMUL.FTZ R37, R37, R214.reuse ;  /* 0x000000d625257220 */ /* 0x080fe20000410000 */
[-C--:B------:R-:W-:Y:S01]  /*10ac0*/  FMUL.FTZ R40, R40, R214.reuse ;  /* 0x000000d628287220 */ /* 0x080fe20000410000 */
[-C--:B------:R-:W-:Y:S01]  /*10ad0*/  FMUL.FTZ R41, R41, R214.reuse ;  /* 0x000000d629297220 */ /* 0x080fe20000410000 */
[-C--:B------:R-:W-:Y:S01]  /*10ae0*/  FMUL.FTZ R44, R44, R214.reuse ;  /* 0x000000d62c2c7220 */ /* 0x080fe20000410000 */
[-C--:B------:R-:W-:Y:S01]  /*10af0*/  FMUL.FTZ R45, R45, R214.reuse ;  /* 0x000000d62d2d7220 */ /* 0x080fe20000410000 */
[-C--:B------:R-:W-:Y:S01]  /*10b00*/  FMUL.FTZ R48, R48, R214.reuse ;  /* 0x000000d630307220 */ /* 0x080fe20000410000 */
[----:B------:R4:W2:Y:S01]  /*10b10*/  MUFU.TANH R0, R166 ;  /* 0x000000a600007308 */ /* 0x0008a20000002400 */
[-C--:B------:R-:W-:Y:S01]  /*10b20*/  FMUL.FTZ R49, R49, R214.reuse ;  /* 0x000000d631317220 */ /* 0x080fe20000410000 */
[-C--:B------:R-:W-:Y:S01]  /*10b30*/  FMUL.FTZ R52, R52, R214.reuse ;  /* 0x000000d634347220 */ /* 0x080fe20000410000 */
[-C--:B------:R-:W-:Y:S01]  /*10b40*/  FMUL.FTZ R53, R53, R214.reuse ;  /* 0x000000d635357220 */ /* 0x080fe20000410000 */
[-C--:B------:R-:W-:Y:S01]  /*10b50*/  FMUL.FTZ R56, R56, R214.reuse ;  /* 0x000000d638387220 */ /* 0x080fe20000410000 */
[-C--:B------:R-:W-:Y:S01]  /*10b60*/  FMUL.FTZ R57, R57, R214.reuse ;  /* 0x000000d639397220 */ /* 0x080fe20000410000 */
[-C--:B------:R-:W-:Y:S01]  /*10b70*/  FMUL.FTZ R60, R60, R214.reuse ;  /* 0x000000d63c3c7220 */ /* 0x080fe20000410000 */
[----:B------:R-:W-:Y:S01]  /*10b80*/  FMUL.FTZ R61, R61, R214 ;  /* 0x000000d63d3d7220 */ /* 0x000fe20000410000 */
[----:B------:R-:W-:Y:S01]  /*10b90*/  MUFU.TANH R179, R179 ;  /* 0x000000b300b37308 */ /* 0x000fe20000002400 */
[C---:B----4-:R-:W-:Y:S01]  /*10ba0*/  FADD.FTZ R166, R152.reuse, R181 ;  /* 0x000000b598a67221 */ /* 0x050fe20000010000 */
[----:B------:R-:W-:Y:S01]  /*10bb0*/  F2FP.BF16.F32.PACK_AB R152, R152, R15 ;  /* 0x0000000f9898723e */ /* 0x000fe200000010ff */
[----:B------:R-:W-:-:S02]  /*10bc0*/  @!P1 VIADD R15, R12, 0x28c40 ;  /* 0x00028c400c0f9836 */ /* 0x000fc40000000000 */
[----:B------:R-:W-:Y:S01]  /*10bd0*/  FMUL.FTZ R181, R170, UR4 ;  /* 0x00000004aab57c20 */ /* 0x000fe20008410000 */
[-C--:B------:R-:W-:Y:S01]  /*10be0*/  FMUL.FTZ R64, R64, R214.reuse ;  /* 0x000000d640407220 */ /* 0x080fe20000410000 */
[-C--:B------:R-:W-:Y:S01]  /*10bf0*/  FMUL.FTZ R65, R65, R214.reuse ;  /* 0x000000d641417220 */ /* 0x080fe20000410000 */
[-C--:B------:R-:W-:Y:S01]  /*10c00*/  FMUL.FTZ R68, R68, R214.reuse ;  /* 0x000000d644447220 */ /* 0x080fe20000410000 */
[----:B------:R-:W-:Y:S01]  /*10c10*/  @!P1 PRMT R15, RZ, 0x654, R15 ;  /* 0x00000654ff0f9816 */ /* 0x000fe2000000000f */
[----:B------:R-:W-:Y:S01]  /*10c20*/  MUFU.TANH R182, R182 ;  /* 0x000000b600b67308 */ /* 0x000fe20000002400 */
[-C--:B------:R-:W-:Y:S01]  /*10c30*/  FMUL.FTZ R69, R69, R214.reuse ;  /* 0x000000d645457220 */ /* 0x080fe20000410000 */
[-C--:B------:R-:W-:Y:S01]  /*10c40*/  FMUL.FTZ R72, R72, R214.reuse ;  /* 0x000000d648487220 */ /* 0x080fe20000410000 */
[----:B------:R3:W-:Y:S01]  /*10c50*/  @!P1 SYNCS.ARRIVE.TRANS64.RED.A1T0 RZ, [R15+URZ], RZ ;  /* 0x000000ff0fff99a7 */ /* 0x0007e2000810043f */
[-C--:B------:R-:W-:Y:S01]  /*10c60*/  FMUL.FTZ R73, R73, R214.reuse ;  /* 0x000000d649497220 */ /* 0x080fe20000410000 */
[-C--:B------:R-:W-:Y:S01]  /*10c70*/  FMUL.FTZ R76, R76, R214.reuse ;  /* 0x000000d64c4c7220 */ /* 0x080fe20000410000 */
[-C--:B------:R-:W-:Y:S01]  /*10c80*/  FMUL.FTZ R77, R77, R214.reuse ;  /* 0x000000d64d4d7220 */ /* 0x080fe20000410000 */
[-C--:B------:R-:W-:Y:S01]  /*10c90*/  FMUL.FTZ R80, R80, R214.reuse ;  /* 0x000000d650507220 */ /* 0x080fe20000410000 */
[----:B------:R-:W4:Y:S01]  /*10ca0*/  MUFU.TANH R181, R181 ;  /* 0x000000b500b57308 */ /* 0x000f220000002400 */
[-C--:B------:R-:W-:Y:S01]  /*10cb0*/  FMUL.FTZ R81, R81, R214.reuse ;  /* 0x000000d651517220 */ /* 0x080fe20000410000 */
[-C--:B------:R-:W-:Y:S01]  /*10cc0*/  FMUL.FTZ R84, R84, R214.reuse ;  /* 0x000000d654547220 */ /* 0x080fe20000410000 */
[----:B---3--:R-:W-:Y:S01]  /*10cd0*/  FMNMX.FTZ R15, R154, R213, !PT ;  /* 0x000000d59a0f7209 */ /* 0x008fe20007810000 */
[-C--:B------:R-:W-:Y:S01]  /*10ce0*/  FMUL.FTZ R85, R85, R214.reuse ;  /* 0x000000d655557220 */ /* 0x080fe20000410000 */
[-C--:B------:R-:W-:Y:S01]  /*10cf0*/  FMUL.FTZ R88, R88, R214.reuse ;  /* 0x000000d658587220 */ /* 0x080fe20000410000 */
[-C--:B------:R-:W-:Y:S01]  /*10d00*/  FMUL.FTZ R89, R89, R214.reuse ;  /* 0x000000d659597220 */ /* 0x080fe20000410000 */
[----:B------:R-:W-:Y:S01]  /*10d10*/  FMNMX.FTZ R15, R155, R15, !PT ;  /* 0x0000000f9b0f7209 */ /* 0x000fe20007810000 */
[----:B------:R-:W-:Y:S01]  /*10d20*/  MUFU.TANH R183, R183 ;  /* 0x000000b700b77308 */ /* 0x000fe20000002400 */
[-C--:B------:R-:W-:Y:S01]  /*10d30*/  FMUL.FTZ R92, R92, R214.reuse ;  /* 0x000000d65c5c7220 */ /* 0x080fe20000410000 */
[-C--:B------:R-:W-:Y:S01]  /*10d40*/  FMUL.FTZ R93, R93, R214.reuse ;  /* 0x000000d65d5d7220 */ /* 0x080fe20000410000 */
[----:B------:R-:W-:Y:S01]  /*10d50*/  FMNMX.FTZ R15, R158, R15, !PT ;  /* 0x0000000f9e0f7209 */ /* 0x000fe20007810000 */
[-C--:B------:R-:W-:Y:S01]  /*10d60*/  FMUL.FTZ R96, R96, R214.reuse ;  /* 0x000000d660607220 */ /* 0x080fe20000410000 */
[-C--:B------:R-:W-:Y:S01]  /*10d70*/  FMUL.FTZ R97, R97, R214.reuse ;  /* 0x000000d661617220 */ /* 0x080fe20000410000 */
[-C--:B------:R-:W-:Y:S01]  /*10d80*/  FMUL.FTZ R100, R100, R214.reuse ;  /* 0x000000d664647220 */ /* 0x080fe20000410000 */
[----:B------:R-:W-:Y:S01]  /*10d90*/  FMNMX.FTZ R15, R159, R15, !PT ;  /* 0x0000000f9f0f7209 */ /* 0x000fe20007810000 */
[----:B------:R-:W3:Y:S01]  /*10da0*/  MUFU.EX2 R153, R153 ;  /* 0x0000009900997308 */ /* 0x000ee20000000800 */
[-C--:B------:R-:W-:Y:S01]  /*10db0*/  FMUL.FTZ R101, R101, R214.reuse ;  /* 0x000000d665657220 */ /* 0x080fe20000410000 */
[-C--:B------:R-:W-:Y:S01]  /*10dc0*/  FMUL.FTZ R104, R104, R214.reuse ;  /* 0x000000d668687220 */ /* 0x080fe20000410000 */
[----:B------:R-:W-:Y:S01]  /*10dd0*/  FMNMX.FTZ R15, R162, R15, !PT ;  /* 0x0000000fa20f7209 */ /* 0x000fe20007810000 */
[-C--:B------:R-:W-:Y:S01]  /*10de0*/  FMUL.FTZ R105, R105, R214.reuse ;  /* 0x000000d669697220 */ /* 0x080fe20000410000 */
[-C--:B------:R-:W-:Y:S01]  /*10df0*/  FMUL.FTZ R108, R108, R214.reuse ;  /* 0x000000d66c6c7220 */ /* 0x080fe20000410000 */
[-C--:B------:R-:W-:Y:S01]  /*10e00*/  FMUL.FTZ R109, R109, R214.reuse ;  /* 0x000000d66d6d7220 */ /* 0x080fe20000410000 */
[----:B------:R-:W-:Y:S01]  /*10e10*/  FMNMX.FTZ R15, R163, R15, !PT ;  /* 0x0000000fa30f7209 */ /* 0x000fe20007810000 */
[----:B------:R-:W5:Y:S01]  /*10e20*/  MUFU.EX2 R156, R156 ;  /* 0x0000009c009c7308 */ /* 0x000f620000000800 */
[-C--:B------:R-:W-:Y:S01]  /*10e30*/  FMUL.FTZ R112, R112, R214.reuse ;  /* 0x000000d670707220 */ /* 0x080fe20000410000 */
[-C--:B------:R-:W-:Y:S01]  /*10e40*/  FMUL.FTZ R113, R113, R214.reuse ;  /* 0x000000d671717220 */ /* 0x080fe20000410000 */
[----:B--2---:R-:W-:Y:S01]  /*10e50*/  FMNMX.FTZ R15, R0, R15, !PT ;  /* 0x0000000f000f7209 */ /* 0x004fe20007810000 */
[-C--:B------:R-:W-:Y:S01]  /*10e60*/  FMUL.FTZ R116, R116, R214.reuse ;  /* 0x000000d674747220 */ /* 0x080fe20000410000 */
[-C--:B------:R-:W-:Y:S01]  /*10e70*/  FMUL.FTZ R117, R117, R214.reuse ;  /* 0x000000d675757220 */ /* 0x080fe20000410000 */
[-C--:B------:R-:W-:Y:S01]  /*10e80*/  FMUL.FTZ R120, R120, R214.reuse ;  /* 0x000000d678787220 */ /* 0x080fe20000410000 */
[----:B------:R-:W-:Y:S01]  /*10e90*/  FMNMX.FTZ R15, R167, R15, !PT ;  /* 0x0000000fa70f7209 */ /* 0x000fe20007810000 */
[----:B------:R-:W2:Y:S01]  /*10ea0*/  MUFU.EX2 R157, R157 ;  /* 0x0000009d009d7308 */ /* 0x000ea20000000800 */
[-C--:B------:R-:W-:Y:S01]  /*10eb0*/  FMUL.FTZ R121, R121, R214.reuse ;  /* 0x000000d679797220 */ /* 0x080fe20000410000 */
[-C--:B------:R-:W-:Y:S01]  /*10ec0*/  FMUL.FTZ R124, R124, R214.reuse ;  /* 0x000000d67c7c7220 */ /* 0x080fe20000410000 */
[----:B----4-:R-:W-:Y:S01]  /*10ed0*/  FMNMX.FTZ R15, R181, R15, !PT ;  /* 0x0000000fb50f7209 */ /* 0x010fe20007810000 */
[-C--:B------:R-:W-:Y:S01]  /*10ee0*/  FMUL.FTZ R125, R125, R214.reuse ;  /* 0x000000d67d7d7220 */ /* 0x080fe20000410000 */
[-C--:B------:R-:W-:Y:S01]  /*10ef0*/  FMUL.FTZ R128, R128, R214.reuse ;  /* 0x000000d680807220 */ /* 0x080fe20000410000 */
[-C--:B------:R-:W-:Y:S01]  /*10f00*/  FMUL.FTZ R129, R129, R214.reuse ;  /* 0x000000d681817220 */ /* 0x080fe20000410000 */
[----:B------:R-:W-:Y:S01]  /*10f10*/  FMNMX.FTZ R15, R171, R15, !PT ;  /* 0x0000000fab0f7209 */ /* 0x000fe20007810000 */
        /* <DEDUP_REMOVED lines=12> */
[----:B------:R-:W-:Y:S01]  /*10fe0*/  FMUL.FTZ R149, R149, R214 ;  /* 0x000000d695957220 */ /* 0x000fe20000410000 */
[----:B------:R-:W-:Y:S01]  /*10ff0*/  @!P3 STS [R215+0x28800], R214 ;  /* 0x028800d6d700b388 */ /* 0x000fe20000000800 */
[----:B------:R-:W4:Y:S01]  /*11000*/  MUFU.EX2 R160, R160 ;  /* 0x000000a000a07308 */ /* 0x000f220000000800 */
[----:B------:R-:W-:Y:S01]  /*11010*/  FMNMX.FTZ R15, R179, R15, !PT ;  /* 0x0000000fb30f7209 */ /* 0x000fe20007810000 */
[----:B---3--:R-:W-:-:S03]  /*11020*/  FADD.FTZ R166, R153, R166 ;  /* 0x000000a699a67221 */ /* 0x008fc60000010000 */
[----:B------:R-:W-:Y:S01]  /*11030*/  FMNMX.FTZ R15, R182, R15, !PT ;  /* 0x0000000fb60f7209 */ /* 0x000fe20007810000 */
[----:B-----5:R-:W-:Y:S02]  /*11040*/  FADD.FTZ R166, R156, R166 ;  /* 0x000000a69ca67221 */ /* 0x020fe40000010000 */
[----:B------:R-:W3:Y:S01]  /*11050*/  MUFU.EX2 R161, R161 ;  /* 0x000000a100a17308 */ /* 0x000ee20000000800 */
[----:B------:R-:W-:Y:S01]  /*11060*/  FMNMX.FTZ R15, R183, R15, !PT ;  /* 0x0000000fb70f7209 */ /* 0x000fe20007810000 */
[----:B--2---:R-:W-:-:S04]  /*11070*/  FADD.FTZ R166, R157, R166 ;  /* 0x000000a69da67221 */ /* 0x004fc80000010000 */
[----:B------:R-:W2:Y:S02]  /*11080*/  SHFL.BFLY PT, R170, R15, 0x2, 0x1f ;  /* 0x0c401f000faa7f89 */ /* 0x000ea400000e0000 */
[----:B------:R-:W5:Y:S01]  /*11090*/  MUFU.EX2 R164, R164 ;  /* 0x000000a400a47308 */ /* 0x000f620000000800 */
[----:B----4-:R-:W-:-:S07]  /*110a0*/  FADD.FTZ R166, R160, R166 ;  /* 0x000000a6a0a67221 */ /* 0x010fce0000010000 */
[----:B------:R-:W4:Y:S01]  /*110b0*/  MUFU.EX2 R165, R165 ;  /* 0x000000a500a57308 */ /* 0x000f220000000800 */
[----:B---3--:R-:W-:-:S07]  /*110c0*/  FADD.FTZ R166, R161, R166 ;  /* 0x000000a6a1a67221 */ /* 0x008fce0000010000 */
[----:B------:R-:W3:Y:S01]  /*110d0*/  MUFU.EX2 R168, R168 ;  /* 0x000000a800a87308 */ /* 0x000ee20000000800 */
[----:B-----5:R-:W-:Y:S01]  /*110e0*/  FADD.FTZ R166, R164, R166 ;  /* 0x000000a6a4a67221 */ /* 0x020fe20000010000 */
[----:B--2---:R-:W-:-:S06]  /*110f0*/  FMNMX.FTZ R15, R15, R170, !PT ;  /* 0x000000aa0f0f7209 */ /* 0x004fcc0007810000 */
[----:B------:R-:W2:Y:S01]  /*11100*/  MUFU.EX2 R169, R169 ;  /* 0x000000a900a97308 */ /* 0x000ea20000000800 */
[----:B----4-:R-:W-:Y:S01]  /*11110*/  FADD.FTZ R166, R165, R166 ;  /* 0x000000a6a5a67221 */ /* 0x010fe20000010000 */
[----:B------:R-:W4:Y:S06]  /*11120*/  SHFL.BFLY PT, R170, R15, 0x1, 0x1f ;  /* 0x0c201f000faa7f89 */ /* 0x000f2c00000e0000 */
[----:B------:R-:W5:Y:S01]  /*11130*/  MUFU.EX2 R172, R172 ;  /* 0x000000ac00ac7308 */ /* 0x000f620000000800 */
[----:B---3--:R-:W-:-:S07]  /*11140*/  FADD.FTZ R166, R168, R166 ;  /* 0x000000a6a8a67221 */ /* 0x008fce0000010000 */
[----:B------:R-:W3:Y:S01]  /*11150*/  MUFU.EX2 R173, R173 ;  /* 0x000000ad00ad7308 */ /* 0x000ee20000000800 */
[----:B--2---:R-:W-:-:S07]  /*11160*/  FADD.FTZ R166, R169, R166 ;  /* 0x000000a6a9a67221 */ /* 0x004fce0000010000 */
[----:B------:R-:W2:Y:S01]  /*11170*/  MUFU.EX2 R176, R176 ;  /* 0x000000b000b07308 */ /* 0x000ea20000000800 */
[----:B-----5:R-:W-:Y:S01]  /*11180*/  FADD.FTZ R166, R172, R166 ;  /* 0x000000a6aca67221 */ /* 0x020fe20000010000 */
[----:B----4-:R-:W-:-:S05]  /*11190*/  FMNMX.FTZ R15, R15, R170, !PT ;  /* 0x000000aa0f0f7209 */ /* 0x010fca0007810000 */
[C---:B------:R-:W-:Y:S01]  /*111a0*/  FADD.FTZ R170, -R15.reuse, R213 ;  /* 0x000000d50faa7221 */ /* 0x040fe20000010100 */
[-C--:B------:R-:W-:Y:S01]  /*111b0*/  FMUL.FTZ R213, R15, R20.reuse ;  /* 0x000000140fd57220 */ /* 0x080fe20000410000 */
[----:B------:R-:W-:Y:S01]  /*111c0*/  MUFU.EX2 R177, R177 ;  /* 0x000000b100b17308 */ /* 0x000fe20000000800 */
[----:B---3--:R-:W-:Y:S01]  /*111d0*/  FADD.FTZ R166, R173, R166 ;  /* 0x000000a6ada67221 */ /* 0x008fe20000010000 */
[-C--:B------:R-:W-:Y:S01]  /*111e0*/  FMUL.FTZ R170, R170, R20.reuse ;  /* 0x00000014aaaa7220 */ /* 0x080fe20000410000 */
        /* <DEDUP_REMOVED lines=16> */
[----:B------:R-:W-:Y:S01]  /*112f0*/  FFMA.FTZ R183, R183, R20, -R213 ;  /* 0x00000014b7b77223 */ /* 0x000fe200000108d5 */
[----:B------:R-:W-:Y:S01]  /*11300*/  MUFU.EX2 R155, R155 ;  /* 0x0000009b009b7308 */ /* 0x000fe20000000800 */
[----:B--2---:R-:W-:Y:S01]  /*11310*/  FADD.FTZ R166, R176, R166 ;  /* 0x000000a6b0a67221 */ /* 0x004fe20000010000 */
[----:B---3--:R2:W-:Y:S03]  /*11320*/  @!P3 STS [R215+0x28820], R170 ;  /* 0x028820aad700b388 */ /* 0x0085e60000000800 */
[----:B------:R-:W-:Y:S01]  /*11330*/  FADD.FTZ R166, R177, R166 ;  /* 0x000000a6b1a67221 */ /* 0x000fe20000010000 */
[----:B------:R-:W-:-:S02]  /*11340*/  FMUL.FTZ R26, R26, R170 ;  /* 0x000000aa1a1a7220 */ /* 0x000fc40000410000 */
[----:B------:R3:W4:Y:S01]  /*11350*/  MUFU.EX2 R213, R154 ;  /* 0x0000009a00d57308 */ /* 0x0007220000000800 */
[-C--:B------:R-:W-:Y:S01]  /*11360*/  FMUL.FTZ R27, R27, R170.reuse ;  /* 0x000000aa1b1b7220 */ /* 0x080fe20000410000 */
[-C--:B------:R-:W-:Y:S01]  /*11370*/  FMUL.FTZ R30, R30, R170.reuse ;  /* 0x000000aa1e1e7220 */ /* 0x080fe20000410000 */
[-C--:B------:R-:W-:Y:S01]  /*11380*/  FMUL.FTZ R31, R31, R170.reuse ;  /* 0x000000aa1f1f7220 */ /* 0x080fe20000410000 */
[-C--:B------:R-:W-:Y:S01]  /*11390*/  FMUL.FTZ R34, R34, R170.reuse ;  /* 0x000000aa22227220 */ /* 0x080fe20000410000 */
[-C--:B------:R-:W-:Y:S01]  /*113a0*/  FMUL.FTZ R35, R35, R170.reuse ;  /* 0x000000aa23237220 */ /* 0x080fe20000410000 */
[-C--:B------:R-:W-:Y:S01]  /*113b0*/  FMUL.FTZ R38, R38, R170.reuse ;  /* 0x000000aa26267220 */ /* 0x080fe20000410000 */
[-C--:B------:R-:W-:Y:S01]  /*113c0*/  FMUL.FTZ R39, R39, R170.reuse ;  /* 0x000000aa27277220 */ /* 0x080fe20000410000 */
[----:B------:R5:W0:Y:S01]  /*113d0*/  MUFU.EX2 R214, R158 ;  /* 0x0000009e00d67308 */ /* 0x000a220000000800 */
[----:B---3--:R-:W-:Y:S01]  /*113e0*/  F2FP.BF16.F32.PACK_AB R154, R156, R153 ;  /* 0x000000999c9a723e */ /* 0x008fe200000010ff */
[-C--:B------:R-:W-:Y:S01]  /*113f0*/  FMUL.FTZ R42, R42, R170.reuse ;  /* 0x000000aa2a2a7220 */ /* 0x080fe20000410000 */
[----:B------:R-:W-:Y:S01]  /*11400*/  F2FP.BF16.F32.PACK_AB R156, R160, R157 ;  /* 0x0000009da09c723e */ /* 0x000fe200000010ff */
[-C--:B------:R-:W-:Y:S01]  /*11410*/  FMUL.FTZ R43, R43, R170.reuse ;  /* 0x000000aa2b2b7220 */ /* 0x080fe20000410000 */
[----:B------:R-:W-:Y:S01]  /*11420*/  F2FP.BF16.F32.PACK_AB R160, R168, R165 ;  /* 0x000000a5a8a0723e */ /* 0x000fe200000010ff */
[-C--:B------:R-:W-:Y:S01]  /*11430*/  FMUL.FTZ R46, R46, R170.reuse ;  /* 0x000000aa2e2e7220 */ /* 0x080fe20000410000 */
[-C--:B------:R-:W-:Y:S01]  /*11440*/  FMUL.FTZ R47, R47, R170.reuse ;  /* 0x000000aa2f2f7220 */ /* 0x080fe20000410000 */
[----:B------:R-:W3:Y:S01]  /*11450*/  MUFU.EX2 R159, R159 ;  /* 0x0000009f009f7308 */ /* 0x000ee20000000800 */
[----:B----4-:R-:W-:Y:S01]  /*11460*/  FFMA.FTZ R3, R170, R3, R213 ;  /* 0x00000003aa037223 */ /* 0x010fe200000100d5 */
[----:B-----5:R-:W-:Y:S01]  /*11470*/  F2FP.BF16.F32.PACK_AB R158, R164, R161 ;  /* 0x000000a1a49e723e */ /* 0x020fe200000010ff */
[-C--:B------:R-:W-:Y:S01]  /*11480*/  FMUL.FTZ R50, R50, R170.reuse ;  /* 0x000000aa32327220 */ /* 0x080fe20000410000 */
[C---:B------:R-:W-:Y:S01]  /*11490*/  F2FP.BF16.F32.PACK_AB R153, R155.reuse, R213 ;  /* 0x000000d59b99723e */ /* 0x040fe200000010ff */
[----:B------:R-:W-:Y:S01]  /*114a0*/  FADD.FTZ R3, R155, R3 ;  /* 0x000000039b037221 */ /* 0x000fe20000010000 */
[----:B------:R-:W-:Y:S01]  /*114b0*/  F2FP.BF16.F32.PACK_AB R164, R176, R173 ;  /* 0x000000adb0a4723e */ /* 0x000fe200000010ff */
[-C--:B------:R-:W-:Y:S01]  /*114c0*/  FMUL.FTZ R51, R51, R170.reuse ;  /* 0x000000aa33337220 */ /* 0x080fe20000410000 */
[----:B--2---:R2:W4:Y:S01]  /*114d0*/  MUFU.EX2 R215, R162 ;  /* 0x000000a200d77308 */ /* 0x0045220000000800 */
        /* <DEDUP_REMOVED lines=8> */
[C---:B---3--:R-:W-:Y:S01]  /*11560*/  FADD.FTZ R3, R159.reuse, R3 ;  /* 0x000000039f037221 */ /* 0x048fe20000010000 */
[----:B------:R-:W-:Y:S01]  /*11570*/  F2FP.BF16.F32.PACK_AB R155, R159, R214 ;  /* 0x000000d69f9b723e */ /* 0x000fe200000010ff */
[----:B------:R-:W-:Y:S01]  /*11580*/  BAR.SYNC.DEFER_BLOCKING 0xf, 0x100 ;  /* 0x03c4000000007b1d */ /* 0x000fe20000010000 */
[----:B--2---:R-:W-:Y:S01]  /*11590*/  F2FP.BF16.F32.PACK_AB R162, R172, R169 ;  /* 0x000000a9aca2723e */ /* 0x004fe200000010ff */
        /* <DEDUP_REMOVED lines=45> */
[C---:B----4-:R-:W-:Y:S01]  /*11870*/  FADD.FTZ R3, R171.reuse, R3 ;  /* 0x00000003ab037221 */ /* 0x050fe20000010000 */
[----:B------:R-:W-:Y:S01]  /*11880*/  F2FP.BF16.F32.PACK_AB R161, R171, R161 ;  /* 0x000000a1aba1723e */ /* 0x000fe200000010ff */
        /* <DEDUP_REMOVED lines=16> */
[-C--:B------:R-:W-:Y:S01]  /*11990*/  FMUL.FTZ R147, R147, R170.reuse ;  /* 0x000000aa93937220 */ /* 0x080fe20000410000 */
[-C--:B------:R-:W-:Y:S01]  /*119a0*/  FMUL.FTZ R150, R150, R170.reuse ;  /* 0x000000aa96967220 */ /* 0x080fe20000410000 */
[----:B------:R-:W-:-:S02]  /*119b0*/  FMUL.FTZ R151, R151, R170 ;  /* 0x000000aa97977220 */ /* 0x000fc40000410000 */
[----:B------:R2:W-:Y:S01]  /*119c0*/  STSM.16.M88.4 [R199], R160 ;  /* 0x000000a0c7007844 */ /* 0x0005e20000000200 */
[----:B------:R-:W0:Y:S01]  /*119d0*/  MUFU.EX2 R179, R179 ;  /* 0x000000b300b37308 */ /* 0x000e220000000800 */
[----:B----4-:R-:W-:-:S07]  /*119e0*/  FADD.FTZ R3, R165, R3 ;  /* 0x00000003a5037221 */ /* 0x010fce0000010000 */
[----:B------:R-:W4:Y:S01]  /*119f0*/  MUFU.EX2 R182, R182 ;  /* 0x000000b600b67308 */ /* 0x000f220000000800 */
[C---:B---3--:R-:W-:Y:S01]  /*11a00*/  FADD.FTZ R0, R180.reuse, R166 ;  /* 0x000000a6b4007221 */ /* 0x048fe20000010000 */
[----:B------:R-:W-:-:S06]  /*11a10*/  F2FP.BF16.F32.PACK_AB R166, R180, R177 ;  /* 0x000000b1b4a6723e */ /* 0x000fcc00000010ff */
[----:B------:R-:W3:Y:S01]  /*11a20*/  MUFU.EX2 R183, R183 ;  /* 0x000000b700b77308 */ /* 0x000ee20000000800 */
[C---:B0-----:R-:W-:Y:S01]  /*11a30*/  FADD.FTZ R3, R179.reuse, R3 ;  /* 0x00000003b3037221 */ /* 0x041fe20000010000 */
[----:B------:R-:W-:-:S03]  /*11a40*/  F2FP.BF16.F32.PACK_AB R165, R179, R165 ;  /* 0x000000a5b3a5723e */ /* 0x000fc600000010ff */
[----:B----4-:R-:W-:Y:S01]  /*11a50*/  FADD.FTZ R3, R182, R3 ;  /* 0x00000003b6037221 */ /* 0x010fe20000010000 */
[----:B---3--:R-:W-:-:S03]  /*11a60*/  F2FP.BF16.F32.PACK_AB R167, R183, R182 ;  /* 0x000000b6b7a7723e */ /* 0x008fc600000010ff */
[----:B------:R-:W-:Y:S02]  /*11a70*/  FADD.FTZ R3, R183, R3 ;  /* 0x00000003b7037221 */ /* 0x000fe40000010000 */
[----:B------:R2:W-:Y:S01]  /*11a80*/  STSM.16.M88.4 [R198], R164 ;  /* 0x000000a4c6007844 */ /* 0x0005e20000000200 */
[----:B------:R-:W-:Y:S05]  /*11a90*/  @!P0 BRA `(.L_x_2834) ;  /* 0x0000000000048947 */ /* 0x000fea0003800000 */
[----:B------:R-:W-:Y:S01]  /*11aa0*/  BPT.TRAP 0x1 ;  /* 0x000000040000795c */ /* 0x000fe20000300000 */
.L_x_2834:
[----:B------:R0:W3:Y:S01]  /*11ab0*/  SYNCS.PHASECHK.TRANS64.TRYWAIT P3, [R12+URZ+0x28c50], R207 ;  /* 0x028c50cf0c0075a7 */ /* 0x0000e2000806017f */
[----:B------:R-:W-:Y:S05]  /*11ac0*/  @!P0 BRA `(.L_x_2835) ;  /* 0x0000000000048947 */ /* 0x000fea0003800000 */
[----:B------:R-:W-:Y:S01]  /*11ad0*/  BPT.TRAP 0x1 ;  /* 0x000000040000795c */ /* 0x000fe20000300000 */
.L_x_2835:
[----:B------:R-:W-:Y:S04]  /*11ae0*/  BSSY B2, `(.L_x_2836) ;  /* 0x0000004000027945 */ /* 0x000fe80003800000 */
[----:B---3--:R-:W-:Y:S05]  /*11af0*/  @P3 BRA `(.L_x_2837) ;  /* 0x0000000000083947 */ /* 0x008fea0003800000 */
[----:B------:R-:W3:Y:S02]  /*11b00*/  SYNCS.PHASECHK.TRANS64.TRYWAIT P3, [R12+URZ+0x28c50], R207 ;  /* 0x028c50cf0c0075a7 */ /* 0x000ee4000806017f */
[----:B---3--:R-:W-:Y:S05]  /*11b10*/  @!P3 BRA `(.L_x_2838) ;  /* 0x0000012c005cb947 */ /* 0x008fea0003800000 */
.L_x_2837:
[----:B------:R-:W-:Y:S05]  /*11b20*/  BSYNC B2 ;  /* 0x0000000000027941 */ /* 0x000fea0003800000 */
.L_x_2836:
[----:B------:R-:W-:Y:S01]  /*11b30*/  IMAD R168, R18, 0x1000, R190 ;  /* 0x0000100012a87824 */ /* 0x000fe200078e02be */
[----:B------:R-:W-:Y:S01]  /*11b40*/  WARPGROUP.ARRIVE ;  /* 0x00000000000079c5 */ /* 0x000fe20000000000 */
[----:B------:R-:W-:Y:S02]  /*11b50*/  IMAD.MOV.U32 R169, RZ, RZ, 0x40000040 ;  /* 0x40000040ffa97424 */ /* 0x000fe400078e00ff */
[----:B01-3--:R-:W-:Y:S01]  /*11b60*/  @!P1 VIADD R12, R12, 0x28c60 ;  /* 0x00028c600c0c9836 */ /* 0x00bfe20000000000 */
[----:B------:R-:W-:Y:S01]  /*11b70*/  R2UR UR6, R168 ;  /* 0x00000000a80672ca */ /* 0x000fe200000e0000 */
[----:B------:R-:W-:Y:S01]  /*11b80*/  IMAD.MOV.U32 R213, RZ, RZ, R15 ;  /* 0x000000ffffd57224 */ /* 0x000fe200078e000f */
[----:B------:R-:W-:Y:S01]  /*11b90*/  R2UR UR7, R169 ;  /* 0x00000000a90772ca */ /* 0x000fe200000e0000 */
[----:B------:R-:W-:Y:S01]  /*11ba0*/  IMAD.MOV.U32 R169, RZ, RZ, 0x40000040 ;  /* 0x40000040ffa97424 */ /* 0x000fe200078e00ff */
[----:B------:R-:W-:Y:S01]  /*11bb0*/  @!P1 PRMT R12, RZ, 0x654, R12 ;  /* 0x00000654ff0c9816 */ /* 0x000fe2000000000c */
[----:B------:R-:W-:-:S02]  /*11bc0*/  IMAD.MOV.U32 R214, RZ, RZ, R14 ;  /* 0x000000ffffd67224 */ /* 0x000fc400078e000e */
[----:B------:R-:W-:-:S08]  /*11bd0*/  IMAD.MOV.U32 R215, RZ, RZ, R18 ;  /* 0x000000ffffd77224 */ /* 0x000fd000078e0012 */
[----:B------:R-:W-:Y:S03]  /*11be0*/  HGMMA.64x256x16.F32.BF16 R24, R152, gdesc[UR4].tnspB, R24, gsb0 ;  /* 0x43e0000498187df0 */ /* 0x000fe60008001818 */
[----:B------:R-:W-:Y:S02]  /*11bf0*/  WARPGROUP.DEPBAR.LE gsb0, 0x0 ;  /* 0x00008000000079c5 */ /* 0x000fe40000010000 */
[----:B--2---:R-:W-:Y:S01]  /*11c00*/  VIADD R152, R168, 0x80 ;  /* 0x00000080a8987836 */ /* 0x004fe20000000000 */
        /* <DEDUP_REMOVED lines=32> */
.L_x_2828:
[----:B0-----:R-:W-:-:S07]  /*11e10*/  IMAD.MOV.U32 R12, RZ, RZ, R206 ;  /* 0x000000ffff0c7224 */ /* 0x001fce00078e00ce */
.L_x_2827:
[----:B------:R-:W-:Y:S05]  /*11e20*/  BSYNC B0 ;  /* 0x0000000000007941 */ /* 0x000fea0003800000 */
.L_x_2826:
[----:B------:R-:W-:Y:S01]  /*11e30*/  ISETP.GE.AND P2, PT, R12, R202, PT ;  /* 0x000000ca0c00720c */ /* 0x000fe20003f46270 */
[----:B------:R-:W-:-:S12]  /*11e40*/  BSSY B0, `(.L_x_2840) ;  /* 0x000028d000007945 */ /* 0x000fd80003800000 */
[----:B------:R-:W-:Y:S05]  /*11e50*/  @!P2 BRA `(.L_x_2841) ;  /* 0x00000028002ca947 */ /* 0x000fea0003800000 */
[----:B------:R-:W-:Y:S02]  /*11e60*/  IMAD.MOV.U32 R213, RZ, RZ, R15 ;  /* 0x000000ffffd57224 */ /* 0x000fe400078e000f */
[----:B0-----:R-:W-:Y:S02]  /*11e70*/  IMAD.MOV.U32 R215, RZ, RZ, R14 ;  /* 0x000000ffffd77224 */ /* 0x001fe400078e000e */
[----:B------:R-:W-:-:S07]  /*11e80*/  IMAD.MOV.U32 R214, RZ, RZ, R18 ;  /* 0x000000ffffd67224 */ /* 0x000fce00078e0012 */
.L_x_2860:
[----:B------:R-:W-:-:S05]  /*11e90*/  VIADD R18, R214, 0x1 ;  /* 0x00000001d6127836 */ /* 0x000fca0000000000 */
[----:B------:R-:W-:-:S04]  /*11ea0*/  ISETP.NE.AND P2, PT, R18, 0x2, PT ;  /* 0x000000021200780c */ /* 0x000fc80003f45270 */
[----:B------:R-:W-:Y:S02]  /*11eb0*/  SEL R14, RZ, 0x1, P2 ;  /* 0x00000001ff0e7807 */ /* 0x000fe40001000000 */
[----:B------:R-:W-:Y:S02]  /*11ec0*/  SEL R18, R18, RZ, P2 ;  /* 0x000000ff12127207 */ /* 0x000fe40001000000 */
[----:B------:R-:W-:Y:S01]  /*11ed0*/  LOP3.LUT R19, R19, R14, RZ, 0x3c, !PT ;  /* 0x0000000e13137212 */ /* 0x000fe200078e3cff */
[----:B-1----:R-:W-:Y:S06]  /*11ee0*/  @!P0 BRA `(.L_x_2842) ;  /* 0x0000000000048947 */ /* 0x002fec0003800000 */
[----:B------:R-:W-:Y:S01]  /*11ef0*/  BPT.TRAP 0x1 ;  /* 0x000000040000795c */ /* 0x000fe20000300000 */
.L_x_2842:
[----:B------:R-:W-:Y:S01]  /*11f00*/  IMAD R206, R18, 0x8, R2 ;  /* 0x0000000812ce7824 */ /* 0x000fe200078e0202 */
[----:B------:R-:W-:-:S04]  /*11f10*/  SHF.L.U32 R207, R19, 0x1f, RZ ;  /* 0x0000001f13cf7819 */ /* 0x000fc800000006ff */
[----:B------:R0:W1:Y:S01]  /*11f20*/  SYNCS.PHASECHK.TRANS64.TRYWAIT P2, [R206+URZ+0x28c30], R207 ;  /* 0x028c30cfce0075a7 */ /* 0x000062000804017f */
[----:B------:R-:W-:Y:S05]  /*11f30*/  @!P0 BRA `(.L_x_2843) ;  /* 0x0000000000048947 */ /* 0x000fea0003800000 */
[----:B------:R-:W-:Y:S01]  /*11f40*/  BPT.TRAP 0x1 ;  /* 0x000000040000795c */ /* 0x000fe20000300000 */
.L_x_2843:
[----:B------:R-:W-:Y:S01]  /*11f50*/  BSSY B1, `(.L_x_2844) ;  /* 0x0000006000017945 */ /* 0x000fe20003800000 */
[----:B------:R-:W-:Y:S02]  /*11f60*/  IMAD R14, R18, 0x200, R13 ;  /* 0x00000200120e7824 */ /* 0x000fe400078e020d */
[----:B------:R-:W-:Y:S01]  /*11f70*/  IMAD.MOV.U32 R15, RZ, RZ, 0x40000040 ;  /* 0x40000040ff0f7424 */ /* 0x000fe200078e00ff */
[----:B-1----:R-:W-:Y:S06]  /*11f80*/  @P2 BRA `(.L_x_2845) ;  /* 0x0000000000082947 */ /* 0x002fec0003800000 */
[----:B------:R-:W1:Y:S02]  /*11f90*/  SYNCS.PHASECHK.TRANS64.TRYWAIT P2, [R206+URZ+0x28c30], R207 ;  /* 0x028c30cfce0075a7 */ /* 0x000e64000804017f */
[----:B-1----:R-:W-:Y:S05]  /*11fa0*/  @!P2 BRA `(.L_x_2846) ;  /* 0x00000128004ca947 */ /* 0x002fea0003800000 */
.L_x_2845:
[----:B------:R-:W-:Y:S05]  /*11fb0*/  BSYNC B1 ;  /* 0x0000000000017941 */ /* 0x000fea0003800000 */
.L_x_2844:
[C---:B------:R-:W-:Y:S01]  /*11fc0*/  R2UR UR6, R14.reuse ;  /* 0x000000000e0672ca */ /* 0x040fe200000e0000 */
[----:B------:R-:W-:Y:S01]  /*11fd0*/  WARPGROUP.ARRIVE ;  /* 0x00000000000079c5 */ /* 0x000fe20000000000 */
[----:B------:R-:W-:Y:S01]  /*11fe0*/  R2UR UR7, R15 ;  /* 0x000000000f0772ca */ /* 0x000fe200000e0000 */
[----:B------:R-:W-:Y:S01]  /*11ff0*/  VIADD R20, R14, 0x2 ;  /* 0x000000020e147836 */ /* 0x000fe20000000000 */
[----:B------:R-:W-:Y:S01]  /*12000*/  R2UR UR4, R4 ;  /* 0x00000000040472ca */ /* 0x000fe200000e0000 */
[----:B------:R-:W-:Y:S01]  /*12010*/  IMAD.MOV.U32 R21, RZ, RZ, 0x40000040 ;  /* 0x40000040ff157424 */ /* 0x000fe200078e00ff */
[----:B------:R-:W-:Y:S01]  /*12020*/  R2UR UR5, R5 ;  /* 0x00000000050572ca */ /* 0x000fe200000e0000 */
[----:B------:R-:W-:-:S12]  /*12030*/  IMAD.MOV.U32 R15, RZ, RZ, 0x40000040 ;  /* 0x40000040ff0f7424 */ /* 0x000fd800078e00ff */
        /* <DEDUP_REMOVED lines=32> */
[----:B------:R-:W-:Y:S01]  /*12240*/  HGMMA.64x64x16.F32.BF16 R152, gdesc[UR4], R152, gsb0 ;  /* 0x00e00000049879f0 */ /* 0x000fe20008001898 */
[----:B------:R-:W-:Y:S02]  /*12250*/  ULDC UR4, c[0x0][0x9d8] ;  /* 0x0002760000047ab9 */ /* 0x000fe40000000800 */
        /* <DEDUP_REMOVED lines=36> */
[----:B------:R-:W-:Y:S01]  /*124a0*/  ULDC UR4, c[0x0][0x9e0] ;  /* 0x0002780000047ab9 */ /* 0x000fe20000000800 */
[----:B------:R4:W-:Y:S01]  /*124b0*/  @!P1 SYNCS.ARRIVE.TRANS64.RED.A1T0 RZ, [R14+URZ], RZ ;  /* 0x000000ff0eff99a7 */ /* 0x0009e2000810043f */
[----:B------:R-:W-:-:S05]  /*124c0*/  IADD3 R183, -R22, R183, R23 ;  /* 0x000000b716b77210 */ /* 0x000fca0007ffe117 */
[----:B------:R-:W0:Y:S01]  /*124d0*/  MUFU.TANH R230, R230 ;  /* 0x000000e600e67308 */ /* 0x000e220000002400 */
        /* <DEDUP_REMOVED lines=34> */
[----:B--234-:R-:W-:Y:S05]  /*12700*/  @!P6 BRA `(.L_x_2847) ;  /* 0x000000000060e947 */ /* 0x01cfea0003800000 */
[----:B------:R-:W-:Y:S01]  /*12710*/  IADD3 R233, -R22, R23, R233 ;  /* 0x0000001716e97210 */ /* 0x000fe20007ffe1e9 */
[----:B------:R-:W-:Y:S03]  /*12720*/  BSSY B1, `(.L_x_2848) ;  /* 0x0000012000017945 */ /* 0x000fe60003800000 */
[----:B------:R-:W-:-:S13]  /*12730*/  ISETP.GT.AND P2, PT, R233, -0x1, PT ;  /* 0xffffffffe900780c */ /* 0x000fda0003f44270 */
[----:B------:R-:W-:Y:S05]  /*12740*/  @P2 BRA `(.L_x_2849) ;  /* 0x0000000000242947 */ /* 0x000fea0003800000 */
[----:B------:R-:W-:Y:S01]  /*12750*/  ULDC UR4, c[0x0][0x9e4] ;  /* 0x0002790000047ab9 */ /* 0x000fe20000000800 */
[----:B------:R-:W-:Y:S01]  /*12760*/  LOP3.LUT R233, RZ, R233, RZ, 0x33, !PT ;  /* 0x000000e9ffe97212 */ /* 0x000fe200078e33ff */
[----:B------:R-:W-:-:S05]  /*12770*/  IMAD.U32 R234, RZ, RZ, UR4 ;  /* 0x00000004ffea7e24 */ /* 0x000fca000f8e00ff */
[----:B------:R-:W-:-:S13]  /*12780*/  ISETP.NE.AND P2, PT, R234, 0x1, PT ;  /* 0x00000001ea00780c */ /* 0x000fda0003f45270 */
[----:B------:R-:W2:Y:S02]  /*12790*/  @P2 LDC.64 R14, c[0x0][0x9e8] ;  /* 0x00027a00ff0e2b82 */ /* 0x000ea40000000a00 */
[----:B--2---:R-:W-:-:S05]  /*127a0*/  @P2 IMAD.HI.U32 R14, R233, R14, RZ ;  /* 0x0000000ee90e2227 */ /* 0x004fca00078e00ff */
[----:B------:R-:W-:-:S04]  /*127b0*/  @P2 SHF.R.U32.HI R233, RZ, R15, R14 ;  /* 0x0000000fffe92219 */ /* 0x000fc8000001160e */
[----:B------:R-:W-:Y:S01]  /*127c0*/  LOP3.LUT R233, RZ, R233, RZ, 0x33, !PT ;  /* 0x000000e9ffe97212 */ /* 0x000fe200078e33ff */
[----:B------:R-:W-:Y:S06]  /*127d0*/  BRA `(.L_x_2850) ;  /* 0x0000000000187947 */ /* 0x000fec0003800000 */
.L_x_2849:
[----:B------:R-:W-:Y:S02]  /*127e0*/  ULDC UR4, c[0x0][0x9e4] ;  /* 0x0002790000047ab9 */ /* 0x000fe40000000800 */
[----:B------:R-:W-:-:S05]  /*127f0*/  IMAD.U32 R234, RZ, RZ, UR4 ;  /* 0x00000004ffea7e24 */ /* 0x000fca000f8e00ff */
[----:B------:R-:W-:-:S13]  /*12800*/  ISETP.NE.AND P2, PT, R234, 0x1, PT ;  /* 0x00000001ea00780c */ /* 0x000fda0003f45270 */
[----:B------:R-:W2:Y:S02]  /*12810*/  @P2 LDC.64 R14, c[0x0][0x9e8] ;  /* 0x00027a00ff0e2b82 */ /* 0x000ea40000000a00 */
[----:B--2---:R-:W-:-:S05]  /*12820*/  @P2 IMAD.HI.U32 R14, R233, R14, RZ ;  /* 0x0000000ee90e2227 */ /* 0x004fca00078e00ff */
[----:B------:R-:W-:-:S07]  /*12830*/  @P2 SHF.R.U32.HI R233, RZ, R15, R14 ;  /* 0x0000000fffe92219 */ /* 0x000fce000001160e */
.L_x_2850:
[----:B------:R-:W-:Y:S05]  /*12840*/  BSYNC B1 ;  /* 0x0000000000017941 */ /* 0x000fea0003800000 */
.L_x_2848:
[----:B------:R-:W-:-:S04]  /*12850*/  IMAD R233, R233, R234, -R178 ;  /* 0x000000eae9e97224 */ /* 0x000fc800078e0ab2 */
[----:B------:R-:W-:-:S05]  /*12860*/  IMAD.IADD R233, R233, 0x1, -R186 ;  /* 0x00000001e9e97824 */ /* 0x000fca00078e0aba */
[----:B------:R-:W-:Y:S02]  /*12870*/  VIMNMX R182, R182, R233, !PT ;  /* 0x000000e9b6b67248 */ /* 0x000fe40007fe0100 */
[----:B------:R-:W-:-:S07]  /*12880*/  VIADDMNMX R181, R233, R234, R181, PT ;  /* 0x000000eae9b57246 */ /* 0x000fce00038001b5 */
.L_x_2847:
[----:B------:R-:W-:Y:S01]  /*12890*/  ISETP.GT.AND P2, PT, R12, -0x1, PT ;  /* 0xffffffff0c00780c */ /* 0x000fe20003f44270 */
[----:B------:R-:W2:Y:S03]  /*128a0*/  SHFL.IDX PT, R20, R20, 0x1, 0x1c1f ;  /* 0x003c1f0014147f89 */ /* 0x000ea600000e0000 */
[C---:B------:R-:W-:Y:S02]  /*128b0*/  ISETP.GT.AND P4, PT, R182.reuse, RZ, P2 ;  /* 0x000000ffb600720c */ /* 0x040fe40001784270 */
[----:B------:R-:W-:Y:S02]  /*128c0*/  ISETP.GT.AND P3, PT, R182, 0x1, P2 ;  /* 0x00000001b600780c */ /* 0x000fe40001764270 */
[C---:B------:R-:W-:Y:S02]  /*128d0*/  ISETP.LT.OR P4, PT, R181.reuse, 0x1, P4 ;  /* 0x00000001b500780c */ /* 0x040fe40002781670 */
[----:B------:R-:W-:-:S02]  /*128e0*/  ISETP.LT.OR P3, PT, R181, 0x2, P3 ;  /* 0x00000002b500780c */ /* 0x000fc40001f61670 */
[----:B------:R-:W-:Y:S02]  /*128f0*/  FSEL R216, R216, -INF , !P4 ;  /* 0xff800000d8d87808 */ /* 0x000fe40006000000 */
[----:B0-----:R-:W-:Y:S02]  /*12900*/  FSEL R230, R230, -INF , !P3 ;  /* 0xff800000e6e67808 */ /* 0x001fe40005800000 */
[C---:B------:R-:W-:Y:S02]  /*12910*/  ISETP.GT.AND P4, PT, R182.reuse, 0x8, P2 ;  /* 0x00000008b600780c */ /* 0x040fe40001784270 */
[----:B------:R-:W-:Y:S02]  /*12920*/  ISETP.GT.AND P3, PT, R182, 0x9, P2 ;  /* 0x00000009b600780c */ /* 0x000fe40001764270 */
[C---:B------:R-:W-:Y:S02]  /*12930*/  ISETP.LT.OR P4, PT, R181.reuse, 0x9, P4 ;  /* 0x00000009b500780c */ /* 0x040fe40002781670 */
[----:B------:R-:W-:-:S02]  /*12940*/  ISETP.LT.OR P3, PT, R181, 0xa, P3 ;  /* 0x0000000ab500780c */ /* 0x000fc40001f61670 */
[----:B------:R-:W-:Y:S01]  /*12950*/  FSEL R155, R155, -INF , !P4 ;  /* 0xff8000009b9b7808 */ /* 0x000fe20006000000 */
[--C-:B--2---:R-:W-:Y:S01]  /*12960*/  IMAD.IADD R183, R183, 0x1, R20.reuse ;  /* 0x00000001b7b77824 */ /* 0x104fe200078e0214 */
[----:B------:R-:W-:Y:S01]  /*12970*/  FSEL R231, R231, -INF , !P3 ;  /* 0xff800000e7e77808 */ /* 0x000fe20005800000 */
[----:B------:R-:W-:Y:S01]  /*12980*/  IMAD.IADD R232, R232, 0x1, R20 ;  /* 0x00000001e8e87824 */ /* 0x000fe200078e0214 */
[C---:B------:R-:W-:Y:S02]  /*12990*/  ISETP.GT.AND P4, PT, R182.reuse, 0x10, P2 ;  /* 0x00000010b600780c */ /* 0x040fe40001784270 */
[----:B------:R-:W-:Y:S02]  /*129a0*/  ISETP.GT.AND P3, PT, R182, 0x11, P2 ;  /* 0x00000011b600780c */ /* 0x000fe40001764270 */
[C---:B------:R-:W-:Y:S02]  /*129b0*/  ISETP.LT.OR P4, PT, R181.reuse, 0x11, P4 ;  /* 0x00000011b500780c */ /* 0x040fe40002781670 */
[----:B------:R-:W-:-:S02]  /*129c0*/  ISETP.LT.OR P3, PT, R181, 0x12, P3 ;  /* 0x00000012b500780c */ /* 0x000fc40001f61670 */
[----:B------:R-:W-:Y:S02]  /*129d0*/  FSEL R158, R158, -INF , !P4 ;  /* 0xff8000009e9e7808 */ /* 0x000fe40006000000 */
[----:B------:R-:W-:Y:S02]  /*129e0*/  FSEL R161, R161, -INF , !P3 ;  /* 0xff800000a1a17808 */ /* 0x000fe40005800000 */
        /* <DEDUP_REMOVED lines=29> */
[----:B------:R-:W-:Y:S01]  /*12bc0*/  FSEL R180, R180, -INF , !P3 ;  /* 0xff800000b4b47808 */ /* 0x000fe20005800000 */
[----:B------:R-:W-:Y:S08]  /*12bd0*/  @!P6 BRA `(.L_x_2851) ;  /* 0x000000000060e947 */ /* 0x000ff00003800000 */
        /* <DEDUP_REMOVED lines=8> */
[----:B------:R-:W0:Y:S02]  /*12c60*/  @P3 LDC.64 R14, c[0x0][0x9e8] ;  /* 0x00027a00ff0e3b82 */ /* 0x000e240000000a00 */
[----:B0-----:R-:W-:-:S05]  /*12c70*/  @P3 IMAD.HI.U32 R14, R20, R14, RZ ;  /* 0x0000000e140e3227 */ /* 0x001fca00078e00ff */
[----:B------:R-:W-:-:S04]  /*12c80*/  @P3 SHF.R.U32.HI R20, RZ, R15, R14 ;  /* 0x0000000fff143219 */ /* 0x000fc8000001160e */
[----:B------:R-:W-:Y:S01]  /*12c90*/  LOP3.LUT R20, RZ, R20, RZ, 0x33, !PT ;  /* 0x00000014ff147212 */ /* 0x000fe200078e33ff */
[----:B------:R-:W-:Y:S06]  /*12ca0*/  BRA `(.L_x_2854) ;  /* 0x0000000000187947 */ /* 0x000fec0003800000 */
.L_x_2853:
[----:B------:R-:W-:Y:S02]  /*12cb0*/  ULDC UR4, c[0x0][0x9e4] ;  /* 0x0002790000047ab9 */ /* 0x000fe40000000800 */
[----:B------:R-:W-:-:S05]  /*12cc0*/  IMAD.U32 R181, RZ, RZ, UR4 ;  /* 0x00000004ffb57e24 */ /* 0x000fca000f8e00ff */
[----:B------:R-:W-:-:S13]  /*12cd0*/  ISETP.NE.AND P3, PT, R181, 0x1, PT ;  /* 0x00000001b500780c */ /* 0x000fda0003f65270 */
[----:B------:R-:W0:Y:S02]  /*12ce0*/  @P3 LDC.64 R14, c[0x0][0x9e8] ;  /* 0x00027a00ff0e3b82 */ /* 0x000e240000000a00 */
[----:B0-----:R-:W-:-:S05]  /*12cf0*/  @P3 IMAD.HI.U32 R14, R20, R14, RZ ;  /* 0x0000000e140e3227 */ /* 0x001fca00078e00ff */
[----:B------:R-:W-:-:S07]  /*12d00*/  @P3 SHF.R.U32.HI R20, RZ, R15, R14 ;  /* 0x0000000fff143219 */ /* 0x000fce000001160e */
.L_x_2854:
[----:B------:R-:W-:Y:S05]  /*12d10*/  BSYNC B1 ;  /* 0x0000000000017941 */ /* 0x000fea0003800000 */
.L_x_2852:
[----:B------:R-:W-:-:S04]  /*12d20*/  IMAD R20, R20, R181, -R178 ;  /* 0x000000b514147224 */ /* 0x000fc800078e0ab2 */
[----:B------:R-:W-:-:S05]  /*12d30*/  IMAD.IADD R20, R20, 0x1, -R186 ;  /* 0x0000000114147824 */ /* 0x000fca00078e0aba */
[----:B------:R-:W-:Y:S02]  /*12d40*/  VIMNMX R232, R232, R20, !PT ;  /* 0x00000014e8e87248 */ /* 0x000fe40007fe0100 */
[----:B------:R-:W-:-:S07]  /*12d50*/  VIADDMNMX R183, R20, R181, R183, PT ;  /* 0x000000b514b77246 */ /* 0x000fce00038001b7 */
.L_x_2851:
[----:B------:R-:W-:Y:S01]  /*12d60*/  FMNMX.FTZ R14, R216, R215, !PT ;  /* 0x000000d7d80e7209 */ /* 0x000fe20007810000 */
[----:B------:R-:W-:Y:S02]  /*12d70*/  ULDC UR4, c[0x0][0x988] ;  /* 0x0002620000047ab9 */ /* 0x000fe40000000800 */
[----:B------:R-:W-:Y:S01]  /*12d80*/  IMAD.U32 R20, RZ, RZ, UR4 ;  /* 0x00000004ff147e24 */ /* 0x000fe2000f8e00ff */
        /* <DEDUP_REMOVED lines=16> */
[----:B0-----:R-:W-:-:S05]  /*12e90*/  FMNMX.FTZ R14, R14, R15, !PT ;  /* 0x0000000f0e0e7209 */ /* 0x001fca0007810000 */
[----:B------:R-:W0:Y:S02]  /*12ea0*/  SHFL.BFLY PT, R15, R14, 0x1, 0x1f ;  /* 0x0c201f000e0f7f89 */ /* 0x000e2400000e0000 */
[----:B0-----:R-:W-:-:S04]  /*12eb0*/  FMNMX.FTZ R14, R14, R15, !PT ;  /* 0x0000000f0e0e7209 */ /* 0x001fc80007810000 */
[C---:B------:R-:W-:Y:S01]  /*12ec0*/  FSETP.NEU.FTZ.AND P3, PT, R14.reuse, -INF , PT ;  /* 0xff8000000e00780b */ /* 0x040fe20003f7d000 */
[----:B------:R-:W-:-:S03]  /*12ed0*/  FMUL.FTZ R15, R14, R20 ;  /* 0x000000140e0f7220 */ /* 0x000fc60000410000 */
[----:B------:R-:W-:Y:S02]  /*12ee0*/  FSEL R178, R14, RZ, P3 ;  /* 0x000000ff0eb27208 */ /* 0x000fe40001800000 */
[----:B------:R-:W-:Y:S02]  /*12ef0*/  FSEL R15, R15, RZ, P3 ;  /* 0x000000ff0f0f7208 */ /* 0x000fe40001800000 */
[----:B------:R-:W-:Y:S01]  /*12f00*/  ISETP.GT.AND P3, PT, R232, 0x1, P2 ;  /* 0x00000001e800780c */ /* 0x000fe20001764270 */
[----:B------:R-:W-:Y:S02]  /*12f10*/  FADD.FTZ R178, -R178, R215 ;  /* 0x000000d7b2b27221 */ /* 0x000fe40000010100 */
[-CC-:B------:R-:W-:Y:S01]  /*12f20*/  FFMA.FTZ R216, R216, R20.reuse, -R15.reuse ;  /* 0x00000014d8d87223 */ /* 0x180fe2000001080f */
[----:B------:R-:W-:Y:S01]  /*12f30*/  ISETP.LT.OR P4, PT, R183, 0x2, P3 ;  /* 0x00000002b700780c */ /* 0x000fe20001f81670 */
[-CC-:B------:R-:W-:Y:S01]  /*12f40*/  FFMA.FTZ R230, R230, R20.reuse, -R15.reuse ;  /* 0x00000014e6e67223 */ /* 0x180fe2000001080f */
[----:B------:R-:W-:Y:S01]  /*12f50*/  ISETP.GT.AND P3, PT, R232, 0x8, P2 ;  /* 0x00000008e800780c */ /* 0x000fe20001764270 */
[-CC-:B------:R-:W-:Y:S01]  /*12f60*/  FFMA.FTZ R155, R155, R20.reuse, -R15.reuse ;  /* 0x000000149b9b7223 */ /* 0x180fe2000001080f */
[----:B------:R-:W-:Y:S01]  /*12f70*/  FSEL R181, R152, -INF , !P4 ;  /* 0xff80000098b57808 */ /* 0x000fe20006000000 */
[-CC-:B------:R-:W-:Y:S01]  /*12f80*/  FFMA.FTZ R231, R231, R20.reuse, -R15.reuse ;  /* 0x00000014e7e77223 */ /* 0x180fe2000001080f */
[----:B------:R-:W-:Y:S01]  /*12f90*/  ISETP.GT.AND P4, PT, R232, 0x9, P2 ;  /* 0x00000009e800780c */ /* 0x000fe20001784270 */
[-CC-:B------:R-:W-:Y:S01]  /*12fa0*/  FFMA.FTZ R158, R158, R20.reuse, -R15.reuse ;  /* 0x000000149e9e7223 */ /* 0x180fe2000001080f */
[----:B------:R-:W-:Y:S01]  /*12fb0*/  ISETP.LT.OR P3, PT, R183, 0x9, P3 ;  /* 0x00000009b700780c */ /* 0x000fe20001f61670 */
[-CC-:B------:R-:W-:Y:S01]  /*12fc0*/  FFMA.FTZ R161, R161, R20.reuse, -R15.reuse ;  /* 0x00000014a1a17223 */ /* 0x180fe2000001080f */
[----:B------:R-:W-:Y:S01]  /*12fd0*/  ISETP.LT.OR P4, PT, R183, 0xa, P4 ;  /* 0x0000000ab700780c */ /* 0x000fe20002781670 */
[-CC-:B------:R-:W-:Y:S01]  /*12fe0*/  FFMA.FTZ R162, R162, R20.reuse, -R15.reuse ;  /* 0x00000014a2a27223 */ /* 0x180fe2000001080f */
[----:B------:R-:W-:Y:S01]  /*12ff0*/  FSEL R153, R153, -INF , !P3 ;  /* 0xff80000099997808 */ /* 0x000fe20005800000 */
[-CC-:B------:R-:W-:Y:S01]  /*13000*/  FFMA.FTZ R165, R165, R20.reuse, -R15.reuse ;  /* 0x00000014a5a57223 */ /* 0x180fe2000001080f */
[----:B------:R-:W-:Y:S01]  /*13010*/  FSEL R154, R154, -INF , !P4 ;  /* 0xff8000009a9a7808 */ /* 0x000fe20006000000 */
[-CC-:B------:R-:W-:Y:S01]  /*13020*/  FFMA.FTZ R166, R166, R20.reuse, -R15.reuse ;  /* 0x00000014a6a67223 */ /* 0x180fe2000001080f */
[C---:B------:R-:W-:Y:S01]  /*13030*/  ISETP.GT.AND P4, PT, R232.reuse, 0x11, P2 ;  /* 0x00000011e800780c */ /* 0x040fe20001784270 */
[-CC-:B------:R-:W-:Y:S01]  /*13040*/  FFMA.FTZ R169, R169, R20.reuse, -R15.reuse ;  /* 0x00000014a9a97223 */ /* 0x180fe2000001080f */
[----:B------:R-:W-:Y:S01]  /*13050*/  ISETP.GT.AND P3, PT, R232, 0x10, P2 ;  /* 0x00000010e800780c */ /* 0x000fe20001764270 */
        /* <DEDUP_REMOVED lines=8> */
[-C--:B------:R-:W-:Y:S01]  /*130e0*/  FFMA.FTZ R180, R180, R20.reuse, -R15 ;  /* 0x00000014b4b47223 */ /* 0x080fe2000001080f */
[C---:B------:R-:W-:Y:S01]  /*130f0*/  ISETP.LT.OR P3, PT, R183.reuse, 0x11, P3 ;  /* 0x00000011b700780c */ /* 0x040fe20001f61670 */
[----:B------:R-:W-:Y:S01]  /*13100*/  FMUL.FTZ R157, R178, R20 ;  /* 0x00000014b29d7220 */ /* 0x000fe20000410000 */
[----:B------:R-:W-:Y:S01]  /*13110*/  ISETP.LT.OR P4, PT, R183, 0x1a, P4 ;  /* 0x0000001ab700780c */ /* 0x000fe20002781670 */
[----:B------:R-:W-:Y:S01]  /*13120*/  MUFU.EX2 R152, R216 ;  /* 0x000000d800987308 */ /* 0x000fe20000000800 */
[----:B------:R-:W-:-:S02]  /*13130*/  FSEL R156, R156, -INF , !P3 ;  /* 0xff8000009c9c7808 */ /* 0x000fc40005800000 */
[----:B------:R-:W-:Y:S02]  /*13140*/  FSEL R160, R160, -INF , !P4 ;  /* 0xff800000a0a07808 */ /* 0x000fe40006000000 */
[C---:B------:R-:W-:Y:S02]  /*13150*/  ISETP.GT.AND P4, PT, R232.reuse, 0x21, P2 ;  /* 0x00000021e800780c */ /* 0x040fe40001784270 */
[----:B------:R-:W-:Y:S01]  /*13160*/  ISETP.GT.AND P3, PT, R232, 0x18, P2 ;  /* 0x00000018e800780c */ /* 0x000fe20001764270 */
[----:B------:R-:W0:Y:S01]  /*13170*/  MUFU.EX2 R157, R157 ;  /* 0x0000009d009d7308 */ /* 0x000e220000000800 */
[C---:B------:R-:W-:Y:S02]  /*13180*/  ISETP.LT.OR P4, PT, R183.reuse, 0x22, P4 ;  /* 0x00000022b700780c */ /* 0x040fe40002781670 */
[----:B------:R-:W-:Y:S02]  /*13190*/  ISETP.LT.OR P3, PT, R183, 0x19, P3 ;  /* 0x00000019b700780c */ /* 0x000fe40001f61670 */
[----:B------:R-:W-:-:S02]  /*131a0*/  FSEL R164, R164, -INF , !P4 ;  /* 0xff800000a4a47808 */ /* 0x000fc40006000000 */
[C---:B------:R-:W-:Y:S01]  /*131b0*/  ISETP.GT.AND P4, PT, R232.reuse, 0x29, P2 ;  /* 0x00000029e800780c */ /* 0x040fe20001784270 */
[----:B------:R-:W2:Y:S01]  /*131c0*/  MUFU.EX2 R230, R230 ;  /* 0x000000e600e67308 */ /* 0x000ea20000000800 */
[----:B------:R-:W-:Y:S02]  /*131d0*/  FSEL R159, R159, -INF , !P3 ;  /* 0xff8000009f9f7808 */ /* 0x000fe40005800000 */
[----:B------:R-:W-:Y:S02]  /*131e0*/  ISETP.LT.OR P4, PT, R183, 0x2a, P4 ;  /* 0x0000002ab700780c */ /* 0x000fe40002781670 */
[----:B------:R-:W-:Y:S02]  /*131f0*/  ISETP.GT.AND P3, PT, R232, 0x20, P2 ;  /* 0x00000020e800780c */ /* 0x000fe40001764270 */
[----:B------:R-:W-:Y:S01]  /*13200*/  FSEL R168, R168, -INF , !P4 ;  /* 0xff800000a8a87808 */ /* 0x000fe20006000000 */
[----:B------:R-:W3:Y:S01]  /*13210*/  MUFU.EX2 R155, R155 ;  /* 0x0000009b009b7308 */ /* 0x000ee20000000800 */
[----:B------:R-:W-:Y:S01]  /*13220*/  ISETP.GT.AND P4, PT, R232, RZ, P2 ;  /* 0x000000ffe800720c */ /* 0x000fe20001784270 */
[----:B0-----:R-:W-:Y:S01]  /*13230*/  FFMA.FTZ R0, R157, R0, R152 ;  /* 0x000000009d007223 */ /* 0x001fe20000010098 */
[C---:B------:R-:W-:Y:S01]  /*13240*/  ISETP.LT.OR P3, PT, R183.reuse, 0x21, P3 ;  /* 0x00000021b700780c */ /* 0x040fe20001f61670 */
[-C--:B------:R-:W-:Y:S01]  /*13250*/  FMUL.FTZ R24, R24, R157.reuse ;  /* 0x0000009d18187220 */ /* 0x080fe20000410000 */
[----:B------:R-:W-:Y:S01]  /*13260*/  ISETP.LT.OR P4, PT, R183, 0x1, P4 ;  /* 0x00000001b700780c */ /* 0x000fe20002781670 */
[-C--:B------:R-:W-:Y:S01]  /*13270*/  FMUL.FTZ R25, R25, R157.reuse ;  /* 0x0000009d19197220 */ /* 0x080fe20000410000 */
[----:B------:R-:W-:Y:S01]  /*13280*/  FSEL R163, R163, -INF , !P3 ;  /* 0xff800000a3a37808 */ /* 0x000fe20005800000 */
[----:B------:R-:W0:Y:S01]  /*13290*/  MUFU.EX2 R231, R231 ;  /* 0x000000e700e77308 */ /* 0x000e220000000800 */
[----:B------:R-:W-:Y:S01]  /*132a0*/  FSEL R21, R21, -INF , !P4 ;  /* 0xff80000015157808 */ /* 0x000fe20006000000 */
[----:B--2---:R-:W-:Y:S01]  /*132b0*/  FADD.FTZ R0, R230, R0 ;  /* 0x00000000e6007221 */ /* 0x004fe20000010000 */
[----:B------:R-:W-:Y:S01]  /*132c0*/  ISETP.GT.AND P3, PT, R232, 0x28, P2 ;  /* 0x00000028e800780c */ /* 0x000fe20001764270 */
[----:B------:R-:W-:Y:S01]  /*132d0*/  FMUL.FTZ R28, R28, R157 ;  /* 0x0000009d1c1c7220 */ /* 0x000fe20000410000 */
[----:B------:R-:W-:Y:S01]  /*132e0*/  FMNMX.FTZ R15, R21, R213, !PT ;  /* 0x000000d5150f7209 */ /* 0x000fe20007810000 */
[----:B------:R-:W-:Y:S01]  /*132f0*/  FMUL.FTZ R29, R29, R157 ;  /* 0x0000009d1d1d7220 */ /* 0x000fe20000410000 */
[----:B------:R-:W-:Y:S01]  /*13300*/  ISETP.LT.OR P3, PT, R183, 0x29, P3 ;  /* 0x00000029b700780c */ /* 0x000fe20001f61670 */
[----:B------:R-:W2:Y:S01]  /*13310*/  MUFU.EX2 R158, R158 ;  /* 0x0000009e009e7308 */ /* 0x000ea20000000800 */
[----:B------:R-:W-:Y:S01]  /*13320*/  FMNMX.FTZ R15, R181, R15, !PT ;  /* 0x0000000fb50f7209 */ /* 0x000fe20007810000 */
[----:B---3--:R-:W-:Y:S01]  /*13330*/  FADD.FTZ R0, R155, R0 ;  /* 0x000000009b007221 */ /* 0x008fe20000010000 */
[----:B------:R-:W-:Y:S01]  /*13340*/  FSEL R167, R167, -INF , !P3 ;  /* 0xff800000a7a77808 */ /* 0x000fe20005800000 */
[----:B------:R-:W-:Y:S01]  /*13350*/  FMUL.FTZ R32, R32, R157 ;  /* 0x0000009d20207220 */ /* 0x000fe20000410000 */
[----:B------:R-:W-:Y:S01]  /*13360*/  FMNMX.FTZ R15, R153, R15, !PT ;  /* 0x0000000f990f7209 */ /* 0x000fe20007810000 */
[----:B------:R-:W-:Y:S01]  /*13370*/  FMUL.FTZ R33, R33, R157 ;  /* 0x0000009d21217220 */ /* 0x000fe20000410000 */
[----:B------:R-:W-:Y:S01]  /*13380*/  ISETP.GT.AND P3, PT, R232, 0x30, P2 ;  /* 0x00000030e800780c */ /* 0x000fe20001764270 */
[----:B------:R-:W3:Y:S01]  /*13390*/  MUFU.EX2 R161, R161 ;  /* 0x000000a100a17308 */ /* 0x000ee20000000800 */
[----:B------:R-:W-:Y:S01]  /*133a0*/  FMNMX.FTZ R15, R154, R15, !PT ;  /* 0x0000000f9a0f7209 */ /* 0x000fe20007810000 */
[----:B0-----:R-:W-:Y:S01]  /*133b0*/  FADD.FTZ R0, R231, R0 ;  /* 0x00000000e7007221 */ /* 0x001fe20000010000 */
[----:B------:R-:W-:Y:S01]  /*133c0*/  ISETP.LT.OR P3, PT, R183, 0x31, P3 ;  /* 0x00000031b700780c */ /* 0x000fe20001f61670 */
[----:B------:R-:W-:Y:S01]  /*133d0*/  FMUL.FTZ R36, R36, R157 ;  /* 0x0000009d24247220 */ /* 0x000fe20000410000 */
[----:B------:R-:W-:Y:S01]  /*133e0*/  FMNMX.FTZ R15, R156, R15, !PT ;  /* 0x0000000f9c0f7209 */ /* 0x000fe20007810000 */
[----:B------:R-:W-:Y:S01]  /*133f0*/  FMUL.FTZ R37, R37, R157 ;  /* 0x0000009d25257220 */ /* 0x000fe20000410000 */
[----:B------:R-:W-:Y:S01]  /*13400*/  FSEL R171, R171, -INF , !P3 ;  /* 0xff800000abab7808 */ /* 0x000fe20005800000 */
[----:B------:R-:W0:Y:S01]  /*13410*/  MUFU.EX2 R162, R162 ;  /* 0x000000a200a27308 */ /* 0x000e220000000800 */
[----:B------:R-:W-:Y:S01]  /*13420*/  FMNMX.FTZ R15, R182, R15, !PT ;  /* 0x0000000fb60f7209 */ /* 0x000fe20007810000 */
[----:B--2---:R-:W-:Y:S01]  /*13430*/  FADD.FTZ R0, R158, R0 ;  /* 0x000000009e007221 */ /* 0x004fe20000010000 */
[----:B------:R-:W-:Y:S01]  /*13440*/  ISETP.GT.AND P3, PT, R232, 0x31, P2 ;  /* 0x00000031e800780c */ /* 0x000fe20001764270 */
[----:B------:R-:W-:Y:S01]  /*13450*/  FMUL.FTZ R40, R40, R157 ;  /* 0x0000009d28287220 */ /* 0x000fe20000410000 */
[----:B------:R-:W-:Y:S01]  /*13460*/  FMNMX.FTZ R15, R159, R15, !PT ;  /* 0x0000000f9f0f7209 */ /* 0x000fe20007810000 */
[----:B------:R-:W-:Y:S01]  /*13470*/  FMUL.FTZ R41, R41, R157 ;  /* 0x0000009d29297220 */ /* 0x000fe20000410000 */
[----:B------:R-:W-:Y:S01]  /*13480*/  ISETP.GT.AND P4, PT, R232, 0x38, P2 ;  /* 0x00000038e800780c */ /* 0x000fe20001784270 */
[----:B------:R-:W2:Y:S01]  /*13490*/  MUFU.EX2 R165, R165 ;  /* 0x000000a500a57308 */ /* 0x000ea20000000800 */
[----:B------:R-:W-:Y:S01]  /*134a0*/  FMNMX.FTZ R15, R160, R15, !PT ;  /* 0x0000000fa00f7209 */ /* 0x000fe20007810000 */
[----:B---3--:R-:W-:Y:S01]  /*134b0*/  FADD.FTZ R0, R161, R0 ;  /* 0x00000000a1007221 */ /* 0x008fe20000010000 */
[----:B------:R-:W-:Y:S01]  /*134c0*/  ISETP.LT.OR P3, PT, R183, 0x32, P3 ;  /* 0x00000032b700780c */ /* 0x000fe20001f61670 */
        /* <DEDUP_REMOVED lines=15> */
[----:B------:R-:W-:Y:S01]  /*135c0*/  ISETP.LT.OR P2, PT, R183, 0x3a, P2 ;  /* 0x0000003ab700780c */ /* 0x000fe20001741670 */
[----:B------:R-:W-:Y:S01]  /*135d0*/  FMUL.FTZ R52, R52, R157 ;  /* 0x0000009d34347220 */ /* 0x000fe20000410000 */
[----:B------:R-:W-:Y:S01]  /*135e0*/  FMNMX.FTZ R15, R171, R15, !PT ;  /* 0x0000000fab0f7209 */ /* 0x000fe20007810000 */
[----:B------:R-:W-:Y:S01]  /*135f0*/  FMUL.FTZ R53, R53, R157 ;  /* 0x0000009d35357220 */ /* 0x000fe20000410000 */
[----:B------:R-:W-:Y:S01]  /*13600*/  FSEL R174, R174, -INF , !P4 ;  /* 0xff800000aeae7808 */ /* 0x000fe20006000000 */
[----:B------:R-:W-:Y:S01]  /*13610*/  MUFU.EX2 R173, R173 ;  /* 0x000000ad00ad7308 */ /* 0x000fe20000000800 */
[----:B------:R-:W-:Y:S01]  /*13620*/  FMNMX.FTZ R15, R172, R15, !PT ;  /* 0x0000000fac0f7209 */ /* 0x000fe20007810000 */
[----:B---3--:R-:W-:Y:S01]  /*13630*/  FADD.FTZ R0, R166, R0 ;  /* 0x00000000a6007221 */ /* 0x008fe20000010000 */
[----:B------:R-:W-:Y:S01]  /*13640*/  FSEL R175, R175, -INF , !P2 ;  /* 0xff800000afaf7808 */ /* 0x000fe20005000000 */
[----:B------:R-:W-:Y:S01]  /*13650*/  FMUL.FTZ R56, R56, R157 ;  /* 0x0000009d38387220 */ /* 0x000fe20000410000 */
[----:B------:R-:W-:Y:S01]  /*13660*/  FMNMX.FTZ R15, R174, R15, !PT ;  /* 0x0000000fae0f7209 */ /* 0x000fe20007810000 */
[----:B------:R-:W-:Y:S01]  /*13670*/  FMUL.FTZ R57, R57, R157 ;  /* 0x0000009d39397220 */ /* 0x000fe20000410000 */
[----:B------:R-:W-:Y:S01]  /*13680*/  F2FP.BF16.F32.PACK_AB R152, R230, R152 ;  /* 0x00000098e698723e */ /* 0x000fe200000010ff */
[----:B------:R-:W-:Y:S01]  /*13690*/  MUFU.EX2 R177, R177 ;  /* 0x000000b100b17308 */ /* 0x000fe20000000800 */
[----:B------:R-:W-:Y:S01]  /*136a0*/  FMNMX.FTZ R15, R175, R15, !PT ;  /* 0x0000000faf0f7209 */ /* 0x000fe20007810000 */
[----:B0-----:R-:W-:Y:S01]  /*136b0*/  FADD.FTZ R0, R169, R0 ;  /* 0x00000000a9007221 */ /* 0x001fe20000010000 */
[----:B------:R-:W-:Y:S01]  /*136c0*/  ISETP.NE.AND P3, PT, R194, RZ, PT ;  /* 0x000000ffc200720c */ /* 0x000fe20003f65270 */
[-C--:B------:R-:W-:Y:S01]  /*136d0*/  FMUL.FTZ R60, R60, R157.reuse ;  /* 0x0000009d3c3c7220 */ /* 0x080fe20000410000 */
[-C--:B------:R-:W-:Y:S01]  /*136e0*/  FMUL.FTZ R61, R61, R157.reuse ;  /* 0x0000009d3d3d7220 */ /* 0x080fe20000410000 */
[----:B------:R-:W0:Y:S01]  /*136f0*/  SHFL.BFLY PT, R178, R15, 0x2, 0x1f ;  /* 0x0c401f000fb27f89 */ /* 0x000e2200000e0000 */
        /* <DEDUP_REMOVED lines=9> */
[----:B------:R-:W-:Y:S01]  /*13790*/  @!P3 IMAD R214, R214, 0x40, R191 ;  /* 0x00000040d6d6b824 */ /* 0x000fe200078e02bf */
[----:B------:R-:W-:Y:S01]  /*137a0*/  MUFU.EX2 R180, R180 ;  /* 0x000000b400b47308 */ /* 0x000fe20000000800 */
[-C--:B------:R-:W-:Y:S01]  /*137b0*/  FMUL.FTZ R80, R80, R157.reuse ;  /* 0x0000009d50507220 */ /* 0x080fe20000410000 */
[----:B------:R-:W-:Y:S01]  /*137c0*/  FMUL.FTZ R81, R81, R157 ;  /* 0x0000009d51517220 */ /* 0x000fe20000410000 */
[----:B------:R-:W-:-:S02]  /*137d0*/  @!P3 IMAD R214, R214, 0x4, R2 ;  /* 0x00000004d6d6b824 */ /* 0x000fc400078e0202 */
[-C--:B------:R-:W-:Y:S01]  /*137e0*/  FMUL.FTZ R84, R84, R157.reuse ;  /* 0x0000009d54547220 */ /* 0x080fe20000410000 */
[-C--:B------:R-:W-:Y:S01]  /*137f0*/  FMUL.FTZ R85, R85, R157.reuse ;  /* 0x0000009d55557220 */ /* 0x080fe20000410000 */
[-C--:B------:R-:W-:Y:S01]  /*13800*/  FMUL.FTZ R88, R88, R157.reuse ;  /* 0x0000009d58587220 */ /* 0x080fe20000410000 */
[-C--:B------:R-:W-:Y:S01]  /*13810*/  FMUL.FTZ R89, R89, R157.reuse ;  /* 0x0000009d59597220 */ /* 0x080fe20000410000 */
[----:B------:R-:W-:Y:S01]  /*13820*/  @!P3 STS [R214+0x28800], R157 ;  /* 0x0288009dd600b388 */ /* 0x000fe20000000800 */
[-C--:B------:R-:W-:Y:S01]  /*13830*/  FMUL.FTZ R92, R92, R157.reuse ;  /* 0x0000009d5c5c7220 */ /* 0x080fe20000410000 */
[-C--:B------:R-:W-:Y:S01]  /*13840*/  FMUL.FTZ R93, R93, R157.reuse ;  /* 0x0000009d5d5d7220 */ /* 0x080fe20000410000 */
[-C--:B------:R-:W-:Y:S01]  /*13850*/  FMUL.FTZ R96, R96, R157.reuse ;  /* 0x0000009d60607220 */ /* 0x080fe20000410000 */
[-C--:B------:R-:W-:Y:S01]  /*13860*/  FMUL.FTZ R97, R97, R157.reuse ;  /* 0x0000009d61617220 */ /* 0x080fe20000410000 */
[----:B0-----:R-:W-:Y:S01]  /*13870*/  FMNMX.FTZ R15, R15, R178, !PT ;  /* 0x000000b20f0f7209 */ /* 0x001fe20007810000 */
[-C--:B------:R-:W-:Y:S01]  /*13880*/  FMUL.FTZ R100, R100, R157.reuse ;  /* 0x0000009d64647220 */ /* 0x080fe20000410000 */
[-C--:B------:R-:W-:Y:S01]  /*13890*/  FMUL.FTZ R101, R101, R157.reuse ;  /* 0x0000009d65657220 */ /* 0x080fe20000410000 */
[-C--:B------:R-:W-:Y:S01]  /*138a0*/  FMUL.FTZ R104, R104, R157.reuse ;  /* 0x0000009d68687220 */ /* 0x080fe20000410000 */
        /* <DEDUP_REMOVED lines=24> */
[----:B0-----:R-:W-:-:S02]  /*13a30*/  FMNMX.FTZ R15, R15, R178, !PT ;  /* 0x000000b20f0f7209 */ /* 0x001fc40007810000 */
[----:B------:R0:W2:Y:S02]  /*13a40*/  MUFU.EX2 R178, R170 ;  /* 0x000000aa00b27308 */ /* 0x0000a40000000800 */
[C---:B------:R-:W-:Y:S01]  /*13a50*/  FSETP.NEU.FTZ.AND P2, PT, R15.reuse, -INF , PT ;  /* 0xff8000000f00780b */ /* 0x040fe20003f5d000 */
[----:B------:R-:W-:-:S03]  /*13a60*/  FMUL.FTZ R215, R15, R20 ;  /* 0x000000140fd77220 */ /* 0x000fc60000410000 */
[----:B------:R-:W-:Y:S02]  /*13a70*/  FSEL R216, R15, RZ, P2 ;  /* 0x000000ff0fd87208 */ /* 0x000fe40001000000 */
[----:B------:R-:W-:-:S03]  /*13a80*/  FSEL R215, R215, RZ, P2 ;  /* 0x000000ffd7d77208 */ /* 0x000fc60001000000 */
[----:B------:R-:W-:Y:S02]  /*13a90*/  FADD.FTZ R216, -R216, R213 ;  /* 0x000000d5d8d87221 */ /* 0x000fe40000010100 */
[-CC-:B------:R-:W-:Y:S01]  /*13aa0*/  FFMA.FTZ R213, R21, R20.reuse, -R215.reuse ;  /* 0x0000001415d57223 */ /* 0x180fe200000108d7 */
[-CC-:B------:R-:W-:Y:S01]  /*13ab0*/  FFMA.FTZ R183, R181, R20.reuse, -R215.reuse ;  /* 0x00000014b5b77223 */ /* 0x180fe200000108d7 */
[-C--:B------:R-:W-:Y:S01]  /*13ac0*/  FMUL.FTZ R21, R216, R20.reuse ;  /* 0x00000014d8157220 */ /* 0x080fe20000410000 */
[-CC-:B------:R-:W-:Y:S01]  /*13ad0*/  FFMA.FTZ R153, R153, R20.reuse, -R215.reuse ;  /* 0x0000001499997223 */ /* 0x180fe200000108d7 */
[-CC-:B0-----:R-:W-:Y:S01]  /*13ae0*/  FFMA.FTZ R170, R154, R20.reuse, -R215.reuse ;  /* 0x000000149aaa7223 */ /* 0x181fe200000108d7 */
[----:B------:R-:W-:Y:S01]  /*13af0*/  F2FP.BF16.F32.PACK_AB R154, R231, R155 ;  /* 0x0000009be79a723e */ /* 0x000fe200000010ff */
[----:B------:R-:W-:Y:S01]  /*13b00*/  MUFU.EX2 R213, R213 ;  /* 0x000000d500d57308 */ /* 0x000fe20000000800 */
[-CC-:B------:R-:W-:Y:S01]  /*13b10*/  FFMA.FTZ R181, R156, R20.reuse, -R215.reuse ;  /* 0x000000149cb57223 */ /* 0x180fe200000108d7 */
[-CC-:B------:R-:W-:Y:S01]  /*13b20*/  FFMA.FTZ R182, R182, R20.reuse, -R215.reuse ;  /* 0x00000014b6b67223 */ /* 0x180fe200000108d7 */
[-CC-:B------:R-:W-:Y:S01]  /*13b30*/  FFMA.FTZ R159, R159, R20.reuse, -R215.reuse ;  /* 0x000000149f9f7223 */ /* 0x180fe200000108d7 */
[-CC-:B------:R-:W-:Y:S01]  /*13b40*/  FFMA.FTZ R216, R160, R20.reuse, -R215.reuse ;  /* 0x00000014a0d87223 */ /* 0x180fe200000108d7 */
[-CC-:B------:R-:W-:Y:S01]  /*13b50*/  FFMA.FTZ R163, R163, R20.reuse, -R215.reuse ;  /* 0x00000014a3a37223 */ /* 0x180fe200000108d7 */
[--C-:B------:R-:W-:Y:S01]  /*13b60*/  FFMA.FTZ R230, R164, R20, -R215.reuse ;  /* 0x00000014a4e67223 */ /* 0x100fe200000108d7 */
[----:B------:R-:W-:Y:S01]  /*13b70*/  F2FP.BF16.F32.PACK_AB R156, R161, R158 ;  /* 0x0000009ea19c723e */ /* 0x000fe200000010ff */
[----:B------:R-:W0:Y:S01]  /*13b80*/  MUFU.EX2 R21, R21 ;  /* 0x0000001500157308 */ /* 0x000e220000000800 */
[-CC-:B------:R-:W-:Y:S01]  /*13b90*/  FFMA.FTZ R167, R167, R20.reuse, -R215.reuse ;  /* 0x00000014a7a77223 */ /* 0x180fe200000108d7 */
[-CC-:B------:R-:W-:Y:S01]  /*13ba0*/  FFMA.FTZ R168, R168, R20.reuse, -R215.reuse ;  /* 0x00000014a8a87223 */ /* 0x180fe200000108d7 */
[-CC-:B------:R-:W-:Y:S01]  /*13bb0*/  FFMA.FTZ R171, R171, R20.reuse, -R215.reuse ;  /* 0x00000014abab7223 */ /* 0x180fe200000108d7 */
[--C-:B------:R-:W-:Y:S01]  /*13bc0*/  FFMA.FTZ R172, R172, R20, -R215.reuse ;  /* 0x00000014acac7223 */ /* 0x100fe200000108d7 */
[----:B------:R-:W-:Y:S01]  /*13bd0*/  F2FP.BF16.F32.PACK_AB R158, R165, R162 ;  /* 0x000000a2a59e723e */ /* 0x000fe200000010ff */
[-CC-:B------:R-:W-:Y:S01]  /*13be0*/  FFMA.FTZ R175, R175, R20.reuse, -R215.reuse ;  /* 0x00000014afaf7223 */ /* 0x180fe200000108d7 */
[----:B------:R-:W-:Y:S01]  /*13bf0*/  FFMA.FTZ R174, R174, R20, -R215 ;  /* 0x00000014aeae7223 */ /* 0x000fe200000108d7 */
[----:B------:R-:W3:Y:S01]  /*13c00*/  MUFU.EX2 R183, R183 ;  /* 0x000000b700b77308 */ /* 0x000ee20000000800 */
[----:B--2---:R-:W-:Y:S01]  /*13c10*/  FADD.FTZ R0, R178, R0 ;  /* 0x00000000b2007221 */ /* 0x004fe20000010000 */
[----:B------:R-:W-:-:S02]  /*13c20*/  F2FP.BF16.F32.PACK_AB R160, R169, R166 ;  /* 0x000000a6a9a0723e */ /* 0x000fc400000010ff */
[C---:B------:R-:W-:Y:S01]  /*13c30*/  F2FP.BF16.F32.PACK_AB R162, R173.reuse, R178 ;  /* 0x000000b2ada2723e */ /* 0x040fe200000010ff */
[----:B------:R-:W-:Y:S01]  /*13c40*/  FADD.FTZ R0, R173, R0 ;  /* 0x00000000ad007221 */ /* 0x000fe20000010000 */
[----:B------:R-:W-:Y:S02]  /*13c50*/  F2FP.BF16.F32.PACK_AB R166, R180, R179 ;  /* 0x000000b3b4a6723e */ /* 0x000fe400000010ff */
[----:B------:R2:W4:Y:S01]  /*13c60*/  MUFU.EX2 R155, R153 ;  /* 0x00000099009b7308 */ /* 0x0005220000000800 */
[----:B0-----:R-:W-:Y:S01]  /*13c70*/  FFMA.FTZ R3, R21, R3, R213 ;  /* 0x0000000315037223 */ /* 0x001fe200000100d5 */
[----:B------:R0:W-:Y:S01]  /*13c80*/  @!P3 STS [R214+0x28820], R21 ;  /* 0x02882015d600b388 */ /* 0x0001e20000000800 */
[-C--:B------:R-:W-:Y:S01]  /*13c90*/  FMUL.FTZ R26, R26, R21.reuse ;  /* 0x000000151a1a7220 */ /* 0x080fe20000410000 */
[-C--:B------:R-:W-:Y:S01]  /*13ca0*/  FMUL.FTZ R27, R27, R21.reuse ;  /* 0x000000151b1b7220 */ /* 0x080fe20000410000 */
[-C--:B------:R-:W-:Y:S01]  /*13cb0*/  FMUL.FTZ R30, R30, R21.reuse ;  /* 0x000000151e1e7220 */ /* 0x080fe20000410000 */
[-C--:B------:R-:W-:Y:S01]  /*13cc0*/  FMUL.FTZ R31, R31, R21.reuse ;  /* 0x000000151f1f7220 */ /* 0x080fe20000410000 */
[----:B------:R-:W-:Y:S01]  /*13cd0*/  FMUL.FTZ R34, R34, R21 ;  /* 0x0000001522227220 */ /* 0x000fe20000410000 */
[----:B------:R-:W5:Y:S01]  /*13ce0*/  MUFU.EX2 R170, R170 ;  /* 0x000000aa00aa7308 */ /* 0x000f620000000800 */
[C---:B---3--:R-:W-:Y:S01]  /*13cf0*/  FADD.FTZ R3, R183.reuse, R3 ;  /* 0x00000003b7037221 */ /* 0x048fe20000010000 */
[----:B--2---:R-:W-:Y:S01]  /*13d00*/  F2FP.BF16.F32.PACK_AB R153, R183, R213 ;  /* 0x000000d5b799723e */ /* 0x004fe200000010ff */
        /* <DEDUP_REMOVED lines=13> */
[----:B------:R-:W3:Y:S01]  /*13de0*/  MUFU.EX2 R182, R182 ;  /* 0x000000b600b67308 */ /* 0x000ee20000000800 */
[C---:B-----5:R-:W-:Y:S01]  /*13df0*/  FADD.FTZ R3, R170.reuse, R3 ;  /* 0x00000003aa037221 */ /* 0x060fe20000010000 */
[----:B------:R-:W-:Y:S01]  /*13e00*/  F2FP.BF16.F32.PACK_AB R155, R170, R155 ;  /* 0x0000009baa9b723e */ /* 0x000fe200000010ff */
[----:B------:R-:W-:Y:S01]  /*13e10*/  BAR.SYNC.DEFER_BLOCKING 0xf, 0x100 ;  /* 0x03c4000000007b1d */ /* 0x000fe20000010000 */
        /* <DEDUP_REMOVED lines=22> */
[----:B----4-:R-:W-:Y:S01]  /*13f80*/  FADD.FTZ R3, R159, R3 ;  /* 0x000000039f037221 */ /* 0x010fe20000010000 */
[----:B------:R0:W-:Y:S01]  /*13f90*/  STSM.16.M88.4 [R196+0x26800], R152 ;  /* 0x02680098c4007844 */ /* 0x0001e20000000200 */
[-C--:B------:R-:W-:Y:S01]  /*13fa0*/  FMUL.FTZ R90, R90, R21.reuse ;  /* 0x000000155a5a7220 */ /* 0x080fe20000410000 */
[-C--:B------:R-:W-:Y:S01]  /*13fb0*/  FMUL.FTZ R91, R91, R21.reuse ;  /* 0x000000155b5b7220 */ /* 0x080fe20000410000 */
[-C--:B------:R-:W-:Y:S01]  /*13fc0*/  FMUL.FTZ R94, R94, R21.reuse ;  /* 0x000000155e5e7220 */ /* 0x080fe20000410000 */
[-C--:B------:R-:W-:Y:S01]  /*13fd0*/  FMUL.FTZ R95, R95, R21.reuse ;  /* 0x000000155f5f7220 */ /* 0x080fe20000410000 */
        /* <DEDUP_REMOVED lines=42> */
[----:B----4-:R-:W-:Y:S01]  /*14280*/  FADD.FTZ R3, R165, R3 ;  /* 0x00000003a5037221 */ /* 0x010fe20000010000 */
[-C--:B------:R-:W-:Y:S01]  /*14290*/  FMUL.FTZ R150, R150, R21.reuse ;  /* 0x0000001596967220 */ /* 0x080fe20000410000 */
[----:B------:R-:W-:-:S05]  /*142a0*/  FMUL.FTZ R151, R151, R21 ;  /* 0x0000001597977220 */ /* 0x000fca0000410000 */
[----:B------:R-:W4:Y:S01]  /*142b0*/  MUFU.EX2 R167, R174 ;  /* 0x000000ae00a77308 */ /* 0x000f220000000800 */
[C---:B--2---:R-:W-:Y:S01]  /*142c0*/  FADD.FTZ R3, R172.reuse, R3 ;  /* 0x00000003ac037221 */ /* 0x044fe20000010000 */
[----:B------:R-:W-:-:S06]  /*142d0*/  F2FP.BF16.F32.PACK_AB R165, R172, R165 ;  /* 0x000000a5aca5723e */ /* 0x000fcc00000010ff */
[----:B------:R-:W2:Y:S01]  /*142e0*/  MUFU.EX2 R175, R175 ;  /* 0x000000af00af7308 */ /* 0x000ea20000000800 */
[----:B---3--:R-:W-:Y:S01]  /*142f0*/  FADD.FTZ R0, R164, R0 ;  /* 0x00000000a4007221 */ /* 0x008fe20000010000 */
[----:B------:R-:W-:-:S03]  /*14300*/  F2FP.BF16.F32.PACK_AB R164, R177, R164 ;  /* 0x000000a4b1a4723e */ /* 0x000fc600000010ff */
[----:B------:R-:W-:Y:S01]  /*14310*/  FADD.FTZ R0, R177, R0 ;  /* 0x00000000b1007221 */ /* 0x000fe20000010000 */
[----:B----4-:R-:W-:-:S03]  /*14320*/  FADD.FTZ R3, R167, R3 ;  /* 0x00000003a7037221 */ /* 0x010fc60000010000 */
[----:B------:R-:W-:-:S04]  /*14330*/  FADD.FTZ R0, R179, R0 ;  /* 0x00000000b3007221 */ /* 0x000fc80000010000 */
[----:B------:R-:W-:Y:S01]  /*14340*/  FADD.FTZ R0, R180, R0 ;  /* 0x00000000b4007221 */ /* 0x000fe20000010000 */
[C---:B--2---:R-:W-:Y:S01]  /*14350*/  F2FP.BF16.F32.PACK_AB R167, R175.reuse, R167 ;  /* 0x000000a7afa7723e */ /* 0x044fe200000010ff */
[----:B------:R-:W-:-:S04]  /*14360*/  FADD.FTZ R3, R175, R3 ;  /* 0x00000003af037221 */ /* 0x000fc80000010000 */
[----:B------:R0:W-:Y:S01]  /*14370*/  STSM.16.M88.4 [R198], R164 ;  /* 0x000000a4c6007844 */ /* 0x0001e20000000200 */
[----:B------:R-:W-:Y:S05]  /*14380*/  @!P0 BRA `(.L_x_2855) ;  /* 0x0000000000048947 */ /* 0x000fea0003800000 */
[----:B------:R-:W-:Y:S01]  /*14390*/  BPT.TRAP 0x1 ;  /* 0x000000040000795c */ /* 0x000fe20000300000 */
.L_x_2855:
[----:B------:R2:W3:Y:S01]  /*143a0*/  SYNCS.PHASECHK.TRANS64.TRYWAIT P2, [R206+URZ+0x28c50], R207 ;  /* 0x028c50cfce0075a7 */ /* 0x0004e2000804017f */
[----:B------:R-:W-:Y:S05]  /*143b0*/  @!P0 BRA `(.L_x_2856) ;  /* 0x0000000000048947 */ /* 0x000fea0003800000 */
[----:B------:R-:W-:Y:S01]  /*143c0*/  BPT.TRAP 0x1 ;  /* 0x000000040000795c */ /* 0x000fe20000300000 */
.L_x_2856:
[----:B------:R-:W-:Y:S04]  /*143d0*/  BSSY B1, `(.L_x_2857) ;  /* 0x0000004000017945 */ /* 0x000fe80003800000 */
[----:B---3--:R-:W-:Y:S05]  /*143e0*/  @P2 BRA `(.L_x_2858) ;  /* 0x0000000000082947 */ /* 0x008fea0003800000 */
[----:B------:R-:W3:Y:S02]  /*143f0*/  SYNCS.PHASECHK.TRANS64.TRYWAIT P2, [R206+URZ+0x28c50], R207 ;  /* 0x028c50cfce0075a7 */ /* 0x000ee4000804017f */
[----:B---3--:R-:W-:Y:S05]  /*14400*/  @!P2 BRA `(.L_x_2859) ;  /* 0x000001040048a947 */ /* 0x008fea0003800000 */
.L_x_2858:
[----:B------:R-:W-:Y:S05]  /*14410*/  BSYNC B1 ;  /* 0x0000000000017941 */ /* 0x000fea0003800000 */
.L_x_2857:
        /* <DEDUP_REMOVED lines=10> */
[----:B------:R-:W-:-:S02]  /*144c0*/  IMAD.MOV.U32 R213, RZ, RZ, R15 ;  /* 0x000000ffffd57224 */ /* 0x000fc400078e000f */
[----:B------:R-:W-:Y:S02]  /*144d0*/  IMAD.MOV.U32 R215, RZ, RZ, R14 ;  /* 0x000000ffffd77224 */ /* 0x000fe400078e000e */
[----:B0-----:R-:W-:-:S06]  /*144e0*/  IMAD.MOV.U32 R214, RZ, RZ, R18 ;  /* 0x000000ffffd67224 */ /* 0x001fcc00078e0012 */
[----:B------:R-:W-:Y:S03]  /*144f0*/  HGMMA.64x256x16.F32.BF16 R24, R152, gdesc[UR4].tnspB, R24, gsb0 ;  /* 0x43e0000498187df0 */ /* 0x000fe60008001818 */
[----:B------:R-:W-:Y:S02]  /*14500*/  WARPGROUP.DEPBAR.LE gsb0, 0x0 ;  /* 0x00008000000079c5 */ /* 0x000fe40000010000 */
[----:B------:R-:W-:Y:S01]  /*14510*/  VIADD R152, R168, 0x80 ;  /* 0x00000080a8987836 */ /* 0x000fe20000000000 */
        /* <DEDUP_REMOVED lines=31> */
.L_x_2841:
[----:B------:R-:W-:Y:S05]  /*14710*/  BSYNC B0 ;  /* 0x0000000000007941 */ /* 0x000fea0003800000 */
.L_x_2840:
[----:B------:R-:W2:Y:S01]  /*14720*/  SHFL.BFLY PT, R4, R0, 0x2, 0x1f ;  /* 0x0c401f0000047f89 */ /* 0x000ea200000e0000 */
[----:B------:R-:W-:Y:S02]  /*14730*/  IMAD.MOV.U32 R152, RZ, RZ, -0x800000 ;  /* 0xff800000ff987424 */ /* 0x000fe400078e00ff */
[----:B------:R-:W-:Y:S01]  /*14740*/  VIADD R217, R217, 0x1 ;  /* 0x00000001d9d97836 */ /* 0x000fe20000000000 */
[----:B------:R-:W-:Y:S08]  /*14750*/  BAR.ARV 0x8, 0x100 ;  /* 0x0204000000007b1d */ /* 0x000ff00000002000 */
[----:B------:R-:W-:Y:S01]  /*14760*/  BAR.SYNC.DEFER_BLOCKING 0xf, 0x100 ;  /* 0x03c4000000007b1d */ /* 0x000fe20000010000 */
[----:B--2---:R-:W-:-:S05]  /*14770*/  FADD.FTZ R4, R4, R0 ;  /* 0x0000000004047221 */ /* 0x004fca0000010000 */
[----:B------:R-:W2:Y:S02]  /*14780*/  SHFL.BFLY PT, R0, R4, 0x1, 0x1f ;  /* 0x0c201f0004007f89 */ /* 0x000ea400000e0000 */
[----:B--2---:R-:W-:Y:S01]  /*14790*/  FADD.FTZ R0, R4, R0 ;  /* 0x0000000004007221 */ /* 0x004fe20000010000 */
[----:B------:R-:W-:-:S04]  /*147a0*/  IMAD.MOV.U32 R4, RZ, RZ, RZ ;  /* 0x000000ffff047224 */ /* 0x000fc800078e00ff */
[----:B------:R-:W-:-:S13]  /*147b0*/  FSETP.NE.FTZ.AND P0, PT, R0, RZ, PT ;  /* 0x000000ff0000720b */ /* 0x000fda0003f15000 */
        /* <DEDUP_REMOVED lines=11> */
[----:B---3--:R-:W-:Y:S01]  /*14870*/  @P0 FMUL.FTZ R0, R0, 0.69314718246459960938 ;  /* 0x3f31721800000820 */ /* 0x008fe20000410000 */
[-C--:B------:R-:W-:Y:S01]  /*14880*/  FMUL.FTZ R40, R40, R4.reuse ;  /* 0x0000000428287220 */ /* 0x080fe20000410000 */
[-C--:B------:R-:W-:Y:S01]  /*14890*/  FMUL.FTZ R41, R41, R4.reuse ;  /* 0x0000000429297220 */ /* 0x080fe20000410000 */
[----:B------:R-:W-:Y:S01]  /*148a0*/  FMUL.FTZ R44, R44, R4 ;  /* 0x000000042c2c7220 */ /* 0x000fe20000410000 */
[----:B------:R-:W-:Y:S01]  /*148b0*/  @P0 FFMA.FTZ R152, R5, R14, R0 ;  /* 0x0000000e05980223 */ /* 0x000fe20000010000 */
        /* <DEDUP_REMOVED lines=57> */
[----:B------:R-:W-:Y:S01]  /*14c50*/  FMUL.FTZ R149, R149, R4 ;  /* 0x0000000495957220 */ /* 0x000fe20000410000 */
        /* <DEDUP_REMOVED lines=39> */
[----:B------:R2:W-:Y:S01]  /*14ed0*/  @!P0 STS [R5+0x28800], R4 ;  /* 0x0288000405008388 */ /* 0x0005e20000000800 */
        /* <DEDUP_REMOVED lines=9> */
[-C--:B--2---:R-:W-:Y:S01]  /*14f70*/  FMUL.FTZ R4, R78, R0.reuse ;  /* 0x000000004e047220 */ /* 0x084fe20000410000 */
[-C--:B------:R-:W-:Y:S01]  /*14f80*/  FMUL.FTZ R99, R99, R0.reuse ;  /* 0x0000000063637220 */ /* 0x080fe20000410000 */
[-C--:B------:R-:W-:Y:S01]  /*14f90*/  FMUL.FTZ R102, R102, R0.reuse ;  /* 0x0000000066667220 */ /* 0x080fe20000410000 */
[-C--:B------:R-:W-:Y:S01]  /*14fa0*/  FMUL.FTZ R103, R103, R0.reuse ;  /* 0x0000000067677220 */ /* 0x080fe20000410000 */
        /* <DEDUP_REMOVED lines=26> */
[----:B------:R-:W-:Y:S06]  /*15150*/  BAR.ARV 0xe, 0x100 ;  /* 0x0384000000007b1d */ /* 0x000fec0000002000 */
[----:B------:R-:W-:-:S02]  /*15160*/  PLOP3.LUT P0, PT, PT, PT, PT, 0x8, 0x0 ;  /* 0x000000000000781c */ /* 0x000fc40003f0e170 */
[----:B------:R-:W-:Y:S02]  /*15170*/  LOP3.LUT R19, R19, R0, RZ, 0x3c, !PT ;  /* 0x0000000013137212 */ /* 0x000fe400078e3cff */
[----:B------:R-:W-:-:S09]  /*15180*/  SEL R18, R18, RZ, P1 ;  /* 0x000000ff12127207 */ /* 0x000fd20000800000 */
.L_x_2721:
[----:B------:R-:W-:Y:S05]  /*15190*/  BSYNC B7 ;  /* 0x0000000000077941 */ /* 0x000fea0003800000 */
.L_x_2709:
[----:B------:R-:W2:Y:S08]  /*151a0*/  S2UR UR5, SR_CgaCtaId ;  /* 0x00000000000579c3 */ /* 0x000eb00000008800 */
[----:B------:R-:W-:Y:S06]  /*151b0*/  BAR.SYNC.DEFER_BLOCKING 0x5, 0x180 ;  /* 0x0146000000007b1d */ /* 0x000fec0000010000 */
[----:B------:R-:W-:Y:S01]  /*151c0*/  UMOV UR4, 0x400 ;  /* 0x0000040000047882 */ /* 0x000fe20000000000 */
[----:B------:R-:W-:Y:S01]  /*151d0*/  BSSY B0, `(.L_x_2861) ;  /* 0x000049e000007945 */ /* 0x000fe20003800000 */
[----:B--2---:R-:W-:-:S06]  /*151e0*/  ULEA UR4, UR5, UR4, 0x18 ;  /* 0x0000000405047291 */ /* 0x004fcc000f8ec03f */
[----:B------:R-:W-:-:S05]  /*151f0*/  IMAD.U32 R2, RZ, RZ, UR4 ;  /* 0x00000004ff027e24 */ /* 0x000fca000f8e00ff */
[----:B-----5:R2:W3:Y:S01]  /*15200*/  LDS.128 R76, [R2+0x28cd0] ;  /* 0x028cd000024c7984 */ /* 0x0204e20000000c00 */
[----:B------:R-:W-:Y:S06]  /*15210*/  BAR.ARV 0x4, 0x180 ;  /* 0x0106000000007b1d */ /* 0x000fec0000002000 */
[----:B------:R-:W-:Y:S05]  /*15220*/  @P0 BRA `(.L_x_2862) ;  /* 0x0000003800980947 */ /* 0x000fea0003800000 */
[----:B------:R-:W4:Y:S01]  /*15230*/  LDL R8, [R1+0x6c] ;  /* 0x00006c0001087983 */ /* 0x000f220000100800 */
        /* <DEDUP_REMOVED lines=12> */
[----:B----4-:R-:W-:-:S04]  /*15300*/  IMAD.WIDE R22, R8, 0x2, R20 ;  /* 0x0000000208167825 */ /* 0x010fc800078e0214 */
[----:B0-----:R-:W-:Y:S01]  /*15310*/  IMAD.MOV.U32 R9, RZ, RZ, R23 ;  /* 0x000000ffff097224 */ /* 0x001fe200078e0017 */
[----:B------:R-:W-:-:S04]  /*15320*/  LOP3.LUT R0, R22, 0x380, RZ, 0xc0, !PT ;  /* 0x0000038016007812 */ /* 0x000fc800078ec0ff */
[----:B------:R-:W-:-:S04]  /*15330*/  SHF.R.U64 R0, R0, 0x3, RZ ;  /* 0x0000000300007819 */ /* 0x000fc800000012ff */
[----:B------:R-:W-:-:S04]  /*15340*/  LOP3.LUT R8, R0, R22, RZ, 0x3c, !PT ;  /* 0x0000001600087212 */ /* 0x000fc800078e3cff */
[----:B------:R-:W-:Y:S02]  /*15350*/  MOV R0, R8 ;  /* 0x0000000800007202 */ /* 0x000fe40000000f00 */
[----:B------:R-:W-:Y:S02]  /*15360*/  F2FP.BF16.F32.PACK_AB R8, R25, R24 ;  /* 0x000000181908723e */ /* 0x000fe400000010ff */
[----:B------:R-:W-:-:S05]  /*15370*/  F2FP.BF16.F32.PACK_AB R9, R27, R26 ;  /* 0x0000001a1b09723e */ /* 0x000fca00000010ff */
[----:B------:R0:W-:Y:S02]  /*15380*/  STSM.16.M88.4 [R0], R8 ;  /* 0x0000000800007844 */ /* 0x0001e40000000200 */
[----:B0-----:R-:W-:Y:S02]  /*15390*/  IADD3 R8, P0, R22, 0x20, RZ ;  /* 0x0000002016087810 */ /* 0x001fe40007f1e0ff */
        /* <DEDUP_REMOVED lines=8> */
[----:B0-----:R-:W-:Y:S02]  /*15420*/  IADD3 R8, P0, R22, 0x40, RZ ;  /* 0x0000004016087810 */ /* 0x001fe40007f1e0ff */
        /* <DEDUP_REMOVED lines=144> */
[----:B------:R-:W-:Y:S01]  /*15d30*/  ISETP.NE.U32.AND P0, PT, RZ, UR4, PT ;  /* 0x00000004ff007c0c */ /* 0x000fe2000bf05070 */
[----:B------:R-:W-:Y:S02]  /*15d40*/  ULDC UR4, c[0x0][0xa88] ;  /* 0x0002a20000047ab9 */ /* 0x000fe40000000800 */
[----:B------:R0:W-:Y:S01]  /*15d50*/  STSM.16.M88.4 [R12], R8 ;  /* 0x000000080c007844 */ /* 0x0001e20000000200 */
[----:B------:R-:W-:Y:S02]  /*15d60*/  ISETP.NE.AND.EX P0, PT, RZ, UR5, PT, P0 ;  /* 0x00000005ff007c0c */ /* 0x000fe4000bf05300 */
[----:B0-----:R-:W-:-:S11]  /*15d70*/  LOP3.LUT R8, R0, 0x380, RZ, 0xc0, !PT ;  /* 0x0000038000087812 */ /* 0x001fd600078ec0ff */
[----:B------:R-:W0:Y:S01]  /*15d80*/  @P0 LDC.64 R10, c[0x0][0xc08] ;  /* 0x00030200ff0a0b82 */ /* 0x000e220000000a00 */
[----:B------:R-:W-:Y:S02]  /*15d90*/  F2FP.BF16.F32.PACK_AB R12, R145, R144 ;  /* 0x00000090910c723e */ /* 0x000fe400000010ff */
[----:B------:R-:W-:-:S04]  /*15da0*/  SHF.R.U64 R8, R8, 0x3, RZ ;  /* 0x0000000308087819 */ /* 0x000fc800000012ff */
[----:B------:R-:W-:Y:S01]  /*15db0*/  LOP3.LUT R22, R8, R0, RZ, 0x3c, !PT ;  /* 0x0000000008167212 */ /* 0x000fe200078e3cff */
[----:B------:R-:W-:-:S03]  /*15dc0*/  IMAD.U32 R8, RZ, RZ, UR4 ;  /* 0x00000004ff087e24 */ /* 0x000fc6000f8e00ff */
[----:B------:R-:W-:-:S05]  /*15dd0*/  MOV R22, R22 ;  /* 0x0000001600167202 */ /* 0x000fca0000000f00 */
[----:B------:R1:W-:Y:S01]  /*15de0*/  STSM.16.M88.4 [R22], R12 ;  /* 0x0000000c16007844 */ /* 0x0003e20000000200 */
[----:B0-----:R-:W-:Y:S01]  /*15df0*/  @P0 IMAD.WIDE R10, R208, 0x4, R10 ;  /* 0x00000004d00a0825 */ /* 0x001fe200078e020a */
[----:B------:R-:W-:Y:S01]  /*15e00*/  BAR.SYNC.DEFER_BLOCKING 0x1, 0x100 ;  /* 0x0044000000007b1d */ /* 0x000fe20000010000 */
[----:B------:R-:W-:-:S04]  /*15e10*/  ISETP.NE.U32.AND P1, PT, RZ, UR6, PT ;  /* 0x00000006ff007c0c */ /* 0x000fc8000bf25070 */
[----:B------:R-:W-:Y:S01]  /*15e20*/  ISETP.NE.AND.EX P1, PT, RZ, UR7, PT, P1 ;  /* 0x00000007ff007c0c */ /* 0x000fe2000bf25310 */
[----:B------:R0:W5:Y:S01]  /*15e30*/  @P0 LDG.E R8, desc[UR42][R10.64] ;  /* 0x0000002a0a080981 */ /* 0x000162000c1e1900 */
[----:B------:R-:W-:Y:S01]  /*15e40*/  IMAD.MOV.U32 R0, RZ, RZ, RZ ;  /* 0x000000ffff007224 */ /* 0x000fe200078e00ff */
[----:B0-----:R-:W0:Y:S02]  /*15e50*/  LDC.64 R10, c[0x0][0xc00] ;  /* 0x00030000ff0a7b82 */ /* 0x001e240000000a00 */
[----:B0-----:R-:W-:-:S08]  /*15e60*/  IMAD.WIDE R10, R208, 0x4, R10 ;  /* 0x00000004d00a7825 */ /* 0x001fd000078e020a */
[----:B------:R1:W5:Y:S01]  /*15e70*/  @P1 LDG.E R0, desc[UR42][R10.64] ;  /* 0x0000002a0a001981 */ /* 0x000362000c1e1900 */
[----:B------:R-:W-:Y:S05]  /*15e80*/  @P0 BRA `(.L_x_2863) ;  /* 0x0000000000100947 */ /* 0x000fea0003800000 */
[----:B------:R-:W-:Y:S05]  /*15e90*/  @!P1 BRA `(.L_x_2863) ;  /* 0x00000000000c9947 */ /* 0x000fea0003800000 */
[----:B-----5:R-:W4:Y:S04]  /*15ea0*/  LDG.E R8, desc[UR42][R10.64] ;  /* 0x0000002a0a087981 */ /* 0x020f28000c1e1900 */
[----:B-1----:R-:W4:Y:S02]  /*15eb0*/  LDG.E R10, desc[UR42][R10.64+0x4] ;  /* 0x0000042a0a0a7981 */ /* 0x002f24000c1e1900 */
[----:B----4-:R-:W-:-:S07]  /*15ec0*/  IMAD.IADD R8, R10, 0x1, -R8 ;  /* 0x000000010a087824 */ /* 0x010fce00078e0a08 */
.L_x_2863:
[----:B------:R-:W4:Y:S01]  /*15ed0*/  LDL R9, [R1+0x48] ;  /* 0x0000480001097983 */ /* 0x000f220000100800 */
[----:B------:R-:W-:Y:S01]  /*15ee0*/  ISETP.NE.AND P1, PT, R205, RZ, PT ;  /* 0x000000ffcd00720c */ /* 0x000fe20003f25270 */
[----:B------:R-:W-:-:S03]  /*15ef0*/  ULDC UR4, c[0x0][0xad4] ;  /* 0x0002b50000047ab9 */ /* 0x000fc60000000800 */
[----:B------:R-:W-:Y:S01]  /*15f00*/  SEL R205, R205, UR4, P1 ;  /* 0x00000004cdcd7c07 */ /* 0x000fe20008800000 */
[----:B----4-:R-:W0:Y:S02]  /*15f10*/  SHFL.IDX PT, R9, R9, RZ, 0x1f ;  /* 0x00001fff09097589 */ /* 0x010e2400000e0000 */
[----:B0-----:R-:W-:Y:S02]  /*15f20*/  ISETP.NE.AND P0, PT, R9, RZ, PT ;  /* 0x000000ff0900720c */ /* 0x001fe40003f05270 */
[----:B-----5:R-:W-:-:S11]  /*15f30*/  SHF.R.S32.HI R9, RZ, 0x1f, R0 ;  /* 0x0000001fff097819 */ /* 0x020fd60000011400 */
[----:B------:R-:W-:Y:S05]  /*15f40*/  @P0 BRA `(.L_x_2864) ;  /* 0x0000000000f80947 */ /* 0x000fea0003800000 */
[----:B------:R-:W4:Y:S01]  /*15f50*/  LDL R155, [R1+0x68] ;  /* 0x00006800019b7983 */ /* 0x000f220000100800 */
[----:B-1----:R-:W-:Y:S01]  /*15f60*/  IMAD.MOV.U32 R14, RZ, RZ, 0x9b8 ;  /* 0x000009b8ff0e7424 */ /* 0x002fe200078e00ff */
[----:B------:R-:W-:Y:S01]  /*15f70*/  ISETP.GT.AND P1, PT, R205, 0x1, PT ;  /* 0x00000001cd00780c */ /* 0x000fe20003f24270 */
[----:B------:R-:W0:Y:S01]  /*15f80*/  LDC R154, c[0x0][0xbe8] ;  /* 0x0002fa00ff9a7b82 */ /* 0x000e220000000800 */
[----:B------:R-:W-:Y:S01]  /*15f90*/  ISETP.NE.U32.AND P0, PT, RZ, UR6, PT ;  /* 0x00000006ff007c0c */ /* 0x000fe2000bf05070 */
[----:B---3--:R-:W-:Y:S01]  /*15fa0*/  IMAD.IADD R76, R201, 0x1, R192 ;  /* 0x00000001c94c7824 */ /* 0x008fe200078e02c0 */
[----:B------:R-:W-:Y:S02]  /*15fb0*/  SEL R14, R14, 0x978, P1 ;  /* 0x000009780e0e7807 */ /* 0x000fe40000800000 */
[----:B------:R-:W-:Y:S02]  /*15fc0*/  ISETP.NE.AND.EX P0, PT, RZ, UR7, PT, P0 ;  /* 0x00000007ff007c0c */ /* 0x000fe4000bf05300 */
[----:B------:R-:W-:Y:S01]  /*15fd0*/  SHF.R.S32.HI R15, RZ, 0x1f, R208 ;  /* 0x0000001fff0f7819 */ /* 0x000fe200000114d0 */
[----:B------:R-:W1:Y:S01]  /*15fe0*/  LDC.64 R12, c[0x0][R14+0x220] ;  /* 0x000088000e0c7b82 */ /* 0x000e620000000a00 */
[----:B------:R-:W-:-:S02]  /*15ff0*/  SEL R22, R208, RZ, !P0 ;  /* 0x000000ffd0167207 */ /* 0x000fc40004000000 */
[----:B------:R-:W-:Y:S02]  /*16000*/  SEL R15, R15, RZ, !P0 ;  /* 0x000000ff0f0f7207 */ /* 0x000fe40004000000 */
[----:B------:R-:W-:-:S03]  /*16010*/  SEL R153, R218, RZ, P1 ;  /* 0x000000ffda997207 */ /* 0x000fc60000800000 */
[----:B------:R-:W3:Y:S01]  /*16020*/  LDC.64 R10, c[0x0][R14+0x218] ;  /* 0x000086000e0a7b82 */ /* 0x000ee20000000a00 */
[----:B0-----:R-:W-:Y:S01]  /*16030*/  ISETP.NE.AND P0, PT, R154, 0x1, PT ;  /* 0x000000019a00780c */ /* 0x001fe20003f05270 */
[----:B-1----:R-:W-:-:S04]  /*16040*/  IMAD R13, R13, R22, RZ ;  /* 0x000000160d0d7224 */ /* 0x002fc800078e02ff */
[C---:B------:R-:W-:Y:S02]  /*16050*/  IMAD R15, R12.reuse, R15, R13 ;  /* 0x0000000f0c0f7224 */ /* 0x040fe400078e020d */
[----:B------:R-:W-:-:S04]  /*16060*/  IMAD.WIDE.U32 R12, R12, R22, RZ ;  /* 0x000000160c0c7225 */ /* 0x000fc800078e00ff */
[-C--:B---3--:R-:W-:Y:S02]  /*16070*/  IMAD R22, R11, R204.reuse, RZ ;  /* 0x000000cc0b167224 */ /* 0x088fe400078e02ff */
[----:B------:R-:W-:-:S04]  /*16080*/  IMAD.WIDE.U32 R10, R10, R204, RZ ;  /* 0x000000cc0a0a7225 */ /* 0x000fc800078e00ff */
[----:B------:R-:W-:Y:S01]  /*16090*/  IMAD.IADD R22, R11, 0x1, R22 ;  /* 0x000000010b167824 */ /* 0x000fe200078e0216 */
[----:B------:R-:W-:Y:S01]  /*160a0*/  IADD3 R23, P2, P3, R12, R10, R0 ;  /* 0x0000000a0c177210 */ /* 0x000fe20007b5e000 */
[----:B------:R-:W0:Y:S01]  /*160b0*/  @P0 LDC R11, c[0x0][0xbec] ;  /* 0x0002fb00ff0b0b82 */ /* 0x000e220000000800 */
[----:B------:R-:W-:-:S05]  /*160c0*/  IMAD.IADD R15, R13, 0x1, R15 ;  /* 0x000000010d0f7824 */ /* 0x000fca00078e020f */
[----:B------:R-:W-:Y:S01]  /*160d0*/  IADD3.X R15, R15, R22, R9, P2, P3 ;  /* 0x000000160f0f7210 */ /* 0x000fe200017e6409 */
[----:B------:R-:W-:Y:S01]  /*160e0*/  IMAD.MOV.U32 R22, RZ, RZ, R76 ;  /* 0x000000ffff167224 */ /* 0x000fe200078e004c */
[----:B------:R-:W1:Y:S01]  /*160f0*/  @P0 LDC R10, c[0x0][0xbf0] ;  /* 0x0002fc00ff0a0b82 */ /* 0x000e620000000800 */
[----:B0-----:R-:W-:-:S05]  /*16100*/  @P0 IMAD.HI.U32 R11, R76, R11, RZ ;  /* 0x0000000b4c0b0227 */ /* 0x001fca00078e00ff */
[----:B-1----:R-:W-:Y:S02]  /*16110*/  @P0 SHF.R.U32.HI R22, RZ, R10, R11 ;  /* 0x0000000aff160219 */ /* 0x002fe4000001160b */
[----:B------:R-:W0:Y:S02]  /*16120*/  LDC.64 R10, c[0x0][R14+0x228] ;  /* 0x00008a000e0a7b82 */ /* 0x000e240000000a00 */
[----:B0-----:R-:W-:-:S04]  /*16130*/  IMAD.WIDE.U32 R12, R10, R153, RZ ;  /* 0x000000990a0c7225 */ /* 0x001fc800078e00ff */
[----:B------:R-:W-:Y:S01]  /*16140*/  IMAD R10, R11, R153, RZ ;  /* 0x000000990b0a7224 */ /* 0x000fe200078e02ff */
[----:B------:R-:W-:Y:S01]  /*16150*/  IADD3 R12, P0, P2, R22, R23, R12 ;  /* 0x00000017160c7210 */ /* 0x000fe20007a1e00c */
[--C-:B------:R-:W-:Y:S01]  /*16160*/  IMAD.MOV R23, RZ, RZ, -R22.reuse ;  /* 0x000000ffff177224 */ /* 0x100fe200078e0a16 */
[----:B------:R-:W-:Y:S01]  /*16170*/  SHF.R.S32.HI R22, RZ, 0x1f, R22 ;  /* 0x0000001fff167819 */ /* 0x000fe20000011416 */
[----:B------:R-:W-:Y:S02]  /*16180*/  IMAD.IADD R13, R13, 0x1, R10 ;  /* 0x000000010d0d7824 */ /* 0x000fe400078e020a */
[----:B------:R0:W1:Y:S01]  /*16190*/  LDC.64 R10, c[0x0][R14+0x210] ;  /* 0x000084000e0a7b82 */ /* 0x0000620000000a00 */
[----:B------:R-:W-:Y:S02]  /*161a0*/  IMAD R23, R154, R23, R76 ;  /* 0x000000179a177224 */ /* 0x000fe400078e024c */
[----:B------:R-:W-:Y:S01]  /*161b0*/  IADD3.X R13, R22, R15, R13, P0, P2 ;  /* 0x0000000f160d7210 */ /* 0x000fe200007e440d */
[----:B------:R-:W-:-:S02]  /*161c0*/  IMAD.IADD R15, R191, 0x1, R192 ;  /* 0x00000001bf0f7824 */ /* 0x000fc400078e02c0 */
[----:B0-----:R-:W-:Y:S01]  /*161d0*/  SHF.R.S32.HI R14, RZ, 0x1f, R23 ;  /* 0x0000001fff0e7819 */ /* 0x001fe20000011417 */
[-C--:B-1----:R-:W-:Y:S02]  /*161e0*/  IMAD R11, R11, R23.reuse, RZ ;  /* 0x000000170b0b7224 */ /* 0x082fe400078e02ff */
[----:B------:R-:W-:-:S04]  /*161f0*/  IMAD.WIDE.U32 R12, R10, R23, R12 ;  /* 0x000000170a0c7225 */ /* 0x000fc800078e000c */
[----:B------:R-:W-:Y:S02]  /*16200*/  IMAD R14, R10, R14, R11 ;  /* 0x0000000e0a0e7224 */ /* 0x000fe400078e020b */
[----:B------:R-:W0:Y:S02]  /*16210*/  LDC.64 R10, c[0x0][0xba8] ;  /* 0x0002ea00ff0a7b82 */ /* 0x000e240000000a00 */
[----:B------:R-:W-:-:S06]  /*16220*/  IMAD.IADD R14, R13, 0x1, R14 ;  /* 0x000000010d0e7824 */ /* 0x000fcc00078e020e */
[----:B0-----:R-:W0:Y:S08]  /*16230*/  @!P1 LDC R10, c[0x0][0xb50] ;  /* 0x0002d400ff0a9b82 */ /* 0x001e300000000800 */
[----:B------:R-:W1:Y:S01]  /*16240*/  @!P1 LDC R11, c[0x0][0xb54] ;  /* 0x0002d500ff0b9b82 */ /* 0x000e620000000800 */
[----:B0-----:R-:W-:-:S04]  /*16250*/  LEA R13, P0, R12, R10, 0x2 ;  /* 0x0000000a0c0d7211 */ /* 0x001fc800078010ff */
[----:B-1----:R-:W-:Y:S02]  /*16260*/  LEA.HI.X R14, R12, R11, R14, 0x2, P0 ;  /* 0x0000000b0c0e7211 */ /* 0x002fe400000f140e */
[----:B------:R-:W-:Y:S04]  /*16270*/  SHFL.IDX PT, R12, R13, 0x1, 0x1c1f ;  /* 0x003c1f000d0c7f89 */ /* 0x000fe800000e0000 */
[----:B------:R-:W-:Y:S01]  /*16280*/  SHFL.IDX PT, R11, R14, RZ, 0x1c1f ;  /* 0x001c1fff0e0b7589 */ /* 0x000fe200000e0000 */
[----:B----4-:R-:W-:-:S05]  /*16290*/  IMAD.MOV R10, RZ, RZ, -R155 ;  /* 0x000000ffff0a7224 */ /* 0x010fca00078e0a9b */
[----:B------:R-:W-:Y:S02]  /*162a0*/  ISETP.NE.AND P0, PT, R186, R10, PT ;  /* 0x0000000aba00720c */ /* 0x000fe40003f05270 */
[----:B------:R-:W0:Y:S04]  /*162b0*/  SHFL.IDX PT, R10, R13, RZ, 0x1c1f ;  /* 0x001c1fff0d0a7589 */ /* 0x000e2800000e0000 */
[----:B------:R1:W3:Y:S02]  /*162c0*/  SHFL.IDX PT, R13, R14, 0x1, 0x1c1f ;  /* 0x003c1f000e0d7f89 */ /* 0x0002e400000e0000 */
[----:B-1----:R-:W-:-:S05]  /*162d0*/  IMAD R14, R8, R154, RZ ;  /* 0x0000009a080e7224 */ /* 0x002fca00078e02ff */
[C---:B------:R-:W-:Y:S01]  /*162e0*/  ISETP.GE.OR P1, PT, R15.reuse, R14, P0 ;  /* 0x0000000e0f00720c */ /* 0x040fe20000726670 */
[----:B------:R-:W-:-:S05]  /*162f0*/  VIADD R15, R15, 0x8 ;  /* 0x000000080f0f7836 */ /* 0x000fca0000000000 */
[----:B------:R-:W-:-:S07]  /*16300*/  ISETP.GE.OR P0, PT, R15, R14, P0 ;  /* 0x0000000e0f00720c */ /* 0x000fce0000706670 */
[----:B0-----:R0:W-:Y:S06]  /*16310*/  @!P1 ST.E desc[UR42][R10.64], R152 ;  /* 0x000000980a009985 */ /* 0x0011ec000c10192a */
[----:B---3--:R0:W-:Y:S02]  /*16320*/  @!P0 ST.E desc[UR42][R12.64], R3 ;  /* 0x000000030c008985 */ /* 0x0081e4000c10192a */
.L_x_2864:
[----:B------:R-:W-:Y:S02]  /*16330*/  ISETP.GT.AND P1, PT, R205, 0x1, PT ;  /* 0x00000001cd00780c */ /* 0x000fe40003f24270 */
[----:B------:R-:W-:-:S04]  /*16340*/  ISETP.NE.U32.AND P0, PT, RZ, UR6, PT ;  /* 0x00000006ff007c0c */ /* 0x000fc8000bf05070 */
[----:B------:R-:W-:-:S04]  /*16350*/  ISETP.NE.AND.EX P0, PT, RZ, UR7, PT, P0 ;  /* 0x00000007ff007c0c */ /* 0x000fc8000bf05300 */
[----:B0-----:R-:W-:-:S03]  /*16360*/  SEL R3, R208, RZ, !P0 ;  /* 0x000000ffd0037207 */ /* 0x001fc60004000000 */
[----:B------:R-:W-:Y:S06]  /*16370*/  @P1 BRA `(.L_x_2865) ;  /* 0x00000010003c1947 */ /* 0x000fec0003800000 */
[----:B------:R-:W0:Y:S01]  /*16380*/  S2R R81, SR_TID.X ;  /* 0x0000000000517919 */ /* 0x000e220000002100 */
[----:B------:R-:W4:Y:S01]  /*16390*/  LDC R83, c[0x0][0xbe8] ;  /* 0x0002fa00ff537b82 */ /* 0x000f220000000800 */
[----:B------:R-:W-:Y:S01]  /*163a0*/  ULDC.64 UR4, c[0x0][0xaa0] ;  /* 0x0002a80000047ab9 */ /* 0x000fe20000000a00 */
[----:B0-----:R-:W-:-:S05]  /*163b0*/  VIADD R81, R81, 0xffffff80 ;  /* 0xffffff8051517836 */ /* 0x001fca0000000000 */
[----:B------:R-:W-:-:S04]  /*163c0*/  SHF.R.S32.HI R80, RZ, 0x1f, R81 ;  /* 0x0000001fff507819 */ /* 0x000fc80000011451 */
[----:B------:R-:W-:-:S04]  /*163d0*/  LEA.HI R80, R80, R81, RZ, 0x3 ;  /* 0x0000005150507211 */ /* 0x000fc800078f18ff */
[----:B---3--:R-:W-:-:S05]  /*163e0*/  SHF.R.S32.HI R76, RZ, 0x3, R80 ;  /* 0x00000003ff4c7819 */ /* 0x008fca0000011450 */
[----:B------:R-:W-:-:S04]  /*163f0*/  IMAD R5, R76, 0x40, R193 ;  /* 0x000000404c057824 */ /* 0x000fc800078e02c1 */
[----:B------:R-:W-:-:S03]  /*16400*/  IMAD.WIDE R4, R5, 0x2, R20 ;  /* 0x0000000205047825 */ /* 0x000fc600078e0214 */
[C---:B------:R-:W-:Y:S02]  /*16410*/  IADD3 R41, P2, R4.reuse, 0x7000, RZ ;  /* 0x0000700004297810 */ /* 0x040fe40007f5e0ff */
[----:B-1----:R-:W-:Y:S02]  /*16420*/  IADD3 R13, P3, R4, 0x1000, RZ ;  /* 0x00001000040d7810 */ /* 0x002fe40007f7e0ff */
[----:B------:R-:W-:Y:S02]  /*16430*/  LOP3.LUT R40, R41, 0x380, RZ, 0xc0, !PT ;  /* 0x0000038029287812 */ /* 0x000fe400078ec0ff */
[----:B------:R-:W-:Y:S02]  /*16440*/  LOP3.LUT R12, R13, 0x380, RZ, 0xc0, !PT ;  /* 0x000003800d0c7812 */ /* 0x000fe400078ec0ff */
[----:B------:R-:W-:Y:S02]  /*16450*/  SHF.R.U64 R40, R40, 0x3, RZ ;  /* 0x0000000328287819 */ /* 0x000fe400000012ff */
[----:B------:R-:W-:-:S02]  /*16460*/  SHF.R.U64 R12, R12, 0x3, RZ ;  /* 0x000000030c0c7819 */ /* 0x000fc400000012ff */
[----:B------:R-:W-:Y:S01]  /*16470*/  LOP3.LUT R40, R40, R41, RZ, 0x3c, !PT ;  /* 0x0000002928287212 */ /* 0x000fe200078e3cff */
[--C-:B------:R-:W-:Y:S01]  /*16480*/  IMAD.X R41, RZ, RZ, R5.reuse, P2 ;  /* 0x000000ffff297224 */ /* 0x100fe200010e0605 */
[----:B------:R-:W-:Y:S02]  /*16490*/  IADD3 R69, P2, R4, 0xe000, RZ ;  /* 0x0000e00004457810 */ /* 0x000fe40007f5e0ff */
[----:B------:R-:W-:Y:S01]  /*164a0*/  LOP3.LUT R12, R12, R13, RZ, 0x3c, !PT ;  /* 0x0000000d0c0c7212 */ /* 0x000fe200078e3cff */
[----:B------:R-:W-:Y:S01]  /*164b0*/  IMAD.X R13, RZ, RZ, R5, P3 ;  /* 0x000000ffff0d7224 */ /* 0x000fe200018e0605 */
[----:B------:R-:W-:Y:S01]  /*164c0*/  LOP3.LUT R68, R69, 0x380, RZ, 0xc0, !PT ;  /* 0x0000038045447812 */ /* 0x000fe200078ec0ff */
[----:B------:R-:W-:Y:S01]  /*164d0*/  IMAD R9, R9, UR4, RZ ;  /* 0x0000000409097c24 */ /* 0x000fe2000f8e02ff */
[----:B------:R-:W-:Y:S01]  /*164e0*/  IADD3 R21, P4, R4, 0x2000, RZ ;  /* 0x0000200004157810 */ /* 0x000fe20007f9e0ff */
[----:B----4-:R-:W-:Y:S01]  /*164f0*/  IMAD R87, R8, R83, RZ ;  /* 0x0000005308577224 */ /* 0x010fe200078e02ff */
[C---:B------:R-:W-:Y:S01]  /*16500*/  IADD3 R25, P5, R4.reuse, 0x3000, RZ ;  /* 0x0000300004197810 */ /* 0x040fe20007fbe0ff */
[----:B------:R-:W5:Y:S01]  /*16510*/  LD.E.128 R12, desc[UR42][R12.64] ;  /* 0x0000002a0c0c7980 */ /* 0x000f62000c101d00 */
[----:B------:R-:W-:-:S02]  /*16520*/  IADD3 R29, P6, R4, 0x4000, RZ ;  /* 0x00004000041d7810 */ /* 0x000fc40007fde0ff */
[C---:B------:R-:W-:Y:S01]  /*16530*/  IADD3 R33, P0, R4.reuse, 0x5000, RZ ;  /* 0x0000500004217810 */ /* 0x040fe20007f1e0ff */
[----:B------:R-:W5:Y:S01]  /*16540*/  LD.E.128 R40, desc[UR42][R40.64] ;  /* 0x0000002a28287980 */ /* 0x000f62000c101d00 */
[C---:B------:R-:W-:Y:S02]  /*16550*/  IADD3 R37, P1, R4.reuse, 0x6000, RZ ;  /* 0x0000600004257810 */ /* 0x040fe40007f3e0ff */
[----:B------:R-:W-:Y:S02]  /*16560*/  IADD3 R45, P3, R4, 0x8000, RZ ;  /* 0x00008000042d7810 */ /* 0x000fe40007f7e0ff */
[----:B------:R-:W-:Y:S02]  /*16570*/  SHF.R.U64 R68, R68, 0x3, RZ ;  /* 0x0000000344447819 */ /* 0x000fe400000012ff */
[----:B------:R-:W-:Y:S02]  /*16580*/  LOP3.LUT R20, R21, 0x380, RZ, 0xc0, !PT ;  /* 0x0000038015147812 */ /* 0x000fe400078ec0ff */
[----:B------:R-:W-:-:S02]  /*16590*/  LOP3.LUT R24, R25, 0x380, RZ, 0xc0, !PT ;  /* 0x0000038019187812 */ /* 0x000fc400078ec0ff */
[----:B------:R-:W-:Y:S02]  /*165a0*/  LOP3.LUT R28, R29, 0x380, RZ, 0xc0, !PT ;  /* 0x000003801d1c7812 */ /* 0x000fe400078ec0ff */
[----:B------:R-:W-:Y:S02]  /*165b0*/  LOP3.LUT R32, R33, 0x380, RZ, 0xc0, !PT ;  /* 0x0000038021207812 */ /* 0x000fe400078ec0ff */
[----:B------:R-:W-:Y:S02]  /*165c0*/  LOP3.LUT R36, R37, 0x380, RZ, 0xc0, !PT ;  /* 0x0000038025247812 */ /* 0x000fe400078ec0ff */
[----:B------:R-:W-:Y:S02]  /*165d0*/  LOP3.LUT R44, R45, 0x380, RZ, 0xc0, !PT ;  /* 0x000003802d2c7812 */ /* 0x000fe400078ec0ff */
[----:B------:R-:W-:Y:S01]  /*165e0*/  LOP3.LUT R68, R68, R69, RZ, 0x3c, !PT ;  /* 0x0000004544447212 */ /* 0x000fe200078e3cff */
[----:B------:R-:W-:Y:S01]  /*165f0*/  IMAD.X R69, RZ, RZ, R5, P2 ;  /* 0x000000ffff457224 */ /* 0x000fe200010e0605 */
[----:B------:R-:W-:-:S02]  /*16600*/  LOP3.LUT R11, R4, 0x380, RZ, 0xc0, !PT ;  /* 0x00000380040b7812 */ /* 0x000fc400078ec0ff */
[----:B------:R-:W-:Y:S02]  /*16610*/  ISETP.NE.AND P2, PT, R83, 0x1, PT ;  /* 0x000000015300780c */ /* 0x000fe40003f45270 */
[----:B------:R-:W-:Y:S01]  /*16620*/  SHF.R.U64 R20, R20, 0x3, RZ ;  /* 0x0000000314147819 */ /* 0x000fe200000012ff */
[----:B------:R-:W-:Y:S01]  /*16630*/  IMAD R9, R0, UR5, R9 ;  /* 0x0000000500097c24 */ /* 0x000fe2000f8e0209 */
[----:B------:R-:W-:Y:S01]  /*16640*/  SHF.R.U64 R24, R24, 0x3, RZ ;  /* 0x0000000318187819 */ /* 0x000fe200000012ff */
[----:B------:R-:W5:Y:S01]  /*16650*/  LD.E.128 R68, desc[UR42][R68.64] ;  /* 0x0000002a44447980 */ /* 0x000f62000c101d00 */
[----:B------:R-:W-:Y:S02]  /*16660*/  SHF.R.U64 R28, R28, 0x3, RZ ;  /* 0x000000031c1c7819 */ /* 0x000fe400000012ff */
[----:B------:R-:W-:Y:S02]  /*16670*/  SHF.R.U64 R32, R32, 0x3, RZ ;  /* 0x0000000320207819 */ /* 0x000fe400000012ff */
[----:B------:R-:W-:-:S02]  /*16680*/  SHF.R.U64 R36, R36, 0x3, RZ ;  /* 0x0000000324247819 */ /* 0x000fc400000012ff */
[----:B------:R-:W-:Y:S01]  /*16690*/  SHF.R.U64 R44, R44, 0x3, RZ ;  /* 0x000000032c2c7819 */ /* 0x000fe200000012ff */
[----:B------:R-:W0:Y:S01]  /*166a0*/  @P2 LDC R85, c[0x0][0xbec] ;  /* 0x0002fb00ff552b82 */ /* 0x000e220000000800 */
        /* <DEDUP_REMOVED lines=14> */
[----:B------:R-:W1:Y:S01]  /*16790*/  @P2 LDC R84, c[0x0][0xbf0] ;  /* 0x0002fc00ff542b82 */ /* 0x000e620000000800 */
[C---:B------:R-:W-:Y:S01]  /*167a0*/  IADD3 R53, P5, R4.reuse, 0xa000, RZ ;  /* 0x0000a00004357810 */ /* 0x040fe20007fbe0ff */
[----:B------:R-:W5:Y:S01]  /*167b0*/  LD.E.128 R20, desc[UR42][R20.64] ;  /* 0x0000002a14147980 */ /* 0x000f62000c101d00 */
[----:B------:R-:W-:-:S02]  /*167c0*/  IADD3 R57, P6, R4, 0xb000, RZ ;  /* 0x0000b00004397810 */ /* 0x000fc40007fde0ff */
[C---:B------:R-:W-:Y:S01]  /*167d0*/  IADD3 R61, P0, R4.reuse, 0xc000, RZ ;  /* 0x0000c000043d7810 */ /* 0x040fe20007f1e0ff */
[----:B------:R-:W5:Y:S01]  /*167e0*/  LD.E.128 R24, desc[UR42][R24.64] ;  /* 0x0000002a18187980 */ /* 0x000f62000c101d00 */
[C---:B------:R-:W-:Y:S02]  /*167f0*/  IADD3 R65, P1, R4.reuse, 0xd000, RZ ;  /* 0x0000d00004417810 */ /* 0x040fe40007f3e0ff */
[----:B------:R-:W-:Y:S01]  /*16800*/  IADD3 R7, P3, R4, 0xf000, RZ ;  /* 0x0000f00004077810 */ /* 0x000fe20007f7e0ff */
[----:B------:R-:W5:Y:S01]  /*16810*/  LD.E.128 R28, desc[UR42][R28.64] ;  /* 0x0000002a1c1c7980 */ /* 0x000f62000c101d00 */
[----:B------:R-:W-:Y:S01]  /*16820*/  LOP3.LUT R4, R11, R4, RZ, 0x3c, !PT ;  /* 0x000000040b047212 */ /* 0x000fe200078e3cff */
[----:B------:R-:W-:Y:S01]  /*16830*/  IMAD.WIDE.U32 R10, R0, UR4, RZ ;  /* 0x00000004000a7c25 */ /* 0x000fe2000f8e00ff */
[----:B------:R-:W-:Y:S01]  /*16840*/  ULDC.64 UR4, c[0x0][0xae8] ;  /* 0x0002ba0000047ab9 */ /* 0x000fe20000000a00 */
[----:B------:R-:W3:Y:S01]  /*16850*/  LDC R0, c[0x0][0xac8] ;  /* 0x0002b200ff007b82 */ /* 0x000ee20000000800 */
[----:B------:R-:W-:Y:S01]  /*16860*/  LOP3.LUT R82, R80, 0xfffffff8, RZ, 0xc0, !PT ;  /* 0xfffffff850527812 */ /* 0x000fe200078ec0ff */
[----:B------:R-:W-:Y:S01]  /*16870*/  IMAD.IADD R11, R11, 0x1, R9 ;  /* 0x000000010b0b7824 */ /* 0x000fe200078e0209 */
[----:B------:R-:W-:Y:S01]  /*16880*/  SHF.R.S32.HI R9, RZ, 0x1f, R3 ;  /* 0x0000001fff097819 */ /* 0x000fe20000011403 */
[----:B------:R-:W-:Y:S01]  /*16890*/  IMAD.X R73, RZ, RZ, R5, P3 ;  /* 0x000000ffff497224 */ /* 0x000fe200018e0605 */
[----:B------:R-:W-:Y:S01]  /*168a0*/  LOP3.LUT R60, R61, 0x380, RZ, 0xc0, !PT ;  /* 0x000003803d3c7812 */ /* 0x000fe200078ec0ff */
[----:B------:R-:W-:Y:S01]  /*168b0*/  IMAD.WIDE.U32 R10, R204, UR4, R10 ;  /* 0x00000004cc0a7c25 */ /* 0x000fe2000f8e000a */
[----:B------:R-:W-:Y:S01]  /*168c0*/  LOP3.LUT R64, R65, 0x380, RZ, 0xc0, !PT ;  /* 0x0000038041407812 */ /* 0x000fe200078ec0ff */
[----:B------:R-:W5:Y:S01]  /*168d0*/  LD.E.128 R32, desc[UR42][R32.64] ;  /* 0x0000002a20207980 */ /* 0x000f62000c101d00 */
[----:B------:R-:W-:Y:S01]  /*168e0*/  SHF.R.U64 R60, R60, 0x3, RZ ;  /* 0x000000033c3c7819 */ /* 0x000fe200000012ff */
[----:B------:R-:W-:Y:S01]  /*168f0*/  IMAD R11, R204, UR5, R11 ;  /* 0x00000005cc0b7c24 */ /* 0x000fe2000f8e020b */
[----:B------:R-:W-:Y:S01]  /*16900*/  ULDC.64 UR4, c[0x0][0xaf0] ;  /* 0x0002bc0000047ab9 */ /* 0x000fe20000000a00 */
[----:B------:R-:W-:Y:S01]  /*16910*/  IMAD.IADD R81, R81, 0x1, -R82 ;  /* 0x0000000151517824 */ /* 0x000fe200078e0a52 */
[----:B------:R-:W-:Y:S01]  /*16920*/  LOP3.LUT R60, R60, R61, RZ, 0x3c, !PT ;  /* 0x0000003d3c3c7212 */ /* 0x000fe200078e3cff */
[----:B------:R-:W-:Y:S01]  /*16930*/  IMAD R80, R9, UR4, RZ ;  /* 0x0000000409507c24 */ /* 0x000fe2000f8e02ff */
[----:B------:R-:W-:Y:S01]  /*16940*/  SHF.R.U64 R64, R64, 0x3, RZ ;  /* 0x0000000340407819 */ /* 0x000fe200000012ff */
[----:B------:R-:W-:Y:S01]  /*16950*/  IMAD.WIDE.U32 R10, R3, UR4, R10 ;  /* 0x00000004030a7c25 */ /* 0x000fe2000f8e000a */
[----:B------:R-:W-:Y:S01]  /*16960*/  LOP3.LUT R48, R49, 0x380, RZ, 0xc0, !PT ;  /* 0x0000038031307812 */ /* 0x000fe200078ec0ff */
[----:B------:R-:W5:Y:S01]  /*16970*/  LD.E.128 R36, desc[UR42][R36.64] ;  /* 0x0000002a24247980 */ /* 0x000f62000c101d00 */
[----:B------:R-:W-:Y:S01]  /*16980*/  LOP3.LUT R64, R64, R65, RZ, 0x3c, !PT ;  /* 0x0000004140407212 */ /* 0x000fe200078e3cff */
[----:B------:R-:W-:Y:S01]  /*16990*/  IMAD R9, R3, UR5, R80 ;  /* 0x0000000503097c24 */ /* 0x000fe2000f8e0250 */
[----:B------:R-:W-:Y:S01]  /*169a0*/  LOP3.LUT R52, R53, 0x380, RZ, 0xc0, !PT ;  /* 0x0000038035347812 */ /* 0x000fe200078ec0ff */
[----:B------:R-:W-:Y:S01]  /*169b0*/  IMAD R3, R81, 0x20, R76 ;  /* 0x0000002051037824 */ /* 0x000fe200078e024c */
[----:B------:R-:W-:Y:S01]  /*169c0*/  LOP3.LUT R56, R57, 0x380, RZ, 0xc0, !PT ;  /* 0x0000038039387812 */ /* 0x000fe200078ec0ff */
[----:B------:R-:W-:Y:S01]  /*169d0*/  IMAD.X R61, RZ, RZ, R5, P0 ;  /* 0x000000ffff3d7224 */ /* 0x000fe200000e0605 */
[-C--:B---3--:R-:W-:Y:S01]  /*169e0*/  ISETP.GE.AND P0, PT, R212, R0.reuse, PT ;  /* 0x00000000d400720c */ /* 0x088fe20003f06270 */
[----:B------:R-:W-:Y:S01]  /*169f0*/  IMAD.IADD R82, R192, 0x1, R3 ;  /* 0x00000001c0527824 */ /* 0x000fe200078e0203 */
[----:B------:R-:W-:Y:S01]  /*16a00*/  LOP3.LUT R6, R7, 0x380, RZ, 0xc0, !PT ;  /* 0x0000038007067812 */ /* 0x000fe200078ec0ff */
[----:B------:R-:W-:Y:S01]  /*16a10*/  IMAD.X R65, RZ, RZ, R5, P1 ;  /* 0x000000ffff417224 */ /* 0x000fe200008e0605 */
[----:B------:R-:W-:Y:S01]  /*16a20*/  SEL R80, RZ, 0xffffffff, P0 ;  /* 0xffffffffff507807 */ /* 0x000fe20000000000 */
[----:B0-----:R-:W-:Y:S01]  /*16a30*/  @P2 IMAD.HI.U32 R3, R82, R85, RZ ;  /* 0x0000005552032227 */ /* 0x001fe200078e00ff */
[-C--:B------:R-:W-:Y:S01]  /*16a40*/  ISETP.GE.AND P1, PT, R193, R0.reuse, PT ;  /* 0x00000000c100720c */ /* 0x080fe20003f26270 */
[----:B------:R-:W-:Y:S01]  /*16a50*/  ULDC.64 UR4, c[0x0][0xae0] ;  /* 0x0002b80000047ab9 */ /* 0x000fe20000000a00 */
[----:B------:R-:W-:Y:S01]  /*16a60*/  ISETP.GE.AND P0, PT, R211, R0, PT ;  /* 0x00000000d300720c */ /* 0x000fe20003f06270 */
[----:B------:R-:W-:Y:S01]  /*16a70*/  IMAD.IADD R11, R11, 0x1, R9 ;  /* 0x000000010b0b7824 */ /* 0x000fe200078e0209 */
[----:B------:R-:W-:Y:S01]  /*16a80*/  SHF.R.U64 R48, R48, 0x3, RZ ;  /* 0x0000000330307819 */ /* 0x000fe200000012ff */
[--C-:B------:R-:W-:Y:S01]  /*16a90*/  IMAD.MOV.U32 R9, RZ, RZ, R82.reuse ;  /* 0x000000ffff097224 */ /* 0x100fe200078e0052 */
[----:B-1----:R-:W-:Y:S01]  /*16aa0*/  @P2 SHF.R.U32.HI R9, RZ, R84, R3 ;  /* 0x00000054ff092219 */ /* 0x002fe20000011603 */
[----:B------:R-:W-:Y:S01]  /*16ab0*/  IMAD.SHL.U32 R84, R80, 0x2, RZ ;  /* 0x0000000250547824 */ /* 0x000fe200078e00ff */
[----:B------:R-:W-:Y:S01]  /*16ac0*/  SEL R3, RZ, 0x1, P1 ;  /* 0x00000001ff037807 */ /* 0x000fe20000800000 */
[----:B------:R-:W5:Y:S01]  /*16ad0*/  LD.E.128 R44, desc[UR42][R44.64] ;  /* 0x0000002a2c2c7980 */ /* 0x000f62000c101d00 */
[----:B------:R-:W-:Y:S01]  /*16ae0*/  SEL R80, RZ, 0xffffffff, P0 ;  /* 0xffffffffff507807 */ /* 0x000fe20000000000 */
[----:B------:R-:W-:Y:S01]  /*16af0*/  IMAD.MOV R81, RZ, RZ, -R9 ;  /* 0x000000ffff517224 */ /* 0x000fe200078e0a09 */
[----:B------:R-:W-:Y:S01]  /*16b00*/  ISETP.GE.AND P0, PT, R210, R0, PT ;  /* 0x00000000d200720c */ /* 0x000fe20003f06270 */
[----:B------:R-:W5:Y:S01]  /*16b10*/  LD.E.128 R60, desc[UR42][R60.64] ;  /* 0x0000002a3c3c7980 */ /* 0x000f62000c101d00 */
[----:B------:R-:W-:Y:S01]  /*16b20*/  LOP3.LUT R3, R84, 0x2, R3, 0xe2, !PT ;  /* 0x0000000254037812 */ /* 0x000fe200078ee203 */
[----:B------:R-:W-:Y:S01]  /*16b30*/  IMAD.SHL.U32 R84, R80, 0x4, RZ ;  /* 0x0000000450547824 */ /* 0x000fe200078e00ff */
[----:B------:R-:W-:Y:S01]  /*16b40*/  SEL R80, RZ, 0xffffffff, P0 ;  /* 0xffffffffff507807 */ /* 0x000fe20000000000 */
[----:B------:R-:W-:Y:S01]  /*16b50*/  IMAD R81, R83, R81, R82 ;  /* 0x0000005153517224 */ /* 0x000fe200078e0252 */
[----:B------:R-:W-:Y:S01]  /*16b60*/  SHF.R.U64 R52, R52, 0x3, RZ ;  /* 0x0000000334347819 */ /* 0x000fe200000012ff */
[----:B------:R-:W5:Y:S01]  /*16b70*/  LD.E.128 R64, desc[UR42][R64.64] ;  /* 0x0000002a40407980 */ /* 0x000f62000c101d00 */
[----:B------:R-:W-:-:S02]  /*16b80*/  SHF.R.U64 R56, R56, 0x3, RZ ;  /* 0x0000000338387819 */ /* 0x000fc400000012ff */
[----:B------:R-:W-:Y:S01]  /*16b90*/  LOP3.LUT R8, R84, 0x4, R3, 0xe2, !PT ;  /* 0x0000000454087812 */ /* 0x000fe200078ee203 */
[----:B------:R-:W-:Y:S01]  /*16ba0*/  VIADD R3, R193, 0x140 ;  /* 0x00000140c1037836 */ /* 0x000fe20000000000 */
[----:B------:R-:W-:Y:S02]  /*16bb0*/  SHF.R.S32.HI R82, RZ, 0x1f, R9 ;  /* 0x0000001fff527819 */ /* 0x000fe40000011409 */
[----:B------:R-:W-:Y:S02]  /*16bc0*/  SHF.R.U64 R6, R6, 0x3, RZ ;  /* 0x0000000306067819 */ /* 0x000fe400000012ff */
[-C--:B------:R-:W-:Y:S01]  /*16bd0*/  ISETP.GE.AND P0, PT, R209, R0.reuse, PT ;  /* 0x00000000d100720c */ /* 0x080fe20003f06270 */
[----:B------:R-:W-:Y:S01]  /*16be0*/  IMAD.SHL.U32 R83, R80, 0x8, RZ ;  /* 0x0000000850537824 */ /* 0x000fe200078e00ff */
[----:B------:R-:W-:Y:S01]  /*16bf0*/  LOP3.LUT R48, R48, R49, RZ, 0x3c, !PT ;  /* 0x0000003130307212 */ /* 0x000fe200078e3cff */
[--C-:B------:R-:W-:Y:S01]  /*16c00*/  IMAD.X R49, RZ, RZ, R5.reuse, P4 ;  /* 0x000000ffff317224 */ /* 0x100fe200020e0605 */
[----:B------:R-:W-:Y:S01]  /*16c10*/  LOP3.LUT R52, R52, R53, RZ, 0x3c, !PT ;  /* 0x0000003534347212 */ /* 0x000fe200078e3cff */
[--C-:B------:R-:W-:Y:S01]  /*16c20*/  IMAD.X R53, RZ, RZ, R5.reuse, P5 ;  /* 0x000000ffff357224 */ /* 0x100fe200028e0605 */
[----:B------:R-:W-:Y:S01]  /*16c30*/  LOP3.LUT R56, R56, R57, RZ, 0x3c, !PT ;  /* 0x0000003938387212 */ /* 0x000fe200078e3cff */
[----:B------:R-:W-:Y:S01]  /*16c40*/  IMAD.X R57, RZ, RZ, R5, P6 ;  /* 0x000000ffff397224 */ /* 0x000fe200030e0605 */
[----:B------:R-:W-:Y:S01]  /*16c50*/  LOP3.LUT R72, R6, R7, RZ, 0x3c, !PT ;  /* 0x0000000706487212 */ /* 0x000fe200078e3cff */
[----:B------:R-:W-:Y:S01]  /*16c60*/  IMAD R82, R82, UR4, RZ ;  /* 0x0000000452527c24 */ /* 0x000fe2000f8e02ff */
[----:B------:R-:W-:Y:S01]  /*16c70*/  SEL R80, RZ, 0xffffffff, P0 ;  /* 0xffffffffff507807 */ /* 0x000fe20000000000 */
[----:B------:R-:W-:Y:S01]  /*16c80*/  IMAD.WIDE.U32 R10, R9, UR4, R10 ;  /* 0x00000004090a7c25 */ /* 0x000fe2000f8e000a */
[----:B------:R-:W-:Y:S01]  /*16c90*/  ISETP.GE.AND P0, PT, R3, R0, PT ;  /* 0x000000000300720c */ /* 0x000fe20003f06270 */
[----:B------:R-:W5:Y:S01]  /*16ca0*/  LD.E.128 R4, desc[UR42][R4.64] ;  /* 0x0000002a04047980 */ /* 0x000f62000c101d00 */
[----:B------:R-:W-:Y:S01]  /*16cb0*/  LOP3.LUT R8, R83, 0x8, R8, 0xe2, !PT ;  /* 0x0000000853087812 */ /* 0x000fe200078ee208 */
[----:B------:R-:W-:Y:S01]  /*16cc0*/  IMAD R83, R9, UR5, R82 ;  /* 0x0000000509537c24 */ /* 0x000fe2000f8e0252 */
[----:B------:R-:W-:Y:S01]  /*16cd0*/  SEL R9, RZ, 0xffffffff, P0 ;  /* 0xffffffffff097807 */ /* 0x000fe20000000000 */
[----:B------:R-:W5:Y:S01]  /*16ce0*/  LD.E.128 R48, desc[UR42][R48.64] ;  /* 0x0000002a30307980 */ /* 0x000f62000c101d00 */
[----:B------:R-:W-:-:S02]  /*16cf0*/  IMAD.SHL.U32 R85, R80, 0x10, RZ ;  /* 0x0000001050557824 */ /* 0x000fc400078e00ff */
[----:B------:R-:W-:Y:S01]  /*16d00*/  VIADD R91, R193, 0x180 ;  /* 0x00000180c15b7836 */ /* 0x000fe20000000000 */
[----:B------:R-:W5:Y:S01]  /*16d10*/  LD.E.128 R52, desc[UR42][R52.64] ;  /* 0x0000002a34347980 */ /* 0x000f62000c101d00 */
[----:B------:R-:W-:-:S03]  /*16d20*/  SHF.R.S32.HI R80, RZ, 0x1f, R81 ;  /* 0x0000001fff507819 */ /* 0x000fc60000011451 */
[----:B------:R-:W5:Y:S04]  /*16d30*/  LD.E.128 R56, desc[UR42][R56.64] ;  /* 0x0000002a38387980 */ /* 0x000f68000c101d00 */
[----:B------:R-:W5:Y:S01]  /*16d40*/  LD.E.128 R72, desc[UR42][R72.64] ;  /* 0x0000002a48487980 */ /* 0x000f62000c101d00 */
[----:B------:R-:W-:Y:S01]  /*16d50*/  IMAD.SHL.U32 R9, R9, 0x20, RZ ;  /* 0x0000002009097824 */ /* 0x000fe200078e00ff */
[----:B------:R-:W-:Y:S01]  /*16d60*/  ULDC.64 UR4, c[0x0][0xad8] ;  /* 0x0002b60000047ab9 */ /* 0x000fe20000000a00 */
[----:B------:R-:W-:Y:S01]  /*16d70*/  @!PT LDS RZ, [RZ] ;  /* 0x00000000fffff984 */ /* 0x000fe20000000800 */
[----:B------:R-:W-:Y:S01]  /*16d80*/  @!PT LDS RZ, [RZ] ;  /* 0x00000000fffff984 */ /* 0x000fe20000000800 */
[----:B------:R-:W-:Y:S01]  /*16d90*/  @!PT LDS RZ, [RZ] ;  /* 0x00000000fffff984 */ /* 0x000fe20000000800 */
[----:B------:R-:W-:Y:S01]  /*16da0*/  @!PT LDS RZ, [RZ] ;  /* 0x00000000fffff984 */ /* 0x000fe20000000800 */
[----:B------:R0:W-:Y:S06]  /*16db0*/  MEMBAR.ALL.CTA ;  /* 0x0000000000007992 */ /* 0x0001ec0000008000 */
[----:B0-----:R-:W0:Y:S01]  /*16dc0*/  FENCE.VIEW.ASYNC.S ;  /* 0x00000000000073c6 */ /* 0x001e220000000000 */
[----:B------:R-:W-:-:S02]  /*16dd0*/  LOP3.LUT R8, R85, 0x10, R8, 0xe2, !PT ;  /* 0x0000001055087812 */ /* 0x000fc400078ee208 */
[-C--:B------:R-:W-:Y:S01]  /*16de0*/  ISETP.GE.AND P0, PT, R91, R0.reuse, PT ;  /* 0x000000005b00720c */ /* 0x080fe20003f06270 */
[----:B------:R-:W-:Y:S01]  /*16df0*/  IMAD.IADD R11, R11, 0x1, R83 ;  /* 0x000000010b0b7824 */ /* 0x000fe200078e0253 */
[----:B------:R-:W-:Y:S01]  /*16e00*/  LOP3.LUT R8, R9, 0x20, R8, 0xe2, !PT ;  /* 0x0000002009087812 */ /* 0x000fe200078ee208 */
[----:B------:R-:W-:Y:S01]  /*16e10*/  IMAD R80, R80, UR4, RZ ;  /* 0x0000000450507c24 */ /* 0x000fe2000f8e02ff */
[----:B------:R-:W-:Y:S01]  /*16e20*/  SEL R9, RZ, 0x40, P0 ;  /* 0x00000040ff097807 */ /* 0x000fe20000000000 */
[----:B------:R-:W-:Y:S02]  /*16e30*/  IMAD.IADD R76, R76, 0x1, R192 ;  /* 0x000000014c4c7824 */ /* 0x000fe400078e02c0 */
[----:B------:R-:W-:Y:S02]  /*16e40*/  VIADD R89, R193, 0x1c0 ;  /* 0x000001c0c1597836 */ /* 0x000fe40000000000 */
[C---:B------:R-:W-:Y:S02]  /*16e50*/  IMAD R83, R81.reuse, UR5, R80 ;  /* 0x0000000551537c24 */ /* 0x040fe4000f8e0250 */
[----:B------:R-:W-:Y:S01]  /*16e60*/  IMAD.WIDE.U32 R10, R81, UR4, R10 ;  /* 0x00000004510a7c25 */ /* 0x000fe2000f8e000a */
[----:B------:R-:W-:Y:S01]  /*16e70*/  LOP3.LUT R82, R8, R9, RZ, 0xfc, !PT ;  /* 0x0000000908527212 */ /* 0x000fe200078efcff */
[----:B------:R-:W-:Y:S01]  /*16e80*/  ULDC.64 UR4, c[0x0][0xa80] ;  /* 0x0002a00000047ab9 */ /* 0x000fe20000000a00 */
[----:B------:R-:W-:Y:S01]  /*16e90*/  ISETP.GE.AND P1, PT, R76, R87, PT ;  /* 0x000000574c00720c */ /* 0x000fe20003f26270 */
[----:B------:R-:W-:Y:S01]  /*16ea0*/  VIADD R8, R2, 0x28c20 ;  /* 0x00028c2002087836 */ /* 0x000fe20000000000 */
[----:B------:R-:W-:Y:S01]  /*16eb0*/  ISETP.GE.AND P0, PT, R89, R0, PT ;  /* 0x000000005900720c */ /* 0x000fe20003f06270 */
[----:B------:R-:W-:Y:S01]  /*16ec0*/  IMAD.IADD R11, R11, 0x1, R83 ;  /* 0x000000010b0b7824 */ /* 0x000fe200078e0253 */
[----:B------:R-:W-:-:S02]  /*16ed0*/  LEA R84, P2, R10, UR4, 0x1 ;  /* 0x000000040a547c11 */ /* 0x000fc4000f8408ff */
[----:B------:R-:W-:Y:S02]  /*16ee0*/  PRMT R8, RZ, 0x654, R8 ;  /* 0x00000654ff087816 */ /* 0x000fe40000000008 */
[----:B------:R-:W-:Y:S02]  /*16ef0*/  SEL R9, RZ, 0x80, P0 ;  /* 0x00000080ff097807 */ /* 0x000fe40000000000 */
[----:B------:R-:W-:Y:S01]  /*16f00*/  LEA.HI.X R85, R10, UR5, R11, 0x1, P2 ;  /* 0x000000050a557c11 */ /* 0x000fe200090f0c0b */
[----:B0-----:R0:W-:Y:S01]  /*16f10*/  SYNCS.ARRIVE.TRANS64.RED.A1T0 RZ, [R8+URZ], RZ ;  /* 0x000000ff08ff79a7 */ /* 0x0011e2000810043f */
[----:B------:R-:W-:Y:S01]  /*16f20*/  LOP3.LUT R83, R82, R9, RZ, 0xfc, !PT ;  /* 0x0000000952537212 */ /* 0x000fe200078efcff */
[----:B------:R-:W-:Y:S02]  /*16f30*/  BSSY B1, `(.L_x_2866) ;  /* 0x000002a000017945 */ /* 0x000fe40003800000 */
[----:B------:R1:W3:Y:S01]  /*16f40*/  SHFL.IDX PT, R9, R85, RZ, 0x181f ;  /* 0x00181fff55097589 */ /* 0x0002e200000e0000 */
[----:B------:R-:W-:-:S03]  /*16f50*/  SHF.R.S32.HI R152, RZ, 0x1f, R209 ;  /* 0x0000001fff987819 */ /* 0x000fc600000114d1 */
[----:B0-----:R1:W0:Y:S01]  /*16f60*/  SHFL.IDX PT, R8, R84, RZ, 0x181f ;  /* 0x00181fff54087589 */ /* 0x00122200000e0000 */
[----:B------:R-:W-:Y:S02]  /*16f70*/  SHF.R.S32.HI R153, RZ, 0x1f, R210 ;  /* 0x0000001fff997819 */ /* 0x000fe400000114d2 */
[----:B------:R-:W-:Y:S02]  /*16f80*/  SHF.R.S32.HI R154, RZ, 0x1f, R211 ;  /* 0x0000001fff9a7819 */ /* 0x000fe400000114d3 */
[----:B------:R-:W-:Y:S01]  /*16f90*/  SHF.R.S32.HI R155, RZ, 0x1f, R212 ;  /* 0x0000001fff9b7819 */ /* 0x000fe200000114d4 */
[----:B------:R-:W-:Y:S06]  /*16fa0*/  @P1 BRA `(.L_x_2867) ;  /* 0x0000000000881947 */ /* 0x000fec0003800000 */
[-C--:B------:R-:W-:Y:S02]  /*16fb0*/  ISETP.GE.AND P5, PT, R212, R0.reuse, PT ;  /* 0x00000000d400720c */ /* 0x080fe40003fa6270 */
[-C--:B------:R-:W-:Y:S02]  /*16fc0*/  ISETP.GE.AND P0, PT, R193, R0.reuse, PT ;  /* 0x00000000c100720c */ /* 0x080fe40003f06270 */
[-C--:B------:R-:W-:Y:S02]  /*16fd0*/  ISETP.GE.AND P4, PT, R211, R0.reuse, PT ;  /* 0x00000000d300720c */ /* 0x080fe40003f86270 */
[-C--:B------:R-:W-:Y:S02]  /*16fe0*/  ISETP.GE.AND P3, PT, R210, R0.reuse, PT ;  /* 0x00000000d200720c */ /* 0x080fe40003f66270 */
[----:B------:R-:W-:Y:S02]  /*16ff0*/  ISETP.GE.AND P2, PT, R209, R0, PT ;  /* 0x00000000d100720c */ /* 0x000fe40003f46270 */
[----:B------:R-:W-:-:S03]  /*17000*/  SHF.R.S32.HI R86, RZ, 0x1f, R3 ;  /* 0x0000001fff567819 */ /* 0x000fc60000011403 */
[C---:B0-----:R-:W-:Y:S02]  /*17010*/  @!P5 LEA R10, P1, R212.reuse, R8, 0x1 ;  /* 0x00000008d40ad211 */ /* 0x041fe400078208ff */
[----:B---3--:R-:W-:Y:S02]  /*17020*/  @!P0 IMAD.WIDE R80, R193, 0x2, R8 ;  /* 0x00000002c1508825 */ /* 0x008fe400078e0208 */
[----:B------:R-:W-:Y:S02]  /*17030*/  @!P5 LEA.HI.X R11, R212, R9, R155, 0x1, P1 ;  /* 0x00000009d40bd211 */ /* 0x000fe400008f0c9b */
[----:B------:R-:W-:Y:S01]  /*17040*/  ISETP.GE.AND P1, PT, R3, R0, PT ;  /* 0x000000000300720c */ /* 0x000fe20003f26270 */
[----:B-----5:R0:W-:Y:S01]  /*17050*/  @!P0 ST.E.128 desc[UR42][R80.64], R4 ;  /* 0x0000000450008985 */ /* 0x0201e2000c101d2a */
[----:B------:R-:W-:-:S03]  /*17060*/  LOP3.LUT P0, RZ, R82, 0x40, RZ, 0xc0, !PT ;  /* 0x0000004052ff7812 */ /* 0x000fc6000780c0ff */
[----:B------:R3:W-:Y:S01]  /*17070*/  @!P5 ST.E.128 desc[UR42][R10.64], R20 ;  /* 0x000000140a00d985 */ /* 0x0007e2000c101d2a */
[----:B0-----:R-:W-:Y:S02]  /*17080*/  SHF.R.S32.HI R5, RZ, 0x1f, R91 ;  /* 0x0000001fff057819 */ /* 0x001fe4000001145b */
[----:B------:R-:W-:Y:S02]  /*17090*/  SHF.R.S32.HI R80, RZ, 0x1f, R89 ;  /* 0x0000001fff507819 */ /* 0x000fe40000011459 */
[CC--:B---3--:R-:W-:Y:S02]  /*170a0*/  @!P4 LEA R22, P5, R211.reuse, R8.reuse, 0x1 ;  /* 0x00000008d316c211 */ /* 0x0c8fe400078a08ff */
[-C--:B------:R-:W-:Y:S02]  /*170b0*/  @!P3 LEA R20, P6, R210, R8.reuse, 0x1 ;  /* 0x00000008d214b211 */ /* 0x080fe400078c08ff */
[----:B------:R-:W-:Y:S02]  /*170c0*/  @!P4 LEA.HI.X R23, R211, R9, R154, 0x1, P5 ;  /* 0x00000009d317c211 */ /* 0x000fe400028f0c9a */
[----:B------:R-:W-:-:S02]  /*170d0*/  @!P2 LEA R10, P5, R209, R8, 0x1 ;  /* 0x00000008d10aa211 */ /* 0x000fc400078a08ff */
[-C--:B------:R-:W-:Y:S01]  /*170e0*/  @!P3 LEA.HI.X R21, R210, R9.reuse, R153, 0x1, P6 ;  /* 0x00000009d215b211 */ /* 0x080fe200030f0c99 */
[----:B------:R4:W-:Y:S01]  /*170f0*/  @!P4 ST.E.128 desc[UR42][R22.64], R28 ;  /* 0x0000001c1600c985 */ /* 0x0009e2000c101d2a */
[----:B------:R-:W-:Y:S02]  /*17100*/  LOP3.LUT P6, RZ, R83, 0x80, RZ, 0xc0, !PT ;  /* 0x0000008053ff7812 */ /* 0x000fe400078cc0ff */
[----:B------:R-:W-:Y:S01]  /*17110*/  @!P2 LEA.HI.X R11, R209, R9, R152, 0x1, P5 ;  /* 0x00000009d10ba211 */ /* 0x000fe200028f0c98 */
[----:B------:R4:W-:Y:S01]  /*17120*/  @!P3 ST.E.128 desc[UR42][R20.64], R36 ;  /* 0x000000241400b985 */ /* 0x0009e2000c101d2a */
[----:B------:R-:W-:-:S03]  /*17130*/  @!P1 LEA R6, P5, R3, R8, 0x1 ;  /* 0x0000000803069211 */ /* 0x000fc600078a08ff */
[----:B------:R4:W-:Y:S01]  /*17140*/  @!P2 ST.E.128 desc[UR42][R10.64], R44 ;  /* 0x0000002c0a00a985 */ /* 0x0009e2000c101d2a */
[----:B------:R-:W-:Y:S02]  /*17150*/  @!P1 LEA.HI.X R7, R3, R9, R86, 0x1, P5 ;  /* 0x0000000903079211 */ /* 0x000fe400028f0c56 */
[----:B------:R-:W-:-:S03]  /*17160*/  @P0 LEA R4, P5, R91, R8, 0x1 ;  /* 0x000000085b040211 */ /* 0x000fc600078a08ff */
[----:B------:R4:W-:Y:S01]  /*17170*/  @!P1 ST.E.128 desc[UR42][R6.64], R52 ;  /* 0x0000003406009985 */ /* 0x0009e2000c101d2a */
[----:B------:R-:W-:Y:S02]  /*17180*/  @P0 LEA.HI.X R5, R91, R9, R5, 0x1, P5 ;  /* 0x000000095b050211 */ /* 0x000fe400028f0c05 */
[----:B------:R-:W-:-:S03]  /*17190*/  @P6 LEA R8, P5, R89, R8, 0x1 ;  /* 0x0000000859086211 */ /* 0x000fc600078a08ff */
[----:B------:R4:W-:Y:S01]  /*171a0*/  @P0 ST.E.128 desc[UR42][R4.64], R60 ;  /* 0x0000003c04000985 */ /* 0x0009e2000c101d2a */
[----:B------:R-:W-:-:S05]  /*171b0*/  @P6 LEA.HI.X R9, R89, R9, R80, 0x1, P5 ;  /* 0x0000000959096211 */ /* 0x000fca00028f0c50 */
[----:B------:R4:W-:Y:S04]  /*171c0*/  @P6 ST.E.128 desc[UR42][R8.64], R68 ;  /* 0x0000004408006985 */ /* 0x0009e8000c101d2a */
.L_x_2867:
[----:B------:R-:W-:Y:S05]  /*171d0*/  BSYNC B1 ;  /* 0x0000000000017941 */ /* 0x000fea0003800000 */
.L_x_2866:
[----:B------:R-:W-:Y:S01]  /*171e0*/  VIADD R76, R76, 0x20 ;  /* 0x000000204c4c7836 */ /* 0x000fe20000000000 */
[----:B----45:R4:W0:Y:S04]  /*171f0*/  SHFL.IDX PT, R5, R85, 0x1, 0x181f ;  /* 0x00381f0055057f89 */ /* 0x03082800000e0000 */
[----:B------:R-:W-:Y:S01]  /*17200*/  ISETP.GE.AND P0, PT, R76, R87, PT ;  /* 0x000000574c00720c */ /* 0x000fe20003f06270 */
[----:B------:R4:W0:-:S12]  /*17210*/  SHFL.IDX PT, R4, R84, 0x1, 0x181f ;  /* 0x00381f0054047f89 */ /* 0x00081800000e0000 */
[----:B----4-:R-:W-:Y:S05]  /*17220*/  @P0 BRA `(.L_x_2868) ;  /* 0x0000002800600947 */ /* 0x010fea0003800000 */
[-C--:B------:R-:W-:Y:S02]  /*17230*/  ISETP.GE.AND P2, PT, R193, R0.reuse, PT ;  /* 0x00000000c100720c */ /* 0x080fe40003f46270 */
[-C--:B------:R-:W-:Y:S02]  /*17240*/  ISETP.GE.AND P6, PT, R212, R0.reuse, PT ;  /* 0x00000000d400720c */ /* 0x080fe40003fc6270 */
[-C--:B------:R-:W-:Y:S02]  /*17250*/  ISETP.GE.AND P4, PT, R211, R0.reuse, PT ;  /* 0x00000000d300720c */ /* 0x080fe40003f86270 */
[-C--:B------:R-:W-:Y:S02]  /*17260*/  ISETP.GE.AND P3, PT, R210, R0.reuse, PT ;  /* 0x00000000d200720c */ /* 0x080fe40003f66270 */
[----:B------:R-:W-:-:S05]  /*17270*/  ISETP.GE.AND P1, PT, R3, R0, PT ;  /* 0x000000000300720c */ /* 0x000fca0003f26270 */
[----:B0--3--:R-:W-:Y:S02]  /*17280*/  @!P2 IMAD.WIDE R8, R193, 0x2, R4 ;  /* 0x00000002c108a825 */ /* 0x009fe400078e0204 */
[CC--:B------:R-:W-:Y:S02]  /*17290*/  @!P6 LEA R6, P0, R212.reuse, R4.reuse, 0x1 ;  /* 0x00000004d406e211 */ /* 0x0c0fe400078008ff */
[----:B------:R-:W-:Y:S01]  /*172a0*/  @!P4 LEA R10, P5, R211, R4, 0x1 ;  /* 0x00000004d30ac211 */ /* 0x000fe200078a08ff */
[----:B------:R0:W-:Y:S01]  /*172b0*/  @!P2 ST.E.128 desc[UR42][R8.64], R12 ;  /* 0x0000000c0800a985 */ /* 0x0001e2000c101d2a */
[----:B------:R-:W-:Y:S02]  /*172c0*/  ISETP.GE.AND P2, PT, R209, R0, PT ;  /* 0x00000000d100720c */ /* 0x000fe40003f46270 */
[----:B------:R-:W-:Y:S02]  /*172d0*/  @!P6 LEA.HI.X R7, R212, R5, R155, 0x1, P0 ;  /* 0x00000005d407e211 */ /* 0x000fe400000f0c9b */
[----:B------:R-:W-:-:S02]  /*172e0*/  LOP3.LUT P0, RZ, R82, 0x40, RZ, 0xc0, !PT ;  /* 0x0000004052ff7812 */ /* 0x000fc4000780c0ff */
[-C--:B------:R-:W-:Y:S01]  /*172f0*/  @!P4 LEA.HI.X R11, R211, R5.reuse, R154, 0x1, P5 ;  /* 0x00000005d30bc211 */ /* 0x080fe200028f0c9a */
[----:B------:R3:W-:Y:S01]  /*17300*/  @!P6 ST.E.128 desc[UR42][R6.64], R24 ;  /* 0x000000180600e985 */ /* 0x0007e2000c101d2a */
[CC--:B------:R-:W-:Y:S02]  /*17310*/  @!P3 LEA R22, P5, R210.reuse, R4.reuse, 0x1 ;  /* 0x00000004d216b211 */ /* 0x0c0fe400078a08ff */
[----:B------:R-:W-:Y:S01]  /*17320*/  SHF.R.S32.HI R0, RZ, 0x1f, R3 ;  /* 0x0000001fff007819 */ /* 0x000fe20000011403 */
[----:B------:R3:W-:Y:S01]  /*17330*/  @!P4 ST.E.128 desc[UR42][R10.64], R32 ;  /* 0x000000200a00c985 */ /* 0x0007e2000c101d2a */
[C---:B------:R-:W-:Y:S02]  /*17340*/  @!P1 LEA R20, P6, R3.reuse, R4, 0x1 ;  /* 0x0000000403149211 */ /* 0x040fe400078c08ff */
[-C--:B------:R-:W-:Y:S02]  /*17350*/  @!P3 LEA.HI.X R23, R210, R5.reuse, R153, 0x1, P5 ;  /* 0x00000005d217b211 */ /* 0x080fe400028f0c99 */
[----:B------:R-:W-:-:S02]  /*17360*/  @!P1 LEA.HI.X R21, R3, R5, R0, 0x1, P6 ;  /* 0x0000000503159211 */ /* 0x000fc400030f0c00 */
[-C--:B0-----:R-:W-:Y:S01]  /*17370*/  @!P2 LEA R12, P5, R209, R4.reuse, 0x1 ;  /* 0x00000004d10ca211 */ /* 0x081fe200078a08ff */
[----:B------:R3:W-:Y:S01]  /*17380*/  @!P3 ST.E.128 desc[UR42][R22.64], R40 ;  /* 0x000000281600b985 */ /* 0x0007e2000c101d2a */
[----:B------:R-:W-:Y:S02]  /*17390*/  SHF.R.S32.HI R0, RZ, 0x1f, R91 ;  /* 0x0000001fff007819 */ /* 0x000fe4000001145b */
[----:B------:R-:W-:Y:S02]  /*173a0*/  @P0 LEA R8, P6, R91, R4, 0x1 ;  /* 0x000000045b080211 */ /* 0x000fe400078c08ff */
[-C--:B------:R-:W-:Y:S02]  /*173b0*/  @!P2 LEA.HI.X R13, R209, R5.reuse, R152, 0x1, P5 ;  /* 0x00000005d10da211 */ /* 0x080fe400028f0c98 */
[----:B------:R-:W-:-:S03]  /*173c0*/  @P0 LEA.HI.X R9, R91, R5, R0, 0x1, P6 ;  /* 0x000000055b090211 */ /* 0x000fc600030f0c00 */
        /* <DEDUP_REMOVED lines=10> */
.L_x_2865:
[----:B------:R-:W-:Y:S01]  /*17470*/  ULDC.64 UR4, c[0x0][0xb08] ;  /* 0x0002c20000047ab9 */ /* 0x000fe20000000a00 */
[----:B-1----:R-:W-:Y:S01]  /*17480*/  IMAD.IADD R12, R201, 0x1, R192 ;  /* 0x00000001c90c7824 */ /* 0x002fe200078e02c0 */
[----:B------:R-:W-:Y:S01]  /*17490*/  BSSY B1, `(.L_x_2869) ;  /* 0x00000f7000017945 */ /* 0x000fe20003800000 */
[----:B------:R-:W-:Y:S01]  /*174a0*/  IMAD R9, R9, UR4, RZ ;  /* 0x0000000409097c24 */ /* 0x000fe2000f8e02ff */
[----:B------:R-:W-:Y:S01]  /*174b0*/  SHF.R.S32.HI R23, RZ, 0x1f, R219 ;  /* 0x0000001fff177819 */ /* 0x000fe200000114db */
[C---:B------:R-:W-:Y:S01]  /*174c0*/  IMAD.WIDE.U32 R10, R0.reuse, UR4, RZ ;  /* 0x00000004000a7c25 */ /* 0x040fe2000f8e00ff */
[----:B---3--:R-:W-:Y:S02]  /*174d0*/  SHF.R.S32.HI R76, RZ, 0x1f, R220 ;  /* 0x0000001fff4c7819 */ /* 0x008fe400000114dc */
[----:B------:R-:W-:Y:S01]  /*174e0*/  SHF.R.S32.HI R152, RZ, 0x1f, R221 ;  /* 0x0000001fff987819 */ /* 0x000fe200000114dd */
[----:B------:R-:W-:Y:S01]  /*174f0*/  IMAD R9, R0, UR5, R9 ;  /* 0x0000000500097c24 */ /* 0x000fe2000f8e0209 */
[----:B------:R-:W-:Y:S01]  /*17500*/  ULDC.64 UR4, c[0x0][0xb38] ;  /* 0x0002ce0000047ab9 */ /* 0x000fe20000000a00 */
[----:B------:R-:W-:Y:S01]  /*17510*/  SHF.R.S32.HI R0, RZ, 0x1f, R3 ;  /* 0x0000001fff007819 */ /* 0x000fe20000011403 */
[----:B------:R-:W-:Y:S01]  /*17520*/  IMAD.IADD R192, R191, 0x1, R192 ;  /* 0x00000001bfc07824 */ /* 0x000fe200078e02c0 */
[----:B------:R-:W-:Y:S01]  /*17530*/  SHF.R.S32.HI R153, RZ, 0x1f, R222 ;  /* 0x0000001fff997819 */ /* 0x000fe200000114de */
[----:B------:R-:W-:Y:S01]  /*17540*/  IMAD.IADD R11, R11, 0x1, R9 ;  /* 0x000000010b0b7824 */ /* 0x000fe200078e0209 */
[----:B------:R-:W-:Y:S01]  /*17550*/  SHF.R.S32.HI R154, RZ, 0x1f, R223 ;  /* 0x0000001fff9a7819 */ /* 0x000fe200000114df */
[----:B------:R-:W-:Y:S01]  /*17560*/  IMAD.MOV.U32 R9, RZ, RZ, R12 ;  /* 0x000000ffff097224 */ /* 0x000fe200078e000c */
[----:B------:R-:W-:Y:S01]  /*17570*/  SHF.R.S32.HI R155, RZ, 0x1f, R224 ;  /* 0x0000001fff9b7819 */ /* 0x000fe200000114e0 */
[----:B------:R-:W-:Y:S01]  /*17580*/  IMAD.WIDE.U32 R10, R204, UR4, R10 ;  /* 0x00000004cc0a7c25 */ /* 0x000fe2000f8e000a */
[----:B------:R-:W-:-:S02]  /*17590*/  SHF.R.S32.HI R156, RZ, 0x1f, R225 ;  /* 0x0000001fff9c7819 */ /* 0x000fc400000114e1 */
[----:B------:R-:W-:Y:S01]  /*175a0*/  SHF.R.S32.HI R157, RZ, 0x1f, R226 ;  /* 0x0000001fff9d7819 */ /* 0x000fe200000114e2 */
[----:B------:R-:W-:Y:S01]  /*175b0*/  IMAD R11, R204, UR5, R11 ;  /* 0x00000005cc0b7c24 */ /* 0x000fe2000f8e020b */
[----:B------:R-:W-:Y:S01]  /*175c0*/  ULDC.64 UR4, c[0x0][0xb40] ;  /* 0x0002d00000047ab9 */ /* 0x000fe20000000a00 */
[----:B------:R-:W-:Y:S01]  /*175d0*/  VIADD R164, R194, 0x90 ;  /* 0x00000090c2a47836 */ /* 0x000fe20000000000 */
        /* <DEDUP_REMOVED lines=8> */
[----:B------:R-:W0:Y:S01]  /*17660*/  LDC R0, c[0x0][0xbe8] ;  /* 0x0002fa00ff007b82 */ /* 0x000e220000000800 */
[C---:B------:R-:W-:Y:S01]  /*17670*/  VIADD R166, R194.reuse, 0x88 ;  /* 0x00000088c2a67836 */ /* 0x040fe20000000000 */
        /* <DEDUP_REMOVED lines=9> */
[----:B------:R-:W-:Y:S01]  /*17710*/  ULDC.64 UR4, c[0x0][0xb30] ;  /* 0x0002cc0000047ab9 */ /* 0x000fe20000000a00 */
[C---:B------:R-:W-:Y:S02]  /*17720*/  VIADD R170, R194.reuse, 0x78 ;  /* 0x00000078c2aa7836 */ /* 0x040fe40000000000 */
[C---:B------:R-:W-:Y:S02]  /*17730*/  VIADD R172, R194.reuse, 0x70 ;  /* 0x00000070c2ac7836 */ /* 0x040fe40000000000 */
[C---:B------:R-:W-:Y:S01]  /*17740*/  VIADD R174, R194.reuse, 0x68 ;  /* 0x00000068c2ae7836 */ /* 0x040fe20000000000 */
[----:B------:R-:W-:Y:S01]  /*17750*/  SHF.R.S32.HI R170, RZ, 0x1f, R170 ;  /* 0x0000001fffaa7819 */ /* 0x000fe200000114aa */
[C---:B------:R-:W-:Y:S01]  /*17760*/  VIADD R176, R194.reuse, 0x60 ;  /* 0x00000060c2b07836 */ /* 0x040fe20000000000 */
[----:B------:R-:W-:Y:S01]  /*17770*/  SHF.R.S32.HI R172, RZ, 0x1f, R172 ;  /* 0x0000001fffac7819 */ /* 0x000fe200000114ac */
[C---:B------:R-:W-:Y:S01]  /*17780*/  VIADD R178, R194.reuse, 0x58 ;  /* 0x00000058c2b27836 */ /* 0x040fe20000000000 */
[----:B------:R-:W-:Y:S01]  /*17790*/  SHF.R.S32.HI R174, RZ, 0x1f, R174 ;  /* 0x0000001fffae7819 */ /* 0x000fe200000114ae */
[----:B------:R-:W-:Y:S01]  /*177a0*/  VIADD R180, R194, 0x50 ;  /* 0x00000050c2b47836 */ /* 0x000fe20000000000 */
[----:B0-----:R-:W-:Y:S01]  /*177b0*/  ISETP.NE.AND P0, PT, R0, 0x1, PT ;  /* 0x000000010000780c */ /* 0x001fe20003f05270 */
        /* <DEDUP_REMOVED lines=12> */
[----:B------:R-:W0:Y:S01]  /*17880*/  @P0 LDC R13, c[0x0][0xbec] ;  /* 0x0002fb00ff0d0b82 */ /* 0x000e220000000800 */
[C---:B------:R-:W-:Y:S01]  /*17890*/  VIADD R230, R194.reuse, 0x18 ;  /* 0x00000018c2e67836 */ /* 0x040fe20000000000 */
[----:B------:R-:W-:Y:S01]  /*178a0*/  SHF.R.S32.HI R207, RZ, 0x1f, R207 ;  /* 0x0000001fffcf7819 */ /* 0x000fe200000114cf */
[C---:B------:R-:W-:Y:S01]  /*178b0*/  VIADD R232, R194.reuse, 0x10 ;  /* 0x00000010c2e87836 */ /* 0x040fe20000000000 */
[----:B------:R-:W-:Y:S01]  /*178c0*/  SHF.R.S32.HI R213, RZ, 0x1f, R213 ;  /* 0x0000001fffd57819 */ /* 0x000fe200000114d5 */
[C---:B------:R-:W-:Y:S01]  /*178d0*/  VIADD R234, R194.reuse, 0x8 ;  /* 0x00000008c2ea7836 */ /* 0x040fe20000000000 */
[----:B------:R-:W-:Y:S01]  /*178e0*/  SHF.R.S32.HI R215, RZ, 0x1f, R215 ;  /* 0x0000001fffd77819 */ /* 0x000fe200000114d7 */
[C---:B------:R-:W-:Y:S01]  /*178f0*/  VIADD R163, R194.reuse, 0x90 ;  /* 0x00000090c2a37836 */ /* 0x040fe20000000000 */
[----:B------:R-:W1:Y:S01]  /*17900*/  @P0 LDC R3, c[0x0][0xbf0] ;  /* 0x0002fc00ff030b82 */ /* 0x000e620000000800 */
        /* <DEDUP_REMOVED lines=10> */
[----:B------:R-:W-:Y:S02]  /*179b0*/  VIADD R179, R194, 0x50 ;  /* 0x00000050c2b37836 */ /* 0x000fe40000000000 */
[----:B0-----:R-:W-:-:S04]  /*179c0*/  @P0 IMAD.HI.U32 R13, R12, R13, RZ ;  /* 0x0000000d0c0d0227 */ /* 0x001fc800078e00ff */
[C---:B------:R-:W-:Y:S02]  /*179d0*/  VIADD R181, R194.reuse, 0x48 ;  /* 0x00000048c2b57836 */ /* 0x040fe40000000000 */
[C---:B------:R-:W-:Y:S01]  /*179e0*/  VIADD R183, R194.reuse, 0x40 ;  /* 0x00000040c2b77836 */ /* 0x040fe20000000000 */
[----:B-1----:R-:W-:Y:S01]  /*179f0*/  @P0 SHF.R.U32.HI R9, RZ, R3, R13 ;  /* 0x00000003ff090219 */ /* 0x002fe2000001160d */
[C---:B------:R-:W-:Y:S02]  /*17a00*/  VIADD R202, R194.reuse, 0x38 ;  /* 0x00000038c2ca7836 */ /* 0x040fe40000000000 */
[----:B------:R-:W-:Y:S02]  /*17a10*/  VIADD R206, R194, 0x30 ;  /* 0x00000030c2ce7836 */ /* 0x000fe40000000000 */
[----:B------:R-:W-:Y:S02]  /*17a20*/  IMAD.MOV R3, RZ, RZ, -R9 ;  /* 0x000000ffff037224 */ /* 0x000fe400078e0a09 */
[----:B------:R-:W-:-:S04]  /*17a30*/  IMAD.WIDE.U32 R10, R9, UR4, R10 ;  /* 0x00000004090a7c25 */ /* 0x000fc8000f8e000a */
[----:B------:R-:W-:Y:S02]  /*17a40*/  IMAD R3, R0, R3, R12 ;  /* 0x0000000300037224 */ /* 0x000fe400078e020c */
[----:B------:R-:W-:Y:S01]  /*17a50*/  IMAD R0, R8, R0, RZ ;  /* 0x0000000008007224 */ /* 0x000fe200078e02ff */
[----:B------:R-:W-:Y:S01]  /*17a60*/  SHF.R.S32.HI R8, RZ, 0x1f, R9 ;  /* 0x0000001fff087819 */ /* 0x000fe20000011409 */
[C---:B------:R-:W-:Y:S02]  /*17a70*/  VIADD R208, R194.reuse, 0x28 ;  /* 0x00000028c2d07836 */ /* 0x040fe40000000000 */
[----:B------:R-:W-:Y:S02]  /*17a80*/  VIADD R214, R194, 0x20 ;  /* 0x00000020c2d67836 */ /* 0x000fe40000000000 */
[----:B------:R-:W-:Y:S02]  /*17a90*/  IMAD R8, R8, UR4, RZ ;  /* 0x0000000408087c24 */ /* 0x000fe4000f8e02ff */
[----:B------:R-:W-:-:S02]  /*17aa0*/  VIADD R216, R194, 0x18 ;  /* 0x00000018c2d87836 */ /* 0x000fc40000000000 */
[----:B------:R-:W-:Y:S01]  /*17ab0*/  IMAD R9, R9, UR5, R8 ;  /* 0x0000000509097c24 */ /* 0x000fe2000f8e0208 */
[----:B------:R-:W-:Y:S01]  /*17ac0*/  SHF.R.S32.HI R8, RZ, 0x1f, R3 ;  /* 0x0000001fff087819 */ /* 0x000fe20000011403 */
[----:B------:R-:W-:Y:S01]  /*17ad0*/  ULDC.64 UR4, c[0x0][0xb28] ;  /* 0x0002ca0000047ab9 */ /* 0x000fe20000000a00 */
[----:B------:R-:W-:Y:S02]  /*17ae0*/  VIADD R231, R194, 0x10 ;  /* 0x00000010c2e77836 */ /* 0x000fe40000000000 */
[----:B------:R-:W-:Y:S02]  /*17af0*/  IMAD.IADD R11, R11, 0x1, R9 ;  /* 0x000000010b0b7824 */ /* 0x000fe400078e0209 */
[----:B------:R-:W-:Y:S02]  /*17b00*/  IMAD R8, R8, UR4, RZ ;  /* 0x0000000408087c24 */ /* 0x000fe4000f8e02ff */
[----:B------:R-:W-:-:S04]  /*17b10*/  IMAD.WIDE.U32 R10, R3, UR4, R10 ;  /* 0x00000004030a7c25 */ /* 0x000fc8000f8e000a */
[----:B------:R-:W-:Y:S01]  /*17b20*/  IMAD R8, R3, UR5, R8 ;  /* 0x0000000503087c24 */ /* 0x000fe2000f8e0208 */
[----:B------:R-:W-:Y:S01]  /*17b30*/  ULDC.64 UR4, c[0x0][0xb00] ;  /* 0x0002c00000047ab9 */ /* 0x000fe20000000a00 */
[----:B------:R-:W-:Y:S01]  /*17b40*/  VIADD R233, R194, 0x8 ;  /* 0x00000008c2e97836 */ /* 0x000fe20000000000 */
[----:B------:R-:W-:Y:S01]  /*17b50*/  LEA R3, P0, R10, UR4, 0x2 ;  /* 0x000000040a037c11 */ /* 0x000fe2000f8010ff */
[----:B------:R-:W-:Y:S02]  /*17b60*/  IMAD.IADD R9, R11, 0x1, R8 ;  /* 0x000000010b097824 */ /* 0x000fe400078e0208 */
[----:B------:R-:W-:Y:S02]  /*17b70*/  VIADD R8, R2, 0x28c20 ;  /* 0x00028c2002087836 */ /* 0x000fe40000000000 */
[----:B------:R0:W1:Y:S01]  /*17b80*/  SHFL.IDX PT, R20, R3, RZ, 0x1c1f ;  /* 0x001c1fff03147589 */ /* 0x00006200000e0000 */
[----:B------:R-:W-:Y:S02]  /*17b90*/  LEA.HI.X R14, R10, UR5, R9, 0x2, P0 ;  /* 0x000000050a0e7c11 */ /* 0x000fe400080f1409 */
[----:B------:R-:W-:-:S02]  /*17ba0*/  ISETP.GE.AND P0, PT, R192, R0, PT ;  /* 0x00000000c000720c */ /* 0x000fc40003f06270 */
[----:B------:R-:W-:Y:S01]  /*17bb0*/  PRMT R8, RZ, 0x654, R8 ;  /* 0x00000654ff087816 */ /* 0x000fe20000000008 */
[----:B------:R0:W3:Y:S03]  /*17bc0*/  SHFL.IDX PT, R15, R14, RZ, 0x1c1f ;  /* 0x001c1fff0e0f7589 */ /* 0x0000e600000e0000 */
[----:B------:R0:W-:Y:S07]  /*17bd0*/  SYNCS.ARRIVE.TRANS64.RED.A1T0 RZ, [R8+URZ], RZ ;  /* 0x000000ff08ff79a7 */ /* 0x0001ee000810043f */
[----:B------:R-:W-:Y:S05]  /*17be0*/  @P0 BRA `(.L_x_2870) ;  /* 0x0000000800040947 */ /* 0x000fea0003800000 */
[----:B------:R-:W-:Y:S02]  /*17bf0*/  ULDC UR4, c[0x0][0xac8] ;  /* 0x0002b20000047ab9 */ /* 0x000fe40000000800 */
[----:B------:R-:W-:Y:S02]  /*17c00*/  ISETP.GE.AND P0, PT, R194, UR4, PT ;  /* 0x00000004c2007c0c */ /* 0x000fe4000bf06270 */
[----:B------:R-:W-:Y:S02]  /*17c10*/  ISETP.GE.AND P4, PT, R175, UR4, PT ;  /* 0x00000004af007c0c */ /* 0x000fe4000bf86270 */
[----:B------:R-:W-:-:S09]  /*17c20*/  ISETP.GE.AND P5, PT, R173, UR4, PT ;  /* 0x00000004ad007c0c */ /* 0x000fd2000bfa6270 */
[----:B01----:R-:W-:-:S04]  /*17c30*/  @!P0 LEA R8, P1, R194, R20, 0x2 ;  /* 0x00000014c2088211 */ /* 0x003fc800078210ff */
[----:B---3--:R-:W-:Y:S02]  /*17c40*/  @!P0 LEA.HI.X R9, R194, R15, R235, 0x2, P1 ;  /* 0x0000000fc2098211 */ /* 0x008fe400008f14eb */
[----:B------:R-:W-:-:S03]  /*17c50*/  ISETP.GE.AND P1, PT, R231, UR4, PT ;  /* 0x00000004e7007c0c */ /* 0x000fc6000bf26270 */
[----:B------:R0:W-:Y:S01]  /*17c60*/  @!P0 ST.E.64 desc[UR42][R8.64], R24 ;  /* 0x0000001808008985 */ /* 0x0001e2000c101b2a */
[----:B------:R-:W-:-:S13]  /*17c70*/  ISETP.GE.AND P0, PT, R233, UR4, PT ;  /* 0x00000004e9007c0c */ /* 0x000fda000bf06270 */
[----:B0-----:R-:W-:-:S04]  /*17c80*/  @!P0 LEA R8, P2, R233, R20, 0x2 ;  /* 0x00000014e9088211 */ /* 0x001fc800078410ff */
[----:B------:R-:W-:-:S05]  /*17c90*/  @!P0 LEA.HI.X R9, R233, R15, R234, 0x2, P2 ;  /* 0x0000000fe9098211 */ /* 0x000fca00010f14ea */
[----:B------:R0:W-:Y:S01]  /*17ca0*/  @!P0 ST.E.64 desc[UR42][R8.64], R28 ;  /* 0x0000001c08008985 */ /* 0x0001e2000c101b2a */
[----:B------:R-:W-:Y:S02]  /*17cb0*/  ISETP.GE.AND P0, PT, R216, UR4, PT ;  /* 0x00000004d8007c0c */ /* 0x000fe4000bf06270 */
        /* <DEDUP_REMOVED lines=17> */
[----:B------:R-:W-:Y:S02]  /*17dd0*/  @!P1 LEA.HI.X R9, R206, R15, R207, 0x2, P2 ;  /* 0x0000000fce099211 */ /* 0x000fe400010f14cf */
[----:B------:R-:W-:-:S03]  /*17de0*/  ISETP.GE.AND P2, PT, R183, UR4, PT ;  /* 0x00000004b7007c0c */ /* 0x000fc6000bf46270 */
[----:B------:R0:W-:Y:S02]  /*17df0*/  @!P1 ST.E.64 desc[UR42][R8.64], R48 ;  /* 0x0000003008009985 */ /* 0x0001e4000c101b2a */
[----:B0-----:R-:W-:-:S04]  /*17e00*/  @!P0 LEA R8, P1, R202, R20, 0x2 ;  /* 0x00000014ca088211 */ /* 0x001fc800078210ff */
[----:B------:R-:W-:Y:S02]  /*17e10*/  @!P0 LEA.HI.X R9, R202, R15, R205, 0x2, P1 ;  /* 0x0000000fca098211 */ /* 0x000fe400008f14cd */
[----:B------:R-:W-:-:S03]  /*17e20*/  ISETP.GE.AND P1, PT, R179, UR4, PT ;  /* 0x00000004b3007c0c */ /* 0x000fc6000bf26270 */
[----:B------:R0:W-:Y:S01]  /*17e30*/  @!P0 ST.E.64 desc[UR42][R8.64], R52 ;  /* 0x0000003408008985 */ /* 0x0001e2000c101b2a */
[----:B------:R-:W-:-:S09]  /*17e40*/  ISETP.GE.AND P0, PT, R181, UR4, PT ;  /* 0x00000004b5007c0c */ /* 0x000fd2000bf06270 */
[-C--:B------:R-:W-:Y:S02]  /*17e50*/  @!P1 LEA R10, P6, R179, R20.reuse, 0x2 ;  /* 0x00000014b30a9211 */ /* 0x080fe400078c10ff */
[----:B0-----:R-:W-:Y:S02]  /*17e60*/  @!P2 LEA R8, P3, R183, R20, 0x2 ;  /* 0x00000014b708a211 */ /* 0x001fe400078610ff */
[-C--:B------:R-:W-:Y:S02]  /*17e70*/  @!P1 LEA.HI.X R11, R179, R15.reuse, R180, 0x2, P6 ;  /* 0x0000000fb30b9211 */ /* 0x080fe400030f14b4 */
[----:B------:R-:W-:Y:S02]  /*17e80*/  @!P2 LEA.HI.X R9, R183, R15, R190, 0x2, P3 ;  /* 0x0000000fb709a211 */ /* 0x000fe400018f14be */
[----:B------:R-:W-:-:S03]  /*17e90*/  ISETP.GE.AND P3, PT, R177, UR4, PT ;  /* 0x00000004b1007c0c */ /* 0x000fc6000bf66270 */
[----:B------:R0:W-:Y:S02]  /*17ea0*/  @!P2 ST.E.64 desc[UR42][R8.64], R56 ;  /* 0x000000380800a985 */ /* 0x0001e4000c101b2a */
[----:B0-----:R-:W-:-:S04]  /*17eb0*/  @!P0 LEA R8, P2, R181, R20, 0x2 ;  /* 0x00000014b5088211 */ /* 0x001fc800078410ff */
[----:B------:R-:W-:-:S05]  /*17ec0*/  @!P0 LEA.HI.X R9, R181, R15, R182, 0x2, P2 ;  /* 0x0000000fb5098211 */ /* 0x000fca00010f14b6 */
[----:B------:R0:W-:Y:S01]  /*17ed0*/  @!P0 ST.E.64 desc[UR42][R8.64], R60 ;  /* 0x0000003c08008985 */ /* 0x0001e2000c101b2a */
[----:B------:R-:W-:-:S03]  /*17ee0*/  ISETP.GE.AND P0, PT, R171, UR4, PT ;  /* 0x00000004ab007c0c */ /* 0x000fc6000bf06270 */
[----:B------:R1:W-:Y:S01]  /*17ef0*/  @!P1 ST.E.64 desc[UR42][R10.64], R64 ;  /* 0x000000400a009985 */ /* 0x0003e2000c101b2a */
[----:B------:R-:W-:Y:S02]  /*17f00*/  ISETP.GE.AND P1, PT, R169, UR4, PT ;  /* 0x00000004a9007c0c */ /* 0x000fe4000bf26270 */
[-C--:B0-----:R-:W-:Y:S02]  /*17f10*/  @!P3 LEA R8, P6, R177, R20.reuse, 0x2 ;  /* 0x00000014b108b211 */ /* 0x081fe400078c10ff */
[-C--:B-1----:R-:W-:Y:S02]  /*17f20*/  @!P4 LEA R10, P2, R175, R20.reuse, 0x2 ;  /* 0x00000014af0ac211 */ /* 0x082fe400078410ff */
[-C--:B------:R-:W-:Y:S02]  /*17f30*/  @!P3 LEA.HI.X R9, R177, R15.reuse, R178, 0x2, P6 ;  /* 0x0000000fb109b211 */ /* 0x080fe400030f14b2 */
[----:B------:R-:W-:Y:S02]  /*17f40*/  @!P5 LEA R12, P6, R173, R20, 0x2 ;  /* 0x00000014ad0cd211 */ /* 0x000fe400078c10ff */
[-C--:B------:R-:W-:Y:S01]  /*17f50*/  @!P4 LEA.HI.X R11, R175, R15.reuse, R176, 0x2, P2 ;  /* 0x0000000faf0bc211 */ /* 0x080fe200010f14b0 */
[----:B------:R0:W-:Y:S01]  /*17f60*/  @!P3 ST.E.64 desc[UR42][R8.64], R68 ;  /* 0x000000440800b985 */ /* 0x0001e2000c101b2a */
[----:B------:R-:W-:-:S02]  /*17f70*/  @!P5 LEA.HI.X R13, R173, R15, R174, 0x2, P6 ;  /* 0x0000000fad0dd211 */ /* 0x000fc400030f14ae */
[----:B------:R-:W-:Y:S01]  /*17f80*/  ISETP.GE.AND P2, PT, R167, UR4, PT ;  /* 0x00000004a7007c0c */ /* 0x000fe2000bf46270 */
[----:B------:R1:W-:Y:S01]  /*17f90*/  @!P4 ST.E.64 desc[UR42][R10.64], R72 ;  /* 0x000000480a00c985 */ /* 0x0003e2000c101b2a */
[----:B------:R-:W-:-:S03]  /*17fa0*/  ISETP.GE.AND P3, PT, R165, UR4, PT ;  /* 0x00000004a5007c0c */ /* 0x000fc6000bf66270 */
[----:B------:R3:W-:Y:S01]  /*17fb0*/  @!P5 ST.E.64 desc[UR42][R12.64], R6 ;  /* 0x000000060c00d985 */ /* 0x0007e2000c101b2a */
[----:B0-----:R-:W-:-:S07]  /*17fc0*/  @!P1 LEA R8, P5, R169, R20, 0x2 ;  /* 0x00000014a9089211 */ /* 0x001fce00078a10ff */
[-C--:B-1----:R-:W-:Y:S02]  /*17fd0*/  @!P2 LEA R10, P6, R167, R20.reuse, 0x2 ;  /* 0x00000014a70aa211 */ /* 0x082fe400078c10ff */
[-C--:B------:R-:W-:Y:S02]  /*17fe0*/  @!P1 LEA.HI.X R9, R169, R15.reuse, R170, 0x2, P5 ;  /* 0x0000000fa9099211 */ /* 0x080fe400028f14aa */
[----:B---3--:R-:W-:Y:S02]  /*17ff0*/  @!P0 LEA R6, P4, R171, R20, 0x2 ;  /* 0x00000014ab068211 */ /* 0x008fe400078810ff */
[----:B------:R-:W-:Y:S02]  /*18000*/  ISETP.GE.AND P5, PT, R237, UR4, PT ;  /* 0x00000004ed007c0c */ /* 0x000fe4000bfa6270 */
[----:B------:R-:W-:Y:S02]  /*18010*/  @!P0 LEA.HI.X R7, R171, R15, R172, 0x2, P4 ;  /* 0x0000000fab078211 */ /* 0x000fe400020f14ac */
[----:B------:R-:W-:-:S02]  /*18020*/  ISETP.GE.AND P4, PT, R163, UR4, PT ;  /* 0x00000004a3007c0c */ /* 0x000fc4000bf86270 */
[----:B------:R-:W-:Y:S01]  /*18030*/  @!P2 LEA.HI.X R11, R167, R15, R168, 0x2, P6 ;  /* 0x0000000fa70ba211 */ /* 0x000fe200030f14a8 */
[----:B------:R0:W-:Y:S04]  /*18040*/  @!P0 ST.E.64 desc[UR42][R6.64], R80 ;  /* 0x0000005006008985 */ /* 0x0001e8000c101b2a */
[----:B------:R1:W-:Y:S01]  /*18050*/  @!P1 ST.E.64 desc[UR42][R8.64], R84 ;  /* 0x0000005408009985 */ /* 0x0003e2000c101b2a */
[----:B------:R-:W-:-:S03]  /*18060*/  ISETP.GE.AND P1, PT, R229, UR4, PT ;  /* 0x00000004e5007c0c */ /* 0x000fc6000bf26270 */
[----:B------:R3:W-:Y:S01]  /*18070*/  @!P2 ST.E.64 desc[UR42][R10.64], R88 ;  /* 0x000000580a00a985 */ /* 0x0007e2000c101b2a */
[----:B------:R-:W-:Y:S02]  /*18080*/  ISETP.GE.AND P2, PT, R236, UR4, PT ;  /* 0x00000004ec007c0c */ /* 0x000fe4000bf46270 */
[-C--:B0-----:R-:W-:Y:S02]  /*18090*/  @!P3 LEA R6, P6, R165, R20.reuse, 0x2 ;  /* 0x00000014a506b211 */ /* 0x081fe400078c10ff */
[-C--:B-1----:R-:W-:Y:S02]  /*180a0*/  @!P4 LEA R8, P0, R163, R20.reuse, 0x2 ;  /* 0x00000014a308c211 */ /* 0x082fe400078010ff */
[-C--:B------:R-:W-:Y:S02]  /*180b0*/  @!P3 LEA.HI.X R7, R165, R15.reuse, R166, 0x2, P6 ;  /* 0x0000000fa507b211 */ /* 0x080fe400030f14a6 */
[----:B------:R-:W-:Y:S02]  /*180c0*/  @!P4 LEA.HI.X R9, R163, R15, R164, 0x2, P0 ;  /* 0x0000000fa309c211 */ /* 0x000fe400000f14a4 */
[----:B------:R-:W-:Y:S01]  /*180d0*/  ISETP.GE.AND P0, PT, R228, UR4, PT ;  /* 0x00000004e4007c0c */ /* 0x000fe2000bf06270 */
[----:B------:R0:W-:Y:S01]  /*180e0*/  @!P3 ST.E.64 desc[UR42][R6.64], R92 ;  /* 0x0000005c0600b985 */ /* 0x0001e2000c101b2a */
[----:B---3--:R-:W-:-:S03]  /*180f0*/  @!P5 LEA R10, P6, R237, R20, 0x2 ;  /* 0x00000014ed0ad211 */ /* 0x008fc600078c10ff */
[----:B------:R1:W-:Y:S01]  /*18100*/  @!P4 ST.E.64 desc[UR42][R8.64], R96 ;  /* 0x000000600800c985 */ /* 0x0003e2000c101b2a */
[----:B------:R-:W-:Y:S02]  /*18110*/  @!P5 LEA.HI.X R11, R237, R15, R162, 0x2, P6 ;  /* 0x0000000fed0bd211 */ /* 0x000fe400030f14a2 */
[----:B------:R-:W-:-:S03]  /*18120*/  ISETP.GE.AND P4, PT, R226, UR4, PT ;  /* 0x00000004e2007c0c */ /* 0x000fc6000bf86270 */
[----:B------:R3:W-:Y:S01]  /*18130*/  @!P5 ST.E.64 desc[UR42][R10.64], R100 ;  /* 0x000000640a00d985 */ /* 0x0007e2000c101b2a */
[----:B------:R-:W-:Y:S02]  /*18140*/  ISETP.GE.AND P5, PT, R227, UR4, PT ;  /* 0x00000004e3007c0c */ /* 0x000fe4000bfa6270 */
[CC--:B0-----:R-:W-:Y:S02]  /*18150*/  @!P2 LEA R6, P6, R236.reuse, R20.reuse, 0x2 ;  /* 0x00000014ec06a211 */ /* 0x0c1fe400078c10ff */
[CC--:B-1----:R-:W-:Y:S02]  /*18160*/  @!P1 LEA R8, P3, R229.reuse, R20.reuse, 0x2 ;  /* 0x00000014e5089211 */ /* 0x0c2fe400078610ff */
[-C--:B------:R-:W-:Y:S02]  /*18170*/  @!P2 LEA.HI.X R7, R236, R15.reuse, R161, 0x2, P6 ;  /* 0x0000000fec07a211 */ /* 0x080fe400030f14a1 */
[----:B------:R-:W-:Y:S02]  /*18180*/  @!P1 LEA.HI.X R9, R229, R15, R160, 0x2, P3 ;  /* 0x0000000fe5099211 */ /* 0x000fe400018f14a0 */
[----:B---3--:R-:W-:Y:S01]  /*18190*/  @!P0 LEA R10, P6, R228, R20, 0x2 ;  /* 0x00000014e40a8211 */ /* 0x008fe200078c10ff */
[----:B------:R0:W-:Y:S01]  /*181a0*/  @!P2 ST.E.64 desc[UR42][R6.64], R104 ;  /* 0x000000680600a985 */ /* 0x0001e2000c101b2a */
[----:B------:R-:W-:-:S02]  /*181b0*/  ISETP.GE.AND P3, PT, R225, UR4, PT ;  /* 0x00000004e1007c0c */ /* 0x000fc4000bf66270 */
[----:B------:R-:W-:Y:S01]  /*181c0*/  @!P0 LEA.HI.X R11, R228, R15, R159, 0x2, P6 ;  /* 0x0000000fe40b8211 */ /* 0x000fe200030f149f */
[----:B------:R1:W-:Y:S04]  /*181d0*/  @!P1 ST.E.64 desc[UR42][R8.64], R108 ;  /* 0x0000006c08009985 */ /* 0x0003e8000c101b2a */
[----:B------:R3:W-:Y:S01]  /*181e0*/  @!P0 ST.E.64 desc[UR42][R10.64], R112 ;  /* 0x000000700a008985 */ /* 0x0007e2000c101b2a */
[----:B------:R-:W-:Y:S02]  /*181f0*/  ISETP.GE.AND P0, PT, R224, UR4, PT ;  /* 0x00000004e0007c0c */ /* 0x000fe4000bf06270 */
[-C--:B0-----:R-:W-:Y:S02]  /*18200*/  @!P5 LEA R6, P1, R227, R20.reuse, 0x2 ;  /* 0x00000014e306d211 */ /* 0x081fe400078210ff */
[----:B-1----:R-:W-:-:S02]  /*18210*/  @!P4 LEA R8, P2, R226, R20, 0x2 ;  /* 0x00000014e208c211 */ /* 0x002fc400078410ff */
[-C--:B------:R-:W-:Y:S02]  /*18220*/  @!P5 LEA.HI.X R7, R227, R15.reuse, R158, 0x2, P1 ;  /* 0x0000000fe307d211 */ /* 0x080fe400008f149e */
[----:B---3--:R-:W-:Y:S02]  /*18230*/  @!P3 LEA R10, P6, R225, R20, 0x2 ;  /* 0x00000014e10ab211 */ /* 0x008fe400078c10ff */
[----:B------:R-:W-:Y:S01]  /*18240*/  ISETP.GE.AND P1, PT, R223, UR4, PT ;  /* 0x00000004df007c0c */ /* 0x000fe2000bf26270 */
[----:B------:R0:W-:Y:S01]  /*18250*/  @!P5 ST.E.64 desc[UR42][R6.64], R116 ;  /* 0x000000740600d985 */ /* 0x0001e2000c101b2a */
[-C--:B------:R-:W-:Y:S02]  /*18260*/  @!P4 LEA.HI.X R9, R226, R15.reuse, R157, 0x2, P2 ;  /* 0x0000000fe209c211 */ /* 0x080fe400010f149d */
[----:B------:R-:W-:Y:S02]  /*18270*/  @!P3 LEA.HI.X R11, R225, R15, R156, 0x2, P6 ;  /* 0x0000000fe10bb211 */ /* 0x000fe400030f149c */
[----:B------:R-:W-:Y:S01]  /*18280*/  ISETP.GE.AND P2, PT, R220, UR4, PT ;  /* 0x00000004dc007c0c */ /* 0x000fe2000bf46270 */
[----:B------:R1:W-:Y:S01]  /*18290*/  @!P4 ST.E.64 desc[UR42][R8.64], R120 ;  /* 0x000000780800c985 */ /* 0x0003e2000c101b2a */
[----:B------:R-:W-:-:S03]  /*182a0*/  ISETP.GE.AND P4, PT, R222, UR4, PT ;  /* 0x00000004de007c0c */ /* 0x000fc6000bf86270 */
[----:B------:R3:W-:Y:S01]  /*182b0*/  @!P3 ST.E.64 desc[UR42][R10.64], R124 ;  /* 0x0000007c0a00b985 */ /* 0x0007e2000c101b2a */
[----:B------:R-:W-:Y:S02]  /*182c0*/  ISETP.GE.AND P3, PT, R221, UR4, PT ;  /* 0x00000004dd007c0c */ /* 0x000fe4000bf66270 */
[----:B0-----:R-:W-:-:S04]  /*182d0*/  @!P0 LEA R6, P5, R224, R20, 0x2 ;  /* 0x00000014e0068211 */ /* 0x001fc800078a10ff */
[-C--:B------:R-:W-:Y:S02]  /*182e0*/  @!P0 LEA.HI.X R7, R224, R15.reuse, R155, 0x2, P5 ;  /* 0x0000000fe0078211 */ /* 0x080fe400028f149b */
[----:B------:R-:W-:Y:S02]  /*182f0*/  ISETP.GE.AND P5, PT, R219, UR4, PT ;  /* 0x00000004db007c0c */ /* 0x000fe4000bfa6270 */
[CC--:B-1----:R-:W-:Y:S01]  /*18300*/  @!P1 LEA R8, P6, R223.reuse, R20.reuse, 0x2 ;  /* 0x00000014df089211 */ /* 0x0c2fe200078c10ff */
[----:B------:R0:W-:Y:S03]  /*18310*/  @!P0 ST.E.64 desc[UR42][R6.64], R128 ;  /* 0x0000008006008985 */ /* 0x0001e6000c101b2a */
[----:B------:R-:W-:Y:S02]  /*18320*/  @!P1 LEA.HI.X R9, R223, R15, R154, 0x2, P6 ;  /* 0x0000000fdf099211 */ /* 0x000fe400030f149a */
[----:B---3--:R-:W-:-:S03]  /*18330*/  @!P3 LEA R10, P6, R221, R20, 0x2 ;  /* 0x00000014dd0ab211 */ /* 0x008fc600078c10ff */
[----:B------:R1:W-:Y:S01]  /*18340*/  @!P1 ST.E.64 desc[UR42][R8.64], R132 ;  /* 0x0000008408009985 */ /* 0x0003e2000c101b2a */
[----:B------:R-:W-:Y:S02]  /*18350*/  @!P3 LEA.HI.X R11, R221, R15, R152, 0x2, P6 ;  /* 0x0000000fdd0bb211 */ /* 0x000fe400030f1498 */
[----:B0-----:R-:W-:-:S04]  /*18360*/  @!P4 LEA R6, P0, R222, R20, 0x2 ;  /* 0x00000014de06c211 */ /* 0x001fc800078010ff */
        /* <DEDUP_REMOVED lines=9> */
.L_x_2870:
[----:B------:R-:W-:Y:S05]  /*18400*/  BSYNC B1 ;  /* 0x0000000000017941 */ /* 0x000fea0003800000 */
.L_x_2869:
[----:B----4-:R-:W-:Y:S01]  /*18410*/  VIADD R7, R192, 0x8 ;  /* 0x00000008c0077836 */ /* 0x010fe20000000000 */
[----:B------:R4:W1:Y:S04]  /*18420*/  SHFL.IDX PT, R22, R14, 0x1, 0x1c1f ;  /* 0x003c1f000e167f89 */ /* 0x00086800000e0000 */
[----:B------:R-:W-:Y:S01]  /*18430*/  ISETP.GE.AND P0, PT, R7, R0, PT ;  /* 0x000000000700720c */ /* 0x000fe20003f06270 */
[----:B0-----:R-:W0:-:S12]  /*18440*/  SHFL.IDX PT, R3, R3, 0x1, 0x1c1f ;  /* 0x003c1f0003037f89 */ /* 0x001e1800000e0000 */
[----:B----4-:R-:W-:Y:S05]  /*18450*/  @P0 BRA `(.L_x_2868) ;  /* 0x0000001400d40947 */ /* 0x010fea0003800000 */
[----:B------:R-:W-:Y:S02]  /*18460*/  ULDC UR4, c[0x0][0xac8] ;  /* 0x0002b20000047ab9 */ /* 0x000fe40000000800 */
[----:B------:R-:W-:Y:S02]  /*18470*/  ISETP.GE.AND P4, PT, R194, UR4, PT ;  /* 0x00000004c2007c0c */ /* 0x000fe4000bf86270 */
[----:B------:R-:W-:Y:S02]  /*18480*/  ISETP.GE.AND P2, PT, R233, UR4, PT ;  /* 0x00000004e9007c0c */ /* 0x000fe4000bf46270 */
[----:B------:R-:W-:Y:S02]  /*18490*/  ISETP.GE.AND P1, PT, R231, UR4, PT ;  /* 0x00000004e7007c0c */ /* 0x000fe4000bf26270 */
[----:B------:R-:W-:-:S07]  /*184a0*/  ISETP.GE.AND P0, PT, R216, UR4, PT ;  /* 0x00000004d8007c0c */ /* 0x000fce000bf06270 */
[----:B0-----:R-:W-:-:S04]  /*184b0*/  @!P4 LEA R6, P3, R194, R3, 0x2 ;  /* 0x00000003c206c211 */ /* 0x001fc800078610ff */
[-C--:B-1----:R-:W-:Y:S02]  /*184c0*/  @!P4 LEA.HI.X R7, R194, R22.reuse, R235, 0x2, P3 ;  /* 0x00000016c207c211 */ /* 0x082fe400018f14eb */
        /* <DEDUP_REMOVED lines=18> */
[-C--:B------:R-:W-:Y:S01]  /*185f0*/  @!P4 LEA.HI.X R9, R208, R22.reuse, R213, 0x2, P2 ;  /* 0x00000016d009c211 */ /* 0x080fe200010f14d5 */
        /* <DEDUP_REMOVED lines=9> */
[CC--:B-1----:R-:W-:Y:S02]  /*18690*/  @!P1 LEA R8, P5, R183.reuse, R3.reuse, 0x2 ;  /* 0x00000003b7089211 */ /* 0x0c2fe400078a10ff */
        /* <DEDUP_REMOVED lines=11> */
[-C--:B-1----:R-:W-:Y:S02]  /*18750*/  @!P4 LEA R8, P2, R177, R3.reuse, 0x2 ;  /* 0x00000003b108c211 */ /* 0x082fe400078410ff */
        /* <DEDUP_REMOVED lines=10> */
[-C--:B------:R-:W-:Y:S02]  /*18800*/  @!P0 LEA.HI.X R7, R173, R22.reuse, R174, 0x2, P4 ;  /* 0x00000016ad078211 */ /* 0x080fe400020f14ae */
[----:B------:R-:W-:Y:S02]  /*18810*/  ISETP.GE.AND P4, PT, R165, UR4, PT ;  /* 0x00000004a5007c0c */ /* 0x000fe4000bf86270 */
[-C--:B-1----:R-:W-:Y:S01]  /*18820*/  @!P1 LEA R8, P3, R171, R3.reuse, 0x2 ;  /* 0x00000003ab089211 */ /* 0x082fe200078610ff */
[----:B------:R0:W-:Y:S01]  /*18830*/  @!P0 ST.E.64 desc[UR42][R6.64], R4 ;  /* 0x0000000406008985 */ /* 0x0001e2000c101b2a */
[----:B----4-:R-:W-:Y:S02]  /*18840*/  @!P2 LEA R10, P6, R169, R3, 0x2 ;  /* 0x00000003a90aa211 */ /* 0x010fe400078c10ff */
[----:B------:R-:W-:Y:S02]  /*18850*/  @!P1 LEA.HI.X R9, R171, R22, R172, 0x2, P3 ;  /* 0x00000016ab099211 */ /* 0x000fe400018f14ac */
[----:B------:R-:W-:-:S02]  /*18860*/  ISETP.GE.AND P3, PT, R163, UR4, PT ;  /* 0x00000004a3007c0c */ /* 0x000fc4000bf66270 */
[-C--:B------:R-:W-:Y:S01]  /*18870*/  @!P2 LEA.HI.X R11, R169, R22.reuse, R170, 0x2, P6 ;  /* 0x00000016a90ba211 */ /* 0x080fe200030f14aa */
[----:B------:R1:W-:Y:S01]  /*18880*/  @!P1 ST.E.64 desc[UR42][R8.64], R82 ;  /* 0x0000005208009985 */ /* 0x0003e2000c101b2a */
[-C--:B------:R-:W-:Y:S02]  /*18890*/  @!P5 LEA R12, P6, R167, R3.reuse, 0x2 ;  /* 0x00000003a70cd211 */ /* 0x080fe400078c10ff */
[----:B------:R-:W-:Y:S01]  /*188a0*/  @!P4 LEA R14, P0, R165, R3, 0x2 ;  /* 0x00000003a50ec211 */ /* 0x000fe200078010ff */
[----:B------:R4:W-:Y:S01]  /*188b0*/  @!P2 ST.E.64 desc[UR42][R10.64], R86 ;  /* 0x000000560a00a985 */ /* 0x0009e2000c101b2a */
[----:B------:R-:W-:Y:S02]  /*188c0*/  ISETP.GE.AND P2, PT, R237, UR4, PT ;  /* 0x00000004ed007c0c */ /* 0x000fe4000bf46270 */
[----:B------:R-:W-:Y:S02]  /*188d0*/  ISETP.GE.AND P1, PT, R236, UR4, PT ;  /* 0x00000004ec007c0c */ /* 0x000fe4000bf26270 */
[----:B---3--:R-:W-:-:S02]  /*188e0*/  @!P4 LEA.HI.X R15, R165, R22, R166, 0x2, P0 ;  /* 0x00000016a50fc211 */ /* 0x008fc400000f14a6 */
[-C--:B------:R-:W-:Y:S02]  /*188f0*/  @!P5 LEA.HI.X R13, R167, R22.reuse, R168, 0x2, P6 ;  /* 0x00000016a70dd211 */ /* 0x080fe400030f14a8 */
[----:B------:R-:W-:Y:S02]  /*18900*/  ISETP.GE.AND P0, PT, R229, UR4, PT ;  /* 0x00000004e5007c0c */ /* 0x000fe4000bf06270 */
[CC--:B------:R-:W-:Y:S01]  /*18910*/  @!P3 LEA R20, P6, R163.reuse, R3.reuse, 0x2 ;  /* 0x00000003a314b211 */ /* 0x0c0fe200078c10ff */
[----:B------:R3:W-:Y:S01]  /*18920*/  @!P5 ST.E.64 desc[UR42][R12.64], R90 ;  /* 0x0000005a0c00d985 */ /* 0x0007e2000c101b2a */
[----:B------:R-:W-:Y:S02]  /*18930*/  ISETP.GE.AND P5, PT, R228, UR4, PT ;  /* 0x00000004e4007c0c */ /* 0x000fe4000bfa6270 */
[----:B------:R-:W-:Y:S01]  /*18940*/  @!P3 LEA.HI.X R21, R163, R22, R164, 0x2, P6 ;  /* 0x00000016a315b211 */ /* 0x000fe200030f14a4 */
[----:B------:R5:W-:Y:S01]  /*18950*/  @!P4 ST.E.64 desc[UR42][R14.64], R94 ;  /* 0x0000005e0e00c985 */ /* 0x000be2000c101b2a */
[----:B0-----:R-:W-:-:S02]  /*18960*/  @!P2 LEA R4, P6, R237, R3, 0x2 ;  /* 0x00000003ed04a211 */ /* 0x001fc400078c10ff */
[----:B------:R-:W-:Y:S01]  /*18970*/  ISETP.GE.AND P4, PT, R227, UR4, PT ;  /* 0x00000004e3007c0c */ /* 0x000fe2000bf86270 */
[----:B------:R-:W-:Y:S01]  /*18980*/  @!P3 ST.E.64 desc[UR42][R20.64], R98 ;  /* 0x000000621400b985 */ /* 0x000fe2000c101b2a */
[CC--:B------:R-:W-:Y:S02]  /*18990*/  @!P1 LEA R6, P3, R236.reuse, R3.reuse, 0x2 ;  /* 0x00000003ec069211 */ /* 0x0c0fe400078610ff */
[-C--:B------:R-:W-:Y:S02]  /*189a0*/  @!P2 LEA.HI.X R5, R237, R22.reuse, R162, 0x2, P6 ;  /* 0x00000016ed05a211 */ /* 0x080fe400030f14a2 */
[----:B-1----:R-:W-:Y:S02]  /*189b0*/  @!P0 LEA R8, P6, R229, R3, 0x2 ;  /* 0x00000003e5088211 */ /* 0x002fe400078c10ff */
[----:B------:R-:W-:Y:S01]  /*189c0*/  @!P1 LEA.HI.X R7, R236, R22, R161, 0x2, P3 ;  /* 0x00000016ec079211 */ /* 0x000fe200018f14a1 */
[----:B------:R0:W-:Y:S01]  /*189d0*/  @!P2 ST.E.64 desc[UR42][R4.64], R102 ;  /* 0x000000660400a985 */ /* 0x0001e2000c101b2a */
[----:B------:R-:W-:-:S02]  /*189e0*/  ISETP.GE.AND P3, PT, R226, UR4, PT ;  /* 0x00000004e2007c0c */ /* 0x000fc4000bf66270 */
[-C--:B------:R-:W-:Y:S01]  /*189f0*/  @!P0 LEA.HI.X R9, R229, R22.reuse, R160, 0x2, P6 ;  /* 0x00000016e5098211 */ /* 0x080fe200030f14a0 */
[----:B------:R1:W-:Y:S01]  /*18a00*/  @!P1 ST.E.64 desc[UR42][R6.64], R106 ;  /* 0x0000006a06009985 */ /* 0x0003e2000c101b2a */
[CC--:B----4-:R-:W-:Y:S02]  /*18a10*/  @!P5 LEA R10, P1, R228.reuse, R3.reuse, 0x2 ;  /* 0x00000003e40ad211 */ /* 0x0d0fe400078210ff */
[----:B---3--:R-:W-:Y:S01]  /*18a20*/  @!P4 LEA R12, P2, R227, R3, 0x2 ;  /* 0x00000003e30cc211 */ /* 0x008fe200078410ff */
[----:B------:R3:W-:Y:S01]  /*18a30*/  @!P0 ST.E.64 desc[UR42][R8.64], R110 ;  /* 0x0000006e08008985 */ /* 0x0007e2000c101b2a */
[----:B------:R-:W-:Y:S02]  /*18a40*/  ISETP.GE.AND P0, PT, R225, UR4, PT ;  /* 0x00000004e1007c0c */ /* 0x000fe4000bf06270 */
[----:B------:R-:W-:Y:S02]  /*18a50*/  @!P5 LEA.HI.X R11, R228, R22, R159, 0x2, P1 ;  /* 0x00000016e40bd211 */ /* 0x000fe400008f149f */
[----:B------:R-:W-:-:S02]  /*18a60*/  ISETP.GE.AND P1, PT, R224, UR4, PT ;  /* 0x00000004e0007c0c */ /* 0x000fc4000bf26270 */
[CC--:B-----5:R-:W-:Y:S01]  /*18a70*/  @!P3 LEA R14, P6, R226.reuse, R3.reuse, 0x2 ;  /* 0x00000003e20eb211 */ /* 0x0e0fe200078c10ff */
[----:B------:R4:W-:Y:S01]  /*18a80*/  @!P5 ST.E.64 desc[UR42][R10.64], R114 ;  /* 0x000000720a00d985 */ /* 0x0009e2000c101b2a */
[-C--:B------:R-:W-:Y:S02]  /*18a90*/  @!P4 LEA.HI.X R13, R227, R22.reuse, R158, 0x2, P2 ;  /* 0x00000016e30dc211 */ /* 0x080fe400010f149e */
[----:B------:R-:W-:Y:S02]  /*18aa0*/  @!P3 LEA.HI.X R15, R226, R22, R157, 0x2, P6 ;  /* 0x00000016e20fb211 */ /* 0x000fe400030f149d */
[----:B------:R-:W-:Y:S01]  /*18ab0*/  ISETP.GE.AND P2, PT, R221, UR4, PT ;  /* 0x00000004dd007c0c */ /* 0x000fe2000bf46270 */
[----:B------:R5:W-:Y:S01]  /*18ac0*/  @!P4 ST.E.64 desc[UR42][R12.64], R118 ;  /* 0x000000760c00c985 */ /* 0x000be2000c101b2a */
[----:B------:R-:W-:Y:S02]  /*18ad0*/  ISETP.GE.AND P4, PT, R223, UR4, PT ;  /* 0x00000004df007c0c */ /* 0x000fe4000bf86270 */
[----:B0-----:R-:W-:Y:S01]  /*18ae0*/  @!P0 LEA R4, P5, R225, R3, 0x2 ;  /* 0x00000003e1048211 */ /* 0x001fe200078a10ff */
[----:B------:R0:W-:Y:S01]  /*18af0*/  @!P3 ST.E.64 desc[UR42][R14.64], R122 ;  /* 0x0000007a0e00b985 */ /* 0x0001e2000c101b2a */
[----:B------:R-:W-:-:S02]  /*18b00*/  ISETP.GE.AND P3, PT, R222, UR4, PT ;  /* 0x00000004de007c0c */ /* 0x000fc4000bf66270 */
[-C--:B------:R-:W-:Y:S02]  /*18b10*/  @!P0 LEA.HI.X R5, R225, R22.reuse, R156, 0x2, P5 ;  /* 0x00000016e1058211 */ /* 0x080fe400028f149c */
[----:B------:R-:W-:Y:S02]  /*18b20*/  ISETP.GE.AND P5, PT, R220, UR4, PT ;  /* 0x00000004dc007c0c */ /* 0x000fe4000bfa6270 */
[CC--:B-1----:R-:W-:Y:S01]  /*18b30*/  @!P1 LEA R6, P6, R224.reuse, R3.reuse, 0x2 ;  /* 0x00000003e0069211 */ /* 0x0c2fe200078c10ff */
[----:B------:R1:W-:Y:S02]  /*18b40*/  @!P0 ST.E.64 desc[UR42][R4.64], R126 ;  /* 0x0000007e04008985 */ /* 0x0003e4000c101b2a */
[-C--:B---3--:R-:W-:Y:S02]  /*18b50*/  @!P4 LEA R8, P0, R223, R3.reuse, 0x2 ;  /* 0x00000003df08c211 */ /* 0x088fe400078010ff */
[----:B------:R-:W-:Y:S02]  /*18b60*/  @!P1 LEA.HI.X R7, R224, R22, R155, 0x2, P6 ;  /* 0x00000016e0079211 */ /* 0x000fe400030f149b */
[----:B----4-:R-:W-:-:S02]  /*18b70*/  @!P3 LEA R10, P6, R222, R3, 0x2 ;  /* 0x00000003de0ab211 */ /* 0x010fc400078c10ff */
[-C--:B------:R-:W-:Y:S01]  /*18b80*/  @!P4 LEA.HI.X R9, R223, R22.reuse, R154, 0x2, P0 ;  /* 0x00000016df09c211 */ /* 0x080fe200000f149a */
[----:B------:R1:W-:Y:S01]  /*18b90*/  @!P1 ST.E.64 desc[UR42][R6.64], R130 ;  /* 0x0000008206009985 */ /* 0x0003e2000c101b2a */
[CC--:B-----5:R-:W-:Y:S02]  /*18ba0*/  @!P2 LEA R12, P1, R221.reuse, R3.reuse, 0x2 ;  /* 0x00000003dd0ca211 */ /* 0x0e0fe400078210ff */
[----:B0-----:R-:W-:Y:S01]  /*18bb0*/  @!P5 LEA R14, P0, R220, R3, 0x2 ;  /* 0x00000003dc0ed211 */ /* 0x001fe200078010ff */
[----:B------:R1:W-:Y:S01]  /*18bc0*/  @!P4 ST.E.64 desc[UR42][R8.64], R134 ;  /* 0x000000860800c985 */ /* 0x0003e2000c101b2a */
[-C--:B------:R-:W-:Y:S02]  /*18bd0*/  @!P3 LEA.HI.X R11, R222, R22.reuse, R153, 0x2, P6 ;  /* 0x00000016de0bb211 */ /* 0x080fe400030f1499 */
[-C--:B------:R-:W-:Y:S02]  /*18be0*/  @!P2 LEA.HI.X R13, R221, R22.reuse, R152, 0x2, P1 ;  /* 0x00000016dd0da211 */ /* 0x080fe400008f1498 */
[----:B------:R-:W-:Y:S01]  /*18bf0*/  @!P5 LEA.HI.X R15, R220, R22, R76, 0x2, P0 ;  /* 0x00000016dc0fd211 */ /* 0x000fe200000f144c */
[----:B------:R1:W-:Y:S01]  /*18c00*/  @!P3 ST.E.64 desc[UR42][R10.64], R138 ;  /* 0x0000008a0a00b985 */ /* 0x0003e2000c101b2a */
[----:B------:R-:W-:-:S03]  /*18c10*/  ISETP.GE.AND P0, PT, R219, UR4, PT ;  /* 0x00000004db007c0c */ /* 0x000fc6000bf06270 */
[----:B------:R1:W-:Y:S04]  /*18c20*/  @!P2 ST.E.64 desc[UR42][R12.64], R142 ;  /* 0x0000008e0c00a985 */ /* 0x0003e8000c101b2a */
[----:B------:R1:W-:Y:S06]  /*18c30*/  @!P5 ST.E.64 desc[UR42][R14.64], R146 ;  /* 0x000000920e00d985 */ /* 0x0003ec000c101b2a */
[----:B------:R-:W-:Y:S05]  /*18c40*/  @P0 BRA `(.L_x_2868) ;  /* 0x0000000c00d80947 */ /* 0x000fea0003800000 */
[----:B-1----:R-:W-:-:S04]  /*18c50*/  LEA R4, P0, R219, R3, 0x2 ;  /* 0x00000003db047211 */ /* 0x002fc800078010ff */
[----:B------:R-:W-:-:S05]  /*18c60*/  LEA.HI.X R5, R219, R22, R23, 0x2, P0 ;  /* 0x00000016db057211 */ /* 0x000fca00000f1417 */
[----:B------:R0:W-:Y:S01]  /*18c70*/  ST.E.64 desc[UR42][R4.64], R150 ;  /* 0x0000009604007985 */ /* 0x0001e2000c101b2a */
[----:B------:R-:W-:Y:S05]  /*18c80*/  BRA `(.L_x_2868) ;  /* 0x0000000c00c87947 */ /* 0x000fea0003800000 */
.L_x_2862:
[----:B------:R-:W-:Y:S01]  /*18c90*/  ULDC.64 UR4, c[0x0][0xc08] ;  /* 0x0003020000047ab9 */ /* 0x000fe20000000a00 */
[----:B------:R-:W4:Y:S01]  /*18ca0*/  LDC.64 R4, c[0x0][0xc00] ;  /* 0x00030000ff047b82 */ /* 0x000f220000000a00 */
[----:B------:R-:W-:Y:S01]  /*18cb0*/  ISETP.NE.U32.AND P0, PT, RZ, UR4, PT ;  /* 0x00000004ff007c0c */ /* 0x000fe2000bf05070 */
[----:B------:R-:W-:-:S03]  /*18cc0*/  IMAD.MOV.U32 R3, RZ, RZ, RZ ;  /* 0x000000ffff037224 */ /* 0x000fc600078e00ff */
[----:B------:R-:W-:Y:S01]  /*18cd0*/  ISETP.NE.AND.EX P1, PT, RZ, UR5, PT, P0 ;  /* 0x00000005ff007c0c */ /* 0x000fe2000bf25300 */
[----:B------:R-:W-:Y:S02]  /*18ce0*/  ULDC.64 UR4, c[0x0][0xc00] ;  /* 0x0003000000047ab9 */ /* 0x000fe40000000a00 */
[----:B------:R-:W-:-:S04]  /*18cf0*/  ISETP.NE.U32.AND P0, PT, RZ, UR4, PT ;  /* 0x00000004ff007c0c */ /* 0x000fc8000bf05070 */
[----:B------:R-:W-:-:S06]  /*18d00*/  ISETP.NE.AND.EX P0, PT, RZ, UR5, PT, P0 ;  /* 0x00000005ff007c0c */ /* 0x000fcc000bf05300 */
[----:B------:R-:W0:Y:S01]  /*18d10*/  @P1 LDC.64 R6, c[0x0][0xc08] ;  /* 0x00030200ff061b82 */ /* 0x000e220000000a00 */
[----:B------:R-:W-:Y:S02]  /*18d20*/  ULDC UR4, c[0x0][0xa88] ;  /* 0x0002a20000047ab9 */ /* 0x000fe40000000800 */
[----:B------:R-:W-:Y:S02]  /*18d30*/  IMAD.U32 R0, RZ, RZ, UR4 ;  /* 0x00000004ff007e24 */ /* 0x000fe4000f8e00ff */
[----:B----4-:R-:W-:-:S05]  /*18d40*/  IMAD.WIDE R4, R208, 0x4, R4 ;  /* 0x00000004d0047825 */ /* 0x010fca00078e0204 */
[----:B------:R4:W5:Y:S01]  /*18d50*/  @P0 LDG.E R3, desc[UR42][R4.64] ;  /* 0x0000002a04030981 */ /* 0x000962000c1e1900 */
[----:B0-----:R-:W-:-:S05]  /*18d60*/  @P1 IMAD.WIDE R6, R208, 0x4, R6 ;  /* 0x00000004d0061825 */ /* 0x001fca00078e0206 */
[----:B------:R4:W5:Y:S01]  /*18d70*/  @P1 LDG.E R0, desc[UR42][R6.64] ;  /* 0x0000002a06001981 */ /* 0x000962000c1e1900 */
[----:B------:R-:W-:Y:S02]  /*18d80*/  ISETP.NE.AND P2, PT, R205, RZ, PT ;  /* 0x000000ffcd00720c */ /* 0x000fe40003f45270 */
[----:B------:R-:W-:Y:S01]  /*18d90*/  SHF.R.S32.HI R26, RZ, 0x1f, R208 ;  /* 0x0000001fff1a7819 */ /* 0x000fe200000114d0 */
[----:B------:R-:W0:Y:S10]  /*18da0*/  S2R R29, SR_TID.X ;  /* 0x00000000001d7919 */ /* 0x000e340000002100 */
[----:B------:R-:W1:Y:S01]  /*18db0*/  @!P2 LDC R205, c[0x0][0xad4] ;  /* 0x0002b500ffcdab82 */ /* 0x000e620000000800 */
[----:B0-----:R-:W-:Y:S01]  /*18dc0*/  VIADD R8, R29, 0xffffff80 ;  /* 0xffffff801d087836 */ /* 0x001fe20000000000 */
[----:B-1----:R-:W-:-:S04]  /*18dd0*/  ISETP.GT.AND P2, PT, R205, 0x1, PT ;  /* 0x00000001cd00780c */ /* 0x002fc80003f44270 */
[----:B------:R-:W-:Y:S01]  /*18de0*/  ISETP.GT.AND P3, PT, R8, 0x3f, PT ;  /* 0x0000003f0800780c */ /* 0x000fe20003f64270 */
[----:B----4-:R-:W-:-:S12]  /*18df0*/  @P1 BRA `(.L_x_2871) ;  /* 0x0000000000101947 */ /* 0x010fd80003800000 */
[----:B------:R-:W-:Y:S05]  /*18e00*/  @!P0 BRA `(.L_x_2871) ;  /* 0x00000000000c8947 */ /* 0x000fea0003800000 */
[----:B------:R-:W4:Y:S04]  /*18e10*/  LDG.E R7, desc[UR42][R4.64] ;  /* 0x0000002a04077981 */ /* 0x000f28000c1e1900 */
[----:B-----5:R-:W4:Y:S02]  /*18e20*/  LDG.E R0, desc[UR42][R4.64+0x4] ;  /* 0x0000042a04007981 */ /* 0x020f24000c1e1900 */
[----:B----4-:R-:W-:-:S07]  /*18e30*/  IMAD.IADD R0, R0, 0x1, -R7 ;  /* 0x0000000100007824 */ /* 0x010fce00078e0a07 */
.L_x_2871:
[----:B------:R-:W-:Y:S01]  /*18e40*/  BSSY B1, `(.L_x_2872) ;  /* 0x0000035000017945 */ /* 0x000fe20003800000 */
[----:B------:R-:W-:Y:S02]  /*18e50*/  SEL R27, R208, RZ, !P0 ;  /* 0x000000ffd01b7207 */ /* 0x000fe40004000000 */
[----:B------:R-:W-:Y:S02]  /*18e60*/  SEL R26, R26, RZ, !P0 ;  /* 0x000000ff1a1a7207 */ /* 0x000fe40004000000 */
[----:B-----5:R-:W-:Y:S01]  /*18e70*/  SHF.R.S32.HI R24, RZ, 0x1f, R3 ;  /* 0x0000001fff187819 */ /* 0x020fe20000011403 */
[----:B------:R-:W-:Y:S06]  /*18e80*/  @P3 BRA `(.L_x_2873) ;  /* 0x0000000000c03947 */ /* 0x000fec0003800000 */
[----:B------:R-:W0:Y:S01]  /*18e90*/  LDC R31, c[0x0][0xbe8] ;  /* 0x0002fa00ff1f7b82 */ /* 0x000e220000000800 */
[----:B------:R-:W-:Y:S01]  /*18ea0*/  IADD3 R29, R192, -0x80, R29 ;  /* 0xffffff80c01d7810 */ /* 0x000fe20007ffe01d */
[----:B0-----:R-:W-:-:S05]  /*18eb0*/  IMAD R4, R0, R31, RZ ;  /* 0x0000001f00047224 */ /* 0x001fca00078e02ff */
[----:B------:R-:W-:-:S13]  /*18ec0*/  ISETP.GE.AND P0, PT, R29, R4, PT ;  /* 0x000000041d00720c */ /* 0x000fda0003f06270 */
[----:B------:R-:W-:Y:S05]  /*18ed0*/  @P0 BRA `(.L_x_2873) ;  /* 0x0000000000ac0947 */ /* 0x000fea0003800000 */
[----:B------:R-:W-:Y:S01]  /*18ee0*/  IMAD.MOV.U32 R22, RZ, RZ, 0x9b8 ;  /* 0x000009b8ff167424 */ /* 0x000fe200078e00ff */
[----:B------:R-:W-:Y:S01]  /*18ef0*/  ISETP.GT.AND P0, PT, R205, 0x1, PT ;  /* 0x00000001cd00780c */ /* 0x000fe20003f04270 */
[----:B------:R-:W0:Y:S01]  /*18f00*/  LDC.64 R4, c[0x0][0xba8] ;  /* 0x0002ea00ff047b82 */ /* 0x000e220000000a00 */
[----:B------:R-:W-:Y:S01]  /*18f10*/  ISETP.NE.AND P1, PT, R31, 0x1, PT ;  /* 0x000000011f00780c */ /* 0x000fe20003f25270 */
[----:B------:R-:W-:Y:S01]  /*18f20*/  IMAD.MOV.U32 R21, RZ, RZ, R29 ;  /* 0x000000ffff157224 */ /* 0x000fe200078e001d */
[----:B------:R-:W-:-:S05]  /*18f30*/  SEL R22, R22, 0x978, P0 ;  /* 0x0000097816167807 */ /* 0x000fca0000000000 */
[----:B------:R-:W1:Y:S08]  /*18f40*/  LDC.64 R12, c[0x0][R22+0x220] ;  /* 0x00008800160c7b82 */ /* 0x000e700000000a00 */
[----:B------:R-:W4:Y:S08]  /*18f50*/  LDC.64 R14, c[0x0][R22+0x218] ;  /* 0x00008600160e7b82 */ /* 0x000f300000000a00 */
[----:B------:R-:W5:Y:S08]  /*18f60*/  LDC.64 R8, c[0x0][R22+0x228] ;  /* 0x00008a0016087b82 */ /* 0x000f700000000a00 */
[----:B------:R-:W2:Y:S08]  /*18f70*/  LDC.64 R6, c[0x0][R22+0x210] ;  /* 0x0000840016067b82 */ /* 0x000eb00000000a00 */
[----:B------:R-:W3:Y:S08]  /*18f80*/  @P1 LDC R20, c[0x0][0xbec] ;  /* 0x0002fb00ff141b82 */ /* 0x000ef00000000800 */
[----:B------:R-:W5:Y:S01]  /*18f90*/  @P1 LDC R25, c[0x0][0xbf0] ;  /* 0x0002fc00ff191b82 */ /* 0x000f620000000800 */
[----:B-1----:R-:W-:-:S07]  /*18fa0*/  IMAD R13, R13, R27, RZ ;  /* 0x0000001b0d0d7224 */ /* 0x002fce00078e02ff */
[----:B0-----:R-:W0:Y:S01]  /*18fb0*/  @!P0 LDC R4, c[0x0][0xb50] ;  /* 0x0002d400ff048b82 */ /* 0x001e220000000800 */
[----:B------:R-:W-:-:S04]  /*18fc0*/  IMAD.WIDE.U32 R10, R12, R27, RZ ;  /* 0x0000001b0c0a7225 */ /* 0x000fc800078e00ff */
[----:B---3--:R-:W-:-:S03]  /*18fd0*/  @P1 IMAD.HI.U32 R20, R29, R20, RZ ;  /* 0x000000141d141227 */ /* 0x008fc600078e00ff */
[----:B------:R-:W1:Y:S01]  /*18fe0*/  @!P0 LDC R5, c[0x0][0xb54] ;  /* 0x0002d500ff058b82 */ /* 0x000e620000000800 */
[-C--:B----4-:R-:W-:Y:S02]  /*18ff0*/  IMAD R23, R15, R204.reuse, RZ ;  /* 0x000000cc0f177224 */ /* 0x090fe400078e02ff */
[----:B------:R-:W-:Y:S01]  /*19000*/  IMAD.WIDE.U32 R14, R14, R204, RZ ;  /* 0x000000cc0e0e7225 */ /* 0x000fe200078e00ff */
[----:B-----5:R-:W-:-:S03]  /*19010*/  @P1 SHF.R.U32.HI R21, RZ, R25, R20 ;  /* 0x00000019ff151219 */ /* 0x020fc60000011614 */
[----:B------:R-:W-:Y:S01]  /*19020*/  IMAD R25, R12, R26, R13 ;  /* 0x0000001a0c197224 */ /* 0x000fe200078e020d */
[----:B------:R-:W-:Y:S01]  /*19030*/  SEL R13, R218, RZ, P0 ;  /* 0x000000ffda0d7207 */ /* 0x000fe20000000000 */
[----:B------:R-:W-:Y:S01]  /*19040*/  IMAD.IADD R23, R15, 0x1, R23 ;  /* 0x000000010f177824 */ /* 0x000fe200078e0217 */
[----:B------:R-:W-:Y:S01]  /*19050*/  IADD3 R14, P1, P3, R10, R14, R3 ;  /* 0x0000000e0a0e7210 */ /* 0x000fe20007b3e003 */
[----:B------:R-:W-:Y:S02]  /*19060*/  IMAD.MOV R10, RZ, RZ, -R21 ;  /* 0x000000ffff0a7224 */ /* 0x000fe400078e0a15 */
[----:B------:R-:W-:Y:S02]  /*19070*/  IMAD.IADD R25, R11, 0x1, R25 ;  /* 0x000000010b197824 */ /* 0x000fe400078e0219 */
[-C--:B------:R-:W-:Y:S02]  /*19080*/  IMAD R15, R9, R13.reuse, RZ ;  /* 0x0000000d090f7224 */ /* 0x080fe400078e02ff */
[----:B------:R-:W-:-:S04]  /*19090*/  IMAD.WIDE.U32 R8, R8, R13, RZ ;  /* 0x0000000d08087225 */ /* 0x000fc800078e00ff */
[----:B------:R-:W-:Y:S01]  /*190a0*/  IMAD R11, R31, R10, R29 ;  /* 0x0000000a1f0b7224 */ /* 0x000fe200078e021d */
[----:B------:R-:W-:Y:S01]  /*190b0*/  IADD3.X R10, R25, R23, R24, P1, P3 ;  /* 0x00000017190a7210 */ /* 0x000fe20000fe6418 */
[----:B------:R-:W-:Y:S01]  /*190c0*/  IMAD.IADD R15, R9, 0x1, R15 ;  /* 0x00000001090f7824 */ /* 0x000fe200078e020f */
[----:B------:R-:W-:Y:S01]  /*190d0*/  IADD3 R8, P0, P1, R21, R14, R8 ;  /* 0x0000000e15087210 */ /* 0x000fe2000791e008 */
[----:B--2---:R-:W-:Y:S01]  /*190e0*/  IMAD R7, R7, R11, RZ ;  /* 0x0000000b07077224 */ /* 0x004fe200078e02ff */
[----:B------:R-:W-:Y:S02]  /*190f0*/  SHF.R.S32.HI R21, RZ, 0x1f, R21 ;  /* 0x0000001fff157819 */ /* 0x000fe40000011415 */
[----:B------:R-:W-:Y:S02]  /*19100*/  SHF.R.S32.HI R13, RZ, 0x1f, R11 ;  /* 0x0000001fff0d7819 */ /* 0x000fe4000001140b */
[----:B------:R-:W-:-:S03]  /*19110*/  IADD3.X R9, R21, R10, R15, P0, P1 ;  /* 0x0000000a15097210 */ /* 0x000fc600007e240f */
[C---:B------:R-:W-:Y:S02]  /*19120*/  IMAD R13, R6.reuse, R13, R7 ;  /* 0x0000000d060d7224 */ /* 0x040fe400078e0207 */
[----:B------:R-:W-:-:S04]  /*19130*/  IMAD.WIDE.U32 R6, R6, R11, R8 ;  /* 0x0000000b06067225 */ /* 0x000fc800078e0008 */
[----:B------:R-:W-:Y:S01]  /*19140*/  IMAD.IADD R7, R7, 0x1, R13 ;  /* 0x0000000107077824 */ /* 0x000fe200078e020d */
[----:B0-----:R-:W-:-:S04]  /*19150*/  LEA R4, P0, R6, R4, 0x2 ;  /* 0x0000000406047211 */ /* 0x001fc800078010ff */
[----:B-1----:R-:W-:Y:S01]  /*19160*/  LEA.HI.X R5, R6, R5, R7, 0x2, P0 ;  /* 0x0000000506057211 */ /* 0x002fe200000f1407 */
[----:B------:R-:W-:-:S05]  /*19170*/  IMAD.MOV.U32 R7, RZ, RZ, -0x800000 ;  /* 0xff800000ff077424 */ /* 0x000fca00078e00ff */
[----:B------:R0:W-:Y:S03]  /*19180*/  STG.E desc[UR42][R4.64], R7 ;  /* 0x0000000704007986 */ /* 0x0001e6000c10192a */
.L_x_2873:
[----:B------:R-:W-:Y:S05]  /*19190*/  BSYNC B1 ;  /* 0x0000000000017941 */ /* 0x000fea0003800000 */
.L_x_2872:
[----:B------:R-:W-:Y:S05]  /*191a0*/  @P2 BRA `(.L_x_2868) ;  /* 0x0000000800802947 */ /* 0x000fea0003800000 */
[----:B0-----:R-:W0:Y:S01]  /*191b0*/  S2R R5, SR_TID.X ;  /* 0x0000000000057919 */ /* 0x001e220000002100 */
[----:B------:R-:W1:Y:S01]  /*191c0*/  LDC R9, c[0x0][0xbe8] ;  /* 0x0002fa00ff097b82 */ /* 0x000e620000000800 */
[----:B------:R-:W-:Y:S01]  /*191d0*/  ULDC.64 UR4, c[0x0][0xaa0] ;  /* 0x0002a80000047ab9 */ /* 0x000fe20000000a00 */
[C---:B------:R-:W-:Y:S01]  /*191e0*/  VIADD R29, R193.reuse, 0x140 ;  /* 0x00000140c11d7836 */ /* 0x040fe20000000000 */
[----:B------:R-:W-:Y:S01]  /*191f0*/  BSSY B1, `(.L_x_2874) ;  /* 0x0000077000017945 */ /* 0x000fe20003800000 */
[----:B------:R-:W-:Y:S01]  /*19200*/  IMAD R4, R24, UR4, RZ ;  /* 0x0000000418047c24 */ /* 0x000fe2000f8e02ff */
[----:B------:R-:W-:Y:S01]  /*19210*/  SHF.R.S32.HI R30, RZ, 0x1f, R209 ;  /* 0x0000001fff1e7819 */ /* 0x000fe200000114d1 */
[----:B------:R-:W-:Y:S01]  /*19220*/  VIADD R31, R193, 0x1c0 ;  /* 0x000001c0c11f7836 */ /* 0x000fe20000000000 */
[----:B------:R-:W-:Y:S01]  /*19230*/  SHF.R.S32.HI R28, RZ, 0x1f, R29 ;  /* 0x0000001fff1c7819 */ /* 0x000fe2000001141d */
[----:B------:R-:W-:Y:S01]  /*19240*/  IMAD R7, R3, UR5, R4 ;  /* 0x0000000503077c24 */ /* 0x000fe2000f8e0204 */
[----:B------:R-:W4:Y:S01]  /*19250*/  LDC R22, c[0x0][0xac8] ;  /* 0x0002b200ff167b82 */ /* 0x000f220000000800 */
[----:B------:R-:W-:-:S02]  /*19260*/  SHF.R.S32.HI R32, RZ, 0x1f, R210 ;  /* 0x0000001fff207819 */ /* 0x000fc400000114d2 */
[----:B------:R-:W-:Y:S02]  /*19270*/  SHF.R.S32.HI R33, RZ, 0x1f, R211 ;  /* 0x0000001fff217819 */ /* 0x000fe400000114d3 */
[----:B------:R-:W-:Y:S02]  /*19280*/  SHF.R.S32.HI R34, RZ, 0x1f, R212 ;  /* 0x0000001fff227819 */ /* 0x000fe400000114d4 */
[----:B-1----:R-:W-:Y:S01]  /*19290*/  ISETP.NE.AND P0, PT, R9, 0x1, PT ;  /* 0x000000010900780c */ /* 0x002fe20003f05270 */
[----:B------:R-:W-:Y:S02]  /*192a0*/  IMAD R25, R0, R9, RZ ;  /* 0x0000000900197224 */ /* 0x000fe400078e02ff */
[----:B0-----:R-:W-:Y:S02]  /*192b0*/  VIADD R6, R5, 0xffffff80 ;  /* 0xffffff8005067836 */ /* 0x001fe40000000000 */
[----:B------:R-:W-:Y:S01]  /*192c0*/  IMAD.WIDE.U32 R4, R3, UR4, RZ ;  /* 0x0000000403047c25 */ /* 0x000fe2000f8e00ff */
[----:B------:R-:W-:Y:S01]  /*192d0*/  ULDC.64 UR4, c[0x0][0xae8] ;  /* 0x0002ba0000047ab9 */ /* 0x000fe20000000a00 */
[----:B----4-:R-:W-:-:S02]  /*192e0*/  ISETP.GE.AND P1, PT, R193, R22, PT ;  /* 0x00000016c100720c */ /* 0x010fc40003f26270 */
[----:B------:R-:W-:-:S04]  /*192f0*/  SHF.R.S32.HI R3, RZ, 0x1f, R6 ;  /* 0x0000001fff037819 */ /* 0x000fc80000011406 */
[----:B------:R-:W0:Y:S01]  /*19300*/  @P0 LDC R11, c[0x0][0xbec] ;  /* 0x0002fb00ff0b0b82 */ /* 0x000e220000000800 */
[----:B------:R-:W-:Y:S01]  /*19310*/  IMAD.IADD R5, R5, 0x1, R7 ;  /* 0x0000000105057824 */ /* 0x000fe200078e0207 */
[----:B------:R-:W-:Y:S02]  /*19320*/  SEL R10, RZ, 0x1, P1 ;  /* 0x00000001ff0a7807 */ /* 0x000fe40000800000 */
[----:B------:R-:W-:Y:S01]  /*19330*/  LEA.HI R3, R3, R6, RZ, 0x3 ;  /* 0x0000000603037211 */ /* 0x000fe200078f18ff */
[----:B------:R-:W-:-:S03]  /*19340*/  IMAD.WIDE.U32 R4, R204, UR4, R4 ;  /* 0x00000004cc047c25 */ /* 0x000fc6000f8e0004 */
[----:B------:R-:W1:Y:S01]  /*19350*/  @P0 LDC R13, c[0x0][0xbf0] ;  /* 0x0002fc00ff0d0b82 */ /* 0x000e620000000800 */
[----:B------:R-:W-:Y:S01]  /*19360*/  LOP3.LUT R7, R3, 0xfffffff8, RZ, 0xc0, !PT ;  /* 0xfffffff803077812 */ /* 0x000fe200078ec0ff */
[----:B------:R-:W-:Y:S01]  /*19370*/  IMAD R5, R204, UR5, R5 ;  /* 0x00000005cc057c24 */ /* 0x000fe2000f8e0205 */
[----:B------:R-:W-:Y:S01]  /*19380*/  SHF.R.S32.HI R15, RZ, 0x3, R3 ;  /* 0x00000003ff0f7819 */ /* 0x000fe20000011403 */
[----:B------:R-:W-:Y:S02]  /*19390*/  ULDC.64 UR4, c[0x0][0xaf0] ;  /* 0x0002bc0000047ab9 */ /* 0x000fe40000000a00 */
[----:B------:R-:W-:Y:S02]  /*193a0*/  IMAD.IADD R6, R6, 0x1, -R7 ;  /* 0x0000000106067824 */ /* 0x000fe400078e0a07 */
[----:B------:R-:W-:Y:S01]  /*193b0*/  IMAD R3, R26, UR4, RZ ;  /* 0x000000041a037c24 */ /* 0x000fe2000f8e02ff */
[----:B------:R-:W-:Y:S01]  /*193c0*/  SHF.R.S32.HI R26, RZ, 0x1f, R31 ;  /* 0x0000001fff1a7819 */ /* 0x000fe2000001141f */
[----:B------:R-:W-:-:S02]  /*193d0*/  IMAD R7, R6, 0x20, R15 ;  /* 0x0000002006077824 */ /* 0x000fc400078e020f */
[----:B------:R-:W-:-:S04]  /*193e0*/  IMAD.WIDE.U32 R4, R27, UR4, R4 ;  /* 0x000000041b047c25 */ /* 0x000fc8000f8e0004 */
[----:B------:R-:W-:Y:S02]  /*193f0*/  IMAD.IADD R8, R192, 0x1, R7 ;  /* 0x00000001c0087824 */ /* 0x000fe400078e0207 */
[----:B------:R-:W-:Y:S01]  /*19400*/  IMAD R7, R27, UR5, R3 ;  /* 0x000000051b077c24 */ /* 0x000fe2000f8e0203 */
[----:B------:R-:W-:Y:S01]  /*19410*/  ULDC.64 UR4, c[0x0][0xae0] ;  /* 0x0002b80000047ab9 */ /* 0x000fe20000000a00 */
[----:B0-----:R-:W-:-:S04]  /*19420*/  @P0 IMAD.HI.U32 R6, R8, R11, RZ ;  /* 0x0000000b08060227 */ /* 0x001fc800078e00ff */
[----:B------:R-:W-:Y:S01]  /*19430*/  IMAD.MOV.U32 R3, RZ, RZ, R8 ;  /* 0x000000ffff037224 */ /* 0x000fe200078e0008 */
[----:B-1----:R-:W-:Y:S01]  /*19440*/  @P0 SHF.R.U32.HI R3, RZ, R13, R6 ;  /* 0x0000000dff030219 */ /* 0x002fe20000011606 */
[----:B------:R-:W-:Y:S01]  /*19450*/  IMAD.IADD R5, R5, 0x1, R7 ;  /* 0x0000000105057824 */ /* 0x000fe200078e0207 */
[-C--:B------:R-:W-:Y:S01]  /*19460*/  ISETP.GE.AND P0, PT, R212, R22.reuse, PT ;  /* 0x00000016d400720c */ /* 0x080fe20003f06270 */
[----:B------:R-:W-:Y:S01]  /*19470*/  IMAD.IADD R192, R15, 0x1, R192 ;  /* 0x000000010fc07824 */ /* 0x000fe200078e02c0 */
[----:B------:R-:W-:Y:S01]  /*19480*/  SHF.R.S32.HI R6, RZ, 0x1f, R3 ;  /* 0x0000001fff067819 */ /* 0x000fe20000011403 */
[----:B------:R-:W-:Y:S01]  /*19490*/  IMAD.WIDE.U32 R4, R3, UR4, R4 ;  /* 0x0000000403047c25 */ /* 0x000fe2000f8e0004 */
[----:B------:R-:W-:Y:S02]  /*194a0*/  SEL R7, RZ, 0xffffffff, P0 ;  /* 0xffffffffff077807 */ /* 0x000fe40000000000 */
[----:B------:R-:W-:Y:S01]  /*194b0*/  ISETP.GE.AND P0, PT, R211, R22, PT ;  /* 0x00000016d300720c */ /* 0x000fe20003f06270 */
[----:B------:R-:W-:-:S02]  /*194c0*/  IMAD R6, R6, UR4, RZ ;  /* 0x0000000406067c24 */ /* 0x000fc4000f8e02ff */
[----:B------:R-:W-:Y:S02]  /*194d0*/  IMAD.SHL.U32 R11, R7, 0x2, RZ ;  /* 0x00000002070b7824 */ /* 0x000fe400078e00ff */
[----:B------:R-:W-:Y:S01]  /*194e0*/  IMAD R7, R3, UR5, R6 ;  /* 0x0000000503077c24 */ /* 0x000fe2000f8e0206 */
[----:B------:R-:W-:Y:S01]  /*194f0*/  SEL R6, RZ, 0xffffffff, P0 ;  /* 0xffffffffff067807 */ /* 0x000fe20000000000 */
[----:B------:R-:W-:Y:S01]  /*19500*/  IMAD.MOV R3, RZ, RZ, -R3 ;  /* 0x000000ffff037224 */ /* 0x000fe200078e0a03 */
[----:B------:R-:W-:Y:S01]  /*19510*/  ISETP.GE.AND P0, PT, R210, R22, PT ;  /* 0x00000016d200720c */ /* 0x000fe20003f06270 */
[----:B------:R-:W-:Y:S01]  /*19520*/  IMAD.IADD R5, R5, 0x1, R7 ;  /* 0x0000000105057824 */ /* 0x000fe200078e0207 */
[----:B------:R-:W-:Y:S01]  /*19530*/  LOP3.LUT R10, R11, 0x2, R10, 0xe2, !PT ;  /* 0x000000020b0a7812 */ /* 0x000fe200078ee20a */
[----:B------:R-:W-:Y:S01]  /*19540*/  IMAD R3, R9, R3, R8 ;  /* 0x0000000309037224 */ /* 0x000fe200078e0208 */
[----:B------:R-:W-:Y:S01]  /*19550*/  ULDC.64 UR4, c[0x0][0xad8] ;  /* 0x0002b60000047ab9 */ /* 0x000fe20000000a00 */
[----:B------:R-:W-:Y:S01]  /*19560*/  IMAD.SHL.U32 R7, R6, 0x4, RZ ;  /* 0x0000000406077824 */ /* 0x000fe200078e00ff */
[----:B------:R-:W-:Y:S01]  /*19570*/  SEL R6, RZ, 0xffffffff, P0 ;  /* 0xffffffffff067807 */ /* 0x000fe20000000000 */
[----:B------:R-:W-:Y:S01]  /*19580*/  IMAD.WIDE.U32 R4, R3, UR4, R4 ;  /* 0x0000000403047c25 */ /* 0x000fe2000f8e0004 */
[----:B------:R-:W-:-:S02]  /*19590*/  SHF.R.S32.HI R0, RZ, 0x1f, R3 ;  /* 0x0000001fff007819 */ /* 0x000fc40000011403 */
[----:B------:R-:W-:Y:S01]  /*195a0*/  LOP3.LUT R10, R7, 0x4, R10, 0xe2, !PT ;  /* 0x00000004070a7812 */ /* 0x000fe200078ee20a */
[----:B------:R-:W-:Y:S01]  /*195b0*/  IMAD.SHL.U32 R7, R6, 0x8, RZ ;  /* 0x0000000806077824 */ /* 0x000fe200078e00ff */
[-C--:B------:R-:W-:Y:S01]  /*195c0*/  ISETP.GE.AND P0, PT, R209, R22.reuse, PT ;  /* 0x00000016d100720c */ /* 0x080fe20003f06270 */
[----:B------:R-:W-:Y:S02]  /*195d0*/  IMAD R0, R0, UR4, RZ ;  /* 0x0000000400007c24 */ /* 0x000fe4000f8e02ff */
[----:B------:R-:W-:Y:S01]  /*195e0*/  VIADD R27, R193, 0x180 ;  /* 0x00000180c11b7836 */ /* 0x000fe20000000000 */
[----:B------:R-:W-:Y:S02]  /*195f0*/  SEL R6, RZ, 0xffffffff, P0 ;  /* 0xffffffffff067807 */ /* 0x000fe40000000000 */
[----:B------:R-:W-:Y:S01]  /*19600*/  LOP3.LUT R10, R7, 0x8, R10, 0xe2, !PT ;  /* 0x00000008070a7812 */ /* 0x000fe200078ee20a */
[----:B------:R-:W-:Y:S01]  /*19610*/  IMAD R7, R3, UR5, R0 ;  /* 0x0000000503077c24 */ /* 0x000fe2000f8e0200 */
[-C--:B------:R-:W-:Y:S01]  /*19620*/  ISETP.GE.AND P0, PT, R29, R22.reuse, PT ;  /* 0x000000161d00720c */ /* 0x080fe20003f06270 */
[----:B------:R-:W-:Y:S01]  /*19630*/  ULDC.64 UR4, c[0x0][0xa80] ;  /* 0x0002a00000047ab9 */ /* 0x000fe20000000a00 */
[----:B------:R-:W-:Y:S01]  /*19640*/  IMAD.SHL.U32 R9, R6, 0x10, RZ ;  /* 0x0000001006097824 */ /* 0x000fe200078e00ff */
[----:B------:R-:W-:Y:S01]  /*19650*/  ISETP.GE.AND P1, PT, R27, R22, PT ;  /* 0x000000161b00720c */ /* 0x000fe20003f26270 */
[----:B------:R-:W-:Y:S01]  /*19660*/  IMAD.IADD R3, R5, 0x1, R7 ;  /* 0x0000000105037824 */ /* 0x000fe200078e0207 */
[----:B------:R-:W-:-:S02]  /*19670*/  SEL R0, RZ, 0xffffffff, P0 ;  /* 0xffffffffff007807 */ /* 0x000fc40000000000 */
[----:B------:R-:W-:Y:S02]  /*19680*/  LEA R20, P0, R4, UR4, 0x1 ;  /* 0x0000000404147c11 */ /* 0x000fe4000f8008ff */
[----:B------:R-:W-:Y:S01]  /*19690*/  LOP3.LUT R10, R9, 0x10, R10, 0xe2, !PT ;  /* 0x00000010090a7812 */ /* 0x000fe200078ee20a */
[----:B------:R-:W-:Y:S01]  /*196a0*/  IMAD.SHL.U32 R9, R0, 0x20, RZ ;  /* 0x0000002000097824 */ /* 0x000fe200078e00ff */
[----:B------:R-:W-:Y:S02]  /*196b0*/  LEA.HI.X R3, R4, UR5, R3, 0x1, P0 ;  /* 0x0000000504037c11 */ /* 0x000fe400080f0c03 */
[----:B------:R-:W-:Y:S01]  /*196c0*/  ISETP.GE.AND P0, PT, R192, R25, PT ;  /* 0x00000019c000720c */ /* 0x000fe20003f06270 */
[----:B------:R0:W1:Y:S01]  /*196d0*/  SHFL.IDX PT, R4, R20, RZ, 0x181f ;  /* 0x00181fff14047589 */ /* 0x00006200000e0000 */
[----:B------:R-:W-:Y:S02]  /*196e0*/  SEL R5, RZ, 0x40, P1 ;  /* 0x00000040ff057807 */ /* 0x000fe40000800000 */
[----:B------:R-:W-:-:S02]  /*196f0*/  LOP3.LUT R10, R9, 0x20, R10, 0xe2, !PT ;  /* 0x00000020090a7812 */ /* 0x000fc400078ee20a */
[----:B------:R-:W-:Y:S02]  /*19700*/  ISETP.GE.AND P1, PT, R31, R22, PT ;  /* 0x000000161f00720c */ /* 0x000fe40003f26270 */
[----:B------:R-:W-:Y:S02]  /*19710*/  LOP3.LUT R21, R10, R5, RZ, 0xfc, !PT ;  /* 0x000000050a157212 */ /* 0x000fe400078efcff */
[----:B------:R-:W-:Y:S01]  /*19720*/  SEL R0, RZ, 0x80, P1 ;  /* 0x00000080ff007807 */ /* 0x000fe20000800000 */
[----:B------:R0:W4:Y:S01]  /*19730*/  SHFL.IDX PT, R5, R3, RZ, 0x181f ;  /* 0x00181fff03057589 */ /* 0x00012200000e0000 */
[----:B------:R-:W-:Y:S02]  /*19740*/  SHF.R.S32.HI R24, RZ, 0x1f, R27 ;  /* 0x0000001fff187819 */ /* 0x000fe4000001141b */
[----:B------:R-:W-:Y:S01]  /*19750*/  LOP3.LUT R23, R21, R0, RZ, 0xfc, !PT ;  /* 0x0000000015177212 */ /* 0x000fe200078efcff */
[----:B------:R-:W-:Y:S06]  /*19760*/  @P0 BRA `(.L_x_2875) ;  /* 0x00000000007c0947 */ /* 0x000fec0003800000 */
[-C--:B------:R-:W-:Y:S02]  /*19770*/  ISETP.GE.AND P2, PT, R212, R22.reuse, PT ;  /* 0x00000016d400720c */ /* 0x080fe40003f46270 */
[-C--:B------:R-:W-:Y:S02]  /*19780*/  ISETP.GE.AND P1, PT, R193, R22.reuse, PT ;  /* 0x00000016c100720c */ /* 0x080fe40003f26270 */
[-C--:B------:R-:W-:Y:S02]  /*19790*/  ISETP.GE.AND P5, PT, R211, R22.reuse, PT ;  /* 0x00000016d300720c */ /* 0x080fe40003fa6270 */
[----:B------:R-:W-:-:S07]  /*197a0*/  ISETP.GE.AND P3, PT, R210, R22, PT ;  /* 0x00000016d200720c */ /* 0x000fce0003f66270 */
[CC--:B-1----:R-:W-:Y:S02]  /*197b0*/  @!P2 LEA R8, P0, R212.reuse, R4.reuse, 0x1 ;  /* 0x00000004d408a211 */ /* 0x0c2fe400078008ff */
        /* <DEDUP_REMOVED lines=13> */
[----:B-1----:R-:W-:-:S02]  /*19890*/  @!P1 LEA R8, P6, R29, R4, 0x1 ;  /* 0x000000041d089211 */ /* 0x002fc400078c08ff */
        /* <DEDUP_REMOVED lines=12> */
.L_x_2875:
[----:B------:R-:W-:Y:S05]  /*19960*/  BSYNC B1 ;  /* 0x0000000000017941 */ /* 0x000fea0003800000 */
.L_x_2874:
[----:B------:R-:W-:Y:S01]  /*19970*/  VIADD R0, R192, 0x20 ;  /* 0x00000020c0007836 */ /* 0x000fe20000000000 */
[----:B----4-:R4:W0:Y:S04]  /*19980*/  SHFL.IDX PT, R5, R3, 0x1, 0x181f ;  /* 0x00381f0003057f89 */ /* 0x01082800000e0000 */
[----:B------:R-:W-:Y:S01]  /*19990*/  ISETP.GE.AND P0, PT, R0, R25, PT ;  /* 0x000000190000720c */ /* 0x000fe20003f06270 */
[----:B-1----:R4:W1:-:S12]  /*199a0*/  SHFL.IDX PT, R4, R20, 0x1, 0x181f ;  /* 0x00381f0014047f89 */ /* 0x00285800000e0000 */
[----:B----4-:R-:W-:Y:S05]  /*199b0*/  @P0 BRA `(.L_x_2868) ;  /* 0x00000000007c0947 */ /* 0x010fea0003800000 */
[-C--:B------:R-:W-:Y:S02]  /*199c0*/  ISETP.GE.AND P5, PT, R212, R22.reuse, PT ;  /* 0x00000016d400720c */ /* 0x080fe40003fa6270 */
[-C--:B------:R-:W-:Y:S02]  /*199d0*/  ISETP.GE.AND P6, PT, R193, R22.reuse, PT ;  /* 0x00000016c100720c */ /* 0x080fe40003fc6270 */
[-C--:B------:R-:W-:Y:S02]  /*199e0*/  ISETP.GE.AND P4, PT, R211, R22.reuse, PT ;  /* 0x00000016d300720c */ /* 0x080fe40003f86270 */
[-C--:B------:R-:W-:Y:S02]  /*199f0*/  ISETP.GE.AND P3, PT, R210, R22.reuse, PT ;  /* 0x00000016d200720c */ /* 0x080fe40003f66270 */
[-C--:B------:R-:W-:Y:S02]  /*19a00*/  ISETP.GE.AND P2, PT, R209, R22.reuse, PT ;  /* 0x00000016d100720c */ /* 0x080fe40003f46270 */
[----:B------:R-:W-:-:S03]  /*19a10*/  ISETP.GE.AND P1, PT, R29, R22, PT ;  /* 0x000000161d00720c */ /* 0x000fc60003f26270 */
[CC--:B-1----:R-:W-:Y:S02]  /*19a20*/  @!P5 LEA R8, P0, R212.reuse, R4.reuse, 0x1 ;  /* 0x00000004d408d211 */ /* 0x0c2fe400078008ff */
[----:B0-----:R-:W-:Y:S02]  /*19a30*/  @!P6 IMAD.WIDE R6, R193, 0x2, R4 ;  /* 0x00000002c106e825 */ /* 0x001fe400078e0204 */
[----:B------:R-:W-:Y:S02]  /*19a40*/  @!P5 LEA.HI.X R9, R212, R5, R34, 0x1, P0 ;  /* 0x00000005d409d211 */ /* 0x000fe400000f0c22 */
[----:B------:R-:W-:Y:S01]  /*19a50*/  LOP3.LUT P0, RZ, R21, 0x40, RZ, 0xc0, !PT ;  /* 0x0000004015ff7812 */ /* 0x000fe2000780c0ff */
[----:B------:R0:W-:Y:S01]  /*19a60*/  @!P6 ST.E.128 desc[UR42][R6.64], RZ ;  /* 0x000000ff0600e985 */ /* 0x0001e2000c101d2a */
[----:B------:R-:W-:-:S03]  /*19a70*/  @!P4 LEA R10, P6, R211, R4, 0x1 ;  /* 0x00000004d30ac211 */ /* 0x000fc600078c08ff */
[----:B------:R4:W-:Y:S01]  /*19a80*/  @!P5 ST.E.128 desc[UR42][R8.64], RZ ;  /* 0x000000ff0800d985 */ /* 0x0009e2000c101d2a */
[CC--:B------:R-:W-:Y:S02]  /*19a90*/  @!P3 LEA R12, P5, R210.reuse, R4.reuse, 0x1 ;  /* 0x00000004d20cb211 */ /* 0x0c0fe400078a08ff */
[-C--:B------:R-:W-:Y:S02]  /*19aa0*/  @!P4 LEA.HI.X R11, R211, R5.reuse, R33, 0x1, P6 ;  /* 0x00000005d30bc211 */ /* 0x080fe400030f0c21 */
[-C--:B------:R-:W-:Y:S02]  /*19ab0*/  @!P2 LEA R14, P6, R209, R4.reuse, 0x1 ;  /* 0x00000004d10ea211 */ /* 0x080fe400078c08ff */
[-C--:B------:R-:W-:Y:S01]  /*19ac0*/  @!P3 LEA.HI.X R13, R210, R5.reuse, R32, 0x1, P5 ;  /* 0x00000005d20db211 */ /* 0x080fe200028f0c20 */
[----:B------:R4:W-:Y:S01]  /*19ad0*/  @!P4 ST.E.128 desc[UR42][R10.64], RZ ;  /* 0x000000ff0a00c985 */ /* 0x0009e2000c101d2a */
[----:B------:R-:W-:Y:S02]  /*19ae0*/  LOP3.LUT P5, RZ, R23, 0x80, RZ, 0xc0, !PT ;  /* 0x0000008017ff7812 */ /* 0x000fe400078ac0ff */
[----:B------:R-:W-:Y:S01]  /*19af0*/  @!P2 LEA.HI.X R15, R209, R5, R30, 0x1, P6 ;  /* 0x00000005d10fa211 */ /* 0x000fe200030f0c1e */
[----:B------:R4:W-:Y:S01]  /*19b00*/  @!P3 ST.E.128 desc[UR42][R12.64], RZ ;  /* 0x000000ff0c00b985 */ /* 0x0009e2000c101d2a */
[----:B------:R-:W-:-:S03]  /*19b10*/  @!P1 LEA R20, P6, R29, R4, 0x1 ;  /* 0x000000041d149211 */ /* 0x000fc600078c08ff */
[----:B------:R4:W-:Y:S01]  /*19b20*/  @!P2 ST.E.128 desc[UR42][R14.64], RZ ;  /* 0x000000ff0e00a985 */ /* 0x0009e2000c101d2a */
[----:B------:R-:W-:Y:S02]  /*19b30*/  @!P1 LEA.HI.X R21, R29, R5, R28, 0x1, P6 ;  /* 0x000000051d159211 */ /* 0x000fe400030f0c1c */
[----:B0-----:R-:W-:-:S03]  /*19b40*/  @P0 LEA R6, P6, R27, R4, 0x1 ;  /* 0x000000041b060211 */ /* 0x001fc600078c08ff */
[----:B------:R4:W-:Y:S01]  /*19b50*/  @!P1 ST.E.128 desc[UR42][R20.64], RZ ;  /* 0x000000ff14009985 */ /* 0x0009e2000c101d2a */
[----:B------:R-:W-:Y:S02]  /*19b60*/  @P0 LEA.HI.X R7, R27, R5, R24, 0x1, P6 ;  /* 0x000000051b070211 */ /* 0x000fe400030f0c18 */
[----:B------:R-:W-:-:S03]  /*19b70*/  @P5 LEA R4, P6, R31, R4, 0x1 ;  /* 0x000000041f045211 */ /* 0x000fc600078c08ff */
[----:B------:R4:W-:Y:S01]  /*19b80*/  @P0 ST.E.128 desc[UR42][R6.64], RZ ;  /* 0x000000ff06000985 */ /* 0x0009e2000c101d2a */
[----:B------:R-:W-:-:S05]  /*19b90*/  @P5 LEA.HI.X R5, R31, R5, R26, 0x1, P6 ;  /* 0x000000051f055211 */ /* 0x000fca00030f0c1a */
[----:B------:R4:W-:Y:S04]  /*19ba0*/  @P5 ST.E.128 desc[UR42][R4.64], RZ ;  /* 0x000000ff04005985 */ /* 0x0009e8000c101d2a */
.L_x_2868:
[----:B------:R-:W-:Y:S05]  /*19bb0*/  BSYNC B0 ;  /* 0x0000000000007941 */ /* 0x000fea0003800000 */
.L_x_2861:
[----:B------:R-:W-:Y:S02]  /*19bc0*/  ULDC UR4, c[0x0][0xc3c] ;  /* 0x00030f0000047ab9 */ /* 0x000fe40000000800 */
[----:B---3--:R-:W-:-:S13]  /*19bd0*/  ISETP.GE.AND P0, PT, R79, UR4, PT ;  /* 0x000000044f007c0c */ /* 0x008fda000bf06270 */
[----:B------:R-:W-:Y:S05]  /*19be0*/  @!P0 BRA `(.L_x_2876) ;  /* 0xfffffe7800688947 */ /* 0x000fea000383ffff */
[----:B------:R-:W-:Y:S05]  /*19bf0*/  BRA `(.L_x_2658) ;  /* 0x000000a000447947 */ /* 0x000fea0003800000 */
.L_x_2656:
        /* <DEDUP_REMOVED lines=20> */
.L_x_2877:
        /* <DEDUP_REMOVED lines=43> */
.L_x_2881:
        /* <DEDUP_REMOVED lines=39> */
.L_x_2879:
        /* <DEDUP_REMOVED lines=12> */
.L_x_2882:
        /* <DEDUP_REMOVED lines=63> */
.L_x_2883:
        /* <DEDUP_REMOVED lines=61> */
.L_x_2884:
[----:B01----:R-:W-:-:S05]  /*1aae0*/  LOP3.LUT R3, RZ, R2, RZ, 0x33, !PT ;  /* 0x00000002ff037212 */ /* 0x003fca00078e33ff */
[----:B------:R-:W-:-:S05]  /*1aaf0*/  IMAD.IADD R2, R4, 0x1, R3 ;  /* 0x0000000104027824 */ /* 0x000fca00078e0203 */
[----:B------:R1:W-:Y:S01]  /*1ab00*/  STL [R1+0x4], R2 ;  /* 0x0000040201007387 */ /* 0x0003e20000100800 */
[----:B------:R-:W-:Y:S05]  /*1ab10*/  BRA `(.L_x_2885) ;  /* 0x0000000000107947 */ /* 0x000fea0003800000 */
.L_x_2880:
[----:B------:R-:W-:Y:S01]  /*1ab20*/  IMAD.U32 R2, RZ, RZ, UR6 ;  /* 0x00000006ff027e24 */ /* 0x000fe2000f8e00ff */
[----:B------:R0:W-:Y:S04]  /*1ab30*/  STL [R1+0x4], RZ ;  /* 0x000004ff01007387 */ /* 0x0001e80000100800 */
[----:B------:R0:W-:Y:S04]  /*1ab40*/  STL [R1+0x8], RZ ;  /* 0x000008ff01007387 */ /* 0x0001e80000100800 */
[----:B------:R0:W-:Y:S02]  /*1ab50*/  STL [R1], R2 ;  /* 0x0000000201007387 */ /* 0x0001e40000100800 */
.L_x_2885:
        /* <DEDUP_REMOVED lines=10> */
.L_x_2878:
        /* <DEDUP_REMOVED lines=8> */
[----:B------:R-:W4:Y:S01]  /*1ac80*/  S2UR UR5, SR_CgaCtaId ;  /* 0x00000000000579c3 */ /* 0x000f220000008800 */
        /* <DEDUP_REMOVED lines=15> */
[----:B----4-:R-:W-:-:S06]  /*1ad80*/  ULEA UR4, UR5, UR4, 0x18 ;  /* 0x0000000405047291 */ /* 0x010fcc000f8ec03f */
[----:B------:R-:W-:-:S04]  /*1ad90*/  IMAD.U32 R18, RZ, RZ, UR4 ;  /* 0x00000004ff127e24 */ /* 0x000fc8000f8e00ff */
[----:B------:R-:W-:-:S05]  /*1ada0*/  IMAD R2, R3, 0x2, R18 ;  /* 0x0000000203027824 */ /* 0x000fca00078e0212 */
[----:B------:R0:W-:Y:S04]  /*1adb0*/  STL [R1+0x60], R2 ;  /* 0x0000600201007387 */ /* 0x0001e80000100800 */
[----:B------:R0:W-:Y:S04]  /*1adc0*/  STL [R1+0x54], RZ ;  /* 0x000054ff01007387 */ /* 0x0001e80000100800 */
[----:B------:R0:W-:Y:S04]  /*1add0*/  STL [R1+0x18], R0 ;  /* 0x0000180001007387 */ /* 0x0001e80000100800 */
[----:B------:R0:W-:Y:S04]  /*1ade0*/  STL [R1+0x10], RZ ;  /* 0x000010ff01007387 */ /* 0x0001e80000100800 */
[----:B------:R0:W-:Y:S02]  /*1adf0*/  STL [R1+0x14], R0 ;  /* 0x0000140001007387 */ /* 0x0001e40000100800 */
.L_x_3070:
[----:B------:R-:W2:Y:S01]  /*1ae00*/  LDL R14, [R1+0xc] ;  /* 0x00000c00010e7983 */ /* 0x000ea20000100800 */
[----:B------:R-:W-:Y:S05]  /*1ae10*/  YIELD ;  /* 0x0000000000007946 */ /* 0x000fea0003800000 */
[----:B------:R-:W-:Y:S01]  /*1ae20*/  ULDC.64 UR4, c[0x0][0xa28] ;  /* 0x00028a0000047ab9 */ /* 0x000fe20000000a00 */
[----:B01----:R-:W-:Y:S02]  /*1ae30*/  CS2R R6, SRZ ;  /* 0x0000000000067805 */ /* 0x003fe4000001ff00 */
[----:B------:R-:W-:Y:S01]  /*1ae40*/  ISETP.NE.U32.AND P0, PT, RZ, UR4, PT ;  /* 0x00000004ff007c0c */ /* 0x000fe2000bf05070 */
[----:B------:R-:W1:Y:S01]  /*1ae50*/  LDC.64 R12, c[0x0][0xa00] ;  /* 0x00028000ff0c7b82 */ /* 0x000e620000000a00 */
[----:B------:R-:W-:Y:S01]  /*1ae60*/  ULDC.64 UR6, c[0x0][0xa08] ;  /* 0x0002820000067ab9 */ /* 0x000fe20000000a00 */
[----:B------:R-:W-:Y:S01]  /*1ae70*/  ULDC.64 UR8, c[0x0][0xa10] ;  /* 0x0002840000087ab9 */ /* 0x000fe20000000a00 */
[----:B------:R-:W-:Y:S01]  /*1ae80*/  ISETP.NE.AND.EX P0, PT, RZ, UR5, PT, P0 ;  /* 0x00000005ff007c0c */ /* 0x000fe2000bf05300 */
[----:B------:R-:W-:-:S04]  /*1ae90*/  ULDC.64 UR4, c[0x0][0xa18] ;  /* 0x0002860000047ab9 */ /* 0x000fc80000000a00 */
[----:B------:R-:W4:Y:S08]  /*1aea0*/  LDC.64 R4, c[0x0][0xa08] ;  /* 0x00028200ff047b82 */ /* 0x000f300000000a00 */
[----:B0-----:R-:W2:Y:S02]  /*1aeb0*/  @P0 LDC.64 R2, c[0x0][0xa28] ;  /* 0x00028a00ff020b82 */ /* 0x001ea40000000a00 */
[----:B--2---:R-:W-:-:S05]  /*1aec0*/  @P0 IMAD.WIDE R2, R14, 0x4, R2 ;  /* 0x000000040e020825 */ /* 0x004fca00078e0202 */
[----:B------:R0:W5:Y:S01]  /*1aed0*/  @P0 LDG.E R6, desc[UR42][R2.64] ;  /* 0x0000002a02060981 */ /* 0x000162000c1e1900 */
[----:B------:R-:W-:Y:S01]  /*1aee0*/  ISETP.NE.U32.AND P0, PT, RZ, UR4, PT ;  /* 0x00000004ff007c0c */ /* 0x000fe2000bf05070 */
[----:B-1----:R-:W-:Y:S01]  /*1aef0*/  IMAD.WIDE R12, R14, 0x4, R12 ;  /* 0x000000040e0c7825 */ /* 0x002fe200078e020c */
[----:B------:R-:W-:Y:S02]  /*1af00*/  ISETP.NE.U32.AND P2, PT, RZ, UR6, PT ;  /* 0x00000006ff007c0c */ /* 0x000fe4000bf45070 */
[----:B------:R-:W-:Y:S01]  /*1af10*/  ISETP.NE.AND.EX P0, PT, RZ, UR5, PT, P0 ;  /* 0x00000005ff007c0c */ /* 0x000fe2000bf05300 */
[----:B------:R-:W-:Y:S01]  /*1af20*/  ULDC.64 UR4, c[0x0][0xa00] ;  /* 0x0002800000047ab9 */ /* 0x000fe20000000a00 */
[----:B------:R-:W-:Y:S01]  /*1af30*/  ISETP.NE.U32.AND P4, PT, RZ, UR8, PT ;  /* 0x00000008ff007c0c */ /* 0x000fe2000bf85070 */
[----:B---3--:R-:W-:Y:S01]  /*1af40*/  IMAD.MOV.U32 R8, RZ, RZ, RZ ;  /* 0x000000ffff087224 */ /* 0x008fe200078e00ff */
[----:B------:R-:W-:Y:S01]  /*1af50*/  ISETP.NE.U32.AND P1, PT, RZ, UR4, PT ;  /* 0x00000004ff007c0c */ /* 0x000fe2000bf25070 */
[----:B0-----:R-:W0:Y:S01]  /*1af60*/  LDC.64 R2, c[0x0][0xa10] ;  /* 0x00028400ff027b82 */ /* 0x001e220000000a00 */
[----:B------:R-:W-:-:S02]  /*1af70*/  IMAD.MOV.U32 R0, RZ, RZ, RZ ;  /* 0x000000ffff007224 */ /* 0x000fc400078e00ff */
[----:B------:R-:W-:Y:S01]  /*1af80*/  ISETP.NE.AND.EX P3, PT, RZ, UR5, PT, P1 ;  /* 0x00000005ff007c0c */ /* 0x000fe2000bf65310 */
[----:B----4-:R-:W-:-:S04]  /*1af90*/  IMAD.WIDE R4, R14, 0x4, R4 ;  /* 0x000000040e047825 */ /* 0x010fc800078e0204 */
[----:B------:R-:W1:Y:S01]  /*1afa0*/  @P0 LDC.64 R10, c[0x0][0xa18] ;  /* 0x00028600ff0a0b82 */ /* 0x000e620000000a00 */
[----:B------:R-:W-:Y:S01]  /*1afb0*/  ULDC UR4, c[0x0][0x288] ;  /* 0x0000a20000047ab9 */ /* 0x000fe20000000800 */
[----:B------:R-:W-:Y:S02]  /*1afc0*/  ISETP.NE.AND.EX P1, PT, RZ, UR7, PT, P2 ;  /* 0x00000007ff007c0c */ /* 0x000fe4000bf25320 */
[----:B------:R-:W-:-:S04]  /*1afd0*/  ISETP.NE.AND.EX P2, PT, RZ, UR9, PT, P4 ;  /* 0x00000009ff007c0c */ /* 0x000fc8000bf45340 */
[----:B------:R-:W2:Y:S07]  /*1afe0*/  @P3 LDG.E R7, desc[UR42][R12.64] ;  /* 0x0000002a0c073981 */ /* 0x000eae000c1e1900 */
[----:B------:R3:W5:Y:S01]  /*1aff0*/  @P1 LDG.E R8, desc[UR42][R4.64] ;  /* 0x0000002a04081981 */ /* 0x000762000c1e1900 */
[----:B0-----:R-:W-:-:S05]  /*1b000*/  IMAD.WIDE R2, R14, 0x4, R2 ;  /* 0x000000040e027825 */ /* 0x001fca00078e0202 */
[----:B------:R3:W5:Y:S01]  /*1b010*/  @P2 LDG.E R0, desc[UR42][R2.64] ;  /* 0x0000002a02002981 */ /* 0x000762000c1e1900 */
[----:B-1----:R-:W-:-:S03]  /*1b020*/  @P0 IMAD.WIDE R10, R14, 0x4, R10 ;  /* 0x000000040e0a0825 */ /* 0x002fc600078e020a */
[----:B--2---:R0:W-:Y:S02]  /*1b030*/  STL [R1+0x40], R7 ;  /* 0x0000400701007387 */ /* 0x0041e40000100800 */
[----:B0-----:R-:W-:Y:S01]  /*1b040*/  IMAD.U32 R7, RZ, RZ, UR4 ;  /* 0x00000004ff077e24 */ /* 0x001fe2000f8e00ff */
[----:B------:R-:W-:-:S05]  /*1b050*/  ULDC.64 UR4, c[0x0][0x418] ;  /* 0x0001060000047ab9 */ /* 0x000fca0000000a00 */
[----:B------:R-:W2:Y:S01]  /*1b060*/  @P0 LDG.E R7, desc[UR42][R10.64] ;  /* 0x0000002a0a070981 */ /* 0x000ea2000c1e1900 */
[----:B------:R-:W-:-:S03]  /*1b070*/  UISETP.NE.U32.AND UP0, UPT, UR4, URZ, UPT ;  /* 0x0000003f0400728c */ /* 0x000fc6000bf05070 */
[----:B------:R-:W-:Y:S01]  /*1b080*/  ULDC UR4, c[0x0][0x424] ;  /* 0x0001090000047ab9 */ /* 0x000fe20000000800 */
[----:B------:R-:W-:-:S03]  /*1b090*/  UISETP.NE.AND.EX UP0, UPT, UR5, URZ, UPT, UP0 ;  /* 0x0000003f0500728c */ /* 0x000fc6000bf05300 */
[----:B------:R-:W-:Y:S01]  /*1b0a0*/  ULDC UR5, c[0x0][0x2f0] ;  /* 0x0000bc0000057ab9 */ /* 0x000fe20000000800 */
[----:B------:R-:W-:Y:S01]  /*1b0b0*/  USEL UR4, UR4, 0x1, UP0 ;  /* 0x0000000104047887 */ /* 0x000fe20008000000 */
[----:B--2---:R0:W-:Y:S04]  /*1b0c0*/  STL [R1+0x38], R7 ;  /* 0x0000380701007387 */ /* 0x0041e80000100800 */
[----:B------:R3:W5:Y:S01]  /*1b0d0*/  LDL R15, [R1+0x38] ;  /* 0x00003800010f7983 */ /* 0x0007620000100800 */
[----:B------:R-:W-:-:S03]  /*1b0e0*/  UIMAD UR4, UR4, UR5, URZ ;  /* 0x00000005040472a4 */ /* 0x000fc6000f8e023f */
[----:B------:R-:W-:Y:S02]  /*1b0f0*/  ULDC UR5, c[0x0][0x348] ;  /* 0x0000d20000057ab9 */ /* 0x000fe40000000800 */
[----:B------:R-:W-:Y:S02]  /*1b100*/  IMAD.U32 R10, RZ, RZ, UR5 ;  /* 0x00000005ff0a7e24 */ /* 0x000fe4000f8e00ff */
[----:B0-----:R-:W-:Y:S01]  /*1b110*/  IMAD.U32 R7, RZ, RZ, UR4 ;  /* 0x00000004ff077e24 */ /* 0x001fe2000f8e00ff */
[----:B---3--:R-:W-:Y:S06]  /*1b120*/  @P0 BRA `(.L_x_2887) ;  /* 0x0000000000140947 */ /* 0x008fec0003800000 */
[----:B------:R-:W-:Y:S05]  /*1b130*/  @!P3 BRA `(.L_x_2887) ;  /* 0x000000000010b947 */ /* 0x000fea0003800000 */
[----:B------:R-:W2:Y:S04]  /*1b140*/  LDG.E R9, desc[UR42][R12.64] ;  /* 0x0000002a0c097981 */ /* 0x000ea8000c1e1900 */
[----:B------:R-:W2:Y:S02]  /*1b150*/  LDG.E R12, desc[UR42][R12.64+0x4] ;  /* 0x0000042a0c0c7981 */ /* 0x000ea4000c1e1900 */
[----:B--2--5:R-:W-:-:S05]  /*1b160*/  IMAD.IADD R15, R12, 0x1, -R9 ;  /* 0x000000010c0f7824 */ /* 0x024fca00078e0a09 */
[----:B------:R0:W-:Y:S02]  /*1b170*/  STL [R1+0x38], R15 ;  /* 0x0000380f01007387 */ /* 0x0001e40000100800 */
.L_x_2887:
[----:B------:R-:W2:Y:S01]  /*1b180*/  LDL.LU R12, [R1+0x8] ;  /* 0x00000800010c7983 */ /* 0x000ea20000300800 */
[----:B-----5:R-:W-:Y:S01]  /*1b190*/  IMAD.IADD R8, R8, 0x1, R6 ;  /* 0x0000000108087824 */ /* 0x020fe200078e0206 */
[----:B------:R-:W-:Y:S02]  /*1b1a0*/  ULDC.64 UR4, c[0x0][0xa20] ;  /* 0x0002880000047ab9 */ /* 0x000fe40000000a00 */
[----:B------:R-:W-:Y:S02]  /*1b1b0*/  ISETP.NE.U32.AND P0, PT, RZ, UR4, PT ;  /* 0x00000004ff007c0c */ /* 0x000fe4000bf05070 */
[----:B------:R1:W-:Y:S02]  /*1b1c0*/  STL [R1+0x20], R8 ;  /* 0x0000200801007387 */ /* 0x0003e40000100800 */
[----:B------:R-:W-:Y:S02]  /*1b1d0*/  ISETP.NE.AND.EX P0, PT, RZ, UR5, PT, P0 ;  /* 0x00000005ff007c0c */ /* 0x000fe4000bf05300 */
[----:B--2---:R-:W-:-:S02]  /*1b1e0*/  LOP3.LUT R11, R12, 0xff000000, RZ, 0xc0, !PT ;  /* 0xff0000000c0b7812 */ /* 0x004fc400078ec0ff */
[C---:B------:R-:W-:Y:S02]  /*1b1f0*/  LOP3.LUT R9, R12.reuse, 0xff0000, RZ, 0xc0, !PT ;  /* 0x00ff00000c097812 */ /* 0x040fe400078ec0ff */
[----:B------:R-:W-:Y:S02]  /*1b200*/  SHF.R.U32.HI R11, RZ, 0x8, R11 ;  /* 0x00000008ff0b7819 */ /* 0x000fe4000001160b */
[----:B------:R-:W-:Y:S02]  /*1b210*/  LOP3.LUT R16, R12, 0xffff, RZ, 0xc0, !PT ;  /* 0x0000ffff0c107812 */ /* 0x000fe400078ec0ff */
[----:B------:R-:W-:-:S03]  /*1b220*/  LEA.HI R11, R9, R11, RZ, 0x10 ;  /* 0x0000000b090b7211 */ /* 0x000fc600078f80ff */
[----:B-1----:R-:W-:Y:S05]  /*1b230*/  @!P0 BRA `(.L_x_2888) ;  /* 0x0000000000108947 */ /* 0x002fea0003800000 */
[----:B------:R-:W1:Y:S02]  /*1b240*/  LDC.64 R4, c[0x0][0xa20] ;  /* 0x00028800ff047b82 */ /* 0x000e640000000a00 */
[----:B-1----:R-:W-:-:S05]  /*1b250*/  IMAD.WIDE R4, R14, 0x4, R4 ;  /* 0x000000040e047825 */ /* 0x002fca00078e0204 */
[----:B------:R1:W5:Y:S01]  /*1b260*/  LDG.E R7, desc[UR42][R4.64] ;  /* 0x0000002a04077981 */ /* 0x000362000c1e1900 */
[----:B------:R-:W-:Y:S05]  /*1b270*/  BRA `(.L_x_2889) ;  /* 0x0000000000107947 */ /* 0x000fea0003800000 */
.L_x_2888:
[----:B------:R-:W-:Y:S05]  /*1b280*/  @!P1 BRA `(.L_x_2889) ;  /* 0x00000000000c9947 */ /* 0x000fea0003800000 */
[----:B------:R-:W2:Y:S04]  /*1b290*/  LDG.E R7, desc[UR42][R4.64] ;  /* 0x0000002a04077981 */ /* 0x000ea8000c1e1900 */
[----:B------:R-:W2:Y:S02]  /*1b2a0*/  LDG.E R4, desc[UR42][R4.64+0x4] ;  /* 0x0000042a04047981 */ /* 0x000ea4000c1e1900 */
[----:B--2---:R-:W-:-:S07]  /*1b2b0*/  IMAD.IADD R7, R4, 0x1, -R7 ;  /* 0x0000000104077824 */ /* 0x004fce00078e0a07 */
.L_x_2889:
[----:B------:R-:W2:Y:S04]  /*1b2c0*/  LDL.LU R8, [R1+0x4] ;  /* 0x0000040001087983 */ /* 0x000ea80000300800 */
[----:B-1----:R-:W3:Y:S04]  /*1b2d0*/  @P2 LDG.E R4, desc[UR42][R2.64] ;  /* 0x0000002a02042981 */ /* 0x002ee8000c1e1900 */
[----:B------:R1:W3:Y:S01]  /*1b2e0*/  @P2 LDG.E R2, desc[UR42][R2.64+0x4] ;  /* 0x0000042a02022981 */ /* 0x0002e2000c1e1900 */
[----:B-----5:R-:W-:Y:S01]  /*1b2f0*/  IMAD.IADD R9, R7, 0x1, -R6 ;  /* 0x0000000107097824 */ /* 0x020fe200078e0a06 */
[----:B-1----:R-:W1:Y:S02]  /*1b300*/  LDC R3, c[0x0][0x448] ;  /* 0x00011200ff037b82 */ /* 0x002e640000000800 */
[----:B-1----:R-:W-:-:S13]  /*1b310*/  ISETP.NE.AND P1, PT, R3, 0x1, PT ;  /* 0x000000010300780c */ /* 0x002fda0003f25270 */
[----:B------:R-:W1:Y:S08]  /*1b320*/  @P1 LDC R3, c[0x0][0x44c] ;  /* 0x00011300ff031b82 */ /* 0x000e700000000800 */
[----:B------:R-:W4:Y:S01]  /*1b330*/  @P1 LDC R5, c[0x0][0x450] ;  /* 0x00011400ff051b82 */ /* 0x000f220000000800 */
[----:B--2---:R-:W-:-:S04]  /*1b340*/  IMAD.SHL.U32 R13, R8, 0x40, RZ ;  /* 0x00000040080d7824 */ /* 0x004fc800078e00ff */
[----:B------:R-:W-:Y:S01]  /*1b350*/  VIADD R7, R13, 0x3f ;  /* 0x0000003f0d077836 */ /* 0x000fe20000000000 */
[----:B------:R2:W-:Y:S01]  /*1b360*/  STL [R1+0x28], R13 ;  /* 0x0000280d01007387 */ /* 0x0005e20000100800 */
[----:B---3--:R-:W-:Y:S02]  /*1b370*/  @P2 IMAD.IADD R10, R2, 0x1, -R4 ;  /* 0x00000001020a2824 */ /* 0x008fe400078e0a04 */
[----:B-1----:R-:W-:-:S04]  /*1b380*/  @P1 IMAD.HI.U32 R2, R7, R3, RZ ;  /* 0x0000000307021227 */ /* 0x002fc800078e00ff */
[----:B------:R-:W-:Y:S01]  /*1b390*/  IMAD.IADD R6, R9, 0x1, R10 ;  /* 0x0000000109067824 */ /* 0x000fe200078e020a */
[----:B----4-:R-:W-:-:S03]  /*1b3a0*/  @P1 SHF.R.U32.HI R7, RZ, R5, R2 ;  /* 0x00000005ff071219 */ /* 0x010fc60000011602 */
[C---:B------:R-:W-:Y:S01]  /*1b3b0*/  VIADD R2, R6.reuse, 0x3f ;  /* 0x0000003f06027836 */ /* 0x040fe20000000000 */
[----:B------:R-:W-:-:S04]  /*1b3c0*/  IADD3 R20, R6, 0x1, -R15 ;  /* 0x0000000106147810 */ /* 0x000fc80007ffe80f */
[----:B------:R-:W-:Y:S01]  /*1b3d0*/  SHF.R.S32.HI R3, RZ, 0x1f, R2 ;  /* 0x0000001fff037819 */ /* 0x000fe20000011402 */
[----:B------:R-:W-:-:S03]  /*1b3e0*/  IMAD.IADD R7, R20, 0x1, R7 ;  /* 0x0000000114077824 */ /* 0x000fc600078e0207 */
[----:B------:R-:W-:Y:S02]  /*1b3f0*/  LEA.HI R4, R3, R2, RZ, 0x6 ;  /* 0x0000000203047211 */ /* 0x000fe400078f30ff */
[----:B------:R-:W1:Y:S02]  /*1b400*/  LDC.64 R2, c[0x0][0x9e0] ;  /* 0x00027800ff027b82 */ /* 0x000e640000000a00 */
[----:B------:R-:W-:-:S05]  /*1b410*/  SHF.R.S32.HI R12, RZ, 0x6, R4 ;  /* 0x00000006ff0c7819 */ /* 0x000fca0000011404 */
[----:B------:R2:W-:Y:S01]  /*1b420*/  STL [R1+0x5c], R12 ;  /* 0x00005c0c01007387 */ /* 0x0005e20000100800 */
[----:B-1----:R-:W-:Y:S01]  /*1b430*/  ISETP.GE.AND P3, PT, R3, 0x1, PT ;  /* 0x000000010300780c */ /* 0x002fe20003f66270 */
        /* <DEDUP_REMOVED lines=8> */
[----:B------:R-:W1:Y:S02]  /*1b4c0*/  @P0 LDC.64 R4, c[0x0][0x9e8] ;  /* 0x00027a00ff040b82 */ /* 0x000e640000000a00 */
[----:B-1----:R-:W-:-:S05]  /*1b4d0*/  @P0 IMAD.HI.U32 R4, R7, R4, RZ ;  /* 0x0000000407040227 */ /* 0x002fca00078e00ff */
[----:B------:R-:W-:-:S04]  /*1b4e0*/  @P0 SHF.R.U32.HI R7, RZ, R5, R4 ;  /* 0x00000005ff070219 */ /* 0x000fc80000011604 */
[----:B------:R-:W-:Y:S01]  /*1b4f0*/  LOP3.LUT R8, RZ, R7, RZ, 0x33, !PT ;  /* 0x00000007ff087212 */ /* 0x000fe200078e33ff */
[----:B------:R-:W-:Y:S06]  /*1b500*/  BRA `(.L_x_2893) ;  /* 0x0000000000107947 */ /* 0x000fec0003800000 */
.L_x_2892:
[----:B------:R-:W-:-:S13]  /*1b510*/  ISETP.NE.AND P0, PT, R3, 0x1, PT ;  /* 0x000000010300780c */ /* 0x000fda0003f05270 */
[----:B------:R-:W1:Y:S02]  /*1b520*/  @P0 LDC.64 R4, c[0x0][0x9e8] ;  /* 0x00027a00ff040b82 */ /* 0x000e640000000a00 */
[----:B-1----:R-:W-:-:S05]  /*1b530*/  @P0 IMAD.HI.U32 R4, R8, R4, RZ ;  /* 0x0000000408040227 */ /* 0x002fca00078e00ff */
[----:B------:R-:W-:-:S07]  /*1b540*/  @P0 SHF.R.U32.HI R8, RZ, R5, R4 ;  /* 0x00000005ff080219 */ /* 0x000fce0000011604 */
.L_x_2893:
[----:B------:R-:W-:Y:S05]  /*1b550*/  BSYNC B0 ;  /* 0x0000000000007941 */ /* 0x000fea0003800000 */
.L_x_2891:
[----:B------:R-:W-:-:S05]  /*1b560*/  IMAD R8, R8, R3, R3 ;  /* 0x0000000308087224 */ /* 0x000fca00078e0203 */
[----:B------:R-:W-:-:S07]  /*1b570*/  VIMNMX R2, R2, R8, PT ;  /* 0x0000000802027248 */ /* 0x000fce0003fe0100 */
.L_x_2890:
[----:B------:R-:W1:Y:S01]  /*1b580*/  @P1 LDC R5, c[0x0][0x44c] ;  /* 0x00011300ff051b82 */ /* 0x000e620000000800 */
[----:B------:R-:W-:Y:S01]  /*1b590*/  VIADD R2, R2, 0x3f ;  /* 0x0000003f02027836 */ /* 0x000fe20000000000 */
[----:B------:R-:W-:Y:S01]  /*1b5a0*/  ULDC UR4, c[0x0][0x9dc] ;  /* 0x0002770000047ab9 */ /* 0x000fe20000000800 */
[----:B------:R-:W-:Y:S02]  /*1b5b0*/  IMAD.MOV.U32 R4, RZ, RZ, R13 ;  /* 0x000000ffff047224 */ /* 0x000fe400078e000d */
[----:B------:R-:W-:-:S03]  /*1b5c0*/  IMAD.IADD R17, R6, 0x1, -R15 ;  /* 0x0000000106117824 */ /* 0x000fc600078e0a0f */
[----:B------:R-:W2:Y:S01]  /*1b5d0*/  @P1 LDC R7, c[0x0][0x450] ;  /* 0x00011400ff071b82 */ /* 0x000ea20000000800 */
[----:B-1----:R-:W-:-:S05]  /*1b5e0*/  @P1 IMAD.HI.U32 R5, R13, R5, RZ ;  /* 0x000000050d051227 */ /* 0x002fca00078e00ff */
[----:B--2---:R-:W-:Y:S02]  /*1b5f0*/  @P1 SHF.R.U32.HI R4, RZ, R7, R5 ;  /* 0x00000007ff041219 */ /* 0x004fe40000011605 */
[----:B------:R-:W-:-:S03]  /*1b600*/  SHF.R.S32.HI R7, RZ, 0x1f, R2 ;  /* 0x0000001fff077819 */ /* 0x000fc60000011402 */
[----:B------:R-:W-:Y:S01]  /*1b610*/  IMAD.IADD R6, R17, 0x1, R4 ;  /* 0x0000000111067824 */ /* 0x000fe200078e0204 */
[----:B------:R-:W-:-:S03]  /*1b620*/  LEA.HI R7, R7, R2, RZ, 0x6 ;  /* 0x0000000207077211 */ /* 0x000fc600078f30ff */
[----:B------:R-:W-:Y:S01]  /*1b630*/  VIADD R2, R6, -UR4 ;  /* 0x8000000406027c36 */ /* 0x000fe20008000000 */
[----:B------:R-:W-:-:S04]  /*1b640*/  SHF.R.S32.HI R7, RZ, 0x6, R7 ;  /* 0x00000006ff077819 */ /* 0x000fc80000011407 */
[----:B------:R-:W-:Y:S01]  /*1b650*/  VIMNMX R7, R12, R7, PT ;  /* 0x000000070c077248 */ /* 0x000fe20003fe0100 */
[----:B------:R-:W-:Y:S06]  /*1b660*/  @!P3 BRA `(.L_x_2894) ;  /* 0x000000000044b947 */ /* 0x000fec0003800000 */
[----:B------:R-:W-:Y:S01]  /*1b670*/  ISETP.GT.AND P0, PT, R6, -0x1, PT ;  /* 0xffffffff0600780c */ /* 0x000fe20003f04270 */
[----:B------:R-:W-:-:S12]  /*1b680*/  BSSY B0, `(.L_x_2895) ;  /* 0x000000d000007945 */ /* 0x000fd80003800000 */
        /* <DEDUP_REMOVED lines=8> */
.L_x_2896:
[----:B------:R-:W-:-:S13]  /*1b710*/  ISETP.NE.AND P0, PT, R3, 0x1, PT ;  /* 0x000000010300780c */ /* 0x000fda0003f05270 */
[----:B------:R-:W1:Y:S02]  /*1b720*/  @P0 LDC.64 R4, c[0x0][0x9e8] ;  /* 0x00027a00ff040b82 */ /* 0x000e640000000a00 */
[----:B-1----:R-:W-:-:S05]  /*1b730*/  @P0 IMAD.HI.U32 R4, R6, R4, RZ ;  /* 0x0000000406040227 */ /* 0x002fca00078e00ff */
[----:B------:R-:W-:-:S07]  /*1b740*/  @P0 SHF.R.U32.HI R6, RZ, R5, R4 ;  /* 0x00000005ff060219 */ /* 0x000fce0000011604 */
.L_x_2897:
[----:B------:R-:W-:Y:S05]  /*1b750*/  BSYNC B0 ;  /* 0x0000000000007941 */ /* 0x000fea0003800000 */
.L_x_2895:
[----:B------:R-:W-:-:S05]  /*1b760*/  IMAD R3, R6, R3, RZ ;  /* 0x0000000306037224 */ /* 0x000fca00078e02ff */
[----:B------:R-:W-:-:S07]  /*1b770*/  VIMNMX R2, R2, R3, !PT ;  /* 0x0000000302027248 */ /* 0x000fce0007fe0100 */
.L_x_2894:
[----:B------:R-:W-:Y:S01]  /*1b780*/  SHF.R.S32.HI R5, RZ, 0x1f, R2 ;  /* 0x0000001fff057819 */ /* 0x000fe20000011402 */
[----:B------:R-:W-:Y:S01]  /*1b790*/  BSSY B0, `(.L_x_2898) ;  /* 0x0000028000007945 */ /* 0x000fe20003800000 */
[----:B------:R-:W-:Y:S02]  /*1b7a0*/  LOP3.LUT R13, R11, 0xff, RZ, 0xc0, !PT ;  /* 0x000000ff0b0d7812 */ /* 0x000fe400078ec0ff */
[----:B------:R-:W-:Y:S01]  /*1b7b0*/  LEA.HI R5, R5, R2, RZ, 0x6 ;  /* 0x0000000205057211 */ /* 0x000fe200078f30ff */
[----:B------:R-:W-:Y:S01]  /*1b7c0*/  IMAD.MOV.U32 R2, RZ, RZ, RZ ;  /* 0x000000ffff027224 */ /* 0x000fe200078e00ff */
[----:B------:R-:W-:Y:S01]  /*1b7d0*/  SHF.R.U32.HI R4, RZ, 0x10, R11 ;  /* 0x00000010ff047819 */ /* 0x000fe2000001160b */
[----:B------:R1:W-:Y:S01]  /*1b7e0*/  STL [R1+0x50], R13 ;  /* 0x0000500d01007387 */ /* 0x0003e20000100800 */
[----:B------:R-:W-:-:S04]  /*1b7f0*/  SHF.R.S32.HI R5, RZ, 0x6, R5 ;  /* 0x00000006ff057819 */ /* 0x000fc80000011405 */
[----:B------:R-:W-:-:S04]  /*1b800*/  VIMNMX R5, RZ, R5, !PT ;  /* 0x00000005ff057248 */ /* 0x000fc80007fe0100 */
[----:B------:R-:W-:-:S13]  /*1b810*/  ISETP.GT.AND P0, PT, R7, R5, PT ;  /* 0x000000050700720c */ /* 0x000fda0003f04270 */
[----:B-1----:R-:W-:Y:S05]  /*1b820*/  @!P0 BRA `(.L_x_2899) ;  /* 0x0000000000788947 */ /* 0x002fea0003800000 */
[----:B------:R-:W-:Y:S01]  /*1b830*/  ISETP.NE.AND P0, PT, R4, RZ, PT ;  /* 0x000000ff0400720c */ /* 0x000fe20003f05270 */
[----:B------:R-:W-:-:S03]  /*1b840*/  ULDC UR4, c[0x0][0x9f0] ;  /* 0x00027c0000047ab9 */ /* 0x000fc60000000800 */
[----:B------:R-:W-:-:S04]  /*1b850*/  SEL R6, R4, UR4, P0 ;  /* 0x0000000404067c07 */ /* 0x000fc80008000000 */
[----:B------:R-:W-:Y:S02]  /*1b860*/  IABS R8, R6 ;  /* 0x0000000600087213 */ /* 0x000fe40000000000 */
[----:B------:R-:W-:Y:S02]  /*1b870*/  IADD3 R11, R6, -0x1, R7 ;  /* 0xffffffff060b7810 */ /* 0x000fe40007ffe007 */
[----:B------:R-:W1:Y:S03]  /*1b880*/  I2F.RP R2, R8 ;  /* 0x0000000800027306 */ /* 0x000e660000209400 */
[----:B------:R-:W-:-:S05]  /*1b890*/  IMAD.IADD R11, R11, 0x1, -R5 ;  /* 0x000000010b0b7824 */ /* 0x000fca00078e0a05 */
        /* <DEDUP_REMOVED lines=23> */
.L_x_2899:
[----:B------:R-:W-:Y:S05]  /*1ba10*/  BSYNC B0 ;  /* 0x0000000000007941 */ /* 0x000fea0003800000 */
.L_x_2898:
[-C--:B------:R-:W-:Y:S01]  /*1ba20*/  IMAD R5, R13, R2.reuse, R5 ;  /* 0x000000020d057224 */ /* 0x080fe200078e0205 */
[----:B------:R-:W-:Y:S04]  /*1ba30*/  BSSY B0, `(.L_x_2900) ;  /* 0x00001b8000007945 */ /* 0x000fe80003800000 */
[C---:B------:R-:W-:Y:S01]  /*1ba40*/  VIADDMNMX R2, R5.reuse, R2, R7, PT ;  /* 0x0000000205027246 */ /* 0x040fe20003800107 */
[----:B------:R-:W-:-:S04]  /*1ba50*/  IMAD R5, R5, 0x40, -R9 ;  /* 0x0000004005057824 */ /* 0x000fc800078e0a09 */
[----:B------:R-:W-:Y:S01]  /*1ba60*/  IMAD R2, R2, 0x40, -R9 ;  /* 0x0000004002027824 */ /* 0x000fe200078e0a09 */
[----:B------:R-:W-:-:S04]  /*1ba70*/  VIMNMX R5, RZ, R5, !PT ;  /* 0x00000005ff057248 */ /* 0x000fc80007fe0100 */
[----:B------:R-:W-:Y:S02]  /*1ba80*/  VIMNMX R2, R2, R10, PT ;  /* 0x0000000a02027248 */ /* 0x000fe40003fe0100 */
[----:B------:R-:W-:Y:S02]  /*1ba90*/  SHF.R.U32.HI R3, RZ, 0x6, R5 ;  /* 0x00000006ff037819 */ /* 0x000fe40000011605 */
[----:B------:R-:W-:-:S13]  /*1baa0*/  ISETP.GT.AND P0, PT, R2, R5, PT ;  /* 0x000000050200720c */ /* 0x000fda0003f04270 */
[----:B------:R-:W-:-:S05]  /*1bab0*/  @P0 VIADD R2, R2, 0x3f ;  /* 0x0000003f02020836 */ /* 0x000fca0000000000 */
[----:B------:R-:W-:-:S04]  /*1bac0*/  @P0 SHF.R.S32.HI R5, RZ, 0x1f, R2 ;  /* 0x0000001fff050819 */ /* 0x000fc80000011402 */
[----:B------:R-:W-:Y:S01]  /*1bad0*/  @P0 LEA.HI R2, R5, R2, RZ, 0x6 ;  /* 0x0000000205020211 */ /* 0x000fe200078f30ff */
[----:B------:R-:W-:-:S03]  /*1bae0*/  IMAD.MOV.U32 R5, RZ, RZ, R3 ;  /* 0x000000ffff057224 */ /* 0x000fc600078e0003 */
        /* <DEDUP_REMOVED lines=10> */
[----:B------:R1:W2:Y:S02]  /*1bb90*/  SHFL.IDX PT, R14, R6, RZ, 0x1f ;  /* 0x00001fff060e7589 */ /* 0x0002a400000e0000 */
.L_x_3114:
[----:B--2---:R-:W-:Y:S02]  /*1bba0*/  ISETP.NE.AND P0, PT, R14, RZ, PT ;  /* 0x000000ff0e00720c */ /* 0x004fe40003f05270 */
[----:B------:R-:W-:-:S11]  /*1bbb0*/  PLOP3.LUT P6, PT, PT, PT, PT, 0x8, 0x0 ;  /* 0x000000000000781c */ /* 0x000fd60003fce170 */
[----:B------:R-:W-:Y:S05]  /*1bbc0*/  @P0 BRA `(.L_x_2903) ;  /* 0x00000000000c0947 */ /* 0x000fea0003800000 */
[----:B------:R-:W-:-:S03]  /*1bbd0*/  UMOV UR4, 0xffffffff ;  /* 0xffffffff00047882 */ /* 0x000fc60000000000 */
[----:B------:R-:W-:Y:S05]  /*1bbe0*/  BRA.DIV UR4, `(.L_x_2904) ;  /* 0x0000008e04987947 */ /* 0x000fea000b800000 */
[----:B------:R-:W-:-:S13]  /*1bbf0*/  ELECT P6, URZ, PT ;  /* 0x00000000003f782f */ /* 0x000fda00038c0000 */
.L_x_2903:
[----:B-1----:R-:W2:Y:S01]  /*1bc00*/  LDL R6, [R1+0x54] ;  /* 0x0000540001067983 */ /* 0x002ea20000100800 */
[----:B------:R-:W-:Y:S01]  /*1bc10*/  BSSY B1, `(.L_x_2905) ;  /* 0x0000008000017945 */ /* 0x000fe20003800000 */
[----:B--2---:R-:W-:-:S05]  /*1bc20*/  VIADD R6, R6, 0x1 ;  /* 0x0000000106067836 */ /* 0x004fca0000000000 */
[----:B------:R-:W-:-:S04]  /*1bc30*/  LEA.HI R7, R6, R6, RZ, 0x1 ;  /* 0x0000000606077211 */ /* 0x000fc800078f08ff */
[----:B------:R-:W-:-:S05]  /*1bc40*/  LOP3.LUT R7, R7, 0xfffffffe, RZ, 0xc0, !PT ;  /* 0xfffffffe07077812 */ /* 0x000fca00078ec0ff */
[----:B------:R-:W-:-:S05]  /*1bc50*/  IMAD.IADD R6, R6, 0x1, -R7 ;  /* 0x0000000106067824 */ /* 0x000fca00078e0a07 */
[----:B------:R-:W-:-:S04]  /*1bc60*/  SHF.L.U32 R6, R6, 0x1f, RZ ;  /* 0x0000001f06067819 */ /* 0x000fc800000006ff */
[----:B------:R-:W1:Y:S02]  /*1bc70*/  SYNCS.PHASECHK.TRANS64.TRYWAIT P0, [R18+URZ+0x28c20], R6 ;  /* 0x028c2006120075a7 */ /* 0x000e64000800017f */
[----:B-1----:R-:W-:Y:S05]  /*1bc80*/  @!P0 BRA `(.L_x_2906) ;  /* 0x0000008c00908947 */ /* 0x002fea0003800000 */
.L_x_3117:
[----:B------:R-:W-:Y:S05]  /*1bc90*/  BSYNC B1 ;  /* 0x0000000000017941 */ /* 0x000fea0003800000 */
.L_x_2905:
[----:B------:R-:W-:Y:S04]  /*1bca0*/  BSSY B1, `(.L_x_2907) ;  /* 0x00000bb000017945 */ /* 0x000fe80003800000 */
[----:B------:R-:W-:Y:S05]  /*1bcb0*/  @!P6 BRA `(.L_x_2908) ;  /* 0x0000000800e4e947 */ /* 0x000fea0003800000 */
[----:B------:R-:W2:Y:S04]  /*1bcc0*/  LDL R7, [R1+0x10] ;  /* 0x0000100001077983 */ /* 0x000ea80000100800 */
[----:B------:R-:W3:Y:S01]  /*1bcd0*/  LDL R9, [R1+0x18] ;  /* 0x0000180001097983 */ /* 0x000ee20000100800 */
[----:B------:R-:W-:Y:S01]  /*1bce0*/  BSSY B2, `(.L_x_2909) ;  /* 0x0000008000027945 */ /* 0x000fe20003800000 */
[----:B------:R-:W4:Y:S02]  /*1bcf0*/  S2R R8, SR_TID.X ;  /* 0x0000000000087919 */ /* 0x000f240000002100 */
[----:B----4-:R-:W-:-:S04]  /*1bd00*/  LOP3.LUT R8, R8, 0x7f, RZ, 0xc0, !PT ;  /* 0x0000007f08087812 */ /* 0x010fc800078ec0ff */
[----:B------:R-:W-:Y:S01]  /*1bd10*/  ISETP.NE.AND P1, PT, R8, RZ, PT ;  /* 0x000000ff0800720c */ /* 0x000fe20003f25270 */
[----:B--2---:R-:W-:Y:S01]  /*1bd20*/  IMAD R7, R7, 0x8, R18 ;  /* 0x0000000807077824 */ /* 0x004fe200078e0212 */
[----:B---3--:R-:W-:-:S04]  /*1bd30*/  SHF.L.U32 R10, R9, 0x1f, RZ ;  /* 0x0000001f090a7819 */ /* 0x008fc800000006ff */
[----:B------:R-:W2:Y:S02]  /*1bd40*/  SYNCS.PHASECHK.TRANS64.TRYWAIT P0, [R7+URZ+0x28ca0], R10 ;  /* 0x028ca00a070075a7 */ /* 0x000ea4000800017f */
[----:B--2---:R-:W-:Y:S05]  /*1bd50*/  @!P0 BRA `(.L_x_2910) ;  /* 0x0000008c00708947 */ /* 0x004fea0003800000 */
.L_x_3118:
[----:B------:R-:W-:Y:S05]  /*1bd60*/  BSYNC B2 ;  /* 0x0000000000027941 */ /* 0x000fea0003800000 */
.L_x_2909:
[----:B------:R-:W-:Y:S04]  /*1bd70*/  BSSY B2, `(.L_x_2911) ;  /* 0x0000009000027945 */ /* 0x000fe80003800000 */
[----:B------:R-:W-:Y:S05]  /*1bd80*/  @P1 BRA `(.L_x_2912) ;  /* 0x00000000001c1947 */ /* 0x000fea0003800000 */
[----:B------:R-:W3:Y:S01]  /*1bd90*/  S2R R8, SR_TID.X ;  /* 0x0000000000087919 */ /* 0x000ee20000002100 */
[----:B-1----:R-:W-:-:S04]  /*1bda0*/  IMAD.MOV.U32 R6, RZ, RZ, 0x2000 ;  /* 0x00002000ff067424 */ /* 0x002fc800078e00ff */
[----:B------:R4:W-:Y:S01]  /*1bdb0*/  SYNCS.ARRIVE.TRANS64 RZ, [R7+URZ+0x28c90], R6 ;  /* 0x028c900607ff79a7 */ /* 0x0009e2000800003f */
[----:B---3--:R-:W-:-:S04]  /*1bdc0*/  LOP3.LUT R8, R8, 0x1f, RZ, 0xc0, !PT ;  /* 0x0000001f08087812 */ /* 0x008fc800078ec0ff */
[----:B------:R-:W-:-:S13]  /*1bdd0*/  ISETP.NE.AND P0, PT, R8, RZ, PT ;  /* 0x000000ff0800720c */ /* 0x000fda0003f05270 */
[----:B----4-:R-:W-:Y:S05]  /*1bde0*/  @!P0 BRA `(.L_x_2912) ;  /* 0x0000000000048947 */ /* 0x010fea0003800000 */
[----:B------:R-:W-:Y:S01]  /*1bdf0*/  BPT.TRAP 0x1 ;  /* 0x000000040000795c */ /* 0x000fe20000300000 */
.L_x_2912:
[----:B------:R-:W-:Y:S05]  /*1be00*/  BSYNC B2 ;  /* 0x0000000000027941 */ /* 0x000fea0003800000 */
.L_x_2911:
[----:B------:R-:W3:Y:S01]  /*1be10*/  LDL R8, [R1+0x10] ;  /* 0x0000100001087983 */ /* 0x000ee20000100800 */
[----:B------:R-:W-:Y:S01]  /*1be20*/  IMAD.MOV.U32 R12, RZ, RZ, RZ ;  /* 0x000000ffff0c7224 */ /* 0x000fe200078e00ff */
[----:B------:R-:W-:Y:S01]  /*1be30*/  UIADD3 UR4, UP0, UR40, 0x570, URZ ;  /* 0x0000057028047890 */ /* 0x000fe2000ff1e03f */
[----:B-1----:R-:W-:Y:S01]  /*1be40*/  IMAD R6, R5, 0x40, R0 ;  /* 0x0000004005067824 */ /* 0x002fe200078e0200 */
[----:B------:R-:W-:Y:S01]  /*1be50*/  PLOP3.LUT P0, PT, PT, PT, PT, 0x80, 0x0 ;  /* 0x000000000000781c */ /* 0x000fe20003f0f070 */
[----:B------:R-:W-:Y:S01]  /*1be60*/  VIADD R9, R7, 0x28c90 ;  /* 0x00028c9007097836 */ /* 0x000fe20000000000 */
[----:B------:R-:W-:Y:S01]  /*1be70*/  R2UR UR10, R12 ;  /* 0x000000000c0a72ca */ /* 0x000fe200000e0000 */
[----:B------:R-:W-:Y:S01]  /*1be80*/  VIADD R6, R6, 0xffffffc0 ;  /* 0xffffffc006067836 */ /* 0x000fe20000000000 */
[----:B------:R-:W-:Y:S01]  /*1be90*/  UIADD3.X UR5, URZ, UR41, URZ, UP0, !UPT ;  /* 0x000000293f057290 */ /* 0x000fe200087fe43f */
[----:B------:R-:W-:Y:S01]  /*1bea0*/  UMOV UR6, 0x0 ;  /* 0x0000000000067882 */ /* 0x000fe20000000000 */
[----:B------:R-:W-:Y:S01]  /*1beb0*/  UMOV UR7, 0x12f00000 ;  /* 0x12f0000000077882 */ /* 0x000fe20000000000 */
[----:B---3--:R-:W-:-:S04]  /*1bec0*/  IMAD R8, R8, 0x2000, R18 ;  /* 0x0000200008087824 */ /* 0x008fc800078e0212 */
[----:B------:R-:W-:-:S07]  /*1bed0*/  VIADD R8, R8, 0x22400 ;  /* 0x0002240008087836 */ /* 0x000fce0000000000 */
.L_x_2913:
        /* <DEDUP_REMOVED lines=13> */
.L_x_3119:
[----:B------:R-:W-:Y:S05]  /*1bfb0*/  BSYNC B2 ;  /* 0x0000000000027941 */ /* 0x000fea0003800000 */
.L_x_2914:
[----:B------:R-:W-:Y:S01]  /*1bfc0*/  BSSY B2, `(.L_x_2916) ;  /* 0x000000b000027945 */ /* 0x000fe20003800000 */
[----:B-12---:R-:W-:Y:S02]  /*1bfd0*/  IMAD.MOV.U32 R10, RZ, RZ, 0x0 ;  /* 0x00000000ff0a7424 */ /* 0x006fe400078e00ff */
[----:B------:R-:W-:Y:S01]  /*1bfe0*/  IMAD.MOV.U32 R11, RZ, RZ, 0x12f00000 ;  /* 0x12f00000ff0b7424 */ /* 0x000fe200078e00ff */
[----:B------:R-:W-:Y:S06]  /*1bff0*/  @P1 BRA `(.L_x_2917) ;  /* 0x00000000001c1947 */ /* 0x000fec0003800000 */
[----:B------:R-:W1:Y:S01]  /*1c000*/  S2R R9, SR_TID.X ;  /* 0x0000000000097919 */ /* 0x000e620000002100 */
[----:B------:R-:W-:-:S04]  /*1c010*/  IMAD.MOV.U32 R8, RZ, RZ, 0x10000 ;  /* 0x00010000ff087424 */ /* 0x000fc800078e00ff */
[----:B------:R2:W-:Y:S01]  /*1c020*/  SYNCS.ARRIVE.TRANS64 RZ, [R7+URZ+0x28cb0], R8 ;  /* 0x028cb00807ff79a7 */ /* 0x0005e2000800003f */
[----:B-1----:R-:W-:-:S04]  /*1c030*/  LOP3.LUT R9, R9, 0x1f, RZ, 0xc0, !PT ;  /* 0x0000001f09097812 */ /* 0x002fc800078ec0ff */
[----:B------:R-:W-:-:S13]  /*1c040*/  ISETP.NE.AND P0, PT, R9, RZ, PT ;  /* 0x000000ff0900720c */ /* 0x000fda0003f05270 */
[----:B--2---:R-:W-:Y:S05]  /*1c050*/  @!P0 BRA `(.L_x_2917) ;  /* 0x0000000000048947 */ /* 0x004fea0003800000 */
[----:B------:R-:W-:Y:S01]  /*1c060*/  BPT.TRAP 0x1 ;  /* 0x000000040000795c */ /* 0x000fe20000300000 */
.L_x_2917:
[----:B------:R-:W-:Y:S05]  /*1c070*/  BSYNC B2 ;  /* 0x0000000000027941 */ /* 0x000fea0003800000 */
.L_x_2916:
        /* <DEDUP_REMOVED lines=10> */
.L_x_2918:
        /* <DEDUP_REMOVED lines=10> */
[----:B------:R-:W-:Y:S01]  /*1c1c0*/  R2UR UR6, R10 ;  /* 0x000000000a0672ca */ /* 0x000fe200000e0000 */
[----:B------:R-:W-:Y:S01]  /*1c1d0*/  VIADD R9, R8, 0x2400 ;  /* 0x0000240008097836 */ /* 0x000fe20000000000 */
[----:B------:R-:W-:Y:S01]  /*1c1e0*/  R2UR UR7, R11 ;  /* 0x000000000b0772ca */ /* 0x000fe200000e0000 */
[----:B------:R-:W-:Y:S01]  /*1c1f0*/  UMOV UR10, 0x40 ;  /* 0x00000040000a7882 */ /* 0x000fe20000000000 */
[----:B------:R-:W-:-:S13]  /*1c200*/  PLOP3.LUT P0, PT, PT, PT, PT, 0x80, 0x0 ;  /* 0x000000000000781c */ /* 0x000fda0003f0f070 */
.L_x_2919:
        /* <DEDUP_REMOVED lines=15> */
.L_x_2920:
        /* <DEDUP_REMOVED lines=15> */
.L_x_2921:
        /* <DEDUP_REMOVED lines=15> */
.L_x_2922:
        /* <DEDUP_REMOVED lines=15> */
.L_x_2923:
        /* <DEDUP_REMOVED lines=15> */
.L_x_2924:
        /* <DEDUP_REMOVED lines=15> */
.L_x_2925:
        /* <DEDUP_REMOVED lines=10> */
.L_x_2908:
[----:B------:R-:W-:Y:S05]  /*1c850*/  BSYNC B1 ;  /* 0x0000000000017941 */ /* 0x000fea0003800000 */
.L_x_2907:
[----:B------:R-:W1:Y:S04]  /*1c860*/  LDL.LU R10, [R1+0x10] ;  /* 0x00001000010a7983 */ /* 0x000e680000300800 */
[----:B------:R-:W2:Y:S01]  /*1c870*/  LDL.LU R9, [R1+0x18] ;  /* 0x0000180001097983 */ /* 0x000ea20000300800 */
[----:B------:R-:W-:Y:S01]  /*1c880*/  VIADD R5, R5, 0xfffffffe ;  /* 0xfffffffe05057836 */ /* 0x000fe20000000000 */
[----:B------:R-:W-:-:S04]  /*1c890*/  PLOP3.LUT P0, PT, PT, PT, PT, 0x8, 0x0 ;  /* 0x000000000000781c */ /* 0x000fc80003f0e170 */
[----:B------:R-:W-:Y:S01]  /*1c8a0*/  ISETP.GE.AND P2, PT, R5, R3, PT ;  /* 0x000000030500720c */ /* 0x000fe20003f46270 */
[----:B-1----:R-:W-:-:S05]  /*1c8b0*/  VIADD R6, R10, 0x1 ;  /* 0x000000010a067836 */ /* 0x002fca0000000000 */
[----:B------:R-:W-:-:S04]  /*1c8c0*/  ISETP.NE.AND P1, PT, R6, 0x2, PT ;  /* 0x000000020600780c */ /* 0x000fc80003f25270 */
[----:B------:R-:W-:Y:S02]  /*1c8d0*/  SEL R7, RZ, 0x1, P1 ;  /* 0x00000001ff077807 */ /* 0x000fe40000800000 */
[----:B------:R-:W-:Y:S02]  /*1c8e0*/  SEL R6, R6, RZ, P1 ;  /* 0x000000ff06067207 */ /* 0x000fe40000800000 */
[----:B--2---:R-:W-:-:S03]  /*1c8f0*/  LOP3.LUT R9, R9, R7, RZ, 0x3c, !PT ;  /* 0x0000000709097212 */ /* 0x004fc600078e3cff */
[----:B------:R1:W-:Y:S04]  /*1c900*/  STL [R1+0x10], R6 ;  /* 0x0000100601007387 */ /* 0x0003e80000100800 */
[----:B------:R1:W-:Y:S01]  /*1c910*/  STL [R1+0x18], R9 ;  /* 0x0000180901007387 */ /* 0x0003e20000100800 */
[----:B------:R-:W-:Y:S05]  /*1c920*/  @!P2 BRA `(.L_x_2901) ;  /* 0x0000000c0020a947 */ /* 0x000fea0003800000 */
.L_x_2945:
[----:B------:R-:W-:Y:S05]  /*1c930*/  YIELD ;  /* 0x0000000000007946 */ /* 0x000fea0003800000 */
[----:B------:R-:W-:Y:S04]  /*1c940*/  BSSY B1, `(.L_x_2926) ;  /* 0x00000ba000017945 */ /* 0x000fe80003800000 */
[----:B--2---:R-:W-:Y:S05]  /*1c950*/  @!P6 BRA `(.L_x_2927) ;  /* 0x0000000800e0e947 */ /* 0x004fea0003800000 */
[----:B-1----:R-:W2:Y:S04]  /*1c960*/  LDL R6, [R1+0x10] ;  /* 0x0000100001067983 */ /* 0x002ea80000100800 */
        /* <DEDUP_REMOVED lines=9> */
.L_x_3120:
[----:B------:R-:W-:Y:S05]  /*1ca00*/  BSYNC B2 ;  /* 0x0000000000027941 */ /* 0x000fea0003800000 */
.L_x_2928:
        /* <DEDUP_REMOVED lines=9> */
.L_x_2931:
[----:B------:R-:W-:Y:S05]  /*1caa0*/  BSYNC B2 ;  /* 0x0000000000027941 */ /* 0x000fea0003800000 */
.L_x_2930:
        /* <DEDUP_REMOVED lines=12> */
.L_x_2932:
        /* <DEDUP_REMOVED lines=13> */
.L_x_3121:
[----:B------:R-:W-:Y:S05]  /*1cc40*/  BSYNC B2 ;  /* 0x0000000000027941 */ /* 0x000fea0003800000 */
.L_x_2933:
[----:B------:R-:W-:Y:S01]  /*1cc50*/  BSSY B2, `(.L_x_2935) ;  /* 0x000000b000027945 */ /* 0x000fe20003800000 */
[----:B------:R-:W-:Y:S02]  /*1cc60*/  IMAD.MOV.U32 R10, RZ, RZ, 0x0 ;  /* 0x00000000ff0a7424 */ /* 0x000fe400078e00ff */
[----:B------:R-:W-:Y:S01]  /*1cc70*/  IMAD.MOV.U32 R11, RZ, RZ, 0x12f00000 ;  /* 0x12f00000ff0b7424 */ /* 0x000fe200078e00ff */
[----:B------:R-:W-:Y:S06]  /*1cc80*/  @P2 BRA `(.L_x_2936) ;  /* 0x00000000001c2947 */ /* 0x000fec0003800000 */
[----:B------:R-:W3:Y:S01]  /*1cc90*/  S2R R8, SR_TID.X ;  /* 0x0000000000087919 */ /* 0x000ee20000002100 */
[----:B-12---:R-:W-:-:S04]  /*1cca0*/  IMAD.MOV.U32 R7, RZ, RZ, 0x10000 ;  /* 0x00010000ff077424 */ /* 0x006fc800078e00ff */
[----:B------:R4:W-:Y:S01]  /*1ccb0*/  SYNCS.ARRIVE.TRANS64 RZ, [R6+URZ+0x28cb0], R7 ;  /* 0x028cb00706ff79a7 */ /* 0x0009e2000800003f */
[----:B---3--:R-:W-:-:S04]  /*1ccc0*/  LOP3.LUT R8, R8, 0x1f, RZ, 0xc0, !PT ;  /* 0x0000001f08087812 */ /* 0x008fc800078ec0ff */
[----:B------:R-:W-:-:S13]  /*1ccd0*/  ISETP.NE.AND P1, PT, R8, RZ, PT ;  /* 0x000000ff0800720c */ /* 0x000fda0003f25270 */
[----:B----4-:R-:W-:Y:S05]  /*1cce0*/  @!P1 BRA `(.L_x_2936) ;  /* 0x0000000000049947 */ /* 0x010fea0003800000 */
[----:B------:R-:W-:Y:S01]  /*1ccf0*/  BPT.TRAP 0x1 ;  /* 0x000000040000795c */ /* 0x000fe20000300000 */
.L_x_2936:
[----:B------:R-:W-:Y:S05]  /*1cd00*/  BSYNC B2 ;  /* 0x0000000000027941 */ /* 0x000fea0003800000 */
.L_x_2935:
        /* <DEDUP_REMOVED lines=10> */
.L_x_2937:
        /* <DEDUP_REMOVED lines=15> */
.L_x_2938:
        /* <DEDUP_REMOVED lines=15> */
.L_x_2939:
        /* <DEDUP_REMOVED lines=15> */
.L_x_2940:
        /* <DEDUP_REMOVED lines=15> */
.L_x_2941:
        /* <DEDUP_REMOVED lines=15> */
.L_x_2942:
        /* <DEDUP_REMOVED lines=15> */
.L_x_2943:
        /* <DEDUP_REMOVED lines=15> */
.L_x_2944:
        /* <DEDUP_REMOVED lines=10> */
.L_x_2927:
[----:B------:R-:W-:Y:S05]  /*1d4e0*/  BSYNC B1 ;  /* 0x0000000000017941 */ /* 0x000fea0003800000 */
.L_x_2926:
[----:B------:R-:W1:Y:S04]  /*1d4f0*/  LDL.LU R10, [R1+0x10] ;  /* 0x00001000010a7983 */ /* 0x000e680000300800 */
[----:B------:R-:W2:Y:S01]  /*1d500*/  LDL.LU R8, [R1+0x18] ;  /* 0x0000180001087983 */ /* 0x000ea20000300800 */
[C---:B------:R-:W-:Y:S01]  /*1d510*/  ISETP.GT.AND P2, PT, R5.reuse, R3, PT ;  /* 0x000000030500720c */ /* 0x040fe20003f44270 */
[----:B------:R-:W-:Y:S02]  /*1d520*/  VIADD R5, R5, 0xffffffff ;  /* 0xffffffff05057836 */ /* 0x000fe40000000000 */
[----:B-1----:R-:W-:-:S05]  /*1d530*/  VIADD R6, R10, 0x1 ;  /* 0x000000010a067836 */ /* 0x002fca0000000000 */
[----:B------:R-:W-:-:S04]  /*1d540*/  ISETP.NE.AND P1, PT, R6, 0x2, PT ;  /* 0x000000020600780c */ /* 0x000fc80003f25270 */
[----:B------:R-:W-:Y:S02]  /*1d550*/  SEL R7, RZ, 0x1, P1 ;  /* 0x00000001ff077807 */ /* 0x000fe40000800000 */
[----:B------:R-:W-:Y:S02]  /*1d560*/  SEL R6, R6, RZ, P1 ;  /* 0x000000ff06067207 */ /* 0x000fe40000800000 */
[----:B--2---:R-:W-:-:S05]  /*1d570*/  LOP3.LUT R8, R8, R7, RZ, 0x3c, !PT ;  /* 0x0000000708087212 */ /* 0x004fca00078e3cff */
[----:B------:R2:W-:Y:S04]  /*1d580*/  STL [R1+0x18], R8 ;  /* 0x0000180801007387 */ /* 0x0005e80000100800 */
[----:B------:R2:W-:Y:S01]  /*1d590*/  STL [R1+0x10], R6 ;  /* 0x0000100601007387 */ /* 0x0005e20000100800 */
[----:B------:R-:W-:Y:S05]  /*1d5a0*/  @P2 BRA `(.L_x_2945) ;  /* 0xfffffff000e02947 */ /* 0x000fea000383ffff */
.L_x_2901:
[----:B------:R-:W-:Y:S05]  /*1d5b0*/  BSYNC B0 ;  /* 0x0000000000007941 */ /* 0x000fea0003800000 */
.L_x_2900:
[----:B--2---:R-:W2:Y:S01]  /*1d5c0*/  LDL R8, [R1+0x28] ;  /* 0x0000280001087983 */ /* 0x004ea20000100800 */
[----:B------:R-:W3:Y:S01]  /*1d5d0*/  LDC R0, c[0x0][0x448] ;  /* 0x00011200ff007b82 */ /* 0x000ee20000000800 */
[----:B------:R-:W-:Y:S07]  /*1d5e0*/  @!P0 WARPSYNC.ALL ;  /* 0x0000000000008948 */ /* 0x000fee0003800000 */
[----:B------:R-:W-:Y:S01]  /*1d5f0*/  @!P0 BAR.SYNC.DEFER_BLOCKING 0xc, 0x180 ;  /* 0x0306000000008b1d */ /* 0x000fe20000010000 */
[----:B---3--:R-:W-:-:S13]  /*1d600*/  ISETP.NE.AND P1, PT, R0, 0x1, PT ;  /* 0x000000010000780c */ /* 0x008fda0003f25270 */
[----:B------:R-:W3:Y:S08]  /*1d610*/  @P1 LDC R0, c[0x0][0x44c] ;  /* 0x00011300ff001b82 */ /* 0x000ef00000000800 */
[----:B------:R-:W4:Y:S01]  /*1d620*/  @P1 LDC R3, c[0x0][0x450] ;  /* 0x00011400ff031b82 */ /* 0x000f220000000800 */
[----:B--2---:R-:W-:-:S04]  /*1d630*/  VIADD R2, R8, 0x3f ;  /* 0x0000003f08027836 */ /* 0x004fc80000000000 */
[----:B---3--:R-:W-:-:S05]  /*1d640*/  @P1 IMAD.HI.U32 R0, R2, R0, RZ ;  /* 0x0000000002001227 */ /* 0x008fca00078e00ff */
[----:B----4-:R-:W-:-:S05]  /*1d650*/  @P1 SHF.R.U32.HI R2, RZ, R3, R0 ;  /* 0x00000003ff021219 */ /* 0x010fca0000011600 */
[----:B------:R-:W-:Y:S02]  /*1d660*/  IMAD.IADD R0, R20, 0x1, R2 ;  /* 0x0000000114007824 */ /* 0x000fe400078e0202 */
[----:B------:R-:W2:Y:S02]  /*1d670*/  LDC.64 R2, c[0x0][0x9e0] ;  /* 0x00027800ff027b82 */ /* 0x000ea40000000a00 */
[----:B--2---:R-:W-:Y:S01]  /*1d680*/  ISETP.GE.AND P2, PT, R3, 0x1, PT ;  /* 0x000000010300780c */ /* 0x004fe20003f46270 */
[----:B------:R-:W-:-:S12]  /*1d690*/  IMAD.IADD R2, R0, 0x1, R2 ;  /* 0x0000000100027824 */ /* 0x000fd800078e0202 */
[----:B------:R-:W-:Y:S05]  /*1d6a0*/  @!P2 BRA `(.L_x_2946) ;  /* 0x000000000048a947 */ /* 0x000fea0003800000 */
[C---:B------:R-:W-:Y:S01]  /*1d6b0*/  ISETP.GT.AND P0, PT, R0.reuse, RZ, PT ;  /* 0x000000ff0000720c */ /* 0x040fe20003f04270 */
[----:B------:R-:W-:Y:S01]  /*1d6c0*/  BSSY B0, `(.L_x_2947) ;  /* 0x000000e000007945 */ /* 0x000fe20003800000 */
[----:B------:R-:W-:-:S11]  /*1d6d0*/  VIADD R5, R0, 0xffffffff ;  /* 0xffffffff00057836 */ /* 0x000fd60000000000 */
[----:B------:R-:W-:Y:S05]  /*1d6e0*/  @P0 BRA `(.L_x_2948) ;  /* 0x00000000001c0947 */ /* 0x000fea0003800000 */
[----:B------:R-:W-:Y:S01]  /*1d6f0*/  ISETP.NE.AND P0, PT, R3, 0x1, PT ;  /* 0x000000010300780c */ /* 0x000fe20003f05270 */
[----:B------:R-:W-:-:S12]  /*1d700*/  IMAD.MOV R0, RZ, RZ, -R0 ;  /* 0x000000ffff007224 */ /* 0x000fd800078e0a00 */
[----:B-1----:R-:W1:Y:S02]  /*1d710*/  @P0 LDC.64 R6, c[0x0][0x9e8] ;  /* 0x00027a00ff060b82 */ /* 0x002e640000000a00 */
[----:B-1----:R-:W-:-:S05]  /*1d720*/  @P0 IMAD.HI.U32 R6, R0, R6, RZ ;  /* 0x0000000600060227 */ /* 0x002fca00078e00ff */
[----:B------:R-:W-:-:S04]  /*1d730*/  @P0 SHF.R.U32.HI R0, RZ, R7, R6 ;  /* 0x00000007ff000219 */ /* 0x000fc80000011606 */
[----:B------:R-:W-:Y:S01]  /*1d740*/  LOP3.LUT R5, RZ, R0, RZ, 0x33, !PT ;  /* 0x00000000ff057212 */ /* 0x000fe200078e33ff */
[----:B------:R-:W-:Y:S06]  /*1d750*/  BRA `(.L_x_2949) ;  /* 0x0000000000107947 */ /* 0x000fec0003800000 */
.L_x_2948:
[----:B------:R-:W-:-:S13]  /*1d760*/  ISETP.NE.AND P0, PT, R3, 0x1, PT ;  /* 0x000000010300780c */ /* 0x000fda0003f05270 */
[----:B-1----:R-:W1:Y:S02]  /*1d770*/  @P0 LDC.64 R6, c[0x0][0x9e8] ;  /* 0x00027a00ff060b82 */ /* 0x002e640000000a00 */
[----:B-1----:R-:W-:-:S05]  /*1d780*/  @P0 IMAD.HI.U32 R6, R5, R6, RZ ;  /* 0x0000000605060227 */ /* 0x002fca00078e00ff */
[----:B------:R-:W-:-:S07]  /*1d790*/  @P0 SHF.R.U32.HI R5, RZ, R7, R6 ;  /* 0x00000007ff050219 */ /* 0x000fce0000011606 */
.L_x_2949:
[----:B------:R-:W-:Y:S05]  /*1d7a0*/  BSYNC B0 ;  /* 0x0000000000007941 */ /* 0x000fea0003800000 */
.L_x_2947:
[----:B------:R-:W-:-:S05]  /*1d7b0*/  IMAD R5, R5, R3, R3 ;  /* 0x0000000305057224 */ /* 0x000fca00078e0203 */
[----:B------:R-:W-:-:S07]  /*1d7c0*/  VIMNMX R2, R2, R5, PT ;  /* 0x0000000502027248 */ /* 0x000fce0003fe0100 */
.L_x_2946:
[----:B------:R-:W2:Y:S01]  /*1d7d0*/  LDL R7, [R1+0x5c] ;  /* 0x00005c0001077983 */ /* 0x000ea20000100800 */
[----:B------:R-:W3:Y:S01]  /*1d7e0*/  @P1 LDC R5, c[0x0][0x44c] ;  /* 0x00011300ff051b82 */ /* 0x000ee20000000800 */
[----:B------:R-:W-:Y:S01]  /*1d7f0*/  IMAD.MOV.U32 R0, RZ, RZ, R8 ;  /* 0x000000ffff007224 */ /* 0x000fe200078e0008 */
[----:B------:R-:W-:-:S06]  /*1d800*/  ULDC UR4, c[0x0][0x9dc] ;  /* 0x0002770000047ab9 */ /* 0x000fcc0000000800 */
[----:B-1----:R-:W1:Y:S01]  /*1d810*/  @P1 LDC R6, c[0x0][0x450] ;  /* 0x00011400ff061b82 */ /* 0x002e620000000800 */
[----:B---3--:R-:W-:-:S05]  /*1d820*/  @P1 IMAD.HI.U32 R5, R8, R5, RZ ;  /* 0x0000000508051227 */ /* 0x008fca00078e00ff */
[----:B-1----:R-:W-:Y:S01]  /*1d830*/  @P1 SHF.R.U32.HI R0, RZ, R6, R5 ;  /* 0x00000006ff001219 */ /* 0x002fe20000011605 */
[----:B------:R-:W-:-:S04]  /*1d840*/  VIADD R5, R2, 0x3f ;  /* 0x0000003f02057836 */ /* 0x000fc80000000000 */
[----:B------:R-:W-:Y:S01]  /*1d850*/  IMAD.IADD R2, R17, 0x1, R0 ;  /* 0x0000000111027824 */ /* 0x000fe200078e0200 */
[----:B------:R-:W-:-:S04]  /*1d860*/  SHF.R.S32.HI R0, RZ, 0x1f, R5 ;  /* 0x0000001fff007819 */ /* 0x000fc80000011405 */
[----:B------:R-:W-:-:S04]  /*1d870*/  LEA.HI R0, R0, R5, RZ, 0x6 ;  /* 0x0000000500007211 */ /* 0x000fc800078f30ff */
[----:B------:R-:W-:Y:S01]  /*1d880*/  SHF.R.S32.HI R8, RZ, 0x6, R0 ;  /* 0x00000006ff087819 */ /* 0x000fe20000011400 */
[----:B------:R-:W-:-:S04]  /*1d890*/  VIADD R0, R2, -UR4 ;  /* 0x8000000402007c36 */ /* 0x000fc80008000000 */
[----:B------:R1:W-:Y:S01]  /*1d8a0*/  STL [R1+0x58], R8 ;  /* 0x0000580801007387 */ /* 0x0003e20000100800 */
[----:B--2---:R-:W-:Y:S01]  /*1d8b0*/  VIMNMX R5, R7, R8, PT ;  /* 0x0000000807057248 */ /* 0x004fe20003fe0100 */
[----:B-1----:R-:W-:Y:S06]  /*1d8c0*/  @!P2 BRA `(.L_x_2950) ;  /* 0x000000000044a947 */ /* 0x002fec0003800000 */
        /* <DEDUP_REMOVED lines=10> */
.L_x_2952:
[----:B------:R-:W-:-:S13]  /*1d970*/  ISETP.NE.AND P0, PT, R3, 0x1, PT ;  /* 0x000000010300780c */ /* 0x000fda0003f05270 */
[----:B------:R-:W1:Y:S02]  /*1d980*/  @P0 LDC.64 R6, c[0x0][0x9e8] ;  /* 0x00027a00ff060b82 */ /* 0x000e640000000a00 */
[----:B-1----:R-:W-:-:S05]  /*1d990*/  @P0 IMAD.HI.U32 R6, R2, R6, RZ ;  /* 0x0000000602060227 */ /* 0x002fca00078e00ff */
[----:B------:R-:W-:-:S07]  /*1d9a0*/  @P0 SHF.R.U32.HI R2, RZ, R7, R6 ;  /* 0x00000007ff020219 */ /* 0x000fce0000011606 */
.L_x_2953:
[----:B------:R-:W-:Y:S05]  /*1d9b0*/  BSYNC B0 ;  /* 0x0000000000007941 */ /* 0x000fea0003800000 */
.L_x_2951:
[----:B------:R-:W-:-:S05]  /*1d9c0*/  IMAD R2, R2, R3, RZ ;  /* 0x0000000302027224 */ /* 0x000fca00078e02ff */
[----:B------:R-:W-:-:S07]  /*1d9d0*/  VIMNMX R0, R0, R2, !PT ;  /* 0x0000000200007248 */ /* 0x000fce0007fe0100 */
.L_x_2950:
[----:B------:R-:W-:Y:S01]  /*1d9e0*/  SHF.R.S32.HI R2, RZ, 0x1f, R0 ;  /* 0x0000001fff027819 */ /* 0x000fe20000011400 */
[----:B------:R-:W-:Y:S01]  /*1d9f0*/  BSSY B0, `(.L_x_2954) ;  /* 0x0000025000007945 */ /* 0x000fe20003800000 */
[----:B------:R-:W-:Y:S02]  /*1da00*/  ISETP.NE.AND P1, PT, R4, RZ, PT ;  /* 0x000000ff0400720c */ /* 0x000fe40003f25270 */
[----:B------:R-:W-:-:S04]  /*1da10*/  LEA.HI R2, R2, R0, RZ, 0x6 ;  /* 0x0000000002027211 */ /* 0x000fc800078f30ff */
[----:B------:R-:W-:-:S04]  /*1da20*/  SHF.R.S32.HI R2, RZ, 0x6, R2 ;  /* 0x00000006ff027819 */ /* 0x000fc80000011402 */
[----:B------:R-:W-:-:S03]  /*1da30*/  VIMNMX R8, RZ, R2, !PT ;  /* 0x00000002ff087248 */ /* 0x000fc60007fe0100 */
[----:B------:R-:W1:Y:S01]  /*1da40*/  @!P1 LDC R4, c[0x0][0x9f0] ;  /* 0x00027c00ff049b82 */ /* 0x000e620000000800 */
[----:B------:R-:W-:Y:S01]  /*1da50*/  ISETP.GT.AND P0, PT, R5, R8, PT ;  /* 0x000000080500720c */ /* 0x000fe20003f04270 */
[----:B------:R2:W-:Y:S04]  /*1da60*/  STL [R1+0x34], R8 ;  /* 0x0000340801007387 */ /* 0x0005e80000100800 */
[----:B------:R2:W-:Y:S08]  /*1da70*/  STL [R1+0x3c], RZ ;  /* 0x00003cff01007387 */ /* 0x0005f00000100800 */
[----:B--2---:R-:W-:Y:S05]  /*1da80*/  @!P0 BRA `(.L_x_2955) ;  /* 0x00000000006c8947 */ /* 0x004fea0003800000 */
[-C--:B-1----:R-:W-:Y:S02]  /*1da90*/  IABS R0, R4.reuse ;  /* 0x0000000400007213 */ /* 0x082fe40000000000 */
[----:B------:R-:W-:Y:S02]  /*1daa0*/  IABS R7, R4 ;  /* 0x0000000400077213 */ /* 0x000fe40000000000 */
[----:B------:R-:W1:Y:S03]  /*1dab0*/  I2F.RP R2, R0 ;  /* 0x0000000000027306 */ /* 0x000e660000209400 */
[----:B------:R-:W-:-:S05]  /*1dac0*/  IMAD.MOV R7, RZ, RZ, -R7 ;  /* 0x000000ffff077224 */ /* 0x000fca00078e0a07 */
[----:B-1----:R-:W1:Y:S02]  /*1dad0*/  MUFU.RCP R2, R2 ;  /* 0x0000000200027308 */ /* 0x002e640000001000 */
[----:B-1----:R-:W-:-:S06]  /*1dae0*/  VIADD R2, R2, 0xffffffe ;  /* 0x0ffffffe02027836 */ /* 0x002fcc0000000000 */
[----:B------:R-:W1:Y:S02]  /*1daf0*/  F2I.FTZ.U32.TRUNC.NTZ R3, R2 ;  /* 0x0000000200037305 */ /* 0x000e64000021f000 */
[----:B-1----:R-:W-:-:S04]  /*1db00*/  IMAD.MOV R2, RZ, RZ, -R3 ;  /* 0x000000ffff027224 */ /* 0x002fc800078e0a03 */
        /* <DEDUP_REMOVED lines=19> */
.L_x_2955:
[----:B------:R-:W-:Y:S05]  /*1dc40*/  BSYNC B0 ;  /* 0x0000000000007941 */ /* 0x000fea0003800000 */
.L_x_2954:
[----:B------:R-:W3:Y:S04]  /*1dc50*/  LDL R0, [R1+0x3c] ;  /* 0x00003c0001007983 */ /* 0x000ee80000100800 */
[----:B--2---:R-:W3:Y:S01]  /*1dc60*/  LDL R2, [R1+0x50] ;  /* 0x0000500001027983 */ /* 0x004ee20000100800 */
[----:B------:R-:W-:Y:S01]  /*1dc70*/  BSSY B7, `(.L_x_2956) ;  /* 0x00004b2000077945 */ /* 0x000fe20003800000 */
[----:B---3--:R-:W-:-:S05]  /*1dc80*/  IMAD R2, R2, R0, R8 ;  /* 0x0000000002027224 */ /* 0x008fca00078e0208 */
[----:B------:R-:W-:Y:S01]  /*1dc90*/  VIADDMNMX R0, R2, R0, R5, PT ;  /* 0x0000000002007246 */ /* 0x000fe20003800105 */
        /* <DEDUP_REMOVED lines=10> */
[----:B------:R-:W3:Y:S01]  /*1dd40*/  LDC.64 R2, c[0x0][0xc60] ;  /* 0x00031800ff027b82 */ /* 0x000ee20000000a00 */
[----:B------:R-:W2:Y:S02]  /*1dd50*/  FLO.U32 R0, UR4 ;  /* 0x0000000400007d00 */ /* 0x000ea400080e0000 */
[----:B--2---:R-:W-:-:S06]  /*1dd60*/  ISETP.EQ.U32.AND P0, PT, R0, R5, PT ;  /* 0x000000050000720c */ /* 0x004fcc0003f02070 */
[----:B------:R-:W3:Y:S07]  /*1dd70*/  POPC R5, UR4 ;  /* 0x0000000400057d09 */ /* 0x000eee0008000000 */
[----:B---3--:R-:W2:Y:S01]  /*1dd80*/  @P0 ATOMG.E.ADD.STRONG.GPU PT, R3, desc[UR42][R2.64], R5 ;  /* 0x00000005020309a8 */ /* 0x008ea200081ee1ea */
[----:B-1----:R-:W1:Y:S02]  /*1dd90*/  S2R R4, SR_LTMASK ;  /* 0x0000000000047919 */ /* 0x002e640000003900 */
[----:B-1----:R-:W-:-:S04]  /*1dda0*/  LOP3.LUT R4, R4, UR4, RZ, 0xc0, !PT ;  /* 0x0000000404047c12 */ /* 0x002fc8000f8ec0ff */
[----:B------:R-:W1:Y:S01]  /*1ddb0*/  POPC R7, R4 ;  /* 0x0000000400077309 */ /* 0x000e620000000000 */
[----:B--2---:R-:W1:Y:S02]  /*1ddc0*/  SHFL.IDX PT, R0, R3, R0, 0x1f ;  /* 0x00001f0003007589 */ /* 0x004e6400000e0000 */
[----:B-1----:R-:W-:-:S05]  /*1ddd0*/  IADD3 R0, R0, UR37, R7 ;  /* 0x0000002500007c10 */ /* 0x002fca000fffe007 */
[----:B------:R2:W-:Y:S01]  /*1dde0*/  STL [R1], R0 ;  /* 0x0000000001007387 */ /* 0x0005e20000100800 */
[----:B------:R-:W-:Y:S05]  /*1ddf0*/  BRA `(.L_x_2958) ;  /* 0x0000004800647947 */ /* 0x000fea0003800000 */
.L_x_2957:
        /* <DEDUP_REMOVED lines=19> */
[----:B01----:R-:W-:Y:S05]  /*1df30*/  CALL.ABS.NOINC R2 ;  /* 0x0000000002007343 */ /* 0x003fea0003c00000 */
.L_x_2960:
[----:B------:R-:W-:Y:S05]  /*1df40*/  BSYNC B6 ;  /* 0x0000000000067941 */ /* 0x000fea0003800000 */
.L_x_2959:
        /* <DEDUP_REMOVED lines=8> */
[----:B------:R2:W3:Y:S01]  /*1dfd0*/  LDC.64 R2, c[0x4][R17] ;  /* 0x0100000011027b82 */ /* 0x0004e20000000a00 */
[----:B-1----:R-:W-:Y:S02]  /*1dfe0*/  IMAD.U32 R4, RZ, RZ, UR6 ;  /* 0x00000006ff047e24 */ /* 0x002fe4000f8e00ff */
[----:B------:R-:W-:Y:S02]  /*1dff0*/  IMAD.U32 R5, RZ, RZ, UR7 ;  /* 0x00000007ff057e24 */ /* 0x000fe4000f8e00ff */
[----:B------:R-:W-:Y:S02]  /*1e000*/  IMAD.U32 R6, RZ, RZ, UR8 ;  /* 0x00000008ff067e24 */ /* 0x000fe4000f8e00ff */
[----:B------:R-:W-:-:S02]  /*1e010*/  IMAD.U32 R7, RZ, RZ, UR9 ;  /* 0x00000009ff077e24 */ /* 0x000fc4000f8e00ff */
[----:B------:R-:W-:Y:S02]  /*1e020*/  IMAD.U32 R10, RZ, RZ, UR4 ;  /* 0x00000004ff0a7e24 */ /* 0x000fe4000f8e00ff */
[----:B------:R-:W-:Y:S02]  /*1e030*/  IMAD.U32 R11, RZ, RZ, UR5 ;  /* 0x00000005ff0b7e24 */ /* 0x000fe4000f8e00ff */
[----:B------:R-:W-:Y:S02]  /*1e040*/  IMAD.MOV.U32 R8, RZ, RZ, 0x70 ;  /* 0x00000070ff087424 */ /* 0x000fe400078e00ff */
[----:B------:R-:W-:Y:S02]  /*1e050*/  IMAD.MOV.U32 R12, RZ, RZ, 0x1 ;  /* 0x00000001ff0c7424 */ /* 0x000fe400078e00ff */
[----:B--2---:R-:W-:-:S07]  /*1e060*/  IMAD.MOV.U32 R13, RZ, RZ, RZ ;  /* 0x000000ffff0d7224 */ /* 0x004fce00078e00ff */
[----:B------:R-:W-:-:S07]  /*1e070*/  LEPC R20, `(.L_x_2963) ;  /* 0x000000001014794e */ /* 0x000fce0000000000 */
[----:B0--3--:R-:W-:Y:S05]  /*1e080*/  CALL.ABS.NOINC R2 ;  /* 0x0000000002007343 */ /* 0x009fea0003c00000 */
.L_x_2963:
        /* <DEDUP_REMOVED lines=15> */
.L_x_2962:
[----:B------:R-:W-:Y:S05]  /*1e180*/  BSYNC B6 ;  /* 0x0000000000067941 */ /* 0x000fea0003800000 */
.L_x_2961:
[----:B------:R-:W2:Y:S01]  /*1e190*/  LDL R0, [R1+0xc] ;  /* 0x00000c0001007983 */ /* 0x000ea20000100800 */
[----:B------:R-:W-:Y:S02]  /*1e1a0*/  ULDC.64 UR4, c[0x0][0x9f8] ;  /* 0x00027e0000047ab9 */ /* 0x000fe40000000a00 */
[----:B------:R-:W-:Y:S01]  /*1e1b0*/  ISETP.NE.U32.AND P0, PT, RZ, UR4, PT ;  /* 0x00000004ff007c0c */ /* 0x000fe2000bf05070 */
[----:B------:R-:W3:Y:S03]  /*1e1c0*/  LDL R17, [R1+0x30] ;  /* 0x0000300001117983 */ /* 0x000ee60000100800 */
[----:B------:R-:W-:Y:S01]  /*1e1d0*/  ISETP.NE.AND.EX P0, PT, RZ, UR5, PT, P0 ;  /* 0x00000005ff007c0c */ /* 0x000fe2000bf05300 */
[----:B------:R-:W-:-:S12]  /*1e1e0*/  ULDC.64 UR4, c[0x0][0xa08] ;  /* 0x0002820000047ab9 */ /* 0x000fd80000000a00 */
[----:B------:R-:W4:Y:S01]  /*1e1f0*/  @P0 LDC.64 R2, c[0x0][0x9f8] ;  /* 0x00027e00ff020b82 */ /* 0x000f220000000a00 */
[----:B--2---:R-:W-:Y:S02]  /*1e200*/  IMAD.MOV.U32 R7, RZ, RZ, R0 ;  /* 0x000000ffff077224 */ /* 0x004fe400078e0000 */
[----:B----4-:R-:W-:-:S05]  /*1e210*/  @P0 IMAD.WIDE R2, R0, 0x4, R2 ;  /* 0x0000000400020825 */ /* 0x010fca00078e0202 */
[----:B------:R2:W4:Y:S01]  /*1e220*/  @P0 LDG.E R7, desc[UR42][R2.64] ;  /* 0x0000002a02070981 */ /* 0x000522000c1e1900 */
[----:B---3--:R-:W-:Y:S01]  /*1e230*/  VIADD R0, R17, 0xffffffff ;  /* 0xffffffff11007836 */ /* 0x008fe20000000000 */
[----:B--2---:R-:W2:Y:S02]  /*1e240*/  LDC.64 R2, c[0x0][0x418] ;  /* 0x00010600ff027b82 */ /* 0x004ea40000000a00 */
[----:B--2---:R-:W-:Y:S01]  /*1e250*/  LOP3.LUT P0, RZ, R2, UR4, RZ, 0xfc, !PT ;  /* 0x0000000402ff7c12 */ /* 0x004fe2000f80fcff */
[----:B------:R-:W-:-:S03]  /*1e260*/  UMOV UR4, 0xffffffff ;  /* 0xffffffff00047882 */ /* 0x000fc60000000000 */
[----:B------:R-:W-:Y:S02]  /*1e270*/  LOP3.LUT P0, RZ, R3, UR5, RZ, 0xfc, P0 ;  /* 0x0000000503ff7c12 */ /* 0x000fe4000800fcff */
[----:B----4-:R-:W-:Y:S01]  /*1e280*/  SHF.R.S32.HI R8, RZ, 0x1f, R7 ;  /* 0x0000001fff087819 */ /* 0x010fe20000011407 */
        /* <DEDUP_REMOVED lines=8> */
.L_x_3124:
[----:B-1----:R-:W4:Y:S01]  /*1e310*/  LDL.LU R4, [R1+0x1c] ;  /* 0x00001c0001047983 */ /* 0x002f220000300800 */
[----:B------:R-:W-:Y:S02]  /*1e320*/  PLOP3.LUT P1, PT, PT, PT, PT, 0x8, 0x0 ;  /* 0x000000000000781c */ /* 0x000fe40003f2e170 */
[----:B---3--:R-:W-:Y:S01]  /*1e330*/  ISETP.NE.AND P0, PT, R14, RZ, PT ;  /* 0x000000ff0e00720c */ /* 0x008fe20003f05270 */
[----:B------:R1:W-:Y:S01]  /*1e340*/  STL [R1+0x2c], R0 ;  /* 0x00002c0001007387 */ /* 0x0003e20000100800 */
[----:B----4-:R-:W-:-:S09]  /*1e350*/  LOP3.LUT R4, R4, 0xfffffffe, RZ, 0xc0, !PT ;  /* 0xfffffffe04047812 */ /* 0x010fd200078ec0ff */
[----:B------:R-:W-:-:S05]  /*1e360*/  @P1 LOP3.LUT R4, R4, 0x1, RZ, 0xfc, !PT ;  /* 0x0000000104041812 */ /* 0x000fca00078efcff */
[----:B------:R1:W-:Y:S01]  /*1e370*/  STL [R1+0x1c], R4 ;  /* 0x00001c0401007387 */ /* 0x0003e20000100800 */
[----:B------:R-:W-:Y:S05]  /*1e380*/  @P0 BRA `(.L_x_2965) ;  /* 0x00000004000c0947 */ /* 0x000fea0003800000 */
[----:B------:R-:W-:-:S03]  /*1e390*/  UMOV UR4, 0xffffffff ;  /* 0xffffffff00047882 */ /* 0x000fc60000000000 */
[----:B------:R-:W-:Y:S05]  /*1e3a0*/  BRA.DIV UR4, `(.L_x_2966) ;  /* 0x0000006a04607947 */ /* 0x000fea000b800000 */
[----:B------:R-:W-:-:S13]  /*1e3b0*/  ELECT P6, URZ, PT ;  /* 0x00000000003f782f */ /* 0x000fda00038c0000 */
.L_x_3127:
[----:B------:R-:W-:Y:S05]  /*1e3c0*/  @!P6 BRA `(.L_x_2965) ;  /* 0x0000000000fce947 */ /* 0x000fea0003800000 */
[----:B------:R-:W-:-:S04]  /*1e3d0*/  ISETP.NE.U32.AND P0, PT, R2, RZ, PT ;  /* 0x000000ff0200720c */ /* 0x000fc80003f05070 */
[----:B------:R-:W-:-:S13]  /*1e3e0*/  ISETP.NE.AND.EX P0, PT, R3, RZ, PT, P0 ;  /* 0x000000ff0300720c */ /* 0x000fda0003f05300 */
[----:B------:R-:W-:Y:S05]  /*1e3f0*/  @!P0 BRA `(.L_x_2967) ;  /* 0x0000000000508947 */ /* 0x000fea0003800000 */
[----:B------:R-:W3:Y:S01]  /*1e400*/  LDC R6, c[0x0][0x43c] ;  /* 0x00010f00ff067b82 */ /* 0x000ee20000000800 */
[----:B------:R-:W-:Y:S01]  /*1e410*/  IMAD.MOV.U32 R9, RZ, RZ, R0 ;  /* 0x000000ffff097224 */ /* 0x000fe200078e0000 */
[----:B------:R-:W-:-:S03]  /*1e420*/  ULDC.64 UR4, c[0x0][0x428] ;  /* 0x00010a0000047ab9 */ /* 0x000fc60000000a00 */
[----:B-1----:R-:W-:Y:S01]  /*1e430*/  IMAD.MOV.U32 R0, RZ, RZ, R9 ;  /* 0x000000ffff007224 */ /* 0x002fe200078e0009 */
[----:B---3--:R-:W-:-:S13]  /*1e440*/  ISETP.NE.AND P0, PT, R6, 0x1, PT ;  /* 0x000000010600780c */ /* 0x008fda0003f05270 */
        /* <DEDUP_REMOVED lines=15> */
.L_x_2967:
[----:B---3--:R-:W3:Y:S01]  /*1e540*/  LDL R2, [R1+0x14] ;  /* 0x0000140001027983 */ /* 0x008ee20000100800 */
[----:B-1----:R-:W-:Y:S01]  /*1e550*/  IMAD R0, R19, 0x8, R18 ;  /* 0x0000000813007824 */ /* 0x002fe200078e0212 */
[----:B---3--:R-:W-:-:S04]  /*1e560*/  SHF.L.U32 R2, R2, 0x1f, RZ ;  /* 0x0000001f02027819 */ /* 0x008fc800000006ff */
[----:B------:R-:W1:Y:S02]  /*1e570*/  SYNCS.PHASECHK.TRANS64.TRYWAIT P0, [R0+URZ+0x28c40], R2 ;  /* 0x028c4002000075a7 */ /* 0x000e64000800017f */
[----:B-1----:R-:W-:Y:S05]  /*1e580*/  @!P0 BRA `(.L_x_2968) ;  /* 0x0000006800088947 */ /* 0x002fea0003800000 */
.L_x_3128:
[----:B------:R-:W3:Y:S02]  /*1e590*/  S2R R3, SR_TID.X ;  /* 0x0000000000037919 */ /* 0x000ee40000002100 */
[----:B---3--:R-:W-:-:S04]  /*1e5a0*/  LOP3.LUT R3, R3, 0x7f, RZ, 0xc0, !PT ;  /* 0x0000007f03037812 */ /* 0x008fc800078ec0ff */
[----:B------:R-:W-:-:S13]  /*1e5b0*/  ISETP.NE.AND P0, PT, R3, RZ, PT ;  /* 0x000000ff0300720c */ /* 0x000fda0003f05270 */
        /* <DEDUP_REMOVED lines=8> */
.L_x_2969:
[----:B------:R-:W3:Y:S04]  /*1e640*/  LDL R4, [R1+0x2c] ;  /* 0x00002c0001047983 */ /* 0x000ee80000100800 */
[----:B------:R-:W4:Y:S04]  /*1e650*/  LDL R3, [R1+0x20] ;  /* 0x0000200001037983 */ /* 0x000f280000100800 */
[----:B-1----:R-:W2:Y:S01]  /*1e660*/  LDL.LU R2, [R1+0x1c] ;  /* 0x00001c0001027983 */ /* 0x002ea20000300800 */
        /* <DEDUP_REMOVED lines=12> */
[----:B---3--:R-:W-:Y:S02]  /*1e730*/  R2UR UR11, R4 ;  /* 0x00000000040b72ca */ /* 0x008fe400000e0000 */
[----:B----4-:R-:W-:Y:S02]  /*1e740*/  R2UR UR4, R3 ;  /* 0x00000000030472ca */ /* 0x010fe400000e0000 */
[----:B--2---:R-:W-:-:S04]  /*1e750*/  LOP3.LUT R2, R2, 0xfffffffe, RZ, 0xc0, !PT ;  /* 0xfffffffe02027812 */ /* 0x004fc800078ec0ff */
[----:B------:R-:W-:-:S07]  /*1e760*/  @P0 LOP3.LUT R2, R2, 0x1, RZ, 0xfc, !PT ;  /* 0x0000000102020812 */ /* 0x000fce00078efcff */
[----:B------:R-:W-:Y:S01]  /*1e770*/  ULEA UR11, UR11, UR4, 0x6 ;  /* 0x000000040b0b7291 */ /* 0x000fe2000f8e303f */
[----:B------:R3:W-:Y:S02]  /*1e780*/  STL [R1+0x1c], R2 ;  /* 0x00001c0201007387 */ /* 0x0007e40000100800 */
[----:B------:R-:W-:-:S06]  /*1e790*/  UMOV UR4, 0x0 ;  /* 0x0000000000047882 */ /* 0x000fcc0000000000 */
[----:B------:R3:W-:Y:S01]  /*1e7a0*/  UTMALDG.4D [UR8], [UR6], desc[UR4] ;  /* 0x00000408060075b4 */ /* 0x0007e20008019000 */
[----:B------:R-:W-:Y:S02]  /*1e7b0*/  NOP ;  /* 0x0000000000007918 */ /* 0x000fe40000000000 */
.L_x_2965:
[----:B------:R-:W1:Y:S01]  /*1e7c0*/  LDL.LU R3, [R1+0x40] ;  /* 0x0000400001037983 */ /* 0x000e620000300800 */
[----:B------:R-:W-:Y:S05]  /*1e7d0*/  WARPSYNC.ALL ;  /* 0x0000000000007948 */ /* 0x000fea0003800000 */
[----:B---3--:R-:W-:Y:S01]  /*1e7e0*/  ULDC.64 UR4, c[0x0][0x298] ;  /* 0x0000a60000047ab9 */ /* 0x008fe20000000a00 */
[----:B------:R-:W-:Y:S01]  /*1e7f0*/  BSSY B6, `(.L_x_2970) ;  /* 0x000001c000067945 */ /* 0x000fe20003800000 */
[----:B------:R-:W-:Y:S01]  /*1e800*/  BAR.SYNC.DEFER_BLOCKING 0x8, 0x100 ;  /* 0x0204000000007b1d */ /* 0x000fe20000010000 */
[----:B-1----:R-:W-:Y:S01]  /*1e810*/  SHF.R.S32.HI R0, RZ, 0x1f, R3 ;  /* 0x0000001fff007819 */ /* 0x002fe20000011403 */
[----:B------:R-:W-:-:S04]  /*1e820*/  IMAD.WIDE.U32 R4, R3, UR4, RZ ;  /* 0x0000000403047c25 */ /* 0x000fc8000f8e00ff */
        /* <DEDUP_REMOVED lines=17> */
[----:B------:R-:W-:Y:S02]  /*1e940*/  IMAD.U32 R10, RZ, RZ, UR8 ;  /* 0x00000008ff0a7e24 */ /* 0x000fe4000f8e00ff */
[----:B------:R-:W-:Y:S02]  /*1e950*/  IMAD.U32 R11, RZ, RZ, UR9 ;  /* 0x00000009ff0b7e24 */ /* 0x000fe4000f8e00ff */
[----:B------:R-:W-:Y:S02]  /*1e960*/  IMAD.MOV.U32 R8, RZ, RZ, 0x70 ;  /* 0x00000070ff087424 */ /* 0x000fe400078e00ff */
[----:B------:R-:W-:Y:S02]  /*1e970*/  IMAD.MOV.U32 R12, RZ, RZ, 0x1 ;  /* 0x00000001ff0c7424 */ /* 0x000fe400078e00ff */
[----:B------:R-:W-:-:S07]  /*1e980*/  IMAD.MOV.U32 R13, RZ, RZ, RZ ;  /* 0x000000ffff0d7224 */ /* 0x000fce00078e00ff */
[----:B------:R-:W-:-:S07]  /*1e990*/  LEPC R20, `(.L_x_2971) ;  /* 0x000000001014794e */ /* 0x000fce0000000000 */
[----:B01----:R-:W-:Y:S05]  /*1e9a0*/  CALL.ABS.NOINC R2 ;  /* 0x0000000002007343 */ /* 0x003fea0003c00000 */
.L_x_2971:
[----:B------:R-:W-:Y:S05]  /*1e9b0*/  BSYNC B6 ;  /* 0x0000000000067941 */ /* 0x000fea0003800000 */
.L_x_2970:
[----:B-1----:R-:W3:Y:S01]  /*1e9c0*/  LDL.LU R0, [R1+0x40] ;  /* 0x0000400001007983 */ /* 0x002ee20000300800 */
[----:B------:R-:W-:Y:S01]  /*1e9d0*/  ULDC.64 UR6, c[0x0][0xa00] ;  /* 0x0002800000067ab9 */ /* 0x000fe20000000a00 */
[----:B------:R-:W-:Y:S01]  /*1e9e0*/  ULDC.64 UR4, c[0x0][0x2d8] ;  /* 0x0000b60000047ab9 */ /* 0x000fe20000000a00 */
[----:B--2---:R-:W1:Y:S01]  /*1e9f0*/  LDC R7, c[0x0][0x448] ;  /* 0x00011200ff077b82 */ /* 0x004e620000000800 */
[----:B------:R-:W3:Y:S04]  /*1ea00*/  LDL.LU.64 R2, [R1+0x48] ;  /* 0x0000480001027983 */ /* 0x000ee80000300a00 */
[----:B------:R-:W2:Y:S04]  /*1ea10*/  LDL R5, [R1+0xc] ;  /* 0x00000c0001057983 */ /* 0x000ea80000100800 */
[----:B------:R-:W4:Y:S01]  /*1ea20*/  LDL R12, [R1+0x28] ;  /* 0x00002800010c7983 */ /* 0x000f220000100800 */
[----:B------:R-:W-:Y:S01]  /*1ea30*/  ISETP.NE.U32.AND P0, PT, RZ, UR6, PT ;  /* 0x00000006ff007c0c */ /* 0x000fe2000bf05070 */
[----:B------:R-:W-:-:S03]  /*1ea40*/  ULDC UR6, c[0x0][0x2b8] ;  /* 0x0000ae0000067ab9 */ /* 0x000fc60000000800 */
[----:B------:R-:W-:Y:S01]  /*1ea50*/  ISETP.NE.AND.EX P0, PT, RZ, UR7, PT, P0 ;  /* 0x00000007ff007c0c */ /* 0x000fe2000bf05300 */
[----:B------:R-:W0:Y:S02]  /*1ea60*/  S2R R8, SR_TID.X ;  /* 0x0000000000087919 */ /* 0x000e240000002100 */
[----:B0-----:R-:W-:Y:S02]  /*1ea70*/  IMAD.SHL.U32 R8, R8, 0x10, RZ ;  /* 0x0000001008087824 */ /* 0x001fe400078e00ff */
[----:B---3--:R-:W-:Y:S01]  /*1ea80*/  IMAD.MOV.U32 R3, RZ, RZ, R0 ;  /* 0x000000ffff037224 */ /* 0x008fe200078e0000 */
[----:B--2---:R-:W-:-:S04]  /*1ea90*/  SHF.R.S32.HI R0, RZ, 0x1f, R5 ;  /* 0x0000001fff007819 */ /* 0x004fc80000011405 */
[----:B------:R-:W-:Y:S02]  /*1eaa0*/  SEL R4, R0, RZ, !P0 ;  /* 0x000000ff00047207 */ /* 0x000fe40004000000 */
[----:B------:R-:W-:Y:S02]  /*1eab0*/  SEL R0, R5, RZ, !P0 ;  /* 0x000000ff05007207 */ /* 0x000fe40004000000 */
[----:B------:R-:W0:Y:S01]  /*1eac0*/  S2R R5, SR_TID.X ;  /* 0x0000000000057919 */ /* 0x000e220000002100 */
[----:B------:R-:W-:-:S04]  /*1ead0*/  IMAD.WIDE.U32 R2, R16, UR4, R2 ;  /* 0x0000000410027c25 */ /* 0x000fc8000f8e0002 */
[----:B------:R-:W-:Y:S01]  /*1eae0*/  IMAD R3, R16, UR5, R3 ;  /* 0x0000000510037c24 */ /* 0x000fe2000f8e0203 */
[----:B------:R-:W-:Y:S02]  /*1eaf0*/  ULDC.64 UR4, c[0x0][0x2e0] ;  /* 0x0000b80000047ab9 */ /* 0x000fe40000000a00 */
[----:B------:R-:W-:Y:S02]  /*1eb00*/  IMAD R4, R4, UR4, RZ ;  /* 0x0000000404047c24 */ /* 0x000fe4000f8e02ff */
[----:B------:R-:W-:-:S04]  /*1eb10*/  IMAD.WIDE.U32 R2, R0, UR4, R2 ;  /* 0x0000000400027c25 */ /* 0x000fc8000f8e0002 */
[----:B------:R-:W-:Y:S01]  /*1eb20*/  IMAD R0, R0, UR5, R4 ;  /* 0x0000000500007c24 */ /* 0x000fe2000f8e0204 */
[----:B-1----:R-:W-:Y:S01]  /*1eb30*/  ISETP.NE.AND P0, PT, R7, 0x1, PT ;  /* 0x000000010700780c */ /* 0x002fe20003f05270 */
[----:B------:R-:W1:Y:S01]  /*1eb40*/  S2R R9, SR_TID.X ;  /* 0x0000000000097919 */ /* 0x000e620000002100 */
[----:B------:R-:W-:-:S11]  /*1eb50*/  ULDC.64 UR4, c[0x0][0x2d0] ;  /* 0x0000b40000047ab9 */ /* 0x000fd60000000a00 */
[----:B------:R-:W2:Y:S01]  /*1eb60*/  @P0 LDC R6, c[0x0][0x450] ;  /* 0x00011400ff060b82 */ /* 0x000ea20000000800 */
[----:B0-----:R-:W-:-:S04]  /*1eb70*/  LOP3.LUT R5, R5, 0x7f, RZ, 0xc0, !PT ;  /* 0x0000007f05057812 */ /* 0x001fc800078ec0ff */
[----:B------:R-:W-:-:S04]  /*1eb80*/  SHF.R.U32.HI R5, RZ, 0x3, R5 ;  /* 0x00000003ff057819 */ /* 0x000fc80000011605 */
[----:B------:R-:W-:Y:S02]  /*1eb90*/  LOP3.LUT R8, R5, 0x70, R8, 0xf8, !PT ;  /* 0x0000007005087812 */ /* 0x000fe400078ef808 */
[----:B------:R-:W0:Y:S03]  /*1eba0*/  @P0 LDC R5, c[0x0][0x44c] ;  /* 0x00011300ff050b82 */ /* 0x000e260000000800 */
[----:B----4-:R-:W-:Y:S02]  /*1ebb0*/  IMAD.IADD R4, R8, 0x1, R12 ;  /* 0x0000000108047824 */ /* 0x010fe400078e020c */
[----:B------:R3:W5:Y:S01]  /*1ebc0*/  LDL R8, [R1+0x60] ;  /* 0x0000600001087983 */ /* 0x0007620000100800 */
[----:B------:R-:W-:Y:S02]  /*1ebd0*/  IMAD.IADD R3, R3, 0x1, R0 ;  /* 0x0000000103037824 */ /* 0x000fe400078e0200 */
[----:B------:R-:W-:Y:S01]  /*1ebe0*/  IMAD.MOV.U32 R0, RZ, RZ, R4 ;  /* 0x000000ffff007224 */ /* 0x000fe200078e0004 */
[----:B------:R-:W4:Y:S01]  /*1ebf0*/  S2R R10, SR_TID.X ;  /* 0x00000000000a7919 */ /* 0x000f220000002100 */
[----:B0-----:R-:W-:-:S05]  /*1ec00*/  @P0 IMAD.HI.U32 R5, R4, R5, RZ ;  /* 0x0000000504050227 */ /* 0x001fca00078e00ff */
[----:B--2---:R-:W-:-:S05]  /*1ec10*/  @P0 SHF.R.U32.HI R0, RZ, R6, R5 ;  /* 0x00000006ff000219 */ /* 0x004fca0000011605 */
        /* <DEDUP_REMOVED lines=9> */
[----:B-1----:R-:W-:-:S04]  /*1ecb0*/  IMAD.SHL.U32 R9, R9, 0x8, RZ ;  /* 0x0000000809097824 */ /* 0x002fc800078e00ff */
        /* <DEDUP_REMOVED lines=12> */
[----:B---3--:R-:W-:Y:S08]  /*1ed80*/  BRA.DIV UR4, `(.L_x_2972) ;  /* 0x00000062041c7947 */ /* 0x008ff0000b800000 */
        /* <DEDUP_REMOVED lines=34> */
.L_x_3137:
        /* <DEDUP_REMOVED lines=10> */
.L_x_2973:
        /* <DEDUP_REMOVED lines=18> */
.L_x_3138:
[----:B------:R-:W-:Y:S05]  /*1f170*/  BSYNC B0 ;  /* 0x0000000000007941 */ /* 0x000fea0003800000 */
.L_x_2974:
        /* <DEDUP_REMOVED lines=13> */
.L_x_3139:
[----:B------:R-:W-:Y:S05]  /*1f250*/  BSYNC B1 ;  /* 0x0000000000017941 */ /* 0x000fea0003800000 */
.L_x_2978:
        /* <DEDUP_REMOVED lines=9> */
.L_x_2981:
[----:B------:R-:W-:Y:S05]  /*1f2f0*/  BSYNC B1 ;  /* 0x0000000000017941 */ /* 0x000fea0003800000 */
.L_x_2980:
        /* <DEDUP_REMOVED lines=12> */
.L_x_2982:
        /* <DEDUP_REMOVED lines=15> */
.L_x_2983:
        /* <DEDUP_REMOVED lines=15> */
.L_x_2984:
        /* <DEDUP_REMOVED lines=15> */
.L_x_2985:
        /* <DEDUP_REMOVED lines=15> */
.L_x_2986:
        /* <DEDUP_REMOVED lines=15> */
.L_x_2987:
        /* <DEDUP_REMOVED lines=15> */
.L_x_2988:
        /* <DEDUP_REMOVED lines=15> */
.L_x_2989:
        /* <DEDUP_REMOVED lines=10> */
.L_x_2977:
[----:B------:R-:W-:Y:S05]  /*1faf0*/  BSYNC B0 ;  /* 0x0000000000007941 */ /* 0x000fea0003800000 */
.L_x_2976:
        /* <DEDUP_REMOVED lines=8> */
[----:B------:R-:W4:Y:S04]  /*1fb80*/  LDL.LU R7, [R1+0x58] ;  /* 0x0000580001077983 */ /* 0x000f280000300800 */
[----:B------:R-:W5:Y:S04]  /*1fb90*/  LDL.LU R6, [R1+0x34] ;  /* 0x0000340001067983 */ /* 0x000f680000300800 */
[----:B------:R-:W5:Y:S01]  /*1fba0*/  LDL.LU R4, [R1+0x5c] ;  /* 0x00005c0001047983 */ /* 0x000f620000300800 */
[----:B------:R-:W-:Y:S01]  /*1fbb0*/  BSSY B2, `(.L_x_2992) ;  /* 0x00000e9000027945 */ /* 0x000fe20003800000 */
[----:B--2---:R-:W-:-:S04]  /*1fbc0*/  VIADD R2, R9, 0x1 ;  /* 0x0000000109027836 */ /* 0x004fc80000000000 */
[----:B---3--:R-:W-:Y:S01]  /*1fbd0*/  IMAD R2, R2, R8, RZ ;  /* 0x0000000802027224 */ /* 0x008fe200078e02ff */
[----:B------:R-:W-:Y:S02]  /*1fbe0*/  LOP3.LUT R8, RZ, R5, RZ, 0x33, !PT ;  /* 0x00000005ff087212 */ /* 0x000fe400078e33ff */
[----:B----4-:R-:W-:Y:S02]  /*1fbf0*/  LOP3.LUT R3, RZ, R7, RZ, 0x33, !PT ;  /* 0x00000007ff037212 */ /* 0x010fe400078e33ff */
        /* <DEDUP_REMOVED lines=44> */
.L_x_2996:
        /* <DEDUP_REMOVED lines=8> */
.L_x_3140:
[----:B------:R-:W-:Y:S05]  /*1ff40*/  BSYNC B3 ;  /* 0x0000000000037941 */ /* 0x000fea0003800000 */
.L_x_2997:
        /* <DEDUP_REMOVED lines=9> */
.L_x_3000:
[----:B------:R-:W-:Y:S05]  /*1ffe0*/  BSYNC B3 ;  /* 0x0000000000037941 */ /* 0x000fea0003800000 */
.L_x_2999:
        /* <DEDUP_REMOVED lines=12> */
.L_x_3001:
        /* <DEDUP_REMOVED lines=13> */
.L_x_3141:
[----:B------:R-:W-:Y:S05]  /*20180*/  BSYNC B3 ;  /* 0x0000000000037941 */ /* 0x000fea0003800000 */
.L_x_3002:
        /* <DEDUP_REMOVED lines=11> */
.L_x_3005:
[----:B------:R-:W-:Y:S05]  /*20240*/  BSYNC B3 ;  /* 0x0000000000037941 */ /* 0x000fea0003800000 */
.L_x_3004:
        /* <DEDUP_REMOVED lines=9> */
.L_x_3006:
        /* <DEDUP_REMOVED lines=15> */
.L_x_3007:
        /* <DEDUP_REMOVED lines=15> */
.L_x_3008:
        /* <DEDUP_REMOVED lines=15> */
.L_x_3009:
        /* <DEDUP_REMOVED lines=15> */
.L_x_3010:
        /* <DEDUP_REMOVED lines=15> */
.L_x_3011:
        /* <DEDUP_REMOVED lines=15> */
.L_x_3012:
        /* <DEDUP_REMOVED lines=15> */
.L_x_3013:
        /* <DEDUP_REMOVED lines=10> */
.L_x_2995:
[----:B------:R-:W-:Y:S05]  /*20a10*/  BSYNC B1 ;  /* 0x0000000000017941 */ /* 0x000fea0003800000 */
.L_x_2994:
[----:B------:R-:W2:Y:S02]  /*20a20*/  LDL.LU R5, [R1+0x30] ;  /* 0x0000300001057983 */ /* 0x000ea40000300800 */
[----:B--2---:R-:W-:-:S07]  /*20a30*/  VIADD R0, R5, 0xfffffffd ;  /* 0xfffffffd05007836 */ /* 0x004fce0000000000 */
.L_x_2993:
[----:B------:R-:W-:Y:S05]  /*20a40*/  BSYNC B2 ;  /* 0x0000000000027941 */ /* 0x000fea0003800000 */
.L_x_2992:
[----:B------:R-:W-:-:S05]  /*20a50*/  VIADD R8, R8, 0xfffffffe ;  /* 0xfffffffe08087836 */ /* 0x000fca0000000000 */
[----:B------:R-:W-:-:S13]  /*20a60*/  ISETP.NE.AND P0, PT, R8, R4, PT ;  /* 0x000000040800720c */ /* 0x000fda0003f05270 */
[----:B------:R-:W-:Y:S05]  /*20a70*/  @!P0 BRA `(.L_x_2991) ;  /* 0x0000001800d88947 */ /* 0x000fea0003800000 */
.L_x_3054:
        /* <DEDUP_REMOVED lines=35> */
.L_x_3016:
        /* <DEDUP_REMOVED lines=8> */
.L_x_3142:
[----:B------:R-:W-:Y:S05]  /*20d30*/  BSYNC B2 ;  /* 0x0000000000027941 */ /* 0x000fea0003800000 */
.L_x_3017:
        /* <DEDUP_REMOVED lines=9> */
.L_x_3020:
[----:B------:R-:W-:Y:S05]  /*20dd0*/  BSYNC B2 ;  /* 0x0000000000027941 */ /* 0x000fea0003800000 */
.L_x_3019:
        /* <DEDUP_REMOVED lines=12> */
.L_x_3021:
        /* <DEDUP_REMOVED lines=13> */
.L_x_3143:
[----:B------:R-:W-:Y:S05]  /*20f70*/  BSYNC B2 ;  /* 0x0000000000027941 */ /* 0x000fea0003800000 */
.L_x_3022:
        /* <DEDUP_REMOVED lines=11> */
.L_x_3025:
[----:B------:R-:W-:Y:S05]  /*21030*/  BSYNC B2 ;  /* 0x0000000000027941 */ /* 0x000fea0003800000 */
.L_x_3024:
        /* <DEDUP_REMOVED lines=9> */
.L_x_3026:
        /* <DEDUP_REMOVED lines=15> */
.L_x_3027:
        /* <DEDUP_REMOVED lines=15> */
.L_x_3028:
        /* <DEDUP_REMOVED lines=15> */
.L_x_3029:
        /* <DEDUP_REMOVED lines=15> */
.L_x_3030:
        /* <DEDUP_REMOVED lines=15> */
.L_x_3031:
        /* <DEDUP_REMOVED lines=15> */
.L_x_3032:
        /* <DEDUP_REMOVED lines=15> */
.L_x_3033:
        /* <DEDUP_REMOVED lines=10> */
.L_x_3015:
[----:B------:R-:W-:Y:S05]  /*21800*/  BSYNC B1 ;  /* 0x0000000000017941 */ /* 0x000fea0003800000 */
.L_x_3014:
        /* <DEDUP_REMOVED lines=35> */
.L_x_3036:
        /* <DEDUP_REMOVED lines=8> */
.L_x_3144:
[----:B------:R-:W-:Y:S05]  /*21ac0*/  BSYNC B2 ;  /* 0x0000000000027941 */ /* 0x000fea0003800000 */
.L_x_3037:
        /* <DEDUP_REMOVED lines=9> */
.L_x_3040:
[----:B------:R-:W-:Y:S05]  /*21b60*/  BSYNC B2 ;  /* 0x0000000000027941 */ /* 0x000fea0003800000 */
.L_x_3039:
        /* <DEDUP_REMOVED lines=12> */
.L_x_3041:
        /* <DEDUP_REMOVED lines=13> */
.L_x_3145:
[----:B------:R-:W-:Y:S05]  /*21d00*/  BSYNC B2 ;  /* 0x0000000000027941 */ /* 0x000fea0003800000 */
.L_x_3042:
        /* <DEDUP_REMOVED lines=11> */
.L_x_3045:
[----:B------:R-:W-:Y:S05]  /*21dc0*/  BSYNC B2 ;  /* 0x0000000000027941 */ /* 0x000fea0003800000 */
.L_x_3044:
        /* <DEDUP_REMOVED lines=9> */
.L_x_3046:
        /* <DEDUP_REMOVED lines=15> */
.L_x_3047:
        /* <DEDUP_REMOVED lines=15> */
.L_x_3048:
        /* <DEDUP_REMOVED lines=15> */
.L_x_3049:
        /* <DEDUP_REMOVED lines=15> */
.L_x_3050:
        /* <DEDUP_REMOVED lines=15> */
.L_x_3051:
        /* <DEDUP_REMOVED lines=15> */
.L_x_3052:
        /* <DEDUP_REMOVED lines=15> */
.L_x_3053:
        /* <DEDUP_REMOVED lines=10> */
.L_x_3035:
[----:B------:R-:W-:Y:S05]  /*22590*/  BSYNC B1 ;  /* 0x0000000000017941 */ /* 0x000fea0003800000 */
.L_x_3034:
[----:B------:R-:W2:Y:S01]  /*225a0*/  LDL R5, [R1+0x24] ;  /* 0x0000240001057983 */ /* 0x000ea20000100800 */
[----:B------:R-:W-:Y:S01]  /*225b0*/  VIADD R0, R0, 0xfffffffe ;  /* 0xfffffffe00007836 */ /* 0x000fe20000000000 */
[----:B--2---:R-:W-:-:S13]  /*225c0*/  ISETP.GT.AND P0, PT, R6, R5, PT ;  /* 0x000000050600720c */ /* 0x004fda0003f04270 */
[----:B------:R-:W-:Y:S05]  /*225d0*/  @P0 BRA `(.L_x_3054) ;  /* 0xffffffe400280947 */ /* 0x000fea000383ffff */
.L_x_2991:
[----:B------:R-:W-:Y:S05]  /*225e0*/  BSYNC B0 ;  /* 0x0000000000007941 */ /* 0x000fea0003800000 */
.L_x_2990:
        /* <DEDUP_REMOVED lines=24> */
.L_x_3056:
[----:B------:R-:W-:Y:S05]  /*22770*/  BSYNC B0 ;  /* 0x0000000000007941 */ /* 0x000fea0003800000 */
.L_x_3055:
[----:B------:R-:W-:-:S07]  /*22780*/  SEL R19, R19, RZ, P0 ;  /* 0x000000ff13137207 */ /* 0x000fce0000000000 */
.L_x_2958:
[----:B------:R-:W-:Y:S05]  /*22790*/  BSYNC B7 ;  /* 0x0000000000077941 */ /* 0x000fea0003800000 */
.L_x_2956:
[----:B--2---:R-:W2:Y:S02]  /*227a0*/  LDL R0, [R1+0x1c] ;  /* 0x00001c0001007983 */ /* 0x004ea40000100800 */
        /* <DEDUP_REMOVED lines=13> */
.L_x_3057:
[----:B------:R-:W2:Y:S01]  /*22880*/  S2R R16, SR_TID.X ;  /* 0x0000000000107919 */ /* 0x000ea20000002100 */
[----:B------:R-:W-:Y:S01]  /*22890*/  UMOV UR4, 0xffffffff ;  /* 0xffffffff00047882 */ /* 0x000fe20000000000 */
[----:B--2---:R-:W-:-:S04]  /*228a0*/  LOP3.LUT R16, R16, 0x1f, RZ, 0xc0, !PT ;  /* 0x0000001f10107812 */ /* 0x004fc800078ec0ff */
[----:B------:R-:W-:Y:S01]  /*228b0*/  ISETP.NE.AND P0, PT, R16, 0x1f, PT ;  /* 0x0000001f1000780c */ /* 0x000fe20003f05270 */
[----:B------:R-:W-:-:S12]  /*228c0*/  BRA.DIV UR4, `(.L_x_3059) ;  /* 0x0000002e04307947 */ /* 0x000fd8000b800000 */
[----:B-1----:R-:W2:Y:S01]  /*228d0*/  LDL.LU R2, [R1] ;  /* 0x0000000001027983 */ /* 0x002ea20000300800 */
        /* <DEDUP_REMOVED lines=15> */
[----:B------:R-:W-:Y:S01]  /*229d0*/  SHFL.IDX PT, R0, R10, 0x1, 0x1f ;  /* 0x00201f000a007f89 */ /* 0x000fe200000e0000 */
        /* <DEDUP_REMOVED lines=10> */
[----:B------:R-:W-:Y:S04]  /*22a80*/  SHFL.IDX PT, R5, R10, RZ, 0x1f ;  /* 0x00001fff0a057589 */ /* 0x000fe800000e0000 */
        /* <DEDUP_REMOVED lines=13> */
.L_x_3155:
[----:B------:R-:W-:Y:S02]  /*22b60*/  ULDC UR4, c[0x0][0xc38] ;  /* 0x00030e0000047ab9 */ /* 0x000fe40000000800 */
[----:B------:R-:W-:-:S04]  /*22b70*/  IMAD.U32 R2, RZ, RZ, UR4 ;  /* 0x00000004ff027e24 */ /* 0x000fc8000f8e00ff */
[----:B-1----:R-:W-:-:S04]  /*22b80*/  IMAD R9, R9, R2, RZ ;  /* 0x0000000209097224 */ /* 0x002fc800078e02ff */
[----:B------:R-:W-:-:S05]  /*22b90*/  IMAD.IADD R0, R0, 0x1, R9 ;  /* 0x0000000100007824 */ /* 0x000fca00078e0209 */
[----:B------:R-:W-:-:S13]  /*22ba0*/  ISETP.GT.AND P6, PT, R0, R5, PT ;  /* 0x000000050000720c */ /* 0x000fda0003fc4270 */
[----:B------:R-:W-:Y:S05]  /*22bb0*/  @P6 BRA `(.L_x_3060) ;  /* 0x0000000000ac6947 */ /* 0x000fea0003800000 */
.L_x_3063:
        /* <DEDUP_REMOVED lines=37> */
.L_x_3163:
[----:B------:R-:W-:Y:S02]  /*22e10*/  ULDC UR4, c[0x0][0xc38] ;  /* 0x00030e0000047ab9 */ /* 0x000fe40000000800 */
[----:B------:R-:W-:-:S04]  /*22e20*/  IMAD.U32 R2, RZ, RZ, UR4 ;  /* 0x00000004ff027e24 */ /* 0x000fc8000f8e00ff */
[----:B-1----:R-:W-:-:S04]  /*22e30*/  IMAD R9, R9, R2, RZ ;  /* 0x0000000209097224 */ /* 0x002fc800078e02ff */
[----:B------:R-:W-:-:S05]  /*22e40*/  IMAD.IADD R0, R9, 0x1, R0 ;  /* 0x0000000109007824 */ /* 0x000fca00078e0200 */
[----:B------:R-:W-:-:S13]  /*22e50*/  ISETP.GT.AND P6, PT, R0, R5, PT ;  /* 0x000000050000720c */ /* 0x000fda0003fc4270 */
[----:B------:R-:W-:Y:S05]  /*22e60*/  @!P6 BRA `(.L_x_3063) ;  /* 0xfffffffc0054e947 */ /* 0x000fea000383ffff */
.L_x_3060:
        /* <DEDUP_REMOVED lines=8> */
[----:B-1----:R1:W3:Y:S04]  /*22ef0*/  SHFL.IDX PT, R4, R4, R7, 0x1f ;  /* 0x00001f0704047589 */ /* 0x0022e800000e0000 */
[----:B------:R1:W4:Y:S01]  /*22f00*/  SHFL.IDX PT, R6, R6, R7, 0x1f ;  /* 0x00001f0706067589 */ /* 0x00032200000e0000 */
[----:B--2---:R-:W-:-:S05]  /*22f10*/  IMAD.IADD R10, R7, 0x1, R10 ;  /* 0x00000001070a7824 */ /* 0x004fca00078e020a */
[----:B---34-:R1:W-:Y:S02]  /*22f20*/  STL [R1+0xc], R10 ;  /* 0x00000c0a01007387 */ /* 0x0183e40000100800 */
.L_x_3168:
[----:B------:R-:W-:-:S13]  /*22f30*/  ISETP.NE.AND P0, PT, R0, RZ, PT ;  /* 0x000000ff0000720c */ /* 0x000fda0003f05270 */
[----:B------:R-:W-:Y:S05]  /*22f40*/  @!P0 BRA `(.L_x_3065) ;  /* 0x0000000000108947 */ /* 0x000fea0003800000 */
[----:B------:R-:W-:Y:S01]  /*22f50*/  UMOV UR4, 0xffffffff ;  /* 0xffffffff00047882 */ /* 0x000fe20000000000 */
[----:B-1----:R-:W-:Y:S02]  /*22f60*/  VIADD R7, R7, 0xffffffff ;  /* 0xffffffff07077836 */ /* 0x002fe40000000000 */
[----:B------:R-:W-:Y:S05]  /*22f70*/  BRA.DIV UR4, `(.L_x_3066) ;  /* 0x0000003204247947 */ /* 0x000fea000b800000 */
[----:B------:R3:W4:Y:S02]  /*22f80*/  SHFL.IDX PT, R8, R3, R7, 0x1f ;  /* 0x00001f0703087589 */ /* 0x00072400000e0000 */
.L_x_3065:
[----:B------:R-:W-:Y:S01]  /*22f90*/  ISETP.NE.AND P0, PT, R6, 0x1, PT ;  /* 0x000000010600780c */ /* 0x000fe20003f05270 */
[----:B----4-:R-:W-:-:S05]  /*22fa0*/  IMAD R0, R8, R2, R9 ;  /* 0x0000000208007224 */ /* 0x010fca00078e0209 */
[----:B------:R4:W-:Y:S02]  /*22fb0*/  STL [R1], R0 ;  /* 0x0000000001007387 */ /* 0x0009e40000100800 */
[----:B----4-:R-:W-:-:S05]  /*22fc0*/  IMAD.IADD R0, R5, 0x1, -R0 ;  /* 0x0000000105007824 */ /* 0x010fca00078e0a00 */
[----:B------:R-:W-:Y:S05]  /*22fd0*/  @!P0 BRA `(.L_x_3067) ;  /* 0x0000000000e48947 */ /* 0x000fea0003800000 */
[----:B------:R-:W-:-:S04]  /*22fe0*/  IABS R5, R4 ;  /* 0x0000000400057213 */ /* 0x000fc80000000000 */
[----:B-1-3--:R-:W1:Y:S08]  /*22ff0*/  I2F.RP R7, R5 ;  /* 0x0000000500077306 */ /* 0x00ae700000209400 */
[----:B-1----:R-:W1:Y:S02]  /*23000*/  MUFU.RCP R7, R7 ;  /* 0x0000000700077308 */ /* 0x002e640000001000 */
[----:B-1----:R-:W-:-:S06]  /*23010*/  VIADD R9, R7, 0xffffffe ;  /* 0x0ffffffe07097836 */ /* 0x002fcc0000000000 */
[----:B0-----:R-:W0:Y:S02]  /*23020*/  F2I.FTZ.U32.TRUNC.NTZ R3, R9 ;  /* 0x0000000900037305 */ /* 0x001e24000021f000 */
        /* <DEDUP_REMOVED lines=39> */
[----:B------:R-:W-:-:S04]  /*232a0*/  IMAD.MOV R2, RZ, RZ, -R3 ;  /* 0x000000ffff027224 */ /* 0x000fc800078e0a03 */
[----:B------:R-:W-:Y:S01]  /*232b0*/  IMAD R0, R4, R2, R0 ;  /* 0x0000000204007224 */ /* 0x000fe200078e0200 */
[----:B------:R-:W-:-:S04]  /*232c0*/  LOP3.LUT R2, R3, R6, RZ, 0x3c, !PT ;  /* 0x0000000603027212 */ /* 0x000fc800078e3cff */
[----:B------:R-:W-:-:S03]  /*232d0*/  ISETP.GE.AND P2, PT, R2, RZ, PT ;  /* 0x000000ff0200720c */ /* 0x000fc60003f46270 */
[----:B------:R-:W-:-:S10]  /*232e0*/  @P0 VIADD R7, R7, 0x1 ;  /* 0x0000000107070836 */ /* 0x000fd40000000000 */
        /* <DEDUP_REMOVED lines=8> */
.L_x_3067:
[----:B0--3--:R-:W3:Y:S01]  /*23370*/  LDL R3, [R1+0xc] ;  /* 0x00000c0001037983 */ /* 0x009ee20000100800 */
[----:B-1----:R-:W3:Y:S02]  /*23380*/  LDC.64 R6, c[0x0][0xc90] ;  /* 0x00032400ff067b82 */ /* 0x002ee40000000a00 */
[----:B---3--:R-:W-:-:S05]  /*23390*/  IMAD.WIDE R6, R3, 0x4, R6 ;  /* 0x0000000403067825 */ /* 0x008fca00078e0206 */
[----:B------:R-:W3:Y:S02]  /*233a0*/  LDG.E R3, desc[UR42][R6.64] ;  /* 0x0000002a06037981 */ /* 0x000ee4000c1e1900 */
[----:B---3--:R-:W-:-:S05]  /*233b0*/  IMAD R5, R4, R3, RZ ;  /* 0x0000000304057224 */ /* 0x008fca00078e02ff */
        /* <DEDUP_REMOVED lines=34> */
[----:B------:R0:W1:Y:S02]  /*235e0*/  F2I.FTZ.U32.TRUNC.NTZ R3, R2 ;  /* 0x0000000200037305 */ /* 0x000064000021f000 */
[----:B0-----:R-:W-:Y:S02]  /*235f0*/  IMAD.MOV.U32 R2, RZ, RZ, RZ ;  /* 0x000000ffff027224 */ /* 0x001fe400078e00ff */
[----:B-1----:R-:W-:-:S04]  /*23600*/  IMAD.MOV R0, RZ, RZ, -R3 ;  /* 0x000000ffff007224 */ /* 0x002fc800078e0a03 */
[----:B------:R-:W-:-:S04]  /*23610*/  IMAD R0, R0, R9, RZ ;  /* 0x0000000900007224 */ /* 0x000fc800078e02ff */
        /* <DEDUP_REMOVED lines=13> */
[----:B------:R-:W-:-:S04]  /*236f0*/  @P0 VIADD R2, R2, 0x1 ;  /* 0x0000000102020836 */ /* 0x000fc80000000000 */
[----:B------:R-:W-:-:S04]  /*23700*/  IMAD.MOV.U32 R0, RZ, RZ, R2 ;  /* 0x000000ffff007224 */ /* 0x000fc800078e0002 */
[----:B------:R-:W-:Y:S01]  /*23710*/  @!P2 IMAD.MOV R0, RZ, RZ, -R0 ;  /* 0x000000ffff00a224 */ /* 0x000fe200078e0a00 */
[----:B------:R-:W-:Y:S01]  /*23720*/  @!P1 LOP3.LUT R0, RZ, R8, RZ, 0x33, !PT ;  /* 0x00000008ff009212 */ /* 0x000fe200078e33ff */
[----:B------:R-:W-:-:S04]  /*23730*/  IMAD.MOV R8, RZ, RZ, -R8 ;  /* 0x000000ffff087224 */ /* 0x000fc800078e0a08 */
[----:B------:R-:W-:-:S05]  /*23740*/  IMAD R2, R0, R8, R7 ;  /* 0x0000000800027224 */ /* 0x000fca00078e0207 */
[----:B------:R0:W-:Y:S02]  /*23750*/  STL [R1+0x8], R2 ;  /* 0x0000080201007387 */ /* 0x0001e40000100800 */
.L_x_3068:
[----:B------:R-:W-:-:S05]  /*23760*/  LOP3.LUT R3, RZ, R0, RZ, 0x33, !PT ;  /* 0x00000000ff037212 */ /* 0x000fca00078e33ff */
[----:B------:R-:W-:-:S05]  /*23770*/  IMAD.IADD R0, R4, 0x1, R3 ;  /* 0x0000000104007824 */ /* 0x000fca00078e0203 */
[----:B------:R3:W-:Y:S01]  /*23780*/  STL [R1+0x4], R0 ;  /* 0x0000040001007387 */ /* 0x0007e20000100800 */
[----:B------:R-:W-:Y:S05]  /*23790*/  BRA `(.L_x_3069) ;  /* 0x0000000000287947 */ /* 0x000fea0003800000 */
.L_x_3061:
        /* <DEDUP_REMOVED lines=10> */
.L_x_3069:
[----:B0-----:R-:W4:Y:S04]  /*23840*/  LDL R3, [R1+0x8] ;  /* 0x0000080001037983 */ /* 0x001f280000100800 */
[----:B-1----:R-:W5:Y:S04]  /*23850*/  LDL R2, [R1+0xc] ;  /* 0x00000c0001027983 */ /* 0x002f680000100800 */
[----:B------:R-:W2:Y:S04]  /*23860*/  LDL R5, [R1+0x4] ;  /* 0x0000040001057983 */ /* 0x000ea80000100800 */
[----:B------:R-:W2:Y:S01]  /*23870*/  LDL R4, [R1] ;  /* 0x0000000001047983 */ /* 0x000ea20000100800 */
[----:B---3--:R-:W0:Y:S01]  /*23880*/  S2R R0, SR_TID.X ;  /* 0x0000000000007919 */ /* 0x008e220000002100 */
[----:B------:R-:W-:Y:S05]  /*23890*/  WARPSYNC.ALL ;  /* 0x0000000000007948 */ /* 0x000fea0003800000 */
[----:B0-----:R-:W-:Y:S01]  /*238a0*/  LOP3.LUT R0, R0, 0x1f, RZ, 0xc0, !PT ;  /* 0x0000001f00007812 */ /* 0x001fe200078ec0ff */
[----:B------:R-:W-:Y:S03]  /*238b0*/  BAR.SYNC.DEFER_BLOCKING 0x4, 0x180 ;  /* 0x0106000000007b1d */ /* 0x000fe60000010000 */
[----:B------:R-:W-:-:S13]  /*238c0*/  ISETP.NE.AND P0, PT, R0, RZ, PT ;  /* 0x000000ff0000720c */ /* 0x000fda0003f05270 */
[----:B------:R-:W-:Y:S01]  /*238d0*/  @!P0 MOV R0, 0x400 ;  /* 0x0000040000008802 */ /* 0x000fe20000000f00 */
[----:B----4-:R-:W-:Y:S02]  /*238e0*/  IMAD.MOV.U32 R6, RZ, RZ, R3 ;  /* 0x000000ffff067224 */ /* 0x010fe400078e0003 */
[----:B------:R-:W0:Y:S01]  /*238f0*/  @!P0 S2R R3, SR_CgaCtaId ;  /* 0x0000000000038919 */ /* 0x000e220000008800 */
[----:B-----5:R-:W-:Y:S01]  /*23900*/  IMAD.MOV.U32 R7, RZ, RZ, R2 ;  /* 0x000000ffff077224 */ /* 0x020fe200078e0002 */
[----:B0-----:R-:W-:-:S05]  /*23910*/  @!P0 LEA R18, R3, R0, 0x18 ;  /* 0x0000000003128211 */ /* 0x001fca00078ec0ff */
[----:B--2---:R0:W-:Y:S01]  /*23920*/  @!P0 STS.128 [R18+0x28cd0], R4 ;  /* 0x028cd00412008388 */ /* 0x0041e20000000c00 */
[----:B------:R-:W-:Y:S06]  /*23930*/  BAR.ARV 0x5, 0x180 ;  /* 0x0146000000007b1d */ /* 0x000fec0000002000 */
.L_x_3058:
[----:B------:R-:W2:Y:S01]  /*23940*/  LDL R0, [R1+0xc] ;  /* 0x00000c0001007983 */ /* 0x000ea20000100800 */
[----:B------:R-:W-:Y:S02]  /*23950*/  ULDC UR4, c[0x0][0xc3c] ;  /* 0x00030f0000047ab9 */ /* 0x000fe40000000800 */
[----:B--2---:R-:W-:-:S13]  /*23960*/  ISETP.GE.AND P0, PT, R0, UR4, PT ;  /* 0x0000000400007c0c */ /* 0x004fda000bf06270 */
[----:B------:R-:W-:Y:S05]  /*23970*/  @!P0 BRA `(.L_x_3070) ;  /* 0xffffff7400208947 */ /* 0x000fea000383ffff */
[----:B------:R-:W-:Y:S05]  /*23980*/  BSYNC B8 ;  /* 0x0000000000087941 */ /* 0x000fea0003800000 */
.L_x_2886:
        /* <DEDUP_REMOVED lines=12> */
.L_x_3171:
[----:B------:R-:W-:Y:S05]  /*23a50*/  BSYNC B0 ;  /* 0x0000000000007941 */ /* 0x000fea0003800000 */
.L_x_3071:
[----:B------:R-:W-:-:S03]  /*23a60*/  UMOV UR4, 0xffffffff ;  /* 0xffffffff00047882 */ /* 0x000fc60000000000 */
[----:B------:R-:W-:Y:S05]  /*23a70*/  BRA.DIV UR4, `(.L_x_3073) ;  /* 0x0000002604a47947 */ /* 0x000fea000b800000 */
[----:B------:R-:W1:Y:S02]  /*23a80*/  S2R R2, SR_TID.X ;  /* 0x0000000000027919 */ /* 0x000e640000002100 */
[----:B-1----:R-:W-:-:S04]  /*23a90*/  SHF.R.U32.HI R2, RZ, 0x5, R2 ;  /* 0x00000005ff027819 */ /* 0x002fc80000011602 */
[----:B------:R-:W-:-:S05]  /*23aa0*/  LOP3.LUT R2, R2, 0x3, RZ, 0xc0, !PT ;  /* 0x0000000302027812 */ /* 0x000fca00078ec0ff */
[----:B------:R1:W2:Y:S02]  /*23ab0*/  SHFL.IDX PT, R14, R2, RZ, 0x1f ;  /* 0x00001fff020e7589 */ /* 0x0002a400000e0000 */
.L_x_3174:
[----:B--2---:R-:W-:-:S13]  /*23ac0*/  ISETP.NE.AND P0, PT, R14, RZ, PT ;  /* 0x000000ff0e00720c */ /* 0x004fda0003f05270 */
[----:B------:R-:W-:Y:S05]  /*23ad0*/  @P0 BRA `(.L_x_2658) ;  /* 0x00000000008c0947 */ /* 0x000fea0003800000 */
[----:B------:R-:W-:-:S03]  /*23ae0*/  UMOV UR4, 0xffffffff ;  /* 0xffffffff00047882 */ /* 0x000fc60000000000 */
[----:B------:R-:W-:Y:S05]  /*23af0*/  BRA.DIV UR4, `(.L_x_3074) ;  /* 0x0000002604b87947 */ /* 0x000fea000b800000 */
[----:B------:R-:W-:-:S13]  /*23b00*/  ELECT P6, URZ, PT ;  /* 0x00000000003f782f */ /* 0x000fda00038c0000 */
.L_x_3177:
[----:B------:R-:W-:Y:S05]  /*23b10*/  @!P6 BRA `(.L_x_2658) ;  /* 0x00000000007ce947 */ /* 0x000fea0003800000 */
[----:B------:R-:W-:-:S06]  /*23b20*/  ULOP3.LUT UR4, UR36, 0x2, URZ, 0xfc, !UPT ;  /* 0x0000000224047892 */ /* 0x000fcc000f8efc3f */
[----:B-1----:R-:W-:-:S05]  /*23b30*/  IMAD.U32 R2, RZ, RZ, UR4 ;  /* 0x00000004ff027e24 */ /* 0x002fca000f8e00ff */
[----:B------:R-:W-:-:S13]  /*23b40*/  ISETP.NE.AND P2, PT, R2, 0x3, PT ;  /* 0x000000030200780c */ /* 0x000fda0003f45270 */
[----:B------:R-:W-:Y:S05]  /*23b50*/  @!P2 BRA `(.L_x_3075) ;  /* 0x000000000004a947 */ /* 0x000fea0003800000 */
[----:B------:R-:W-:Y:S01]  /*23b60*/  BPT.TRAP 0x1 ;  /* 0x000000040000795c */ /* 0x000fe20000300000 */
.L_x_3075:
        /* <DEDUP_REMOVED lines=13> */
.L_x_3178:
[----:B------:R-:W1:Y:S02]  /*23c40*/  SYNCS.PHASECHK.TRANS64.TRYWAIT P0, [R7+URZ], R2 ;  /* 0x00000002070075a7 */ /* 0x000e64000800017f */
[----:B-1----:R-:W-:Y:S05]  /*23c50*/  @!P0 BRA `(.L_x_3077) ;  /* 0x0000002400948947 */ /* 0x002fea0003800000 */
.L_x_3179:
[----:B------:R-:W-:Y:S05]  /*23c60*/  @!P2 BRA `(.L_x_3078) ;  /* 0x000000000004a947 */ /* 0x000fea0003800000 */
[----:B------:R-:W-:Y:S01]  /*23c70*/  BPT.TRAP 0x1 ;  /* 0x000000040000795c */ /* 0x000fe20000300000 */
.L_x_3078:
[----:B------:R-:W-:-:S04]  /*23c80*/  VIADD R0, R0, 0x28c60 ;  /* 0x00028c6000007836 */ /* 0x000fc80000000000 */
[----:B------:R-:W-:-:S04]  /*23c90*/  IMAD R4, R19, 0x8, R0 ;  /* 0x0000000813047824 */ /* 0x000fc800078e0200 */
[----:B------:R-:W2:Y:S02]  /*23ca0*/  SYNCS.PHASECHK.TRANS64.TRYWAIT P0, [R4+URZ], R5 ;  /* 0x00000005040075a7 */ /* 0x000ea4000800017f */
[----:B--2---:R-:W-:Y:S05]  /*23cb0*/  @!P0 BRA `(.L_x_3079) ;  /* 0x0000002400908947 */ /* 0x004fea0003800000 */
.L_x_3180:
[----:B------:R-:W-:-:S07]  /*23cc0*/  IMAD R3, R3, 0x8, R0 ;  /* 0x0000000803037824 */ /* 0x000fce00078e0200 */
.L_x_3080:
[----:B----4-:R4:W0:Y:S02]  /*23cd0*/  SYNCS.PHASECHK.TRANS64.TRYWAIT P0, [R3+URZ], R2 ;  /* 0x00000002030075a7 */ /* 0x010824000800017f */
[----:B0-----:R-:W-:Y:S05]  /*23ce0*/  @!P0 NANOSLEEP.SYNCS 0x989680 ;  /* 0x009896800000895d */ /* 0x001fea0003900000 */
[----:B------:R-:W0:Y:S02]  /*23cf0*/  @!P0 SYNCS.PHASECHK.TRANS64 P0, [R3+URZ], R2 ;  /* 0x00000002030085a7 */ /* 0x000e24000800007f */
[----:B0-----:R-:W-:Y:S05]  /*23d00*/  @!P0 BRA `(.L_x_3080) ;  /* 0xfffffffc00f08947 */ /* 0x001fea000383ffff */
.L_x_2658:
[----:B------:R-:W-:Y:S05]  /*23d10*/  BSYNC B9 ;  /* 0x0000000000097941 */ /* 0x000fea0003800000 */
.L_x_2655:
[----:B------:R-:W-:Y:S05]  /*23d20*/  EXIT ;  /* 0x000000000000794d */ /* 0x000fea0003800000 */
.L_x_2684:
[----:B0-----:R0:W1:Y:S02]  /*23d30*/  SYNCS.PHASECHK.TRANS64.TRYWAIT P5, [R74+URZ+0x28c90], R77 ;  /* 0x028c904d4a0075a7 */ /* 0x00106400080a017f */
[----:B-1----:R-:W-:Y:S05]  /*23d40*/  @!P5 NANOSLEEP.SYNCS 0x989680 ;  /* 0x009896800000d95d */ /* 0x002fea0003900000 */
[----:B------:R-:W1:Y:S02]  /*23d50*/  @!P5 SYNCS.PHASECHK.TRANS64 P5, [R74+URZ+0x28c90], R77 ;  /* 0x028c904d4a00d5a7 */ /* 0x000e6400080a007f */
[----:B-1----:R-:W-:Y:S05]  /*23d60*/  @!P5 BRA `(.L_x_2684) ;  /* 0xfffffffc00f0d947 */ /* 0x002fea000383ffff */
[----:B------:R-:W-:Y:S05]  /*23d70*/  BRA `(.L_x_3081) ;  /* 0xfffffdf000c07947 */ /* 0x000fea000383ffff */
.L_x_2694:
[----:B0-----:R0:W1:Y:S02]  /*23d80*/  SYNCS.PHASECHK.TRANS64.TRYWAIT P5, [R74+URZ+0x28c90], R77 ;  /* 0x028c904d4a0075a7 */ /* 0x00106400080a017f */
[----:B-1----:R-:W-:Y:S05]  /*23d90*/  @!P5 NANOSLEEP.SYNCS 0x989680 ;  /* 0x009896800000d95d */ /* 0x002fea0003900000 */
[----:B------:R-:W1:Y:S02]  /*23da0*/  @!P5 SYNCS.PHASECHK.TRANS64 P5, [R74+URZ+0x28c90], R77 ;  /* 0x028c904d4a00d5a7 */ /* 0x000e6400080a007f */
[----:B-1----:R-:W-:Y:S05]  /*23db0*/  @!P5 BRA `(.L_x_2694) ;  /* 0xfffffffc00f0d947 */ /* 0x002fea000383ffff */
[----:B------:R-:W-:Y:S05]  /*23dc0*/  BRA `(.L_x_3082) ;  /* 0xfffffdfc00347947 */ /* 0x000fea000383ffff */
.L_x_2699:
[----:B0-----:R0:W1:Y:S02]  /*23dd0*/  SYNCS.PHASECHK.TRANS64.TRYWAIT P5, [R74+URZ+0x28c90], R77 ;  /* 0x028c904d4a0075a7 */ /* 0x00106400080a017f */
[----:B-1----:R-:W-:Y:S05]  /*23de0*/  @!P5 NANOSLEEP.SYNCS 0x989680 ;  /* 0x009896800000d95d */ /* 0x002fea0003900000 */
[----:B------:R-:W1:Y:S02]  /*23df0*/  @!P5 SYNCS.PHASECHK.TRANS64 P5, [R74+URZ+0x28c90], R77 ;  /* 0x028c904d4a00d5a7 */ /* 0x000e6400080a007f */
[----:B-1----:R-:W-:Y:S05]  /*23e00*/  @!P5 BRA `(.L_x_2699) ;  /* 0xfffffffc00f0d947 */ /* 0x002fea000383ffff */
[----:B------:R-:W-:Y:S05]  /*23e10*/  BRA `(.L_x_3083) ;  /* 0xfffffe04006c7947 */ /* 0x000fea000383ffff */
.L_x_2703:
[----:B------:R0:W0:Y:S02]  /*23e20*/  SYNCS.PHASECHK.TRANS64.TRYWAIT P5, [R74+URZ+0x28cb0], R77 ;  /* 0x028cb04d4a0075a7 */ /* 0x00002400080a017f */
[----:B0-----:R-:W-:Y:S05]  /*23e30*/  @!P5 NANOSLEEP.SYNCS 0x989680 ;  /* 0x009896800000d95d */ /* 0x001fea0003900000 */
[----:B------:R-:W0:Y:S02]  /*23e40*/  @!P5 SYNCS.PHASECHK.TRANS64 P5, [R74+URZ+0x28cb0], R77 ;  /* 0x028cb04d4a00d5a7 */ /* 0x000e2400080a007f */
[----:B0-----:R-:W-:Y:S05]  /*23e50*/  @!P5 BRA `(.L_x_2703) ;  /* 0xfffffffc00f0d947 */ /* 0x001fea000383ffff */
[----:B------:R-:W-:Y:S05]  /*23e60*/  BRA `(.L_x_3084) ;  /* 0xfffffe0400e87947 */ /* 0x000fea000383ffff */
.L_x_2724:
[----:B0-----:R0:W1:Y:S02]  /*23e70*/  SYNCS.PHASECHK.TRANS64.TRYWAIT P1, [R9+URZ+0x28c50], R10 ;  /* 0x028c500a090075a7 */ /* 0x001064000802017f */
[----:B-1----:R-:W-:Y:S05]  /*23e80*/  @!P1 NANOSLEEP.SYNCS 0x989680 ;  /* 0x009896800000995d */ /* 0x002fea0003900000 */
[----:B------:R-:W1:Y:S02]  /*23e90*/  @!P1 SYNCS.PHASECHK.TRANS64 P1, [R9+URZ+0x28c50], R10 ;  /* 0x028c500a090095a7 */ /* 0x000e64000802007f */
[----:B-1----:R-:W-:Y:S05]  /*23ea0*/  @!P1 BRA `(.L_x_2724) ;  /* 0xfffffffc00f09947 */ /* 0x002fea000383ffff */
[----:B------:R-:W-:Y:S05]  /*23eb0*/  BRA `(.L_x_3085) ;  /* 0xfffffe1800a07947 */ /* 0x000fea000383ffff */
.L_x_2731:
[----:B-1----:R1:W2:Y:S02]  /*23ec0*/  SYNCS.PHASECHK.TRANS64.TRYWAIT P2, [R21+URZ+0x28c50], R8 ;  /* 0x028c5008150075a7 */ /* 0x0022a4000804017f */
[----:B--2---:R-:W-:Y:S05]  /*23ed0*/  @!P2 NANOSLEEP.SYNCS 0x989680 ;  /* 0x009896800000a95d */ /* 0x004fea0003900000 */
[----:B------:R-:W2:Y:S02]  /*23ee0*/  @!P2 SYNCS.PHASECHK.TRANS64 P2, [R21+URZ+0x28c50], R8 ;  /* 0x028c50081500a5a7 */ /* 0x000ea4000804007f */
[----:B--2---:R-:W-:Y:S05]  /*23ef0*/  @!P2 BRA `(.L_x_2731) ;  /* 0xfffffffc00f0a947 */ /* 0x004fea000383ffff */
[----:B------:R-:W-:Y:S05]  /*23f00*/  BRA `(.L_x_2730) ;  /* 0xfffffe2400d07947 */ /* 0x000fea000383ffff */
.L_x_2754:
        /* <DEDUP_REMOVED lines=8> */
.L_x_3087:
[----:B------:R-:W-:Y:S05]  /*23f90*/  BSYNC B1 ;  /* 0x0000000000017941 */ /* 0x000fea0003800000 */
.L_x_3086:
        /* <DEDUP_REMOVED lines=8> */
.L_x_3088:
[----:B------:R-:W-:Y:S02]  /*24020*/  IMAD.MOV.U32 R13, RZ, RZ, R7 ;  /* 0x000000ffff0d7224 */ /* 0x000fe400078e0007 */
[----:B------:R-:W-:-:S07]  /*24030*/  IMAD.MOV.U32 R0, RZ, RZ, R14 ;  /* 0x000000ffff007224 */ /* 0x000fce00078e000e */
[----:B------:R-:W-:Y:S05]  /*24040*/  WARPSYNC.COLLECTIVE R15, `(.L_x_3089) ;  /* 0x000000000f087348 */ /* 0x000fea0003c00000 */
[----:B------:R0:W1:Y:S02]  /*24050*/  SHFL.IDX P6, R14, R13, R12, R11 ;  /* 0x0000000c0d0e7389 */ /* 0x00006400000c000b */
[----:B01----:R-:W-:Y:S01]  /*24060*/  ENDCOLLECTIVE ;  /* 0x000000000000791b */ /* 0x003fe20003800000 */
.L_x_3089:
[----:B------:R-:W-:Y:S02]  /*24070*/  IMAD.MOV.U32 R13, RZ, RZ, R30 ;  /* 0x000000ffff0d7224 */ /* 0x000fe400078e001e */
[----:B------:R-:W-:-:S07]  /*24080*/  IMAD.MOV.U32 R5, RZ, RZ, R14 ;  /* 0x000000ffff057224 */ /* 0x000fce00078e000e */
[----:B------:R-:W-:Y:S05]  /*24090*/  WARPSYNC.COLLECTIVE R15, `(.L_x_3090) ;  /* 0x000000000f087348 */ /* 0x000fea0003c00000 */
[----:B------:R0:W1:Y:S02]  /*240a0*/  SHFL.IDX P6, R14, R13, R12, R11 ;  /* 0x0000000c0d0e7389 */ /* 0x00006400000c000b */
[----:B01----:R-:W-:Y:S01]  /*240b0*/  ENDCOLLECTIVE ;  /* 0x000000000000791b */ /* 0x003fe20003800000 */
.L_x_3090:
[----:B------:R-:W-:Y:S05]  /*240c0*/  BRA `(.L_x_3091) ;  /* 0xfffffe4400047947 */ /* 0x000fea000383ffff */
.L_x_2757:
[----:B------:R-:W-:Y:S01]  /*240d0*/  BSSY B1, `(.L_x_3092) ;  /* 0x0000008000017945 */ /* 0x000fe20003800000 */
[----:B------:R-:W-:Y:S02]  /*240e0*/  IMAD.MOV.U32 R13, RZ, RZ, R6 ;  /* 0x000000ffff0d7224 */ /* 0x000fe400078e0006 */
[----:B------:R-:W-:Y:S02]  /*240f0*/  IMAD.MOV.U32 R12, RZ, RZ, 0x1 ;  /* 0x00000001ff0c7424 */ /* 0x000fe400078e00ff */
[----:B------:R-:W-:Y:S02]  /*24100*/  IMAD.MOV.U32 R11, RZ, RZ, 0x1c1f ;  /* 0x00001c1fff0b7424 */ /* 0x000fe400078e00ff */
[----:B------:R-:W-:-:S07]  /*24110*/  IMAD.MOV.U32 R15, RZ, RZ, -0x1 ;  /* 0xffffffffff0f7424 */ /* 0x000fce00078e00ff */
[----:B0---4-:R-:W-:Y:S05]  /*24120*/  WARPSYNC.COLLECTIVE R15, `(.L_x_3093) ;  /* 0x000000000f087348 */ /* 0x011fea0003c00000 */
[----:B----4-:R1:W2:Y:S02]  /*24130*/  SHFL.IDX P6, R14, R13, R12, R11 ;  /* 0x0000000c0d0e7389 */ /* 0x0102a400000c000b */
[----:B012---:R-:W-:Y:S01]  /*24140*/  ENDCOLLECTIVE ;  /* 0x000000000000791b */ /* 0x007fe20003800000 */
.L_x_3093:
[----:B------:R-:W-:Y:S05]  /*24150*/  BSYNC B1 ;  /* 0x0000000000017941 */ /* 0x000fea0003800000 */
.L_x_3092:
[----:B------:R-:W-:Y:S02]  /*24160*/  IMAD.MOV.U32 R13, RZ, RZ, R4 ;  /* 0x000000ffff0d7224 */ /* 0x000fe400078e0004 */
[----:B------:R-:W-:Y:S02]  /*24170*/  IMAD.MOV.U32 R12, RZ, RZ, 0x1 ;  /* 0x00000001ff0c7424 */ /* 0x000fe400078e00ff */
[----:B------:R-:W-:Y:S02]  /*24180*/  IMAD.MOV.U32 R11, RZ, RZ, 0x1c1f ;  /* 0x00001c1fff0b7424 */ /* 0x000fe400078e00ff */
[----:B------:R-:W-:Y:S02]  /*24190*/  IMAD.MOV.U32 R15, RZ, RZ, -0x1 ;  /* 0xffffffffff0f7424 */ /* 0x000fe400078e00ff */
[----:B------:R-:W-:-:S07]  /*241a0*/  IMAD.MOV.U32 R3, RZ, RZ, R14 ;  /* 0x000000ffff037224 */ /* 0x000fce00078e000e */
[----:B------:R-:W-:Y:S05]  /*241b0*/  WARPSYNC.COLLECTIVE R15, `(.L_x_3094) ;  /* 0x000000000f087348 */ /* 0x000fea0003c00000 */
[----:B------:R0:W1:Y:S02]  /*241c0*/  SHFL.IDX P6, R14, R13, R12, R11 ;  /* 0x0000000c0d0e7389 */ /* 0x00006400000c000b */
[----:B01----:R-:W-:Y:S01]  /*241d0*/  ENDCOLLECTIVE ;  /* 0x000000000000791b */ /* 0x003fe20003800000 */
.L_x_3094:
[----:B------:R-:W-:Y:S02]  /*241e0*/  IMAD.MOV.U32 R13, RZ, RZ, R7 ;  /* 0x000000ffff0d7224 */ /* 0x000fe400078e0007 */
[----:B------:R-:W-:-:S07]  /*241f0*/  IMAD.MOV.U32 R4, RZ, RZ, R14 ;  /* 0x000000ffff047224 */ /* 0x000fce00078e000e */
[----:B------:R-:W-:Y:S05]  /*24200*/  WARPSYNC.COLLECTIVE R15, `(.L_x_3095) ;  /* 0x000000000f087348 */ /* 0x000fea0003c00000 */
[----:B------:R0:W1:Y:S02]  /*24210*/  SHFL.IDX P6, R14, R13, R12, R11 ;  /* 0x0000000c0d0e7389 */ /* 0x00006400000c000b */
[----:B01----:R-:W-:Y:S01]  /*24220*/  ENDCOLLECTIVE ;  /* 0x000000000000791b */ /* 0x003fe20003800000 */
.L_x_3095:
[----:B------:R-:W-:Y:S02]  /*24230*/  IMAD.MOV.U32 R13, RZ, RZ, R30 ;  /* 0x000000ffff0d7224 */ /* 0x000fe400078e001e */
[----:B------:R-:W-:-:S07]  /*24240*/  IMAD.MOV.U32 R7, RZ, RZ, R14 ;  /* 0x000000ffff077224 */ /* 0x000fce00078e000e */
[----:B------:R-:W-:Y:S05]  /*24250*/  WARPSYNC.COLLECTIVE R15, `(.L_x_3096) ;  /* 0x000000000f087348 */ /* 0x000fea0003c00000 */
[----:B------:R0:W1:Y:S02]  /*24260*/  SHFL.IDX P6, R14, R13, R12, R11 ;  /* 0x0000000c0d0e7389 */ /* 0x00006400000c000b */
[----:B01----:R-:W-:Y:S01]  /*24270*/  ENDCOLLECTIVE ;  /* 0x000000000000791b */ /* 0x003fe20003800000 */
.L_x_3096:
[----:B------:R-:W-:Y:S01]  /*24280*/  IMAD.MOV.U32 R0, RZ, RZ, R14 ;  /* 0x000000ffff007224 */ /* 0x000fe200078e000e */
[----:B------:R-:W-:Y:S06]  /*24290*/  BRA `(.L_x_3097) ;  /* 0xfffffe4400647947 */ /* 0x000fec000383ffff */
.L_x_2761:
[----:B0-----:R0:W1:Y:S02]  /*242a0*/  SYNCS.PHASECHK.TRANS64.TRYWAIT P0, [R2+URZ+0x28c00], R35 ;  /* 0x028c0023020075a7 */ /* 0x001064000800017f */
[----:B-1----:R-:W-:Y:S05]  /*242b0*/  @!P0 NANOSLEEP.SYNCS 0x989680 ;  /* 0x009896800000895d */ /* 0x002fea0003900000 */
[----:B------:R-:W1:Y:S02]  /*242c0*/  @!P0 SYNCS.PHASECHK.TRANS64 P0, [R2+URZ+0x28c00], R35 ;  /* 0x028c0023020085a7 */ /* 0x000e64000800007f */
[----:B-1----:R-:W-:Y:S05]  /*242d0*/  @!P0 BRA `(.L_x_2761) ;  /* 0xfffffffc00f08947 */ /* 0x002fea000383ffff */
[----:B------:R-:W-:Y:S05]  /*242e0*/  BRA `(.L_x_3098) ;  /* 0xfffffe4800487947 */ /* 0x000fea000383ffff */
.L_x_2769:
        /* <DEDUP_REMOVED lines=8> */
.L_x_3100:
[----:B------:R-:W-:Y:S05]  /*24370*/  BSYNC B1 ;  /* 0x0000000000017941 */ /* 0x000fea0003800000 */
.L_x_3099:
        /* <DEDUP_REMOVED lines=8> */
.L_x_3101:
[----:B------:R-:W-:Y:S02]  /*24400*/  IMAD.MOV.U32 R13, RZ, RZ, R7 ;  /* 0x000000ffff0d7224 */ /* 0x000fe400078e0007 */
[----:B------:R-:W-:-:S07]  /*24410*/  IMAD.MOV.U32 R0, RZ, RZ, R14 ;  /* 0x000000ffff007224 */ /* 0x000fce00078e000e */
[----:B------:R-:W-:Y:S05]  /*24420*/  WARPSYNC.COLLECTIVE R15, `(.L_x_3102) ;  /* 0x000000000f087348 */ /* 0x000fea0003c00000 */
[----:B------:R0:W1:Y:S02]  /*24430*/  SHFL.IDX P6, R14, R13, R12, R11 ;  /* 0x0000000c0d0e7389 */ /* 0x00006400000c000b */
[----:B01----:R-:W-:Y:S01]  /*24440*/  ENDCOLLECTIVE ;  /* 0x000000000000791b */ /* 0x003fe20003800000 */
.L_x_3102:
[----:B------:R-:W-:Y:S02]  /*24450*/  IMAD.MOV.U32 R10, RZ, RZ, R0 ;  /* 0x000000ffff0a7224 */ /* 0x000fe400078e0000 */
[----:B------:R-:W-:Y:S02]  /*24460*/  IMAD.MOV.U32 R13, RZ, RZ, R9 ;  /* 0x000000ffff0d7224 */ /* 0x000fe400078e0009 */
[----:B------:R-:W-:-:S07]  /*24470*/  IMAD.MOV.U32 R5, RZ, RZ, R14 ;  /* 0x000000ffff057224 */ /* 0x000fce00078e000e */
[----:B------:R-:W-:Y:S05]  /*24480*/  WARPSYNC.COLLECTIVE R15, `(.L_x_3103) ;  /* 0x000000000f087348 */ /* 0x000fea0003c00000 */
[----:B------:R0:W1:Y:S02]  /*24490*/  SHFL.IDX P6, R14, R13, R12, R11 ;  /* 0x0000000c0d0e7389 */ /* 0x00006400000c000b */
[----:B01----:R-:W-:Y:S01]  /*244a0*/  ENDCOLLECTIVE ;  /* 0x000000000000791b */ /* 0x003fe20003800000 */
.L_x_3103:
[----:B------:R-:W-:Y:S01]  /*244b0*/  IMAD.MOV.U32 R11, RZ, RZ, R3 ;  /* 0x000000ffff0b7224 */ /* 0x000fe200078e0003 */
[----:B------:R-:W-:Y:S06]  /*244c0*/  BRA `(.L_x_3104) ;  /* 0xfffffe54009c7947 */ /* 0x000fec000383ffff */
.L_x_2772:
[----:B------:R-:W-:Y:S01]  /*244d0*/  BSSY B1, `(.L_x_3105) ;  /* 0x0000008000017945 */ /* 0x000fe20003800000 */
[----:B------:R-:W-:Y:S02]  /*244e0*/  IMAD.MOV.U32 R13, RZ, RZ, R8 ;  /* 0x000000ffff0d7224 */ /* 0x000fe400078e0008 */
[----:B------:R-:W-:Y:S02]  /*244f0*/  IMAD.MOV.U32 R12, RZ, RZ, 0x1 ;  /* 0x00000001ff0c7424 */ /* 0x000fe400078e00ff */
[----:B0-----:R-:W-:Y:S02]  /*24500*/  IMAD.MOV.U32 R11, RZ, RZ, 0x1c1f ;  /* 0x00001c1fff0b7424 */ /* 0x001fe400078e00ff */
[----:B------:R-:W-:-:S07]  /*24510*/  IMAD.MOV.U32 R15, RZ, RZ, -0x1 ;  /* 0xffffffffff0f7424 */ /* 0x000fce00078e00ff */
[----:B----4-:R-:W-:Y:S05]  /*24520*/  WARPSYNC.COLLECTIVE R15, `(.L_x_3106) ;  /* 0x000000000f087348 */ /* 0x010fea0003c00000 */
[----:B----4-:R0:W1:Y:S02]  /*24530*/  SHFL.IDX P6, R14, R13, R12, R11 ;  /* 0x0000000c0d0e7389 */ /* 0x01006400000c000b */
[----:B01----:R-:W-:Y:S01]  /*24540*/  ENDCOLLECTIVE ;  /* 0x000000000000791b */ /* 0x003fe20003800000 */
.L_x_3106:
[----:B------:R-:W-:Y:S05]  /*24550*/  BSYNC B1 ;  /* 0x0000000000017941 */ /* 0x000fea0003800000 */
.L_x_3105:
        /* <DEDUP_REMOVED lines=8> */
.L_x_3107:
[----:B------:R-:W-:Y:S02]  /*245e0*/  IMAD.MOV.U32 R13, RZ, RZ, R7 ;  /* 0x000000ffff0d7224 */ /* 0x000fe400078e0007 */
[----:B------:R-:W-:-:S07]  /*245f0*/  IMAD.MOV.U32 R0, RZ, RZ, R14 ;  /* 0x000000ffff007224 */ /* 0x000fce00078e000e */
[----:B------:R-:W-:Y:S05]  /*24600*/  WARPSYNC.COLLECTIVE R15, `(.L_x_3108) ;  /* 0x000000000f087348 */ /* 0x000fea0003c00000 */
[----:B------:R0:W1:Y:S02]  /*24610*/  SHFL.IDX P6, R14, R13, R12, R11 ;  /* 0x0000000c0d0e7389 */ /* 0x00006400000c000b */
[----:B01----:R-:W-:Y:S01]  /*24620*/  ENDCOLLECTIVE ;  /* 0x000000000000791b */ /* 0x003fe20003800000 */
.L_x_3108:
[----:B------:R-:W-:Y:S02]  /*24630*/  IMAD.MOV.U32 R13, RZ, RZ, R9 ;  /* 0x000000ffff0d7224 */ /* 0x000fe400078e0009 */
[----:B------:R-:W-:-:S07]  /*24640*/  IMAD.MOV.U32 R7, RZ, RZ, R14 ;  /* 0x000000ffff077224 */ /* 0x000fce00078e000e */
[----:B------:R-:W-:Y:S05]  /*24650*/  WARPSYNC.COLLECTIVE R15, `(.L_x_3109) ;  /* 0x000000000f087348 */ /* 0x000fea0003c00000 */
[----:B------:R0:W1:Y:S02]  /*24660*/  SHFL.IDX P6, R14, R13, R12, R11 ;  /* 0x0000000c0d0e7389 */ /* 0x00006400000c000b */
[----:B01----:R-:W-:Y:S01]  /*24670*/  ENDCOLLECTIVE ;  /* 0x000000000000791b */ /* 0x003fe20003800000 */
.L_x_3109:
[----:B------:R-:W-:Y:S02]  /*24680*/  IMAD.MOV.U32 R12, RZ, RZ, R0 ;  /* 0x000000ffff0c7224 */ /* 0x000fe400078e0000 */
[----:B------:R-:W-:Y:S01]  /*24690*/  IMAD.MOV.U32 R13, RZ, RZ, R3 ;  /* 0x000000ffff0d7224 */ /* 0x000fe200078e0003 */
[----:B------:R-:W-:Y:S06]  /*246a0*/  BRA `(.L_x_3110) ;  /* 0xfffffe5400c87947 */ /* 0x000fec000383ffff */
.L_x_2776:
[----:B0-----:R0:W1:Y:S02]  /*246b0*/  SYNCS.PHASECHK.TRANS64.TRYWAIT P1, [R2+URZ+0x28c00], R21 ;  /* 0x028c0015020075a7 */ /* 0x001064000802017f */
[----:B-1----:R-:W-:Y:S05]  /*246c0*/  @!P1 NANOSLEEP.SYNCS 0x989680 ;  /* 0x009896800000995d */ /* 0x002fea0003900000 */
[----:B------:R-:W1:Y:S02]  /*246d0*/  @!P1 SYNCS.PHASECHK.TRANS64 P1, [R2+URZ+0x28c00], R21 ;  /* 0x028c0015020095a7 */ /* 0x000e64000802007f */
[----:B-1----:R-:W-:Y:S05]  /*246e0*/  @!P1 BRA `(.L_x_2776) ;  /* 0xfffffffc00f09947 */ /* 0x002fea000383ffff */
[----:B------:R-:W-:Y:S05]  /*246f0*/  BRA `(.L_x_3111) ;  /* 0xfffffe5800647947 */ /* 0x000fea000383ffff */
.L_x_2782:
[----:B-1----:R1:W2:Y:S02]  /*24700*/  SYNCS.PHASECHK.TRANS64.TRYWAIT P2, [R12+URZ+0x28c30], R21 ;  /* 0x028c30150c0075a7 */ /* 0x0022a4000804017f */
[----:B--2---:R-:W-:Y:S05]  /*24710*/  @!P2 NANOSLEEP.SYNCS 0x989680 ;  /* 0x009896800000a95d */ /* 0x004fea0003900000 */
[----:B------:R-:W2:Y:S02]  /*24720*/  @!P2 SYNCS.PHASECHK.TRANS64 P2, [R12+URZ+0x28c30], R21 ;  /* 0x028c30150c00a5a7 */ /* 0x000ea4000804007f */
[----:B--2---:R-:W-:Y:S05]  /*24730*/  @!P2 BRA `(.L_x_2782) ;  /* 0xfffffffc00f0a947 */ /* 0x004fea000383ffff */
[----:B------:R-:W-:Y:S05]  /*24740*/  BRA `(.L_x_2781) ;  /* 0xfffffe6800147947 */ /* 0x000fea000383ffff */
.L_x_2795:
[----:B--2---:R2:W0:Y:S02]  /*24750*/  SYNCS.PHASECHK.TRANS64.TRYWAIT P3, [R12+URZ+0x28c50], R21 ;  /* 0x028c50150c0075a7 */ /* 0x004424000806017f */
[----:B0-----:R-:W-:Y:S05]  /*24760*/  @!P3 NANOSLEEP.SYNCS 0x989680 ;  /* 0x009896800000b95d */ /* 0x001fea0003900000 */
[----:B------:R-:W0:Y:S02]  /*24770*/  @!P3 SYNCS.PHASECHK.TRANS64 P3, [R12+URZ+0x28c50], R21 ;  /* 0x028c50150c00b5a7 */ /* 0x000e24000806007f */
[----:B0-----:R-:W-:Y:S05]  /*24780*/  @!P3 BRA `(.L_x_2795) ;  /* 0xfffffffc00f0b947 */ /* 0x001fea000383ffff */
[----:B------:R-:W-:Y:S05]  /*24790*/  BRA `(.L_x_2794) ;  /* 0xfffffe8800007947 */ /* 0x000fea000383ffff */
.L_x_2807:
[----:B-1----:R1:W2:Y:S02]  /*247a0*/  SYNCS.PHASECHK.TRANS64.TRYWAIT P3, [R215+URZ+0x28c30], R216 ;  /* 0x028c30d8d70075a7 */ /* 0x0022a4000806017f */
[----:B--2---:R-:W-:Y:S05]  /*247b0*/  @!P3 NANOSLEEP.SYNCS 0x989680 ;  /* 0x009896800000b95d */ /* 0x004fea0003900000 */
[----:B------:R-:W2:Y:S02]  /*247c0*/  @!P3 SYNCS.PHASECHK.TRANS64 P3, [R215+URZ+0x28c30], R216 ;  /* 0x028c30d8d700b5a7 */ /* 0x000ea4000806007f */
[----:B--2---:R-:W-:Y:S05]  /*247d0*/  @!P3 BRA `(.L_x_2807) ;  /* 0xfffffffc00f0b947 */ /* 0x004fea000383ffff */
[----:B------:R-:W-:Y:S05]  /*247e0*/  BRA `(.L_x_2806) ;  /* 0xfffffe8c00747947 */ /* 0x000fea000383ffff */
.L_x_2820:
[----:B---3--:R3:W4:Y:S02]  /*247f0*/  SYNCS.PHASECHK.TRANS64.TRYWAIT P3, [R215+URZ+0x28c50], R216 ;  /* 0x028c50d8d70075a7 */ /* 0x008724000806017f */
[----:B----4-:R-:W-:Y:S05]  /*24800*/  @!P3 NANOSLEEP.SYNCS 0x989680 ;  /* 0x009896800000b95d */ /* 0x010fea0003900000 */
[----:B------:R-:W4:Y:S02]  /*24810*/  @!P3 SYNCS.PHASECHK.TRANS64 P3, [R215+URZ+0x28c50], R216 ;  /* 0x028c50d8d700b5a7 */ /* 0x000f24000806007f */
[----:B----4-:R-:W-:Y:S05]  /*24820*/  @!P3 BRA `(.L_x_2820) ;  /* 0xfffffffc00f0b947 */ /* 0x010fea000383ffff */
[----:B------:R-:W-:Y:S05]  /*24830*/  BRA `(.L_x_2819) ;  /* 0xfffffeb0006c7947 */ /* 0x000fea000383ffff */
.L_x_2833:
[----:B-1----:R1:W2:Y:S02]  /*24840*/  SYNCS.PHASECHK.TRANS64.TRYWAIT P3, [R12+URZ+0x28c30], R207 ;  /* 0x028c30cf0c0075a7 */ /* 0x0022a4000806017f */
[----:B--2---:R-:W-:Y:S05]  /*24850*/  @!P3 NANOSLEEP.SYNCS 0x989680 ;  /* 0x009896800000b95d */ /* 0x004fea0003900000 */
[----:B------:R-:W2:Y:S02]  /*24860*/  @!P3 SYNCS.PHASECHK.TRANS64 P3, [R12+URZ+0x28c30], R207 ;  /* 0x028c30cf0c00b5a7 */ /* 0x000ea4000806007f */
[----:B--2---:R-:W-:Y:S05]  /*24870*/  @!P3 BRA `(.L_x_2833) ;  /* 0xfffffffc00f0b947 */ /* 0x004fea000383ffff */
[----:B------:R-:W-:Y:S05]  /*24880*/  BRA `(.L_x_2832) ;  /* 0xfffffeb800347947 */ /* 0x000fea000383ffff */
.L_x_2838:
[----:B---3--:R3:W4:Y:S02]  /*24890*/  SYNCS.PHASECHK.TRANS64.TRYWAIT P3, [R12+URZ+0x28c50], R207 ;  /* 0x028c50cf0c0075a7 */ /* 0x008724000806017f */
[----:B----4-:R-:W-:Y:S05]  /*248a0*/  @!P3 NANOSLEEP.SYNCS 0x989680 ;  /* 0x009896800000b95d */ /* 0x010fea0003900000 */
[----:B------:R-:W4:Y:S02]  /*248b0*/  @!P3 SYNCS.PHASECHK.TRANS64 P3, [R12+URZ+0x28c50], R207 ;  /* 0x028c50cf0c00b5a7 */ /* 0x000f24000806007f */
[----:B----4-:R-:W-:Y:S05]  /*248c0*/  @!P3 BRA `(.L_x_2838) ;  /* 0xfffffffc00f0b947 */ /* 0x010fea000383ffff */
[----:B------:R-:W-:Y:S05]  /*248d0*/  BRA `(.L_x_2837) ;  /* 0xfffffed000907947 */ /* 0x000fea000383ffff */
.L_x_2846:
[----:B-1----:R1:W2:Y:S02]  /*248e0*/  SYNCS.PHASECHK.TRANS64.TRYWAIT P2, [R206+URZ+0x28c30], R207 ;  /* 0x028c30cfce0075a7 */ /* 0x0022a4000804017f */
[----:B--2---:R-:W-:Y:S05]  /*248f0*/  @!P2 NANOSLEEP.SYNCS 0x989680 ;  /* 0x009896800000a95d */ /* 0x004fea0003900000 */
[----:B------:R-:W2:Y:S02]  /*24900*/  @!P2 SYNCS.PHASECHK.TRANS64 P2, [R206+URZ+0x28c30], R207 ;  /* 0x028c30cfce00a5a7 */ /* 0x000ea4000804007f */
[----:B--2---:R-:W-:Y:S05]  /*24910*/  @!P2 BRA `(.L_x_2846) ;  /* 0xfffffffc00f0a947 */ /* 0x004fea000383ffff */
[----:B------:R-:W-:Y:S05]  /*24920*/  BRA `(.L_x_2845) ;  /* 0xfffffed400a07947 */ /* 0x000fea000383ffff */
.L_x_2859:
[----:B---3--:R3:W4:Y:S02]  /*24930*/  SYNCS.PHASECHK.TRANS64.TRYWAIT P2, [R206+URZ+0x28c50], R207 ;  /* 0x028c50cfce0075a7 */ /* 0x008724000804017f */
[----:B----4-:R-:W-:Y:S05]  /*24940*/  @!P2 NANOSLEEP.SYNCS 0x989680 ;  /* 0x009896800000a95d */ /* 0x010fea0003900000 */
[----:B------:R-:W4:Y:S02]  /*24950*/  @!P2 SYNCS.PHASECHK.TRANS64 P2, [R206+URZ+0x28c50], R207 ;  /* 0x028c50cfce00a5a7 */ /* 0x000f24000804007f */
[----:B----4-:R-:W-:Y:S05]  /*24960*/  @!P2 BRA `(.L_x_2859) ;  /* 0xfffffffc00f0a947 */ /* 0x010fea000383ffff */
[----:B------:R-:W-:Y:S05]  /*24970*/  BRA `(.L_x_2858) ;  /* 0xfffffef800a47947 */ /* 0x000fea000383ffff */
.L_x_2902:
[----:B------:R-:W1:Y:S01]  /*24980*/  S2R R6, SR_TID.X ;  /* 0x0000000000067919 */ /* 0x000e620000002100 */
[----:B------:R-:W-:Y:S01]  /*24990*/  BSSY B1, `(.L_x_3112) ;  /* 0x000000a000017945 */ /* 0x000fe20003800000 */
[----:B------:R-:W-:Y:S02]  /*249a0*/  IMAD.MOV.U32 R12, RZ, RZ, RZ ;  /* 0x000000ffff0c7224 */ /* 0x000fe400078e00ff */
[----:B------:R-:W-:Y:S02]  /*249b0*/  IMAD.MOV.U32 R11, RZ, RZ, 0x1f ;  /* 0x0000001fff0b7424 */ /* 0x000fe400078e00ff */
[----:B0-----:R-:W-:Y:S01]  /*249c0*/  IMAD.MOV.U32 R15, RZ, RZ, -0x1 ;  /* 0xffffffffff0f7424 */ /* 0x001fe200078e00ff */
[----:B-1----:R-:W-:-:S04]  /*249d0*/  SHF.R.U32.HI R6, RZ, 0x5, R6 ;  /* 0x00000005ff067819 */ /* 0x002fc80000011606 */
[----:B------:R-:W-:-:S05]  /*249e0*/  LOP3.LUT R6, R6, 0x3, RZ, 0xc0, !PT ;  /* 0x0000000306067812 */ /* 0x000fca00078ec0ff */
[----:B------:R-:W-:-:S07]  /*249f0*/  IMAD.MOV.U32 R13, RZ, RZ, R6 ;  /* 0x000000ffff0d7224 */ /* 0x000fce00078e0006 */
[----:B------:R-:W-:Y:S05]  /*24a00*/  WARPSYNC.COLLECTIVE R15, `(.L_x_3113) ;  /* 0x000000000f087348 */ /* 0x000fea0003c00000 */
[----:B------:R0:W1:Y:S02]  /*24a10*/  SHFL.IDX P6, R14, R13, R12, R11 ;  /* 0x0000000c0d0e7389 */ /* 0x00006400000c000b */
[----:B01----:R-:W-:Y:S01]  /*24a20*/  ENDCOLLECTIVE ;  /* 0x000000000000791b */ /* 0x003fe20003800000 */
.L_x_3113:
[----:B------:R-:W-:Y:S05]  /*24a30*/  BSYNC B1 ;  /* 0x0000000000017941 */ /* 0x000fea0003800000 */
.L_x_3112:
[----:B------:R-:W-:Y:S05]  /*24a40*/  BRA `(.L_x_3114) ;  /* 0xffffff7000547947 */ /* 0x000fea000383ffff */
.L_x_2904:
[----:B------:R-:W-:Y:S01]  /*24a50*/  BSSY B1, `(.L_x_3115) ;  /* 0x0000006000017945 */ /* 0x000fe20003800000 */
[----:B0-----:R-:W-:-:S07]  /*24a60*/  IMAD.MOV.U32 R15, RZ, RZ, -0x1 ;  /* 0xffffffffff0f7424 */ /* 0x001fce00078e00ff */
[----:B-1----:R-:W-:Y:S05]  /*24a70*/  WARPSYNC.COLLECTIVE R15, `(.L_x_3116) ;  /* 0x000000000f0c7348 */ /* 0x002fea0003c00000 */
[----:B------:R-:W-:Y:S02]  /*24a80*/  ELECT P6, UR62, PT ;  /* 0x00000000003e782f */ /* 0x000fe400038c0000 */
[----:B------:R-:W-:Y:S01]  /*24a90*/  MOV R14, UR62 ;  /* 0x0000003e000e7c02 */ /* 0x000fe20008000f00 */
[----:B-1----:R-:W-:Y:S10]  /*24aa0*/  ENDCOLLECTIVE ;  /* 0x000000000000791b */ /* 0x002ff40003800000 */
.L_x_3116:
[----:B------:R-:W-:Y:S05]  /*24ab0*/  BSYNC B1 ;  /* 0x0000000000017941 */ /* 0x000fea0003800000 */
.L_x_3115:
[----:B------:R-:W-:Y:S05]  /*24ac0*/  BRA `(.L_x_2903) ;  /* 0xffffff70004c7947 */ /* 0x000fea000383ffff */
.L_x_2906:
[----:B-1----:R1:W2:Y:S02]  /*24ad0*/  SYNCS.PHASECHK.TRANS64.TRYWAIT P0, [R18+URZ+0x28c20], R6 ;  /* 0x028c2006120075a7 */ /* 0x0022a4000800017f */
[----:B--2---:R-:W-:Y:S05]  /*24ae0*/  @!P0 NANOSLEEP.SYNCS 0x989680 ;  /* 0x009896800000895d */ /* 0x004fea0003900000 */
[----:B------:R-:W2:Y:S02]  /*24af0*/  @!P0 SYNCS.PHASECHK.TRANS64 P0, [R18+URZ+0x28c20], R6 ;  /* 0x028c2006120085a7 */ /* 0x000ea4000800007f */
[----:B--2---:R-:W-:Y:S05]  /*24b00*/  @!P0 BRA `(.L_x_2906) ;  /* 0xfffffffc00f08947 */ /* 0x004fea000383ffff */
[----:B------:R-:W-:Y:S05]  /*24b10*/  BRA `(.L_x_3117) ;  /* 0xffffff70005c7947 */ /* 0x000fea000383ffff */
.L_x_2910:
[----:B--2---:R2:W3:Y:S02]  /*24b20*/  SYNCS.PHASECHK.TRANS64.TRYWAIT P0, [R7+URZ+0x28ca0], R10 ;  /* 0x028ca00a070075a7 */ /* 0x0044e4000800017f */
[----:B---3--:R-:W-:Y:S05]  /*24b30*/  @!P0 NANOSLEEP.SYNCS 0x989680 ;  /* 0x009896800000895d */ /* 0x008fea0003900000 */
[----:B------:R-:W3:Y:S02]  /*24b40*/  @!P0 SYNCS.PHASECHK.TRANS64 P0, [R7+URZ+0x28ca0], R10 ;  /* 0x028ca00a070085a7 */ /* 0x000ee4000800007f */
[----:B---3--:R-:W-:Y:S05]  /*24b50*/  @!P0 BRA `(.L_x_2910) ;  /* 0xfffffffc00f08947 */ /* 0x008fea000383ffff */
[----:B------:R-:W-:Y:S05]  /*24b60*/  BRA `(.L_x_3118) ;  /* 0xffffff70007c7947 */ /* 0x000fea000383ffff */
.L_x_2915:
[----:B-1----:R1:W3:Y:S02]  /*24b70*/  SYNCS.PHASECHK.TRANS64.TRYWAIT P0, [R7+URZ+0x28cc0], R10 ;  /* 0x028cc00a070075a7 */ /* 0x0022e4000800017f */
[----:B---3--:R-:W-:Y:S05]  /*24b80*/  @!P0 NANOSLEEP.SYNCS 0x989680 ;  /* 0x009896800000895d */ /* 0x008fea0003900000 */
[----:B------:R-:W3:Y:S02]  /*24b90*/  @!P0 SYNCS.PHASECHK.TRANS64 P0, [R7+URZ+0x28cc0], R10 ;  /* 0x028cc00a070085a7 */ /* 0x000ee4000800007f */
[----:B---3--:R-:W-:Y:S05]  /*24ba0*/  @!P0 BRA `(.L_x_2915) ;  /* 0xfffffffc00f08947 */ /* 0x008fea000383ffff */
[----:B------:R-:W-:Y:S05]  /*24bb0*/  BRA `(.L_x_3119) ;  /* 0xffffff7000fc7947 */ /* 0x000fea000383ffff */
.L_x_2929:
[----:B-1----:R1:W2:Y:S02]  /*24bc0*/  SYNCS.PHASECHK.TRANS64.TRYWAIT P1, [R6+URZ+0x28ca0], R7 ;  /* 0x028ca007060075a7 */ /* 0x0022a4000802017f */
[----:B--2---:R-:W-:Y:S05]  /*24bd0*/  @!P1 NANOSLEEP.SYNCS 0x989680 ;  /* 0x009896800000995d */ /* 0x004fea0003900000 */
[----:B------:R-:W2:Y:S02]  /*24be0*/  @!P1 SYNCS.PHASECHK.TRANS64 P1, [R6+URZ+0x28ca0], R7 ;  /* 0x028ca007060095a7 */ /* 0x000ea4000802007f */
[----:B--2---:R-:W-:Y:S05]  /*24bf0*/  @!P1 BRA `(.L_x_2929) ;  /* 0xfffffffc00f09947 */ /* 0x004fea000383ffff */
[----:B------:R-:W-:Y:S05]  /*24c00*/  BRA `(.L_x_3120) ;  /* 0xffffff7c007c7947 */ /* 0x000fea000383ffff */
.L_x_2934:
[----:B--2---:R2:W3:Y:S02]  /*24c10*/  SYNCS.PHASECHK.TRANS64.TRYWAIT P1, [R6+URZ+0x28cc0], R7 ;  /* 0x028cc007060075a7 */ /* 0x0044e4000802017f */
[----:B---3--:R-:W-:Y:S05]  /*24c20*/  @!P1 NANOSLEEP.SYNCS 0x989680 ;  /* 0x009896800000995d */ /* 0x008fea0003900000 */
[----:B------:R-:W3:Y:S02]  /*24c30*/  @!P1 SYNCS.PHASECHK.TRANS64 P1, [R6+URZ+0x28cc0], R7 ;  /* 0x028cc007060095a7 */ /* 0x000ee4000802007f */
[----:B---3--:R-:W-:Y:S05]  /*24c40*/  @!P1 BRA `(.L_x_2934) ;  /* 0xfffffffc00f09947 */ /* 0x008fea000383ffff */
[----:B------:R-:W-:Y:S05]  /*24c50*/  BRA `(.L_x_3121) ;  /* 0xffffff7c00f87947 */ /* 0x000fea000383ffff */
.L_x_2964:
[----:B-1----:R-:W1:Y:S01]  /*24c60*/  S2R R4, SR_TID.X ;  /* 0x0000000000047919 */ /* 0x002e620000002100 */
[----:B------:R-:W-:Y:S01]  /*24c70*/  BSSY B0, `(.L_x_3122) ;  /* 0x000000a000007945 */ /* 0x000fe20003800000 */
[----:B------:R-:W-:Y:S02]  /*24c80*/  IMAD.MOV.U32 R12, RZ, RZ, RZ ;  /* 0x000000ffff0c7224 */ /* 0x000fe400078e00ff */
[----:B------:R-:W-:Y:S02]  /*24c90*/  IMAD.MOV.U32 R11, RZ, RZ, 0x1f ;  /* 0x0000001fff0b7424 */ /* 0x000fe400078e00ff */
[----:B0-----:R-:W-:Y:S01]  /*24ca0*/  IMAD.MOV.U32 R15, RZ, RZ, -0x1 ;  /* 0xffffffffff0f7424 */ /* 0x001fe200078e00ff */
[----:B-1----:R-:W-:-:S04]  /*24cb0*/  SHF.R.U32.HI R4, RZ, 0x5, R4 ;  /* 0x00000005ff047819 */ /* 0x002fc80000011604 */
[----:B------:R-:W-:-:S05]  /*24cc0*/  LOP3.LUT R4, R4, 0x3, RZ, 0xc0, !PT ;  /* 0x0000000304047812 */ /* 0x000fca00078ec0ff */
[----:B------:R-:W-:-:S07]  /*24cd0*/  IMAD.MOV.U32 R13, RZ, RZ, R4 ;  /* 0x000000ffff0d7224 */ /* 0x000fce00078e0004 */
[----:B--2---:R-:W-:Y:S05]  /*24ce0*/  WARPSYNC.COLLECTIVE R15, `(.L_x_3123) ;  /* 0x000000000f087348 */ /* 0x004fea0003c00000 */
[----:B------:R0:W1:Y:S02]  /*24cf0*/  SHFL.IDX P6, R14, R13, R12, R11 ;  /* 0x0000000c0d0e7389 */ /* 0x00006400000c000b */
[----:B012---:R-:W-:Y:S01]  /*24d00*/  ENDCOLLECTIVE ;  /* 0x000000000000791b */ /* 0x007fe20003800000 */
.L_x_3123:
[----:B------:R-:W-:Y:S05]  /*24d10*/  BSYNC B0 ;  /* 0x0000000000007941 */ /* 0x000fea0003800000 */
.L_x_3122:
[----:B------:R-:W-:Y:S05]  /*24d20*/  BRA `(.L_x_3124) ;  /* 0xffffff9400787947 */ /* 0x000fea000383ffff */
.L_x_2966:
[----:B------:R-:W-:Y:S01]  /*24d30*/  BSSY B0, `(.L_x_3125) ;  /* 0x0000006000007945 */ /* 0x000fe20003800000 */
[----:B0-----:R-:W-:-:S07]  /*24d40*/  IMAD.MOV.U32 R15, RZ, RZ, -0x1 ;  /* 0xffffffffff0f7424 */ /* 0x001fce00078e00ff */
[----:B-12---:R-:W-:Y:S05]  /*24d50*/  WARPSYNC.COLLECTIVE R15, `(.L_x_3126) ;  /* 0x000000000f0c7348 */ /* 0x006fea0003c00000 */
[----:B------:R-:W-:Y:S02]  /*24d60*/  ELECT P6, UR62, PT ;  /* 0x00000000003e782f */ /* 0x000fe400038c0000 */
[----:B------:R-:W-:Y:S01]  /*24d70*/  MOV R14, UR62 ;  /* 0x0000003e000e7c02 */ /* 0x000fe20008000f00 */
[----:B-12---:R-:W-:Y:S10]  /*24d80*/  ENDCOLLECTIVE ;  /* 0x000000000000791b */ /* 0x006ff40003800000 */
.L_x_3126:
[----:B------:R-:W-:Y:S05]  /*24d90*/  BSYNC B0 ;  /* 0x0000000000007941 */ /* 0x000fea0003800000 */
.L_x_3125:
[----:B------:R-:W-:Y:S05]  /*24da0*/  BRA `(.L_x_3127) ;  /* 0xffffff9400847947 */ /* 0x000fea000383ffff */
.L_x_2968:
[----:B-1----:R1:W3:Y:S02]  /*24db0*/  SYNCS.PHASECHK.TRANS64.TRYWAIT P0, [R0+URZ+0x28c40], R2 ;  /* 0x028c4002000075a7 */ /* 0x0022e4000800017f */
[----:B---3--:R-:W-:Y:S05]  /*24dc0*/  @!P0 NANOSLEEP.SYNCS 0x989680 ;  /* 0x009896800000895d */ /* 0x008fea0003900000 */
[----:B------:R-:W3:Y:S02]  /*24dd0*/  @!P0 SYNCS.PHASECHK.TRANS64 P0, [R0+URZ+0x28c40], R2 ;  /* 0x028c4002000085a7 */ /* 0x000ee4000800007f */
[----:B---3--:R-:W-:Y:S05]  /*24de0*/  @!P0 BRA `(.L_x_2968) ;  /* 0xfffffffc00f08947 */ /* 0x008fea000383ffff */
[----:B------:R-:W-:Y:S05]  /*24df0*/  BRA `(.L_x_3128) ;  /* 0xffffff9400e47947 */ /* 0x000fea000383ffff */
.L_x_2972:
        /* <DEDUP_REMOVED lines=13> */
.L_x_3129:
[----:B------:R-:W-:Y:S02]  /*24ed0*/  IMAD.MOV.U32 R13, RZ, RZ, R4 ;  /* 0x000000ffff0d7224 */ /* 0x000fe400078e0004 */
[----:B------:R-:W-:-:S07]  /*24ee0*/  IMAD.MOV.U32 R6, RZ, RZ, R14 ;  /* 0x000000ffff067224 */ /* 0x000fce00078e000e */
[----:B------:R-:W-:Y:S05]  /*24ef0*/  WARPSYNC.COLLECTIVE R15, `(.L_x_3130) ;  /* 0x000000000f087348 */ /* 0x000fea0003c00000 */
[----:B------:R0:W1:Y:S02]  /*24f00*/  SHFL.IDX P6, R14, R13, R12, R11 ;  /* 0x0000000c0d0e7389 */ /* 0x00006400000c000b */
[----:B01----:R-:W-:Y:S01]  /*24f10*/  ENDCOLLECTIVE ;  /* 0x000000000000791b */ /* 0x003fe20003800000 */
.L_x_3130:
[----:B------:R-:W-:Y:S02]  /*24f20*/  IMAD.MOV.U32 R13, RZ, RZ, R3 ;  /* 0x000000ffff0d7224 */ /* 0x000fe400078e0003 */
[----:B------:R-:W-:Y:S02]  /*24f30*/  IMAD.MOV.U32 R12, RZ, RZ, 0x1 ;  /* 0x00000001ff0c7424 */ /* 0x000fe400078e00ff */
[----:B------:R-:W-:-:S07]  /*24f40*/  IMAD.MOV.U32 R7, RZ, RZ, R14 ;  /* 0x000000ffff077224 */ /* 0x000fce00078e000e */
[----:B------:R-:W-:Y:S05]  /*24f50*/  WARPSYNC.COLLECTIVE R15, `(.L_x_3131) ;  /* 0x000000000f087348 */ /* 0x000fea0003c00000 */
[----:B------:R0:W1:Y:S02]  /*24f60*/  SHFL.IDX P6, R14, R13, R12, R11 ;  /* 0x0000000c0d0e7389 */ /* 0x00006400000c000b */
[----:B01----:R-:W-:Y:S01]  /*24f70*/  ENDCOLLECTIVE ;  /* 0x000000000000791b */ /* 0x003fe20003800000 */
.L_x_3131:
        /* <DEDUP_REMOVED lines=15> */
.L_x_3132:
[----:B------:R-:W-:Y:S02]  /*25070*/  IMAD.MOV.U32 R13, RZ, RZ, R3 ;  /* 0x000000ffff0d7224 */ /* 0x000fe400078e0003 */
[----:B------:R-:W-:Y:S02]  /*25080*/  IMAD.MOV.U32 R12, RZ, RZ, 0x2 ;  /* 0x00000002ff0c7424 */ /* 0x000fe400078e00ff */
[----:B------:R-:W-:-:S07]  /*25090*/  IMAD.MOV.U32 R5, RZ, RZ, R14 ;  /* 0x000000ffff057224 */ /* 0x000fce00078e000e */
[----:B------:R-:W-:Y:S05]  /*250a0*/  WARPSYNC.COLLECTIVE R15, `(.L_x_3133) ;  /* 0x000000000f087348 */ /* 0x000fea0003c00000 */
[----:B------:R0:W1:Y:S02]  /*250b0*/  SHFL.IDX P6, R14, R13, R12, R11 ;  /* 0x0000000c0d0e7389 */ /* 0x00006400000c000b */
[----:B01----:R-:W-:Y:S01]  /*250c0*/  ENDCOLLECTIVE ;  /* 0x000000000000791b */ /* 0x003fe20003800000 */
.L_x_3133:
        /* <DEDUP_REMOVED lines=15> */
.L_x_3134:
[----:B------:R-:W-:Y:S02]  /*251c0*/  IMAD.MOV.U32 R13, RZ, RZ, R3 ;  /* 0x000000ffff0d7224 */ /* 0x000fe400078e0003 */
[----:B------:R-:W-:Y:S02]  /*251d0*/  IMAD.MOV.U32 R12, RZ, RZ, 0x3 ;  /* 0x00000003ff0c7424 */ /* 0x000fe400078e00ff */
[----:B------:R-:W-:-:S07]  /*251e0*/  IMAD.MOV.U32 R5, RZ, RZ, R14 ;  /* 0x000000ffff057224 */ /* 0x000fce00078e000e */
[----:B------:R-:W-:Y:S05]  /*251f0*/  WARPSYNC.COLLECTIVE R15, `(.L_x_3135) ;  /* 0x000000000f087348 */ /* 0x000fea0003c00000 */
[----:B------:R0:W1:Y:S02]  /*25200*/  SHFL.IDX P6, R14, R13, R12, R11 ;  /* 0x0000000c0d0e7389 */ /* 0x00006400000c000b */
[----:B01----:R-:W-:Y:S01]  /*25210*/  ENDCOLLECTIVE ;  /* 0x000000000000791b */ /* 0x003fe20003800000 */
.L_x_3135:
        /* <DEDUP_REMOVED lines=13> */
.L_x_3136:
[----:B------:R-:W-:Y:S01]  /*252f0*/  IMAD.MOV.U32 R3, RZ, RZ, R14 ;  /* 0x000000ffff037224 */ /* 0x000fe200078e000e */
[----:B------:R-:W-:Y:S06]  /*25300*/  BRA `(.L_x_3137) ;  /* 0xffffff9c00287947 */ /* 0x000fec000383ffff */
.L_x_2975:
[----:B0-----:R0:W1:Y:S02]  /*25310*/  SYNCS.PHASECHK.TRANS64.TRYWAIT P0, [R18+URZ+0x28c20], R0 ;  /* 0x028c2000120075a7 */ /* 0x001064000800017f */
[----:B-1----:R-:W-:Y:S05]  /*25320*/  @!P0 NANOSLEEP.SYNCS 0x989680 ;  /* 0x009896800000895d */ /* 0x002fea0003900000 */
[----:B------:R-:W1:Y:S02]  /*25330*/  @!P0 SYNCS.PHASECHK.TRANS64 P0, [R18+URZ+0x28c20], R0 ;  /* 0x028c2000120085a7 */ /* 0x000e64000800007f */
[----:B-1----:R-:W-:Y:S05]  /*25340*/  @!P0 BRA `(.L_x_2975) ;  /* 0xfffffffc00f08947 */ /* 0x002fea000383ffff */
[----:B------:R-:W-:Y:S05]  /*25350*/  BRA `(.L_x_3138) ;  /* 0xffffff9c00847947 */ /* 0x000fea000383ffff */
.L_x_2979:
[----:B0-----:R0:W1:Y:S02]  /*25360*/  SYNCS.PHASECHK.TRANS64.TRYWAIT P0, [R0+URZ+0x28c60], R2 ;  /* 0x028c6002000075a7 */ /* 0x001064000800017f */
[----:B-1----:R-:W-:Y:S05]  /*25370*/  @!P0 NANOSLEEP.SYNCS 0x989680 ;  /* 0x009896800000895d */ /* 0x002fea0003900000 */
[----:B------:R-:W1:Y:S02]  /*25380*/  @!P0 SYNCS.PHASECHK.TRANS64 P0, [R0+URZ+0x28c60], R2 ;  /* 0x028c6002000085a7 */ /* 0x000e64000800007f */
[----:B-1----:R-:W-:Y:S05]  /*25390*/  @!P0 BRA `(.L_x_2979) ;  /* 0xfffffffc00f08947 */ /* 0x002fea000383ffff */
[----:B------:R-:W-:Y:S05]  /*253a0*/  BRA `(.L_x_3139) ;  /* 0xffffff9c00a87947 */ /* 0x000fea000383ffff */
.L_x_2998:
[----:B-1----:R1:W2:Y:S02]  /*253b0*/  SYNCS.PHASECHK.TRANS64.TRYWAIT P0, [R2+URZ+0x28c40], R6 ;  /* 0x028c4006020075a7 */ /* 0x0022a4000800017f */
[----:B--2---:R-:W-:Y:S05]  /*253c0*/  @!P0 NANOSLEEP.SYNCS 0x989680 ;  /* 0x009896800000895d */ /* 0x004fea0003900000 */
[----:B------:R-:W2:Y:S02]  /*253d0*/  @!P0 SYNCS.PHASECHK.TRANS64 P0, [R2+URZ+0x28c40], R6 ;  /* 0x028c4006020085a7 */ /* 0x000ea4000800007f */
[----:B--2---:R-:W-:Y:S05]  /*253e0*/  @!P0 BRA `(.L_x_2998) ;  /* 0xfffffffc00f08947 */ /* 0x004fea000383ffff */
[----:B------:R-:W-:Y:S05]  /*253f0*/  BRA `(.L_x_3140) ;  /* 0xffffffa800d07947 */ /* 0x000fea000383ffff */
.L_x_3003:
[----:B0-----:R0:W2:Y:S02]  /*25400*/  SYNCS.PHASECHK.TRANS64.TRYWAIT P0, [R2+URZ+0x28c60], R6 ;  /* 0x028c6006020075a7 */ /* 0x0010a4000800017f */
[----:B--2---:R-:W-:Y:S05]  /*25410*/  @!P0 NANOSLEEP.SYNCS 0x989680 ;  /* 0x009896800000895d */ /* 0x004fea0003900000 */
[----:B------:R-:W2:Y:S02]  /*25420*/  @!P0 SYNCS.PHASECHK.TRANS64 P0, [R2+URZ+0x28c60], R6 ;  /* 0x028c6006020085a7 */ /* 0x000ea4000800007f */
[----:B--2---:R-:W-:Y:S05]  /*25430*/  @!P0 BRA `(.L_x_3003) ;  /* 0xfffffffc00f08947 */ /* 0x004fea000383ffff */
[----:B------:R-:W-:Y:S05]  /*25440*/  BRA `(.L_x_3141) ;  /* 0xffffffac004c7947 */ /* 0x000fea000383ffff */
.L_x_3018:
[----:B-1----:R1:W2:Y:S02]  /*25450*/  SYNCS.PHASECHK.TRANS64.TRYWAIT P0, [R2+URZ+0x28c40], R3 ;  /* 0x028c4003020075a7 */ /* 0x0022a4000800017f */
[----:B--2---:R-:W-:Y:S05]  /*25460*/  @!P0 NANOSLEEP.SYNCS 0x989680 ;  /* 0x009896800000895d */ /* 0x004fea0003900000 */
[----:B------:R-:W2:Y:S02]  /*25470*/  @!P0 SYNCS.PHASECHK.TRANS64 P0, [R2+URZ+0x28c40], R3 ;  /* 0x028c4003020085a7 */ /* 0x000ea4000800007f */
[----:B--2---:R-:W-:Y:S05]  /*25480*/  @!P0 BRA `(.L_x_3018) ;  /* 0xfffffffc00f08947 */ /* 0x004fea000383ffff */
[----:B------:R-:W-:Y:S05]  /*25490*/  BRA `(.L_x_3142) ;  /* 0xffffffb800247947 */ /* 0x000fea000383ffff */
.L_x_3023:
[----:B--2---:R2:W3:Y:S02]  /*254a0*/  SYNCS.PHASECHK.TRANS64.TRYWAIT P0, [R2+URZ+0x28c60], R3 ;  /* 0x028c6003020075a7 */ /* 0x0044e4000800017f */
[----:B---3--:R-:W-:Y:S05]  /*254b0*/  @!P0 NANOSLEEP.SYNCS 0x989680 ;  /* 0x009896800000895d */ /* 0x008fea0003900000 */
[----:B------:R-:W3:Y:S02]  /*254c0*/  @!P0 SYNCS.PHASECHK.TRANS64 P0, [R2+URZ+0x28c60], R3 ;  /* 0x028c6003020085a7 */ /* 0x000ee4000800007f */
[----:B---3--:R-:W-:Y:S05]  /*254d0*/  @!P0 BRA `(.L_x_3023) ;  /* 0xfffffffc00f08947 */ /* 0x008fea000383ffff */
[----:B------:R-:W-:Y:S05]  /*254e0*/  BRA `(.L_x_3143) ;  /* 0xffffffb800a07947 */ /* 0x000fea000383ffff */
.L_x_3038:
[----:B-1----:R1:W2:Y:S02]  /*254f0*/  SYNCS.PHASECHK.TRANS64.TRYWAIT P0, [R3+URZ+0x28c40], R2 ;  /* 0x028c4002030075a7 */ /* 0x0022a4000800017f */
[----:B--2---:R-:W-:Y:S05]  /*25500*/  @!P0 NANOSLEEP.SYNCS 0x989680 ;  /* 0x009896800000895d */ /* 0x004fea0003900000 */
[----:B------:R-:W2:Y:S02]  /*25510*/  @!P0 SYNCS.PHASECHK.TRANS64 P0, [R3+URZ+0x28c40], R2 ;  /* 0x028c4002030085a7 */ /* 0x000ea4000800007f */
[----:B--2---:R-:W-:Y:S05]  /*25520*/  @!P0 BRA `(.L_x_3038) ;  /* 0xfffffffc00f08947 */ /* 0x004fea000383ffff */
[----:B------:R-:W-:Y:S05]  /*25530*/  BRA `(.L_x_3144) ;  /* 0xffffffc400607947 */ /* 0x000fea000383ffff */
.L_x_3043:
[----:B--2---:R2:W3:Y:S02]  /*25540*/  SYNCS.PHASECHK.TRANS64.TRYWAIT P0, [R3+URZ+0x28c60], R2 ;  /* 0x028c6002030075a7 */ /* 0x0044e4000800017f */
[----:B---3--:R-:W-:Y:S05]  /*25550*/  @!P0 NANOSLEEP.SYNCS 0x989680 ;  /* 0x009896800000895d */ /* 0x008fea0003900000 */
[----:B------:R-:W3:Y:S02]  /*25560*/  @!P0 SYNCS.PHASECHK.TRANS64 P0, [R3+URZ+0x28c60], R2 ;  /* 0x028c6002030085a7 */ /* 0x000ee4000800007f */
[----:B---3--:R-:W-:Y:S05]  /*25570*/  @!P0 BRA `(.L_x_3043) ;  /* 0xfffffffc00f08947 */ /* 0x008fea000383ffff */
[----:B------:R-:W-:Y:S05]  /*25580*/  BRA `(.L_x_3145) ;  /* 0xffffffc400dc7947 */ /* 0x000fea000383ffff */
.L_x_3059:
[----:B------:R-:W2:Y:S01]  /*25590*/  LDL R0, [R1] ;  /* 0x0000000001007983 */ /* 0x000ea20000100800 */
[----:B------:R-:W-:Y:S01]  /*255a0*/  BSSY B0, `(.L_x_3146) ;  /* 0x0000008000007945 */ /* 0x000fe20003800000 */
[----:B------:R-:W-:Y:S02]  /*255b0*/  IMAD.MOV.U32 R12, RZ, RZ, RZ ;  /* 0x000000ffff0c7224 */ /* 0x000fe400078e00ff */
[----:B------:R-:W-:Y:S02]  /*255c0*/  IMAD.MOV.U32 R11, RZ, RZ, 0x1f ;  /* 0x0000001fff0b7424 */ /* 0x000fe400078e00ff */
[----:B0-----:R-:W-:Y:S02]  /*255d0*/  IMAD.MOV.U32 R15, RZ, RZ, -0x1 ;  /* 0xffffffffff0f7424 */ /* 0x001fe400078e00ff */
[----:B--2---:R-:W-:-:S07]  /*255e0*/  IMAD.MOV.U32 R13, RZ, RZ, R0 ;  /* 0x000000ffff0d7224 */ /* 0x004fce00078e0000 */
[----:B-1----:R-:W-:Y:S05]  /*255f0*/  WARPSYNC.COLLECTIVE R15, `(.L_x_3147) ;  /* 0x000000000f087348 */ /* 0x002fea0003c00000 */
[----:B------:R0:W2:Y:S02]  /*25600*/  SHFL.IDX P6, R14, R13, R12, R11 ;  /* 0x0000000c0d0e7389 */ /* 0x0000a400000c000b */
[----:B012---:R-:W-:Y:S01]  /*25610*/  ENDCOLLECTIVE ;  /* 0x000000000000791b */ /* 0x007fe20003800000 */
.L_x_3147:
[----:B------:R-:W-:Y:S05]  /*25620*/  BSYNC B0 ;  /* 0x0000000000007941 */ /* 0x000fea0003800000 */
.L_x_3146:
        /* <DEDUP_REMOVED lines=9> */
.L_x_3148:
        /* <DEDUP_REMOVED lines=26> */
.L_x_3149:
        /* <DEDUP_REMOVED lines=8> */
.L_x_3150:
        /* <DEDUP_REMOVED lines=8> */
.L_x_3151:
        /* <DEDUP_REMOVED lines=8> */
.L_x_3152:
        /* <DEDUP_REMOVED lines=8> */
.L_x_3153:
        /* <DEDUP_REMOVED lines=9> */
.L_x_3154:
[----:B------:R-:W-:Y:S01]  /*25af0*/  IMAD.MOV.U32 R9, RZ, RZ, R14 ;  /* 0x000000ffff097224 */ /* 0x000fe200078e000e */
[----:B------:R-:W-:Y:S06]  /*25b00*/  BRA `(.L_x_3155) ;  /* 0xffffffd000147947 */ /* 0x000fec000383ffff */
.L_x_3062:
        /* <DEDUP_REMOVED lines=8> */
.L_x_3157:
[----:B------:R-:W-:Y:S05]  /*25b90*/  BSYNC B0 ;  /* 0x0000000000007941 */ /* 0x000fea0003800000 */
.L_x_3156:
        /* <DEDUP_REMOVED lines=10> */
.L_x_3158:
        /* <DEDUP_REMOVED lines=8> */
.L_x_3159:
        /* <DEDUP_REMOVED lines=8> */
.L_x_3160:
        /* <DEDUP_REMOVED lines=8> */
.L_x_3161:
        /* <DEDUP_REMOVED lines=9> */
.L_x_3162:
[----:B------:R-:W-:Y:S01]  /*25e50*/  IMAD.MOV.U32 R9, RZ, RZ, R14 ;  /* 0x000000ffff097224 */ /* 0x000fe200078e000e */
[----:B------:R-:W-:Y:S06]  /*25e60*/  BRA `(.L_x_3163) ;  /* 0xffffffcc00e87947 */ /* 0x000fec000383ffff */
.L_x_3064:
[----:B------:R-:W-:Y:S01]  /*25e70*/  BSSY B0, `(.L_x_3164) ;  /* 0x0000006000007945 */ /* 0x000fe20003800000 */
[----:B------:R-:W-:Y:S01]  /*25e80*/  PLOP3.LUT P6, PT, P6, PT, PT, 0x8, 0x0 ;  /* 0x000000000000781c */ /* 0x000fe200037ce170 */
[----:B------:R-:W-:-:S12]  /*25e90*/  IMAD.MOV.U32 R15, RZ, RZ, -0x1 ;  /* 0xffffffffff0f7424 */ /* 0x000fd800078e00ff */
[----:B0-----:R-:W-:Y:S05]  /*25ea0*/  WARPSYNC.COLLECTIVE R15, `(.L_x_3165) ;  /* 0x000000000f087348 */ /* 0x001fea0003c00000 */
[----:B------:R-:W-:Y:S01]  /*25eb0*/  VOTE.ANY R14, PT, P6 ;  /* 0x00000000000e7806 */ /* 0x000fe200030e0100 */
[----:B0-----:R-:W-:Y:S06]  /*25ec0*/  ENDCOLLECTIVE ;  /* 0x000000000000791b */ /* 0x001fec0003800000 */
.L_x_3165:
[----:B------:R-:W-:Y:S05]  /*25ed0*/  BSYNC B0 ;  /* 0x0000000000007941 */ /* 0x000fea0003800000 */
.L_x_3164:
        /* <DEDUP_REMOVED lines=10> */
.L_x_3166:
[----:B------:R-:W-:Y:S02]  /*25f80*/  IMAD.MOV.U32 R13, RZ, RZ, R6 ;  /* 0x000000ffff0d7224 */ /* 0x000fe400078e0006 */
[----:B------:R-:W-:-:S07]  /*25f90*/  IMAD.MOV.U32 R4, RZ, RZ, R14 ;  /* 0x000000ffff047224 */ /* 0x000fce00078e000e */
[----:B------:R-:W-:Y:S05]  /*25fa0*/  WARPSYNC.COLLECTIVE R15, `(.L_x_3167) ;  /* 0x000000000f087348 */ /* 0x000fea0003c00000 */
[----:B------:R0:W1:Y:S02]  /*25fb0*/  SHFL.IDX P6, R14, R13, R12, R11 ;  /* 0x0000000c0d0e7389 */ /* 0x00006400000c000b */
[----:B01----:R-:W-:Y:S01]  /*25fc0*/  ENDCOLLECTIVE ;  /* 0x000000000000791b */ /* 0x003fe20003800000 */
.L_x_3167:
[----:B------:R-:W-:Y:S02]  /*25fd0*/  IMAD.MOV.U32 R6, RZ, RZ, R14 ;  /* 0x000000ffff067224 */ /* 0x000fe400078e000e */
[----:B------:R-:W-:-:S05]  /*25fe0*/  IMAD.IADD R10, R7, 0x1, R10 ;  /* 0x00000001070a7824 */ /* 0x000fca00078e020a */
[----:B------:R2:W-:Y:S01]  /*25ff0*/  STL [R1+0xc], R10 ;  /* 0x00000c0a01007387 */ /* 0x0005e20000100800 */
[----:B------:R-:W-:Y:S05]  /*26000*/  BRA `(.L_x_3168) ;  /* 0xffffffcc00c87947 */ /* 0x000fea000383ffff */
.L_x_3066:
[----:B------:R-:W-:Y:S01]  /*26010*/  BSSY B0, `(.L_x_3169) ;  /* 0x0000008000007945 */ /* 0x000fe20003800000 */
[----:B------:R-:W-:Y:S02]  /*26020*/  IMAD.MOV.U32 R13, RZ, RZ, R3 ;  /* 0x000000ffff0d7224 */ /* 0x000fe400078e0003 */
[----:B------:R-:W-:Y:S02]  /*26030*/  IMAD.MOV.U32 R12, RZ, RZ, R7 ;  /* 0x000000ffff0c7224 */ /* 0x000fe400078e0007 */
[----:B------:R-:W-:Y:S02]  /*26040*/  IMAD.MOV.U32 R11, RZ, RZ, 0x1f ;  /* 0x0000001fff0b7424 */ /* 0x000fe400078e00ff */
[----:B------:R-:W-:-:S07]  /*26050*/  IMAD.MOV.U32 R15, RZ, RZ, -0x1 ;  /* 0xffffffffff0f7424 */ /* 0x000fce00078e00ff */
[----:B0-2---:R-:W-:Y:S05]  /*26060*/  WARPSYNC.COLLECTIVE R15, `(.L_x_3170) ;  /* 0x000000000f087348 */ /* 0x005fea0003c00000 */
[----:B------:R1:W3:Y:S02]  /*26070*/  SHFL.IDX P6, R14, R13, R12, R11 ;  /* 0x0000000c0d0e7389 */ /* 0x0002e400000c000b */
[----:B0123--:R-:W-:Y:S01]  /*26080*/  ENDCOLLECTIVE ;  /* 0x000000000000791b */ /* 0x00ffe20003800000 */
.L_x_3170:
[----:B------:R-:W-:Y:S05]  /*26090*/  BSYNC B0 ;  /* 0x0000000000007941 */ /* 0x000fea0003800000 */
.L_x_3169:
[----:B------:R-:W-:Y:S01]  /*260a0*/  IMAD.MOV.U32 R8, RZ, RZ, R14 ;  /* 0x000000ffff087224 */ /* 0x000fe200078e000e */
[----:B------:R-:W-:Y:S06]  /*260b0*/  BRA `(.L_x_3065) ;  /* 0xffffffcc00b47947 */ /* 0x000fec000383ffff */
.L_x_3072:
[----:B0-----:R0:W1:Y:S02]  /*260c0*/  SYNCS.PHASECHK.TRANS64.TRYWAIT P0, [R0+URZ+0x28c20], R3 ;  /* 0x028c2003000075a7 */ /* 0x001064000800017f */
[----:B-1----:R-:W-:Y:S05]  /*260d0*/  @!P0 NANOSLEEP.SYNCS 0x989680 ;  /* 0x009896800000895d */ /* 0x002fea0003900000 */
[----:B------:R-:W1:Y:S02]  /*260e0*/  @!P0 SYNCS.PHASECHK.TRANS64 P0, [R0+URZ+0x28c20], R3 ;  /* 0x028c2003000085a7 */ /* 0x000e64000800007f */
[----:B-1----:R-:W-:Y:S05]  /*260f0*/  @!P0 BRA `(.L_x_3072) ;  /* 0xfffffffc00f08947 */ /* 0x002fea000383ffff */
[----:B------:R-:W-:Y:S05]  /*26100*/  BRA `(.L_x_3171) ;  /* 0xffffffd800507947 */ /* 0x000fea000383ffff */
.L_x_3073:
[----:B------:R-:W1:Y:S01]  /*26110*/  S2R R2, SR_TID.X ;  /* 0x0000000000027919 */ /* 0x000e620000002100 */
[----:B------:R-:W-:Y:S01]  /*26120*/  BSSY B0, `(.L_x_3172) ;  /* 0x000000a000007945 */ /* 0x000fe20003800000 */
[----:B------:R-:W-:Y:S02]  /*26130*/  IMAD.MOV.U32 R12, RZ, RZ, RZ ;  /* 0x000000ffff0c7224 */ /* 0x000fe400078e00ff */
[----:B---3--:R-:W-:Y:S02]  /*26140*/  IMAD.MOV.U32 R11, RZ, RZ, 0x1f ;  /* 0x0000001fff0b7424 */ /* 0x008fe400078e00ff */
[----:B------:R-:W-:Y:S01]  /*26150*/  IMAD.MOV.U32 R15, RZ, RZ, -0x1 ;  /* 0xffffffffff0f7424 */ /* 0x000fe200078e00ff */
[----:B-1----:R-:W-:-:S04]  /*26160*/  SHF.R.U32.HI R2, RZ, 0x5, R2 ;  /* 0x00000005ff027819 */ /* 0x002fc80000011602 */
[----:B------:R-:W-:-:S05]  /*26170*/  LOP3.LUT R2, R2, 0x3, RZ, 0xc0, !PT ;  /* 0x0000000302027812 */ /* 0x000fca00078ec0ff */
[----:B------:R-:W-:-:S07]  /*26180*/  IMAD.MOV.U32 R13, RZ, RZ, R2 ;  /* 0x000000ffff0d7224 */ /* 0x000fce00078e0002 */
[----:B0-----:R-:W-:Y:S05]  /*26190*/  WARPSYNC.COLLECTIVE R15, `(.L_x_3173) ;  /* 0x000000000f087348 */ /* 0x001fea0003c00000 */
[----:B------:R1:W2:Y:S02]  /*261a0*/  SHFL.IDX P6, R14, R13, R12, R11 ;  /* 0x0000000c0d0e7389 */ /* 0x0002a400000c000b */
[----:B012---:R-:W-:Y:S01]  /*261b0*/  ENDCOLLECTIVE ;  /* 0x000000000000791b */ /* 0x007fe20003800000 */
.L_x_3173:
[----:B------:R-:W-:Y:S05]  /*261c0*/  BSYNC B0 ;  /* 0x0000000000007941 */ /* 0x000fea0003800000 */
.L_x_3172:
[----:B------:R-:W-:Y:S05]  /*261d0*/  BRA `(.L_x_3174) ;  /* 0xffffffd800387947 */ /* 0x000fea000383ffff */
.L_x_3074:
[----:B------:R-:W-:Y:S01]  /*261e0*/  BSSY B0, `(.L_x_3175) ;  /* 0x0000006000007945 */ /* 0x000fe20003800000 */
[----:B------:R-:W-:-:S07]  /*261f0*/  IMAD.MOV.U32 R15, RZ, RZ, -0x1 ;  /* 0xffffffffff0f7424 */ /* 0x000fce00078e00ff */
[----:B01-3--:R-:W-:Y:S05]  /*26200*/  WARPSYNC.COLLECTIVE R15, `(.L_x_3176) ;  /* 0x000000000f0c7348 */ /* 0x00bfea0003c00000 */
[----:B------:R-:W-:Y:S02]  /*26210*/  ELECT P6, UR62, PT ;  /* 0x00000000003e782f */ /* 0x000fe400038c0000 */
[----:B------:R-:W-:Y:S01]  /*26220*/  MOV R14, UR62 ;  /* 0x0000003e000e7c02 */ /* 0x000fe20008000f00 */
[----:B01-3--:R-:W-:Y:S10]  /*26230*/  ENDCOLLECTIVE ;  /* 0x000000000000791b */ /* 0x00bff40003800000 */
.L_x_3176:
[----:B------:R-:W-:Y:S05]  /*26240*/  BSYNC B0 ;  /* 0x0000000000007941 */ /* 0x000fea0003800000 */
.L_x_3175:
[----:B------:R-:W-:Y:S05]  /*26250*/  BRA `(.L_x_3177) ;  /* 0xffffffd8002c7947 */ /* 0x000fea000383ffff */
.L_x_3076:
[----:B0-----:R0:W1:Y:S02]  /*26260*/  SYNCS.PHASECHK.TRANS64.TRYWAIT P0, [R6+URZ], R5 ;  /* 0x00000005060075a7 */ /* 0x001064000800017f */
[----:B-1----:R-:W-:Y:S05]  /*26270*/  @!P0 NANOSLEEP.SYNCS 0x989680 ;  /* 0x009896800000895d */ /* 0x002fea0003900000 */
[----:B------:R-:W1:Y:S02]  /*26280*/  @!P0 SYNCS.PHASECHK.TRANS64 P0, [R6+URZ], R5 ;  /* 0x00000005060085a7 */ /* 0x000e64000800007f */
[----:B-1----:R-:W-:Y:S05]  /*26290*/  @!P0 BRA `(.L_x_3076) ;  /* 0xfffffffc00f08947 */ /* 0x002fea000383ffff */
[----:B------:R-:W-:Y:S05]  /*262a0*/  BRA `(.L_x_3178) ;  /* 0xffffffd800647947 */ /* 0x000fea000383ffff */
.L_x_3077:
[----:B-1----:R1:W2:Y:S02]  /*262b0*/  SYNCS.PHASECHK.TRANS64.TRYWAIT P0, [R7+URZ], R2 ;  /* 0x00000002070075a7 */ /* 0x0022a4000800017f */
[----:B--2---:R-:W-:Y:S05]  /*262c0*/  @!P0 NANOSLEEP.SYNCS 0x989680 ;  /* 0x009896800000895d */ /* 0x004fea0003900000 */
[----:B------:R-:W2:Y:S02]  /*262d0*/  @!P0 SYNCS.PHASECHK.TRANS64 P0, [R7+URZ], R2 ;  /* 0x00000002070085a7 */ /* 0x000ea4000800007f */
[----:B--2---:R-:W-:Y:S05]  /*262e0*/  @!P0 BRA `(.L_x_3077) ;  /* 0xfffffffc00f08947 */ /* 0x004fea000383ffff */
[----:B------:R-:W-:Y:S05]  /*262f0*/  BRA `(.L_x_3179) ;  /* 0xffffffd800587947 */ /* 0x000fea000383ffff */
.L_x_3079:
[----:B--2---:R2:W4:Y:S02]  /*26300*/  SYNCS.PHASECHK.TRANS64.TRYWAIT P0, [R4+URZ], R5 ;  /* 0x00000005040075a7 */ /* 0x004524000800017f */
[----:B----4-:R-:W-:Y:S05]  /*26310*/  @!P0 NANOSLEEP.SYNCS 0x989680 ;  /* 0x009896800000895d */ /* 0x010fea0003900000 */
[----:B------:R-:W4:Y:S02]  /*26320*/  @!P0 SYNCS.PHASECHK.TRANS64 P0, [R4+URZ], R5 ;  /* 0x00000005040085a7 */ /* 0x000f24000800007f */
[----:B----4-:R-:W-:Y:S05]  /*26330*/  @!P0 BRA `(.L_x_3079) ;  /* 0xfffffffc00f08947 */ /* 0x010fea000383ffff */
[----:B------:R-:W-:Y:S05]  /*26340*/  BRA `(.L_x_3180) ;  /* 0xffffffd8005c7947 */ /* 0x000fea000383ffff */
.L_x_3181:
        /* <DEDUP_REMOVED lines=11> */
.L_x_6048:


//--------------------- .text._ZN7cutlass13device_kernelIN5flash11enable_sm90INS1_16FlashAttnFwdSm90INS1_25CollectiveMainloopFwdSm90ILi2EN4cute5tupleIJNS5_1CILi1EEES8_S8_EEENS6_IJNS7_ILi64EEESA_SA_EEELi512ENS_10bfloat16_tEfNS_4arch4Sm90ELb0ELb1ELb1ELb1ELb0ELb0ELb1ELb0ELb0ELb1ELb1ELb0EEENS1_21CollectiveEpilogueFwdINS6_IJSA_NS7_ILi512EEESA_EEES9_SC_SE_Li256ELb1ELb1ELb1ELb0EEENS1_36VarlenDynamicPersistentTileSchedulerILi64ELi64ELi256ELi128ELb1ELb1ELb1ELb1ELb0ELb1EEEEEEEEEvNT_6ParamsE --------------------------
	.section	.text._ZN7cutlass13device_kernelIN5flash11enable_sm90INS1_16FlashAttnFwdSm90INS1_25CollectiveMainloopFwdSm90ILi2EN4cute5tupleIJNS5_1CILi1EEES8_S8_EEENS6_IJNS7_ILi64EEESA_SA_EEELi512ENS_10bfloat16_tEfNS_4arch4Sm90ELb0ELb1ELb1ELb1ELb0ELb0ELb1ELb0ELb0ELb1ELb1ELb0EEENS1_21CollectiveEpilogueFwdINS6_IJSA_NS7_ILi512EEESA_EEES9_SC_SE_Li256ELb1ELb1ELb1ELb0EEENS1_36VarlenDynamicPersistentTileSchedulerILi64ELi64ELi256ELi128ELb1ELb1ELb1ELb1ELb0ELb1EEEEEEEEEvNT_6ParamsE,"ax",@progbits
	.align	128
.text._ZN7cutlass13device_kernelIN5flash11enable_sm90INS1_16FlashAttnFwdSm90INS1_25CollectiveMainloopFwdSm90ILi2EN4cute5tupleIJNS5_1CILi1EEES8_S8_EEENS6_IJNS7_ILi64EEESA_SA_EEELi512ENS_10bfloat16_tEfNS_4arch4Sm90ELb0ELb1ELb1ELb1ELb0ELb0ELb1ELb0ELb0ELb1ELb1ELb0EEENS1_21CollectiveEpilogueFwdINS6_IJSA_NS7_ILi512EEESA_EEES9_SC_SE_Li256ELb1ELb1ELb1ELb0EEENS1_36VarlenDynamicPersistentTileSchedulerILi64ELi64ELi256ELi128ELb1ELb1ELb1ELb1ELb0ELb1EEEEEEEEEvNT_6ParamsE:
        .type           _ZN7cutlass13device_kernelIN5flash11enable_sm90INS1_16FlashAttnFwdSm90INS1_25CollectiveMainloopFwdSm90ILi2EN4cute5tupleIJNS5_1CILi1EEES8_S8_EEENS6_IJNS7_ILi64EEESA_SA_EEELi512ENS_10bfloat16_tEfNS_4arch4Sm90ELb0ELb1ELb1ELb1ELb0ELb0ELb1ELb0ELb0ELb1ELb1ELb0EEENS1_21CollectiveEpilogueFwdINS6_IJSA_NS7_ILi512EEESA_EEES9_SC_SE_Li256ELb1ELb1ELb1ELb0EEENS1_36VarlenDynamicPersistentTileSchedulerILi64ELi64ELi256ELi128ELb1ELb1ELb1ELb1ELb0ELb1EEEEEEEEEvNT_6ParamsE,@function
        .size           _ZN7cutlass13device_kernelIN5flash11enable_sm90INS1_16FlashAttnFwdSm90INS1_25CollectiveMainloopFwdSm90ILi2EN4cute5tupleIJNS5_1CILi1EEES8_S8_EEENS6_IJNS7_ILi64EEESA_SA_EEELi512ENS_10bfloat16_tEfNS_4arch4Sm90ELb0ELb1ELb1ELb1ELb0ELb0ELb1ELb0ELb0ELb1ELb1ELb0EEENS1_21CollectiveEpilogueFwdINS6_IJSA_NS7_ILi512EEESA_EEES9_SC_SE_Li256ELb1ELb1ELb1ELb0EEENS1_36VarlenDynamicPersistentTileSchedulerILi64ELi64ELi256ELi128ELb1ELb1ELb1ELb1ELb0ELb1EEEEEEEEEvNT_6ParamsE,(.L_x_6049 - _ZN7cutlass13device_kernelIN5flash11enable_sm90INS1_16FlashAttnFwdSm90INS1_25CollectiveMainloopFwdSm90ILi2EN4cute5tupleIJNS5_1CILi1EEES8_S8_EEENS6_IJNS7_ILi64EEESA_SA_EEELi512ENS_10bfloat16_tEfNS_4arch4Sm90ELb0ELb1ELb1ELb1ELb0ELb0ELb1ELb0ELb0ELb1ELb1ELb0EEENS1_21CollectiveEpilogueFwdINS6_IJSA_NS7_ILi512EEESA_EEES9_SC_SE_Li256ELb1ELb1ELb1ELb0EEENS1_36VarlenDynamicPersistentTileSchedulerILi64ELi64ELi256ELi128ELb1ELb1ELb1ELb1ELb0ELb1EEEEEEEEEvNT_6ParamsE)
        .other          _ZN7cutlass13device_kernelIN5flash11enable_sm90INS1_16FlashAttnFwdSm90INS1_25CollectiveMainloopFwdSm90ILi2EN4cute5tupleIJNS5_1CILi1EEES8_S8_EEENS6_IJNS7_ILi64EEESA_SA_EEELi512ENS_10bfloat16_tEfNS_4arch4Sm90ELb0ELb1ELb1ELb1ELb0ELb0ELb1ELb0ELb0ELb1ELb1ELb0EEENS1_21CollectiveEpilogueFwdINS6_IJSA_NS7_ILi512EEESA_EEES9_SC_SE_Li256ELb1ELb1ELb1ELb0EEENS1_36VarlenDynamicPersistentTileSchedulerILi64ELi64ELi256ELi128ELb1ELb1ELb1ELb1ELb0ELb1EEEEEEEEEvNT_6ParamsE,@"STO_CUDA_ENTRY STV_DEFAULT"
_ZN7cutlass13device_kernelIN5flash11enable_sm90INS1_16FlashAttnFwdSm90INS1_25CollectiveMainloopFwdSm90ILi2EN4cute5tupleIJNS5_1CILi1EEES8_S8_EEENS6_IJNS7_ILi64EEESA_SA_EEELi512ENS_10bfloat16_tEfNS_4arch4Sm90ELb0ELb1ELb1ELb1ELb0ELb0ELb1ELb0ELb0ELb1ELb1ELb0EEENS1_21CollectiveEpilogueFwdINS6_IJSA_NS7_ILi512EEESA_EEES9_SC_SE_Li256ELb1ELb1ELb1ELb0EEENS1_36VarlenDynamicPersistentTileSchedulerILi64ELi64ELi256ELi128ELb1ELb1ELb1ELb1ELb0ELb1EEEEEEEEEvNT_6ParamsE:
[----:B------:R-:W0:Y:S02]  /*0000*/  LDC R1, c[0x0][0x28] ;  /* 0x00000a00ff017b82 */ /* 0x000e240000000800 */
[----:B0-----:R-:W-:Y:S01]  /*0010*/  VIADD R1, R1, 0xfffffb40 ;  /* 0xfffffb4001017836 */ /* 0x001fe20000000000 */
[----:B------:R-:W0:Y:S01]  /*0020*/  S2R R4, SR_TID.X ;  /* 0x0000000000047919 */ /* 0x000e220000002100 */
[----:B------:R-:W-:Y:S01]  /*0030*/  ELECT P0, URZ, PT ;  /* 0x00000000003f782f */ /* 0x000fe20003800000 */
[----:B------:R-:W-:Y:S01]  /*0040*/  BSSY B0, `(.L_x_3182) ;  /* 0x0000011000007945 */ /* 0x000fe20003800000 */
[----:B------:R-:W-:Y:S01]  /*0050*/  ULDC UR4, c[0x0][0x20] ;  /* 0x0000080000047ab9 */ /* 0x000fe20000000800 */
[----:B0-----:R-:W-:-:S05]  /*0060*/  SHF.R.U32.HI R0, RZ, 0x5, R4 ;  /* 0x00000005ff007819 */ /* 0x001fca0000011604 */
[----:B------:R-:W0:Y:S02]  /*0070*/  SHFL.IDX PT, R2, R0, RZ, 0x1f ;  /* 0x00001fff00027589 */ /* 0x000e2400000e0000 */
[----:B0-----:R-:W-:Y:S02]  /*0080*/  ISETP.EQ.AND P0, PT, R2, RZ, P0 ;  /* 0x000000ff0200720c */ /* 0x001fe40000702270 */
[----:B------:R-:W-:Y:S01]  /*0090*/  IADD3 R2, P1, R1, UR4, RZ ;  /* 0x0000000401027c10 */ /* 0x000fe2000ff3e0ff */
[----:B------:R-:W-:-:S04]  /*00a0*/  ULDC UR4, c[0x0][0x24] ;  /* 0x0000090000047ab9 */ /* 0x000fc80000000800 */
[----:B------:R-:W-:-:S06]  /*00b0*/  IMAD.X R16, RZ, RZ, UR4, P1 ;  /* 0x00000004ff107e24 */ /* 0x000fcc00088e06ff */
        /* <DEDUP_REMOVED lines=9> */
.L_x_3183:
[----:B------:R-:W-:Y:S05]  /*0150*/  BSYNC B0 ;  /* 0x0000000000007941 */ /* 0x000fea0003800000 */
.L_x_3182:
[----:B------:R-:W-:Y:S01]  /*0160*/  VOTEU.ANY UP0, P0 ;  /* 0x00000000003f7886 */ /* 0x000fe20000000100 */
[----:B------:R-:W0:Y:S01]  /*0170*/  SHFL.IDX PT, R3, R0, RZ, 0x1f ;  /* 0x00001fff00037589 */ /* 0x000e2200000e0000 */
[----:B------:R-:W-:Y:S01]  /*0180*/  UMOV UR4, 0x80 ;  /* 0x0000008000047882 */ /* 0x000fe20000000000 */
[----:B------:R-:W-:Y:S01]  /*0190*/  UMOV UR7, 0x100 ;  /* 0x0000010000077882 */ /* 0x000fe20000000000 */
[----:B------:R-:W-:Y:S01]  /*01a0*/  SHF.R.U32.HI R4, RZ, 0x7, R4 ;  /* 0x00000007ff047819 */ /* 0x000fe20000011604 */
[----:B------:R-:W1:Y:S01]  /*01b0*/  @UP0 S2UR UR8, SR_CgaCtaId ;  /* 0x00000000000809c3 */ /* 0x000e620000008800 */
[----:B------:R-:W-:Y:S01]  /*01c0*/  @UP0 UMOV UR6, 0x400 ;  /* 0x0000040000060882 */ /* 0x000fe20000000000 */
[----:B------:R-:W-:-:S04]  /*01d0*/  @UP0 UIADD3 UR4, -UR4, 0x100000, URZ ;  /* 0x0010000004040890 */ /* 0x000fc8000fffe13f */
[----:B------:R-:W-:Y:S02]  /*01e0*/  @UP0 USHF.L.U32 UR5, UR4, 0xb, URZ ;  /* 0x0000000b04050899 */ /* 0x000fe4000800063f */
[----:B------:R-:W-:Y:S01]  /*01f0*/  @UP0 USHF.L.U32 UR4, UR4, 0x1, URZ ;  /* 0x0000000104040899 */ /* 0x000fe2000800063f */
[----:B------:R-:W-:Y:S01]  /*0200*/  VOTEU.ANY UP1, P0 ;  /* 0x00000000003f7886 */ /* 0x000fe20000020100 */
[----:B------:R-:W-:Y:S01]  /*0210*/  VOTEU.ANY UP2, P0 ;  /* 0x00000000003f7886 */ /* 0x000fe20000040100 */
[----:B------:R-:W2:Y:S01]  /*0220*/  SHFL.IDX PT, R4, R4, RZ, 0x1f ;  /* 0x00001fff04047589 */ /* 0x000ea200000e0000 */
[----:B0-----:R-:W-:Y:S01]  /*0230*/  ISETP.NE.AND P1, PT, R3, RZ, PT ;  /* 0x000000ff0300720c */ /* 0x001fe20003f25270 */
[----:B-1----:R-:W-:Y:S02]  /*0240*/  @UP0 ULEA UR8, UR8, UR6, 0x18 ;  /* 0x0000000608080291 */ /* 0x002fe4000f8ec03f */
[----:B------:R-:W-:-:S04]  /*0250*/  @UP0 UIADD3 UR6, -UR7, 0x100000, URZ ;  /* 0x0010000007060890 */ /* 0x000fc8000fffe13f */
[----:B------:R-:W-:Y:S02]  /*0260*/  @UP0 USHF.L.U32 UR7, UR6, 0xb, URZ ;  /* 0x0000000b06070899 */ /* 0x000fe4000800063f */
[----:B------:R-:W-:Y:S01]  /*0270*/  @UP0 USHF.L.U32 UR6, UR6, 0x1, URZ ;  /* 0x0000000106060899 */ /* 0x000fe2000800063f */
[----:B------:R-:W-:Y:S01]  /*0280*/  VOTEU.ANY UP0, P0 ;  /* 0x00000000003f7886 */ /* 0x000fe20000000100 */
[----:B------:R-:W0:Y:S04]  /*0290*/  FENCE.VIEW.ASYNC.S ;  /* 0x00000000000073c6 */ /* 0x000e280000000000 */
[----:B0-----:R0:W1:Y:S01]  /*02a0*/  @UP0 SYNCS.EXCH.64 URZ, [UR8+0x38800], UR4 ;  /* 0x03880004083f05b2 */ /* 0x0010620008000100 */
[----:B------:R0:W3:Y:S05]  /*02b0*/  @UP1 SYNCS.EXCH.64 URZ, [UR8+0x38810], UR4 ;  /* 0x03881004083f15b2 */ /* 0x0000ea0008000100 */
[----:B------:R0:W4:Y:S01]  /*02c0*/  @UP2 SYNCS.EXCH.64 URZ, [UR8+0x38820], UR6 ;  /* 0x03882006083f25b2 */ /* 0x0001220008000100 */
[----:B--2---:R-:W-:Y:S05]  /*02d0*/  @P1 BRA `(.L_x_3184) ;  /* 0x0000000000381947 */ /* 0x004fea0003800000 */
        /* <DEDUP_REMOVED lines=13> */
[----:B--2---:R-:W-:Y:S01]  /*03b0*/  NOP ;  /* 0x0000000000007918 */ /* 0x004fe20000000000 */
.L_x_3184:
[----:B------:R-:W2:Y:S01]  /*03c0*/  SHFL.IDX PT, R3, R0, RZ, 0x1f ;  /* 0x00001fff00037589 */ /* 0x000ea200000e0000 */
[----:B------:R-:W-:Y:S01]  /*03d0*/  NOP ;  /* 0x0000000000007918 */ /* 0x000fe20000000000 */
[----:B--2---:R-:W-:-:S13]  /*03e0*/  ISETP.NE.AND P0, PT, R3, RZ, PT ;  /* 0x000000ff0300720c */ /* 0x004fda0003f05270 */
        /* <DEDUP_REMOVED lines=18> */
[----:B--2---:R-:W-:Y:S01]  /*0510*/  NOP ;  /* 0x0000000000007918 */ /* 0x004fe20000000000 */
.L_x_3185:
[----:B------:R-:W2:Y:S01]  /*0520*/  SHFL.IDX PT, R3, R0, RZ, 0x1f ;  /* 0x00001fff00037589 */ /* 0x000ea200000e0000 */
[----:B------:R-:W-:Y:S01]  /*0530*/  NOP ;  /* 0x0000000000007918 */ /* 0x000fe20000000000 */
[----:B--2---:R-:W-:-:S13]  /*0540*/  ISETP.NE.AND P0, PT, R3, RZ, PT ;  /* 0x000000ff0300720c */ /* 0x004fda0003f05270 */
        /* <DEDUP_REMOVED lines=15> */
.L_x_3186:
        /* <DEDUP_REMOVED lines=22> */
.L_x_3187:
[----:B------:R-:W2:Y:S01]  /*07a0*/  SHFL.IDX PT, R3, R0, RZ, 0x1f ;  /* 0x00001fff00037589 */ /* 0x000ea200000e0000 */
[----:B------:R-:W-:Y:S01]  /*07b0*/  R2UR UR38, R4 ;  /* 0x00000000042672ca */ /* 0x000fe200000e0000 */
        /* <DEDUP_REMOVED lines=21> */
.L_x_3188:
[----:B------:R-:W-:Y:S01]  /*0910*/  UISETP.NE.AND UP0, UPT, UR38, URZ, UPT ;  /* 0x0000003f2600728c */ /* 0x000fe2000bf05270 */
[----:B------:R-:W-:Y:S01]  /*0920*/  NOP ;  /* 0x0000000000007918 */ /* 0x000fe20000000000 */
[----:B------:R-:W-:Y:S01]  /*0930*/  ULDC.64 UR40, c[0x0][0x208] ;  /* 0x0000820000287ab9 */ /* 0x000fe20000000a00 */
[----:B------:R-:W-:Y:S01]  /*0940*/  IMAD.MOV.U32 R152, RZ, RZ, R2 ;  /* 0x000000ffff987224 */ /* 0x000fe200078e0002 */
[----:B0-----:R-:W-:Y:S01]  /*0950*/  UP2UR UR4, UPR, URZ, 0x1 ;  /* 0x000000013f047883 */ /* 0x001fe20008000000 */
[----:B------:R-:W-:Y:S01]  /*0960*/  IMAD.MOV.U32 R153, RZ, RZ, R16 ;  /* 0x000000ffff997224 */ /* 0x000fe200078e0010 */
[----:B-1-34-:R-:W-:Y:S01]  /*0970*/  BAR.SYNC.DEFER_BLOCKING 0x0 ;  /* 0x0000000000007b1d */ /* 0x01afe20000010000 */
[----:B------:R-:W-:-:S13]  /*0980*/  PLOP3.LUT P0, PT, PT, PT, UP0, 0x40, 0x0 ;  /* 0x000000000000781c */ /* 0x000fda0003f0e808 */
[----:B------:R-:W-:Y:S05]  /*0990*/  @P0 BRA `(.L_x_3189) ;  /* 0x000002c000140947 */ /* 0x000fea0003800000 */
.L_x_3190:
[----:B------:R-:W-:-:S08]  /*09a0*/  NOP ;  /* 0x0000000000007918 */ /* 0x000fd00000000000 */
[----:B------:R-:W0:Y:S02]  /*09b0*/  USETMAXREG.TRY_ALLOC.CTAPOOL UP0, 0xf0 ;  /* 0x000000f0000079c8 */ /* 0x000e240008000600 */
[----:B0-----:R-:W-:-:S13]  /*09c0*/  PLOP3.LUT P0, PT, PT, PT, UP0, 0x80, 0x0 ;  /* 0x000000000000781c */ /* 0x001fda0003f0f008 */
[----:B------:R-:W-:Y:S05]  /*09d0*/  @!P0 BRA `(.L_x_3190) ;  /* 0xfffffffc00f08947 */ /* 0x000fea000383ffff */
[----:B------:R-:W0:Y:S01]  /*09e0*/  S2R R3, SR_TID.X ;  /* 0x0000000000037919 */ /* 0x000e220000002100 */
[----:B------:R-:W1:Y:S01]  /*09f0*/  S2UR UR4, SR_CgaCtaId ;  /* 0x00000000000479c3 */ /* 0x000e620000008800 */
[----:B------:R-:W-:Y:S01]  /*0a00*/  UMOV UR47, 0x400 ;  /* 0x00000400002f7882 */ /* 0x000fe20000000000 */
[----:B------:R-:W-:Y:S01]  /*0a10*/  IADD3 R8, P1, R2, 0x1e8, RZ ;  /* 0x000001e802087810 */ /* 0x000fe20007f3e0ff */
[----:B------:R-:W-:Y:S04]  /*0a20*/  STL.64 [R1+0x1e8], RZ ;  /* 0x0001e8ff01007387 */ /* 0x000fe80000100a00 */
[----:B------:R-:W-:Y:S01]  /*0a30*/  IMAD.X R9, RZ, RZ, R16, P1 ;  /* 0x000000ffff097224 */ /* 0x000fe200008e0610 */
[----:B------:R-:W-:Y:S04]  /*0a40*/  STL [R1+0x1f0], RZ ;  /* 0x0001f0ff01007387 */ /* 0x000fe80000100800 */
[----:B------:R-:W-:Y:S04]  /*0a50*/  STL.64 [R1+0x490], R8 ;  /* 0x0004900801007387 */ /* 0x000fe80000100a00 */
[----:B------:R-:W-:Y:S01]  /*0a60*/  STL [R1+0x1f4], RZ ;  /* 0x0001f4ff01007387 */ /* 0x000fe20000100800 */
[----:B-1----:R-:W-:-:S03]  /*0a70*/  ULEA UR47, UR4, UR47, 0x18 ;  /* 0x0000002f042f7291 */ /* 0x002fc6000f8ec03f */
[----:B------:R-:W-:Y:S01]  /*0a80*/  ULDC UR4, c[0x0][0xd3c] ;  /* 0x00034f0000047ab9 */ /* 0x000fe20000000800 */
[----:B0-----:R-:W-:-:S04]  /*0a90*/  LOP3.LUT R0, R3, 0xffffff80, RZ, 0xc0, !PT ;  /* 0xffffff8003007812 */ /* 0x001fc800078ec0ff */
[----:B------:R-:W-:-:S13]  /*0aa0*/  ISETP.NE.AND P0, PT, R0, 0x80, PT ;  /* 0x000000800000780c */ /* 0x000fda0003f05270 */
[----:B------:R-:W-:Y:S06]  /*0ab0*/  @!P0 BAR.ARV 0x8, 0x100 ;  /* 0x0204000000008b1d */ /* 0x000fec0000002000 */
[----:B------:R-:W-:-:S13]  /*0ac0*/  ISETP.GE.U32.AND P0, PT, R3, 0x100, PT ;  /* 0x000001000300780c */ /* 0x000fda0003f06070 */
[----:B------:R-:W-:Y:S08]  /*0ad0*/  @P0 BAR.ARV 0xf, 0x100 ;  /* 0x03c4000000000b1d */ /* 0x000ff00000002000 */
[----:B------:R-:W-:Y:S01]  /*0ae0*/  BAR.SYNC.DEFER_BLOCKING 0x5, 0x180 ;  /* 0x0146000000007b1d */ /* 0x000fe20000010000 */
[----:B------:R-:W-:-:S05]  /*0af0*/  IADD3 R0, P2, R2, 0x1f4, RZ ;  /* 0x000001f402007810 */ /* 0x000fca0007f5e0ff */
[----:B------:R0:W-:Y:S02]  /*0b00*/  STL [R1+0x498], R0 ;  /* 0x0004980001007387 */ /* 0x0001e40000100800 */
[----:B0-----:R-:W-:-:S05]  /*0b10*/  IMAD.X R0, RZ, RZ, R16, P2 ;  /* 0x000000ffff007224 */ /* 0x001fca00010e0610 */
[----:B------:R-:W-:Y:S04]  /*0b20*/  STL [R1+0x484], R0 ;  /* 0x0004840001007387 */ /* 0x000fe80000100800 */
[----:B------:R-:W0:Y:S01]  /*0b30*/  LDS.128 R4, [UR47+0x388d0] ;  /* 0x0388d02fff047984 */ /* 0x000e220008000c00 */
[----:B------:R-:W-:Y:S06]  /*0b40*/  BAR.ARV 0x4, 0x180 ;  /* 0x0106000000007b1d */ /* 0x000fec0000002000 */
[----:B0-----:R-:W-:-:S13]  /*0b50*/  ISETP.GE.AND P0, PT, R7, UR4, PT ;  /* 0x0000000407007c0c */ /* 0x001fda000bf06270 */
[----:B------:R-:W-:Y:S05]  /*0b60*/  @P0 EXIT ;  /* 0x000000000000094d */ /* 0x000fea0003800000 */
[----:B------:R-:W-:Y:S01]  /*0b70*/  VIADD R218, R3, 0xffffff80 ;  /* 0xffffff8003da7836 */ /* 0x000fe20000000000 */
[----:B------:R-:W-:Y:S01]  /*0b80*/  R2UR UR7, R6 ;  /* 0x00000000060772ca */ /* 0x000fe200000e0000 */
[----:B------:R-:W0:Y:S01]  /*0b90*/  S2UR UR4, SR_SWINHI ;  /* 0x00000000000479c3 */ /* 0x000e220000002f00 */
[----:B------:R-:W-:Y:S02]  /*0ba0*/  R2UR UR5, R5 ;  /* 0x00000000050572ca */ /* 0x000fe400000e0000 */
[----:B------:R-:W-:Y:S02]  /*0bb0*/  SHF.R.S32.HI R3, RZ, 0x1f, R218 ;  /* 0x0000001fff037819 */ /* 0x000fe400000114da */
[----:B------:R-:W-:Y:S02]  /*0bc0*/  R2UR UR6, R7 ;  /* 0x00000000070672ca */ /* 0x000fe400000e0000 */
[CC--:B------:R-:W-:Y:S02]  /*0bd0*/  LEA.HI R6, R3.reuse, R218.reuse, RZ, 0x7 ;  /* 0x000000da03067211 */ /* 0x0c0fe400078f38ff */
[----:B------:R-:W-:-:S02]  /*0be0*/  LEA.HI R5, R3, R218, RZ, 0x2 ;  /* 0x000000da03057211 */ /* 0x000fc400078f10ff */
[-C--:B------:R-:W-:Y:S02]  /*0bf0*/  LEA.HI R0, R3, R218.reuse, RZ, 0x4 ;  /* 0x000000da03007211 */ /* 0x080fe400078f20ff */
[----:B------:R-:W-:Y:S02]  /*0c00*/  LOP3.LUT R7, R6, 0xffffff80, RZ, 0xc0, !PT ;  /* 0xffffff8006077812 */ /* 0x000fe400078ec0ff */
[----:B------:R-:W-:Y:S02]  /*0c10*/  LOP3.LUT R9, R5, 0xfffffffc, RZ, 0xc0, !PT ;  /* 0xfffffffc05097812 */ /* 0x000fe400078ec0ff */
[----:B------:R-:W-:Y:S01]  /*0c20*/  LOP3.LUT R5, R0, 0xfffffff0, RZ, 0xc0, !PT ;  /* 0xfffffff000057812 */ /* 0x000fe200078ec0ff */
[C---:B------:R-:W-:Y:S01]  /*0c30*/  IMAD.IADD R8, R218.reuse, 0x1, -R7 ;  /* 0x00000001da087824 */ /* 0x040fe200078e0a07 */
[----:B------:R-:W-:Y:S01]  /*0c40*/  LEA.HI R4, R3, R218, RZ, 0x5 ;  /* 0x000000da03047211 */ /* 0x000fe200078f28ff */
[C---:B------:R-:W-:Y:S01]  /*0c50*/  IMAD.IADD R12, R218.reuse, 0x1, -R9 ;  /* 0x00000001da0c7824 */ /* 0x040fe200078e0a09 */
[----:B------:R-:W-:Y:S01]  /*0c60*/  SHF.R.S32.HI R7, RZ, 0x4, R0 ;  /* 0x00000004ff077819 */ /* 0x000fe20000011400 */
[----:B------:R-:W-:Y:S01]  /*0c70*/  IMAD.IADD R15, R218, 0x1, -R5 ;  /* 0x00000001da0f7824 */ /* 0x000fe200078e0a05 */
[----:B------:R-:W-:Y:S01]  /*0c80*/  SHF.R.S32.HI R5, RZ, 0x1f, R8 ;  /* 0x0000001fff057819 */ /* 0x000fe20000011408 */
[----:B------:R-:W-:Y:S01]  /*0c90*/  UMOV UR36, UR47 ;  /* 0x0000002f00247c82 */ /* 0x000fe20008000000 */
[----:B0-----:R-:W-:Y:S01]  /*0ca0*/  UMOV UR37, UR4 ;  /* 0x0000000400257c82 */ /* 0x001fe20008000000 */
[----:B------:R-:W-:Y:S01]  /*0cb0*/  SHF.R.S32.HI R219, RZ, 0x7, R6 ;  /* 0x00000007ffdb7819 */ /* 0x000fe20000011406 */
[----:B------:R-:W-:Y:S01]  /*0cc0*/  IMAD.U32 R20, RZ, RZ, UR36 ;  /* 0x00000024ff147e24 */ /* 0x000fe2000f8e00ff */
[--C-:B------:R-:W-:Y:S01]  /*0cd0*/  SHF.R.S32.HI R14, RZ, 0x5, R4.reuse ;  /* 0x00000005ff0e7819 */ /* 0x100fe20000011404 */
[----:B------:R0:W-:Y:S01]  /*0ce0*/  STL [R1+0x4a4], R15 ;  /* 0x0004a40f01007387 */ /* 0x0001e20000100800 */
[----:B------:R-:W-:Y:S01]  /*0cf0*/  SHF.R.S32.HI R4, RZ, 0x1f, R4 ;  /* 0x0000001fff047819 */ /* 0x000fe20000011404 */
[----:B------:R-:W-:Y:S01]  /*0d00*/  IMAD.U32 R21, RZ, RZ, UR37 ;  /* 0x00000025ff157e24 */ /* 0x000fe2000f8e00ff */
[----:B------:R-:W-:Y:S01]  /*0d10*/  LEA.HI R0, R0, R7, RZ, 0x1 ;  /* 0x0000000700007211 */ /* 0x000fe200078f08ff */
[----:B------:R1:W-:Y:S01]  /*0d20*/  STL [R1+0x4a0], R14 ;  /* 0x0004a00e01007387 */ /* 0x0003e20000100800 */
[----:B------:R-:W-:-:S02]  /*0d30*/  LEA.HI R9, R5, R8, RZ, 0x2 ;  /* 0x0000000805097211 */ /* 0x000fc400078f10ff */
[----:B------:R-:W-:Y:S01]  /*0d40*/  LEA.HI R6, R6, R219, RZ, 0x1 ;  /* 0x000000db06067211 */ /* 0x000fe200078f08ff */
[----:B------:R-:W-:Y:S01]  /*0d50*/  STL.64 [R1+0x488], R20 ;  /* 0x0004881401007387 */ /* 0x000fe20000100a00 */
[----:B------:R-:W-:Y:S01]  /*0d60*/  LEA.HI R4, R4, R14, RZ, 0x2 ;  /* 0x0000000e04047211 */ /* 0x000fe200078f10ff */
[----:B0-----:R-:W-:Y:S01]  /*0d70*/  IMAD R15, R219, 0x100, R15 ;  /* 0x00000100db0f7824 */ /* 0x001fe200078e020f */
[----:B------:R-:W-:Y:S02]  /*0d80*/  LOP3.LUT R0, R0, 0x1ffffffe, RZ, 0xc0, !PT ;  /* 0x1ffffffe00007812 */ /* 0x000fe400078ec0ff */
[--C-:B------:R-:W-:Y:S02]  /*0d90*/  SHF.R.S32.HI R10, RZ, 0x2, R9.reuse ;  /* 0x00000002ff0a7819 */ /* 0x100fe40000011409 */
[----:B------:R-:W-:Y:S01]  /*0da0*/  SHF.R.S32.HI R11, RZ, 0x1f, R9 ;  /* 0x0000001fff0b7819 */ /* 0x000fe20000011409 */
[----:B------:R-:W-:Y:S01]  /*0db0*/  IMAD.IADD R0, R7, 0x1, -R0 ;  /* 0x0000000107007824 */ /* 0x000fe200078e0a00 */
[----:B------:R-:W-:-:S02]  /*0dc0*/  LOP3.LUT R9, R9, 0x7ffffffc, RZ, 0xc0, !PT ;  /* 0x7ffffffc09097812 */ /* 0x000fc400078ec0ff */
[----:B------:R-:W-:Y:S01]  /*0dd0*/  LOP3.LUT R6, R6, 0xfffffe, RZ, 0xc0, !PT ;  /* 0x00fffffe06067812 */ /* 0x000fe200078ec0ff */
[----:B------:R-:W-:Y:S01]  /*0de0*/  IMAD.SHL.U32 R18, R0, 0x8, RZ ;  /* 0x0000000800127824 */ /* 0x000fe200078e00ff */
[----:B------:R-:W-:Y:S01]  /*0df0*/  LOP3.LUT R4, R4, 0x3ffffc, RZ, 0xc0, !PT ;  /* 0x003ffffc04047812 */ /* 0x000fe200078ec0ff */
[----:B------:R-:W-:Y:S01]  /*0e00*/  IMAD.IADD R9, R8, 0x1, -R9 ;  /* 0x0000000108097824 */ /* 0x000fe200078e0a09 */
[----:B------:R-:W-:Y:S01]  /*0e10*/  LEA.HI R11, R11, R10, RZ, 0x3 ;  /* 0x0000000a0b0b7211 */ /* 0x000fe200078f18ff */
[----:B------:R-:W-:Y:S01]  /*0e20*/  IMAD.IADD R6, R219, 0x1, -R6 ;  /* 0x00000001db067824 */ /* 0x000fe200078e0a06 */
[----:B------:R-:W-:Y:S01]  /*0e30*/  LEA.HI R13, R12, R12, RZ, 0x1 ;  /* 0x0000000c0c0d7211 */ /* 0x000fe200078f08ff */
[----:B------:R-:W-:Y:S01]  /*0e40*/  IMAD.IADD R4, R14, 0x1, -R4 ;  /* 0x000000010e047824 */ /* 0x000fe200078e0a04 */
[----:B------:R-:W-:Y:S01]  /*0e50*/  LOP3.LUT R11, R11, 0xfffffff8, RZ, 0xc0, !PT ;  /* 0xfffffff80b0b7812 */ /* 0x000fe200078ec0ff */
[----:B-1----:R-:W-:Y:S01]  /*0e60*/  IMAD.SHL.U32 R14, R6, 0x100, RZ ;  /* 0x00000100060e7824 */ /* 0x002fe200078e00ff */
[----:B------:R-:W-:Y:S01]  /*0e70*/  LEA.HI R5, R5, R8, RZ, 0x5 ;  /* 0x0000000805057211 */ /* 0x000fe200078f28ff */
[----:B------:R-:W-:Y:S01]  /*0e80*/  IMAD.SHL.U32 R0, R9, 0x2, RZ ;  /* 0x0000000209007824 */ /* 0x000fe200078e00ff */
[----:B------:R-:W-:Y:S01]  /*0e90*/  LOP3.LUT R13, R13, 0x1ffffffe, RZ, 0xc0, !PT ;  /* 0x1ffffffe0d0d7812 */ /* 0x000fe200078ec0ff */
[----:B------:R-:W-:Y:S01]  /*0ea0*/  IMAD.IADD R22, R10, 0x1, -R11 ;  /* 0x000000010a167824 */ /* 0x000fe200078e0a0b */
[----:B------:R-:W-:Y:S01]  /*0eb0*/  SHF.R.S32.HI R5, RZ, 0x5, R5 ;  /* 0x00000005ff057819 */ /* 0x000fe20000011405 */
[----:B------:R-:W-:Y:S01]  /*0ec0*/  IMAD.IADD R23, R0, 0x1, R14 ;  /* 0x0000000100177824 */ /* 0x000fe200078e020e */
[----:B------:R0:W-:Y:S01]  /*0ed0*/  STL [R1+0x4a8], R0 ;  /* 0x0004a80001007387 */ /* 0x0001e20000100800 */
[----:B------:R-:W-:Y:S01]  /*0ee0*/  IMAD R4, R4, 0x10, R15 ;  /* 0x0000001004047824 */ /* 0x000fe200078e020f */
[----:B------:R-:W-:Y:S01]  /*0ef0*/  LEA.HI R3, R3, R218, RZ, 0x3 ;  /* 0x000000da03037211 */ /* 0x000fe200078f18ff */
[C---:B------:R-:W-:Y:S01]  /*0f00*/  VIADD R207, R23.reuse, 0x8 ;  /* 0x0000000817cf7836 */ /* 0x040fe20000000000 */
[----:B------:R1:W-:Y:S01]  /*0f10*/  STL [R1+0x4ac], R18 ;  /* 0x0004ac1201007387 */ /* 0x0003e20000100800 */
[----:B------:R-:W-:Y:S01]  /*0f20*/  VIADD R206, R23, 0x10 ;  /* 0x0000001017ce7836 */ /* 0x000fe20000000000 */
[----:B------:R-:W-:Y:S01]  /*0f30*/  LOP3.LUT R7, R3, 0xfffffff8, RZ, 0xc0, !PT ;  /* 0xfffffff803077812 */ /* 0x000fe200078ec0ff */
[----:B------:R-:W-:Y:S01]  /*0f40*/  IMAD.IADD R13, R12, 0x1, -R13 ;  /* 0x000000010c0d7824 */ /* 0x000fe200078e0a0d */
[----:B------:R-:W-:Y:S01]  /*0f50*/  SHF.R.S32.HI R210, RZ, 0x3, R3 ;  /* 0x00000003ffd27819 */ /* 0x000fe20000011403 */
[----:B------:R-:W-:Y:S01]  /*0f60*/  IMAD R22, R5, 0x10, R22 ;  /* 0x0000001005167824 */ /* 0x000fe200078e0216 */
[----:B0-----:R-:W-:Y:S01]  /*0f70*/  SHF.R.S32.HI R0, RZ, 0x1f, R23 ;  /* 0x0000001fff007819 */ /* 0x001fe20000011417 */
[C---:B------:R-:W-:Y:S01]  /*0f80*/  VIADD R205, R23.reuse, 0x18 ;  /* 0x0000001817cd7836 */ /* 0x040fe20000000000 */
[----:B------:R-:W-:Y:S01]  /*0f90*/  SHF.R.S32.HI R3, RZ, 0x1f, R207 ;  /* 0x0000001fff037819 */ /* 0x000fe200000114cf */
[----:B------:R-:W-:Y:S01]  /*0fa0*/  VIADD R204, R23, 0x20 ;  /* 0x0000002017cc7836 */ /* 0x000fe20000000000 */
[----:B------:R-:W-:Y:S01]  /*0fb0*/  STL [R1+0x49c], R14 ;  /* 0x00049c0e01007387 */ /* 0x000fe20000100800 */
[----:B-1----:R-:W-:-:S02]  /*0fc0*/  IMAD.U32 R18, R4, 0x40, R18 ;  /* 0x0000004004127824 */ /* 0x002fc400078e0012 */
[----:B------:R-:W-:Y:S01]  /*0fd0*/  IMAD R4, R13, 0x8, R22 ;  /* 0x000000080d047824 */ /* 0x000fe200078e0216 */
[----:B------:R0:W-:Y:S01]  /*0fe0*/  STL [R1+0x47c], R0 ;  /* 0x00047c0001007387 */ /* 0x0001e20000100800 */
[C---:B------:R-:W-:Y:S02]  /*0ff0*/  VIADD R203, R23.reuse, 0x28 ;  /* 0x0000002817cb7836 */ /* 0x040fe40000000000 */
[C---:B------:R-:W-:Y:S01]  /*1000*/  VIADD R202, R23.reuse, 0x30 ;  /* 0x0000003017ca7836 */ /* 0x040fe20000000000 */
[----:B------:R1:W-:Y:S01]  /*1010*/  STL [R1+0x480], R4 ;  /* 0x0004800401007387 */ /* 0x0003e20000100800 */
[C---:B------:R-:W-:Y:S02]  /*1020*/  VIADD R201, R23.reuse, 0x38 ;  /* 0x0000003817c97836 */ /* 0x040fe40000000000 */
[C---:B------:R-:W-:Y:S01]  /*1030*/  VIADD R200, R23.reuse, 0x40 ;  /* 0x0000004017c87836 */ /* 0x040fe20000000000 */
[----:B------:R2:W-:Y:S01]  /*1040*/  STL [R1+0x478], R3 ;  /* 0x0004780301007387 */ /* 0x0005e20000100800 */
[C---:B------:R-:W-:Y:S01]  /*1050*/  VIADD R199, R23.reuse, 0x48 ;  /* 0x0000004817c77836 */ /* 0x040fe20000000000 */
[----:B0-----:R-:W-:Y:S01]  /*1060*/  SHF.R.S32.HI R0, RZ, 0x1f, R206 ;  /* 0x0000001fff007819 */ /* 0x001fe200000114ce */
[----:B------:R-:W-:-:S02]  /*1070*/  VIADD R198, R23, 0x50 ;  /* 0x0000005017c67836 */ /* 0x000fc40000000000 */
[C---:B------:R-:W-:Y:S01]  /*1080*/  VIADD R197, R23.reuse, 0x58 ;  /* 0x0000005817c57836 */ /* 0x040fe20000000000 */
[----:B-1----:R-:W-:Y:S01]  /*1090*/  SHF.R.S32.HI R4, RZ, 0x1f, R205 ;  /* 0x0000001fff047819 */ /* 0x002fe200000114cd */
[----:B------:R0:W-:Y:S01]  /*10a0*/  STL [R1+0x474], R0 ;  /* 0x0004740001007387 */ /* 0x0001e20000100800 */
[C---:B------:R-:W-:Y:S01]  /*10b0*/  VIADD R196, R23.reuse, 0x60 ;  /* 0x0000006017c47836 */ /* 0x040fe20000000000 */
[----:B--2---:R-:W-:Y:S02]  /*10c0*/  SHF.R.S32.HI R3, RZ, 0x1f, R204 ;  /* 0x0000001fff037819 */ /* 0x004fe400000114cc */
[----:B------:R1:W-:Y:S01]  /*10d0*/  STL [R1+0x470], R4 ;  /* 0x0004700401007387 */ /* 0x0003e20000100800 */
[C---:B------:R-:W-:Y:S02]  /*10e0*/  VIADD R195, R23.reuse, 0x68 ;  /* 0x0000006817c37836 */ /* 0x040fe40000000000 */
[C---:B------:R-:W-:Y:S01]  /*10f0*/  VIADD R194, R23.reuse, 0x70 ;  /* 0x0000007017c27836 */ /* 0x040fe20000000000 */
[----:B------:R2:W-:Y:S01]  /*1100*/  STL [R1+0x46c], R3 ;  /* 0x00046c0301007387 */ /* 0x0005e20000100800 */
[----:B------:R-:W-:Y:S01]  /*1110*/  IMAD.IADD R220, R218, 0x1, -R7 ;  /* 0x00000001dadc7824 */ /* 0x000fe200078e0a07 */
[----:B0-----:R-:W-:Y:S01]  /*1120*/  SHF.R.S32.HI R0, RZ, 0x1f, R203 ;  /* 0x0000001fff007819 */ /* 0x001fe200000114cb */
[----:B------:R-:W-:-:S02]  /*1130*/  VIADD R193, R23, 0x78 ;  /* 0x0000007817c17836 */ /* 0x000fc40000000000 */
[----:B------:R-:W-:Y:S01]  /*1140*/  IMAD.SHL.U32 R160, R220, 0x8, RZ ;  /* 0x00000008dca07824 */ /* 0x000fe200078e00ff */
[----:B-1----:R-:W-:Y:S01]  /*1150*/  SHF.R.S32.HI R4, RZ, 0x1f, R202 ;  /* 0x0000001fff047819 */ /* 0x002fe200000114ca */
[----:B------:R0:W-:Y:S01]  /*1160*/  STL [R1+0x468], R0 ;  /* 0x0004680001007387 */ /* 0x0001e20000100800 */
[C---:B------:R-:W-:Y:S01]  /*1170*/  VIADD R192, R23.reuse, 0x80 ;  /* 0x0000008017c07836 */ /* 0x040fe20000000000 */
[----:B------:R-:W-:Y:S01]  /*1180*/  SHF.R.S32.HI R237, RZ, 0x1f, R193 ;  /* 0x0000001fffed7819 */ /* 0x000fe200000114c1 */
[C---:B------:R-:W-:Y:S01]  /*1190*/  VIADD R159, R160.reuse, 0x40 ;  /* 0x00000040a09f7836 */ /* 0x040fe20000000000 */
[----:B--2---:R-:W-:Y:S01]  /*11a0*/  SHF.R.S32.HI R3, RZ, 0x1f, R201 ;  /* 0x0000001fff037819 */ /* 0x004fe200000114c9 */
[----:B------:R1:W-:Y:S01]  /*11b0*/  STL [R1+0x464], R4 ;  /* 0x0004640401007387 */ /* 0x0003e20000100800 */
[C---:B------:R-:W-:Y:S01]  /*11c0*/  VIADD R158, R160.reuse, 0x80 ;  /* 0x00000080a09e7836 */ /* 0x040fe20000000000 */
[----:B------:R-:W-:Y:S01]  /*11d0*/  SHF.R.S32.HI R236, RZ, 0x1f, R192 ;  /* 0x0000001fffec7819 */ /* 0x000fe200000114c0 */
[C---:B------:R-:W-:Y:S01]  /*11e0*/  VIADD R157, R160.reuse, 0xc0 ;  /* 0x000000c0a09d7836 */ /* 0x040fe20000000000 */
[----:B------:R2:W-:Y:S01]  /*11f0*/  STL [R1+0x460], R3 ;  /* 0x0004600301007387 */ /* 0x0005e20000100800 */
[----:B0-----:R-:W-:Y:S01]  /*1200*/  SHF.R.S32.HI R0, RZ, 0x1f, R200 ;  /* 0x0000001fff007819 */ /* 0x001fe200000114c8 */
[C---:B------:R-:W-:Y:S01]  /*1210*/  VIADD R156, R160.reuse, 0x100 ;  /* 0x00000100a09c7836 */ /* 0x040fe20000000000 */
[----:B------:R-:W-:Y:S01]  /*1220*/  SHF.R.S32.HI R217, RZ, 0x1f, R159 ;  /* 0x0000001fffd97819 */ /* 0x000fe2000001149f */
[C---:B------:R-:W-:Y:S01]  /*1230*/  VIADD R17, R160.reuse, 0x140 ;  /* 0x00000140a0117836 */ /* 0x040fe20000000000 */
[----:B------:R-:W-:Y:S01]  /*1240*/  SHF.R.S32.HI R216, RZ, 0x1f, R158 ;  /* 0x0000001fffd87819 */ /* 0x000fe2000001149e */
[----:B------:R0:W-:Y:S01]  /*1250*/  STL [R1+0x45c], R0 ;  /* 0x00045c0001007387 */ /* 0x0001e20000100800 */
[----:B-1----:R-:W-:Y:S01]  /*1260*/  SHF.R.S32.HI R4, RZ, 0x1f, R199 ;  /* 0x0000001fff047819 */ /* 0x002fe200000114c7 */
[C---:B------:R-:W-:Y:S01]  /*1270*/  VIADD R162, R160.reuse, 0x180 ;  /* 0x00000180a0a27836 */ /* 0x040fe20000000000 */
[----:B------:R-:W-:Y:S01]  /*1280*/  SHF.R.S32.HI R215, RZ, 0x1f, R157 ;  /* 0x0000001fffd77819 */ /* 0x000fe2000001149d */
[----:B------:R-:W-:Y:S01]  /*1290*/  VIADD R161, R160, 0x1c0 ;  /* 0x000001c0a0a17836 */ /* 0x000fe20000000000 */
[----:B--2---:R-:W-:Y:S01]  /*12a0*/  SHF.R.S32.HI R3, RZ, 0x1f, R198 ;  /* 0x0000001fff037819 */ /* 0x004fe200000114c6 */
[----:B------:R1:W-:Y:S01]  /*12b0*/  STL [R1+0x458], R4 ;  /* 0x0004580401007387 */ /* 0x0003e20000100800 */
[C---:B------:R-:W-:Y:S01]  /*12c0*/  VIADD R191, R23.reuse, 0x88 ;  /* 0x0000008817bf7836 */ /* 0x040fe20000000000 */
[----:B------:R-:W-:Y:S01]  /*12d0*/  SHF.R.S32.HI R214, RZ, 0x1f, R156 ;  /* 0x0000001fffd67819 */ /* 0x000fe2000001149c */
[C---:B------:R-:W-:Y:S01]  /*12e0*/  VIADD R190, R23.reuse, 0x90 ;  /* 0x0000009017be7836 */ /* 0x040fe20000000000 */
[----:B0-----:R-:W-:Y:S01]  /*12f0*/  SHF.R.S32.HI R0, RZ, 0x1f, R197 ;  /* 0x0000001fff007819 */ /* 0x001fe200000114c5 */
[----:B------:R0:W-:Y:S01]  /*1300*/  STL [R1+0x454], R3 ;  /* 0x0004540301007387 */ /* 0x0001e20000100800 */
[C---:B------:R-:W-:Y:S01]  /*1310*/  VIADD R189, R23.reuse, 0x98 ;  /* 0x0000009817bd7836 */ /* 0x040fe20000000000 */
[----:B------:R-:W-:Y:S01]  /*1320*/  SHF.R.S32.HI R213, RZ, 0x1f, R17 ;  /* 0x0000001fffd57819 */ /* 0x000fe20000011411 */
[C---:B------:R-:W-:Y:S01]  /*1330*/  VIADD R188, R23.reuse, 0xa0 ;  /* 0x000000a017bc7836 */ /* 0x040fe20000000000 */
[----:B------:R2:W-:Y:S01]  /*1340*/  STL [R1+0x450], R0 ;  /* 0x0004500001007387 */ /* 0x0005e20000100800 */
[----:B-1----:R-:W-:Y:S01]  /*1350*/  SHF.R.S32.HI R4, RZ, 0x1f, R196 ;  /* 0x0000001fff047819 */ /* 0x002fe200000114c4 */
[C---:B------:R-:W-:Y:S01]  /*1360*/  VIADD R187, R23.reuse, 0xa8 ;  /* 0x000000a817bb7836 */ /* 0x040fe20000000000 */
[----:B------:R-:W-:Y:S01]  /*1370*/  SHF.R.S32.HI R212, RZ, 0x1f, R162 ;  /* 0x0000001fffd47819 */ /* 0x000fe200000114a2 */
[C---:B------:R-:W-:Y:S01]  /*1380*/  VIADD R186, R23.reuse, 0xb0 ;  /* 0x000000b017ba7836 */ /* 0x040fe20000000000 */
[----:B------:R-:W-:Y:S01]  /*1390*/  SHF.R.S32.HI R211, RZ, 0x1f, R161 ;  /* 0x0000001fffd37819 */ /* 0x000fe200000114a1 */
[----:B------:R1:W-:Y:S01]  /*13a0*/  STL [R1+0x44c], R4 ;  /* 0x00044c0401007387 */ /* 0x0003e20000100800 */
[----:B0-----:R-:W-:Y:S01]  /*13b0*/  SHF.R.S32.HI R3, RZ, 0x1f, R195 ;  /* 0x0000001fff037819 */ /* 0x001fe200000114c3 */
        /* <DEDUP_REMOVED lines=19> */
[----:B------:R-:W-:Y:S01]  /*14f0*/  IMAD.WIDE R18, R18, 0x2, R20 ;  /* 0x0000000212127825 */ /* 0x000fe200078e0214 */
[----:B------:R-:W-:-:S02]  /*1500*/  SHF.R.S32.HI R228, RZ, 0x1f, R184 ;  /* 0x0000001fffe47819 */ /* 0x000fc400000114b8 */
[----:B------:R-:W-:Y:S02]  /*1510*/  SHF.R.S32.HI R227, RZ, 0x1f, R167 ;  /* 0x0000001fffe37819 */ /* 0x000fe400000114a7 */
[----:B------:R-:W-:Y:S02]  /*1520*/  SHF.R.S32.HI R226, RZ, 0x1f, R166 ;  /* 0x0000001fffe27819 */ /* 0x000fe400000114a6 */
[----:B------:R-:W-:Y:S02]  /*1530*/  SHF.R.S32.HI R225, RZ, 0x1f, R165 ;  /* 0x0000001fffe17819 */ /* 0x000fe400000114a5 */
[----:B------:R-:W-:Y:S02]  /*1540*/  SHF.R.S32.HI R224, RZ, 0x1f, R164 ;  /* 0x0000001fffe07819 */ /* 0x000fe400000114a4 */
[----:B------:R-:W-:Y:S02]  /*1550*/  SHF.R.S32.HI R223, RZ, 0x1f, R163 ;  /* 0x0000001fffdf7819 */ /* 0x000fe400000114a3 */
[----:B------:R-:W-:-:S02]  /*1560*/  SHF.R.S32.HI R222, RZ, 0x1f, R209 ;  /* 0x0000001fffde7819 */ /* 0x000fc400000114d1 */
[----:B-1----:R-:W-:-:S07]  /*1570*/  SHF.R.S32.HI R221, RZ, 0x1f, R208 ;  /* 0x0000001fffdd7819 */ /* 0x002fce00000114d0 */
.L_x_3329:
[----:B------:R-:W-:Y:S01]  /*1580*/  ULDC.64 UR8, c[0x0][0xb20] ;  /* 0x0002c80000087ab9 */ /* 0x000fe20000000a00 */
[----:B------:R-:W-:Y:S02]  /*1590*/  ULOP3.LUT UR39, UR7, 0xff0000, URZ, 0xc0, !UPT ;  /* 0x00ff000007277892 */ /* 0x000fe4000f8ec03f */
[----:B------:R-:W-:Y:S01]  /*15a0*/  UISETP.NE.U32.AND UP0, UPT, UR8, URZ, UPT ;  /* 0x0000003f0800728c */ /* 0x000fe2000bf05070 */
[----:B------:R-:W-:-:S03]  /*15b0*/  ULDC UR49, c[0x0][0x2f0] ;  /* 0x0000bc0000317ab9 */ /* 0x000fc60000000800 */
        /* <DEDUP_REMOVED lines=9> */
[----:B0123--:R-:W-:Y:S02]  /*1650*/  IMAD.U32 R4, RZ, RZ, UR8 ;  /* 0x00000008ff047e24 */ /* 0x00ffe4000f8e00ff */
[----:B----4-:R-:W-:Y:S01]  /*1660*/  IMAD.U32 R5, RZ, RZ, UR9 ;  /* 0x00000009ff057e24 */ /* 0x010fe2000f8e00ff */
[----:B------:R-:W-:-:S03]  /*1670*/  @UP1 UIMAD.WIDE UR8, UR6, 0x4, UR10 ;  /* 0x00000004060818a5 */ /* 0x000fc6000f8e020a */
[----:B------:R-:W-:Y:S01]  /*1680*/  ULDC.64 UR10, c[0x0][0xb18] ;  /* 0x0002c600000a7ab9 */ /* 0x000fe20000000a00 */
[----:B------:R-:W2:Y:S02]  /*1690*/  @P0 LDG.E R4, desc[UR40][R4.64] ;  /* 0x0000002804040981 */ /* 0x000ea4000c1e1900 */
[----:B------:R-:W-:Y:S02]  /*16a0*/  IMAD.U32 R6, RZ, RZ, UR8 ;  /* 0x00000008ff067e24 */ /* 0x000fe4000f8e00ff */
[----:B------:R-:W-:Y:S01]  /*16b0*/  IMAD.U32 R7, RZ, RZ, UR9 ;  /* 0x00000009ff077e24 */ /* 0x000fe2000f8e00ff */
[----:B------:R-:W-:-:S04]  /*16c0*/  ULDC.64 UR8, c[0x0][0x418] ;  /* 0x0001060000087ab9 */ /* 0x000fc80000000a00 */
[----:B------:R-:W3:Y:S01]  /*16d0*/  @P2 LDG.E R6, desc[UR40][R6.64] ;  /* 0x0000002806062981 */ /* 0x000ee2000c1e1900 */
[----:B------:R-:W-:Y:S01]  /*16e0*/  UISETP.NE.U32.AND UP0, UPT, UR8, URZ, UPT ;  /* 0x0000003f0800728c */ /* 0x000fe2000bf05070 */
[----:B------:R-:W-:Y:S01]  /*16f0*/  ISETP.NE.U32.AND P1, PT, RZ, UR10, PT ;  /* 0x0000000aff007c0c */ /* 0x000fe2000bf25070 */
[----:B------:R-:W-:Y:S02]  /*1700*/  ULOP3.LUT UR8, UR7, 0xff000000, URZ, 0xc0, !UPT ;  /* 0xff00000007087892 */ /* 0x000fe4000f8ec03f */
[----:B------:R-:W-:Y:S01]  /*1710*/  UISETP.NE.AND.EX UP0, UPT, UR9, URZ, UPT, UP0 ;  /* 0x0000003f0900728c */ /* 0x000fe2000bf05300 */
[----:B------:R-:W-:Y:S01]  /*1720*/  ISETP.NE.AND.EX P1, PT, RZ, UR11, PT, P1 ;  /* 0x0000000bff007c0c */ /* 0x000fe2000bf25310 */
[----:B------:R-:W-:Y:S01]  /*1730*/  USHF.R.U32.HI UR8, URZ, 0x8, UR8 ;  /* 0x000000083f087899 */ /* 0x000fe20008011608 */
[----:B------:R-:W-:Y:S01]  /*1740*/  ULDC UR9, c[0x0][0x424] ;  /* 0x0001090000097ab9 */ /* 0x000fe20000000800 */
[----:B------:R-:W-:Y:S01]  /*1750*/  UMOV UR4, URZ ;  /* 0x0000003f00047c82 */ /* 0x000fe20008000000 */
[----:B------:R-:W-:Y:S01]  /*1760*/  USEL UR9, UR9, 0x1, UP0 ;  /* 0x0000000109097887 */ /* 0x000fe20008000000 */
[----:B------:R-:W-:Y:S01]  /*1770*/  ULDC UR48, c[0x0][0x288] ;  /* 0x0000a20000307ab9 */ /* 0x000fe20000000800 */
[----:B------:R-:W-:-:S02]  /*1780*/  ULEA.HI UR39, UR39, UR8, URZ, 0x10 ;  /* 0x0000000827277291 */ /* 0x000fc4000f8f803f */
[----:B------:R-:W-:Y:S01]  /*1790*/  UIMAD UR49, UR9, UR49, URZ ;  /* 0x00000031093172a4 */ /* 0x000fe2000f8e023f */
[----:B------:R-:W-:Y:S01]  /*17a0*/  UMOV UR42, UR7 ;  /* 0x00000007002a7c82 */ /* 0x000fe20008000000 */
        /* <DEDUP_REMOVED lines=16> */
.L_x_3191:
[----:B------:R-:W-:Y:S01]  /*18b0*/  UMOV UR43, UR5 ;  /* 0x00000005002b7c82 */ /* 0x000fe20008000000 */
        /* <DEDUP_REMOVED lines=9> */
.L_x_3192:
        /* <DEDUP_REMOVED lines=13> */
.L_x_3193:
[----:B------:R-:W0:Y:S01]  /*1a20*/  LDC R0, c[0x0][0xa80] ;  /* 0x0002a000ff007b82 */ /* 0x000e220000000800 */
[----:B------:R-:W-:Y:S01]  /*1a30*/  UISETP.NE.AND UP0, UPT, UR38, 0x1, UPT ;  /* 0x000000012600788c */ /* 0x000fe2000bf05270 */
[----:B------:R1:W-:Y:S01]  /*1a40*/  STL.128 [R1+0x200], RZ ;  /* 0x000200ff01007387 */ /* 0x0003e20000100c00 */
[C---:B------:R-:W-:Y:S01]  /*1a50*/  IADD3 R36, P0, R2.reuse, 0x200, RZ ;  /* 0x0000020002247810 */ /* 0x040fe20007f1e0ff */
[----:B------:R-:W-:Y:S01]  /*1a60*/  UIADD3 UR49, -UR4, UR49, URZ ;  /* 0x0000003104317290 */ /* 0x000fe2000fffe13f */
[----:B------:R-:W-:Y:S01]  /*1a70*/  IADD3 R35, P1, R2, 0x240, RZ ;  /* 0x0000024002237810 */ /* 0x000fe20007f3e0ff */
[----:B------:R1:W-:Y:S01]  /*1a80*/  STL.128 [R1+0x210], RZ ;  /* 0x000210ff01007387 */ /* 0x0003e20000100c00 */
[----:B------:R-:W-:Y:S01]  /*1a90*/  PLOP3.LUT P2, PT, PT, PT, UP0, 0x80, 0x0 ;  /* 0x000000000000781c */ /* 0x000fe20003f4f008 */
[--C-:B------:R-:W-:Y:S02]  /*1aa0*/  IMAD.X R37, RZ, RZ, R16.reuse, P0 ;  /* 0x000000ffff257224 */ /* 0x100fe400000e0610 */
[----:B------:R1:W-:Y:S01]  /*1ab0*/  STL.128 [R1+0x240], RZ ;  /* 0x000240ff01007387 */ /* 0x0003e20000100c00 */
[----:B------:R-:W-:-:S03]  /*1ac0*/  IMAD.X R34, RZ, RZ, R16, P1 ;  /* 0x000000ffff227224 */ /* 0x000fc600008e0610 */
[----:B------:R1:W-:Y:S04]  /*1ad0*/  STL.128 [R1+0x250], RZ ;  /* 0x000250ff01007387 */ /* 0x0003e80000100c00 */
[----:B------:R1:W-:Y:S04]  /*1ae0*/  STL.128 [R1+0x260], RZ ;  /* 0x000260ff01007387 */ /* 0x0003e80000100c00 */
[----:B------:R1:W-:Y:S04]  /*1af0*/  STL.128 [R1+0x270], RZ ;  /* 0x000270ff01007387 */ /* 0x0003e80000100c00 */
[----:B0-----:R1:W-:Y:S04]  /*1b00*/  STL [R1+0x220], R0 ;  /* 0x0002200001007387 */ /* 0x0013e80000100800 */
        /* <DEDUP_REMOVED lines=28> */
[----:B------:R-:W-:Y:S05]  /*1cd0*/  @!P2 BRA `(.L_x_3194) ;  /* 0x0000008000c0a947 */ /* 0x000fea0003800000 */
[----:B------:R-:W-:Y:S01]  /*1ce0*/  ULDC UR4, c[0x0][0x448] ;  /* 0x0001120000047ab9 */ /* 0x000fe20000000800 */
[----:B------:R-:W-:Y:S02]  /*1cf0*/  USHF.L.U32 UR8, UR5, 0x6, URZ ;  /* 0x0000000605087899 */ /* 0x000fe4000800063f */
[----:B------:R-:W-:Y:S02]  /*1d00*/  UISETP.NE.AND UP0, UPT, UR4, 0x1, UPT ;  /* 0x000000010400788c */ /* 0x000fe4000bf05270 */
[----:B------:R-:W-:Y:S01]  /*1d10*/  UIADD3 UR9, UR8, 0x3f, URZ ;  /* 0x0000003f08097890 */ /* 0x000fe2000fffe03f */
[----:B------:R-:W-:Y:S01]  /*1d20*/  ULDC.64 UR4, c[0x0][0xad8] ;  /* 0x0002b60000047ab9 */ /* 0x000fe20000000a00 */
[----:B------:R-:W-:Y:S02]  /*1d30*/  UIADD3 UR10, UR49, 0x1, -UR48 ;  /* 0x00000001310a7890 */ /* 0x000fe4000fffe830 */
[----:B------:R-:W-:-:S05]  /*1d40*/  UISETP.GE.AND UP1, UPT, UR5, 0x1, UPT ;  /* 0x000000010500788c */ /* 0x000fca000bf26270 */
[----:B------:R-:W-:Y:S01]  /*1d50*/  @UP0 UIADD3 UR6, UR8, 0x3f, URZ ;  /* 0x0000003f08060890 */ /* 0x000fe2000fffe03f */
[----:B------:R-:W-:Y:S01]  /*1d60*/  @UP0 ULDC UR7, c[0x0][0x44c] ;  /* 0x0001130000070ab9 */ /* 0x000fe20000000800 */
[----:B------:R-:W-:Y:S02]  /*1d70*/  PLOP3.LUT P1, PT, PT, PT, UP1, 0x80, 0x0 ;  /* 0x000000000000781c */ /* 0x000fe40003f2f018 */
        /* <DEDUP_REMOVED lines=16> */
.L_x_3196:
[----:B------:R-:W-:-:S11]  /*1e80*/  UISETP.NE.AND UP1, UPT, UR5, 0x1, UPT ;  /* 0x000000010500788c */ /* 0x000fd6000bf25270 */
[----:B------:R-:W-:Y:S02]  /*1e90*/  @UP1 ULDC.64 UR10, c[0x0][0xae0] ;  /* 0x0002b800000a1ab9 */ /* 0x000fe40000000a00 */
[----:B------:R-:W-:-:S04]  /*1ea0*/  UIMAD.WIDE.U32 UR6, UR9, UR10, URZ ;  /* 0x0000000a090672a5 */ /* 0x000fc8000f8e003f */
[----:B------:R-:W-:-:S12]  /*1eb0*/  @UP1 USHF.R.U32.HI UR9, URZ, UR11, UR7 ;  /* 0x0000000b3f091299 */ /* 0x000fd80008011607 */
.L_x_3197:
[----:B------:R-:W-:-:S04]  /*1ec0*/  UIMAD UR9, UR9, UR5, UR5 ;  /* 0x00000005090972a4 */ /* 0x000fc8000f8e0205 */
[----:B------:R-:W-:-:S04]  /*1ed0*/  UISETP.LT.AND UP1, UPT, UR4, UR9, UPT ;  /* 0x000000090400728c */ /* 0x000fc8000bf21270 */
[----:B------:R-:W-:-:S12]  /*1ee0*/  USEL UR4, UR4, UR9, UP1 ;  /* 0x0000000904047287 */ /* 0x000fd80008800000 */
.L_x_3195:
[----:B------:R-:W-:Y:S02]  /*1ef0*/  UIADD3 UR9, UR49, 0x3f, URZ ;  /* 0x0000003f31097890 */ /* 0x000fe4000fffe03f */
[----:B------:R-:W-:Y:S02]  /*1f00*/  UIADD3 UR10, UR4, 0x3f, URZ ;  /* 0x0000003f040a7890 */ /* 0x000fe4000fffe03f */
[----:B------:R-:W-:Y:S02]  /*1f10*/  USHF.R.S32.HI UR4, URZ, 0x1f, UR9 ;  /* 0x0000001f3f047899 */ /* 0x000fe40008011409 */
[----:B------:R-:W-:Y:S01]  /*1f20*/  USHF.R.S32.HI UR11, URZ, 0x1f, UR10 ;  /* 0x0000001f3f0b7899 */ /* 0x000fe2000801140a */
[----:B------:R-:W-:Y:S01]  /*1f30*/  @UP0 ULDC UR6, c[0x0][0x44c] ;  /* 0x0001130000060ab9 */ /* 0x000fe20000000800 */
[----:B------:R-:W-:Y:S02]  /*1f40*/  ULEA.HI UR4, UR4, UR9, URZ, 0x6 ;  /* 0x0000000904047291 */ /* 0x000fe4000f8f303f */
[----:B------:R-:W-:-:S02]  /*1f50*/  ULEA.HI UR11, UR11, UR10, URZ, 0x6 ;  /* 0x0000000a0b0b7291 */ /* 0x000fc4000f8f303f */
[----:B------:R-:W-:Y:S01]  /*1f60*/  UIMAD.WIDE.U32 UR6, UR8, UR6, URZ ;  /* 0x00000006080672a5 */ /* 0x000fe2000f8e003f */
[----:B------:R-:W-:Y:S01]  /*1f70*/  @UP0 ULDC UR9, c[0x0][0x450] ;  /* 0x0001140000090ab9 */ /* 0x000fe20000000800 */
[----:B------:R-:W-:Y:S02]  /*1f80*/  USHF.R.S32.HI UR4, URZ, 0x6, UR4 ;  /* 0x000000063f047899 */ /* 0x000fe40008011404 */
[----:B------:R-:W-:Y:S02]  /*1f90*/  USHF.R.S32.HI UR11, URZ, 0x6, UR11 ;  /* 0x000000063f0b7899 */ /* 0x000fe4000801140b */
[----:B------:R-:W-:Y:S02]  /*1fa0*/  @UP0 USHF.R.U32.HI UR8, URZ, UR9, UR7 ;  /* 0x000000093f080299 */ /* 0x000fe40008011607 */
[----:B------:R-:W-:Y:S02]  /*1fb0*/  UISETP.LT.AND UP0, UPT, UR4, UR11, UPT ;  /* 0x0000000b0400728c */ /* 0x000fe4000bf01270 */
[----:B------:R-:W-:Y:S01]  /*1fc0*/  UIADD3 UR8, UR8, UR49, -UR48 ;  /* 0x0000003108087290 */ /* 0x000fe2000fffe830 */
[----:B------:R-:W-:Y:S01]  /*1fd0*/  ULDC UR6, c[0x0][0xad4] ;  /* 0x0002b50000067ab9 */ /* 0x000fe20000000800 */
[----:B------:R-:W-:-:S02]  /*1fe0*/  USEL UR11, UR4, UR11, UP0 ;  /* 0x0000000b040b7287 */ /* 0x000fc40008000000 */
        /* <DEDUP_REMOVED lines=12> */
.L_x_3199:
[----:B------:R-:W-:-:S11]  /*20b0*/  UISETP.NE.AND UP0, UPT, UR5, 0x1, UPT ;  /* 0x000000010500788c */ /* 0x000fd6000bf05270 */
[----:B------:R-:W-:Y:S02]  /*20c0*/  @UP0 ULDC.64 UR12, c[0x0][0xae0] ;  /* 0x0002b800000c0ab9 */ /* 0x000fe40000000a00 */
[----:B------:R-:W-:-:S04]  /*20d0*/  UIMAD.WIDE.U32 UR6, UR8, UR12, URZ ;  /* 0x0000000c080672a5 */ /* 0x000fc8000f8e003f */
[----:B------:R-:W-:-:S12]  /*20e0*/  @UP0 USHF.R.U32.HI UR8, URZ, UR13, UR7 ;  /* 0x0000000d3f080299 */ /* 0x000fd80008011607 */
.L_x_3200:
[----:B------:R-:W-:-:S04]  /*20f0*/  UIMAD UR5, UR8, UR5, URZ ;  /* 0x00000005080572a4 */ /* 0x000fc8000f8e023f */
[----:B------:R-:W-:-:S04]  /*2100*/  UISETP.LT.AND UP0, UPT, UR4, UR5, UPT ;  /* 0x000000050400728c */ /* 0x000fc8000bf01270 */
[----:B------:R-:W-:-:S12]  /*2110*/  USEL UR4, UR4, UR5, !UP0 ;  /* 0x0000000504047287 */ /* 0x000fd8000c000000 */
.L_x_3198:
        /* <DEDUP_REMOVED lines=15> */
[-C--:B-1----:R-:W-:Y:S01]  /*2210*/  IABS R0, R4.reuse ;  /* 0x0000000400007213 */ /* 0x082fe20000000000 */
        /* <DEDUP_REMOVED lines=31> */
.L_x_3201:
[----:B------:R-:W-:Y:S01]  /*2410*/  UIMAD UR20, UR20, UR4, UR9 ;  /* 0x00000004141472a4 */ /* 0x000fe2000f8e0209 */
[----:B-1----:R-:W-:Y:S02]  /*2420*/  IMAD.U32 R0, RZ, RZ, UR11 ;  /* 0x0000000bff007e24 */ /* 0x002fe4000f8e00ff */
[----:B------:R-:W-:-:S05]  /*2430*/  IMAD.U32 R3, RZ, RZ, UR4 ;  /* 0x00000004ff037e24 */ /* 0x000fca000f8e00ff */
[----:B------:R-:W-:-:S04]  /*2440*/  VIADDMNMX R0, R3, UR20, R0, PT ;  /* 0x0000001403007c46 */ /* 0x000fc8000b800100 */
[----:B------:R-:W-:Y:S02]  /*2450*/  R2UR UR21, R0 ;  /* 0x00000000001572ca */ /* 0x000fe400000e0000 */
[----:B------:R-:W-:-:S11]  /*2460*/  PRMT R0, RZ, 0x7610, R0 ;  /* 0x00007610ff007816 */ /* 0x000fd60000000000 */
[----:B------:R-:W-:-:S06]  /*2470*/  UISETP.GT.AND UP0, UPT, UR21, UR20, UPT ;  /* 0x000000141500728c */ /* 0x000fcc000bf04270 */
[----:B------:R-:W-:-:S13]  /*2480*/  PLOP3.LUT P0, PT, PT, PT, UP0, 0x80, 0x0 ;  /* 0x000000000000781c */ /* 0x000fda0003f0f008 */
        /* <DEDUP_REMOVED lines=106> */
[----:B------:R-:W0:Y:S04]  /*2b30*/  SHFL.IDX PT, R3, R219, RZ, 0x1f ;  /* 0x00001fffdb037589 */ /* 0x000e2800000e0000 */
[----:B------:R-:W5:Y:S04]  /*2b40*/  LDL R20, [R1+0x260] ;  /* 0x0002600001147983 */ /* 0x000f680000100800 */
[----:B------:R-:W5:Y:S04]  /*2b50*/  LDL R21, [R1+0x354] ;  /* 0x0003540001157983 */ /* 0x000f680000100800 */
[----:B--2---:R1:W-:Y:S04]  /*2b60*/  STL [R1+0x240], R0 ;  /* 0x0002400001007387 */ /* 0x0043e80000100800 */
[----:B---3--:R-:W-:Y:S04]  /*2b70*/  STL [R1+0x244], R8 ;  /* 0x0002440801007387 */ /* 0x008fe80000100800 */
[----:B----4-:R2:W-:Y:S01]  /*2b80*/  STL [R1+0x250], R6 ;  /* 0x0002500601007387 */ /* 0x0105e20000100800 */
[----:B0-----:R-:W-:-:S03]  /*2b90*/  R2UR UR4, R3 ;  /* 0x00000000030472ca */ /* 0x001fc600000e0000 */
[----:B------:R-:W3:Y:S04]  /*2ba0*/  LDL R154, [R1+0x30c] ;  /* 0x00030c00019a7983 */ /* 0x000ee80000100800 */
        /* <DEDUP_REMOVED lines=15> */
[----:B-1----:R-:W4:Y:S04]  /*2ca0*/  LDL R0, [R1+0x428] ;  /* 0x0004280001007983 */ /* 0x002f280000100800 */
[----:B------:R-:W4:Y:S04]  /*2cb0*/  LDL R3, [R1+0x42c] ;  /* 0x00042c0001037983 */ /* 0x000f280000100800 */
[----:B--2---:R-:W2:Y:S04]  /*2cc0*/  LDL R6, [R1+0x430] ;  /* 0x0004300001067983 */ /* 0x004ea80000100800 */
[----:B------:R-:W2:Y:S04]  /*2cd0*/  LDL R7, [R1+0x434] ;  /* 0x0004340001077983 */ /* 0x000ea80000100800 */
[----:B------:R-:W2:Y:S04]  /*2ce0*/  LDL R8, [R1+0x438] ;  /* 0x0004380001087983 */ /* 0x000ea80000100800 */
[----:B------:R-:W2:Y:S01]  /*2cf0*/  LDL R9, [R1+0x43c] ;  /* 0x00043c0001097983 */ /* 0x000ea20000100800 */
[----:B------:R-:W-:-:S04]  /*2d00*/  ULEA.HI UR5, UR4, UR4, URZ, 0x1 ;  /* 0x0000000404057291 */ /* 0x000fc8000f8f083f */
[----:B------:R-:W-:-:S04]  /*2d10*/  ULOP3.LUT UR5, UR5, 0x1fffe, URZ, 0xc0, !UPT ;  /* 0x0001fffe05057892 */ /* 0x000fc8000f8ec03f */
[----:B------:R-:W-:-:S04]  /*2d20*/  UIADD3 UR5, UR4, -UR5, URZ ;  /* 0x8000000504057290 */ /* 0x000fc8000fffe03f */
[----:B------:R-:W-:-:S04]  /*2d30*/  ULEA UR5, UR5, UR47, 0xf ;  /* 0x0000002f05057291 */ /* 0x000fc8000f8e783f */
[----:B------:R-:W-:-:S04]  /*2d40*/  UIADD3 UR5, UR5, 0x400, URZ ;  /* 0x0000040005057890 */ /* 0x000fc8000fffe03f */
[----:B------:R-:W-:-:S04]  /*2d50*/  USHF.R.U32.HI UR5, URZ, 0x4, UR5 ;  /* 0x000000043f057899 */ /* 0x000fc80008011605 */
[----:B------:R-:W-:Y:S02]  /*2d60*/  ULOP3.LUT UR5, UR5, 0x3fff, URZ, 0xc0, !UPT ;  /* 0x00003fff05057892 */ /* 0x000fe4000f8ec03f */
[----:B------:R-:W-:Y:S02]  /*2d70*/  UIADD3 UR4, UR47, 0x36400, URZ ;  /* 0x000364002f047890 */ /* 0x000fe4000fffe03f */
[----:B------:R-:W-:Y:S01]  /*2d80*/  ULOP3.LUT UR22, UR5, 0x2000000, URZ, 0xfc, !UPT ;  /* 0x0200000005167892 */ /* 0x000fe2000f8efc3f */
[----:B-----5:R0:W-:Y:S01]  /*2d90*/  STL [R1+0x33c], R5 ;  /* 0x00033c0501007387 */ /* 0x0201e20000100800 */
[----:B------:R-:W-:-:S04]  /*2da0*/  USHF.R.U32.HI UR4, URZ, 0x4, UR4 ;  /* 0x000000043f047899 */ /* 0x000fc80008011604 */
[----:B------:R-:W-:Y:S01]  /*2db0*/  LEA R4, R4, UR22, 0xc ;  /* 0x0000001604047c11 */ /* 0x000fe2000f8e60ff */
[----:B0-----:R-:W-:-:S03]  /*2dc0*/  IMAD.MOV.U32 R5, RZ, RZ, 0x40000040 ;  /* 0x40000040ff057424 */ /* 0x001fc600078e00ff */
[----:B------:R-:W-:Y:S01]  /*2dd0*/  R2UR UR14, R4 ;  /* 0x00000000040e72ca */ /* 0x000fe200000e0000 */
[----:B------:R-:W-:Y:S01]  /*2de0*/  ULOP3.LUT UR4, UR4, 0x3fff, URZ, 0xc0, !UPT ;  /* 0x00003fff04047892 */ /* 0x000fe2000f8ec03f */
[----:B------:R-:W-:-:S03]  /*2df0*/  R2UR UR15, R5 ;  /* 0x00000000050f72ca */ /* 0x000fc600000e0000 */
[----:B------:R-:W-:Y:S01]  /*2e00*/  ULOP3.LUT UR12, UR4, 0x10000, URZ, 0xfc, !UPT ;  /* 0x00010000040c7892 */ /* 0x000fe2000f8efc3f */
        /* <DEDUP_REMOVED lines=111> */
[----:B---3--:R-:W-:Y:S04]  /*3500*/  STL [R1+0x30c], R154 ;  /* 0x00030c9a01007387 */ /* 0x008fe80000100800 */
        /* <DEDUP_REMOVED lines=17> */
[----:B--2---:R-:W-:Y:S04]  /*3620*/  STL [R1+0x430], R6 ;  /* 0x0004300601007387 */ /* 0x004fe80000100800 */
[----:B------:R-:W-:Y:S04]  /*3630*/  STL [R1+0x434], R7 ;  /* 0x0004340701007387 */ /* 0x000fe80000100800 */
[----:B------:R-:W-:Y:S04]  /*3640*/  STL [R1+0x438], R8 ;  /* 0x0004380801007387 */ /* 0x000fe80000100800 */
[----:B------:R-:W-:Y:S01]  /*3650*/  STL [R1+0x43c], R9 ;  /* 0x00043c0901007387 */ /* 0x000fe20000100800 */
[----:B------:R-:W-:Y:S01]  /*3660*/  UMOV UR17, 0x40000040 ;  /* 0x4000004000117882 */ /* 0x000fe20000000000 */
[----:B------:R-:W-:-:S02]  /*3670*/  WARPGROUP.DEPBAR.LE gsb0, 0x0 ;  /* 0x00008000000079c5 */ /* 0x000fc40000010000 */
        /* <DEDUP_REMOVED lines=277> */
[----:B------:R-:W0:Y:S03]  /*47d0*/  S2R R169, SR_TID.X ;  /* 0x0000000000a97919 */ /* 0x000e260000002100 */
[----:B------:R1:W-:Y:S04]  /*47e0*/  STL [R1+0x240], R0 ;  /* 0x0002400001007387 */ /* 0x0003e80000100800 */
[----:B------:R1:W-:Y:S04]  /*47f0*/  STL [R1+0x244], R72 ;  /* 0x0002444801007387 */ /* 0x0003e80000100800 */
[----:B------:R1:W-:Y:S04]  /*4800*/  STL [R1+0x248], R74 ;  /* 0x0002484a01007387 */ /* 0x0003e80000100800 */
[----:B------:R1:W-:Y:S04]  /*4810*/  STL [R1+0x24c], R76 ;  /* 0x00024c4c01007387 */ /* 0x0003e80000100800 */
[----:B------:R1:W-:Y:S04]  /*4820*/  STL [R1+0x250], R4 ;  /* 0x0002500401007387 */ /* 0x0003e80000100800 */
[----:B------:R1:W-:Y:S04]  /*4830*/  STL [R1+0x254], R78 ;  /* 0x0002544e01007387 */ /* 0x0003e80000100800 */
[----:B--2---:R1:W-:Y:S04]  /*4840*/  STL [R1+0x258], R80 ;  /* 0x0002585001007387 */ /* 0x0043e80000100800 */
[----:B------:R1:W-:Y:S01]  /*4850*/  STL [R1+0x25c], R82 ;  /* 0x00025c5201007387 */ /* 0x0003e20000100800 */
[----:B0-----:R-:W-:-:S03]  /*4860*/  LOP3.LUT R169, R169, 0x7f, RZ, 0xc0, !PT ;  /* 0x0000007fa9a97812 */ /* 0x001fc600078ec0ff */
        /* <DEDUP_REMOVED lines=120> */
[----:B------:R-:W-:Y:S06]  /*4ff0*/  BAR.ARV 0xf, 0x100 ;  /* 0x03c4000000007b1d */ /* 0x000fec0000002000 */
[----:B------:R-:W-:Y:S01]  /*5000*/  ISETP.NE.AND P1, PT, R169, RZ, PT ;  /* 0x000000ffa900720c */ /* 0x000fe20003f25270 */
[----:B------:R-:W-:-:S12]  /*5010*/  BSSY B0, `(.L_x_3203) ;  /* 0x0000007000007945 */ /* 0x000fd80003800000 */
[----:B-1----:R-:W-:Y:S05]  /*5020*/  @P1 BRA `(.L_x_3204) ;  /* 0x0000000000141947 */ /* 0x002fea0003800000 */
[----:B------:R-:W2:Y:S02]  /*5030*/  LDL R0, [R1+0x1e8] ;  /* 0x0001e80001007983 */ /* 0x000ea40000100800 */
[----:B--2---:R-:W-:-:S05]  /*5040*/  LEA R0, R0, UR47, 0x3 ;  /* 0x0000002f00007c11 */ /* 0x004fca000f8e18ff */
[----:B------:R-:W-:-:S05]  /*5050*/  VIADD R0, R0, 0x38860 ;  /* 0x0003886000007836 */ /* 0x000fca0000000000 */
[----:B------:R-:W-:-:S04]  /*5060*/  PRMT R0, RZ, 0x654, R0 ;  /* 0x00000654ff007816 */ /* 0x000fc80000000000 */
[----:B------:R0:W-:Y:S03]  /*5070*/  SYNCS.ARRIVE.TRANS64.RED.A1T0 RZ, [R0+URZ], RZ ;  /* 0x000000ff00ff79a7 */ /* 0x0001e6000810043f */
.L_x_3204:
[----:B------:R-:W-:Y:S05]  /*5080*/  BSYNC B0 ;  /* 0x0000000000007941 */ /* 0x000fea0003800000 */
.L_x_3203:
[----:B------:R-:W-:-:S04]  /*5090*/  UIADD3 UR6, UR21, -0x2, URZ ;  /* 0xfffffffe15067890 */ /* 0x000fc8000fffe03f */
[----:B------:R-:W-:-:S06]  /*50a0*/  UISETP.GE.AND UP0, UPT, UR6, UR20, UPT ;  /* 0x000000140600728c */ /* 0x000fcc000bf06270 */
[----:B------:R-:W-:-:S13]  /*50b0*/  PLOP3.LUT P0, PT, PT, PT, UP0, 0x80, 0x0 ;  /* 0x000000000000781c */ /* 0x000fda0003f0f008 */
[----:B------:R-:W-:Y:S05]  /*50c0*/  @!P0 BRA `(.L_x_3205) ;  /* 0x0000003c00688947 */ /* 0x000fea0003800000 */
[----:B------:R-:W-:-:S05]  /*50d0*/  UMOV UR21, UR6 ;  /* 0x0000000600157c82 */ /* 0x000fca0008000000 */
.L_x_3208:
[----:B0-----:R-:W2:Y:S04]  /*50e0*/  LDL R0, [R1+0x1e8] ;  /* 0x0001e80001007983 */ /* 0x001ea80000100800 */
        /* <DEDUP_REMOVED lines=63> */
[----:B------:R-:W5:Y:S01]  /*54e0*/  LDL.64 R6, [R1+0x438] ;  /* 0x0004380001067983 */ /* 0x000f620000100a00 */
[----:B--2---:R-:W-:-:S05]  /*54f0*/  IMAD R138, R0, 0x40, R22 ;  /* 0x00000040008a7824 */ /* 0x004fca00078e0216 */
[----:B------:R-:W-:Y:S01]  /*5500*/  LEA R138, R138, UR47, 0x2 ;  /* 0x0000002f8a8a7c11 */ /* 0x000fe2000f8e10ff */
[----:B------:R-:W-:Y:S06]  /*5510*/  BAR.SYNC.DEFER_BLOCKING 0xe, 0x100 ;  /* 0x0384000000007b1d */ /* 0x000fec0000010000 */
[----:B------:R-:W3:Y:S04]  /*5520*/  LDS R3, [R138+0x38400] ;  /* 0x038400008a037984 */ /* 0x000ee80000000800 */
[----:B------:R-:W0:Y:S01]  /*5530*/  LDS R138, [R138+0x38420] ;  /* 0x038420008a8a7984 */ /* 0x000e220000000800 */
        /* <DEDUP_REMOVED lines=60> */
[-C--:B------:R-:W-:Y:S01]  /*5900*/  FMUL.FTZ R80, R80, R3.reuse ;  /* 0x0000000350507220 */ /* 0x080fe20000410000 */
[----:B------:R-:W-:Y:S01]  /*5910*/  FMUL.FTZ R81, R81, R3 ;  /* 0x0000000351517220 */ /* 0x000fe20000410000 */
[C---:B------:R-:W-:Y:S01]  /*5920*/  FMUL.FTZ R79, R3.reuse, R79 ;  /* 0x0000004f034f7220 */ /* 0x040fe20000410000 */
[----:B------:R-:W-:Y:S01]  /*5930*/  FMUL.FTZ R78, R3, R78 ;  /* 0x0000004e034e7220 */ /* 0x000fe20000410000 */
[C---:B0-----:R-:W-:Y:S01]  /*5940*/  FMUL.FTZ R77, R138.reuse, R77 ;  /* 0x0000004d8a4d7220 */ /* 0x041fe20000410000 */
        /* <DEDUP_REMOVED lines=90> */
[----:B------:R0:W-:Y:S01]  /*5ef0*/  STL.64 [R1+0x420], R72 ;  /* 0x0004204801007387 */ /* 0x0001e20000100a00 */
[C---:B------:R-:W-:Y:S01]  /*5f00*/  FMUL.FTZ R7, R138.reuse, R7 ;  /* 0x000000078a077220 */ /* 0x040fe20000410000 */
[----:B------:R-:W-:Y:S02]  /*5f10*/  FMUL.FTZ R6, R138, R6 ;  /* 0x000000068a067220 */ /* 0x000fe40000410000 */
        /* <DEDUP_REMOVED lines=34> */
[----:B0-----:R-:W4:Y:S04]  /*6140*/  LDL R72, [R1+0x244] ;  /* 0x0002440001487983 */ /* 0x001f280000100800 */
[----:B-1----:R-:W5:Y:S04]  /*6150*/  LDL R74, [R1+0x248] ;  /* 0x00024800014a7983 */ /* 0x002f680000100800 */
[----:B------:R-:W5:Y:S04]  /*6160*/  LDL R76, [R1+0x24c] ;  /* 0x00024c00014c7983 */ /* 0x000f680000100800 */
[----:B------:R-:W5:Y:S04]  /*6170*/  LDL R14, [R1+0x250] ;  /* 0x00025000010e7983 */ /* 0x000f680000100800 */
[----:B------:R-:W5:Y:S04]  /*6180*/  LDL R78, [R1+0x254] ;  /* 0x00025400014e7983 */ /* 0x000f680000100800 */
[----:B------:R-:W5:Y:S04]  /*6190*/  LDL R82, [R1+0x258] ;  /* 0x0002580001527983 */ /* 0x000f680000100800 */
[----:B------:R-:W5:Y:S04]  /*61a0*/  LDL R84, [R1+0x25c] ;  /* 0x00025c0001547983 */ /* 0x000f680000100800 */
[----:B--2---:R-:W2:Y:S04]  /*61b0*/  LDL R4, [R1+0x260] ;  /* 0x0002600001047983 */ /* 0x004ea80000100800 */
[----:B------:R-:W2:Y:S04]  /*61c0*/  LDL R86, [R1+0x264] ;  /* 0x0002640001567983 */ /* 0x000ea80000100800 */
[----:B------:R-:W2:Y:S04]  /*61d0*/  LDL R88, [R1+0x268] ;  /* 0x0002680001587983 */ /* 0x000ea80000100800 */
[----:B------:R-:W2:Y:S04]  /*61e0*/  LDL R90, [R1+0x26c] ;  /* 0x00026c00015a7983 */ /* 0x000ea80000100800 */
[----:B---3--:R-:W3:Y:S04]  /*61f0*/  LDL R6, [R1+0x270] ;  /* 0x0002700001067983 */ /* 0x008ee80000100800 */
[----:B------:R-:W3:Y:S04]  /*6200*/  LDL R92, [R1+0x274] ;  /* 0x00027400015c7983 */ /* 0x000ee80000100800 */
        /* <DEDUP_REMOVED lines=114> */
[----:B------:R-:W-:Y:S04]  /*6930*/  STL [R1+0x240], R80 ;  /* 0x0002405001007387 */ /* 0x000fe80000100800 */
[----:B----4-:R-:W-:Y:S04]  /*6940*/  STL [R1+0x244], R72 ;  /* 0x0002444801007387 */ /* 0x010fe80000100800 */
[----:B-----5:R-:W-:Y:S04]  /*6950*/  STL [R1+0x248], R74 ;  /* 0x0002484a01007387 */ /* 0x020fe80000100800 */
        /* <DEDUP_REMOVED lines=8> */
[----:B------:R-:W-:Y:S04]  /*69e0*/  STL [R1+0x26c], R90 ;  /* 0x00026c5a01007387 */ /* 0x000fe80000100800 */
[----:B---3--:R-:W-:Y:S04]  /*69f0*/  STL [R1+0x270], R6 ;  /* 0x0002700601007387 */ /* 0x008fe80000100800 */
        /* <DEDUP_REMOVED lines=158> */
[----:B0-----:R-:W-:Y:S01]  /*73e0*/  @!P0 IMAD.MOV.U32 R0, RZ, RZ, RZ ;  /* 0x000000ffff008224 */ /* 0x001fe200078e00ff */
[----:B------:R-:W3:Y:S04]  /*73f0*/  @!P0 LDL R3, [R1+0x1ec] ;  /* 0x0001ec0001038983 */ /* 0x000ee80000100800 */
[----:B------:R-:W-:Y:S02]  /*7400*/  LEA R4, R0, UR22, 0xc ;  /* 0x0000001600047c11 */ /* 0x000fe4000f8e60ff */
[----:B------:R-:W4:Y:S02]  /*7410*/  LDL R0, [R1+0x1f0] ;  /* 0x0001f00001007983 */ /* 0x000f240000100800 */
[C---:B------:R-:W-:Y:S01]  /*7420*/  R2UR UR14, R4.reuse ;  /* 0x00000000040e72ca */ /* 0x040fe200000e0000 */
[----:B------:R-:W-:-:S05]  /*7430*/  VIADD R6, R4, 0x80 ;  /* 0x0000008004067836 */ /* 0x000fca0000000000 */
[----:B------:R-:W-:Y:S01]  /*7440*/  R2UR UR18, R6 ;  /* 0x00000000061272ca */ /* 0x000fe200000e0000 */
[C---:B------:R-:W-:Y:S02]  /*7450*/  VIADD R6, R4.reuse, 0x100 ;  /* 0x0000010004067836 */ /* 0x040fe40000000000 */
[----:B------:R-:W-:-:S03]  /*7460*/  VIADD R4, R4, 0x180 ;  /* 0x0000018004047836 */ /* 0x000fc60000000000 */
[----:B------:R-:W-:Y:S02]  /*7470*/  R2UR UR6, R6 ;  /* 0x00000000060672ca */ /* 0x000fe400000e0000 */
[----:B------:R-:W-:Y:S01]  /*7480*/  R2UR UR10, R4 ;  /* 0x00000000040a72ca */ /* 0x000fe200000e0000 */
        /* <DEDUP_REMOVED lines=142> */
[----:B------:R-:W4:Y:S04]  /*7d70*/  LDL R78, [R1+0x248] ;  /* 0x00024800014e7983 */ /* 0x000f280000100800 */
[----:B-1----:R-:W4:Y:S04]  /*7d80*/  LDL R80, [R1+0x24c] ;  /* 0x00024c0001507983 */ /* 0x002f280000100800 */
[----:B------:R-:W4:Y:S04]  /*7d90*/  LDL R8, [R1+0x250] ;  /* 0x0002500001087983 */ /* 0x000f280000100800 */
[----:B------:R-:W4:Y:S04]  /*7da0*/  LDL R82, [R1+0x254] ;  /* 0x0002540001527983 */ /* 0x000f280000100800 */
[----:B--2---:R-:W2:Y:S04]  /*7db0*/  LDL R84, [R1+0x258] ;  /* 0x0002580001547983 */ /* 0x004ea80000100800 */
[----:B------:R-:W2:Y:S04]  /*7dc0*/  LDL R86, [R1+0x25c] ;  /* 0x00025c0001567983 */ /* 0x000ea80000100800 */
[----:B------:R-:W2:Y:S04]  /*7dd0*/  LDL R10, [R1+0x260] ;  /* 0x00026000010a7983 */ /* 0x000ea80000100800 */
[----:B-----5:R-:W5:Y:S04]  /*7de0*/  LDL R88, [R1+0x264] ;  /* 0x0002640001587983 */ /* 0x020f680000100800 */
        /* <DEDUP_REMOVED lines=127> */
[----:B-----5:R-:W-:Y:S04]  /*85e0*/  STL [R1+0x264], R88 ;  /* 0x0002645801007387 */ /* 0x020fe80000100800 */
        /* <DEDUP_REMOVED lines=118> */
[----:B------:R-:W-:Y:S01]  /*8d50*/  VIADD R0, R0, 0x1 ;  /* 0x0000000100007836 */ /* 0x000fe20000000000 */
[----:B------:R-:W-:Y:S01]  /*8d60*/  @!P0 LOP3.LUT R4, R3, 0x1, RZ, 0x3c, !PT ;  /* 0x0000000103048812 */ /* 0x000fe200078e3cff */
[----:B------:R-:W-:Y:S03]  /*8d70*/  BSSY B0, `(.L_x_3206) ;  /* 0x000000e000007945 */ /* 0x000fe60003800000 */
[----:B------:R0:W-:Y:S04]  /*8d80*/  STL [R1+0x1f0], R0 ;  /* 0x0001f00001007387 */ /* 0x0001e80000100800 */
[----:B------:R1:W-:Y:S01]  /*8d90*/  @!P0 STL [R1+0x1ec], R4 ;  /* 0x0001ec0401008387 */ /* 0x0003e20000100800 */
[----:B0-----:R-:W-:Y:S01]  /*8da0*/  IMAD.U32 R0, RZ, RZ, UR21 ;  /* 0x00000015ff007e24 */ /* 0x001fe2000f8e00ff */
[----:B------:R-:W-:-:S02]  /*8db0*/  UIADD3 UR21, UR21, -0x1, URZ ;  /* 0xffffffff15157890 */ /* 0x000fc4000fffe03f */
[----:B------:R1:W-:Y:S01]  /*8dc0*/  @!P0 STL [R1+0x1e8], RZ ;  /* 0x0001e8ff01008387 */ /* 0x0003e20000100800 */
[----:B------:R-:W-:Y:S06]  /*8dd0*/  BAR.ARV 0xf, 0x100 ;  /* 0x03c4000000007b1d */ /* 0x000fec0000002000 */
[----:B------:R-:W-:Y:S01]  /*8de0*/  ISETP.GT.AND P0, PT, R0, UR20, PT ;  /* 0x0000001400007c0c */ /* 0x000fe2000bf04270 */
[----:B------:R-:W-:-:S12]  /*8df0*/  @P1 BRA `(.L_x_3207) ;  /* 0x0000000000141947 */ /* 0x000fd80003800000 */
[----:B------:R-:W2:Y:S02]  /*8e00*/  LDL R0, [R1+0x1e8] ;  /* 0x0001e80001007983 */ /* 0x000ea40000100800 */
[----:B--2---:R-:W-:-:S05]  /*8e10*/  LEA R0, R0, UR47, 0x3 ;  /* 0x0000002f00007c11 */ /* 0x004fca000f8e18ff */
[----:B------:R-:W-:-:S05]  /*8e20*/  VIADD R0, R0, 0x38860 ;  /* 0x0003886000007836 */ /* 0x000fca0000000000 */
[----:B------:R-:W-:-:S04]  /*8e30*/  PRMT R0, RZ, 0x654, R0 ;  /* 0x00000654ff007816 */ /* 0x000fc80000000000 */
[----:B------:R0:W-:Y:S03]  /*8e40*/  SYNCS.ARRIVE.TRANS64.RED.A1T0 RZ, [R0+URZ], RZ ;  /* 0x000000ff00ff79a7 */ /* 0x0001e6000810043f */
.L_x_3207:
[----:B------:R-:W-:Y:S05]  /*8e50*/  BSYNC B0 ;  /* 0x0000000000007941 */ /* 0x000fea0003800000 */
.L_x_3206:
[----:B------:R-:W-:Y:S05]  /*8e60*/  @P0 BRA `(.L_x_3208) ;  /* 0xffffffc0009c0947 */ /* 0x000fea000383ffff */
.L_x_3205:
[----:B------:R-:W2:Y:S04]  /*8e70*/  LDL R135, [R1+0x1e8] ;  /* 0x0001e80001877983 */ /* 0x000ea80000100800 */
[----:B------:R-:W3:Y:S04]  /*8e80*/  LDL.64 R6, [R1+0x240] ;  /* 0x0002400001067983 */ /* 0x000ee80000100a00 */
[----:B-1----:R-:W4:Y:S04]  /*8e90*/  LDL.64 R4, [R1+0x250] ;  /* 0x0002500001047983 */ /* 0x002f280000100a00 */
        /* <DEDUP_REMOVED lines=62> */
[----:B--2---:R-:W-:-:S05]  /*9280*/  IMAD R135, R135, 0x40, R22 ;  /* 0x0000004087877824 */ /* 0x004fca00078e0216 */
[----:B------:R-:W-:Y:S01]  /*9290*/  LEA R135, R135, UR47, 0x2 ;  /* 0x0000002f87877c11 */ /* 0x000fe2000f8e10ff */
[----:B------:R-:W-:Y:S06]  /*92a0*/  BAR.SYNC.DEFER_BLOCKING 0xe, 0x100 ;  /* 0x0384000000007b1d */ /* 0x000fec0000010000 */
[----:B0-----:R-:W3:Y:S04]  /*92b0*/  LDS R0, [R135+0x38400] ;  /* 0x0384000087007984 */ /* 0x001ee80000000800 */
[----:B------:R-:W5:Y:S01]  /*92c0*/  LDS R135, [R135+0x38420] ;  /* 0x0384200087877984 */ /* 0x000f620000000800 */
[C---:B---3--:R-:W-:Y:S01]  /*92d0*/  FMUL.FTZ R7, R0.reuse, R7 ;  /* 0x0000000700077220 */ /* 0x048fe20000410000 */
[C---:B------:R-:W-:Y:S01]  /*92e0*/  FMUL.FTZ R6, R0.reuse, R6 ;  /* 0x0000000600067220 */ /* 0x040fe20000410000 */
[C---:B----4-:R-:W-:Y:S01]  /*92f0*/  FMUL.FTZ R5, R0.reuse, R5 ;  /* 0x0000000500057220 */ /* 0x050fe20000410000 */
[----:B------:R-:W-:-:S03]  /*9300*/  FMUL.FTZ R4, R0, R4 ;  /* 0x0000000400047220 */ /* 0x000fc60000410000 */
[----:B------:R0:W-:Y:S04]  /*9310*/  STL.64 [R1+0x240], R6 ;  /* 0x0002400601007387 */ /* 0x0001e80000100a00 */
[----:B------:R1:W-:Y:S04]  /*9320*/  STL.64 [R1+0x250], R4 ;  /* 0x0002500401007387 */ /* 0x0003e80000100a00 */
[----:B0-----:R-:W2:Y:S04]  /*9330*/  LDL.64 R6, [R1+0x438] ;  /* 0x0004380001067983 */ /* 0x001ea80000100a00 */
[----:B-1----:R-:W3:Y:S01]  /*9340*/  LDL.64 R4, [R1+0x418] ;  /* 0x0004180001047983 */ /* 0x002ee20000100a00 */
[C---:B-----5:R-:W-:Y:S01]  /*9350*/  FMUL.FTZ R11, R135.reuse, R11 ;  /* 0x0000000b870b7220 */ /* 0x060fe20000410000 */
[C---:B------:R-:W-:Y:S01]  /*9360*/  FMUL.FTZ R10, R135.reuse, R10 ;  /* 0x0000000a870a7220 */ /* 0x040fe20000410000 */
[C---:B------:R-:W-:Y:S01]  /*9370*/  FMUL.FTZ R133, R0.reuse, R133 ;  /* 0x0000008500857220 */ /* 0x040fe20000410000 */
[C---:B------:R-:W-:Y:S01]  /*9380*/  FMUL.FTZ R132, R0.reuse, R132 ;  /* 0x0000008400847220 */ /* 0x040fe20000410000 */
[C---:B------:R-:W-:Y:S01]  /*9390*/  FMUL.FTZ R131, R0.reuse, R131 ;  /* 0x0000008300837220 */ /* 0x040fe20000410000 */
        /* <DEDUP_REMOVED lines=116> */
[----:B0-----:R-:W-:-:S02]  /*9ae0*/  VIADD R10, R3, 0x1 ;  /* 0x00000001030a7836 */ /* 0x001fc40000000000 */
        /* <DEDUP_REMOVED lines=32> */
[----:B------:R0:W-:Y:S01]  /*9cf0*/  STL.64 [R1+0x258], R72 ;  /* 0x0002584801007387 */ /* 0x0001e20000100a00 */
[C---:B--2---:R-:W-:Y:S01]  /*9d00*/  FMUL.FTZ R7, R135.reuse, R7 ;  /* 0x0000000787077220 */ /* 0x044fe20000410000 */
[C---:B------:R-:W-:Y:S01]  /*9d10*/  FMUL.FTZ R6, R135.reuse, R6 ;  /* 0x0000000687067220 */ /* 0x040fe20000410000 */
[C---:B---3--:R-:W-:Y:S01]  /*9d20*/  FMUL.FTZ R5, R135.reuse, R5 ;  /* 0x0000000587057220 */ /* 0x048fe20000410000 */
[----:B------:R-:W-:Y:S01]  /*9d30*/  FMUL.FTZ R4, R135, R4 ;  /* 0x0000000487047220 */ /* 0x000fe20000410000 */
        /* <DEDUP_REMOVED lines=33> */
[----:B------:R-:W-:Y:S01]  /*9f50*/  BSSY B0, `(.L_x_3209) ;  /* 0x0000007000007945 */ /* 0x000fe20003800000 */
[----:B------:R-:W-:-:S11]  /*9f60*/  IMAD.MOV.U32 R0, RZ, RZ, 0x1 ;  /* 0x00000001ff007424 */ /* 0x000fd600078e00ff */
[----:B0-----:R-:W-:Y:S05]  /*9f70*/  @P0 BRA `(.L_x_3210) ;  /* 0x0000000000100947 */ /* 0x001fea0003800000 */
[----:B------:R-:W2:Y:S04]  /*9f80*/  LDL R4, [R1+0x1ec] ;  /* 0x0001ec0001047983 */ /* 0x000ea80000100800 */
[----:B------:R0:W-:Y:S01]  /*9f90*/  STL [R1+0x1e8], RZ ;  /* 0x0001e8ff01007387 */ /* 0x0001e20000100800 */
[----:B--2---:R-:W-:-:S05]  /*9fa0*/  LOP3.LUT R4, R4, 0x1, RZ, 0x3c, !PT ;  /* 0x0000000104047812 */ /* 0x004fca00078e3cff */
[----:B------:R0:W-:Y:S02]  /*9fb0*/  STL [R1+0x1ec], R4 ;  /* 0x0001ec0401007387 */ /* 0x0001e40000100800 */
.L_x_3210:
[----:B------:R-:W-:Y:S05]  /*9fc0*/  BSYNC B0 ;  /* 0x0000000000007941 */ /* 0x000fea0003800000 */
.L_x_3209:
[----:B------:R-:W-:Y:S05]  /*9fd0*/  BRA `(.L_x_3202) ;  /* 0x000001d800f07947 */ /* 0x000fea0003800000 */
.L_x_3194:
[----:B------:R-:W0:Y:S01]  /*9fe0*/  S2R R3, SR_TID.X ;  /* 0x0000000000037919 */ /* 0x000e220000002100 */
[----:B------:R-:W-:Y:S01]  /*9ff0*/  UISETP.NE.AND UP0, UPT, UR38, URZ, UPT ;  /* 0x0000003f2600728c */ /* 0x000fe2000bf05270 */
[----:B-1----:R-:W-:Y:S01]  /*a000*/  IMAD.U32 R0, RZ, RZ, UR5 ;  /* 0x00000005ff007e24 */ /* 0x002fe2000f8e00ff */
[----:B------:R-:W-:Y:S01]  /*a010*/  UMOV UR4, 0x1 ;  /* 0x0000000100047882 */ /* 0x000fe20000000000 */
[----:B------:R-:W-:Y:S01]  /*a020*/  IMAD.MOV.U32 R5, RZ, RZ, 0x80 ;  /* 0x00000080ff057424 */ /* 0x000fe200078e00ff */
[----:B------:R-:W-:Y:S01]  /*a030*/  USEL UR4, UR4, 0x2, !UP0 ;  /* 0x0000000204047887 */ /* 0x000fe2000c000000 */
[----:B------:R-:W-:Y:S01]  /*a040*/  IMAD.MOV.U32 R6, RZ, RZ, 0x1 ;  /* 0x00000001ff067424 */ /* 0x000fe200078e00ff */
[----:B------:R-:W-:Y:S01]  /*a050*/  UIADD3 UR7, UP1, UR36, 0x38830, URZ ;  /* 0x0003883024077890 */ /* 0x000fe2000ff3e03f */
[----:B------:R-:W-:Y:S01]  /*a060*/  IMAD.MOV.U32 R7, RZ, RZ, RZ ;  /* 0x000000ffff077224 */ /* 0x000fe200078e00ff */
[----:B------:R-:W-:Y:S01]  /*a070*/  UIADD3 UR9, UP0, UR36, 0x38840, URZ ;  /* 0x0003884024097890 */ /* 0x000fe2000ff1e03f */
[----:B------:R1:W-:Y:S01]  /*a080*/  STL [R1+0x70], R0 ;  /* 0x0000700001007387 */ /* 0x0003e20000100800 */
[----:B------:R-:W-:Y:S01]  /*a090*/  IMAD.U32 R13, RZ, RZ, UR4 ;  /* 0x00000004ff0d7e24 */ /* 0x000fe2000f8e00ff */
[----:B------:R-:W-:Y:S01]  /*a0a0*/  UIADD3 UR4, UP2, UR36, 0x38850, URZ ;  /* 0x0003885024047890 */ /* 0x000fe2000ff5e03f */
[----:B------:R-:W-:Y:S01]  /*a0b0*/  IMAD.MOV.U32 R8, RZ, RZ, 0x1 ;  /* 0x00000001ff087424 */ /* 0x000fe200078e00ff */
[----:B------:R-:W-:Y:S01]  /*a0c0*/  UIADD3 UR8, UP3, UR36, 0x38860, URZ ;  /* 0x0003886024087890 */ /* 0x000fe2000ff7e03f */
[----:B------:R-:W-:Y:S01]  /*a0d0*/  IMAD.MOV.U32 R9, RZ, RZ, RZ ;  /* 0x000000ffff097224 */ /* 0x000fe200078e00ff */
[----:B------:R-:W-:Y:S01]  /*a0e0*/  UIADD3.X UR6, URZ, UR37, URZ, UP2, !UPT ;  /* 0x000000253f067290 */ /* 0x000fe200097fe43f */
[----:B------:R-:W-:Y:S01]  /*a0f0*/  IMAD.MOV.U32 R12, RZ, RZ, 0x2000 ;  /* 0x00002000ff0c7424 */ /* 0x000fe200078e00ff */
[----:B------:R-:W-:Y:S01]  /*a100*/  ULDC UR11, c[0x0][0x448] ;  /* 0x00011200000b7ab9 */ /* 0x000fe20000000800 */
[----:B------:R-:W-:Y:S01]  /*a110*/  UIADD3.X UR10, URZ, UR37, URZ, UP3, !UPT ;  /* 0x000000253f0a7290 */ /* 0x000fe20009ffe43f */
[----:B-1----:R-:W-:Y:S01]  /*a120*/  IMAD.U32 R0, RZ, RZ, UR4 ;  /* 0x00000004ff007e24 */ /* 0x002fe2000f8e00ff */
[----:B------:R-:W-:Y:S01]  /*a130*/  UIADD3.X UR4, URZ, UR37, URZ, UP1, !UPT ;  /* 0x000000253f047290 */ /* 0x000fe20008ffe43f */
[----:B------:R1:W-:Y:S01]  /*a140*/  STL.64 [R1+0x60], R8 ;  /* 0x0000600801007387 */ /* 0x0003e20000100a00 */
[----:B------:R-:W-:Y:S01]  /*a150*/  UISETP.NE.AND UP1, UPT, UR11, 0x1, UPT ;  /* 0x000000010b00788c */ /* 0x000fe2000bf25270 */
[----:B------:R-:W-:Y:S01]  /*a160*/  IMAD.MOV.U32 R11, RZ, RZ, 0x100 ;  /* 0x00000100ff0b7424 */ /* 0x000fe200078e00ff */
[----:B------:R-:W-:Y:S01]  /*a170*/  UIADD3 UR45, UR49, 0x1, -UR48 ;  /* 0x00000001312d7890 */ /* 0x000fe2000fffe830 */
[----:B------:R2:W-:Y:S01]  /*a180*/  STL.64 [R1+0x18], R12 ;  /* 0x0000180c01007387 */ /* 0x0005e20000100a00 */
[----:B------:R-:W-:-:S02]  /*a190*/  IMAD.U32 R14, RZ, RZ, UR7 ;  /* 0x00000007ff0e7e24 */ /* 0x000fc4000f8e00ff */
[----:B------:R-:W-:Y:S01]  /*a1a0*/  IMAD.U32 R15, RZ, RZ, UR4 ;  /* 0x00000004ff0f7e24 */ /* 0x000fe2000f8e00ff */
[----:B------:R-:W-:Y:S01]  /*a1b0*/  STL.64 [R1], RZ ;  /* 0x000000ff01007387 */ /* 0x000fe20000100a00 */
[----:B0-----:R-:W-:Y:S01]  /*a1c0*/  LOP3.LUT R3, R3, 0x7f, RZ, 0xc0, !PT ;  /* 0x0000007f03037812 */ /* 0x001fe200078ec0ff */
[----:B-1----:R-:W-:Y:S02]  /*a1d0*/  IMAD.MOV.U32 R9, RZ, RZ, R13 ;  /* 0x000000ffff097224 */ /* 0x002fe400078e000d */
[----:B------:R-:W-:Y:S01]  /*a1e0*/  STL.64 [R1+0x8], R14 ;  /* 0x0000080e01007387 */ /* 0x000fe20000100a00 */
[----:B------:R-:W-:Y:S01]  /*a1f0*/  ISETP.NE.AND P0, PT, R3, RZ, PT ;  /* 0x000000ff0300720c */ /* 0x000fe20003f05270 */
[----:B------:R-:W-:Y:S01]  /*a200*/  IMAD.MOV.U32 R8, RZ, RZ, 0x10000 ;  /* 0x00010000ff087424 */ /* 0x000fe200078e00ff */
[----:B------:R-:W-:Y:S01]  /*a210*/  @UP1 ULDC UR7, c[0x0][0x44c] ;  /* 0x0001130000071ab9 */ /* 0x000fe20000000800 */
[----:B--2---:R-:W-:Y:S01]  /*a220*/  IMAD.U32 R12, RZ, RZ, UR9 ;  /* 0x00000009ff0c7e24 */ /* 0x004fe2000f8e00ff */
[----:B------:R-:W-:Y:S01]  /*a230*/  SEL R4, RZ, 0x1, P0 ;  /* 0x00000001ff047807 */ /* 0x000fe20000000000 */
[----:B------:R-:W-:Y:S01]  /*a240*/  STL.64 [R1+0x38], RZ ;  /* 0x000038ff01007387 */ /* 0x000fe20000100a00 */
[----:B------:R-:W-:-:S03]  /*a250*/  IADD3 R39, P0, R2, 0x38, RZ ;  /* 0x0000003802277810 */ /* 0x000fc60007f1e0ff */
[----:B------:R0:W-:Y:S01]  /*a260*/  STL.128 [R1+0x20], R4 ;  /* 0x0000200401007387 */ /* 0x0001e20000100c00 */
[----:B------:R-:W-:Y:S02]  /*a270*/  IMAD.MOV.U32 R10, RZ, RZ, R4 ;  /* 0x000000ffff0a7224 */ /* 0x000fe400078e0004 */
[----:B------:R-:W-:-:S03]  /*a280*/  IMAD.X R46, RZ, RZ, R16, P0 ;  /* 0x000000ffff2e7224 */ /* 0x000fc600000e0610 */
[----:B------:R1:W-:Y:S01]  /*a290*/  STL.128 [R1+0x50], R8 ;  /* 0x0000500801007387 */ /* 0x0003e20000100c00 */
[----:B0-----:R-:W-:Y:S01]  /*a2a0*/  IMAD.U32 R5, RZ, RZ, UR6 ;  /* 0x00000006ff057e24 */ /* 0x001fe2000f8e00ff */
[----:B------:R-:W-:Y:S01]  /*a2b0*/  UIADD3.X UR6, URZ, UR37, URZ, UP0, !UPT ;  /* 0x000000253f067290 */ /* 0x000fe200087fe43f */
[----:B------:R-:W-:Y:S01]  /*a2c0*/  IMAD.U32 R6, RZ, RZ, UR8 ;  /* 0x00000008ff067e24 */ /* 0x000fe2000f8e00ff */
[----:B------:R-:W-:Y:S01]  /*a2d0*/  USHF.L.U32 UR8, UR5, 0x6, URZ ;  /* 0x0000000605087899 */ /* 0x000fe2000800063f */
[----:B------:R-:W-:Y:S01]  /*a2e0*/  IMAD.U32 R7, RZ, RZ, UR10 ;  /* 0x0000000aff077e24 */ /* 0x000fe2000f8e00ff */
[----:B------:R-:W-:Y:S01]  /*a2f0*/  @UP1 ULDC UR10, c[0x0][0x450] ;  /* 0x00011400000a1ab9 */ /* 0x000fe20000000800 */
[----:B------:R-:W-:Y:S01]  /*a300*/  IMAD.MOV.U32 R4, RZ, RZ, R0 ;  /* 0x000000ffff047224 */ /* 0x000fe200078e0000 */
[----:B------:R-:W-:Y:S01]  /*a310*/  ULDC.64 UR4, c[0x0][0xad8] ;  /* 0x0002b60000047ab9 */ /* 0x000fe20000000a00 */
[----:B------:R-:W-:Y:S01]  /*a320*/  IMAD.U32 R13, RZ, RZ, UR6 ;  /* 0x00000006ff0d7e24 */ /* 0x000fe2000f8e00ff */
[----:B------:R-:W-:Y:S01]  /*a330*/  UISETP.GE.AND UP0, UPT, UR5, 0x1, UPT ;  /* 0x000000010500788c */ /* 0x000fe2000bf06270 */
[----:B------:R1:W-:Y:S01]  /*a340*/  STL.64 [R1+0x68], R6 ;  /* 0x0000680601007387 */ /* 0x0003e20000100a00 */
[----:B------:R-:W-:-:S02]  /*a350*/  @UP1 UIADD3 UR6, UR8, 0x3f, URZ ;  /* 0x0000003f08061890 */ /* 0x000fc4000fffe03f */
[----:B------:R-:W-:Y:S01]  /*a360*/  UIADD3 UR9, UR8, 0x3f, URZ ;  /* 0x0000003f08097890 */ /* 0x000fe2000fffe03f */
[----:B------:R1:W-:Y:S01]  /*a370*/  STL.128 [R1+0x40], R4 ;  /* 0x0000400401007387 */ /* 0x0003e20000100c00 */
[----:B------:R-:W-:Y:S01]  /*a380*/  UIMAD.WIDE.U32 UR6, UR6, UR7, URZ ;  /* 0x00000007060672a5 */ /* 0x000fe2000f8e003f */
[----:B------:R-:W-:Y:S02]  /*a390*/  PLOP3.LUT P1, PT, PT, PT, UP0, 0x80, 0x0 ;  /* 0x000000000000781c */ /* 0x000fe40003f2f008 */
[----:B------:R1:W-:Y:S01]  /*a3a0*/  STL.64 [R1+0x10], R12 ;  /* 0x0000100c01007387 */ /* 0x0003e20000100a00 */
[----:B------:R-:W-:-:S03]  /*a3b0*/  @UP1 USHF.R.U32.HI UR9, URZ, UR10, UR7 ;  /* 0x0000000a3f091299 */ /* 0x000fc60008011607 */
[----:B------:R1:W-:Y:S01]  /*a3c0*/  STL.64 [R1+0x30], R12 ;  /* 0x0000300c01007387 */ /* 0x0003e20000100a00 */
[----:B------:R-:W-:-:S04]  /*a3d0*/  UIADD3 UR6, UR45, UR9, URZ ;  /* 0x000000092d067290 */ /* 0x000fc8000fffe03f */
[----:B------:R-:W-:Y:S02]  /*a3e0*/  UIADD3 UR4, UR6, UR4, URZ ;  /* 0x0000000406047290 */ /* 0x000fe4000fffe03f */
[----:B------:R-:W-:Y:S10]  /*a3f0*/  @!P1 BRA `(.L_x_3211) ;  /* 0x0000000000449947 */ /* 0x000ff40003800000 */
        /* <DEDUP_REMOVED lines=10> */
.L_x_3212:
[----:B------:R-:W-:-:S11]  /*a4a0*/  UISETP.NE.AND UP0, UPT, UR5, 0x1, UPT ;  /* 0x000000010500788c */ /* 0x000fd6000bf05270 */
[----:B------:R-:W-:Y:S02]  /*a4b0*/  @UP0 ULDC.64 UR10, c[0x0][0xae0] ;  /* 0x0002b800000a0ab9 */ /* 0x000fe40000000a00 */
[----:B------:R-:W-:-:S04]  /*a4c0*/  UIMAD.WIDE.U32 UR6, UR9, UR10, URZ ;  /* 0x0000000a090672a5 */ /* 0x000fc8000f8e003f */
[----:B------:R-:W-:-:S12]  /*a4d0*/  @UP0 USHF.R.U32.HI UR9, URZ, UR11, UR7 ;  /* 0x0000000b3f090299 */ /* 0x000fd80008011607 */
.L_x_3213:
[----:B------:R-:W-:-:S04]  /*a4e0*/  UIMAD UR9, UR9, UR5, UR5 ;  /* 0x00000005090972a4 */ /* 0x000fc8000f8e0205 */
[----:B------:R-:W-:-:S04]  /*a4f0*/  UISETP.LT.AND UP0, UPT, UR4, UR9, UPT ;  /* 0x000000090400728c */ /* 0x000fc8000bf01270 */
[----:B------:R-:W-:-:S12]  /*a500*/  USEL UR4, UR4, UR9, UP0 ;  /* 0x0000000904047287 */ /* 0x000fd80008000000 */
.L_x_3211:
[----:B------:R-:W-:Y:S02]  /*a510*/  UIADD3 UR10, UR49, 0x3f, URZ ;  /* 0x0000003f310a7890 */ /* 0x000fe4000fffe03f */
[----:B------:R-:W-:Y:S02]  /*a520*/  UIADD3 UR4, UR4, 0x3f, URZ ;  /* 0x0000003f04047890 */ /* 0x000fe4000fffe03f */
[----:B------:R-:W-:Y:S02]  /*a530*/  USHF.R.S32.HI UR11, URZ, 0x1f, UR10 ;  /* 0x0000001f3f0b7899 */ /* 0x000fe4000801140a */
[----:B------:R-:W-:Y:S01]  /*a540*/  USHF.R.S32.HI UR9, URZ, 0x1f, UR4 ;  /* 0x0000001f3f097899 */ /* 0x000fe20008011404 */
[----:B------:R-:W-:Y:S01]  /*a550*/  @UP1 ULDC UR6, c[0x0][0x44c] ;  /* 0x0001130000061ab9 */ /* 0x000fe20000000800 */
[----:B------:R-:W-:Y:S02]  /*a560*/  ULEA.HI UR11, UR11, UR10, URZ, 0x6 ;  /* 0x0000000a0b0b7291 */ /* 0x000fe4000f8f303f */
[----:B------:R-:W-:-:S02]  /*a570*/  UIMAD.WIDE.U32 UR6, UR8, UR6, URZ ;  /* 0x00000006080672a5 */ /* 0x000fc4000f8e003f */
[----:B------:R-:W-:Y:S01]  /*a580*/  ULEA.HI UR9, UR9, UR4, URZ, 0x6 ;  /* 0x0000000409097291 */ /* 0x000fe2000f8f303f */
[----:B------:R-:W-:Y:S01]  /*a590*/  @UP1 ULDC UR12, c[0x0][0x450] ;  /* 0x00011400000c1ab9 */ /* 0x000fe20000000800 */
[----:B------:R-:W-:Y:S02]  /*a5a0*/  UIADD3 UR51, UR49, -UR48, URZ ;  /* 0x8000003031337290 */ /* 0x000fe4000fffe03f */
[----:B------:R-:W-:Y:S02]  /*a5b0*/  USHF.R.S32.HI UR11, URZ, 0x6, UR11 ;  /* 0x000000063f0b7899 */ /* 0x000fe4000801140b */
[----:B------:R-:W-:Y:S02]  /*a5c0*/  USHF.R.S32.HI UR9, URZ, 0x6, UR9 ;  /* 0x000000063f097899 */ /* 0x000fe40008011409 */
[----:B------:R-:W-:Y:S02]  /*a5d0*/  @UP1 USHF.R.U32.HI UR8, URZ, UR12, UR7 ;  /* 0x0000000c3f081299 */ /* 0x000fe40008011607 */
[----:B------:R-:W-:-:S02]  /*a5e0*/  UISETP.LT.AND UP0, UPT, UR9, UR11, UPT ;  /* 0x0000000b0900728c */ /* 0x000fc4000bf01270 */
[----:B------:R-:W-:Y:S01]  /*a5f0*/  UIADD3 UR8, UR51, UR8, URZ ;  /* 0x0000000833087290 */ /* 0x000fe2000fffe03f */
[----:B------:R-:W-:Y:S01]  /*a600*/  ULDC UR7, c[0x0][0xad4] ;  /* 0x0002b50000077ab9 */ /* 0x000fe20000000800 */
[----:B------:R-:W-:Y:S02]  /*a610*/  USEL UR6, UR9, UR11, UP0 ;  /* 0x0000000b09067287 */ /* 0x000fe40008000000 */
[----:B------:R-:W-:Y:S01]  /*a620*/  UIADD3 UR7, UR8, -UR7, URZ ;  /* 0x8000000708077290 */ /* 0x000fe2000fffe03f */
[----:B------:R-:W-:Y:S11]  /*a630*/  @!P1 BRA `(.L_x_3214) ;  /* 0x0000000000489947 */ /* 0x000ff60003800000 */
        /* <DEDUP_REMOVED lines=11> */
.L_x_3215:
[----:B------:R-:W-:-:S11]  /*a6f0*/  UISETP.NE.AND UP0, UPT, UR5, 0x1, UPT ;  /* 0x000000010500788c */ /* 0x000fd6000bf05270 */
[----:B------:R-:W-:Y:S02]  /*a700*/  @UP0 ULDC.64 UR10, c[0x0][0xae0] ;  /* 0x0002b800000a0ab9 */ /* 0x000fe40000000a00 */
[----:B------:R-:W-:-:S04]  /*a710*/  UIMAD.WIDE.U32 UR8, UR4, UR10, URZ ;  /* 0x0000000a040872a5 */ /* 0x000fc8000f8e003f */
[----:B------:R-:W-:-:S12]  /*a720*/  @UP0 USHF.R.U32.HI UR4, URZ, UR11, UR9 ;  /* 0x0000000b3f040299 */ /* 0x000fd80008011609 */
.L_x_3216:
[----:B------:R-:W-:-:S04]  /*a730*/  UIMAD UR4, UR4, UR5, URZ ;  /* 0x00000005040472a4 */ /* 0x000fc8000f8e023f */
[----:B------:R-:W-:-:S04]  /*a740*/  UISETP.LT.AND UP0, UPT, UR7, UR4, UPT ;  /* 0x000000040700728c */ /* 0x000fc8000bf01270 */
[----:B------:R-:W-:-:S12]  /*a750*/  USEL UR7, UR7, UR4, !UP0 ;  /* 0x0000000407077287 */ /* 0x000fd8000c000000 */
.L_x_3214:
        /* <DEDUP_REMOVED lines=13> */
[----:B-1----:R-:W-:Y:S01]  /*a830*/  IMAD.U32 R4, RZ, RZ, UR12 ;  /* 0x0000000cff047e24 */ /* 0x002fe2000f8e00ff */
        /* <DEDUP_REMOVED lines=33> */
.L_x_3217:
[----:B------:R-:W-:Y:S01]  /*aa50*/  UIMAD UR46, UR10, UR4, UR46 ;  /* 0x000000040a2e72a4 */ /* 0x000fe2000f8e022e */
[----:B------:R-:W-:Y:S02]  /*aa60*/  IMAD.U32 R0, RZ, RZ, UR6 ;  /* 0x00000006ff007e24 */ /* 0x000fe4000f8e00ff */
[----:B------:R-:W-:-:S05]  /*aa70*/  IMAD.U32 R3, RZ, RZ, UR4 ;  /* 0x00000004ff037e24 */ /* 0x000fca000f8e00ff */
[----:B------:R-:W-:-:S04]  /*aa80*/  VIADDMNMX R0, R3, UR46, R0, PT ;  /* 0x0000002e03007c46 */ /* 0x000fc8000b800100 */
[----:B------:R-:W-:Y:S02]  /*aa90*/  R2UR UR50, R0 ;  /* 0x00000000003272ca */ /* 0x000fe400000e0000 */
[----:B------:R-:W-:-:S11]  /*aaa0*/  PRMT R0, RZ, 0x7610, R0 ;  /* 0x00007610ff007816 */ /* 0x000fd60000000000 */
[----:B------:R-:W-:-:S06]  /*aab0*/  UISETP.GT.AND UP0, UPT, UR50, UR46, UPT ;  /* 0x0000002e3200728c */ /* 0x000fcc000bf04270 */
[----:B------:R-:W-:-:S13]  /*aac0*/  PLOP3.LUT P0, PT, PT, PT, UP0, 0x80, 0x0 ;  /* 0x000000000000781c */ /* 0x000fda0003f0f008 */
[----:B------:R-:W-:Y:S05]  /*aad0*/  @!P0 BRA `(.L_x_3202) ;  /* 0x000001d000308947 */ /* 0x000fea0003800000 */
[----:B------:R-:W0:Y:S01]  /*aae0*/  SHFL.IDX PT, R0, R219, RZ, 0x1f ;  /* 0x00001fffdb007589 */ /* 0x000e2200000e0000 */
[----:B------:R-:W-:Y:S01]  /*aaf0*/  UIADD3 UR8, UR47, 0x400, URZ ;  /* 0x000004002f087890 */ /* 0x000fe2000fffe03f */
[----:B-1----:R-:W-:Y:S01]  /*ab00*/  IMAD.MOV.U32 R4, RZ, RZ, 0x1 ;  /* 0x00000001ff047424 */ /* 0x002fe200078e00ff */
[----:B------:R-:W-:Y:S01]  /*ab10*/  UIADD3 UR6, UR47, 0x26400, URZ ;  /* 0x000264002f067890 */ /* 0x000fe2000fffe03f */
[----:B------:R-:W-:Y:S01]  /*ab20*/  IMAD.MOV.U32 R5, RZ, RZ, RZ ;  /* 0x000000ffff057224 */ /* 0x000fe200078e00ff */
[----:B------:R-:W-:Y:S01]  /*ab30*/  UIADD3 UR4, UR47, 0x20400, URZ ;  /* 0x000204002f047890 */ /* 0x000fe2000fffe03f */
[----:B------:R-:W-:Y:S01]  /*ab40*/  IMAD.MOV.U32 R6, RZ, RZ, 0x1 ;  /* 0x00000001ff067424 */ /* 0x000fe200078e00ff */
[----:B------:R-:W-:Y:S01]  /*ab50*/  UIADD3 UR5, UR47, 0x22400, URZ ;  /* 0x000224002f057890 */ /* 0x000fe2000fffe03f */
[----:B------:R-:W-:Y:S01]  /*ab60*/  IMAD.MOV.U32 R7, RZ, RZ, RZ ;  /* 0x000000ffff077224 */ /* 0x000fe200078e00ff */
[----:B------:R-:W-:Y:S01]  /*ab70*/  USHF.R.U32.HI UR6, URZ, 0x4, UR6 ;  /* 0x000000043f067899 */ /* 0x000fe20008011606 */
[----:B------:R-:W-:Y:S01]  /*ab80*/  IMAD.MOV.U32 R11, RZ, RZ, 0x40000040 ;  /* 0x40000040ff0b7424 */ /* 0x000fe200078e00ff */
[----:B------:R-:W-:Y:S01]  /*ab90*/  USHF.R.U32.HI UR7, URZ, 0x4, UR8 ;  /* 0x000000043f077899 */ /* 0x000fe20008011608 */
[----:B------:R-:W1:Y:S01]  /*aba0*/  S2R R53, SR_TID.X ;  /* 0x0000000000357919 */ /* 0x000e620000002100 */
[----:B------:R-:W-:Y:S01]  /*abb0*/  USHF.R.U32.HI UR4, URZ, 0x4, UR4 ;  /* 0x000000043f047899 */ /* 0x000fe20008011604 */
[C---:B------:R-:W-:Y:S01]  /*abc0*/  IADD3 R38, P5, R2.reuse, 0xa8, RZ ;  /* 0x000000a802267810 */ /* 0x040fe20007fbe0ff */
[----:B------:R-:W-:Y:S01]  /*abd0*/  USHF.R.U32.HI UR5, URZ, 0x4, UR5 ;  /* 0x000000043f057899 */ /* 0x000fe20008011605 */
[----:B------:R2:W-:Y:S01]  /*abe0*/  STL.128 [R1+0x80], R4 ;  /* 0x0000800401007387 */ /* 0x0005e20000100c00 */
[----:B------:R-:W-:Y:S01]  /*abf0*/  ULOP3.LUT UR6, UR6, 0x3fff, URZ, 0xc0, !UPT ;  /* 0x00003fff06067892 */ /* 0x000fe2000f8ec03f */
[C---:B------:R-:W-:Y:S01]  /*ac00*/  IADD3 R41, P1, R2.reuse, 0xb8, RZ ;  /* 0x000000b802297810 */ /* 0x040fe20007f3e0ff */
[----:B------:R-:W-:Y:S01]  /*ac10*/  ULOP3.LUT UR7, UR7, 0x3fff, URZ, 0xc0, !UPT ;  /* 0x00003fff07077892 */ /* 0x000fe2000f8ec03f */
[C---:B------:R-:W-:Y:S01]  /*ac20*/  IADD3 R42, P6, R2.reuse, 0xb0, RZ ;  /* 0x000000b0022a7810 */ /* 0x040fe20007fde0ff */
[----:B------:R-:W-:Y:S01]  /*ac30*/  ULOP3.LUT UR4, UR4, 0x3fff, URZ, 0xc0, !UPT ;  /* 0x00003fff04047892 */ /* 0x000fe2000f8ec03f */
[----:B------:R-:W-:Y:S01]  /*ac40*/  IADD3 R47, P0, R2, 0xa0, RZ ;  /* 0x000000a0022f7810 */ /* 0x000fe20007f1e0ff */
[----:B------:R-:W-:Y:S01]  /*ac50*/  ULOP3.LUT UR5, UR5, 0x3fff, URZ, 0xc0, !UPT ;  /* 0x00003fff05057892 */ /* 0x000fe2000f8ec03f */
[----:B0-----:R-:W-:Y:S01]  /*ac60*/  LEA.HI R3, R0, R0, RZ, 0x1 ;  /* 0x0000000000037211 */ /* 0x001fe200078f08ff */
[----:B------:R-:W-:-:S02]  /*ac70*/  ULOP3.LUT UR6, UR6, 0x10000, URZ, 0xfc, !UPT ;  /* 0x0001000006067892 */ /* 0x000fc4000f8efc3f */
[----:B------:R-:W-:Y:S01]  /*ac80*/  UIADD3 UR9, UP0, UR36, 0x38400, URZ ;  /* 0x0003840024097890 */ /* 0x000fe2000ff1e03f */
[----:B------:R-:W-:Y:S01]  /*ac90*/  LOP3.LUT R3, R3, 0x6, RZ, 0xc0, !PT ;  /* 0x0000000603037812 */ /* 0x000fe200078ec0ff */
[----:B------:R-:W-:Y:S01]  /*aca0*/  ULOP3.LUT UR7, UR7, 0x10000, URZ, 0xfc, !UPT ;  /* 0x0001000007077892 */ /* 0x000fe2000f8efc3f */
[----:B------:R-:W-:Y:S01]  /*acb0*/  IMAD.X R45, RZ, RZ, R16, P5 ;  /* 0x000000ffff2d7224 */ /* 0x000fe200028e0610 */
[----:B------:R-:W-:Y:S01]  /*acc0*/  ULOP3.LUT UR5, UR5, 0x10000, URZ, 0xfc, !UPT ;  /* 0x0001000005057892 */ /* 0x000fe2000f8efc3f */
[----:B--2---:R-:W-:Y:S01]  /*acd0*/  IMAD.U32 R4, RZ, RZ, UR6 ;  /* 0x00000006ff047e24 */ /* 0x004fe2000f8e00ff */
[----:B------:R-:W-:Y:S01]  /*ace0*/  ULOP3.LUT UR4, UR4, 0x10000, URZ, 0xfc, !UPT ;  /* 0x0001000004047892 */ /* 0x000fe2000f8efc3f */
[----:B------:R-:W-:Y:S01]  /*acf0*/  IMAD.IADD R0, R0, 0x1, -R3 ;  /* 0x0000000100007824 */ /* 0x000fe200078e0a03 */
[----:B------:R-:W-:Y:S01]  /*ad00*/  UIADD3.X UR10, URZ, UR37, URZ, UP0, !UPT ;  /* 0x000000253f0a7290 */ /* 0x000fe200087fe43f */
[----:B------:R-:W-:Y:S01]  /*ad10*/  IMAD.U32 R6, RZ, RZ, UR7 ;  /* 0x00000007ff067e24 */ /* 0x000fe2000f8e00ff */
[----:B------:R-:W-:Y:S01]  /*ad20*/  IADD3 R154, P4, R2, 0x98, RZ ;  /* 0x00000098029a7810 */ /* 0x000fe20007f9e0ff */
[----:B------:R-:W-:Y:S01]  /*ad30*/  IMAD.MOV.U32 R5, RZ, RZ, 0x40000040 ;  /* 0x40000040ff057424 */ /* 0x000fe200078e00ff */
[----:B------:R-:W-:Y:S01]  /*ad40*/  LEA R0, R0, UR8, 0xf ;  /* 0x0000000800007c11 */ /* 0x000fe2000f8e78ff */
[----:B------:R-:W-:Y:S01]  /*ad50*/  IMAD.MOV.U32 R7, RZ, RZ, 0x40000040 ;  /* 0x40000040ff077424 */ /* 0x000fe200078e00ff */
[----:B------:R-:W-:Y:S01]  /*ad60*/  IADD3 R27, P3, R2, 0x94, RZ ;  /* 0x00000094021b7810 */ /* 0x000fe20007f7e0ff */
[----:B------:R-:W-:Y:S01]  /*ad70*/  IMAD.U32 R3, RZ, RZ, UR5 ;  /* 0x00000005ff037e24 */ /* 0x000fe2000f8e00ff */
[----:B------:R-:W-:Y:S01]  /*ad80*/  SHF.R.U32.HI R0, RZ, 0x4, R0 ;  /* 0x00000004ff007819 */ /* 0x000fe20000011600 */
[----:B------:R-:W-:Y:S01]  /*ad90*/  IMAD.U32 R10, RZ, RZ, UR4 ;  /* 0x00000004ff0a7e24 */ /* 0x000fe2000f8e00ff */
[----:B------:R0:W-:Y:S01]  /*ada0*/  STL.128 [R1+0xb0], R4 ;  /* 0x0000b00401007387 */ /* 0x0001e20000100c00 */
[----:B-1----:R-:W-:Y:S01]  /*adb0*/  VIADD R12, R53, 0xffffff80 ;  /* 0xffffff80350c7836 */ /* 0x002fe20000000000 */
[----:B------:R-:W-:Y:S01]  /*adc0*/  LOP3.LUT R0, R0, 0x3fff, RZ, 0xc0, !PT ;  /* 0x00003fff00007812 */ /* 0x000fe200078ec0ff */
[----:B------:R-:W-:Y:S01]  /*add0*/  IMAD.U32 R8, RZ, RZ, UR9 ;  /* 0x00000009ff087e24 */ /* 0x000fe2000f8e00ff */
[----:B------:R1:W-:Y:S01]  /*ade0*/  STL.64 [R1+0x98], R10 ;  /* 0x0000980a01007387 */ /* 0x0003e20000100a00 */
[----:B------:R-:W-:Y:S01]  /*adf0*/  IMAD.U32 R9, RZ, RZ, UR10 ;  /* 0x0000000aff097e24 */ /* 0x000fe2000f8e00ff */
[----:B------:R-:W-:Y:S01]  /*ae00*/  LOP3.LUT R0, R0, 0x2000000, RZ, 0xfc, !PT ;  /* 0x0200000000007812 */ /* 0x000fe200078efcff */
[----:B------:R-:W-:Y:S01]  /*ae10*/  UIADD3 UR4, UR47, 0x36400, URZ ;  /* 0x000364002f047890 */ /* 0x000fe2000fffe03f */
[----:B------:R2:W-:Y:S01]  /*ae20*/  STL [R1+0x94], R12 ;  /* 0x0000940c01007387 */ /* 0x0005e20000100800 */
[--C-:B------:R-:W-:Y:S01]  /*ae30*/  IMAD.X R40, RZ, RZ, R16.reuse, P1 ;  /* 0x000000ffff287224 */ /* 0x100fe200008e0610 */
[C---:B------:R-:W-:Y:S01]  /*ae40*/  IADD3 R43, P2, R2.reuse, 0x88, RZ ;  /* 0x00000088022b7810 */ /* 0x040fe20007f5e0ff */
[----:B------:R-:W-:Y:S01]  /*ae50*/  ULOP3.LUT UP0, URZ, UR4, 0x3ff, URZ, 0xc0, !UPT ;  /* 0x000003ff043f7892 */ /* 0x000fe2000f80c03f */
[----:B------:R2:W-:Y:S01]  /*ae60*/  STL.64 [R1+0x78], R8 ;  /* 0x0000780801007387 */ /* 0x0005e20000100a00 */
[----:B------:R-:W-:Y:S01]  /*ae70*/  IMAD.X R49, RZ, RZ, R16, P6 ;  /* 0x000000ffff317224 */ /* 0x000fe200030e0610 */
[----:B------:R-:W-:Y:S01]  /*ae80*/  IADD3 R44, P1, R2, 0x80, RZ ;  /* 0x00000080022c7810 */ /* 0x000fe20007f3e0ff */
[----:B0-----:R-:W-:Y:S01]  /*ae90*/  IMAD.MOV.U32 R4, RZ, RZ, R3 ;  /* 0x000000ffff047224 */ /* 0x001fe200078e0003 */
[----:B-1----:R2:W5:Y:S01]  /*aea0*/  LDL R10, [R1+0x4ac] ;  /* 0x0004ac00010a7983 */ /* 0x0025620000100800 */
[----:B------:R-:W-:Y:S01]  /*aeb0*/  IMAD.MOV.U32 R6, RZ, RZ, R0 ;  /* 0x000000ffff067224 */ /* 0x000fe200078e0000 */
[----:B------:R-:W-:-:S02]  /*aec0*/  PLOP3.LUT P5, PT, PT, PT, UP0, 0x80, 0x0 ;  /* 0x000000000000781c */ /* 0x000fc40003faf008 */
[----:B------:R2:W5:Y:S01]  /*aed0*/  LDL R0, [R1+0x4a0] ;  /* 0x0004a00001007983 */ /* 0x0005620000100800 */
[----:B------:R-:W-:-:S03]  /*aee0*/  IADD3 R24, P6, R2, 0x78, RZ ;  /* 0x0000007802187810 */ /* 0x000fc60007fde0ff */
[----:B------:R2:W5:Y:S04]  /*aef0*/  LDL R3, [R1+0x4a4] ;  /* 0x0004a40001037983 */ /* 0x0005680000100800 */
[----:B------:R2:W-:Y:S01]  /*af00*/  STL.128 [R1+0xa0], R4 ;  /* 0x0000a00401007387 */ /* 0x0005e20000100c00 */
[--C-:B------:R-:W-:Y:S02]  /*af10*/  IMAD.X R52, RZ, RZ, R16.reuse, P0 ;  /* 0x000000ffff347224 */ /* 0x100fe400000e0610 */
[--C-:B------:R-:W-:Y:S02]  /*af20*/  IMAD.X R155, RZ, RZ, R16.reuse, P4 ;  /* 0x000000ffff9b7224 */ /* 0x100fe400020e0610 */
[--C-:B------:R-:W-:Y:S02]  /*af30*/  IMAD.X R28, RZ, RZ, R16.reuse, P3 ;  /* 0x000000ffff1c7224 */ /* 0x100fe400018e0610 */
[----:B------:R-:W-:-:S02]  /*af40*/  IMAD.X R48, RZ, RZ, R16, P2 ;  /* 0x000000ffff307224 */ /* 0x000fc400010e0610 */
[--C-:B------:R-:W-:Y:S02]  /*af50*/  IMAD.X R51, RZ, RZ, R16.reuse, P1 ;  /* 0x000000ffff337224 */ /* 0x100fe400008e0610 */
[----:B------:R-:W-:Y:S01]  /*af60*/  IMAD.X R25, RZ, RZ, R16, P6 ;  /* 0x000000ffff197224 */ /* 0x000fe200030e0610 */
[----:B------:R-:W-:Y:S06]  /*af70*/  @!P5 BRA `(.L_x_3218) ;  /* 0x000000000070d947 */ /* 0x000fec0003800000 */
[----:B------:R-:W-:Y:S01]  /*af80*/  MOV R14, 0x0 ;  /* 0x00000000000e7802 */ /* 0x000fe20000000f00 */
[----:B------:R-:W-:Y:S01]  /*af90*/  ULDC.64 UR4, c[0x4][0x90] ;  /* 0x0100240000047ab9 */ /* 0x000fe20000000a00 */
[----:B------:R-:W-:Y:S01]  /*afa0*/  ULDC.64 UR6, c[0x4][0x20] ;  /* 0x0100080000067ab9 */ /* 0x000fe20000000a00 */
[----:B--2---:R-:W-:Y:S02]  /*afb0*/  IMAD.U32 R4, RZ, RZ, UR4 ;  /* 0x00000004ff047e24 */ /* 0x004fe4000f8e00ff */
[----:B------:R-:W-:Y:S01]  /*afc0*/  IMAD.U32 R5, RZ, RZ, UR5 ;  /* 0x00000005ff057e24 */ /* 0x000fe2000f8e00ff */
[----:B------:R-:W0:Y:S01]  /*afd0*/  LDC.64 R14, c[0x4][R14] ;  /* 0x010000000e0e7b82 */ /* 0x000e220000000a00 */
[----:B------:R-:W-:Y:S01]  /*afe0*/  ULDC.64 UR4, c[0x4][0x98] ;  /* 0x0100260000047ab9 */ /* 0x000fe20000000a00 */
[----:B-----5:R-:W-:Y:S02]  /*aff0*/  IMAD.U32 R10, RZ, RZ, UR6 ;  /* 0x00000006ff0a7e24 */ /* 0x020fe4000f8e00ff */
        /* <DEDUP_REMOVED lines=8> */
.L_x_3219:
[----:B------:R-:W2:Y:S02]  /*b080*/  LDL R7, [R1+0x94] ;  /* 0x0000940001077983 */ /* 0x000ea40000100800 */
[----:B--2---:R-:W-:-:S04]  /*b090*/  SHF.R.S32.HI R0, RZ, 0x1f, R7 ;  /* 0x0000001fff007819 */ /* 0x004fc80000011407 */
[CC--:B------:R-:W-:Y:S02]  /*b0a0*/  LEA.HI R3, R0.reuse, R7.reuse, RZ, 0x4 ;  /* 0x0000000700037211 */ /* 0x0c0fe400078f20ff */
[----:B------:R-:W-:Y:S02]  /*b0b0*/  LEA.HI R0, R0, R7, RZ, 0x5 ;  /* 0x0000000700007211 */ /* 0x000fe400078f28ff */
[----:B------:R-:W-:Y:S02]  /*b0c0*/  SHF.R.S32.HI R4, RZ, 0x4, R3 ;  /* 0x00000004ff047819 */ /* 0x000fe40000011403 */
[----:B------:R-:W-:Y:S02]  /*b0d0*/  SHF.R.S32.HI R0, RZ, 0x5, R0 ;  /* 0x00000005ff007819 */ /* 0x000fe40000011400 */
[C---:B------:R-:W-:Y:S02]  /*b0e0*/  LEA.HI R5, R3.reuse, R4, RZ, 0x1 ;  /* 0x0000000403057211 */ /* 0x040fe400078f08ff */
[----:B------:R-:W-:-:S02]  /*b0f0*/  LOP3.LUT R3, R3, 0xfffffff0, RZ, 0xc0, !PT ;  /* 0xfffffff003037812 */ /* 0x000fc400078ec0ff */
[----:B------:R-:W-:-:S03]  /*b100*/  LOP3.LUT R5, R5, 0x1ffffffe, RZ, 0xc0, !PT ;  /* 0x1ffffffe05057812 */ /* 0x000fc600078ec0ff */
[----:B------:R-:W-:Y:S02]  /*b110*/  IMAD.IADD R3, R7, 0x1, -R3 ;  /* 0x0000000107037824 */ /* 0x000fe400078e0a03 */
[----:B------:R-:W-:-:S04]  /*b120*/  IMAD.IADD R5, R4, 0x1, -R5 ;  /* 0x0000000104057824 */ /* 0x000fc800078e0a05 */
[----:B------:R-:W-:-:S07]  /*b130*/  IMAD.SHL.U32 R10, R5, 0x8, RZ ;  /* 0x00000008050a7824 */ /* 0x000fce00078e00ff */
.L_x_3218:
[----:B------:R-:W3:Y:S01]  /*b140*/  LDL R50, [R1+0x1f4] ;  /* 0x0001f40001327983 */ /* 0x000ee20000100800 */
[----:B--2--5:R-:W-:Y:S01]  /*b150*/  SHF.R.S32.HI R4, RZ, 0x1f, R3 ;  /* 0x0000001fff047819 */ /* 0x024fe20000011403 */
[----:B------:R-:W-:Y:S01]  /*b160*/  IMAD.U32 R14, RZ, RZ, UR36 ;  /* 0x00000024ff0e7e24 */ /* 0x000fe2000f8e00ff */
[----:B------:R-:W-:Y:S01]  /*b170*/  IADD3 R7, P0, R2, 0x11c, RZ ;  /* 0x0000011c02077810 */ /* 0x000fe20007f1e0ff */
[----:B------:R-:W-:Y:S01]  /*b180*/  IMAD.U32 R15, RZ, RZ, UR37 ;  /* 0x00000025ff0f7e24 */ /* 0x000fe2000f8e00ff */
[----:B------:R-:W-:Y:S01]  /*b190*/  LEA.HI R4, R4, R3, RZ, 0x3 ;  /* 0x0000000304047211 */ /* 0x000fe200078f18ff */
[----:B------:R-:W-:Y:S01]  /*b1a0*/  IMAD.MOV.U32 R32, RZ, RZ, 0x10 ;  /* 0x00000010ff207424 */ /* 0x000fe200078e00ff */
[----:B------:R-:W-:Y:S01]  /*b1b0*/  IADD3 R26, P3, R2, 0xc0, RZ ;  /* 0x000000c0021a7810 */ /* 0x000fe20007f7e0ff */
[----:B------:R-:W-:Y:S01]  /*b1c0*/  IMAD.X R8, RZ, RZ, R16, P0 ;  /* 0x000000ffff087224 */ /* 0x000fe200000e0610 */
[C---:B------:R-:W-:Y:S01]  /*b1d0*/  LOP3.LUT R6, R4.reuse, 0xfffffff8, RZ, 0xc0, !PT ;  /* 0xfffffff804067812 */ /* 0x040fe200078ec0ff */
[----:B------:R-:W-:Y:S01]  /*b1e0*/  IMAD.SHL.U32 R4, R4, 0x40, RZ ;  /* 0x0000004004047824 */ /* 0x000fe200078e00ff */
[C---:B------:R-:W-:Y:S01]  /*b1f0*/  IADD3 R30, P2, R2.reuse, 0xd0, RZ ;  /* 0x000000d0021e7810 */ /* 0x040fe20007f5e0ff */
[----:B------:R0:W-:Y:S01]  /*b200*/  STL.64 [R1+0xe0], R24 ;  /* 0x0000e01801007387 */ /* 0x0001e20000100a00 */
[----:B------:R-:W-:Y:S01]  /*b210*/  IMAD.MOV.U32 R33, RZ, RZ, 0x20 ;  /* 0x00000020ff217424 */ /* 0x000fe200078e00ff */
[----:B------:R-:W-:Y:S01]  /*b220*/  BSSY B0, `(.L_x_3220) ;  /* 0x000003b000007945 */ /* 0x000fe20003800000 */
[----:B------:R-:W-:Y:S01]  /*b230*/  IMAD.IADD R3, R3, 0x1, -R6 ;  /* 0x0000000103037824 */ /* 0x000fe200078e0a06 */
[----:B------:R-:W-:Y:S01]  /*b240*/  IADD3 R6, P1, R2, 0x90, RZ ;  /* 0x0000009002067810 */ /* 0x000fe20007f3e0ff */
[--C-:B------:R-:W-:Y:S01]  /*b250*/  IMAD.X R31, RZ, RZ, R16.reuse, P2 ;  /* 0x000000ffff1f7224 */ /* 0x100fe200010e0610 */
[----:B------:R-:W-:Y:S01]  /*b260*/  LOP3.LUT R11, R4, 0xfffffe00, RZ, 0xc0, !PT ;  /* 0xfffffe00040b7812 */ /* 0x000fe200078ec0ff */
[C---:B------:R-:W-:Y:S01]  /*b270*/  IMAD.SHL.U32 R5, R3.reuse, 0x40, RZ ;  /* 0x0000004003057824 */ /* 0x040fe200078e00ff */
[C---:B------:R-:W-:Y:S01]  /*b280*/  LOP3.LUT P0, RZ, R3.reuse, 0x2, RZ, 0xc0, !PT ;  /* 0x0000000203ff7812 */ /* 0x040fe2000780c0ff */
[----:B------:R-:W-:Y:S01]  /*b290*/  IMAD.X R13, RZ, RZ, R16, P1 ;  /* 0x000000ffff0d7224 */ /* 0x000fe200008e0610 */
[----:B------:R-:W-:Y:S01]  /*b2a0*/  LOP3.LUT P1, RZ, R3, 0x4, RZ, 0xc0, !PT ;  /* 0x0000000403ff7812 */ /* 0x000fe2000782c0ff */
[----:B------:R-:W-:Y:S01]  /*b2b0*/  IMAD R0, R0, 0x400, R11 ;  /* 0x0000040000007824 */ /* 0x000fe200078e020b */
[----:B------:R-:W-:Y:S01]  /*b2c0*/  LOP3.LUT R5, R5, 0x1c0, RZ, 0xc0, !PT ;  /* 0x000001c005057812 */ /* 0x000fe200078ec0ff */
[----:B0-----:R-:W-:Y:S01]  /*b2d0*/  IMAD.MOV.U32 R24, RZ, RZ, R27 ;  /* 0x000000ffff187224 */ /* 0x001fe200078e001b */
[----:B------:R-:W-:Y:S01]  /*b2e0*/  SEL R32, R32, 0xfffffff0, !P0 ;  /* 0xfffffff020207807 */ /* 0x000fe20004000000 */
[----:B------:R-:W-:Y:S01]  /*b2f0*/  IMAD.MOV.U32 R25, RZ, RZ, R28 ;  /* 0x000000ffff197224 */ /* 0x000fe200078e001c */
[----:B------:R-:W-:Y:S01]  /*b300*/  LOP3.LUT R9, R5, 0x8, R10, 0xf8, !PT ;  /* 0x0000000805097812 */ /* 0x000fe200078ef80a */
[----:B------:R-:W-:Y:S01]  /*b310*/  IMAD.X R27, RZ, RZ, R16, P3 ;  /* 0x000000ffff1b7224 */ /* 0x000fe200018e0610 */
[----:B------:R-:W-:Y:S01]  /*b320*/  SHF.R.U32.HI R4, RZ, 0x3, R5 ;  /* 0x00000003ff047819 */ /* 0x000fe20000011605 */
[----:B------:R-:W-:Y:S01]  /*b330*/  IMAD.MOV.U32 R5, RZ, RZ, R8 ;  /* 0x000000ffff057224 */ /* 0x000fe200078e0008 */
[----:B------:R-:W0:Y:S01]  /*b340*/  LDC.64 R10, c[0x0][0xae0] ;  /* 0x0002b800ff0a7b82 */ /* 0x000e220000000a00 */
[----:B------:R-:W-:Y:S01]  /*b350*/  STL.64 [R1+0xd8], R30 ;  /* 0x0000d81e01007387 */ /* 0x000fe20000100a00 */
[----:B------:R-:W-:Y:S01]  /*b360*/  LOP3.LUT R9, R9, R4, RZ, 0x3c, !PT ;  /* 0x0000000409097212 */ /* 0x000fe200078e3cff */
[----:B------:R-:W-:Y:S01]  /*b370*/  IMAD.MOV.U32 R4, RZ, RZ, R7 ;  /* 0x000000ffff047224 */ /* 0x000fe200078e0007 */
[----:B------:R-:W-:Y:S01]  /*b380*/  SEL R33, R33, 0xffffffe0, !P1 ;  /* 0xffffffe021217807 */ /* 0x000fe20004800000 */
[----:B------:R-:W-:Y:S01]  /*b390*/  IMAD.MOV.U32 R7, RZ, RZ, R13 ;  /* 0x000000ffff077224 */ /* 0x000fe200078e000d */
[----:B------:R1:W-:Y:S01]  /*b3a0*/  STL.128 [R1+0x130], R24 ;  /* 0x0001301801007387 */ /* 0x0003e20000100c00 */
[----:B------:R-:W-:Y:S01]  /*b3b0*/  IMAD.IADD R21, R0, 0x1, R9 ;  /* 0x0000000100157824 */ /* 0x000fe200078e0209 */
[----:B------:R-:W2:Y:S01]  /*b3c0*/  LDC.64 R12, c[0x0][0xad0] ;  /* 0x0002b400ff0c7b82 */ /* 0x000ea20000000a00 */
[----:B------:R-:W-:Y:S01]  /*b3d0*/  IMAD.MOV.U32 R28, RZ, RZ, RZ ;  /* 0x000000ffff1c7224 */ /* 0x000fe200078e00ff */
[----:B------:R4:W-:Y:S01]  /*b3e0*/  STL.128 [R1+0x120], R4 ;  /* 0x0001200401007387 */ /* 0x0009e20000100c00 */
[----:B------:R-:W-:-:S03]  /*b3f0*/  IMAD.WIDE.U32 R20, R21, 0x2, R14 ;  /* 0x0000000215147825 */ /* 0x000fc600078e000e */
[----:B------:R0:W-:Y:S01]  /*b400*/  STL.64 [R1+0xc0], R32 ;  /* 0x0000c02001007387 */ /* 0x0001e20000100a00 */
[----:B------:R-:W-:Y:S01]  /*b410*/  VIADD R218, R53, 0xffffff80 ;  /* 0xffffff8035da7836 */ /* 0x000fe20000000000 */
[----:B------:R-:W2:Y:S01]  /*b420*/  LDC.64 R8, c[0x0][0xad8] ;  /* 0x0002b600ff087b82 */ /* 0x000ea20000000a00 */
[----:B------:R-:W-:Y:S01]  /*b430*/  IADD3 R20, P0, R20, 0x36400, RZ ;  /* 0x0003640014147810 */ /* 0x000fe20007f1e0ff */
[----:B------:R0:W-:Y:S04]  /*b440*/  STL.64 [R1+0xd0], R22 ;  /* 0x0000d01601007387 */ /* 0x0001e80000100a00 */
[----:B------:R-:W-:Y:S01]  /*b450*/  IMAD.X R21, RZ, RZ, R21, P0 ;  /* 0x000000ffff157224 */ /* 0x000fe200000e0615 */
[----:B------:R0:W-:Y:S01]  /*b460*/  STL.U8 [R1+0xe8], RZ ;  /* 0x0000e8ff01007387 */ /* 0x0001e20000100000 */
[----:B-1----:R-:W-:Y:S01]  /*b470*/  IMAD.U32 R25, RZ, RZ, UR49 ;  /* 0x00000031ff197e24 */ /* 0x002fe2000f8e00ff */
[----:B----4-:R-:W1:Y:S01]  /*b480*/  LDC R6, c[0x0][0x450] ;  /* 0x00011400ff067b82 */ /* 0x010e620000000800 */
[----:B------:R-:W-:Y:S01]  /*b490*/  IMAD.U32 R24, RZ, RZ, UR48 ;  /* 0x00000030ff187e24 */ /* 0x000fe2000f8e00ff */
[----:B------:R4:W-:Y:S01]  /*b4a0*/  STL.64 [R1+0xc8], R20 ;  /* 0x0000c81401007387 */ /* 0x0009e20000100a00 */
[----:B0-----:R-:W-:-:S02]  /*b4b0*/  IMAD.MOV.U32 R30, RZ, RZ, R10 ;  /* 0x000000ffff1e7224 */ /* 0x001fc400078e000a */
[----:B------:R-:W-:Y:S01]  /*b4c0*/  IMAD.MOV.U32 R31, RZ, RZ, R11 ;  /* 0x000000ffff1f7224 */ /* 0x000fe200078e000b */
[----:B------:R4:W-:Y:S01]  /*b4d0*/  STL.U8 [R1+0x140], RZ ;  /* 0x000140ff01007387 */ /* 0x0009e20000100000 */
[----:B--2---:R-:W-:Y:S01]  /*b4e0*/  IMAD.MOV.U32 R26, RZ, RZ, R13 ;  /* 0x000000ffff1a7224 */ /* 0x004fe200078e000d */
[----:B------:R-:W1:Y:S01]  /*b4f0*/  LDC.64 R4, c[0x0][0x448] ;  /* 0x00011200ff047b82 */ /* 0x000e620000000a00 */
[----:B------:R-:W-:Y:S01]  /*b500*/  IMAD.MOV.U32 R7, RZ, RZ, R12 ;  /* 0x000000ffff077224 */ /* 0x000fe200078e000c */
[----:B------:R4:W-:Y:S01]  /*b510*/  STL [R1+0xec], R218 ;  /* 0x0000ecda01007387 */ /* 0x0009e20000100800 */
[----:B------:R-:W-:Y:S02]  /*b520*/  IMAD.MOV.U32 R27, RZ, RZ, R8 ;  /* 0x000000ffff1b7224 */ /* 0x000fe400078e0008 */
[----:B------:R-:W-:-:S03]  /*b530*/  IMAD.MOV.U32 R29, RZ, RZ, R9 ;  /* 0x000000ffff1d7224 */ /* 0x000fc600078e0009 */
[----:B------:R4:W-:Y:S04]  /*b540*/  STL.128 [R1+0xf0], R24 ;  /* 0x0000f01801007387 */ /* 0x0009e80000100c00 */
[----:B------:R4:W-:Y:S04]  /*b550*/  STL.128 [R1+0x100], R28 ;  /* 0x0001001c01007387 */ /* 0x0009e80000100c00 */
[----:B-1----:R4:W-:Y:S01]  /*b560*/  STL.128 [R1+0x110], R4 ;  /* 0x0001100401007387 */ /* 0x0029e20000100c00 */
[----:B---3--:R-:W-:-:S04]  /*b570*/  LEA.HI R0, R50, R50, RZ, 0x1 ;  /* 0x0000003232007211 */ /* 0x008fc800078f08ff */
[----:B------:R-:W-:-:S05]  /*b580*/  LOP3.LUT R3, R0, 0xfffffffe, RZ, 0xc0, !PT ;  /* 0xfffffffe00037812 */ /* 0x000fca00078ec0ff */
[----:B------:R-:W-:-:S05]  /*b590*/  IMAD.IADD R0, R50, 0x1, -R3 ;  /* 0x0000000132007824 */ /* 0x000fca00078e0a03 */
[----:B------:R-:W-:-:S04]  /*b5a0*/  SHF.L.U32 R0, R0, 0x1f, RZ ;  /* 0x0000001f00007819 */ /* 0x000fc800000006ff */
[----:B------:R-:W0:Y:S02]  /*b5b0*/  SYNCS.PHASECHK.TRANS64.TRYWAIT P0, [UR47+0x38800], R0 ;  /* 0x03880000ff0075a7 */ /* 0x000e24000800016f */
[----:B0---4-:R-:W-:Y:S05]  /*b5c0*/  @!P0 BRA `(.L_x_3221) ;  /* 0x000002a000c88947 */ /* 0x011fea0003800000 */
.L_x_3484:
[----:B------:R-:W-:Y:S05]  /*b5d0*/  BSYNC B0 ;  /* 0x0000000000007941 */ /* 0x000fea0003800000 */
.L_x_3220:
[----:B------:R-:W2:Y:S04]  /*b5e0*/  LDL R7, [R1+0x484] ;  /* 0x0004840001077983 */ /* 0x000ea80000100800 */
[----:B0-----:R-:W3:Y:S04]  /*b5f0*/  LDL R3, [R1+0x498] ;  /* 0x0004980001037983 */ /* 0x001ee80000100800 */
[----:B------:R-:W4:Y:S04]  /*b600*/  LDL.64 R32, [R1+0x490] ;  /* 0x0004900001207983 */ /* 0x000f280000100a00 */
[----:B------:R-:W4:Y:S04]  /*b610*/  LDL R30, [R1+0x1c] ;  /* 0x00001c00011e7983 */ /* 0x000f280000100800 */
[----:B------:R0:W5:Y:S01]  /*b620*/  LDL.64 R20, [R1+0x1e8] ;  /* 0x0001e80001147983 */ /* 0x0001620000100a00 */
[----:B------:R-:W-:Y:S01]  /*b630*/  IMAD.MOV.U32 R12, RZ, RZ, R47 ;  /* 0x000000ffff0c7224 */ /* 0x000fe200078e002f */
[C---:B------:R-:W-:Y:S01]  /*b640*/  IADD3 R26, P0, R2.reuse, 0xe8, RZ ;  /* 0x000000e8021a7810 */ /* 0x040fe20007f1e0ff */
[----:B------:R-:W-:Y:S01]  /*b650*/  IMAD.MOV.U32 R13, RZ, RZ, R52 ;  /* 0x000000ffff0d7224 */ /* 0x000fe200078e0034 */
[C---:B------:R-:W-:Y:S01]  /*b660*/  IADD3 R28, P1, R2.reuse, 0x120, RZ ;  /* 0x00000120021c7810 */ /* 0x040fe20007f3e0ff */
[----:B------:R-:W-:Y:S01]  /*b670*/  IMAD.MOV.U32 R24, RZ, RZ, R44 ;  /* 0x000000ffff187224 */ /* 0x000fe200078e002c */
[----:B------:R-:W-:Y:S01]  /*b680*/  STL.128 [R1+0x160], R152 ;  /* 0x0001609801007387 */ /* 0x000fe20000100c00 */
[--C-:B------:R-:W-:Y:S01]  /*b690*/  IMAD.X R27, RZ, RZ, R16.reuse, P0 ;  /* 0x000000ffff1b7224 */ /* 0x100fe200000e0610 */
[----:B------:R-:W-:Y:S01]  /*b6a0*/  IADD3 R0, P0, R2, 0x230, RZ ;  /* 0x0000023002007810 */ /* 0x000fe20007f1e0ff */
[----:B------:R-:W-:Y:S01]  /*b6b0*/  IMAD.MOV.U32 R25, RZ, RZ, R51 ;  /* 0x000000ffff197224 */ /* 0x000fe200078e0033 */
[----:B------:R1:W-:Y:S01]  /*b6c0*/  STL.128 [R1+0x170], R12 ;  /* 0x0001700c01007387 */ /* 0x0003e20000100c00 */
[----:B------:R-:W-:Y:S01]  /*b6d0*/  IMAD.X R29, RZ, RZ, R16, P1 ;  /* 0x000000ffff1d7224 */ /* 0x000fe200008e0610 */
[----:B------:R-:W-:Y:S02]  /*b6e0*/  BSSY B0, `(.L_x_3222) ;  /* 0x000002d000007945 */ /* 0x000fe40003800000 */
[----:B------:R0:W-:Y:S01]  /*b6f0*/  STL.128 [R1+0x150], R24 ;  /* 0x0001501801007387 */ /* 0x0001e20000100c00 */
[----:B-1----:R-:W-:-:S02]  /*b700*/  IMAD.MOV.U32 R14, RZ, RZ, R39 ;  /* 0x000000ffff0e7224 */ /* 0x002fc400078e0027 */
[----:B------:R-:W-:Y:S02]  /*b710*/  IMAD.MOV.U32 R15, RZ, RZ, R46 ;  /* 0x000000ffff0f7224 */ /* 0x000fe400078e002e */
[----:B--2---:R-:W-:Y:S01]  /*b720*/  IMAD.MOV.U32 R13, RZ, RZ, R7 ;  /* 0x000000ffff0d7224 */ /* 0x004fe200078e0007 */
[C---:B------:R-:W-:Y:S01]  /*b730*/  IADD3 R7, P2, R2.reuse, 0xd8, RZ ;  /* 0x000000d802077810 */ /* 0x040fe20007f5e0ff */
[----:B---3--:R-:W-:Y:S02]  /*b740*/  IMAD.MOV.U32 R12, RZ, RZ, R3 ;  /* 0x000000ffff0c7224 */ /* 0x008fe400078e0003 */
[--C-:B------:R-:W-:Y:S01]  /*b750*/  IMAD.X R3, RZ, RZ, R16.reuse, P0 ;  /* 0x000000ffff037224 */ /* 0x100fe200000e0610 */
[C---:B0-----:R-:W-:Y:S01]  /*b760*/  IADD3 R25, P0, R2.reuse, 0x128, RZ ;  /* 0x0000012802197810 */ /* 0x041fe20007f1e0ff */
[----:B----4-:R-:W-:Y:S04]  /*b770*/  STL.64 [R1+0x148], R32 ;  /* 0x0001482001007387 */ /* 0x010fe80000100a00 */
[----:B------:R0:W-:Y:S01]  /*b780*/  STL.128 [R1+0x180], R12 ;  /* 0x0001800c01007387 */ /* 0x0001e20000100c00 */
[----:B------:R-:W-:Y:S01]  /*b790*/  IMAD.X R26, RZ, RZ, R16, P0 ;  /* 0x000000ffff1a7224 */ /* 0x000fe200000e0610 */
[----:B------:R-:W-:Y:S01]  /*b7a0*/  IADD3 R24, P0, R2, 0x140, RZ ;  /* 0x0000014002187810 */ /* 0x000fe20007f1e0ff */
[----:B0-----:R-:W-:-:S02]  /*b7b0*/  IMAD.MOV.U32 R12, RZ, RZ, R43 ;  /* 0x000000ffff0c7224 */ /* 0x001fc400078e002b */
[----:B------:R-:W-:Y:S02]  /*b7c0*/  IMAD.MOV.U32 R13, RZ, RZ, R48 ;  /* 0x000000ffff0d7224 */ /* 0x000fe400078e0030 */
[----:B------:R-:W-:Y:S02]  /*b7d0*/  IMAD.MOV.U32 R14, RZ, RZ, R42 ;  /* 0x000000ffff0e7224 */ /* 0x000fe400078e002a */
[----:B------:R-:W-:-:S05]  /*b7e0*/  IMAD.MOV.U32 R15, RZ, RZ, R49 ;  /* 0x000000ffff0f7224 */ /* 0x000fca00078e0031 */
[----:B------:R0:W-:Y:S02]  /*b7f0*/  STL.128 [R1+0x190], R12 ;  /* 0x0001900c01007387 */ /* 0x0001e40000100c00 */
[----:B0-----:R-:W-:Y:S02]  /*b800*/  IMAD.MOV.U32 R12, RZ, RZ, R41 ;  /* 0x000000ffff0c7224 */ /* 0x001fe400078e0029 */
[----:B------:R-:W-:Y:S02]  /*b810*/  IMAD.MOV.U32 R13, RZ, RZ, R40 ;  /* 0x000000ffff0d7224 */ /* 0x000fe400078e0028 */
[----:B------:R-:W-:Y:S02]  /*b820*/  IMAD.MOV.U32 R14, RZ, RZ, R0 ;  /* 0x000000ffff0e7224 */ /* 0x000fe400078e0000 */
[----:B------:R-:W-:Y:S02]  /*b830*/  IMAD.MOV.U32 R15, RZ, RZ, R3 ;  /* 0x000000ffff0f7224 */ /* 0x000fe400078e0003 */
[----:B------:R-:W-:-:S03]  /*b840*/  IMAD.X R0, RZ, RZ, R16, P2 ;  /* 0x000000ffff007224 */ /* 0x000fc600010e0610 */
[----:B------:R0:W-:Y:S02]  /*b850*/  STL.128 [R1+0x1a0], R12 ;  /* 0x0001a00c01007387 */ /* 0x0001e40000100c00 */
[----:B0-----:R-:W-:Y:S02]  /*b860*/  IMAD.MOV.U32 R14, RZ, RZ, R36 ;  /* 0x000000ffff0e7224 */ /* 0x001fe400078e0024 */
[----:B------:R-:W-:Y:S02]  /*b870*/  IMAD.MOV.U32 R15, RZ, RZ, R37 ;  /* 0x000000ffff0f7224 */ /* 0x000fe400078e0025 */
[----:B------:R-:W-:Y:S02]  /*b880*/  IMAD.MOV.U32 R12, RZ, RZ, R28 ;  /* 0x000000ffff0c7224 */ /* 0x000fe400078e001c */
[----:B------:R-:W-:-:S05]  /*b890*/  IMAD.MOV.U32 R13, RZ, RZ, R29 ;  /* 0x000000ffff0d7224 */ /* 0x000fca00078e001d */
[----:B------:R0:W-:Y:S02]  /*b8a0*/  STL.128 [R1+0x1b0], R12 ;  /* 0x0001b00c01007387 */ /* 0x0001e40000100c00 */
[----:B0-----:R-:W-:Y:S02]  /*b8b0*/  IMAD.MOV.U32 R12, RZ, RZ, R7 ;  /* 0x000000ffff0c7224 */ /* 0x001fe400078e0007 */
[----:B------:R-:W-:Y:S01]  /*b8c0*/  IMAD.MOV.U32 R13, RZ, RZ, R0 ;  /* 0x000000ffff0d7224 */ /* 0x000fe200078e0000 */
[----:B------:R-:W-:Y:S01]  /*b8d0*/  LOP3.LUT R0, R30, 0x1, RZ, 0xfc, !PT ;  /* 0x000000011e007812 */ /* 0x000fe200078efcff */
[----:B------:R-:W-:Y:S02]  /*b8e0*/  IMAD.MOV.U32 R14, RZ, RZ, R25 ;  /* 0x000000ffff0e7224 */ /* 0x000fe400078e0019 */
[----:B------:R-:W-:Y:S01]  /*b8f0*/  IMAD.MOV.U32 R15, RZ, RZ, R26 ;  /* 0x000000ffff0f7224 */ /* 0x000fe200078e001a */
[----:B------:R-:W-:Y:S01]  /*b900*/  ISETP.NE.AND P1, PT, R0, 0x3, PT ;  /* 0x000000030000780c */ /* 0x000fe20003f25270 */
[----:B------:R-:W-:-:S03]  /*b910*/  IMAD.X R25, RZ, RZ, R16, P0 ;  /* 0x000000ffff197224 */ /* 0x000fc600000e0610 */
[----:B------:R0:W-:Y:S04]  /*b920*/  STL.128 [R1+0x1c0], R12 ;  /* 0x0001c00c01007387 */ /* 0x0001e80000100c00 */
[----:B------:R1:W-:Y:S01]  /*b930*/  STL.64 [R1+0x1e0], R24 ;  /* 0x0001e01801007387 */ /* 0x0003e20000100a00 */
[----:B0-----:R-:W-:Y:S02]  /*b940*/  IMAD.MOV.U32 R12, RZ, RZ, R35 ;  /* 0x000000ffff0c7224 */ /* 0x001fe400078e0023 */
[----:B------:R-:W-:Y:S02]  /*b950*/  IMAD.MOV.U32 R13, RZ, RZ, R34 ;  /* 0x000000ffff0d7224 */ /* 0x000fe400078e0022 */
[----:B------:R-:W-:Y:S02]  /*b960*/  IMAD.MOV.U32 R14, RZ, RZ, R38 ;  /* 0x000000ffff0e7224 */ /* 0x000fe400078e0026 */
[----:B------:R-:W-:-:S05]  /*b970*/  IMAD.MOV.U32 R15, RZ, RZ, R45 ;  /* 0x000000ffff0f7224 */ /* 0x000fca00078e002d */
[----:B------:R1:W-:Y:S01]  /*b980*/  STL.128 [R1+0x1d0], R12 ;  /* 0x0001d00c01007387 */ /* 0x0003e20000100c00 */
[----:B------:R-:W-:Y:S05]  /*b990*/  @!P1 BRA `(.L_x_3223) ;  /* 0x0000000000049947 */ /* 0x000fea0003800000 */
[----:B------:R-:W-:Y:S01]  /*b9a0*/  BPT.TRAP 0x1 ;  /* 0x000000040000795c */ /* 0x000fe20000300000 */
.L_x_3223:
[----:B------:R-:W-:Y:S05]  /*b9b0*/  BSYNC B0 ;  /* 0x0000000000007941 */ /* 0x000fea0003800000 */
.L_x_3222:
[----:B-1----:R-:W2:Y:S01]  /*b9c0*/  LDL.64 R12, [R1+0x8] ;  /* 0x00000800010c7983 */ /* 0x002ea20000100a00 */
[----:B-----5:R-:W-:Y:S01]  /*b9d0*/  SHF.L.U32 R21, R21, 0x1f, RZ ;  /* 0x0000001f15157819 */ /* 0x020fe200000006ff */
[----:B------:R-:W-:Y:S01]  /*b9e0*/  BSSY B0, `(.L_x_3224) ;  /* 0x0000006000007945 */ /* 0x000fe20003800000 */
[----:B--2---:R-:W-:-:S05]  /*b9f0*/  MOV R3, R12 ;  /* 0x0000000c00037202 */ /* 0x004fca0000000f00 */
[----:B------:R-:W-:-:S04]  /*ba00*/  IMAD R20, R20, 0x8, R3 ;  /* 0x0000000814147824 */ /* 0x000fc800078e0203 */
[----:B------:R0:W1:Y:S01]  /*ba10*/  SYNCS.PHASECHK.TRANS64.TRYWAIT P0, [R20+URZ], R21 ;  /* 0x00000015140075a7 */ /* 0x000062000800017f */
[----:B------:R-:W-:Y:S05]  /*ba20*/  @!P1 BRA `(.L_x_3225) ;  /* 0x0000000000049947 */ /* 0x000fea0003800000 */
[----:B------:R-:W-:Y:S01]  /*ba30*/  BPT.TRAP 0x1 ;  /* 0x000000040000795c */ /* 0x000fe20000300000 */
.L_x_3225:
[----:B------:R-:W-:Y:S05]  /*ba40*/  BSYNC B0 ;  /* 0x0000000000007941 */ /* 0x000fea0003800000 */
.L_x_3224:
[----:B------:R-:W-:Y:S04]  /*ba50*/  BSSY B0, `(.L_x_3226) ;  /* 0x0000004000007945 */ /* 0x000fe80003800000 */
[----:B-1----:R-:W-:Y:S05]  /*ba60*/  @P0 BRA `(.L_x_3227) ;  /* 0x0000000000080947 */ /* 0x002fea0003800000 */
[----:B------:R-:W1:Y:S02]  /*ba70*/  SYNCS.PHASECHK.TRANS64.TRYWAIT P0, [R20+URZ], R21 ;  /* 0x00000015140075a7 */ /* 0x000e64000800017f */
[----:B-1----:R-:W-:Y:S05]  /*ba80*/  @!P0 BRA `(.L_x_3228) ;  /* 0x0000029c00b08947 */ /* 0x002fea0003800000 */
.L_x_3227:
[----:B------:R-:W-:Y:S05]  /*ba90*/  BSYNC B0 ;  /* 0x0000000000007941 */ /* 0x000fea0003800000 */
.L_x_3226:
[----:B------:R-:W2:Y:S04]  /*baa0*/  LDL R7, [R1+0x1e8] ;  /* 0x0001e80001077983 */ /* 0x000ea80000100800 */
[----:B------:R-:W2:Y:S01]  /*bab0*/  LDL.64 R12, [R1+0xa0] ;  /* 0x0000a000010c7983 */ /* 0x000ea20000100a00 */
[----:B------:R-:W-:Y:S05]  /*bac0*/  WARPSYNC.ALL ;  /* 0x0000000000007948 */ /* 0x000fea0003800000 */
[----:B------:R-:W3:Y:S04]  /*bad0*/  LDL.64 R24, [R1+0x98] ;  /* 0x0000980001187983 */ /* 0x000ee80000100a00 */
[----:B------:R-:W4:Y:S04]  /*bae0*/  LDL.64 R14, [R1+0x98] ;  /* 0x00009800010e7983 */ /* 0x000f280000100a00 */
[----:B01----:R-:W5:Y:S04]  /*baf0*/  LDL.64 R20, [R1+0x98] ;  /* 0x0000980001147983 */ /* 0x003f680000100a00 */
[----:B------:R-:W5:Y:S01]  /*bb00*/  LDL.64 R56, [R1+0x98] ;  /* 0x0000980001387983 */ /* 0x000f620000100a00 */
[----:B--2---:R-:W-:Y:S01]  /*bb10*/  IMAD R12, R7, 0x200, R12 ;  /* 0x00000200070c7824 */ /* 0x004fe200078e020c */
[----:B------:R-:W-:-:S02]  /*bb20*/  R2UR UR7, R13 ;  /* 0x000000000d0772ca */ /* 0x000fc400000e0000 */
[----:B------:R-:W2:Y:S01]  /*bb30*/  LDL R3, [R1+0x1f4] ;  /* 0x0001f40001037983 */ /* 0x000ea20000100800 */
[C---:B------:R-:W-:Y:S01]  /*bb40*/  VIADD R58, R12.reuse, 0x2 ;  /* 0x000000020c3a7836 */ /* 0x040fe20000000000 */
[----:B------:R-:W-:Y:S01]  /*bb50*/  R2UR UR6, R12 ;  /* 0x000000000c0672ca */ /* 0x000fe200000e0000 */
[----:B------:R-:W-:Y:S01]  /*bb60*/  IMAD.MOV.U32 R59, RZ, RZ, R13 ;  /* 0x000000ffff3b7224 */ /* 0x000fe200078e000d */
[----:B------:R0:W-:Y:S01]  /*bb70*/  STL [R1+0x80], RZ ;  /* 0x000080ff01007387 */ /* 0x0001e20000100800 */
[----:B------:R-:W-:Y:S01]  /*bb80*/  BSSY B0, `(.L_x_3229) ;  /* 0x000002c000007945 */ /* 0x000fe20003800000 */
[----:B---3--:R-:W-:Y:S02]  /*bb90*/  R2UR UR4, R24 ;  /* 0x00000000180472ca */ /* 0x008fe400000e0000 */
[----:B------:R-:W-:Y:S02]  /*bba0*/  R2UR UR5, R25 ;  /* 0x00000000190572ca */ /* 0x000fe400000e0000 */
[----:B------:R-:W-:Y:S01]  /*bbb0*/  WARPGROUP.ARRIVE ;  /* 0x00000000000079c5 */ /* 0x000fe20000000000 */
[----:B----4-:R-:W-:-:S02]  /*bbc0*/  VIADD R14, R14, 0x2 ;  /* 0x000000020e0e7836 */ /* 0x010fc40000000000 */
[----:B-----5:R-:W-:Y:S02]  /*bbd0*/  VIADD R20, R20, 0x4 ;  /* 0x0000000414147836 */ /* 0x020fe40000000000 */
[----:B------:R-:W-:-:S06]  /*bbe0*/  VIADD R56, R56, 0x6 ;  /* 0x0000000638387836 */ /* 0x000fcc0000000000 */
[----:B------:R-:W-:Y:S01]  /*bbf0*/  HGMMA.64x64x16.F32.BF16 R24, gdesc[UR4], RZ, !UPT, gsb0 ;  /* 0x00e00000041879f0 */ /* 0x000fe2000c0018ff */
[----:B------:R-:W-:Y:S02]  /*bc00*/  R2UR UR6, R58 ;  /* 0x000000003a0672ca */ /* 0x000fe400000e0000 */
[----:B------:R-:W-:Y:S02]  /*bc10*/  R2UR UR7, R59 ;  /* 0x000000003b0772ca */ /* 0x000fe400000e0000 */
[----:B------:R-:W-:Y:S01]  /*bc20*/  R2UR UR4, R14 ;  /* 0x000000000e0472ca */ /* 0x000fe200000e0000 */
[C---:B------:R-:W-:Y:S01]  /*bc30*/  VIADD R14, R12.reuse, 0x4 ;  /* 0x000000040c0e7836 */ /* 0x040fe20000000000 */
[----:B------:R-:W-:Y:S01]  /*bc40*/  R2UR UR5, R15 ;  /* 0x000000000f0572ca */ /* 0x000fe200000e0000 */
[----:B------:R-:W-:Y:S01]  /*bc50*/  IMAD.MOV.U32 R15, RZ, RZ, R13 ;  /* 0x000000ffff0f7224 */ /* 0x000fe200078e000d */
[----:B--2---:R-:W-:Y:S01]  /*bc60*/  LEA.HI R0, R3, R3, RZ, 0x1 ;  /* 0x0000000303007211 */ /* 0x004fe200078f08ff */
[----:B------:R-:W-:Y:S01]  /*bc70*/  VIADD R12, R12, 0x6 ;  /* 0x000000060c0c7836 */ /* 0x000fe20000000000 */
[----:B------:R-:W-:-:S02]  /*bc80*/  WARPGROUP.DEPBAR.LE gsb0, 0x0 ;  /* 0x00008000000079c5 */ /* 0x000fc40000010000 */
        /* <DEDUP_REMOVED lines=13> */
[----:B------:R-:W-:Y:S01]  /*bd60*/  LOP3.LUT R12, R0, 0xfffffffe, RZ, 0xc0, !PT ;  /* 0xfffffffe000c7812 */ /* 0x000fe200078ec0ff */
[----:B------:R-:W-:-:S04]  /*bd70*/  IMAD.MOV.U32 R0, RZ, RZ, 0x1 ;  /* 0x00000001ff007424 */ /* 0x000fc800078e00ff */
[----:B------:R-:W-:Y:S01]  /*bd80*/  IMAD.IADD R3, R3, 0x1, -R12 ;  /* 0x0000000103037824 */ /* 0x000fe200078e0a0c */
[----:B------:R0:W-:Y:S04]  /*bd90*/  STL [R1+0x80], R0 ;  /* 0x0000800001007387 */ /* 0x0001e80000100800 */
[----:B------:R-:W-:Y:S01]  /*bda0*/  SHF.L.U32 R3, R3, 0x1f, RZ ;  /* 0x0000001f03037819 */ /* 0x000fe200000006ff */
[----:B------:R0:W-:Y:S04]  /*bdb0*/  STL [R1+0x80], R0 ;  /* 0x0000800001007387 */ /* 0x0001e80000100800 */
[----:B------:R0:W-:Y:S04]  /*bdc0*/  STL [R1+0x80], R0 ;  /* 0x0000800001007387 */ /* 0x0001e80000100800 */
[----:B------:R0:W-:Y:S01]  /*bdd0*/  STL [R1+0x80], R0 ;  /* 0x0000800001007387 */ /* 0x0001e20000100800 */
[----:B------:R-:W-:-:S02]  /*bde0*/  WARPGROUP.DEPBAR.LE gsb0, 0x0 ;  /* 0x00008000000079c5 */ /* 0x000fc40000010000 */
[----:B------:R-:W-:-:S06]  /*bdf0*/  WARPGROUP.ARRIVE ;  /* 0x00000000000079c5 */ /* 0x000fcc0000000000 */
[----:B------:R-:W-:Y:S03]  /*be00*/  HGMMA.64x64x16.F32.BF16 R24, gdesc[UR4], R24, gsb0 ;  /* 0x00e00000041879f0 */ /* 0x000fe60008001818 */
[----:B------:R-:W-:Y:S02]  /*be10*/  WARPGROUP.DEPBAR.LE gsb0, 0x0 ;  /* 0x00008000000079c5 */ /* 0x000fe40000010000 */
[----:B------:R-:W1:Y:S02]  /*be20*/  SYNCS.PHASECHK.TRANS64.TRYWAIT P0, [UR47+0x38810], R3 ;  /* 0x03881003ff0075a7 */ /* 0x000e64000800016f */
[----:B01----:R-:W-:Y:S05]  /*be30*/  @!P0 BRA `(.L_x_3230) ;  /* 0x0000029800d88947 */ /* 0x003fea0003800000 */
.L_x_3485:
[----:B------:R-:W-:Y:S05]  /*be40*/  BSYNC B0 ;  /* 0x0000000000007941 */ /* 0x000fea0003800000 */
.L_x_3229:
[----:B0-----:R-:W2:Y:S04]  /*be50*/  LDL R3, [R1+0x54] ;  /* 0x0000540001037983 */ /* 0x001ea80000100800 */
[----:B------:R0:W5:Y:S01]  /*be60*/  LDL.64 R12, [R1+0x1e8] ;  /* 0x0001e800010c7983 */ /* 0x0001620000100a00 */
[----:B------:R-:W-:Y:S01]  /*be70*/  BSSY B0, `(.L_x_3231) ;  /* 0x0000005000007945 */ /* 0x000fe20003800000 */
[----:B--2---:R-:W-:-:S04]  /*be80*/  LOP3.LUT R3, R3, 0x1, RZ, 0xfc, !PT ;  /* 0x0000000103037812 */ /* 0x004fc800078efcff */
[----:B------:R-:W-:-:S13]  /*be90*/  ISETP.NE.AND P1, PT, R3, 0x3, PT ;  /* 0x000000030300780c */ /* 0x000fda0003f25270 */
[----:B0-----:R-:W-:Y:S05]  /*bea0*/  @!P1 BRA `(.L_x_3232) ;  /* 0x0000000000049947 */ /* 0x001fea0003800000 */
[----:B------:R-:W-:Y:S01]  /*beb0*/  BPT.TRAP 0x1 ;  /* 0x000000040000795c */ /* 0x000fe20000300000 */
.L_x_3232:
[----:B------:R-:W-:Y:S05]  /*bec0*/  BSYNC B0 ;  /* 0x0000000000007941 */ /* 0x000fea0003800000 */
.L_x_3231:
        /* <DEDUP_REMOVED lines=8> */
.L_x_3234:
[----:B------:R-:W-:Y:S05]  /*bf50*/  BSYNC B0 ;  /* 0x0000000000007941 */ /* 0x000fea0003800000 */
.L_x_3233:
[----:B------:R-:W-:Y:S04]  /*bf60*/  BSSY B0, `(.L_x_3235) ;  /* 0x0000004000007945 */ /* 0x000fe80003800000 */
[----:B-1----:R-:W-:Y:S05]  /*bf70*/  @P0 BRA `(.L_x_3236) ;  /* 0x0000000000080947 */ /* 0x002fea0003800000 */
[----:B------:R-:W1:Y:S02]  /*bf80*/  SYNCS.PHASECHK.TRANS64.TRYWAIT P0, [R12+URZ], R13 ;  /* 0x0000000d0c0075a7 */ /* 0x000e64000800017f */
[----:B-1----:R-:W-:Y:S05]  /*bf90*/  @!P0 BRA `(.L_x_3237) ;  /* 0x0000029800988947 */ /* 0x002fea0003800000 */
.L_x_3236:
[----:B------:R-:W-:Y:S05]  /*bfa0*/  BSYNC B0 ;  /* 0x0000000000007941 */ /* 0x000fea0003800000 */
.L_x_3235:
[----:B------:R-:W2:Y:S01]  /*bfb0*/  S2R R3, SR_TID.X ;  /* 0x0000000000037919 */ /* 0x000ea20000002100 */
[----:B01----:R-:W3:Y:S01]  /*bfc0*/  LDL.64 R12, [R1+0xb8] ;  /* 0x0000b800010c7983 */ /* 0x003ee20000100a00 */
[----:B--2---:R-:W-:-:S03]  /*bfd0*/  LOP3.LUT R7, R3, 0x7f, RZ, 0xc0, !PT ;  /* 0x0000007f03077812 */ /* 0x004fc600078ec0ff */
[----:B------:R-:W3:Y:S01]  /*bfe0*/  LDL R3, [R1+0x1e8] ;  /* 0x0001e80001037983 */ /* 0x000ee20000100800 */
[----:B------:R-:W-:Y:S05]  /*bff0*/  WARPSYNC.ALL ;  /* 0x0000000000007948 */ /* 0x000fea0003800000 */
[----:B------:R-:W-:Y:S02]  /*c000*/  ISETP.NE.AND P0, PT, R7, RZ, PT ;  /* 0x000000ff0700720c */ /* 0x000fe40003f05270 */
[----:B------:R-:W2:Y:S04]  /*c010*/  LDL R7, [R1+0x88] ;  /* 0x0000880001077983 */ /* 0x000ea80000100800 */
[----:B------:R-:W4:Y:S04]  /*c020*/  LDL.64 R20, [R1+0xb0] ;  /* 0x0000b00001147983 */ /* 0x000f280000100a00 */
[----:B------:R-:W5:Y:S04]  /*c030*/  LDL.64 R14, [R1+0xb0] ;  /* 0x0000b000010e7983 */ /* 0x000f680000100a00 */
[----:B------:R-:W5:Y:S04]  /*c040*/  LDL.64 R58, [R1+0xb0] ;  /* 0x0000b000013a7983 */ /* 0x000f680000100a00 */
[----:B------:R-:W5:Y:S01]  /*c050*/  LDL.64 R60, [R1+0xb0] ;  /* 0x0000b000013c7983 */ /* 0x000f620000100a00 */
[----:B---3--:R-:W-:Y:S01]  /*c060*/  IMAD R12, R3, 0x1000, R12 ;  /* 0x00001000030c7824 */ /* 0x008fe200078e020c */
[----:B------:R-:W-:Y:S01]  /*c070*/  R2UR UR7, R13 ;  /* 0x000000000d0772ca */ /* 0x000fe200000e0000 */
[----:B------:R-:W-:Y:S01]  /*c080*/  WARPGROUP.ARRIVE ;  /* 0x00000000000079c5 */ /* 0x000fe20000000000 */
[----:B------:R-:W3:Y:S02]  /*c090*/  LDL.64 R56, [R1+0xb0] ;  /* 0x0000b00001387983 */ /* 0x000ee40000100a00 */
[C---:B------:R-:W-:Y:S01]  /*c0a0*/  R2UR UR6, R12.reuse ;  /* 0x000000000c0672ca */ /* 0x040fe200000e0000 */
[----:B------:R-:W-:Y:S01]  /*c0b0*/  VIADD R62, R12, 0x2 ;  /* 0x000000020c3e7836 */ /* 0x000fe20000000000 */
[----:B------:R-:W3:Y:S01]  /*c0c0*/  LDL.64 R64, [R1+0xb0] ;  /* 0x0000b00001407983 */ /* 0x000ee20000100a00 */
[----:B------:R-:W-:Y:S01]  /*c0d0*/  IMAD.MOV.U32 R63, RZ, RZ, R13 ;  /* 0x000000ffff3f7224 */ /* 0x000fe200078e000d */
[----:B--2---:R-:W-:-:S02]  /*c0e0*/  ISETP.NE.U32.AND P1, PT, R7, RZ, PT ;  /* 0x000000ff0700720c */ /* 0x004fc40003f25070 */
[----:B----4-:R-:W-:Y:S02]  /*c0f0*/  R2UR UR4, R20 ;  /* 0x00000000140472ca */ /* 0x010fe400000e0000 */
[----:B------:R-:W-:Y:S01]  /*c100*/  R2UR UR5, R21 ;  /* 0x00000000150572ca */ /* 0x000fe200000e0000 */
[----:B-----5:R-:W-:Y:S01]  /*c110*/  VIADD R14, R14, 0x2 ;  /* 0x000000020e0e7836 */ /* 0x020fe20000000000 */
[----:B------:R-:W2:Y:S07]  /*c120*/  LDL.64 R20, [R1+0xb0] ;  /* 0x0000b00001147983 */ /* 0x000eae0000100a00 */
[----:B------:R-:W-:-:S05]  /*c130*/  VOTEU.ANY UP0, P1 ;  /* 0x00000000003f7886 */ /* 0x000fca0000800100 */
[----:B------:R-:W-:Y:S01]  /*c140*/  HGMMA.64x64x16.F32.BF16 R24, gdesc[UR4], R24, UP0, gsb0 ;  /* 0x00e00000041879f0 */ /* 0x000fe2000b801818 */
[----:B------:R-:W-:Y:S02]  /*c150*/  R2UR UR6, R62 ;  /* 0x000000003e0672ca */ /* 0x000fe400000e0000 */
[----:B------:R-:W-:Y:S02]  /*c160*/  R2UR UR7, R63 ;  /* 0x000000003f0772ca */ /* 0x000fe400000e0000 */
[----:B------:R-:W-:Y:S02]  /*c170*/  R2UR UR4, R14 ;  /* 0x000000000e0472ca */ /* 0x000fe400000e0000 */
[----:B------:R-:W-:Y:S01]  /*c180*/  R2UR UR5, R15 ;  /* 0x000000000f0572ca */ /* 0x000fe200000e0000 */
[----:B------:R-:W-:Y:S02]  /*c190*/  WARPGROUP.DEPBAR.LE gsb0, 0x0 ;  /* 0x00008000000079c5 */ /* 0x000fe40000010000 */
[----:B------:R-:W-:Y:S01]  /*c1a0*/  WARPGROUP.ARRIVE ;  /* 0x00000000000079c5 */ /* 0x000fe20000000000 */
[----:B------:R-:W-:Y:S01]  /*c1b0*/  VIADD R58, R58, 0x4 ;  /* 0x000000043a3a7836 */ /* 0x000fe20000000000 */
[----:B------:R-:W4:Y:S08]  /*c1c0*/  LDL.64 R14, [R1+0xb0] ;  /* 0x0000b000010e7983 */ /* 0x000f300000100a00 */
[----:B------:R-:W-:Y:S01]  /*c1d0*/  HGMMA.64x64x16.F32.BF16 R24, gdesc[UR4], R24, gsb0 ;  /* 0x00e00000041879f0 */ /* 0x000fe20008001818 */
[----:B------:R-:W-:-:S02]  /*c1e0*/  VIADD R62, R12, 0x4 ;  /* 0x000000040c3e7836 */ /* 0x000fc40000000000 */
[----:B------:R-:W-:Y:S01]  /*c1f0*/  IMAD.MOV.U32 R63, RZ, RZ, R13 ;  /* 0x000000ffff3f7224 */ /* 0x000fe200078e000d */
[----:B------:R-:W-:Y:S02]  /*c200*/  R2UR UR4, R58 ;  /* 0x000000003a0472ca */ /* 0x000fe400000e0000 */
[----:B------:R-:W-:Y:S02]  /*c210*/  R2UR UR6, R62 ;  /* 0x000000003e0672ca */ /* 0x000fe400000e0000 */
[----:B------:R-:W-:Y:S02]  /*c220*/  R2UR UR7, R63 ;  /* 0x000000003f0772ca */ /* 0x000fe400000e0000 */
[----:B------:R-:W-:Y:S01]  /*c230*/  R2UR UR5, R59 ;  /* 0x000000003b0572ca */ /* 0x000fe200000e0000 */
[----:B------:R-:W-:Y:S02]  /*c240*/  WARPGROUP.DEPBAR.LE gsb0, 0x0 ;  /* 0x00008000000079c5 */ /* 0x000fe40000010000 */
[----:B------:R-:W-:Y:S01]  /*c250*/  WARPGROUP.ARRIVE ;  /* 0x00000000000079c5 */ /* 0x000fe20000000000 */
[----:B------:R-:W-:Y:S01]  /*c260*/  VIADD R60, R60, 0x6 ;  /* 0x000000063c3c7836 */ /* 0x000fe20000000000 */
[----:B------:R-:W5:Y:S08]  /*c270*/  LDL.64 R58, [R1+0xb0] ;  /* 0x0000b000013a7983 */ /* 0x000f700000100a00 */
        /* <DEDUP_REMOVED lines=9> */
[----:B---3--:R-:W-:Y:S01]  /*c310*/  VIADD R56, R56, 0x200 ;  /* 0x0000020038387836 */ /* 0x008fe20000000000 */
[----:B------:R-:W3:Y:S08]  /*c320*/  LDL.64 R60, [R1+0xb0] ;  /* 0x0000b000013c7983 */ /* 0x000ef00000100a00 */
        /* <DEDUP_REMOVED lines=9> */
[----:B--2---:R-:W-:Y:S01]  /*c3c0*/  VIADD R20, R20, 0x202 ;  /* 0x0000020214147836 */ /* 0x004fe20000000000 */
[----:B------:R-:W2:Y:S08]  /*c3d0*/  LDL.64 R56, [R1+0xb0] ;  /* 0x0000b00001387983 */ /* 0x000eb00000100a00 */
        /* <DEDUP_REMOVED lines=9> */
[----:B----4-:R-:W-:Y:S01]  /*c470*/  VIADD R14, R14, 0x204 ;  /* 0x000002040e0e7836 */ /* 0x010fe20000000000 */
        /* <DEDUP_REMOVED lines=10> */
[----:B-----5:R-:W-:Y:S01]  /*c520*/  VIADD R58, R58, 0x206 ;  /* 0x000002063a3a7836 */ /* 0x020fe20000000000 */
        /* <DEDUP_REMOVED lines=75> */
[----:B------:R-:W-:-:S10]  /*c9e0*/  WARPGROUP.ARRIVE ;  /* 0x00000000000079c5 */ /* 0x000fd40000000000 */
[----:B------:R-:W-:Y:S01]  /*c9f0*/  HGMMA.64x64x16.F32.BF16 R24, gdesc[UR4], R24, gsb0 ;  /* 0x00e00000041879f0 */ /* 0x000fe20008001818 */
        /* <DEDUP_REMOVED lines=8> */
[----:B------:R-:W-:Y:S01]  /*ca80*/  WARPGROUP.ARRIVE ;  /* 0x00000000000079c5 */ /* 0x000fe20000000000 */
[----:B-----5:R-:W-:-:S05]  /*ca90*/  VIADD R20, R20, 0x606 ;  /* 0x0000060614147836 */ /* 0x020fca0000000000 */
[----:B------:R-:W0:Y:S04]  /*caa0*/  S2R R66, SR_TID.X ;  /* 0x0000000000427919 */ /* 0x000e280000002100 */
[----:B------:R-:W-:Y:S01]  /*cab0*/  HGMMA.64x64x16.F32.BF16 R24, gdesc[UR4], R24, gsb0 ;  /* 0x00e00000041879f0 */ /* 0x000fe20008001818 */
[----:B------:R-:W-:Y:S01]  /*cac0*/  VIADD R56, R12, 0x606 ;  /* 0x000006060c387836 */ /* 0x000fe20000000000 */
[----:B------:R-:W4:Y:S01]  /*cad0*/  LDL.64 R14, [R1+0xb0] ;  /* 0x0000b000010e7983 */ /* 0x000f220000100a00 */
[----:B------:R-:W-:Y:S01]  /*cae0*/  IMAD.MOV.U32 R57, RZ, RZ, R13 ;  /* 0x000000ffff397224 */ /* 0x000fe200078e000d */
[----:B------:R-:W-:Y:S02]  /*caf0*/  R2UR UR4, R20 ;  /* 0x00000000140472ca */ /* 0x000fe400000e0000 */
[----:B------:R-:W-:-:S02]  /*cb00*/  R2UR UR6, R56 ;  /* 0x00000000380672ca */ /* 0x000fc400000e0000 */
[----:B------:R-:W-:Y:S02]  /*cb10*/  R2UR UR7, R57 ;  /* 0x00000000390772ca */ /* 0x000fe400000e0000 */
[----:B------:R-:W-:Y:S02]  /*cb20*/  R2UR UR5, R21 ;  /* 0x00000000150572ca */ /* 0x000fe400000e0000 */
[----:B0-----:R-:W-:Y:S01]  /*cb30*/  SHF.R.U32.HI R66, RZ, 0x7, R66 ;  /* 0x00000007ff427819 */ /* 0x001fe20000011642 */
[----:B------:R-:W-:Y:S01]  /*cb40*/  VIADD R60, R12, 0x800 ;  /* 0x000008000c3c7836 */ /* 0x000fe20000000000 */
[----:B------:R-:W-:Y:S01]  /*cb50*/  R2UR UR9, R65 ;  /* 0x00000000410972ca */ /* 0x000fe200000e0000 */
[----:B------:R-:W5:Y:S04]  /*cb60*/  LDL.64 R56, [R1+0xb0] ;  /* 0x0000b00001387983 */ /* 0x000f680000100a00 */
[----:B------:R0:W1:Y:S01]  /*cb70*/  SHFL.IDX PT, R3, R66, RZ, 0x1f ;  /* 0x00001fff42037589 */ /* 0x00006200000e0000 */
[----:B------:R-:W-:-:S02]  /*cb80*/  WARPGROUP.DEPBAR.LE gsb0, 0x0 ;  /* 0x00008000000079c5 */ /* 0x000fc40000010000 */
[----:B------:R-:W-:Y:S01]  /*cb90*/  WARPGROUP.ARRIVE ;  /* 0x00000000000079c5 */ /* 0x000fe20000000000 */
[----:B------:R-:W-:Y:S01]  /*cba0*/  IMAD.MOV.U32 R21, RZ, RZ, R13 ;  /* 0x000000ffff157224 */ /* 0x000fe200078e000d */
[----:B0-----:R-:W5:Y:S04]  /*cbb0*/  @!P0 LDL R66, [R1+0x1e8] ;  /* 0x0001e80001428983 */ /* 0x001f680000100800 */
[----:B------:R-:W-:Y:S01]  /*cbc0*/  HGMMA.64x64x16.F32.BF16 R24, gdesc[UR4], R24, gsb0 ;  /* 0x00e00000041879f0 */ /* 0x000fe20008001818 */
[----:B-1----:R-:W-:-:S04]  /*cbd0*/  ISETP.GT.AND P1, PT, R3, 0x7f, PT ;  /* 0x0000007f0300780c */ /* 0x002fc80003f24270 */
[----:B------:R-:W-:-:S04]  /*cbe0*/  SEL R3, RZ, 0x2, !P1 ;  /* 0x00000002ff037807 */ /* 0x000fc80004800000 */
[----:B------:R-:W-:Y:S01]  /*cbf0*/  IADD3 R64, R64, 0x800, R3 ;  /* 0x0000080040407810 */ /* 0x000fe20007ffe003 */
[----:B------:R-:W-:Y:S01]  /*cc00*/  IMAD.IADD R20, R3, 0x1, R60 ;  /* 0x0000000103147824 */ /* 0x000fe200078e023c */
[----:B------:R-:W-:Y:S01]  /*cc10*/  R2UR UR11, R21 ;  /* 0x00000000150b72ca */ /* 0x000fe200000e0000 */
[----:B------:R-:W-:Y:S01]  /*cc20*/  UMOV UR4, 0x1 ;  /* 0x0000000100047882 */ /* 0x000fe20000000000 */
[----:B------:R-:W-:Y:S02]  /*cc30*/  R2UR UR8, R64 ;  /* 0x00000000400872ca */ /* 0x000fe400000e0000 */
[----:B------:R-:W-:Y:S01]  /*cc40*/  R2UR UR10, R20 ;  /* 0x00000000140a72ca */ /* 0x000fe200000e0000 */
[----:B------:R-:W-:Y:S01]  /*cc50*/  UISETP.NE.U32.AND UP0, UPT, UR4, URZ, UPT ;  /* 0x0000003f0400728c */ /* 0x000fe2000bf05070 */
[----:B------:R-:W-:Y:S02]  /*cc60*/  WARPGROUP.DEPBAR.LE gsb0, 0x0 ;  /* 0x00008000000079c5 */ /* 0x000fe40000010000 */
[----:B------:R-:W-:Y:S01]  /*cc70*/  WARPGROUP.ARRIVE ;  /* 0x00000000000079c5 */ /* 0x000fe20000000000 */
[----:B------:R-:W-:Y:S01]  /*cc80*/  IMAD.MOV.U32 R67, RZ, RZ, 0x4 ;  /* 0x00000004ff437424 */ /* 0x000fe200078e00ff */
[----:B---3--:R-:W-:Y:S01]  /*cc90*/  R2UR UR5, R63 ;  /* 0x000000003f0572ca */ /* 0x008fe200000e0000 */
[----:B------:R-:W-:Y:S01]  /*cca0*/  IMAD.MOV.U32 R21, RZ, RZ, R13 ;  /* 0x000000ffff157224 */ /* 0x000fe200078e000d */
[----:B------:R-:W3:Y:S05]  /*ccb0*/  LDL.64 R64, [R1+0xb0] ;  /* 0x0000b00001407983 */ /* 0x000eea0000100a00 */
[----:B------:R-:W-:Y:S01]  /*ccc0*/  HGMMA.64x64x16.F32.BF16 R24, gdesc[UR8], R24, UP0, gsb0 ;  /* 0x00e00000081879f0 */ /* 0x000fe2000b801818 */
[----:B------:R-:W-:-:S04]  /*ccd0*/  SEL R7, R67, 0x2, P1 ;  /* 0x0000000243077807 */ /* 0x000fc80000800000 */
[----:B------:R-:W-:Y:S01]  /*cce0*/  IADD3 R62, R7, 0x800, R62 ;  /* 0x00000800073e7810 */ /* 0x000fe20007ffe03e */
[----:B------:R-:W-:Y:S01]  /*ccf0*/  IMAD.IADD R20, R60, 0x1, R7 ;  /* 0x000000013c147824 */ /* 0x000fe200078e0207 */
[----:B------:R-:W-:Y:S02]  /*cd00*/  R2UR UR7, R21 ;  /* 0x00000000150772ca */ /* 0x000fe400000e0000 */
[----:B------:R-:W-:Y:S02]  /*cd10*/  R2UR UR4, R62 ;  /* 0x000000003e0472ca */ /* 0x000fe400000e0000 */
[----:B------:R-:W-:Y:S01]  /*cd20*/  R2UR UR6, R20 ;  /* 0x00000000140672ca */ /* 0x000fe200000e0000 */
[----:B------:R-:W-:Y:S02]  /*cd30*/  WARPGROUP.DEPBAR.LE gsb0, 0x0 ;  /* 0x00008000000079c5 */ /* 0x000fe40000010000 */
[----:B------:R-:W-:Y:S01]  /*cd40*/  WARPGROUP.ARRIVE ;  /* 0x00000000000079c5 */ /* 0x000fe20000000000 */
[----:B------:R-:W-:Y:S01]  /*cd50*/  SEL R67, R67, 0x6, !P1 ;  /* 0x0000000643437807 */ /* 0x000fe20004800000 */
[----:B------:R-:W-:Y:S01]  /*cd60*/  IMAD.MOV.U32 R21, RZ, RZ, R13 ;  /* 0x000000ffff157224 */ /* 0x000fe200078e000d */
[----:B------:R-:W3:Y:S07]  /*cd70*/  LDL.64 R62, [R1+0xb0] ;  /* 0x0000b000013e7983 */ /* 0x000eee0000100a00 */
[----:B------:R-:W-:Y:S01]  /*cd80*/  HGMMA.64x64x16.F32.BF16 R24, gdesc[UR4], R24, gsb0 ;  /* 0x00e00000041879f0 */ /* 0x000fe20008001818 */
[----:B------:R-:W-:Y:S01]  /*cd90*/  IMAD.IADD R20, R60, 0x1, R67 ;  /* 0x000000013c147824 */ /* 0x000fe200078e0243 */
[----:B--2---:R-:W-:Y:S01]  /*cda0*/  IADD3 R58, R67, 0x800, R58 ;  /* 0x00000800433a7810 */ /* 0x004fe20007ffe03a */
[----:B------:R-:W2:Y:S01]  /*cdb0*/  LDL.64 R60, [R1+0xb0] ;  /* 0x0000b000013c7983 */ /* 0x000ea20000100a00 */
[----:B------:R-:W-:-:S02]  /*cdc0*/  R2UR UR7, R21 ;  /* 0x00000000150772ca */ /* 0x000fc400000e0000 */
[----:B------:R-:W-:Y:S02]  /*cdd0*/  R2UR UR6, R20 ;  /* 0x00000000140672ca */ /* 0x000fe400000e0000 */
[----:B------:R-:W-:Y:S02]  /*cde0*/  R2UR UR4, R58 ;  /* 0x000000003a0472ca */ /* 0x000fe400000e0000 */
[----:B------:R-:W-:Y:S01]  /*cdf0*/  R2UR UR5, R59 ;  /* 0x000000003b0572ca */ /* 0x000fe200000e0000 */
[----:B------:R-:W-:Y:S02]  /*ce00*/  IMAD.MOV.U32 R20, RZ, RZ, 0x28 ;  /* 0x00000028ff147424 */ /* 0x000fe400078e00ff */
[----:B------:R-:W-:-:S03]  /*ce10*/  IMAD.MOV.U32 R21, RZ, RZ, 0xa00 ;  /* 0x00000a00ff157424 */ /* 0x000fc600078e00ff */
[----:B------:R-:W-:Y:S02]  /*ce20*/  SEL R20, R20, 0x26, P1 ;  /* 0x0000002614147807 */ /* 0x000fe40000800000 */
[----:B------:R-:W-:Y:S01]  /*ce30*/  SEL R21, R21, 0x980, P1 ;  /* 0x0000098015157807 */ /* 0x000fe20000800000 */
[----:B------:R-:W-:Y:S02]  /*ce40*/  WARPGROUP.DEPBAR.LE gsb0, 0x0 ;  /* 0x00008000000079c5 */ /* 0x000fe40000010000 */
[----:B------:R-:W-:-:S06]  /*ce50*/  WARPGROUP.ARRIVE ;  /* 0x00000000000079c5 */ /* 0x000fcc0000000000 */
[----:B------:R-:W-:Y:S01]  /*ce60*/  HGMMA.64x64x16.F32.BF16 R24, gdesc[UR4], R24, gsb0 ;  /* 0x00e00000041879f0 */ /* 0x000fe20008001818 */
[----:B------:R-:W-:-:S05]  /*ce70*/  IMAD.IADD R20, R20, 0x1, R21 ;  /* 0x0000000114147824 */ /* 0x000fca00078e0215 */
[----:B------:R-:W-:-:S05]  /*ce80*/  LOP3.LUT R21, R20, 0xa06, RZ, 0xc0, !PT ;  /* 0x00000a0614157812 */ /* 0x000fca00078ec0ff */
[----:B----4-:R-:W-:Y:S02]  /*ce90*/  IMAD.IADD R14, R21, 0x1, R14 ;  /* 0x00000001150e7824 */ /* 0x010fe400078e020e */
[----:B------:R-:W-:Y:S02]  /*cea0*/  IMAD.IADD R20, R12, 0x1, R21 ;  /* 0x000000010c147824 */ /* 0x000fe400078e0215 */
[----:B------:R-:W-:Y:S01]  /*ceb0*/  IMAD.MOV.U32 R21, RZ, RZ, R13 ;  /* 0x000000ffff157224 */ /* 0x000fe200078e000d */
[----:B------:R-:W-:Y:S02]  /*cec0*/  R2UR UR4, R14 ;  /* 0x000000000e0472ca */ /* 0x000fe400000e0000 */
[----:B------:R-:W-:Y:S02]  /*ced0*/  R2UR UR6, R20 ;  /* 0x00000000140672ca */ /* 0x000fe400000e0000 */
[----:B------:R-:W-:Y:S02]  /*cee0*/  R2UR UR7, R21 ;  /* 0x00000000150772ca */ /* 0x000fe400000e0000 */
[----:B------:R-:W-:Y:S01]  /*cef0*/  R2UR UR5, R15 ;  /* 0x000000000f0572ca */ /* 0x000fe200000e0000 */
[----:B------:R-:W-:-:S02]  /*cf00*/  WARPGROUP.DEPBAR.LE gsb0, 0x0 ;  /* 0x00008000000079c5 */ /* 0x000fc40000010000 */
[----:B------:R-:W-:Y:S01]  /*cf10*/  WARPGROUP.ARRIVE ;  /* 0x00000000000079c5 */ /* 0x000fe20000000000 */
[----:B------:R-:W-:Y:S01]  /*cf20*/  VIADD R58, R12, 0xa00 ;  /* 0x00000a000c3a7836 */ /* 0x000fe20000000000 */
[C---:B-----5:R-:W-:Y:S01]  /*cf30*/  IADD3 R56, R3.reuse, 0xa00, R56 ;  /* 0x00000a0003387810 */ /* 0x060fe20007ffe038 */
[----:B------:R-:W4:Y:S07]  /*cf40*/  LDL.64 R20, [R1+0xb0] ;  /* 0x0000b00001147983 */ /* 0x000f2e0000100a00 */
[----:B------:R-:W-:Y:S01]  /*cf50*/  HGMMA.64x64x16.F32.BF16 R24, gdesc[UR4], R24, gsb0 ;  /* 0x00e00000041879f0 */ /* 0x000fe20008001818 */
[----:B------:R-:W-:-:S02]  /*cf60*/  IMAD.IADD R14, R3, 0x1, R58 ;  /* 0x00000001030e7824 */ /* 0x000fc400078e023a */
[--C-:B------:R-:W-:Y:S01]  /*cf70*/  IMAD.MOV.U32 R15, RZ, RZ, R13.reuse ;  /* 0x000000ffff0f7224 */ /* 0x100fe200078e000d */
[----:B------:R-:W-:Y:S02]  /*cf80*/  R2UR UR4, R56 ;  /* 0x00000000380472ca */ /* 0x000fe400000e0000 */
[----:B------:R-:W-:Y:S02]  /*cf90*/  R2UR UR6, R14 ;  /* 0x000000000e0672ca */ /* 0x000fe400000e0000 */
[----:B------:R-:W-:Y:S02]  /*cfa0*/  R2UR UR7, R15 ;  /* 0x000000000f0772ca */ /* 0x000fe400000e0000 */
[----:B------:R-:W-:Y:S01]  /*cfb0*/  R2UR UR5, R57 ;  /* 0x00000000390572ca */ /* 0x000fe200000e0000 */
[----:B------:R-:W-:Y:S02]  /*cfc0*/  WARPGROUP.DEPBAR.LE gsb0, 0x0 ;  /* 0x00008000000079c5 */ /* 0x000fe40000010000 */
[----:B------:R-:W-:Y:S01]  /*cfd0*/  WARPGROUP.ARRIVE ;  /* 0x00000000000079c5 */ /* 0x000fe20000000000 */
[C---:B------:R-:W-:Y:S01]  /*cfe0*/  IMAD.IADD R14, R7.reuse, 0x1, R58 ;  /* 0x00000001070e7824 */ /* 0x040fe200078e023a */
[----:B---3--:R-:W-:Y:S01]  /*cff0*/  IADD3 R64, R7, 0xa00, R64 ;  /* 0x00000a0007407810 */ /* 0x008fe20007ffe040 */
[----:B------:R-:W-:Y:S01]  /*d000*/  IMAD.MOV.U32 R15, RZ, RZ, R13 ;  /* 0x000000ffff0f7224 */ /* 0x000fe200078e000d */
[----:B------:R-:W3:Y:S06]  /*d010*/  LDL.64 R56, [R1+0xb0] ;  /* 0x0000b00001387983 */ /* 0x000eec0000100a00 */
[----:B------:R-:W-:Y:S01]  /*d020*/  HGMMA.64x64x16.F32.BF16 R24, gdesc[UR4], R24, gsb0 ;  /* 0x00e00000041879f0 */ /* 0x000fe20008001818 */
[----:B------:R-:W-:-:S02]  /*d030*/  R2UR UR6, R14 ;  /* 0x000000000e0672ca */ /* 0x000fc400000e0000 */
[----:B------:R-:W-:Y:S02]  /*d040*/  R2UR UR7, R15 ;  /* 0x000000000f0772ca */ /* 0x000fe400000e0000 */
[----:B------:R-:W-:Y:S02]  /*d050*/  R2UR UR4, R64 ;  /* 0x00000000400472ca */ /* 0x000fe400000e0000 */
[----:B------:R-:W-:Y:S01]  /*d060*/  R2UR UR5, R65 ;  /* 0x00000000410572ca */ /* 0x000fe200000e0000 */
[----:B------:R-:W-:Y:S02]  /*d070*/  WARPGROUP.DEPBAR.LE gsb0, 0x0 ;  /* 0x00008000000079c5 */ /* 0x000fe40000010000 */
[----:B------:R-:W-:-:S10]  /*d080*/  WARPGROUP.ARRIVE ;  /* 0x00000000000079c5 */ /* 0x000fd40000000000 */
[----:B------:R-:W-:Y:S01]  /*d090*/  HGMMA.64x64x16.F32.BF16 R24, gdesc[UR4], R24, gsb0 ;  /* 0x00e00000041879f0 */ /* 0x000fe20008001818 */
[C---:B------:R-:W-:Y:S01]  /*d0a0*/  IMAD.IADD R14, R67.reuse, 0x1, R58 ;  /* 0x00000001430e7824 */ /* 0x040fe200078e023a */
[----:B--2---:R-:W-:Y:S01]  /*d0b0*/  IADD3 R60, R67, 0xa00, R60 ;  /* 0x00000a00433c7810 */ /* 0x004fe20007ffe03c */
[----:B------:R-:W-:Y:S01]  /*d0c0*/  IMAD.MOV.U32 R15, RZ, RZ, R13 ;  /* 0x000000ffff0f7224 */ /* 0x000fe200078e000d */
[----:B------:R-:W-:Y:S01]  /*d0d0*/  R2UR UR5, R61 ;  /* 0x000000003d0572ca */ /* 0x000fe200000e0000 */
[----:B------:R-:W2:Y:S01]  /*d0e0*/  LDL.64 R58, [R1+0xb0] ;  /* 0x0000b000013a7983 */ /* 0x000ea20000100a00 */
[----:B------:R-:W-:Y:S02]  /*d0f0*/  R2UR UR6, R14 ;  /* 0x000000000e0672ca */ /* 0x000fe400000e0000 */
[----:B------:R-:W-:Y:S02]  /*d100*/  R2UR UR7, R15 ;  /* 0x000000000f0772ca */ /* 0x000fe400000e0000 */
[----:B------:R-:W-:Y:S01]  /*d110*/  R2UR UR4, R60 ;  /* 0x000000003c0472ca */ /* 0x000fe200000e0000 */
[----:B------:R-:W-:Y:S01]  /*d120*/  IMAD.MOV.U32 R14, RZ, RZ, 0x30 ;  /* 0x00000030ff0e7424 */ /* 0x000fe200078e00ff */
[----:B------:R-:W5:Y:S01]  /*d130*/  LDL.64 R60, [R1+0xb0] ;  /* 0x0000b000013c7983 */ /* 0x000f620000100a00 */
        /* <DEDUP_REMOVED lines=18> */
[C---:B----4-:R-:W-:Y:S01]  /*d260*/  IADD3 R20, R3.reuse, 0xc00, R20 ;  /* 0x00000c0003147810 */ /* 0x050fe20007ffe014 */
        /* <DEDUP_REMOVED lines=20> */
[----:B------:R-:W-:Y:S01]  /*d3b0*/  WARPGROUP.ARRIVE ;  /* 0x00000000000079c5 */ /* 0x000fe20000000000 */
[C---:B------:R-:W-:Y:S01]  /*d3c0*/  IMAD.IADD R62, R67.reuse, 0x1, R64 ;  /* 0x00000001433e7824 */ /* 0x040fe200078e0240 */
[----:B--2---:R-:W-:Y:S01]  /*d3d0*/  IADD3 R58, R67, 0xc00, R58 ;  /* 0x00000c00433a7810 */ /* 0x004fe20007ffe03a */
[----:B------:R-:W-:Y:S01]  /*d3e0*/  IMAD.MOV.U32 R63, RZ, RZ, R13 ;  /* 0x000000ffff3f7224 */ /* 0x000fe200078e000d */
[----:B------:R-:W2:Y:S06]  /*d3f0*/  LDL.64 R56, [R1+0xb0] ;  /* 0x0000b00001387983 */ /* 0x000eac0000100a00 */
[----:B------:R-:W-:Y:S01]  /*d400*/  HGMMA.64x64x16.F32.BF16 R24, gdesc[UR4], R24, gsb0 ;  /* 0x00e00000041879f0 */ /* 0x000fe20008001818 */
[----:B------:R-:W-:-:S02]  /*d410*/  R2UR UR6, R62 ;  /* 0x000000003e0672ca */ /* 0x000fc400000e0000 */
[----:B------:R-:W-:Y:S02]  /*d420*/  R2UR UR7, R63 ;  /* 0x000000003f0772ca */ /* 0x000fe400000e0000 */
[----:B------:R-:W-:Y:S01]  /*d430*/  R2UR UR4, R58 ;  /* 0x000000003a0472ca */ /* 0x000fe200000e0000 */
[----:B------:R-:W-:Y:S01]  /*d440*/  IMAD.MOV.U32 R64, RZ, RZ, 0x38 ;  /* 0x00000038ff407424 */ /* 0x000fe200078e00ff */
[----:B------:R-:W-:Y:S01]  /*d450*/  R2UR UR5, R59 ;  /* 0x000000003b0572ca */ /* 0x000fe200000e0000 */
[----:B------:R-:W-:Y:S01]  /*d460*/  IMAD.MOV.U32 R65, RZ, RZ, 0xe00 ;  /* 0x00000e00ff417424 */ /* 0x000fe200078e00ff */
[----:B------:R-:W2:Y:S02]  /*d470*/  LDL.64 R62, [R1+0xb0] ;  /* 0x0000b000013e7983 */ /* 0x000ea40000100a00 */
[----:B------:R-:W-:Y:S02]  /*d480*/  SEL R64, R64, 0x36, P1 ;  /* 0x0000003640407807 */ /* 0x000fe40000800000 */
[----:B------:R-:W-:Y:S01]  /*d490*/  SEL R65, R65, 0xd80, P1 ;  /* 0x00000d8041417807 */ /* 0x000fe20000800000 */
[----:B------:R-:W2:Y:S01]  /*d4a0*/  @!P0 LDL.64 R58, [R1+0x30] ;  /* 0x00003000013a8983 */ /* 0x000ea20000100a00 */
[----:B------:R-:W-:-:S02]  /*d4b0*/  WARPGROUP.DEPBAR.LE gsb0, 0x0 ;  /* 0x00008000000079c5 */ /* 0x000fc40000010000 */
[----:B------:R-:W-:-:S06]  /*d4c0*/  WARPGROUP.ARRIVE ;  /* 0x00000000000079c5 */ /* 0x000fcc0000000000 */
[----:B------:R-:W-:Y:S01]  /*d4d0*/  HGMMA.64x64x16.F32.BF16 R24, gdesc[UR4], R24, gsb0 ;  /* 0x00e00000041879f0 */ /* 0x000fe20008001818 */
[----:B------:R-:W-:-:S05]  /*d4e0*/  IMAD.IADD R64, R64, 0x1, R65 ;  /* 0x0000000140407824 */ /* 0x000fca00078e0241 */
[----:B------:R-:W-:-:S05]  /*d4f0*/  LOP3.LUT R65, R64, 0xe06, RZ, 0xc0, !PT ;  /* 0x00000e0640417812 */ /* 0x000fca00078ec0ff */
[----:B-----5:R-:W-:Y:S02]  /*d500*/  IMAD.IADD R60, R65, 0x1, R60 ;  /* 0x00000001413c7824 */ /* 0x020fe400078e023c */
[----:B------:R-:W-:Y:S02]  /*d510*/  IMAD.IADD R64, R12, 0x1, R65 ;  /* 0x000000010c407824 */ /* 0x000fe400078e0241 */
[----:B------:R-:W-:Y:S01]  /*d520*/  IMAD.MOV.U32 R65, RZ, RZ, R13 ;  /* 0x000000ffff417224 */ /* 0x000fe200078e000d */
[----:B------:R-:W-:Y:S02]  /*d530*/  R2UR UR4, R60 ;  /* 0x000000003c0472ca */ /* 0x000fe400000e0000 */
[----:B------:R-:W-:Y:S02]  /*d540*/  R2UR UR6, R64 ;  /* 0x00000000400672ca */ /* 0x000fe400000e0000 */
[----:B------:R-:W-:Y:S02]  /*d550*/  R2UR UR7, R65 ;  /* 0x00000000410772ca */ /* 0x000fe400000e0000 */
[----:B------:R-:W-:Y:S01]  /*d560*/  R2UR UR5, R61 ;  /* 0x000000003d0572ca */ /* 0x000fe200000e0000 */
[----:B------:R-:W-:-:S02]  /*d570*/  WARPGROUP.DEPBAR.LE gsb0, 0x0 ;  /* 0x00008000000079c5 */ /* 0x000fc40000010000 */
[----:B------:R-:W-:-:S10]  /*d580*/  WARPGROUP.ARRIVE ;  /* 0x00000000000079c5 */ /* 0x000fd40000000000 */
[----:B------:R-:W-:Y:S01]  /*d590*/  HGMMA.64x64x16.F32.BF16 R24, gdesc[UR4], R24, gsb0 ;  /* 0x00e00000041879f0 */ /* 0x000fe20008001818 */
[----:B------:R-:W-:Y:S01]  /*d5a0*/  VIADD R64, R12, 0xe00 ;  /* 0x00000e000c407836 */ /* 0x000fe20000000000 */
[C---:B----4-:R-:W-:Y:S01]  /*d5b0*/  IADD3 R14, R3.reuse, 0xe00, R14 ;  /* 0x00000e00030e7810 */ /* 0x050fe20007ffe00e */
[----:B------:R-:W-:Y:S02]  /*d5c0*/  IMAD.MOV.U32 R61, RZ, RZ, R13 ;  /* 0x000000ffff3d7224 */ /* 0x000fe400078e000d */
[----:B------:R-:W-:Y:S01]  /*d5d0*/  IMAD.IADD R60, R3, 0x1, R64 ;  /* 0x00000001033c7824 */ /* 0x000fe200078e0240 */
[----:B------:R-:W-:Y:S02]  /*d5e0*/  R2UR UR4, R14 ;  /* 0x000000000e0472ca */ /* 0x000fe400000e0000 */
[----:B------:R-:W-:Y:S02]  /*d5f0*/  R2UR UR7, R61 ;  /* 0x000000003d0772ca */ /* 0x000fe400000e0000 */
[----:B------:R-:W-:-:S02]  /*d600*/  R2UR UR6, R60 ;  /* 0x000000003c0672ca */ /* 0x000fc400000e0000 */
[----:B------:R-:W-:Y:S01]  /*d610*/  R2UR UR5, R15 ;  /* 0x000000000f0572ca */ /* 0x000fe200000e0000 */
[----:B------:R-:W-:Y:S02]  /*d620*/  WARPGROUP.DEPBAR.LE gsb0, 0x0 ;  /* 0x00008000000079c5 */ /* 0x000fe40000010000 */
[----:B------:R-:W-:-:S10]  /*d630*/  WARPGROUP.ARRIVE ;  /* 0x00000000000079c5 */ /* 0x000fd40000000000 */
[----:B------:R-:W-:Y:S01]  /*d640*/  HGMMA.64x64x16.F32.BF16 R24, gdesc[UR4], R24, gsb0 ;  /* 0x00e00000041879f0 */ /* 0x000fe20008001818 */
[C---:B------:R-:W-:Y:S01]  /*d650*/  IMAD.IADD R14, R7.reuse, 0x1, R64 ;  /* 0x00000001070e7824 */ /* 0x040fe200078e0240 */
[----:B---3--:R-:W-:Y:S01]  /*d660*/  IADD3 R20, R7, 0xe00, R20 ;  /* 0x00000e0007147810 */ /* 0x008fe20007ffe014 */
        /* <DEDUP_REMOVED lines=8> */
[C---:B------:R-:W-:Y:S01]  /*d6f0*/  IMAD.IADD R14, R67.reuse, 0x1, R64 ;  /* 0x00000001430e7824 */ /* 0x040fe200078e0240 */
[----:B--2---:R-:W-:Y:S01]  /*d700*/  IADD3 R56, R67, 0xe00, R56 ;  /* 0x00000e0043387810 */ /* 0x004fe20007ffe038 */
[----:B------:R-:W-:Y:S01]  /*d710*/  IMAD.MOV.U32 R15, RZ, RZ, R13 ;  /* 0x000000ffff0f7224 */ /* 0x000fe200078e000d */
[----:B------:R-:W-:Y:S02]  /*d720*/  R2UR UR5, R57 ;  /* 0x00000000390572ca */ /* 0x000fe400000e0000 */
[----:B------:R-:W-:Y:S02]  /*d730*/  R2UR UR6, R14 ;  /* 0x000000000e0672ca */ /* 0x000fe400000e0000 */
[----:B------:R-:W-:Y:S02]  /*d740*/  R2UR UR7, R15 ;  /* 0x000000000f0772ca */ /* 0x000fe400000e0000 */
[----:B------:R-:W-:Y:S01]  /*d750*/  R2UR UR4, R56 ;  /* 0x00000000380472ca */ /* 0x000fe200000e0000 */
[----:B------:R-:W-:-:S02]  /*d760*/  IMAD.MOV.U32 R3, RZ, RZ, 0x40 ;  /* 0x00000040ff037424 */ /* 0x000fc400078e00ff */
        /* <DEDUP_REMOVED lines=9> */
[----:B------:R-:W-:Y:S01]  /*d800*/  IMAD.IADD R62, R3, 0x1, R62 ;  /* 0x00000001033e7824 */ /* 0x000fe200078e023e */
[----:B------:R-:W-:Y:S02]  /*d810*/  R2UR UR7, R13 ;  /* 0x000000000d0772ca */ /* 0x000fe400000e0000 */
[----:B------:R-:W-:Y:S02]  /*d820*/  R2UR UR6, R12 ;  /* 0x000000000c0672ca */ /* 0x000fe400000e0000 */
[----:B------:R-:W-:Y:S02]  /*d830*/  R2UR UR4, R62 ;  /* 0x000000003e0472ca */ /* 0x000fe400000e0000 */
[----:B------:R-:W-:Y:S01]  /*d840*/  R2UR UR5, R63 ;  /* 0x000000003f0572ca */ /* 0x000fe200000e0000 */
[----:B------:R-:W-:Y:S01]  /*d850*/  STL [R1+0x88], R0 ;  /* 0x0000880001007387 */ /* 0x000fe20000100800 */
[----:B------:R-:W-:-:S02]  /*d860*/  WARPGROUP.DEPBAR.LE gsb0, 0x0 ;  /* 0x00008000000079c5 */ /* 0x000fc40000010000 */
[----:B------:R-:W-:-:S09]  /*d870*/  WARPGROUP.ARRIVE ;  /* 0x00000000000079c5 */ /* 0x000fd20000000000 */
[----:B------:R-:W-:Y:S01]  /*d880*/  HGMMA.64x64x16.F32.BF16 R24, gdesc[UR4], R24, gsb0 ;  /* 0x00e00000041879f0 */ /* 0x000fe20008001818 */
        /* <DEDUP_REMOVED lines=14> */
[----:B------:R-:W-:-:S03]  /*d970*/  @!P0 MOV R59, R58 ;  /* 0x0000003a003b8202 */ /* 0x000fc60000000f00 */
[----:B------:R-:W-:Y:S04]  /*d980*/  STL [R1+0x88], R0 ;  /* 0x0000880001007387 */ /* 0x000fe80000100800 */
[----:B------:R-:W-:Y:S04]  /*d990*/  STL [R1+0x88], R0 ;  /* 0x0000880001007387 */ /* 0x000fe80000100800 */
[----:B------:R-:W-:Y:S04]  /*d9a0*/  STL [R1+0x88], R0 ;  /* 0x0000880001007387 */ /* 0x000fe80000100800 */
[----:B------:R-:W-:Y:S04]  /*d9b0*/  STL [R1+0x88], R0 ;  /* 0x0000880001007387 */ /* 0x000fe80000100800 */
[----:B------:R-:W-:Y:S01]  /*d9c0*/  STL [R1+0x88], R0 ;  /* 0x0000880001007387 */ /* 0x000fe20000100800 */
[----:B------:R-:W-:-:S03]  /*d9d0*/  @!P0 IMAD R3, R66, 0x8, R59 ;  /* 0x0000000842038824 */ /* 0x000fc600078e023b */
[----:B------:R-:W-:Y:S04]  /*d9e0*/  STL [R1+0x88], R0 ;  /* 0x0000880001007387 */ /* 0x000fe80000100800 */
[----:B------:R-:W-:Y:S04]  /*d9f0*/  STL [R1+0x88], R0 ;  /* 0x0000880001007387 */ /* 0x000fe80000100800 */
[----:B------:R-:W-:Y:S04]  /*da00*/  STL [R1+0x88], R0 ;  /* 0x0000880001007387 */ /* 0x000fe80000100800 */
[----:B------:R-:W-:Y:S04]  /*da10*/  STL [R1+0x88], R0 ;  /* 0x0000880001007387 */ /* 0x000fe80000100800 */
[----:B------:R-:W-:Y:S01]  /*da20*/  STL [R1+0x88], R0 ;  /* 0x0000880001007387 */ /* 0x000fe20000100800 */
[----:B------:R-:W-:-:S03]  /*da30*/  @!P0 PRMT R3, RZ, 0x654, R3 ;  /* 0x00000654ff038816 */ /* 0x000fc60000000003 */
[----:B------:R-:W-:Y:S04]  /*da40*/  STL [R1+0x88], R0 ;  /* 0x0000880001007387 */ /* 0x000fe80000100800 */
[----:B------:R-:W-:Y:S04]  /*da50*/  STL [R1+0x88], R0 ;  /* 0x0000880001007387 */ /* 0x000fe80000100800 */
[----:B------:R-:W-:Y:S01]  /*da60*/  STL [R1+0x88], R0 ;  /* 0x0000880001007387 */ /* 0x000fe20000100800 */
[----:B------:R-:W-:-:S03]  /*da70*/  WARPGROUP.DEPBAR.LE gsb0, 0x0 ;  /* 0x00008000000079c5 */ /* 0x000fc60000010000 */
[----:B------:R-:W-:Y:S04]  /*da80*/  STL [R1+0x88], R0 ;  /* 0x0000880001007387 */ /* 0x000fe80000100800 */
[----:B------:R-:W-:Y:S04]  /*da90*/  STL [R1+0x88], R0 ;  /* 0x0000880001007387 */ /* 0x000fe80000100800 */
[----:B------:R-:W-:Y:S04]  /*daa0*/  STL [R1+0x88], R0 ;  /* 0x0000880001007387 */ /* 0x000fe80000100800 */
[----:B------:R0:W-:Y:S01]  /*dab0*/  STL [R1+0x88], R0 ;  /* 0x0000880001007387 */ /* 0x0001e20000100800 */
[----:B------:R1:W-:Y:S03]  /*dac0*/  @!P0 SYNCS.ARRIVE.TRANS64.RED.A1T0 RZ, [R3+URZ], RZ ;  /* 0x000000ff03ff89a7 */ /* 0x0003e6000810043f */
[----:B------:R-:W2:Y:S04]  /*dad0*/  LDL.64 R12, [R1+0x120] ;  /* 0x00012000010c7983 */ /* 0x000ea80000100a00 */
[----:B------:R-:W3:Y:S04]  /*dae0*/  LDL R62, [R1+0xec] ;  /* 0x0000ec00013e7983 */ /* 0x000ee80000100800 */
[----:B------:R-:W4:Y:S04]  /*daf0*/  LDL.64 R20, [R1+0x110] ;  /* 0x0001100001147983 */ /* 0x000f280000100a00 */
[----:B------:R-:W5:Y:S04]  /*db00*/  LDL R63, [R1+0x70] ;  /* 0x00007000013f7983 */ /* 0x000f680000100800 */
[----:B------:R-:W5:Y:S04]  /*db10*/  LDL R61, [R1+0x118] ;  /* 0x00011800013d7983 */ /* 0x000f680000100800 */
[----:B------:R-:W3:Y:S04]  /*db20*/  LDL.128 R56, [R1+0x100] ;  /* 0x0001000001387983 */ /* 0x000ee80000100c00 */
[----:B--2---:R-:W2:Y:S04]  /*db30*/  LD.E R60, desc[UR40][R12.64] ;  /* 0x000000280c3c7980 */ /* 0x004ea8000c101900 */
[----:B------:R-:W5:Y:S01]  /*db40*/  LDL.128 R12, [R1+0xf0] ;  /* 0x0000f000010c7983 */ /* 0x000f620000100c00 */
[----:B----4-:R-:W-:Y:S01]  /*db50*/  ISETP.NE.AND P1, PT, R20, 0x1, PT ;  /* 0x000000011400780c */ /* 0x010fe20003f25270 */
[----:B------:R-:W-:-:S02]  /*db60*/  UMOV UR4, 0xffffffc0 ;  /* 0xffffffc000047882 */ /* 0x000fc40000000000 */
[----:B------:R-:W-:Y:S01]  /*db70*/  UIMAD UR4, UR50, UR4, 0x41 ;  /* 0x00000041320474a4 */ /* 0x000fe2000f8e0204 */
[----:B---3--:R-:W-:Y:S01]  /*db80*/  ISETP.GE.AND P2, PT, R57, 0x1, PT ;  /* 0x000000013900780c */ /* 0x008fe20003f46270 */
[----:B------:R-:W-:Y:S01]  /*db90*/  BSSY B0, `(.L_x_3238) ;  /* 0x000007b000007945 */ /* 0x000fe20003800000 */
[-C--:B--2---:R-:W-:Y:S01]  /*dba0*/  FMUL.FTZ R7, R27, R60.reuse ;  /* 0x0000003c1b077220 */ /* 0x084fe20000410000 */
[-C--:B------:R-:W-:Y:S01]  /*dbb0*/  FMUL.FTZ R27, R31, R60.reuse ;  /* 0x0000003c1f1b7220 */ /* 0x080fe20000410000 */
[-C--:B------:R-:W-:Y:S01]  /*dbc0*/  FMUL.FTZ R31, R39, R60.reuse ;  /* 0x0000003c271f7220 */ /* 0x080fe20000410000 */
[----:B------:R-:W-:Y:S01]  /*dbd0*/  SHF.R.S32.HI R39, RZ, 0x1f, R62 ;  /* 0x0000001fff277819 */ /* 0x000fe2000001143e */
[----:B------:R-:W-:-:S03]  /*dbe0*/  FMUL.FTZ R65, R36, R60 ;  /* 0x0000003c24417220 */ /* 0x000fc60000410000 */
[----:B------:R-:W-:Y:S01]  /*dbf0*/  LEA.HI R36, R39, R62, RZ, 0x7 ;  /* 0x0000003e27247211 */ /* 0x000fe200078f38ff */
[----:B------:R-:W-:-:S03]  /*dc00*/  FMUL.FTZ R66, R37, R60 ;  /* 0x0000003c25427220 */ /* 0x000fc60000410000 */
[----:B------:R-:W-:Y:S01]  /*dc10*/  LOP3.LUT R37, R36, 0xffffff80, RZ, 0xc0, !PT ;  /* 0xffffff8024257812 */ /* 0x000fe200078ec0ff */
[-C--:B------:R-:W-:Y:S01]  /*dc20*/  FMUL.FTZ R67, R41, R60.reuse ;  /* 0x0000003c29437220 */ /* 0x080fe20000410000 */
[----:B0-----:R-:W-:-:S03]  /*dc30*/  FMUL.FTZ R0, R26, R60 ;  /* 0x0000003c1a007220 */ /* 0x001fc60000410000 */
[----:B------:R-:W-:Y:S02]  /*dc40*/  IMAD.IADD R41, R62, 0x1, -R37 ;  /* 0x000000013e297824 */ /* 0x000fe400078e0a25 */
[-C--:B-1----:R-:W-:Y:S01]  /*dc50*/  FMUL.FTZ R3, R24, R60.reuse ;  /* 0x0000003c18037220 */ /* 0x082fe20000410000 */
[-C--:B------:R-:W-:Y:S01]  /*dc60*/  FMUL.FTZ R26, R30, R60.reuse ;  /* 0x0000003c1e1a7220 */ /* 0x080fe20000410000 */
[-C--:B------:R-:W-:Y:S01]  /*dc70*/  FMUL.FTZ R24, R25, R60.reuse ;  /* 0x0000003c19187220 */ /* 0x080fe20000410000 */
[-C--:B------:R-:W-:Y:S01]  /*dc80*/  FMUL.FTZ R64, R29, R60.reuse ;  /* 0x0000003c1d407220 */ /* 0x080fe20000410000 */
[-C--:B------:R-:W-:Y:S01]  /*dc90*/  FMUL.FTZ R30, R38, R60.reuse ;  /* 0x0000003c261e7220 */ /* 0x080fe20000410000 */
[-C--:B------:R-:W-:Y:S01]  /*dca0*/  FMUL.FTZ R25, R28, R60.reuse ;  /* 0x0000003c1c197220 */ /* 0x080fe20000410000 */
[-C--:B------:R-:W-:Y:S01]  /*dcb0*/  FMUL.FTZ R29, R35, R60.reuse ;  /* 0x0000003c231d7220 */ /* 0x080fe20000410000 */
[----:B------:R-:W-:Y:S01]  /*dcc0*/  SHF.R.S32.HI R38, RZ, 0x1f, R41 ;  /* 0x0000001fff267819 */ /* 0x000fe20000011429 */
[-C--:B------:R-:W-:Y:S01]  /*dcd0*/  FMUL.FTZ R28, R34, R60.reuse ;  /* 0x0000003c221c7220 */ /* 0x080fe20000410000 */
[-C--:B------:R-:W-:Y:S01]  /*dce0*/  FMUL.FTZ R35, R43, R60.reuse ;  /* 0x0000003c2b237220 */ /* 0x080fe20000410000 */
[-C--:B------:R-:W-:Y:S01]  /*dcf0*/  FMUL.FTZ R34, R42, R60.reuse ;  /* 0x0000003c2a227220 */ /* 0x080fe20000410000 */
[-C--:B------:R-:W-:Y:S01]  /*dd00*/  FMUL.FTZ R43, R45, R60.reuse ;  /* 0x0000003c2d2b7220 */ /* 0x080fe20000410000 */
[----:B------:R-:W-:Y:S01]  /*dd10*/  FMUL.FTZ R42, R44, R60 ;  /* 0x0000003c2c2a7220 */ /* 0x000fe20000410000 */
[----:B------:R-:W-:-:S02]  /*dd20*/  LEA.HI R45, R39, R62, RZ, 0x2 ;  /* 0x0000003e272d7211 */ /* 0x000fc400078f10ff */
[-C--:B------:R-:W-:Y:S01]  /*dd30*/  LEA.HI R44, R38, R41.reuse, RZ, 0x2 ;  /* 0x00000029262c7211 */ /* 0x080fe200078f10ff */
[-C--:B------:R-:W-:Y:S01]  /*dd40*/  FMUL.FTZ R36, R46, R60.reuse ;  /* 0x0000003c2e247220 */ /* 0x080fe20000410000 */
[----:B------:R-:W-:Y:S02]  /*dd50*/  LOP3.LUT R45, R45, 0xfffffffc, RZ, 0xc0, !PT ;  /* 0xfffffffc2d2d7812 */ /* 0x000fe400078ec0ff */
[--C-:B------:R-:W-:Y:S02]  /*dd60*/  SHF.R.S32.HI R39, RZ, 0x2, R44.reuse ;  /* 0x00000002ff277819 */ /* 0x100fe4000001142c */
[----:B------:R-:W-:Y:S01]  /*dd70*/  SHF.R.S32.HI R46, RZ, 0x1f, R44 ;  /* 0x0000001fff2e7819 */ /* 0x000fe2000001142c */
[----:B------:R-:W-:Y:S01]  /*dd80*/  IMAD.IADD R45, R62, 0x1, -R45 ;  /* 0x000000013e2d7824 */ /* 0x000fe200078e0a2d */
[----:B------:R-:W-:Y:S02]  /*dd90*/  LEA.HI R38, R38, R41, RZ, 0x5 ;  /* 0x0000002926267211 */ /* 0x000fe400078f28ff */
[----:B------:R-:W-:Y:S01]  /*dda0*/  LEA.HI R46, R46, R39, RZ, 0x3 ;  /* 0x000000272e2e7211 */ /* 0x000fe200078f18ff */
[----:B------:R-:W-:Y:S01]  /*ddb0*/  FMUL.FTZ R37, R47, R60 ;  /* 0x0000003c2f257220 */ /* 0x000fe20000410000 */
[----:B------:R-:W-:-:S02]  /*ddc0*/  LEA.HI R47, R45, R45, RZ, 0x1 ;  /* 0x0000002d2d2f7211 */ /* 0x000fc400078f08ff */
[----:B------:R-:W-:Y:S02]  /*ddd0*/  LOP3.LUT R46, R46, 0xfffffff8, RZ, 0xc0, !PT ;  /* 0xfffffff82e2e7812 */ /* 0x000fe400078ec0ff */
[----:B------:R-:W-:Y:S02]  /*dde0*/  SHF.R.S32.HI R38, RZ, 0x5, R38 ;  /* 0x00000005ff267819 */ /* 0x000fe40000011426 */
[----:B------:R-:W-:Y:S01]  /*ddf0*/  LOP3.LUT R62, R47, 0x1ffffffe, RZ, 0xc0, !PT ;  /* 0x1ffffffe2f3e7812 */ /* 0x000fe200078ec0ff */
[----:B------:R-:W-:Y:S02]  /*de00*/  IMAD.IADD R46, R39, 0x1, -R46 ;  /* 0x00000001272e7824 */ /* 0x000fe400078e0a2e */
[----:B-----5:R-:W-:Y:S02]  /*de10*/  IMAD R39, R63, 0x4, R38 ;  /* 0x000000043f277824 */ /* 0x020fe400078e0226 */
[----:B------:R-:W-:Y:S02]  /*de20*/  IMAD.IADD R62, R45, 0x1, -R62 ;  /* 0x000000012d3e7824 */ /* 0x000fe400078e0a3e */
[----:B------:R-:W-:-:S04]  /*de30*/  IMAD.U32 R39, R39, 0x10, R46 ;  /* 0x0000001027277824 */ /* 0x000fc800078e002e */
[----:B------:R-:W-:-:S04]  /*de40*/  IMAD R68, R62, 0x8, R39 ;  /* 0x000000083e447824 */ /* 0x000fc800078e0227 */
[----:B------:R-:W-:-:S04]  /*de50*/  @P1 IMAD.HI.U32 R46, R68, R21, RZ ;  /* 0x00000015442e1227 */ /* 0x000fc800078e00ff */
[----:B------:R-:W-:Y:S01]  /*de60*/  FMUL.FTZ R48, R48, R60 ;  /* 0x0000003c30307220 */ /* 0x000fe20000410000 */
[----:B------:R-:W-:-:S03]  /*de70*/  @P1 SHF.R.U32.HI R68, RZ, R61, R46 ;  /* 0x0000003dff441219 */ /* 0x000fc6000001162e */
[----:B------:R0:W1:Y:S01]  /*de80*/  MUFU.TANH R69, R48 ;  /* 0x0000003000457308 */ /* 0x0000620000002400 */
[----:B------:R-:W-:Y:S01]  /*de90*/  LOP3.LUT R44, R44, 0x7ffffffc, RZ, 0xc0, !PT ;  /* 0x7ffffffc2c2c7812 */ /* 0x000fe200078ec0ff */
[-C--:B------:R-:W-:Y:S01]  /*dea0*/  FMUL.FTZ R32, R32, R60.reuse ;  /* 0x0000003c20207220 */ /* 0x080fe20000410000 */
[-C--:B------:R-:W-:Y:S01]  /*deb0*/  FMUL.FTZ R33, R33, R60.reuse ;  /* 0x0000003c21217220 */ /* 0x080fe20000410000 */
[----:B0-----:R-:W0:Y:S02]  /*dec0*/  SHFL.IDX PT, R48, R68, RZ, 0x1c1f ;  /* 0x001c1fff44307589 */ /* 0x001e2400000e0000 */
[----:B------:R-:W-:Y:S02]  /*ded0*/  IMAD.IADD R21, R41, 0x1, -R44 ;  /* 0x0000000129157824 */ /* 0x000fe400078e0a2c */
[-C--:B------:R-:W-:Y:S01]  /*dee0*/  FMUL.FTZ R40, R40, R60.reuse ;  /* 0x0000003c28287220 */ /* 0x080fe20000410000 */
[-C--:B------:R-:W-:Y:S01]  /*def0*/  FMUL.FTZ R49, R49, R60.reuse ;  /* 0x0000003c31317220 */ /* 0x080fe20000410000 */
[-C--:B------:R-:W-:Y:S01]  /*df00*/  FMUL.FTZ R20, R50, R60.reuse ;  /* 0x0000003c32147220 */ /* 0x080fe20000410000 */
[-C--:B------:R-:W-:Y:S01]  /*df10*/  FMUL.FTZ R38, R51, R60.reuse ;  /* 0x0000003c33267220 */ /* 0x080fe20000410000 */
[----:B------:R-:W-:Y:S01]  /*df20*/  FMUL.FTZ R39, R54, R60 ;  /* 0x0000003c36277220 */ /* 0x000fe20000410000 */
[----:B------:R-:W-:-:S02]  /*df30*/  VIADD R44, R13, UR4 ;  /* 0x000000040d2c7c36 */ /* 0x000fc40008000000 */
[-C--:B------:R-:W-:Y:S01]  /*df40*/  FMUL.FTZ R41, R55, R60.reuse ;  /* 0x0000003c37297220 */ /* 0x080fe20000410000 */
[-C--:B------:R-:W-:Y:S01]  /*df50*/  FMUL.FTZ R52, R52, R60.reuse ;  /* 0x0000003c34347220 */ /* 0x080fe20000410000 */
[----:B------:R-:W-:Y:S01]  /*df60*/  ULEA UR4, UR50, 0xffffffc0, 0x6 ;  /* 0xffffffc032047891 */ /* 0x000fe2000f8e303f */
[----:B------:R-:W-:Y:S01]  /*df70*/  IMAD R45, R21, -0x2, R44 ;  /* 0xfffffffe152d7824 */ /* 0x000fe200078e022c */
[----:B------:R-:W2:Y:S01]  /*df80*/  MUFU.TANH R3, R3 ;  /* 0x0000000300037308 */ /* 0x000ea20000002400 */
[----:B------:R-:W-:Y:S02]  /*df90*/  FMUL.FTZ R53, R53, R60 ;  /* 0x0000003c35357220 */ /* 0x000fe40000410000 */
[----:B------:R-:W-:Y:S01]  /*dfa0*/  IMAD.IADD R46, R45, 0x1, -R12 ;  /* 0x000000012d2e7824 */ /* 0x000fe200078e0a0c */
[----:B------:R-:W-:Y:S01]  /*dfb0*/  LOP3.LUT R45, RZ, R14, RZ, 0x33, !PT ;  /* 0x0000000eff2d7212 */ /* 0x000fe200078e33ff */
[----:B------:R-:W-:-:S03]  /*dfc0*/  VIADD R44, R13, -UR4 ;  /* 0x800000040d2c7c36 */ /* 0x000fc60008000000 */
[----:B------:R-:W3:Y:S01]  /*dfd0*/  MUFU.TANH R24, R24 ;  /* 0x0000001800187308 */ /* 0x000ee20000002400 */
        /* <DEDUP_REMOVED lines=30> */
[----:B------:R-:W-:Y:S01]  /*e1c0*/  VIADD R55, R56, -UR4 ;  /* 0x8000000438377c36 */ /* 0x000fe20008000000 */
[----:B0-----:R-:W-:-:S06]  /*e1d0*/  VIADDMNMX R14, R48, R70, R51, PT ;  /* 0x00000046300e7246 */ /* 0x001fcc0003800133 */
[----:B------:R0:W1:Y:S02]  /*e1e0*/  MUFU.TANH R50, R53 ;  /* 0x0000003500327308 */ /* 0x0000640000002400 */
[----:B0-----:R-:W-:-:S04]  /*e1f0*/  IMAD.IADD R53, R46, 0x1, R45 ;  /* 0x000000012e357824 */ /* 0x001fc800078e022d */
        /* <DEDUP_REMOVED lines=12> */
.L_x_3241:
[----:B------:R-:W-:-:S13]  /*e2c0*/  ISETP.NE.AND P1, PT, R57, 0x1, PT ;  /* 0x000000013900780c */ /* 0x000fda0003f25270 */
[----:B------:R-:W-:-:S05]  /*e2d0*/  @P1 IMAD.HI.U32 R46, R44, R58, RZ ;  /* 0x0000003a2c2e1227 */ /* 0x000fca00078e00ff */
[----:B------:R-:W-:-:S07]  /*e2e0*/  @P1 SHF.R.U32.HI R44, RZ, R59, R46 ;  /* 0x0000003bff2c1219 */ /* 0x000fce000001162e */
.L_x_3242:
[----:B------:R-:W-:Y:S05]  /*e2f0*/  BSYNC B1 ;  /* 0x0000000000017941 */ /* 0x000fea0003800000 */
.L_x_3240:
[----:B------:R-:W-:-:S04]  /*e300*/  IMAD R44, R44, R57, -UR4 ;  /* 0x800000042c2c7e24 */ /* 0x000fc8000f8e0239 */
[----:B------:R-:W-:-:S05]  /*e310*/  IMAD R44, R21, -0x2, R44 ;  /* 0xfffffffe152c7824 */ /* 0x000fca00078e022c */
[----:B------:R-:W-:Y:S02]  /*e320*/  VIMNMX R15, R15, R44, !PT ;  /* 0x0000002c0f0f7248 */ /* 0x000fe40007fe0100 */
[----:B------:R-:W-:-:S07]  /*e330*/  VIADDMNMX R14, R44, R57, R14, PT ;  /* 0x000000392c0e7246 */ /* 0x000fce000380010e */
.L_x_3239:
[----:B------:R-:W-:Y:S05]  /*e340*/  BSYNC B0 ;  /* 0x0000000000007941 */ /* 0x000fea0003800000 */
.L_x_3238:
        /* <DEDUP_REMOVED lines=14> */
[C---:B------:R-:W-:Y:S02]  /*e430*/  ISETP.LT.OR P4, PT, R14.reuse, 0x9, P4 ;  /* 0x000000090e00780c */ /* 0x040fe40002781670 */
        /* <DEDUP_REMOVED lines=40> */
[----:B------:R-:W-:-:S02]  /*e6c0*/  ISETP.GE.AND P3, PT, R55, 0x31, PT ;  /* 0x000000313700780c */ /* 0x000fc40003f66270 */
[----:B0-----:R-:W-:Y:S02]  /*e6d0*/  VIADDMNMX R66, R68, R70, R51, PT ;  /* 0x0000004644427246 */ /* 0x001fe40003800133 */
[----:B------:R-:W-:-:S04]  /*e6e0*/  ISETP.GT.AND P4, PT, R15, 0x30, !P3 ;  /* 0x000000300f00780c */ /* 0x000fc80005f84270 */
[----:B------:R-:W-:-:S04]  /*e6f0*/  ISETP.LT.OR P4, PT, R14, 0x31, P4 ;  /* 0x000000310e00780c */ /* 0x000fc80002781670 */
[----:B-1----:R-:W-:Y:S02]  /*e700*/  FSEL R42, R69, -INF , !P4 ;  /* 0xff800000452a7808 */ /* 0x002fe40006000000 */
        /* <DEDUP_REMOVED lines=12> */
[----:B------:R-:W-:Y:S01]  /*e7d0*/  FSEL R168, R3, -INF , !P6 ;  /* 0xff80000003a87808 */ /* 0x000fe20007000000 */
[----:B------:R-:W-:Y:S01]  /*e7e0*/  IMAD.IADD R3, R53, 0x1, R68 ;  /* 0x0000000135037824 */ /* 0x000fe200078e0244 */
[----:B------:R-:W-:-:S04]  /*e7f0*/  ISETP.GE.AND P6, PT, R55, 0x3a, PT ;  /* 0x0000003a3700780c */ /* 0x000fc80003fc6270 */
[----:B------:R-:W-:Y:S02]  /*e800*/  P2R R43, PR, RZ, 0x40 ;  /* 0x00000040ff2b7803 */ /* 0x000fe40000000000 */
[----:B------:R-:W-:-:S04]  /*e810*/  ISETP.GT.AND P6, PT, R15, 0x39, !P6 ;  /* 0x000000390f00780c */ /* 0x000fc800077c4270 */
[----:B------:R-:W-:-:S04]  /*e820*/  ISETP.LT.OR P6, PT, R14, 0x3a, P6 ;  /* 0x0000003a0e00780c */ /* 0x000fc800037c1670 */
        /* <DEDUP_REMOVED lines=13> */
.L_x_3246:
[----:B------:R-:W-:-:S13]  /*e900*/  ISETP.NE.AND P6, PT, R57, 0x1, PT ;  /* 0x000000013900780c */ /* 0x000fda0003fc5270 */
[----:B------:R-:W-:-:S05]  /*e910*/  @P6 IMAD.HI.U32 R58, R12, R58, RZ ;  /* 0x0000003a0c3a6227 */ /* 0x000fca00078e00ff */
[----:B------:R-:W-:-:S07]  /*e920*/  @P6 SHF.R.U32.HI R12, RZ, R59, R58 ;  /* 0x0000003bff0c6219 */ /* 0x000fce000001163a */
.L_x_3247:
[----:B------:R-:W-:Y:S05]  /*e930*/  BSYNC B1 ;  /* 0x0000000000017941 */ /* 0x000fea0003800000 */
.L_x_3245:
[----:B------:R-:W-:-:S04]  /*e940*/  IMAD R12, R12, R57, -UR4 ;  /* 0x800000040c0c7e24 */ /* 0x000fc8000f8e0239 */
[----:B------:R-:W-:-:S05]  /*e950*/  IMAD R12, R21, -0x2, R12 ;  /* 0xfffffffe150c7824 */ /* 0x000fca00078e020c */
[----:B------:R-:W-:Y:S02]  /*e960*/  VIADDMNMX R66, R12, R57, R66, PT ;  /* 0x000000390c427246 */ /* 0x000fe40003800142 */
[----:B------:R-:W-:-:S07]  /*e970*/  VIMNMX R3, R3, R12, !PT ;  /* 0x0000000c03037248 */ /* 0x000fce0007fe0100 */
.L_x_3244:
[----:B------:R-:W-:Y:S05]  /*e980*/  BSYNC B0 ;  /* 0x0000000000007941 */ /* 0x000fea0003800000 */
.L_x_3243:
[C---:B------:R-:W-:Y:S01]  /*e990*/  ISETP.GT.AND P1, PT, R3.reuse, 0x1, !P1 ;  /* 0x000000010300780c */ /* 0x040fe20004f24270 */
[----:B------:R-:W-:Y:S01]  /*e9a0*/  BAR.SYNC.DEFER_BLOCKING 0xf, 0x100 ;  /* 0x03c4000000007b1d */ /* 0x000fe20000010000 */
[----:B------:R-:W-:Y:S02]  /*e9b0*/  ISETP.GT.AND P2, PT, R3, 0x8, !P2 ;  /* 0x000000080300780c */ /* 0x000fe40005744270 */
[C---:B------:R-:W-:Y:S02]  /*e9c0*/  ISETP.LT.OR P1, PT, R66.reuse, 0x2, P1 ;  /* 0x000000024200780c */ /* 0x040fe40000f21670 */
[----:B------:R-:W-:Y:S02]  /*e9d0*/  ISETP.LT.OR P2, PT, R66, 0x9, P2 ;  /* 0x000000094200780c */ /* 0x000fe40001741670 */
[----:B------:R-:W-:Y:S01]  /*e9e0*/  FSEL R21, R7, -INF , !P1 ;  /* 0xff80000007157808 */ /* 0x000fe20004800000 */
[----:B------:R-:W2:Y:S01]  /*e9f0*/  LDL R145, [R1+0x1e8] ;  /* 0x0001e80001917983 */ /* 0x000ea20000100800 */
[----:B------:R-:W-:-:S02]  /*ea00*/  ISETP.NE.AND P1, PT, R45, RZ, PT ;  /* 0x000000ff2d00720c */ /* 0x000fc40003f25270 */
[----:B------:R-:W-:Y:S01]  /*ea10*/  ISETP.NE.AND P6, PT, R25, RZ, PT ;  /* 0x000000ff1900720c */ /* 0x000fe20003fc5270 */
[----:B------:R-:W3:Y:S01]  /*ea20*/  LDL R58, [R1+0x2d0] ;  /* 0x0002d000013a7983 */ /* 0x000ee20000100800 */
[----:B------:R-:W-:Y:S02]  /*ea30*/  ISETP.GT.AND P1, PT, R3, 0x9, !P1 ;  /* 0x000000090300780c */ /* 0x000fe40004f24270 */
[----:B------:R-:W-:Y:S01]  /*ea40*/  FSEL R25, R26, -INF , !P2 ;  /* 0xff8000001a197808 */ /* 0x000fe20005000000 */
[----:B------:R-:W4:Y:S01]  /*ea50*/  LDL R68, [R1+0x2f8] ;  /* 0x0002f80001447983 */ /* 0x000f220000100800 */
[----:B------:R-:W-:Y:S02]  /*ea60*/  ISETP.LT.OR P1, PT, R66, 0xa, P1 ;  /* 0x0000000a4200780c */ /* 0x000fe40000f21670 */
[----:B------:R-:W-:Y:S01]  /*ea70*/  ISETP.NE.AND P2, PT, R33, RZ, PT ;  /* 0x000000ff2100720c */ /* 0x000fe20003f45270 */
[----:B------:R-:W5:Y:S01]  /*ea80*/  LDL R69, [R1+0x2fc] ;  /* 0x0002fc0001457983 */ /* 0x000f620000100800 */
[----:B------:R-:W-:-:S02]  /*ea90*/  FSEL R33, R27, -INF , !P1 ;  /* 0xff8000001b217808 */ /* 0x000fc40004800000 */
[----:B------:R-:W-:Y:S01]  /*eaa0*/  ISETP.NE.AND P1, PT, R61, RZ, PT ;  /* 0x000000ff3d00720c */ /* 0x000fe20003f25270 */
[----:B------:R-:W5:Y:S01]  /*eab0*/  LDL R70, [R1+0x300] ;  /* 0x0003000001467983 */ /* 0x000f620000100800 */
[----:B------:R-:W-:Y:S02]  /*eac0*/  FMNMX.FTZ R7, R168, R62, !PT ;  /* 0x0000003ea8077209 */ /* 0x000fe40007810000 */
[----:B------:R-:W-:Y:S01]  /*ead0*/  ISETP.GT.AND P1, PT, R3, 0x10, !P1 ;  /* 0x000000100300780c */ /* 0x000fe20004f24270 */
[----:B------:R-:W5:Y:S01]  /*eae0*/  LDL R74, [R1+0x310] ;  /* 0x00031000014a7983 */ /* 0x000f620000100800 */
[----:B------:R-:W-:Y:S02]  /*eaf0*/  FMNMX.FTZ R7, R170, R7, !PT ;  /* 0x00000007aa077209 */ /* 0x000fe40007810000 */
[----:B------:R-:W-:Y:S01]  /*eb00*/  ISETP.LT.OR P1, PT, R66, 0x11, P1 ;  /* 0x000000114200780c */ /* 0x000fe20000f21670 */
[----:B------:R-:W5:Y:S01]  /*eb10*/  LDL R75, [R1+0x314] ;  /* 0x00031400014b7983 */ /* 0x000f620000100800 */
[----:B------:R-:W-:-:S02]  /*eb20*/  FMNMX.FTZ R7, R64, R7, !PT ;  /* 0x0000000740077209 */ /* 0x000fc40007810000 */
[----:B------:R-:W-:Y:S01]  /*eb30*/  FSEL R28, R28, -INF , !P1 ;  /* 0xff8000001c1c7808 */ /* 0x000fe20004800000 */
[----:B------:R-:W5:Y:S01]  /*eb40*/  LDL R76, [R1+0x318] ;  /* 0x00031800014c7983 */ /* 0x000f620000100800 */
[----:B------:R-:W-:Y:S02]  /*eb50*/  ISETP.NE.AND P1, PT, R63, RZ, PT ;  /* 0x000000ff3f00720c */ /* 0x000fe40003f25270 */
[----:B------:R-:W-:Y:S01]  /*eb60*/  FMNMX.FTZ R7, R60, R7, !PT ;  /* 0x000000073c077209 */ /* 0x000fe20007810000 */
[----:B------:R-:W2:Y:S01]  /*eb70*/  LDL R63, [R1+0x2e4] ;  /* 0x0002e400013f7983 */ /* 0x000ea20000100800 */
[----:B------:R-:W-:Y:S02]  /*eb80*/  ISETP.GT.AND P1, PT, R3, 0x11, !P1 ;  /* 0x000000110300780c */ /* 0x000fe40004f24270 */
[----:B------:R-:W-:Y:S01]  /*eb90*/  FMNMX.FTZ R7, R56, R7, !PT ;  /* 0x0000000738077209 */ /* 0x000fe20007810000 */
[----:B------:R-:W5:Y:S01]  /*eba0*/  LDL R77, [R1+0x31c] ;  /* 0x00031c00014d7983 */ /* 0x000f620000100800 */
[----:B------:R-:W-:-:S02]  /*ebb0*/  ISETP.LT.OR P1, PT, R66, 0x12, P1 ;  /* 0x000000124200780c */ /* 0x000fc40000f21670 */
[----:B------:R-:W-:Y:S01]  /*ebc0*/  FMNMX.FTZ R7, R54, R7, !PT ;  /* 0x0000000736077209 */ /* 0x000fe20007810000 */
[----:B------:R-:W5:Y:S01]  /*ebd0*/  LDL R78, [R1+0x320] ;  /* 0x00032000014e7983 */ /* 0x000f620000100800 */
[----:B------:R-:W-:Y:S02]  /*ebe0*/  FSEL R29, R29, -INF , !P1 ;  /* 0xff8000001d1d7808 */ /* 0x000fe40004800000 */
[----:B------:R-:W-:Y:S01]  /*ebf0*/  ISETP.NE.AND P1, PT, R71, RZ, PT ;  /* 0x000000ff4700720c */ /* 0x000fe20003f25270 */
[----:B------:R-:W5:Y:S01]  /*ec00*/  LDL R79, [R1+0x324] ;  /* 0x00032400014f7983 */ /* 0x000f620000100800 */
[----:B------:R-:W-:Y:S02]  /*ec10*/  FMNMX.FTZ R7, R52, R7, !PT ;  /* 0x0000000734077209 */ /* 0x000fe40007810000 */
[----:B------:R-:W-:Y:S01]  /*ec20*/  ISETP.GT.AND P1, PT, R3, 0x18, !P1 ;  /* 0x000000180300780c */ /* 0x000fe20004f24270 */
[----:B------:R-:W5:Y:S01]  /*ec30*/  LDL R71, [R1+0x304] ;  /* 0x0003040001477983 */ /* 0x000f620000100800 */
[----:B------:R-:W-:-:S02]  /*ec40*/  FMNMX.FTZ R7, R44, R7, !PT ;  /* 0x000000072c077209 */ /* 0x000fc40007810000 */
[----:B------:R-:W-:Y:S01]  /*ec50*/  ISETP.LT.OR P1, PT, R66, 0x19, P1 ;  /* 0x000000194200780c */ /* 0x000fe20000f21670 */
[----:B------:R-:W5:Y:S01]  /*ec60*/  LDL R80, [R1+0x328] ;  /* 0x0003280001507983 */ /* 0x000f620000100800 */
[----:B------:R-:W-:Y:S02]  /*ec70*/  FMNMX.FTZ R7, R32, R7, !PT ;  /* 0x0000000720077209 */ /* 0x000fe40007810000 */
[----:B------:R-:W-:Y:S01]  /*ec80*/  FSEL R30, R30, -INF , !P1 ;  /* 0xff8000001e1e7808 */ /* 0x000fe20004800000 */
[----:B------:R-:W5:Y:S01]  /*ec90*/  LDL R81, [R1+0x32c] ;  /* 0x00032c0001517983 */ /* 0x000f620000100800 */
[----:B------:R-:W-:Y:S02]  /*eca0*/  ISETP.NE.AND P1, PT, R65, RZ, PT ;  /* 0x000000ff4100720c */ /* 0x000fe40003f25270 */
[----:B------:R-:W-:Y:S01]  /*ecb0*/  FMNMX.FTZ R7, R24, R7, !PT ;  /* 0x0000000718077209 */ /* 0x000fe20007810000 */
[----:B------:R-:W4:Y:S01]  /*ecc0*/  LDL R65, [R1+0x2ec] ;  /* 0x0002ec0001417983 */ /* 0x000f220000100800 */
[----:B------:R-:W-:-:S02]  /*ecd0*/  ISETP.GT.AND P1, PT, R3, 0x19, !P1 ;  /* 0x000000190300780c */ /* 0x000fc40004f24270 */
[----:B------:R-:W-:Y:S01]  /*ece0*/  FMNMX.FTZ R7, R48, R7, !PT ;  /* 0x0000000730077209 */ /* 0x000fe20007810000 */
[----:B------:R-:W5:Y:S01]  /*ecf0*/  LDL R82, [R1+0x330] ;  /* 0x0003300001527983 */ /* 0x000f620000100800 */
[----:B------:R-:W-:Y:S02]  /*ed00*/  ISETP.LT.OR P1, PT, R66, 0x1a, P1 ;  /* 0x0000001a4200780c */ /* 0x000fe40000f21670 */
[----:B------:R-:W-:Y:S01]  /*ed10*/  FMNMX.FTZ R7, R42, R7, !PT ;  /* 0x000000072a077209 */ /* 0x000fe20007810000 */
[----:B------:R-:W5:Y:S01]  /*ed20*/  LDL R83, [R1+0x334] ;  /* 0x0003340001537983 */ /* 0x000f620000100800 */
[----:B------:R-:W-:Y:S02]  /*ed30*/  FSEL R31, R31, -INF , !P1 ;  /* 0xff8000001f1f7808 */ /* 0x000fe40004800000 */
[----:B------:R-:W-:Y:S01]  /*ed40*/  ISETP.NE.AND P1, PT, R72, RZ, PT ;  /* 0x000000ff4800720c */ /* 0x000fe20003f25270 */
[----:B------:R-:W5:Y:S01]  /*ed50*/  LDL R84, [R1+0x338] ;  /* 0x0003380001547983 */ /* 0x000f620000100800 */
[----:B------:R-:W-:-:S02]  /*ed60*/  FMNMX.FTZ R7, R46, R7, !PT ;  /* 0x000000072e077209 */ /* 0x000fc40007810000 */
[C---:B------:R-:W-:Y:S01]  /*ed70*/  ISETP.GT.AND P1, PT, R3.reuse, 0x20, !P1 ;  /* 0x000000200300780c */ /* 0x040fe20004f24270 */
[----:B------:R-:W5:Y:S01]  /*ed80*/  LDL R72, [R1+0x308] ;  /* 0x0003080001487983 */ /* 0x000f620000100800 */
[----:B------:R-:W-:Y:S02]  /*ed90*/  FMNMX.FTZ R7, R40, R7, !PT ;  /* 0x0000000728077209 */ /* 0x000fe40007810000 */
[----:B------:R-:W-:Y:S01]  /*eda0*/  ISETP.LT.OR P1, PT, R66, 0x21, P1 ;  /* 0x000000214200780c */ /* 0x000fe20000f21670 */
[----:B------:R-:W5:Y:S01]  /*edb0*/  LDL R85, [R1+0x33c] ;  /* 0x00033c0001557983 */ /* 0x000f620000100800 */
[----:B------:R-:W-:Y:S02]  /*edc0*/  FMNMX.FTZ R14, R50, R7, !PT ;  /* 0x00000007320e7209 */ /* 0x000fe40007810000 */
[----:B------:R-:W-:Y:S01]  /*edd0*/  FSEL R34, R34, -INF , !P1 ;  /* 0xff80000022227808 */ /* 0x000fe20004800000 */
[----:B------:R-:W5:Y:S01]  /*ede0*/  LDL R86, [R1+0x340] ;  /* 0x0003400001567983 */ /* 0x000f620000100800 */
[----:B------:R-:W-:-:S02]  /*edf0*/  ISETP.GT.AND P1, PT, R3, 0x21, !P2 ;  /* 0x000000210300780c */ /* 0x000fc40005724270 */
[----:B------:R-:W-:Y:S01]  /*ee00*/  ISETP.NE.AND P2, PT, R73, RZ, PT ;  /* 0x000000ff4900720c */ /* 0x000fe20003f45270 */
[----:B------:R-:W0:Y:S01]  /*ee10*/  SHFL.BFLY PT, R13, R14, 0x2, 0x1f ;  /* 0x0c401f000e0d7f89 */ /* 0x000e2200000e0000 */
[----:B------:R-:W-:Y:S02]  /*ee20*/  ISETP.LT.OR P1, PT, R66, 0x22, P1 ;  /* 0x000000224200780c */ /* 0x000fe40000f21670 */
[----:B------:R-:W-:Y:S01]  /*ee30*/  ISETP.GT.AND P2, PT, R3, 0x29, !P2 ;  /* 0x000000290300780c */ /* 0x000fe20005744270 */
[----:B------:R-:W5:Y:S01]  /*ee40*/  LDL R73, [R1+0x30c] ;  /* 0x00030c0001497983 */ /* 0x000f620000100800 */
[----:B------:R-:W-:Y:S02]  /*ee50*/  FSEL R35, R35, -INF , !P1 ;  /* 0xff80000023237808 */ /* 0x000fe40004800000 */
[C---:B------:R-:W-:Y:S01]  /*ee60*/  ISETP.GT.AND P1, PT, R3.reuse, RZ, !P6 ;  /* 0x000000ff0300720c */ /* 0x040fe20007724270 */
[----:B------:R-:W5:Y:S01]  /*ee70*/  LDL R87, [R1+0x344] ;  /* 0x0003440001577983 */ /* 0x000f620000100800 */
[----:B------:R-:W-:-:S02]  /*ee80*/  ISETP.GT.AND P3, PT, R3, 0x30, !P3 ;  /* 0x000000300300780c */ /* 0x000fc40005f64270 */
[C---:B------:R-:W-:Y:S01]  /*ee90*/  ISETP.LT.OR P1, PT, R66.reuse, 0x1, P1 ;  /* 0x000000014200780c */ /* 0x040fe20000f21670 */
[----:B------:R-:W5:Y:S01]  /*eea0*/  LDL R88, [R1+0x348] ;  /* 0x0003480001587983 */ /* 0x000f620000100800 */
[----:B------:R-:W-:Y:S02]  /*eeb0*/  ISETP.LT.OR P2, PT, R66, 0x2a, P2 ;  /* 0x0000002a4200780c */ /* 0x000fe40001741670 */
[----:B------:R-:W-:Y:S01]  /*eec0*/  FSEL R45, R0, -INF , !P1 ;  /* 0xff800000002d7808 */ /* 0x000fe20004800000 */
[----:B------:R-:W5:Y:S01]  /*eed0*/  LDL R89, [R1+0x34c] ;  /* 0x00034c0001597983 */ /* 0x000f620000100800 */
[----:B------:R-:W-:Y:S02]  /*eee0*/  ISETP.NE.AND P1, PT, R67, RZ, PT ;  /* 0x000000ff4300720c */ /* 0x000fe40003f25270 */
[----:B------:R-:W-:Y:S01]  /*eef0*/  FMNMX.FTZ R0, R45, R21, !PT ;  /* 0x000000152d007209 */ /* 0x000fe20007810000 */
[----:B------:R-:W5:Y:S01]  /*ef00*/  LDL R67, [R1+0x2f4] ;  /* 0x0002f40001437983 */ /* 0x000f620000100800 */
[----:B------:R-:W-:-:S02]  /*ef10*/  ISETP.GT.AND P1, PT, R3, 0x28, !P1 ;  /* 0x000000280300780c */ /* 0x000fc40004f24270 */
[----:B------:R-:W-:Y:S01]  /*ef20*/  FMNMX.FTZ R0, R25, R0, !PT ;  /* 0x0000000019007209 */ /* 0x000fe20007810000 */
[----:B------:R-:W5:Y:S01]  /*ef30*/  LDL R90, [R1+0x350] ;  /* 0x00035000015a7983 */ /* 0x000f620000100800 */
[----:B------:R-:W-:Y:S02]  /*ef40*/  ISETP.LT.OR P1, PT, R66, 0x29, P1 ;  /* 0x000000294200780c */ /* 0x000fe40000f21670 */
[----:B------:R-:W-:Y:S01]  /*ef50*/  FMNMX.FTZ R7, R33, R0, !PT ;  /* 0x0000000021077209 */ /* 0x000fe20007810000 */
[----:B------:R-:W5:Y:S01]  /*ef60*/  LDL R91, [R1+0x354] ;  /* 0x00035400015b7983 */ /* 0x000f620000100800 */
[----:B------:R-:W-:Y:S02]  /*ef70*/  FSEL R47, R36, -INF , !P1 ;  /* 0xff800000242f7808 */ /* 0x000fe40004800000 */
        /* <DEDUP_REMOVED lines=11> */
[----:B------:R-:W-:-:S02]  /*f030*/  ISETP.NE.AND P6, PT, R43, RZ, PT ;  /* 0x000000ff2b00720c */ /* 0x000fc40003fc5270 */
[----:B------:R-:W-:Y:S01]  /*f040*/  FMNMX.FTZ R0, R34, R7, !PT ;  /* 0x0000000722007209 */ /* 0x000fe20007810000 */
[----:B------:R-:W5:Y:S01]  /*f050*/  LDL R96, [R1+0x368] ;  /* 0x0003680001607983 */ /* 0x000f620000100800 */
[----:B------:R-:W-:Y:S02]  /*f060*/  ISETP.GT.AND P5, PT, R3, 0x38, !P5 ;  /* 0x000000380300780c */ /* 0x000fe40006fa4270 */
[----:B------:R-:W-:Y:S01]  /*f070*/  FMNMX.FTZ R0, R35, R0, !PT ;  /* 0x0000000023007209 */ /* 0x000fe20007810000 */
[----:B------:R-:W5:Y:S01]  /*f080*/  LDL R97, [R1+0x36c] ;  /* 0x00036c0001617983 */ /* 0x000f620000100800 */
[----:B------:R-:W-:Y:S02]  /*f090*/  ISETP.LT.OR P4, PT, R66, 0x32, P4 ;  /* 0x000000324200780c */ /* 0x000fe40002781670 */
[----:B------:R-:W-:Y:S01]  /*f0a0*/  FMNMX.FTZ R0, R47, R0, !PT ;  /* 0x000000002f007209 */ /* 0x000fe20007810000 */
[----:B------:R-:W5:Y:S01]  /*f0b0*/  LDL R98, [R1+0x370] ;  /* 0x0003700001627983 */ /* 0x000f620000100800 */
[----:B------:R-:W-:-:S02]  /*f0c0*/  FSEL R51, R20, -INF , !P3 ;  /* 0xff80000014337808 */ /* 0x000fc40005800000 */
[----:B------:R-:W-:Y:S01]  /*f0d0*/  FMNMX.FTZ R0, R49, R0, !PT ;  /* 0x0000000031007209 */ /* 0x000fe20007810000 */
[----:B------:R-:W5:Y:S01]  /*f0e0*/  LDL R99, [R1+0x374] ;  /* 0x0003740001637983 */ /* 0x000f620000100800 */
[----:B------:R-:W-:Y:S02]  /*f0f0*/  ISETP.GT.AND P1, PT, R3, 0x39, !P6 ;  /* 0x000000390300780c */ /* 0x000fe40007724270 */
[----:B------:R-:W-:Y:S01]  /*f100*/  ISETP.LT.OR P5, PT, R66, 0x39, P5 ;  /* 0x000000394200780c */ /* 0x000fe20002fa1670 */
[----:B------:R-:W5:Y:S01]  /*f110*/  LDL R100, [R1+0x378] ;  /* 0x0003780001647983 */ /* 0x000f620000100800 */
[----:B------:R-:W-:Y:S02]  /*f120*/  FSEL R53, R38, -INF , !P4 ;  /* 0xff80000026357808 */ /* 0x000fe40006000000 */
[----:B------:R-:W-:Y:S01]  /*f130*/  FMNMX.FTZ R0, R51, R0, !PT ;  /* 0x0000000033007209 */ /* 0x000fe20007810000 */
[----:B------:R-:W3:Y:S01]  /*f140*/  LDL R38, [R1+0x220] ;  /* 0x0002200001267983 */ /* 0x000ee20000100800 */
[----:B------:R-:W-:-:S02]  /*f150*/  ISETP.LT.OR P1, PT, R66, 0x3a, P1 ;  /* 0x0000003a4200780c */ /* 0x000fc40000f21670 */
[----:B------:R-:W-:Y:S01]  /*f160*/  FSEL R36, R39, -INF , !P5 ;  /* 0xff80000027247808 */ /* 0x000fe20006800000 */
[----:B------:R-:W5:Y:S01]  /*f170*/  LDL R66, [R1+0x2f0] ;  /* 0x0002f00001427983 */ /* 0x000f620000100800 */
[----:B------:R-:W-:Y:S02]  /*f180*/  FMNMX.FTZ R3, R53, R0, !PT ;  /* 0x0000000035037209 */ /* 0x000fe40007810000 */
[----:B------:R-:W-:Y:S01]  /*f190*/  FSEL R37, R41, -INF , !P1 ;  /* 0xff80000029257808 */ /* 0x000fe20004800000 */
[----:B------:R-:W5:Y:S01]  /*f1a0*/  LDL R101, [R1+0x37c] ;  /* 0x00037c0001657983 */ /* 0x000f620000100800 */
[----:B------:R-:W-:Y:S02]  /*f1b0*/  FMNMX.FTZ R0, R36, R3, !PT ;  /* 0x0000000324007209 */ /* 0x000fe40007810000 */
[----:B0-----:R-:W-:Y:S01]  /*f1c0*/  FMNMX.FTZ R13, R14, R13, !PT ;  /* 0x0000000d0e0d7209 */ /* 0x001fe20007810000 */
[----:B------:R-:W5:Y:S01]  /*f1d0*/  LDL R102, [R1+0x380] ;  /* 0x0003800001667983 */ /* 0x000f620000100800 */
[----:B------:R-:W-:-:S03]  /*f1e0*/  FMNMX.FTZ R15, R37, R0, !PT ;  /* 0x00000000250f7209 */ /* 0x000fc60007810000 */
[----:B------:R-:W0:Y:S04]  /*f1f0*/  SHFL.BFLY PT, R12, R13, 0x1, 0x1f ;  /* 0x0c201f000d0c7f89 */ /* 0x000e2800000e0000 */
[----:B------:R-:W-:Y:S04]  /*f200*/  STL.64 [R1+0x200], R14 ;  /* 0x0002000e01007387 */ /* 0x000fe80000100a00 */
[----:B------:R-:W2:Y:S04]  /*f210*/  LDL R7, [R1+0x204] ;  /* 0x0002040001077983 */ /* 0x000ea80000100800 */
[----:B------:R-:W5:Y:S04]  /*f220*/  LDL R103, [R1+0x384] ;  /* 0x0003840001677983 */ /* 0x000f680000100800 */
[----:B------:R-:W5:Y:S04]  /*f230*/  LDL R104, [R1+0x388] ;  /* 0x0003880001687983 */ /* 0x000f680000100800 */
[----:B------:R-:W5:Y:S01]  /*f240*/  LDL R105, [R1+0x38c] ;  /* 0x00038c0001697983 */ /* 0x000f620000100800 */
[----:B0-----:R-:W-:-:S03]  /*f250*/  FMNMX.FTZ R0, R13, R12, !PT ;  /* 0x0000000c0d007209 */ /* 0x001fc60007810000 */
[----:B------:R-:W5:Y:S04]  /*f260*/  LDL R106, [R1+0x390] ;  /* 0x00039000016a7983 */ /* 0x000f680000100800 */
[----:B------:R-:W-:Y:S04]  /*f270*/  STL [R1+0x200], R0 ;  /* 0x0002000001007387 */ /* 0x000fe80000100800 */
[----:B------:R-:W3:Y:S04]  /*f280*/  LDL R20, [R1+0x200] ;  /* 0x0002000001147983 */ /* 0x000ee80000100800 */
[----:B------:R-:W4:Y:S04]  /*f290*/  LDL.64 R12, [R1+0x138] ;  /* 0x00013800010c7983 */ /* 0x000f280000100a00 */
        /* <DEDUP_REMOVED lines=38> */
[----:B--2---:R-:W0:Y:S02]  /*f500*/  SHFL.BFLY PT, R14, R7, 0x2, 0x1f ;  /* 0x0c401f00070e7f89 */ /* 0x004e2400000e0000 */
[----:B0-----:R-:W-:-:S05]  /*f510*/  FMNMX.FTZ R14, R14, R7, !PT ;  /* 0x000000070e0e7209 */ /* 0x001fca0007810000 */
[----:B------:R-:W0:Y:S01]  /*f520*/  SHFL.BFLY PT, R7, R14, 0x1, 0x1f ;  /* 0x0c201f000e077f89 */ /* 0x000e2200000e0000 */
[----:B---3--:R-:W-:Y:S01]  /*f530*/  FMUL.FTZ R3, R38, R20 ;  /* 0x0000001426037220 */ /* 0x008fe20000410000 */
[----:B------:R-:W-:-:S04]  /*f540*/  FSETP.NEU.FTZ.AND P1, PT, R20, -INF , PT ;  /* 0xff8000001400780b */ /* 0x000fc80003f3d000 */
[----:B------:R-:W-:-:S05]  /*f550*/  FSEL R3, R3, RZ, P1 ;  /* 0x000000ff03037208 */ /* 0x000fca0000800000 */
[----:B------:R-:W-:Y:S01]  /*f560*/  FFMA.FTZ R0, R64, R38, -R3 ;  /* 0x0000002640007223 */ /* 0x000fe20000010803 */
[----:B0-----:R-:W-:-:S03]  /*f570*/  FMNMX.FTZ R26, R14, R7, !PT ;  /* 0x000000070e1a7209 */ /* 0x001fc60007810000 */
[----:B------:R0:W-:Y:S01]  /*f580*/  MUFU.EX2 R39, R0 ;  /* 0x0000000000277308 */ /* 0x0001e20000000800 */
[-CC-:B------:R-:W-:Y:S01]  /*f590*/  FFMA.FTZ R168, R168, R38.reuse, -R3.reuse ;  /* 0x00000026a8a87223 */ /* 0x180fe20000010803 */
[-CC-:B------:R-:W-:Y:S01]  /*f5a0*/  FFMA.FTZ R27, R62, R38.reuse, -R3.reuse ;  /* 0x000000263e1b7223 */ /* 0x180fe20000010803 */
[----:B------:R-:W-:Y:S01]  /*f5b0*/  FSETP.NEU.FTZ.AND P1, PT, R26, -INF , PT ;  /* 0xff8000001a00780b */ /* 0x000fe20003f3d000 */
[-CC-:B------:R-:W-:Y:S01]  /*f5c0*/  FFMA.FTZ R32, R32, R38.reuse, -R3.reuse ;  /* 0x0000002620207223 */ /* 0x180fe20000010803 */
[-CC-:B------:R-:W-:Y:S01]  /*f5d0*/  FFMA.FTZ R170, R170, R38.reuse, -R3.reuse ;  /* 0x00000026aaaa7223 */ /* 0x180fe20000010803 */
[-CC-:B------:R-:W-:Y:S01]  /*f5e0*/  FFMA.FTZ R172, R60, R38.reuse, -R3.reuse ;  /* 0x000000263cac7223 */ /* 0x180fe20000010803 */
[-CC-:B------:R-:W-:Y:S01]  /*f5f0*/  FFMA.FTZ R176, R44, R38.reuse, -R3.reuse ;  /* 0x000000262cb07223 */ /* 0x180fe20000010803 */
[-CC-:B------:R-:W-:Y:S01]  /*f600*/  FFMA.FTZ R41, R56, R38.reuse, -R3.reuse ;  /* 0x0000002638297223 */ /* 0x180fe20000010803 */
[-C--:B0-----:R-:W-:Y:S01]  /*f610*/  FMUL.FTZ R0, R26, R38.reuse ;  /* 0x000000261a007220 */ /* 0x081fe20000410000 */
[----:B------:R-:W-:Y:S01]  /*f620*/  MUFU.EX2 R168, R168 ;  /* 0x000000a800a87308 */ /* 0x000fe20000000800 */
[-CC-:B------:R-:W-:Y:S01]  /*f630*/  FFMA.FTZ R174, R54, R38.reuse, -R3.reuse ;  /* 0x0000002636ae7223 */ /* 0x180fe20000010803 */
[-CC-:B------:R-:W-:Y:S01]  /*f640*/  FFMA.FTZ R43, R52, R38.reuse, -R3.reuse ;  /* 0x00000026342b7223 */ /* 0x180fe20000010803 */
[-CC-:B------:R-:W-:Y:S01]  /*f650*/  FFMA.FTZ R24, R24, R38.reuse, -R3.reuse ;  /* 0x0000002618187223 */ /* 0x180fe20000010803 */
[----:B------:R-:W-:Y:S01]  /*f660*/  FSEL R0, R0, RZ, P1 ;  /* 0x000000ff00007208 */ /* 0x000fe20000800000 */
[-CC-:B------:R-:W-:Y:S01]  /*f670*/  FFMA.FTZ R48, R48, R38.reuse, -R3.reuse ;  /* 0x0000002630307223 */ /* 0x180fe20000010803 */
[-CC-:B------:R-:W-:Y:S01]  /*f680*/  FFMA.FTZ R42, R42, R38.reuse, -R3.reuse ;  /* 0x000000262a2a7223 */ /* 0x180fe20000010803 */
[-CC-:B------:R-:W-:Y:S01]  /*f690*/  FFMA.FTZ R46, R46, R38.reuse, -R3.reuse ;  /* 0x000000262e2e7223 */ /* 0x180fe20000010803 */
[----:B------:R-:W-:Y:S01]  /*f6a0*/  MUFU.EX2 R27, R27 ;  /* 0x0000001b001b7308 */ /* 0x000fe20000000800 */
[-CC-:B------:R-:W-:Y:S01]  /*f6b0*/  FFMA.FTZ R45, R45, R38.reuse, -R0.reuse ;  /* 0x000000262d2d7223 */ /* 0x180fe20000010800 */
[-CC-:B------:R-:W-:Y:S01]  /*f6c0*/  FFMA.FTZ R21, R21, R38.reuse, -R0.reuse ;  /* 0x0000002615157223 */ /* 0x180fe20000010800 */
[-CC-:B------:R-:W-:Y:S01]  /*f6d0*/  FFMA.FTZ R25, R25, R38.reuse, -R0.reuse ;  /* 0x0000002619197223 */ /* 0x180fe20000010800 */
[-C--:B------:R-:W-:Y:S01]  /*f6e0*/  FFMA.FTZ R40, R40, R38.reuse, -R3 ;  /* 0x0000002628287223 */ /* 0x080fe20000010803 */
[----:B------:R0:W-:Y:S03]  /*f6f0*/  STL [R1+0x204], R26 ;  /* 0x0002041a01007387 */ /* 0x0001e60000100800 */
[----:B------:R-:W-:Y:S01]  /*f700*/  MUFU.EX2 R55, R32 ;  /* 0x0000002000377308 */ /* 0x000fe20000000800 */
[-CC-:B------:R-:W-:Y:S01]  /*f710*/  FFMA.FTZ R33, R33, R38.reuse, -R0.reuse ;  /* 0x0000002621217223 */ /* 0x180fe20000010800 */
[-CC-:B------:R-:W-:Y:S01]  /*f720*/  FFMA.FTZ R28, R28, R38.reuse, -R0.reuse ;  /* 0x000000261c1c7223 */ /* 0x180fe20000010800 */
[----:B------:R-:W2:Y:S04]  /*f730*/  LDL R52, [R1+0x2b8] ;  /* 0x0002b80001347983 */ /* 0x000ea80000100800 */
[----:B------:R-:W3:Y:S01]  /*f740*/  LDL R54, [R1+0x2c0] ;  /* 0x0002c00001367983 */ /* 0x000ee20000100800 */
[----:B------:R-:W-:Y:S01]  /*f750*/  MUFU.EX2 R45, R45 ;  /* 0x0000002d002d7308 */ /* 0x000fe20000000800 */
[----:B------:R-:W-:-:S02]  /*f760*/  FFMA.FTZ R29, R29, R38, -R0 ;  /* 0x000000261d1d7223 */ /* 0x000fc40000010800 */
[----:B------:R-:W5:Y:S04]  /*f770*/  LDL R56, [R1+0x2c8] ;  /* 0x0002c80001387983 */ /* 0x000f680000100800 */
[----:B------:R-:W5:Y:S01]  /*f780*/  LDL R60, [R1+0x2d8] ;  /* 0x0002d800013c7983 */ /* 0x000f620000100800 */
[----:B------:R-:W1:Y:S03]  /*f790*/  MUFU.EX2 R32, R21 ;  /* 0x0000001500207308 */ /* 0x000e660000000800 */
[----:B------:R-:W5:Y:S04]  /*f7a0*/  LDL R62, [R1+0x2e0] ;  /* 0x0002e000013e7983 */ /* 0x000f680000100800 */
[----:B------:R-:W5:Y:S01]  /*f7b0*/  LDL R64, [R1+0x2e8] ;  /* 0x0002e80001407983 */ /* 0x000f620000100800 */
[----:B------:R-:W4:Y:S01]  /*f7c0*/  MUFU.EX2 R170, R170 ;  /* 0x000000aa00aa7308 */ /* 0x000f220000000800 */
[-C--:B------:R-:W-:Y:S01]  /*f7d0*/  FFMA.FTZ R3, R50, R38.reuse, -R3 ;  /* 0x0000002632037223 */ /* 0x080fe20000010803 */
[----:B------:R-:W-:-:S06]  /*f7e0*/  FFMA.FTZ R30, R30, R38, -R0 ;  /* 0x000000261e1e7223 */ /* 0x000fcc0000010800 */
[----:B------:R-:W-:Y:S01]  /*f7f0*/  MUFU.EX2 R172, R172 ;  /* 0x000000ac00ac7308 */ /* 0x000fe20000000800 */
[----:B------:R-:W-:-:S07]  /*f800*/  FFMA.FTZ R31, R31, R38, -R0 ;  /* 0x000000261f1f7223 */ /* 0x000fce0000010800 */
[----:B------:R-:W-:Y:S01]  /*f810*/  MUFU.EX2 R41, R41 ;  /* 0x0000002900297308 */ /* 0x000fe20000000800 */
[----:B------:R-:W-:-:S07]  /*f820*/  FFMA.FTZ R34, R34, R38, -R0 ;  /* 0x0000002622227223 */ /* 0x000fce0000010800 */
[----:B------:R-:W-:Y:S01]  /*f830*/  MUFU.EX2 R174, R174 ;  /* 0x000000ae00ae7308 */ /* 0x000fe20000000800 */
[----:B------:R-:W-:-:S07]  /*f840*/  FFMA.FTZ R35, R35, R38, -R0 ;  /* 0x0000002623237223 */ /* 0x000fce0000010800 */
[----:B------:R-:W-:Y:S01]  /*f850*/  MUFU.EX2 R43, R43 ;  /* 0x0000002b002b7308 */ /* 0x000fe20000000800 */
[----:B------:R-:W-:-:S07]  /*f860*/  FFMA.FTZ R47, R47, R38, -R0 ;  /* 0x000000262f2f7223 */ /* 0x000fce0000010800 */
[----:B------:R-:W-:Y:S01]  /*f870*/  MUFU.EX2 R176, R176 ;  /* 0x000000b000b07308 */ /* 0x000fe20000000800 */
[-CC-:B------:R-:W-:Y:S01]  /*f880*/  FFMA.FTZ R49, R49, R38.reuse, -R0.reuse ;  /* 0x0000002631317223 */ /* 0x180fe20000010800 */
[----:B------:R-:W-:-:S06]  /*f890*/  FFMA.FTZ R181, R51, R38, -R0 ;  /* 0x0000002633b57223 */ /* 0x000fcc0000010800 */
[----:B------:R-:W-:Y:S01]  /*f8a0*/  MUFU.EX2 R178, R24 ;  /* 0x0000001800b27308 */ /* 0x000fe20000000800 */
[----:B------:R-:W-:Y:S01]  /*f8b0*/  FFMA.FTZ R183, R36, R38, -R0 ;  /* 0x0000002624b77223 */ /* 0x000fe20000010800 */
[----:B0-----:R-:W5:Y:S06]  /*f8c0*/  LDL R26, [R1+0x250] ;  /* 0x00025000011a7983 */ /* 0x001f6c0000100800 */
[----:B------:R-:W0:Y:S08]  /*f8d0*/  MUFU.EX2 R171, R25 ;  /* 0x0000001900ab7308 */ /* 0x000e300000000800 */
[----:B------:R4:W0:Y:S01]  /*f8e0*/  MUFU.EX2 R44, R33 ;  /* 0x00000021002c7308 */ /* 0x0008220000000800 */
[----:B-1----:R-:W-:-:S07]  /*f8f0*/  FADD.FTZ R14, R45, R32 ;  /* 0x000000202d0e7221 */ /* 0x002fce0000010000 */
[----:B------:R-:W1:Y:S08]  /*f900*/  MUFU.EX2 R28, R28 ;  /* 0x0000001c001c7308 */ /* 0x000e700000000800 */
[----:B------:R-:W1:Y:S08]  /*f910*/  MUFU.EX2 R29, R29 ;  /* 0x0000001d001d7308 */ /* 0x000e700000000800 */
[----:B------:R-:W-:Y:S08]  /*f920*/  MUFU.EX2 R57, R48 ;  /* 0x0000003000397308 */ /* 0x000ff00000000800 */
[----:B------:R-:W-:Y:S08]  /*f930*/  MUFU.EX2 R59, R46 ;  /* 0x0000002e003b7308 */ /* 0x000ff00000000800 */
[----:B------:R-:W-:Y:S08]  /*f940*/  MUFU.EX2 R42, R42 ;  /* 0x0000002a002a7308 */ /* 0x000ff00000000800 */
[----:B------:R-:W-:Y:S01]  /*f950*/  MUFU.EX2 R40, R40 ;  /* 0x0000002800287308 */ /* 0x000fe20000000800 */
[----:B------:R-:W-:Y:S01]  /*f960*/  F2FP.BF16.F32.PACK_AB R169, R32, R45 ;  /* 0x0000002d20a9723e */ /* 0x000fe200000010ff */
[----:B----4-:R-:W4:Y:S04]  /*f970*/  LDL R33, [R1+0x26c] ;  /* 0x00026c0001217983 */ /* 0x010f280000100800 */
[----:B------:R-:W4:Y:S02]  /*f980*/  LDL R36, [R1+0x278] ;  /* 0x0002780001247983 */ /* 0x000f240000100800 */
[----:B------:R0:W-:Y:S02]  /*f990*/  MUFU.EX2 R61, R3 ;  /* 0x00000003003d7308 */ /* 0x0001e40000000800 */
[----:B------:R-:W4:Y:S04]  /*f9a0*/  LDL R50, [R1+0x2b0] ;  /* 0x0002b00001327983 */ /* 0x000f280000100800 */
[----:B------:R-:W4:Y:S01]  /*f9b0*/  LDL R51, [R1+0x2b4] ;  /* 0x0002b40001337983 */ /* 0x000f220000100800 */
[----:B0-----:R-:W-:Y:S01]  /*f9c0*/  FADD.FTZ R3, R168, R27 ;  /* 0x0000001ba8037221 */ /* 0x001fe20000010000 */
[----:B------:R-:W0:Y:S08]  /*f9d0*/  MUFU.EX2 R30, R30 ;  /* 0x0000001e001e7308 */ /* 0x000e300000000800 */
[----:B------:R-:W0:Y:S01]  /*f9e0*/  MUFU.EX2 R31, R31 ;  /* 0x0000001f001f7308 */ /* 0x000e220000000800 */
[----:B------:R-:W-:Y:S01]  /*f9f0*/  FADD.FTZ R20, R170, R3 ;  /* 0x00000003aa147221 */ /* 0x000fe20000010000 */
[----:B------:R-:W-:-:S06]  /*fa00*/  FADD.FTZ R3, R171, R14 ;  /* 0x0000000eab037221 */ /* 0x000fcc0000010000 */
[----:B------:R-:W0:Y:S01]  /*fa10*/  MUFU.EX2 R34, R34 ;  /* 0x0000002200227308 */ /* 0x000e220000000800 */
[----:B------:R-:W-:Y:S01]  /*fa20*/  FADD.FTZ R7, R39, R20 ;  /* 0x0000001427077221 */ /* 0x000fe20000010000 */
[----:B------:R-:W-:-:S06]  /*fa30*/  FADD.FTZ R3, R44, R3 ;  /* 0x000000032c037221 */ /* 0x000fcc0000010000 */
[----:B------:R-:W0:Y:S01]  /*fa40*/  MUFU.EX2 R35, R35 ;  /* 0x0000002300237308 */ /* 0x000e220000000800 */
[----:B------:R-:W-:Y:S01]  /*fa50*/  FADD.FTZ R14, R172, R7 ;  /* 0x00000007ac0e7221 */ /* 0x000fe20000010000 */
[----:B-1----:R-:W-:-:S06]  /*fa60*/  FADD.FTZ R20, R28, R3 ;  /* 0x000000031c147221 */ /* 0x002fcc0000010000 */
[----:B------:R-:W1:Y:S01]  /*fa70*/  MUFU.EX2 R47, R47 ;  /* 0x0000002f002f7308 */ /* 0x000e620000000800 */
[----:B------:R-:W-:Y:S01]  /*fa80*/  FADD.FTZ R3, R41, R14 ;  /* 0x0000000e29037221 */ /* 0x000fe20000010000 */
[----:B------:R-:W-:-:S06]  /*fa90*/  FADD.FTZ R15, R29, R20 ;  /* 0x000000141d0f7221 */ /* 0x000fcc0000010000 */
[----:B------:R-:W-:Y:S01]  /*faa0*/  MUFU.EX2 R181, R181 ;  /* 0x000000b500b57308 */ /* 0x000fe20000000800 */
[----:B------:R-:W-:Y:S01]  /*fab0*/  FADD.FTZ R14, R174, R3 ;  /* 0x00000003ae0e7221 */ /* 0x000fe20000010000 */
[----:B0-----:R-:W-:Y:S01]  /*fac0*/  FADD.FTZ R20, R30, R15 ;  /* 0x0000000f1e147221 */ /* 0x001fe20000010000 */
[----:B------:R-:W-:-:S05]  /*fad0*/  FFMA.FTZ R7, R53, R38, -R0 ;  /* 0x0000002635077223 */ /* 0x000fca0000010800 */
[----:B------:R-:W-:Y:S01]  /*fae0*/  MUFU.EX2 R183, R183 ;  /* 0x000000b700b77308 */ /* 0x000fe20000000800 */
[----:B------:R-:W-:Y:S01]  /*faf0*/  FADD.FTZ R3, R43, R14 ;  /* 0x0000000e2b037221 */ /* 0x000fe20000010000 */
[----:B------:R-:W-:Y:S01]  /*fb00*/  FADD.FTZ R15, R31, R20 ;  /* 0x000000141f0f7221 */ /* 0x000fe20000010000 */
[----:B------:R-:W-:Y:S01]  /*fb10*/  F2FP.BF16.F32.PACK_AB R173, R29, R28 ;  /* 0x0000001c1dad723e */ /* 0x000fe200000010ff */
[----:B------:R-:W4:Y:S04]  /*fb20*/  LDL R32, [R1+0x268] ;  /* 0x0002680001207983 */ /* 0x000f280000100800 */
[----:B------:R-:W0:Y:S01]  /*fb30*/  MUFU.EX2 R46, R49 ;  /* 0x00000031002e7308 */ /* 0x000e220000000800 */
[----:B------:R-:W-:Y:S01]  /*fb40*/  FADD.FTZ R14, R176, R3 ;  /* 0x00000003b00e7221 */ /* 0x000fe20000010000 */
[----:B------:R-:W-:Y:S01]  /*fb50*/  FADD.FTZ R20, R34, R15 ;  /* 0x0000000f22147221 */ /* 0x000fe20000010000 */
[----:B------:R-:W-:Y:S01]  /*fb60*/  FFMA.FTZ R3, R37, R38, -R0 ;  /* 0x0000002625037223 */ /* 0x000fe20000010800 */
[----:B------:R-:W-:Y:S01]  /*fb70*/  F2FP.BF16.F32.PACK_AB R168, R27, R168 ;  /* 0x000000a81ba8723e */ /* 0x000fe200000010ff */
[----:B------:R-:W-:Y:S01]  /*fb80*/  FADD.FTZ R15, R55, R14 ;  /* 0x0000000e370f7221 */ /* 0x000fe20000010000 */
[----:B------:R-:W-:Y:S01]  /*fb90*/  FADD.FTZ R20, R35, R20 ;  /* 0x0000001423147221 */ /* 0x000fe20000010000 */
[----:B------:R-:W-:Y:S01]  /*fba0*/  F2FP.BF16.F32.PACK_AB R170, R39, R170 ;  /* 0x000000aa27aa723e */ /* 0x000fe200000010ff */
[----:B------:R-:W0:Y:S01]  /*fbb0*/  MUFU.EX2 R7, R7 ;  /* 0x0000000700077308 */ /* 0x000e220000000800 */
[----:B------:R-:W-:Y:S01]  /*fbc0*/  FADD.FTZ R0, R178, R15 ;  /* 0x0000000fb2007221 */ /* 0x000fe20000010000 */
[----:B-1----:R-:W-:Y:S01]  /*fbd0*/  FADD.FTZ R15, R47, R20 ;  /* 0x000000142f0f7221 */ /* 0x002fe20000010000 */
[----:B------:R-:W-:Y:S01]  /*fbe0*/  F2FP.BF16.F32.PACK_AB R172, R41, R172 ;  /* 0x000000ac29ac723e */ /* 0x000fe200000010ff */
[----:B------:R-:W4:Y:S01]  /*fbf0*/  LDL R27, [R1+0x254] ;  /* 0x00025400011b7983 */ /* 0x000f220000100800 */
[----:B------:R-:W-:-:S03]  /*fc00*/  FADD.FTZ R21, R57, R0 ;  /* 0x0000000039157221 */ /* 0x000fc60000010000 */
[----:B------:R-:W1:Y:S01]  /*fc10*/  MUFU.EX2 R3, R3 ;  /* 0x0000000300037308 */ /* 0x000e620000000800 */
[----:B0-----:R-:W-:Y:S01]  /*fc20*/  FADD.FTZ R0, R46, R15 ;  /* 0x0000000f2e007221 */ /* 0x001fe20000010000 */
[----:B------:R-:W-:Y:S01]  /*fc30*/  FADD.FTZ R14, R42, R21 ;  /* 0x000000152a0e7221 */ /* 0x000fe20000010000 */
[----:B------:R-:W-:Y:S01]  /*fc40*/  F2FP.BF16.F32.PACK_AB R174, R43, R174 ;  /* 0x000000ae2bae723e */ /* 0x000fe200000010ff */
[----:B------:R-:W4:Y:S01]  /*fc50*/  LDL R28, [R1+0x258] ;  /* 0x00025800011c7983 */ /* 0x000f220000100800 */
[----:B------:R-:W-:Y:S01]  /*fc60*/  FADD.FTZ R0, R181, R0 ;  /* 0x00000000b5007221 */ /* 0x000fe20000010000 */
        /* <DEDUP_REMOVED lines=11> */
[----:B-1----:R-:W-:Y:S01]  /*fd20*/  FADD.FTZ R25, R3, R0 ;  /* 0x0000000003197221 */ /* 0x002fe20000010000 */
[----:B------:R-:W-:-:S02]  /*fd30*/  F2FP.BF16.F32.PACK_AB R182, R61, R40 ;  /* 0x000000283db6723e */ /* 0x000fc400000010ff */
[----:B------:R-:W-:Y:S01]  /*fd40*/  F2FP.BF16.F32.PACK_AB R171, R44, R171 ;  /* 0x000000ab2cab723e */ /* 0x000fe200000010ff */
[----:B------:R-:W4:Y:S04]  /*fd50*/  LDL R39, [R1+0x284] ;  /* 0x0002840001277983 */ /* 0x000f280000100800 */
[----:B------:R0:W-:Y:S04]  /*fd60*/  STL.64 [R1+0x210], R24 ;  /* 0x0002101801007387 */ /* 0x0001e80000100a00 */
[----:B------:R-:W4:Y:S04]  /*fd70*/  LD.E.64 R20, desc[UR40][R12.64+0x8] ;  /* 0x000008280c147980 */ /* 0x000f28000c101b00 */
[----:B------:R-:W4:Y:S01]  /*fd80*/  LD.E.64 R14, desc[UR40][R12.64] ;  /* 0x000000280c0e7980 */ /* 0x000f22000c101b00 */
[----:B------:R-:W-:-:S02]  /*fd90*/  F2FP.BF16.F32.PACK_AB R175, R31, R30 ;  /* 0x0000001e1faf723e */ /* 0x000fc400000010ff */
[----:B------:R-:W-:Y:S01]  /*fda0*/  F2FP.BF16.F32.PACK_AB R177, R35, R34 ;  /* 0x0000002223b1723e */ /* 0x000fe200000010ff */
[----:B0-----:R-:W4:Y:S01]  /*fdb0*/  LDL R24, [R1+0x248] ;  /* 0x0002480001187983 */ /* 0x001f220000100800 */
[----:B------:R-:W-:-:S03]  /*fdc0*/  F2FP.BF16.F32.PACK_AB R179, R46, R47 ;  /* 0x0000002f2eb3723e */ /* 0x000fc600000010ff */
[----:B------:R-:W4:Y:S04]  /*fdd0*/  LDL R25, [R1+0x24c] ;  /* 0x00024c0001197983 */ /* 0x000f280000100800 */
[----:B------:R-:W4:Y:S04]  /*fde0*/  LDL.64 R12, [R1+0xa8] ;  /* 0x0000a800010c7983 */ /* 0x000f280000100a00 */
        /* <DEDUP_REMOVED lines=19> */
[----:B------:R-:W-:-:S02]  /*ff20*/  F2FP.BF16.F32.PACK_AB R181, R7, R181 ;  /* 0x000000b507b5723e */ /* 0x000fc400000010ff */
[----:B------:R-:W-:Y:S01]  /*ff30*/  F2FP.BF16.F32.PACK_AB R183, R3, R183 ;  /* 0x000000b703b7723e */ /* 0x000fe200000010ff */
[----:B------:R-:W4:Y:S04]  /*ff40*/  LDL R7, [R1+0x434] ;  /* 0x0004340001077983 */ /* 0x000f280000100800 */
[----:B------:R-:W4:Y:S04]  /*ff50*/  LDL R3, [R1+0x430] ;  /* 0x0004300001037983 */ /* 0x000f280000100800 */
[----:B--2---:R-:W-:Y:S04]  /*ff60*/  STL [R1+0x2b8], R52 ;  /* 0x0002b83401007387 */ /* 0x004fe80000100800 */
[----:B---3--:R-:W-:Y:S04]  /*ff70*/  STL [R1+0x2c0], R54 ;  /* 0x0002c03601007387 */ /* 0x008fe80000100800 */
        /* <DEDUP_REMOVED lines=11> */
[----:B----4-:R-:W-:-:S03]  /*10030*/  MOV R0, R20 ;  /* 0x0000001400007202 */ /* 0x010fc60000000f00 */
[----:B------:R-:W2:Y:S02]  /*10040*/  LDL R20, [R1+0x240] ;  /* 0x0002400001147983 */ /* 0x000ea40000100800 */
[--C-:B------:R-:W-:Y:S02]  /*10050*/  IMAD R15, R15, 0x2, R0.reuse ;  /* 0x000000020f0f7824 */ /* 0x100fe400078e0200 */
[----:B------:R-:W3:Y:S04]  /*10060*/  LDL R21, [R1+0x244] ;  /* 0x0002440001157983 */ /* 0x000ee80000100800 */
[----:B------:R0:W-:Y:S02]  /*10070*/  STSM.16.M88.4 [R0], R168 ;  /* 0x000000a800007844 */ /* 0x0001e40000000200 */
[----:B0-----:R-:W-:-:S02]  /*10080*/  IMAD R0, R14, 0x2, R0 ;  /* 0x000000020e007824 */ /* 0x001fc400078e0200 */
[----:B------:R-:W-:-:S03]  /*10090*/  IMAD R14, R14, 0x2, R15 ;  /* 0x000000020e0e7824 */ /* 0x000fc600078e020f */
[----:B------:R0:W-:Y:S04]  /*100a0*/  STSM.16.M88.4 [R0], R172 ;  /* 0x000000ac00007844 */ /* 0x0001e80000000200 */
[----:B------:R1:W-:Y:S04]  /*100b0*/  STSM.16.M88.4 [R15], R176 ;  /* 0x000000b00f007844 */ /* 0x0003e80000000200 */
[----:B------:R4:W-:Y:S04]  /*100c0*/  STSM.16.M88.4 [R14], R180 ;  /* 0x000000b40e007844 */ /* 0x0009e80000000200 */
[----:B0-----:R-:W5:Y:S04]  /*100d0*/  LDL R0, [R1+0x42c] ;  /* 0x00042c0001007983 */ /* 0x001f680000100800 */
[----:B-1----:R-:W5:Y:S04]  /*100e0*/  LDL R15, [R1+0x43c] ;  /* 0x00043c00010f7983 */ /* 0x002f680000100800 */
[----:B----4-:R-:W4:Y:S01]  /*100f0*/  LDL R14, [R1+0x438] ;  /* 0x00043800010e7983 */ /* 0x010f220000100800 */
[----:B------:R-:W-:Y:S01]  /*10100*/  IMAD R12, R145, 0x1000, R12 ;  /* 0x00001000910c7824 */ /* 0x000fe200078e020c */
[----:B------:R-:W-:-:S04]  /*10110*/  R2UR UR7, R13 ;  /* 0x000000000d0772ca */ /* 0x000fc800000e0000 */
[----:B------:R-:W-:Y:S01]  /*10120*/  R2UR UR6, R12 ;  /* 0x000000000c0672ca */ /* 0x000fe200000e0000 */
        /* <DEDUP_REMOVED lines=107> */
[----:B------:R0:W-:Y:S02]  /*107e0*/  STL [R1+0x428], R144 ;  /* 0x0004289001007387 */ /* 0x0001e40000100800 */
[----:B0-----:R-:W-:-:S06]  /*107f0*/  WARPGROUP.ARRIVE ;  /* 0x00000000000079c5 */ /* 0x001fcc0000000000 */
[----:B------:R-:W-:Y:S01]  /*10800*/  HGMMA.64x256x16.F32.BF16 R24, R168, gdesc[UR4].tnspB, RZ, !UPT, gsb0 ;  /* 0x43e00004a8187df0 */ /* 0x000fe2000c0018ff */
[----:B--2---:R0:W-:Y:S04]  /*10810*/  STL [R1+0x240], R20 ;  /* 0x0002401401007387 */ /* 0x0041e80000100800 */
[----:B---3--:R1:W-:Y:S01]  /*10820*/  STL [R1+0x244], R21 ;  /* 0x0002441501007387 */ /* 0x0083e20000100800 */
[----:B0-----:R-:W-:Y:S02]  /*10830*/  VIADD R20, R12, 0x80 ;  /* 0x000000800c147836 */ /* 0x001fe40000000000 */
[----:B-1----:R-:W-:-:S03]  /*10840*/  IMAD.MOV.U32 R21, RZ, RZ, R13 ;  /* 0x000000ffff157224 */ /* 0x002fc600078e000d */
[----:B------:R-:W-:Y:S02]  /*10850*/  R2UR UR10, R20 ;  /* 0x00000000140a72ca */ /* 0x000fe400000e0000 */
[----:B------:R-:W-:Y:S01]  /*10860*/  R2UR UR11, R21 ;  /* 0x00000000150b72ca */ /* 0x000fe200000e0000 */
[----:B-----5:R-:W-:Y:S04]  /*10870*/  STL [R1+0x42c], R0 ;  /* 0x00042c0001007387 */ /* 0x020fe80000100800 */
[----:B------:R-:W-:Y:S04]  /*10880*/  STL [R1+0x430], R3 ;  /* 0x0004300301007387 */ /* 0x000fe80000100800 */
[----:B------:R-:W-:Y:S04]  /*10890*/  STL [R1+0x434], R7 ;  /* 0x0004340701007387 */ /* 0x000fe80000100800 */
[----:B----4-:R0:W-:Y:S04]  /*108a0*/  STL [R1+0x438], R14 ;  /* 0x0004380e01007387 */ /* 0x0101e80000100800 */
[----:B------:R1:W-:Y:S01]  /*108b0*/  STL [R1+0x43c], R15 ;  /* 0x00043c0f01007387 */ /* 0x0003e20000100800 */
[----:B0-----:R-:W-:-:S02]  /*108c0*/  VIADD R14, R12, 0x100 ;  /* 0x000001000c0e7836 */ /* 0x001fc40000000000 */
[----:B-1----:R-:W-:-:S03]  /*108d0*/  IMAD.MOV.U32 R15, RZ, RZ, R13 ;  /* 0x000000ffff0f7224 */ /* 0x002fc600078e000d */
        /* <DEDUP_REMOVED lines=37> */
[----:B------:R-:W-:Y:S02]  /*10b30*/  VIADD R12, R12, 0x180 ;  /* 0x000001800c0c7836 */ /* 0x000fe40000000000 */
        /* <DEDUP_REMOVED lines=114> */
[----:B0-----:R-:W5:Y:S04]  /*11260*/  LDL R24, [R1+0x264] ;  /* 0x0002640001187983 */ /* 0x001f680000100800 */
[----:B------:R-:W5:Y:S04]  /*11270*/  LDL R25, [R1+0x268] ;  /* 0x0002680001197983 */ /* 0x000f680000100800 */
[----:B------:R-:W5:Y:S04]  /*11280*/  LDL R26, [R1+0x26c] ;  /* 0x00026c00011a7983 */ /* 0x000f680000100800 */
[----:B------:R-:W5:Y:S04]  /*11290*/  LDL R27, [R1+0x270] ;  /* 0x00027000011b7983 */ /* 0x000f680000100800 */
[----:B-1----:R-:W5:Y:S04]  /*112a0*/  LDL R28, [R1+0x274] ;  /* 0x00027400011c7983 */ /* 0x002f680000100800 */
        /* <DEDUP_REMOVED lines=119> */
[----:B0-----:R-:W0:Y:S04]  /*11a20*/  FENCE.VIEW.ASYNC.S ;  /* 0x00000000000073c6 */ /* 0x001e280000000000 */
[----:B------:R-:W-:Y:S04]  /*11a30*/  STL [R1+0x240], R0 ;  /* 0x0002400001007387 */ /* 0x000fe80000100800 */
[----:B------:R-:W-:Y:S04]  /*11a40*/  STL [R1+0x244], R3 ;  /* 0x0002440301007387 */ /* 0x000fe80000100800 */
[----:B------:R-:W-:Y:S04]  /*11a50*/  STL [R1+0x248], R7 ;  /* 0x0002480701007387 */ /* 0x000fe80000100800 */
[----:B------:R-:W-:Y:S04]  /*11a60*/  STL [R1+0x24c], R12 ;  /* 0x00024c0c01007387 */ /* 0x000fe80000100800 */
        /* <DEDUP_REMOVED lines=16> */
[----:B------:R2:W-:Y:S04]  /*11b70*/  STL [R1+0x290], R35 ;  /* 0x0002902301007387 */ /* 0x0005e80000100800 */
[----:B---3--:R2:W-:Y:S04]  /*11b80*/  STL [R1+0x294], R36 ;  /* 0x0002942401007387 */ /* 0x0085e80000100800 */
[----:B------:R2:W-:Y:S04]  /*11b90*/  STL [R1+0x298], R37 ;  /* 0x0002982501007387 */ /* 0x0005e80000100800 */
[----:B------:R2:W-:Y:S04]  /*11ba0*/  STL [R1+0x29c], R38 ;  /* 0x00029c2601007387 */ /* 0x0005e80000100800 */
[----:B------:R2:W-:Y:S04]  /*11bb0*/  STL [R1+0x2a0], R39 ;  /* 0x0002a02701007387 */ /* 0x0005e80000100800 */
[----:B----4-:R2:W-:Y:S04]  /*11bc0*/  STL [R1+0x2a4], R40 ;  /* 0x0002a42801007387 */ /* 0x0105e80000100800 */
[----:B------:R2:W-:Y:S04]  /*11bd0*/  STL [R1+0x2a8], R41 ;  /* 0x0002a82901007387 */ /* 0x0005e80000100800 */
        /* <DEDUP_REMOVED lines=101> */
[----:B0-----:R-:W-:-:S03]  /*12230*/  NOP ;  /* 0x0000000000007918 */ /* 0x001fc60000000000 */
[----:B-1----:R-:W3:Y:S04]  /*12240*/  @!P0 LDL.64 R12, [R1+0x68] ;  /* 0x00006800010c8983 */ /* 0x002ee80000100a00 */
[----:B------:R-:W4:Y:S01]  /*12250*/  @!P0 LDL R0, [R1+0x1e8] ;  /* 0x0001e80001008983 */ /* 0x000f220000100800 */
[----:B------:R-:W-:Y:S06]  /*12260*/  BAR.ARV 0xe, 0x100 ;  /* 0x0384000000007b1d */ /* 0x000fec0000002000 */
[----:B---3--:R-:W-:-:S05]  /*12270*/  @!P0 MOV R13, R12 ;  /* 0x0000000c000d8202 */ /* 0x008fca0000000f00 */
[----:B----4-:R-:W-:-:S05]  /*12280*/  @!P0 IMAD R0, R0, 0x8, R13 ;  /* 0x0000000800008824 */ /* 0x010fca00078e020d */
[----:B------:R-:W-:-:S04]  /*12290*/  @!P0 PRMT R0, RZ, 0x654, R0 ;  /* 0x00000654ff008816 */ /* 0x000fc80000000000 */
[----:B------:R0:W-:Y:S02]  /*122a0*/  @!P0 SYNCS.ARRIVE.TRANS64.RED.A1T0 RZ, [R0+URZ], RZ ;  /* 0x000000ff00ff89a7 */ /* 0x0001e4000810043f */
[----:B0-----:R-:W3:Y:S01]  /*122b0*/  LDL R0, [R1+0x70] ;  /* 0x0000700001007983 */ /* 0x001ee20000100800 */
[----:B------:R-:W-:Y:S01]  /*122c0*/  ISETP.NE.AND P1, PT, R4, 0x1, PT ;  /* 0x000000010400780c */ /* 0x000fe20003f25270 */
[----:B------:R-:W-:Y:S01]  /*122d0*/  UIADD3 UR50, UR50, -0x2, URZ ;  /* 0xfffffffe32327890 */ /* 0x000fe2000fffe03f */
[----:B---3--:R-:W-:-:S11]  /*122e0*/  IMAD.SHL.U32 R4, R0, 0x40, RZ ;  /* 0x0000004000047824 */ /* 0x008fd600078e00ff */
[----:B------:R-:W-:-:S04]  /*122f0*/  @P1 IMAD.HI.U32 R5, R4, R5, RZ ;  /* 0x0000000504051227 */ /* 0x000fc800078e00ff */
[----:B------:R-:W-:Y:S01]  /*12300*/  IMAD.MOV.U32 R0, RZ, RZ, R4 ;  /* 0x000000ffff007224 */ /* 0x000fe200078e0004 */
[----:B------:R-:W-:Y:S02]  /*12310*/  @P1 SHF.R.U32.HI R0, RZ, R6, R5 ;  /* 0x00000006ff001219 */ /* 0x000fe40000011605 */
[----:B------:R-:W-:-:S03]  /*12320*/  ISETP.GE.AND P1, PT, R9, 0x1, PT ;  /* 0x000000010900780c */ /* 0x000fc60003f26270 */
[----:B------:R-:W-:Y:S02]  /*12330*/  VIADD R3, R0, UR51 ;  /* 0x0000003300037c36 */ /* 0x000fe40008000000 */
[----:B------:R-:W-:Y:S02]  /*12340*/  IMAD.U32 R0, RZ, RZ, UR50 ;  /* 0x00000032ff007e24 */ /* 0x000fe4000f8e00ff */
[----:B------:R-:W-:-:S06]  /*12350*/  IMAD.IADD R8, R3, 0x1, R8 ;  /* 0x0000000103087824 */ /* 0x000fcc00078e0208 */
[----:B--2---:R-:W-:Y:S05]  /*12360*/  @!P1 BRA `(.L_x_3248) ;  /* 0x0000000000409947 */ /* 0x004fea0003800000 */
[C---:B------:R-:W-:Y:S01]  /*12370*/  ISETP.GT.AND P1, PT, R3.reuse, RZ, PT ;  /* 0x000000ff0300720c */ /* 0x040fe20003f24270 */
[----:B------:R-:W-:Y:S01]  /*12380*/  BSSY B0, `(.L_x_3249) ;  /* 0x000000c000007945 */ /* 0x000fe20003800000 */
[----:B------:R-:W-:-:S11]  /*12390*/  VIADD R5, R3, 0xffffffff ;  /* 0xffffffff03057836 */ /* 0x000fd60000000000 */
[----:B------:R-:W-:Y:S05]  /*123a0*/  @P1 BRA `(.L_x_3250) ;  /* 0x0000000000181947 */ /* 0x000fea0003800000 */
[----:B------:R-:W-:Y:S01]  /*123b0*/  ISETP.NE.AND P1, PT, R9, 0x1, PT ;  /* 0x000000010900780c */ /* 0x000fe20003f25270 */
[----:B------:R-:W-:-:S12]  /*123c0*/  IMAD.MOV R3, RZ, RZ, -R3 ;  /* 0x000000ffff037224 */ /* 0x000fd800078e0a03 */
[----:B------:R-:W-:-:S05]  /*123d0*/  @P1 IMAD.HI.U32 R10, R3, R10, RZ ;  /* 0x0000000a030a1227 */ /* 0x000fca00078e00ff */
[----:B------:R-:W-:-:S04]  /*123e0*/  @P1 SHF.R.U32.HI R3, RZ, R11, R10 ;  /* 0x0000000bff031219 */ /* 0x000fc8000001160a */
[----:B------:R-:W-:Y:S01]  /*123f0*/  LOP3.LUT R5, RZ, R3, RZ, 0x33, !PT ;  /* 0x00000003ff057212 */ /* 0x000fe200078e33ff */
[----:B------:R-:W-:Y:S06]  /*12400*/  BRA `(.L_x_3251) ;  /* 0x00000000000c7947 */ /* 0x000fec0003800000 */
.L_x_3250:
[----:B------:R-:W-:-:S13]  /*12410*/  ISETP.NE.AND P1, PT, R9, 0x1, PT ;  /* 0x000000010900780c */ /* 0x000fda0003f25270 */
[----:B------:R-:W-:-:S05]  /*12420*/  @P1 IMAD.HI.U32 R10, R5, R10, RZ ;  /* 0x0000000a050a1227 */ /* 0x000fca00078e00ff */
[----:B------:R-:W-:-:S07]  /*12430*/  @P1 SHF.R.U32.HI R5, RZ, R11, R10 ;  /* 0x0000000bff051219 */ /* 0x000fce000001160a */
.L_x_3251:
[----:B------:R-:W-:Y:S05]  /*12440*/  BSYNC B0 ;  /* 0x0000000000007941 */ /* 0x000fea0003800000 */
.L_x_3249:
[----:B------:R-:W-:-:S05]  /*12450*/  IMAD R5, R5, R9, R9 ;  /* 0x0000000905057224 */ /* 0x000fca00078e0209 */
[----:B------:R-:W-:-:S07]  /*12460*/  VIMNMX R8, R8, R5, PT ;  /* 0x0000000508087248 */ /* 0x000fce0003fe0100 */
.L_x_3248:
[----:B------:R-:W-:Y:S01]  /*12470*/  SHF.R.S32.HI R3, RZ, 0x1f, R8 ;  /* 0x0000001fff037819 */ /* 0x000fe20000011408 */
[----:B------:R-:W-:Y:S03]  /*12480*/  BSSY B2, `(.L_x_3252) ;  /* 0x0000016000027945 */ /* 0x000fe60003800000 */
[----:B------:R-:W-:-:S04]  /*12490*/  LEA.HI R3, R3, R8, RZ, 0x6 ;  /* 0x0000000803037211 */ /* 0x000fc800078f30ff */
[----:B------:R-:W-:-:S04]  /*124a0*/  SHF.R.S32.HI R3, RZ, 0x6, R3 ;  /* 0x00000006ff037819 */ /* 0x000fc80000011403 */
[----:B------:R-:W-:-:S04]  /*124b0*/  VIMNMX R3, R3, UR46, !PT ;  /* 0x0000002e03037c48 */ /* 0x000fc8000ffe0100 */
[----:B------:R-:W-:-:S13]  /*124c0*/  ISETP.GE.AND P1, PT, R0, R3, PT ;  /* 0x000000030000720c */ /* 0x000fda0003f26270 */
[----:B------:R-:W-:Y:S05]  /*124d0*/  @!P1 BRA `(.L_x_3253) ;  /* 0x0000000000409947 */ /* 0x000fea0003800000 */
[----:B------:R-:W-:Y:S01]  /*124e0*/  BSSY B1, `(.L_x_3254) ;  /* 0x000000d000017945 */ /* 0x000fe20003800000 */
.L_x_3256:
[C---:B------:R-:W-:Y:S01]  /*124f0*/  IADD3 R8, P1, R2.reuse, 0x70, RZ ;  /* 0x0000007002087810 */ /* 0x040fe20007f3e0ff */
[----:B------:R-:W-:Y:S01]  /*12500*/  BSSY B0, `(.L_x_3255) ;  /* 0x0000007000007945 */ /* 0x000fe20003800000 */
[C---:B------:R-:W-:Y:S01]  /*12510*/  IADD3 R28, P2, R2.reuse, 0xec, RZ ;  /* 0x000000ec021c7810 */ /* 0x040fe20007f5e0ff */
[----:B------:R-:W-:Y:S01]  /*12520*/  VIADD R12, R2, 0x148 ;  /* 0x00000148020c7836 */ /* 0x000fe20000000000 */
[----:B------:R-:W-:Y:S01]  /*12530*/  MOV R13, 0x12570 ;  /* 0x00012570000d7802 */ /* 0x000fe20000000f00 */
[--C-:B------:R-:W-:Y:S02]  /*12540*/  IMAD.X R7, RZ, RZ, R16.reuse, P1 ;  /* 0x000000ffff077224 */ /* 0x100fe400008e0610 */
[----:B------:R-:W-:-:S08]  /*12550*/  IMAD.X R29, RZ, RZ, R16, P2 ;  /* 0x000000ffff1d7224 */ /* 0x000fd000010e0610 */
[----:B------:R-:W-:Y:S05]  /*12560*/  CALL.REL.NOINC `($_ZN7cutlass13device_kernelIN5flash11enable_sm90INS1_16FlashAttnFwdSm90INS1_25CollectiveMainloopFwdSm90ILi2EN4cute5tupleIJNS5_1CILi1EEES8_S8_EEENS6_IJNS7_ILi64EEESA_SA_EEELi512ENS_10bfloat16_tEfNS_4arch4Sm90ELb0ELb1ELb1ELb1ELb0ELb0ELb1ELb0ELb0ELb1ELb1ELb0EEENS1_21CollectiveEpilogueFwdINS6_IJSA_NS7_ILi512EEESA_EEES9_SC_SE_Li256ELb1ELb1ELb1ELb0EEENS1_36VarlenDynamicPersistentTileSchedulerILi64ELi64ELi256ELi128ELb1ELb1ELb1ELb1ELb0ELb1EEEEEEEEEvNT_6ParamsE$_ZZN5flash25CollectiveMainloopFwdSm90ILi2EN4cute5tupleIJNS1_1CILi1EEES4_S4_EEENS2_IJNS3_ILi64EEES6_S6_EEELi512EN7cutlass10bfloat16_tEfNS8_4arch4Sm90ELb0ELb1ELb1ELb1ELb0ELb0ELb1ELb0ELb0ELb1ELb1ELb0EE3mmaINS_16FlashAttnFwdSm90ISC_NS_21CollectiveEpilogueFwdINS2_IJS6_NS3_ILi512EEES6_EEES5_S9_SB_Li256ELb1ELb1ELb1ELb0EEENS_36VarlenDynamicPersistentTileSchedulerILi64ELi64ELi256ELi128ELb1ELb1ELb1ELb1ELb0ELb1EEEE13SharedStorageENS1_6TensorINS1_11ArrayEngineIfLm128EEENS1_6LayoutINS2_IJNS2_IJNS3_ILi2EEESR_NS3_ILi32EEEEEES4_S4_EEENS2_IJNS2_IJS4_SR_NS3_ILi4EEEEEENS3_ILi0EEESX_EEEEEEENS_7SoftmaxILi2ELi0EEEEEbRKNSC_6ParamsENS8_25PipelineTmaAsyncNoClusterILi2ENS8_16PipelineTmaAsyncILi2EEEEES19_RNS8_13PipelineStateILj2EEERT0_RT1_iRiRKNS_16SeqlenInfoQKNewKILb1ELb0EEENS2_IJiiiiEEERT_ENKUliT_T0_T1_E_clIZSD_ISM_S10_S12_EbS15_S19_S19_S1C_S1E_S1G_iS1H_S1L_S1M_S1O_EUlRS1P_iE1_NS3_ILb0EEENS3_ILb1EEEEEDaiS1P_S1Q_S1R_) ;  /* 0x0000025800207944 */ /* 0x000fea0003c00000 */
[----:B------:R-:W-:Y:S05]  /*12570*/  BSYNC B0 ;  /* 0x0000000000007941 */ /* 0x000fea0003800000 */
.L_x_3255:
[C---:B------:R-:W-:Y:S01]  /*12580*/  ISETP.GT.AND P1, PT, R0.reuse, R3, PT ;  /* 0x000000030000720c */ /* 0x040fe20003f24270 */
[----:B------:R-:W-:-:S12]  /*12590*/  VIADD R0, R0, 0xffffffff ;  /* 0xffffffff00007836 */ /* 0x000fd80000000000 */
[----:B------:R-:W-:Y:S05]  /*125a0*/  @P1 BRA `(.L_x_3256) ;  /* 0xfffffffc00d01947 */ /* 0x000fea000383ffff */
[----:B------:R-:W-:Y:S05]  /*125b0*/  BSYNC B1 ;  /* 0x0000000000017941 */ /* 0x000fea0003800000 */
.L_x_3254:
[----:B------:R-:W2:Y:S02]  /*125c0*/  LDL R4, [R1+0x70] ;  /* 0x0000700001047983 */ /* 0x000ea40000100800 */
[----:B--2---:R-:W-:-:S07]  /*125d0*/  IMAD.SHL.U32 R4, R4, 0x40, RZ ;  /* 0x0000004004047824 */ /* 0x004fce00078e00ff */
.L_x_3253:
[----:B------:R-:W-:Y:S05]  /*125e0*/  BSYNC B2 ;  /* 0x0000000000027941 */ /* 0x000fea0003800000 */
.L_x_3252:
[----:B------:R-:W0:Y:S01]  /*125f0*/  LDC R3, c[0x0][0x448] ;  /* 0x00011200ff037b82 */ /* 0x000e220000000800 */
[----:B------:R-:W-:Y:S01]  /*12600*/  VIADD R4, R4, 0x3f ;  /* 0x0000003f04047836 */ /* 0x000fe20000000000 */
[----:B------:R-:W-:-:S06]  /*12610*/  ULDC UR4, c[0x0][0xad4] ;  /* 0x0002b50000047ab9 */ /* 0x000fcc0000000800 */
[----:B------:R-:W1:Y:S01]  /*12620*/  LDC R7, c[0x0][0xadc] ;  /* 0x0002b700ff077b82 */ /* 0x000e620000000800 */
[----:B0-----:R-:W-:-:S13]  /*12630*/  ISETP.NE.AND P1, PT, R3, 0x1, PT ;  /* 0x000000010300780c */ /* 0x001fda0003f25270 */
[----:B------:R-:W0:Y:S08]  /*12640*/  @P1 LDC R3, c[0x0][0x44c] ;  /* 0x00011300ff031b82 */ /* 0x000e300000000800 */
[----:B------:R-:W2:Y:S01]  /*12650*/  @P1 LDC R6, c[0x0][0x450] ;  /* 0x00011400ff061b82 */ /* 0x000ea20000000800 */
[----:B0-----:R-:W-:-:S05]  /*12660*/  @P1 IMAD.HI.U32 R3, R4, R3, RZ ;  /* 0x0000000304031227 */ /* 0x001fca00078e00ff */
[----:B--2---:R-:W-:Y:S02]  /*12670*/  @P1 SHF.R.U32.HI R4, RZ, R6, R3 ;  /* 0x00000006ff041219 */ /* 0x004fe40000011603 */
[----:B-1----:R-:W-:-:S03]  /*12680*/  ISETP.GE.AND P1, PT, R7, 0x1, PT ;  /* 0x000000010700780c */ /* 0x002fc60003f26270 */
[----:B------:R-:W-:-:S04]  /*12690*/  VIADD R4, R4, UR45 ;  /* 0x0000002d04047c36 */ /* 0x000fc80008000000 */
        /* <DEDUP_REMOVED lines=12> */
.L_x_3259:
[----:B------:R-:W-:-:S13]  /*12760*/  ISETP.NE.AND P1, PT, R7, 0x1, PT ;  /* 0x000000010700780c */ /* 0x000fda0003f25270 */
[----:B------:R-:W0:Y:S02]  /*12770*/  @P1 LDC.64 R8, c[0x0][0xae0] ;  /* 0x0002b800ff081b82 */ /* 0x000e240000000a00 */
[----:B0-----:R-:W-:-:S05]  /*12780*/  @P1 IMAD.HI.U32 R6, R4, R8, RZ ;  /* 0x0000000804061227 */ /* 0x001fca00078e00ff */
[----:B------:R-:W-:-:S07]  /*12790*/  @P1 SHF.R.U32.HI R4, RZ, R9, R6 ;  /* 0x00000009ff041219 */ /* 0x000fce0000011606 */
.L_x_3260:
[----:B------:R-:W-:Y:S05]  /*127a0*/  BSYNC B0 ;  /* 0x0000000000007941 */ /* 0x000fea0003800000 */
.L_x_3258:
[----:B------:R-:W-:-:S05]  /*127b0*/  IMAD R4, R4, R7, RZ ;  /* 0x0000000704047224 */ /* 0x000fca00078e02ff */
[----:B------:R-:W-:-:S07]  /*127c0*/  VIMNMX R3, R3, R4, !PT ;  /* 0x0000000403037248 */ /* 0x000fce0007fe0100 */
.L_x_3257:
[----:B------:R-:W-:-:S05]  /*127d0*/  VIADD R3, R3, 0x3f ;  /* 0x0000003f03037836 */ /* 0x000fca0000000000 */
[----:B------:R-:W-:-:S04]  /*127e0*/  SHF.R.S32.HI R4, RZ, 0x1f, R3 ;  /* 0x0000001fff047819 */ /* 0x000fc80000011403 */
[----:B------:R-:W-:-:S04]  /*127f0*/  LEA.HI R4, R4, R3, RZ, 0x6 ;  /* 0x0000000304047211 */ /* 0x000fc800078f30ff */
[----:B------:R-:W-:-:S04]  /*12800*/  SHF.R.S32.HI R3, RZ, 0x6, R4 ;  /* 0x00000006ff037819 */ /* 0x000fc80000011404 */
[----:B------:R-:W-:-:S04]  /*12810*/  VIMNMX R3, R3, UR46, !PT ;  /* 0x0000002e03037c48 */ /* 0x000fc8000ffe0100 */
[----:B------:R-:W-:-:S13]  /*12820*/  ISETP.GE.AND P1, PT, R0, R3, PT ;  /* 0x000000030000720c */ /* 0x000fda0003f26270 */
[----:B------:R-:W-:Y:S05]  /*12830*/  @!P1 BRA `(.L_x_3261) ;  /* 0x0000009800049947 */ /* 0x000fea0003800000 */
.L_x_3280:
[----:B0-----:R-:W2:Y:S04]  /*12840*/  LD.E R4, desc[UR40][R152.64+0x1e8] ;  /* 0x0001e82898047980 */ /* 0x001ea8000c101900 */
[----:B------:R-:W3:Y:S04]  /*12850*/  LD.E R5, desc[UR40][R152.64+0x1f0] ;  /* 0x0001f02898057980 */ /* 0x000ee8000c101900 */
[----:B------:R-:W4:Y:S01]  /*12860*/  LD.E R7, desc[UR40][R152.64+0x1c] ;  /* 0x00001c2898077980 */ /* 0x000f22000c101900 */
[----:B--2---:R-:W-:-:S05]  /*12870*/  VIADD R9, R4, 0x1 ;  /* 0x0000000104097836 */ /* 0x004fca0000000000 */
[----:B------:R-:W-:-:S13]  /*12880*/  ISETP.NE.AND P2, PT, R9, 0x2, PT ;  /* 0x000000020900780c */ /* 0x000fda0003f45270 */
[----:B------:R0:W5:Y:S04]  /*12890*/  @P2 LD.E R11, desc[UR40][R152.64+0x1ec] ;  /* 0x0001ec28980b2980 */ /* 0x000168000c101900 */
[----:B-1----:R-:W2:Y:S01]  /*128a0*/  @!P2 LD.E R6, desc[UR40][R152.64+0x1ec] ;  /* 0x0001ec289806a980 */ /* 0x002ea2000c101900 */
        /* <DEDUP_REMOVED lines=11> */
[----:B------:R-:W-:Y:S02]  /*12960*/  IMAD.MOV.U32 R6, RZ, RZ, R0 ;  /* 0x000000ffff067224 */ /* 0x000fe400078e0000 */
[----:B------:R-:W-:-:S03]  /*12970*/  VIADD R0, R0, 0xffffffff ;  /* 0xffffffff00007836 */ /* 0x000fc60000000000 */
[----:B------:R-:W-:Y:S01]  /*12980*/  ISETP.GT.AND P1, PT, R6, R3, PT ;  /* 0x000000030600720c */ /* 0x000fe20003f24270 */
[----:B------:R-:W-:-:S12]  /*12990*/  @!P3 BRA `(.L_x_3263) ;  /* 0x000000000004b947 */ /* 0x000fd80003800000 */
[----:B------:R-:W-:Y:S01]  /*129a0*/  BPT.TRAP 0x1 ;  /* 0x000000040000795c */ /* 0x000fe20000300000 */
.L_x_3263:
[----:B------:R-:W-:Y:S05]  /*129b0*/  BSYNC B0 ;  /* 0x0000000000007941 */ /* 0x000fea0003800000 */
.L_x_3262:
        /* <DEDUP_REMOVED lines=13> */
.L_x_3265:
[----:B------:R-:W-:Y:S05]  /*12a90*/  BSYNC B0 ;  /* 0x0000000000007941 */ /* 0x000fea0003800000 */
.L_x_3264:
        /* <DEDUP_REMOVED lines=8> */
.L_x_3267:
[----:B------:R-:W-:Y:S05]  /*12b20*/  BSYNC B0 ;  /* 0x0000000000007941 */ /* 0x000fea0003800000 */
.L_x_3266:
[----:B0----5:R-:W2:Y:S04]  /*12b30*/  LD.E R5, desc[UR40][R152.64+0x1e8] ;  /* 0x0001e82898057980 */ /* 0x021ea8000c101900 */
[----:B------:R-:W2:Y:S01]  /*12b40*/  LD.E.64 R6, desc[UR40][R152.64+0xa0] ;  /* 0x0000a02898067980 */ /* 0x000ea2000c101b00 */
[----:B------:R-:W-:Y:S05]  /*12b50*/  WARPSYNC.ALL ;  /* 0x0000000000007948 */ /* 0x000fea0003800000 */
[----:B------:R-:W3:Y:S04]  /*12b60*/  LD.E.64 R14, desc[UR40][R152.64+0x98] ;  /* 0x00009828980e7980 */ /* 0x000ee8000c101b00 */
[----:B------:R-:W4:Y:S04]  /*12b70*/  LD.E.64 R12, desc[UR40][R152.64+0x98] ;  /* 0x00009828980c7980 */ /* 0x000f28000c101b00 */
[----:B------:R-:W4:Y:S04]  /*12b80*/  LD.E.64 R10, desc[UR40][R152.64+0x98] ;  /* 0x00009828980a7980 */ /* 0x000f28000c101b00 */
[----:B------:R-:W4:Y:S01]  /*12b90*/  LD.E.64 R8, desc[UR40][R152.64+0x98] ;  /* 0x0000982898087980 */ /* 0x000f22000c101b00 */
[----:B--2---:R-:W-:Y:S01]  /*12ba0*/  IMAD R6, R5, 0x200, R6 ;  /* 0x0000020005067824 */ /* 0x004fe200078e0206 */
[----:B------:R-:W-:-:S02]  /*12bb0*/  R2UR UR7, R7 ;  /* 0x00000000070772ca */ /* 0x000fc400000e0000 */
[----:B------:R-:W2:Y:S02]  /*12bc0*/  LD.E R56, desc[UR40][R152.64+0x54] ;  /* 0x0000542898387980 */ /* 0x000ea4000c101900 */
[----:B------:R-:W-:Y:S02]  /*12bd0*/  R2UR UR6, R6 ;  /* 0x00000000060672ca */ /* 0x000fe400000e0000 */
[----:B------:R0:W-:Y:S01]  /*12be0*/  ST.E desc[UR40][R152.64+0x80], RZ ;  /* 0x000080ff98007985 */ /* 0x0001e2000c101928 */
[----:B------:R-:W-:Y:S01]  /*12bf0*/  WARPGROUP.ARRIVE ;  /* 0x00000000000079c5 */ /* 0x000fe20000000000 */
[----:B------:R-:W-:Y:S01]  /*12c00*/  IMAD.MOV.U32 R5, RZ, RZ, 0x1 ;  /* 0x00000001ff057424 */ /* 0x000fe200078e00ff */
        /* <DEDUP_REMOVED lines=11> */
[----:B------:R0:W5:Y:S04]  /*12cc0*/  LD.E R20, desc[UR40][R152.64+0x1e8] ;  /* 0x0001e82898147980 */ /* 0x000168000c101900 */
[----:B------:R0:W5:Y:S04]  /*12cd0*/  LD.E R21, desc[UR40][R152.64+0x1ec] ;  /* 0x0001ec2898157980 */ /* 0x000168000c101900 */
[----:B------:R0:W-:Y:S01]  /*12ce0*/  ST.E desc[UR40][R152.64+0x80], R5 ;  /* 0x0000800598007985 */ /* 0x0001e2000c101928 */
[----:B------:R-:W-:-:S06]  /*12cf0*/  WARPGROUP.ARRIVE ;  /* 0x00000000000079c5 */ /* 0x000fcc0000000000 */
        /* <DEDUP_REMOVED lines=8> */
[----:B------:R-:W-:Y:S02]  /*12d80*/  WARPGROUP.DEPBAR.LE gsb0, 0x0 ;  /* 0x00008000000079c5 */ /* 0x000fe40000010000 */
[----:B------:R0:W-:Y:S01]  /*12d90*/  ST.E desc[UR40][R152.64+0x80], R5 ;  /* 0x0000800598007985 */ /* 0x0001e2000c101928 */
[----:B------:R-:W-:-:S09]  /*12da0*/  WARPGROUP.ARRIVE ;  /* 0x00000000000079c5 */ /* 0x000fd20000000000 */
        /* <DEDUP_REMOVED lines=8> */
[----:B------:R0:W-:Y:S01]  /*12e30*/  ST.E desc[UR40][R152.64+0x80], R5 ;  /* 0x0000800598007985 */ /* 0x0001e2000c101928 */
[----:B------:R-:W-:-:S09]  /*12e40*/  WARPGROUP.ARRIVE ;  /* 0x00000000000079c5 */ /* 0x000fd20000000000 */
[----:B------:R-:W-:Y:S01]  /*12e50*/  HGMMA.64x64x16.F32.BF16 R24, gdesc[UR4], R24, gsb0 ;  /* 0x00e00000041879f0 */ /* 0x000fe20008001818 */
[----:B--2---:R-:W-:-:S04]  /*12e60*/  LOP3.LUT R56, R56, 0x1, RZ, 0xfc, !PT ;  /* 0x0000000138387812 */ /* 0x004fc800078efcff */
[----:B------:R-:W-:Y:S01]  /*12e70*/  ISETP.NE.AND P2, PT, R56, 0x3, PT ;  /* 0x000000033800780c */ /* 0x000fe20003f45270 */
[----:B------:R-:W-:Y:S01]  /*12e80*/  BSSY B0, `(.L_x_3269) ;  /* 0x0000005000007945 */ /* 0x000fe20003800000 */
[----:B------:R-:W-:Y:S02]  /*12e90*/  WARPGROUP.DEPBAR.LE gsb0, 0x0 ;  /* 0x00008000000079c5 */ /* 0x000fe40000010000 */
[----:B------:R0:W-:Y:S09]  /*12ea0*/  ST.E desc[UR40][R152.64+0x80], R5 ;  /* 0x0000800598007985 */ /* 0x0001f2000c101928 */
[----:B------:R-:W-:Y:S05]  /*12eb0*/  @!P2 BRA `(.L_x_3270) ;  /* 0x000000000004a947 */ /* 0x000fea0003800000 */
[----:B------:R-:W-:Y:S01]  /*12ec0*/  BPT.TRAP 0x1 ;  /* 0x000000040000795c */ /* 0x000fe20000300000 */
.L_x_3270:
[----:B------:R-:W-:Y:S05]  /*12ed0*/  BSYNC B0 ;  /* 0x0000000000007941 */ /* 0x000fea0003800000 */
.L_x_3269:
        /* <DEDUP_REMOVED lines=13> */
.L_x_3272:
[----:B------:R-:W-:Y:S05]  /*12fb0*/  BSYNC B0 ;  /* 0x0000000000007941 */ /* 0x000fea0003800000 */
.L_x_3271:
        /* <DEDUP_REMOVED lines=8> */
.L_x_3274:
[----:B------:R-:W-:Y:S05]  /*13040*/  BSYNC B0 ;  /* 0x0000000000007941 */ /* 0x000fea0003800000 */
.L_x_3273:
[----:B------:R-:W2:Y:S04]  /*13050*/  LD.E R13, desc[UR40][R152.64+0x1e8] ;  /* 0x0001e828980d7980 */ /* 0x000ea8000c101900 */
[----:B------:R-:W2:Y:S01]  /*13060*/  LD.E.64 R6, desc[UR40][R152.64+0xb8] ;  /* 0x0000b82898067980 */ /* 0x000ea2000c101b00 */
[----:B------:R-:W-:Y:S05]  /*13070*/  WARPSYNC.ALL ;  /* 0x0000000000007948 */ /* 0x000fea0003800000 */
[----:B------:R-:W3:Y:S04]  /*13080*/  LD.E R12, desc[UR40][R152.64+0x88] ;  /* 0x00008828980c7980 */ /* 0x000ee8000c101900 */
[----:B------:R-:W4:Y:S04]  /*13090*/  LD.E.64 R14, desc[UR40][R152.64+0xb0] ;  /* 0x0000b028980e7980 */ /* 0x000f28000c101b00 */
[----:B------:R-:W4:Y:S04]  /*130a0*/  LD.E.64 R20, desc[UR40][R152.64+0xb0] ;  /* 0x0000b02898147980 */ /* 0x000f28000c101b00 */
[----:B-1---5:R-:W4:Y:S04]  /*130b0*/  LD.E.64 R8, desc[UR40][R152.64+0xb0] ;  /* 0x0000b02898087980 */ /* 0x022f28000c101b00 */
[----:B------:R-:W4:Y:S01]  /*130c0*/  LD.E.64 R10, desc[UR40][R152.64+0xb0] ;  /* 0x0000b028980a7980 */ /* 0x000f22000c101b00 */
[----:B--2---:R-:W-:Y:S01]  /*130d0*/  IMAD R6, R13, 0x1000, R6 ;  /* 0x000010000d067824 */ /* 0x004fe200078e0206 */
[----:B------:R-:W-:-:S04]  /*130e0*/  R2UR UR7, R7 ;  /* 0x00000000070772ca */ /* 0x000fc800000e0000 */
[C---:B------:R-:W-:Y:S01]  /*130f0*/  R2UR UR6, R6.reuse ;  /* 0x00000000060672ca */ /* 0x040fe200000e0000 */
[----:B------:R-:W-:Y:S02]  /*13100*/  VIADD R56, R6, 0x2 ;  /* 0x0000000206387836 */ /* 0x000fe40000000000 */
[----:B------:R-:W-:Y:S01]  /*13110*/  IMAD.MOV.U32 R57, RZ, RZ, R7 ;  /* 0x000000ffff397224 */ /* 0x000fe200078e0007 */
[----:B---3--:R-:W-:Y:S02]  /*13120*/  ISETP.NE.U32.AND P2, PT, R12, RZ, PT ;  /* 0x000000ff0c00720c */ /* 0x008fe40003f45070 */
[----:B------:R-:W2:Y:S01]  /*13130*/  LD.E.64 R12, desc[UR40][R152.64+0xb0] ;  /* 0x0000b028980c7980 */ /* 0x000ea2000c101b00 */
[----:B------:R-:W-:Y:S01]  /*13140*/  WARPGROUP.ARRIVE ;  /* 0x00000000000079c5 */ /* 0x000fe20000000000 */
[----:B----4-:R-:W-:Y:S02]  /*13150*/  R2UR UR4, R14 ;  /* 0x000000000e0472ca */ /* 0x010fe400000e0000 */
[----:B------:R-:W-:Y:S01]  /*13160*/  R2UR UR5, R15 ;  /* 0x000000000f0572ca */ /* 0x000fe200000e0000 */
[----:B------:R-:W-:-:S06]  /*13170*/  VIADD R20, R20, 0x2 ;  /* 0x0000000214147836 */ /* 0x000fcc0000000000 */
[----:B------:R-:W-:-:S06]  /*13180*/  VOTEU.ANY UP0, P2 ;  /* 0x00000000003f7886 */ /* 0x000fcc0001000100 */
[----:B------:R-:W-:Y:S01]  /*13190*/  HGMMA.64x64x16.F32.BF16 R24, gdesc[UR4], R24, UP0, gsb0 ;  /* 0x00e00000041879f0 */ /* 0x000fe2000b801818 */
[----:B------:R-:W-:Y:S02]  /*131a0*/  R2UR UR6, R56 ;  /* 0x00000000380672ca */ /* 0x000fe400000e0000 */
[----:B------:R-:W-:Y:S02]  /*131b0*/  R2UR UR7, R57 ;  /* 0x00000000390772ca */ /* 0x000fe400000e0000 */
[----:B------:R-:W-:Y:S02]  /*131c0*/  R2UR UR4, R20 ;  /* 0x00000000140472ca */ /* 0x000fe400000e0000 */
[----:B------:R-:W-:Y:S01]  /*131d0*/  R2UR UR5, R21 ;  /* 0x00000000150572ca */ /* 0x000fe200000e0000 */
[----:B------:R-:W-:Y:S02]  /*131e0*/  WARPGROUP.DEPBAR.LE gsb0, 0x0 ;  /* 0x00008000000079c5 */ /* 0x000fe40000010000 */
[----:B------:R-:W3:Y:S01]  /*131f0*/  LD.E.64 R14, desc[UR40][R152.64+0xb0] ;  /* 0x0000b028980e7980 */ /* 0x000ee2000c101b00 */
[----:B------:R-:W-:-:S02]  /*13200*/  VIADD R8, R8, 0x4 ;  /* 0x0000000408087836 */ /* 0x000fc40000000000 */
[----:B------:R-:W-:Y:S01]  /*13210*/  VIADD R56, R6, 0x4 ;  /* 0x0000000406387836 */ /* 0x000fe20000000000 */
[----:B------:R-:W-:Y:S01]  /*13220*/  ST.E desc[UR40][R152.64+0x88], R5 ;  /* 0x0000880598007985 */ /* 0x000fe2000c101928 */
[----:B------:R-:W-:-:S06]  /*13230*/  WARPGROUP.ARRIVE ;  /* 0x00000000000079c5 */ /* 0x000fcc0000000000 */
[----:B------:R-:W-:Y:S01]  /*13240*/  HGMMA.64x64x16.F32.BF16 R24, gdesc[UR4], R24, gsb0 ;  /* 0x00e00000041879f0 */ /* 0x000fe20008001818 */
[----:B------:R-:W-:Y:S01]  /*13250*/  IMAD.MOV.U32 R57, RZ, RZ, R7 ;  /* 0x000000ffff397224 */ /* 0x000fe200078e0007 */
[----:B------:R-:W-:Y:S02]  /*13260*/  R2UR UR6, R56 ;  /* 0x00000000380672ca */ /* 0x000fe400000e0000 */
[----:B------:R-:W-:Y:S02]  /*13270*/  R2UR UR4, R8 ;  /* 0x00000000080472ca */ /* 0x000fe400000e0000 */
[----:B------:R-:W-:Y:S02]  /*13280*/  R2UR UR7, R57 ;  /* 0x00000000390772ca */ /* 0x000fe400000e0000 */
[----:B------:R-:W-:Y:S01]  /*13290*/  R2UR UR5, R9 ;  /* 0x00000000090572ca */ /* 0x000fe200000e0000 */
[----:B------:R-:W-:Y:S02]  /*132a0*/  WARPGROUP.DEPBAR.LE gsb0, 0x0 ;  /* 0x00008000000079c5 */ /* 0x000fe40000010000 */
[----:B------:R-:W4:Y:S01]  /*132b0*/  LD.E.64 R20, desc[UR40][R152.64+0xb0] ;  /* 0x0000b02898147980 */ /* 0x000f22000c101b00 */
        /* <DEDUP_REMOVED lines=12> */
[----:B------:R-:W-:-:S03]  /*13380*/  VIADD R56, R6, 0x200 ;  /* 0x0000020006387836 */ /* 0x000fc60000000000 */
[----:B------:R-:W-:Y:S01]  /*13390*/  ST.E desc[UR40][R152.64+0x88], R5 ;  /* 0x0000880598007985 */ /* 0x000fe2000c101928 */
[----:B------:R-:W-:-:S06]  /*133a0*/  WARPGROUP.ARRIVE ;  /* 0x00000000000079c5 */ /* 0x000fcc0000000000 */
[----:B------:R-:W-:Y:S01]  /*133b0*/  HGMMA.64x64x16.F32.BF16 R24, gdesc[UR4], R24, gsb0 ;  /* 0x00e00000041879f0 */ /* 0x000fe20008001818 */
[----:B------:R-:W-:Y:S01]  /*133c0*/  IMAD.MOV.U32 R57, RZ, RZ, R7 ;  /* 0x000000ffff397224 */ /* 0x000fe200078e0007 */
[----:B------:R-:W-:-:S04]  /*133d0*/  R2UR UR6, R56 ;  /* 0x00000000380672ca */ /* 0x000fc800000e0000 */
[----:B------:R-:W-:Y:S01]  /*133e0*/  R2UR UR7, R57 ;  /* 0x00000000390772ca */ /* 0x000fe200000e0000 */
[----:B--2---:R-:W-:Y:S01]  /*133f0*/  VIADD R12, R12, 0x200 ;  /* 0x000002000c0c7836 */ /* 0x004fe20000000000 */
[----:B------:R-:W-:-:S04]  /*13400*/  R2UR UR5, R13 ;  /* 0x000000000d0572ca */ /* 0x000fc800000e0000 */
[----:B------:R-:W-:Y:S01]  /*13410*/  R2UR UR4, R12 ;  /* 0x000000000c0472ca */ /* 0x000fe200000e0000 */
[----:B------:R-:W-:Y:S02]  /*13420*/  WARPGROUP.DEPBAR.LE gsb0, 0x0 ;  /* 0x00008000000079c5 */ /* 0x000fe40000010000 */
[----:B------:R-:W2:Y:S01]  /*13430*/  LD.E.64 R10, desc[UR40][R152.64+0xb0] ;  /* 0x0000b028980a7980 */ /* 0x000ea2000c101b00 */
[----:B------:R-:W-:-:S03]  /*13440*/  VIADD R56, R6, 0x202 ;  /* 0x0000020206387836 */ /* 0x000fc60000000000 */
[----:B------:R-:W-:Y:S01]  /*13450*/  ST.E desc[UR40][R152.64+0x88], R5 ;  /* 0x0000880598007985 */ /* 0x000fe2000c101928 */
[----:B------:R-:W-:-:S06]  /*13460*/  WARPGROUP.ARRIVE ;  /* 0x00000000000079c5 */ /* 0x000fcc0000000000 */
[----:B------:R-:W-:Y:S01]  /*13470*/  HGMMA.64x64x16.F32.BF16 R24, gdesc[UR4], R24, gsb0 ;  /* 0x00e00000041879f0 */ /* 0x000fe20008001818 */
[----:B------:R-:W-:Y:S01]  /*13480*/  IMAD.MOV.U32 R57, RZ, RZ, R7 ;  /* 0x000000ffff397224 */ /* 0x000fe200078e0007 */
[----:B------:R-:W-:-:S04]  /*13490*/  R2UR UR6, R56 ;  /* 0x00000000380672ca */ /* 0x000fc800000e0000 */
[----:B------:R-:W-:Y:S01]  /*134a0*/  R2UR UR7, R57 ;  /* 0x00000000390772ca */ /* 0x000fe200000e0000 */
[----:B---3--:R-:W-:Y:S01]  /*134b0*/  VIADD R14, R14, 0x202 ;  /* 0x000002020e0e7836 */ /* 0x008fe20000000000 */
[----:B------:R-:W-:-:S04]  /*134c0*/  R2UR UR5, R15 ;  /* 0x000000000f0572ca */ /* 0x000fc800000e0000 */
[----:B------:R-:W-:Y:S01]  /*134d0*/  R2UR UR4, R14 ;  /* 0x000000000e0472ca */ /* 0x000fe200000e0000 */
[----:B------:R-:W-:Y:S02]  /*134e0*/  WARPGROUP.DEPBAR.LE gsb0, 0x0 ;  /* 0x00008000000079c5 */ /* 0x000fe40000010000 */
[----:B------:R-:W3:Y:S01]  /*134f0*/  LD.E.64 R12, desc[UR40][R152.64+0xb0] ;  /* 0x0000b028980c7980 */ /* 0x000ee2000c101b00 */
[----:B------:R-:W-:-:S03]  /*13500*/  VIADD R56, R6, 0x204 ;  /* 0x0000020406387836 */ /* 0x000fc60000000000 */
[----:B------:R-:W-:Y:S01]  /*13510*/  ST.E desc[UR40][R152.64+0x88], R5 ;  /* 0x0000880598007985 */ /* 0x000fe2000c101928 */
[----:B------:R-:W-:-:S06]  /*13520*/  WARPGROUP.ARRIVE ;  /* 0x00000000000079c5 */ /* 0x000fcc0000000000 */
[----:B------:R-:W-:Y:S01]  /*13530*/  HGMMA.64x64x16.F32.BF16 R24, gdesc[UR4], R24, gsb0 ;  /* 0x00e00000041879f0 */ /* 0x000fe20008001818 */
[----:B------:R-:W-:Y:S01]  /*13540*/  IMAD.MOV.U32 R57, RZ, RZ, R7 ;  /* 0x000000ffff397224 */ /* 0x000fe200078e0007 */
[----:B------:R-:W-:-:S04]  /*13550*/  R2UR UR6, R56 ;  /* 0x00000000380672ca */ /* 0x000fc800000e0000 */
[----:B------:R-:W-:Y:S01]  /*13560*/  R2UR UR7, R57 ;  /* 0x00000000390772ca */ /* 0x000fe200000e0000 */
[----:B----4-:R-:W-:Y:S01]  /*13570*/  VIADD R20, R20, 0x204 ;  /* 0x0000020414147836 */ /* 0x010fe20000000000 */
[----:B------:R-:W-:-:S04]  /*13580*/  R2UR UR5, R21 ;  /* 0x00000000150572ca */ /* 0x000fc800000e0000 */
        /* <DEDUP_REMOVED lines=10> */
[----:B------:R-:W-:Y:S01]  /*13630*/  VIADD R8, R8, 0x206 ;  /* 0x0000020608087836 */ /* 0x000fe20000000000 */
        /* <DEDUP_REMOVED lines=95> */
[----:B------:R-:W1:Y:S01]  /*13c30*/  S2R R58, SR_TID.X ;  /* 0x00000000003a7919 */ /* 0x000e620000002100 */
[----:B------:R-:W-:Y:S01]  /*13c40*/  VIADD R14, R14, 0x606 ;  /* 0x000006060e0e7836 */ /* 0x000fe20000000000 */
[----:B------:R-:W-:-:S04]  /*13c50*/  R2UR UR5, R15 ;  /* 0x000000000f0572ca */ /* 0x000fc800000e0000 */
[----:B------:R-:W-:Y:S02]  /*13c60*/  R2UR UR4, R14 ;  /* 0x000000000e0472ca */ /* 0x000fe400000e0000 */
[----:B-1----:R-:W-:Y:S01]  /*13c70*/  SHF.R.U32.HI R58, RZ, 0x7, R58 ;  /* 0x00000007ff3a7819 */ /* 0x002fe2000001163a */
[----:B------:R-:W-:Y:S02]  /*13c80*/  WARPGROUP.DEPBAR.LE gsb0, 0x0 ;  /* 0x00008000000079c5 */ /* 0x000fe40000010000 */
[----:B------:R-:W4:Y:S04]  /*13c90*/  LD.E.64 R12, desc[UR40][R152.64+0xb0] ;  /* 0x0000b028980c7980 */ /* 0x000f28000c101b00 */
[----:B------:R-:W-:Y:S01]  /*13ca0*/  ST.E desc[UR40][R152.64+0x88], R5 ;  /* 0x0000880598007985 */ /* 0x000fe2000c101928 */
[----:B------:R-:W-:-:S03]  /*13cb0*/  WARPGROUP.ARRIVE ;  /* 0x00000000000079c5 */ /* 0x000fc60000000000 */
[----:B------:R1:W0:Y:S03]  /*13cc0*/  SHFL.IDX PT, R14, R58, RZ, 0x1f ;  /* 0x00001fff3a0e7589 */ /* 0x00022600000e0000 */
[----:B------:R-:W-:Y:S01]  /*13cd0*/  HGMMA.64x64x16.F32.BF16 R24, gdesc[UR4], R24, gsb0 ;  /* 0x00e00000041879f0 */ /* 0x000fe20008001818 */
[----:B------:R-:W-:Y:S02]  /*13ce0*/  IMAD.MOV.U32 R15, RZ, RZ, R7 ;  /* 0x000000ffff0f7224 */ /* 0x000fe400078e0007 */
[----:B-1----:R-:W-:-:S03]  /*13cf0*/  VIADD R58, R6, 0x800 ;  /* 0x00000800063a7836 */ /* 0x002fc60000000000 */
[----:B------:R-:W-:Y:S01]  /*13d00*/  R2UR UR11, R15 ;  /* 0x000000000f0b72ca */ /* 0x000fe200000e0000 */
[----:B------:R-:W-:Y:S01]  /*13d10*/  UMOV UR4, 0x1 ;  /* 0x0000000100047882 */ /* 0x000fe20000000000 */
[----:B0-----:R-:W-:-:S04]  /*13d20*/  ISETP.GT.AND P2, PT, R14, 0x7f, PT ;  /* 0x0000007f0e00780c */ /* 0x001fc80003f44270 */
[----:B------:R-:W-:-:S04]  /*13d30*/  SEL R59, RZ, 0x2, !P2 ;  /* 0x00000002ff3b7807 */ /* 0x000fc80005000000 */
[----:B--2---:R-:W-:Y:S01]  /*13d40*/  IADD3 R20, R20, 0x800, R59 ;  /* 0x0000080014147810 */ /* 0x004fe20007ffe03b */
[----:B------:R-:W-:Y:S01]  /*13d50*/  IMAD.IADD R14, R59, 0x1, R58 ;  /* 0x000000013b0e7824 */ /* 0x000fe200078e023a */
[----:B------:R-:W-:Y:S02]  /*13d60*/  R2UR UR9, R21 ;  /* 0x00000000150972ca */ /* 0x000fe400000e0000 */
[----:B------:R-:W-:Y:S02]  /*13d70*/  R2UR UR8, R20 ;  /* 0x00000000140872ca */ /* 0x000fe400000e0000 */
[----:B------:R-:W-:Y:S01]  /*13d80*/  R2UR UR10, R14 ;  /* 0x000000000e0a72ca */ /* 0x000fe200000e0000 */
[----:B------:R-:W-:Y:S01]  /*13d90*/  UISETP.NE.U32.AND UP0, UPT, UR4, URZ, UPT ;  /* 0x0000003f0400728c */ /* 0x000fe2000bf05070 */
[----:B------:R-:W-:Y:S02]  /*13da0*/  WARPGROUP.DEPBAR.LE gsb0, 0x0 ;  /* 0x00008000000079c5 */ /* 0x000fe40000010000 */
[----:B------:R-:W2:Y:S01]  /*13db0*/  LD.E.64 R56, desc[UR40][R152.64+0xb0] ;  /* 0x0000b02898387980 */ /* 0x000ea2000c101b00 */
[----:B------:R-:W-:-:S03]  /*13dc0*/  IMAD.MOV.U32 R63, RZ, RZ, 0x4 ;  /* 0x00000004ff3f7424 */ /* 0x000fc600078e00ff */
[----:B------:R-:W-:Y:S01]  /*13dd0*/  ST.E desc[UR40][R152.64+0x88], R5 ;  /* 0x0000880598007985 */ /* 0x000fe2000c101928 */
[----:B------:R-:W-:Y:S01]  /*13de0*/  WARPGROUP.ARRIVE ;  /* 0x00000000000079c5 */ /* 0x000fe20000000000 */
[----:B------:R-:W-:-:S05]  /*13df0*/  SEL R61, R63, 0x2, P2 ;  /* 0x000000023f3d7807 */ /* 0x000fca0001000000 */
[----:B------:R-:W-:Y:S01]  /*13e00*/  HGMMA.64x64x16.F32.BF16 R24, gdesc[UR8], R24, UP0, gsb0 ;  /* 0x00e00000081879f0 */ /* 0x000fe2000b801818 */
        /* <DEDUP_REMOVED lines=8> */
[----:B------:R-:W3:Y:S01]  /*13e90*/  LD.E.64 R14, desc[UR40][R152.64+0xb0] ;  /* 0x0000b028980e7980 */ /* 0x000ee2000c101b00 */
[----:B------:R-:W-:-:S03]  /*13ea0*/  SEL R63, R63, 0x6, !P2 ;  /* 0x000000063f3f7807 */ /* 0x000fc60005000000 */
[----:B------:R-:W-:Y:S01]  /*13eb0*/  ST.E desc[UR40][R152.64+0x88], R5 ;  /* 0x0000880598007985 */ /* 0x000fe2000c101928 */
[----:B------:R-:W-:Y:S01]  /*13ec0*/  WARPGROUP.ARRIVE ;  /* 0x00000000000079c5 */ /* 0x000fe20000000000 */
[----:B------:R-:W-:-:S05]  /*13ed0*/  IMAD.IADD R20, R58, 0x1, R63 ;  /* 0x000000013a147824 */ /* 0x000fca00078e023f */
[----:B------:R-:W-:Y:S01]  /*13ee0*/  HGMMA.64x64x16.F32.BF16 R24, gdesc[UR4], R24, gsb0 ;  /* 0x00e00000041879f0 */ /* 0x000fe20008001818 */
[----:B------:R-:W-:Y:S01]  /*13ef0*/  IMAD.MOV.U32 R21, RZ, RZ, R7 ;  /* 0x000000ffff157224 */ /* 0x000fe200078e0007 */
[----:B------:R-:W-:-:S04]  /*13f00*/  R2UR UR6, R20 ;  /* 0x00000000140672ca */ /* 0x000fc800000e0000 */
[----:B------:R-:W-:Y:S02]  /*13f10*/  R2UR UR7, R21 ;  /* 0x00000000150772ca */ /* 0x000fe400000e0000 */
[----:B----4-:R-:W-:Y:S02]  /*13f20*/  IADD3 R10, R63, 0x800, R10 ;  /* 0x000008003f0a7810 */ /* 0x010fe40007ffe00a */
[----:B------:R-:W-:Y:S02]  /*13f30*/  R2UR UR5, R11 ;  /* 0x000000000b0572ca */ /* 0x000fe400000e0000 */
[----:B------:R-:W-:Y:S01]  /*13f40*/  R2UR UR4, R10 ;  /* 0x000000000a0472ca */ /* 0x000fe200000e0000 */
[----:B------:R-:W-:Y:S02]  /*13f50*/  WARPGROUP.DEPBAR.LE gsb0, 0x0 ;  /* 0x00008000000079c5 */ /* 0x000fe40000010000 */
[----:B------:R-:W4:Y:S01]  /*13f60*/  LD.E.64 R8, desc[UR40][R152.64+0xb0] ;  /* 0x0000b02898087980 */ /* 0x000f22000c101b00 */
[----:B------:R-:W-:-:S02]  /*13f70*/  IMAD.MOV.U32 R10, RZ, RZ, 0x28 ;  /* 0x00000028ff0a7424 */ /* 0x000fc400078e00ff */
[----:B------:R-:W-:Y:S01]  /*13f80*/  IMAD.MOV.U32 R11, RZ, RZ, 0xa00 ;  /* 0x00000a00ff0b7424 */ /* 0x000fe200078e00ff */
[----:B------:R-:W-:Y:S01]  /*13f90*/  ST.E desc[UR40][R152.64+0x88], R5 ;  /* 0x0000880598007985 */ /* 0x000fe2000c101928 */
[----:B------:R-:W-:Y:S01]  /*13fa0*/  WARPGROUP.ARRIVE ;  /* 0x00000000000079c5 */ /* 0x000fe20000000000 */
[----:B------:R-:W-:Y:S02]  /*13fb0*/  SEL R10, R10, 0x26, P2 ;  /* 0x000000260a0a7807 */ /* 0x000fe40001000000 */
[----:B------:R-:W-:-:S03]  /*13fc0*/  SEL R11, R11, 0x980, P2 ;  /* 0x000009800b0b7807 */ /* 0x000fc60001000000 */
[----:B------:R-:W-:Y:S02]  /*13fd0*/  HGMMA.64x64x16.F32.BF16 R24, gdesc[UR4], R24, gsb0 ;  /* 0x00e00000041879f0 */ /* 0x000fe40008001818 */
        /* <DEDUP_REMOVED lines=10> */
[----:B------:R-:W4:Y:S01]  /*14080*/  LD.E.64 R10, desc[UR40][R152.64+0xb0] ;  /* 0x0000b028980a7980 */ /* 0x000f22000c101b00 */
[----:B------:R-:W-:-:S03]  /*14090*/  VIADD R58, R6, 0xa00 ;  /* 0x00000a00063a7836 */ /* 0x000fc60000000000 */
[----:B------:R-:W-:Y:S01]  /*140a0*/  ST.E desc[UR40][R152.64+0x88], R5 ;  /* 0x0000880598007985 */ /* 0x000fe2000c101928 */
[----:B------:R-:W-:Y:S01]  /*140b0*/  WARPGROUP.ARRIVE ;  /* 0x00000000000079c5 */ /* 0x000fe20000000000 */
[----:B------:R-:W-:-:S05]  /*140c0*/  IMAD.IADD R20, R59, 0x1, R58 ;  /* 0x000000013b147824 */ /* 0x000fca00078e023a */
[----:B------:R-:W-:Y:S01]  /*140d0*/  HGMMA.64x64x16.F32.BF16 R24, gdesc[UR4], R24, gsb0 ;  /* 0x00e00000041879f0 */ /* 0x000fe20008001818 */
[----:B------:R-:W-:Y:S01]  /*140e0*/  IMAD.MOV.U32 R21, RZ, RZ, R7 ;  /* 0x000000ffff157224 */ /* 0x000fe200078e0007 */
[----:B------:R-:W-:-:S04]  /*140f0*/  R2UR UR6, R20 ;  /* 0x00000000140672ca */ /* 0x000fc800000e0000 */
[----:B------:R-:W-:Y:S02]  /*14100*/  R2UR UR7, R21 ;  /* 0x00000000150772ca */ /* 0x000fe400000e0000 */
[----:B--2---:R-:W-:Y:S02]  /*14110*/  IADD3 R56, R59, 0xa00, R56 ;  /* 0x00000a003b387810 */ /* 0x004fe40007ffe038 */
[----:B------:R-:W-:Y:S02]  /*14120*/  R2UR UR5, R57 ;  /* 0x00000000390572ca */ /* 0x000fe400000e0000 */
[----:B------:R-:W-:Y:S01]  /*14130*/  R2UR UR4, R56 ;  /* 0x00000000380472ca */ /* 0x000fe200000e0000 */
[----:B------:R-:W-:Y:S02]  /*14140*/  WARPGROUP.DEPBAR.LE gsb0, 0x0 ;  /* 0x00008000000079c5 */ /* 0x000fe40000010000 */
[----:B------:R-:W2:Y:S01]  /*14150*/  LD.E.64 R12, desc[UR40][R152.64+0xb0] ;  /* 0x0000b028980c7980 */ /* 0x000ea2000c101b00 */
[----:B------:R-:W-:-:S03]  /*14160*/  IMAD.IADD R56, R61, 0x1, R58 ;  /* 0x000000013d387824 */ /* 0x000fc600078e023a */
[----:B------:R-:W-:Y:S01]  /*14170*/  ST.E desc[UR40][R152.64+0x88], R5 ;  /* 0x0000880598007985 */ /* 0x000fe2000c101928 */
[----:B------:R-:W-:-:S06]  /*14180*/  WARPGROUP.ARRIVE ;  /* 0x00000000000079c5 */ /* 0x000fcc0000000000 */
[----:B------:R-:W-:Y:S01]  /*14190*/  HGMMA.64x64x16.F32.BF16 R24, gdesc[UR4], R24, gsb0 ;  /* 0x00e00000041879f0 */ /* 0x000fe20008001818 */
[----:B------:R-:W-:Y:S01]  /*141a0*/  IMAD.MOV.U32 R57, RZ, RZ, R7 ;  /* 0x000000ffff397224 */ /* 0x000fe200078e0007 */
[----:B------:R-:W-:-:S04]  /*141b0*/  R2UR UR6, R56 ;  /* 0x00000000380672ca */ /* 0x000fc800000e0000 */
[----:B------:R-:W-:Y:S02]  /*141c0*/  R2UR UR7, R57 ;  /* 0x00000000390772ca */ /* 0x000fe400000e0000 */
[----:B---3--:R-:W-:Y:S02]  /*141d0*/  IADD3 R14, R61, 0xa00, R14 ;  /* 0x00000a003d0e7810 */ /* 0x008fe40007ffe00e */
[----:B------:R-:W-:Y:S02]  /*141e0*/  R2UR UR5, R15 ;  /* 0x000000000f0572ca */ /* 0x000fe400000e0000 */
[----:B------:R-:W-:Y:S01]  /*141f0*/  R2UR UR4, R14 ;  /* 0x000000000e0472ca */ /* 0x000fe200000e0000 */
[----:B------:R-:W-:Y:S02]  /*14200*/  WARPGROUP.DEPBAR.LE gsb0, 0x0 ;  /* 0x00008000000079c5 */ /* 0x000fe40000010000 */
[----:B------:R-:W3:Y:S01]  /*14210*/  LD.E.64 R20, desc[UR40][R152.64+0xb0] ;  /* 0x0000b02898147980 */ /* 0x000ee2000c101b00 */
[----:B------:R-:W-:-:S03]  /*14220*/  IMAD.IADD R56, R63, 0x1, R58 ;  /* 0x000000013f387824 */ /* 0x000fc600078e023a */
[----:B------:R-:W-:Y:S01]  /*14230*/  ST.E desc[UR40][R152.64+0x88], R5 ;  /* 0x0000880598007985 */ /* 0x000fe2000c101928 */
[----:B------:R-:W-:-:S06]  /*14240*/  WARPGROUP.ARRIVE ;  /* 0x00000000000079c5 */ /* 0x000fcc0000000000 */
        /* <DEDUP_REMOVED lines=82> */
[----:B------:R-:W4:Y:S04]  /*14770*/  @!P0 LD.E.64 R8, desc[UR40][R152.64+0x30] ;  /* 0x0000302898088980 */ /* 0x000f28000c101b00 */
[----:B------:R-:W4:Y:S01]  /*14780*/  @!P0 LD.E R60, desc[UR40][R152.64+0x1e8] ;  /* 0x0001e828983c8980 */ /* 0x000f22000c101900 */
[----:B------:R-:W-:Y:S02]  /*14790*/  VIADD R58, R6, 0xe00 ;  /* 0x00000e00063a7836 */ /* 0x000fe40000000000 */
[----:B------:R-:W-:Y:S01]  /*147a0*/  IMAD.MOV.U32 R15, RZ, RZ, R7 ;  /* 0x000000ffff0f7224 */ /* 0x000fe200078e0007 */
[----:B------:R-:W-:Y:S01]  /*147b0*/  ST.E desc[UR40][R152.64+0x88], R5 ;  /* 0x0000880598007985 */ /* 0x000fe2000c101928 */
[----:B------:R-:W-:Y:S01]  /*147c0*/  WARPGROUP.ARRIVE ;  /* 0x00000000000079c5 */ /* 0x000fe20000000000 */
[----:B------:R-:W-:-:S05]  /*147d0*/  IMAD.IADD R14, R59, 0x1, R58 ;  /* 0x000000013b0e7824 */ /* 0x000fca00078e023a */
[----:B------:R-:W-:Y:S01]  /*147e0*/  HGMMA.64x64x16.F32.BF16 R24, gdesc[UR4], R24, gsb0 ;  /* 0x00e00000041879f0 */ /* 0x000fe20008001818 */
[----:B------:R-:W-:Y:S02]  /*147f0*/  R2UR UR6, R14 ;  /* 0x000000000e0672ca */ /* 0x000fe400000e0000 */
[----:B------:R-:W-:Y:S02]  /*14800*/  R2UR UR7, R15 ;  /* 0x000000000f0772ca */ /* 0x000fe400000e0000 */
[----:B--2---:R-:W-:Y:S02]  /*14810*/  IADD3 R10, R59, 0xe00, R10 ;  /* 0x00000e003b0a7810 */ /* 0x004fe40007ffe00a */
[----:B------:R-:W-:Y:S01]  /*14820*/  R2UR UR5, R11 ;  /* 0x000000000b0572ca */ /* 0x000fe200000e0000 */
[----:B------:R-:W-:Y:S01]  /*14830*/  IMAD.MOV.U32 R11, RZ, RZ, R7 ;  /* 0x000000ffff0b7224 */ /* 0x000fe200078e0007 */
[----:B------:R-:W-:Y:S01]  /*14840*/  R2UR UR4, R10 ;  /* 0x000000000a0472ca */ /* 0x000fe200000e0000 */
[----:B------:R-:W-:Y:S01]  /*14850*/  IMAD.IADD R10, R61, 0x1, R58 ;  /* 0x000000013d0a7824 */ /* 0x000fe200078e023a */
[----:B------:R-:W-:-:S02]  /*14860*/  WARPGROUP.DEPBAR.LE gsb0, 0x0 ;  /* 0x00008000000079c5 */ /* 0x000fc40000010000 */
[----:B------:R-:W-:Y:S01]  /*14870*/  ST.E desc[UR40][R152.64+0x88], R5 ;  /* 0x0000880598007985 */ /* 0x000fe2000c101928 */
[----:B------:R-:W-:-:S08]  /*14880*/  WARPGROUP.ARRIVE ;  /* 0x00000000000079c5 */ /* 0x000fd00000000000 */
[----:B------:R-:W-:Y:S01]  /*14890*/  HGMMA.64x64x16.F32.BF16 R24, gdesc[UR4], R24, gsb0 ;  /* 0x00e00000041879f0 */ /* 0x000fe20008001818 */
[----:B------:R-:W-:Y:S01]  /*148a0*/  R2UR UR6, R10 ;  /* 0x000000000a0672ca */ /* 0x000fe200000e0000 */
[----:B------:R-:W-:Y:S01]  /*148b0*/  IMAD.IADD R10, R63, 0x1, R58 ;  /* 0x000000013f0a7824 */ /* 0x000fe200078e023a */
[----:B------:R-:W-:Y:S01]  /*148c0*/  R2UR UR7, R11 ;  /* 0x000000000b0772ca */ /* 0x000fe200000e0000 */
[----:B------:R-:W-:Y:S01]  /*148d0*/  IMAD.MOV.U32 R11, RZ, RZ, R7 ;  /* 0x000000ffff0b7224 */ /* 0x000fe200078e0007 */
[----:B---3--:R-:W-:Y:S02]  /*148e0*/  IADD3 R12, R61, 0xe00, R12 ;  /* 0x00000e003d0c7810 */ /* 0x008fe40007ffe00c */
[----:B------:R-:W-:Y:S02]  /*148f0*/  R2UR UR5, R13 ;  /* 0x000000000d0572ca */ /* 0x000fe400000e0000 */
[----:B------:R-:W-:Y:S01]  /*14900*/  R2UR UR4, R12 ;  /* 0x000000000c0472ca */ /* 0x000fe200000e0000 */
[----:B------:R-:W-:-:S02]  /*14910*/  WARPGROUP.DEPBAR.LE gsb0, 0x0 ;  /* 0x00008000000079c5 */ /* 0x000fc40000010000 */
[----:B------:R-:W-:Y:S01]  /*14920*/  ST.E desc[UR40][R152.64+0x88], R5 ;  /* 0x0000880598007985 */ /* 0x000fe2000c101928 */
[----:B------:R-:W-:-:S09]  /*14930*/  WARPGROUP.ARRIVE ;  /* 0x00000000000079c5 */ /* 0x000fd20000000000 */
[----:B------:R-:W-:Y:S01]  /*14940*/  HGMMA.64x64x16.F32.BF16 R24, gdesc[UR4], R24, gsb0 ;  /* 0x00e00000041879f0 */ /* 0x000fe20008001818 */
[----:B------:R-:W-:Y:S01]  /*14950*/  R2UR UR6, R10 ;  /* 0x000000000a0672ca */ /* 0x000fe200000e0000 */
[----:B------:R-:W-:Y:S01]  /*14960*/  IMAD.MOV.U32 R10, RZ, RZ, 0x40 ;  /* 0x00000040ff0a7424 */ /* 0x000fe200078e00ff */
[----:B------:R-:W-:Y:S01]  /*14970*/  R2UR UR7, R11 ;  /* 0x000000000b0772ca */ /* 0x000fe200000e0000 */
[----:B------:R-:W-:-:S03]  /*14980*/  IMAD.MOV.U32 R11, RZ, RZ, 0x1000 ;  /* 0x00001000ff0b7424 */ /* 0x000fc600078e00ff */
[----:B------:R-:W-:Y:S02]  /*14990*/  SEL R10, R10, 0x3e, P2 ;  /* 0x0000003e0a0a7807 */ /* 0x000fe40001000000 */
[----:B------:R-:W-:-:S05]  /*149a0*/  SEL R11, R11, 0xf80, P2 ;  /* 0x00000f800b0b7807 */ /* 0x000fca0001000000 */
[----:B------:R-:W-:-:S05]  /*149b0*/  IMAD.IADD R10, R10, 0x1, R11 ;  /* 0x000000010a0a7824 */ /* 0x000fca00078e020b */
[----:B------:R-:W-:Y:S02]  /*149c0*/  LOP3.LUT R11, R10, 0x1e06, RZ, 0xc0, !PT ;  /* 0x00001e060a0b7812 */ /* 0x000fe400078ec0ff */
[----:B----4-:R-:W-:Y:S02]  /*149d0*/  IADD3 R20, R63, 0xe00, R20 ;  /* 0x00000e003f147810 */ /* 0x010fe40007ffe014 */
[----:B------:R-:W-:Y:S01]  /*149e0*/  R2UR UR5, R21 ;  /* 0x00000000150572ca */ /* 0x000fe200000e0000 */
[----:B------:R-:W-:Y:S01]  /*149f0*/  IMAD.IADD R6, R6, 0x1, R11 ;  /* 0x0000000106067824 */ /* 0x000fe200078e020b */
[----:B------:R-:W-:Y:S01]  /*14a00*/  R2UR UR4, R20 ;  /* 0x00000000140472ca */ /* 0x000fe200000e0000 */
[----:B------:R-:W-:Y:S02]  /*14a10*/  WARPGROUP.DEPBAR.LE gsb0, 0x0 ;  /* 0x00008000000079c5 */ /* 0x000fe40000010000 */
[----:B------:R-:W-:Y:S01]  /*14a20*/  ST.E desc[UR40][R152.64+0x88], R5 ;  /* 0x0000880598007985 */ /* 0x000fe2000c101928 */
[----:B------:R-:W-:-:S09]  /*14a30*/  WARPGROUP.ARRIVE ;  /* 0x00000000000079c5 */ /* 0x000fd20000000000 */
[----:B------:R-:W-:Y:S01]  /*14a40*/  HGMMA.64x64x16.F32.BF16 R24, gdesc[UR4], R24, gsb0 ;  /* 0x00e00000041879f0 */ /* 0x000fe20008001818 */
[----:B------:R-:W-:Y:S02]  /*14a50*/  R2UR UR6, R6 ;  /* 0x00000000060672ca */ /* 0x000fe400000e0000 */
[----:B------:R-:W-:Y:S01]  /*14a60*/  R2UR UR7, R7 ;  /* 0x00000000070772ca */ /* 0x000fe200000e0000 */
[----:B------:R-:W-:Y:S01]  /*14a70*/  IMAD.IADD R56, R11, 0x1, R56 ;  /* 0x000000010b387824 */ /* 0x000fe200078e0238 */
[----:B------:R-:W-:Y:S02]  /*14a80*/  R2UR UR5, R57 ;  /* 0x00000000390572ca */ /* 0x000fe400000e0000 */
[----:B------:R-:W-:Y:S02]  /*14a90*/  @!P0 MOV R9, R8 ;  /* 0x0000000800098202 */ /* 0x000fe40000000f00 */
[----:B------:R-:W-:-:S03]  /*14aa0*/  R2UR UR4, R56 ;  /* 0x00000000380472ca */ /* 0x000fc600000e0000 */
[----:B------:R-:W-:-:S05]  /*14ab0*/  @!P0 IMAD R60, R60, 0x8, R9 ;  /* 0x000000083c3c8824 */ /* 0x000fca00078e0209 */
[----:B------:R-:W-:Y:S01]  /*14ac0*/  @!P0 PRMT R60, RZ, 0x654, R60 ;  /* 0x00000654ff3c8816 */ /* 0x000fe2000000003c */
[----:B------:R-:W-:Y:S02]  /*14ad0*/  WARPGROUP.DEPBAR.LE gsb0, 0x0 ;  /* 0x00008000000079c5 */ /* 0x000fe40000010000 */
[----:B------:R-:W-:Y:S01]  /*14ae0*/  ST.E desc[UR40][R152.64+0x88], R5 ;  /* 0x0000880598007985 */ /* 0x000fe2000c101928 */
[----:B------:R-:W-:-:S06]  /*14af0*/  WARPGROUP.ARRIVE ;  /* 0x00000000000079c5 */ /* 0x000fcc0000000000 */
[----:B------:R-:W-:Y:S03]  /*14b00*/  HGMMA.64x64x16.F32.BF16 R24, gdesc[UR4], R24, gsb0 ;  /* 0x00e00000041879f0 */ /* 0x000fe60008001818 */
[----:B------:R-:W-:Y:S02]  /*14b10*/  WARPGROUP.DEPBAR.LE gsb0, 0x0 ;  /* 0x00008000000079c5 */ /* 0x000fe40000010000 */
[----:B------:R0:W-:Y:S01]  /*14b20*/  ST.E desc[UR40][R152.64+0x88], R5 ;  /* 0x0000880598007985 */ /* 0x0001e2000c101928 */
[----:B------:R1:W-:Y:S03]  /*14b30*/  @!P0 SYNCS.ARRIVE.TRANS64.RED.A1T0 RZ, [R60+URZ], RZ ;  /* 0x000000ff3cff89a7 */ /* 0x0003e6000810043f */
[----:B------:R-:W2:Y:S04]  /*14b40*/  LD.E.64 R6, desc[UR40][R152.64+0x120] ;  /* 0x0001202898067980 */ /* 0x000ea8000c101b00 */
[----:B--2---:R-:W2:Y:S04]  /*14b50*/  LD.E R8, desc[UR40][R6.64] ;  /* 0x0000002806087980 */ /* 0x004ea8000c101900 */
[----:B------:R-:W0:Y:S01]  /*14b60*/  LD.E.64 R6, desc[UR40][R152.64+0x200] ;  /* 0x0002002898067980 */ /* 0x000e22000c101b00 */
[----:B------:R-:W-:Y:S01]  /*14b70*/  IADD3 R9, P2, R2, 0x200, RZ ;  /* 0x0000020002097810 */ /* 0x000fe20007f5e0ff */
[-C--:B--2---:R-:W-:Y:S01]  /*14b80*/  FMUL.FTZ R57, R24, R8.reuse ;  /* 0x0000000818397220 */ /* 0x084fe20000410000 */
[-C--:B------:R-:W-:Y:S01]  /*14b90*/  FMUL.FTZ R24, R25, R8.reuse ;  /* 0x0000000819187220 */ /* 0x080fe20000410000 */
[-C--:B------:R-:W-:Y:S01]  /*14ba0*/  FMUL.FTZ R14, R26, R8.reuse ;  /* 0x000000081a0e7220 */ /* 0x080fe20000410000 */
[-C--:B------:R-:W-:Y:S01]  /*14bb0*/  FMUL.FTZ R26, R28, R8.reuse ;  /* 0x000000081c1a7220 */ /* 0x080fe20000410000 */
[-C--:B------:R-:W-:Y:S01]  /*14bc0*/  FMUL.FTZ R15, R27, R8.reuse ;  /* 0x000000081b0f7220 */ /* 0x080fe20000410000 */
[-C--:B------:R-:W-:Y:S01]  /*14bd0*/  FMUL.FTZ R27, R29, R8.reuse ;  /* 0x000000081d1b7220 */ /* 0x080fe20000410000 */
[----:B------:R-:W0:Y:S01]  /*14be0*/  MUFU.TANH R57, R57 ;  /* 0x0000003900397308 */ /* 0x000e220000002400 */
[-C--:B------:R-:W-:Y:S01]  /*14bf0*/  FMUL.FTZ R29, R32, R8.reuse ;  /* 0x00000008201d7220 */ /* 0x080fe20000410000 */
[-C--:B------:R-:W-:Y:S01]  /*14c00*/  FMUL.FTZ R20, R30, R8.reuse ;  /* 0x000000081e147220 */ /* 0x080fe20000410000 */
[-C--:B------:R-:W-:Y:S01]  /*14c10*/  FMUL.FTZ R30, R33, R8.reuse ;  /* 0x00000008211e7220 */ /* 0x080fe20000410000 */
[-C--:B------:R-:W-:Y:S01]  /*14c20*/  FMUL.FTZ R33, R36, R8.reuse ;  /* 0x0000000824217220 */ /* 0x080fe20000410000 */
[-C--:B------:R-:W-:Y:S01]  /*14c30*/  FMUL.FTZ R25, R34, R8.reuse ;  /* 0x0000000822197220 */ /* 0x080fe20000410000 */
[-C--:B------:R-:W-:Y:S01]  /*14c40*/  FMUL.FTZ R34, R37, R8.reuse ;  /* 0x0000000825227220 */ /* 0x080fe20000410000 */
[-C--:B------:R-:W-:Y:S01]  /*14c50*/  FMUL.FTZ R36, R40, R8.reuse ;  /* 0x0000000828247220 */ /* 0x080fe20000410000 */
[----:B------:R-:W2:Y:S01]  /*14c60*/  MUFU.TANH R24, R24 ;  /* 0x0000001800187308 */ /* 0x000ea20000002400 */
[-C--:B------:R-:W-:Y:S01]  /*14c70*/  FMUL.FTZ R37, R41, R8.reuse ;  /* 0x0000000829257220 */ /* 0x080fe20000410000 */
[-C--:B------:R-:W-:Y:S01]  /*14c80*/  FMUL.FTZ R21, R31, R8.reuse ;  /* 0x000000081f157220 */ /* 0x080fe20000410000 */
[-C--:B------:R-:W-:Y:S01]  /*14c90*/  FMUL.FTZ R31, R38, R8.reuse ;  /* 0x00000008261f7220 */ /* 0x080fe20000410000 */
[-C--:B------:R-:W-:Y:S01]  /*14ca0*/  FMUL.FTZ R38, R44, R8.reuse ;  /* 0x000000082c267220 */ /* 0x080fe20000410000 */
[-C--:B------:R-:W-:Y:S01]  /*14cb0*/  FMUL.FTZ R40, R45, R8.reuse ;  /* 0x000000082d287220 */ /* 0x080fe20000410000 */
[-C--:B------:R-:W-:Y:S01]  /*14cc0*/  FMUL.FTZ R41, R48, R8.reuse ;  /* 0x0000000830297220 */ /* 0x080fe20000410000 */
[----:B------:R-:W-:Y:S01]  /*14cd0*/  FMUL.FTZ R28, R35, R8 ;  /* 0x00000008231c7220 */ /* 0x000fe20000410000 */
[----:B------:R-:W3:Y:S01]  /*14ce0*/  MUFU.TANH R26, R26 ;  /* 0x0000001a001a7308 */ /* 0x000ee20000002400 */
[----:B0-----:R-:W-:Y:S01]  /*14cf0*/  FMNMX.FTZ R5, R57, R6, !PT ;  /* 0x0000000639057209 */ /* 0x001fe20007810000 */
[-C--:B------:R-:W-:Y:S01]  /*14d00*/  FMUL.FTZ R35, R42, R8.reuse ;  /* 0x000000082a237220 */ /* 0x080fe20000410000 */
[-C--:B------:R-:W-:Y:S01]  /*14d10*/  FMUL.FTZ R42, R49, R8.reuse ;  /* 0x00000008312a7220 */ /* 0x080fe20000410000 */
[-C--:B------:R-:W-:Y:S01]  /*14d20*/  FMUL.FTZ R44, R52, R8.reuse ;  /* 0x00000008342c7220 */ /* 0x080fe20000410000 */
[-C--:B------:R-:W-:Y:S01]  /*14d30*/  FMUL.FTZ R45, R53, R8.reuse ;  /* 0x00000008352d7220 */ /* 0x080fe20000410000 */
[-C--:B------:R-:W-:Y:S01]  /*14d40*/  FMUL.FTZ R32, R39, R8.reuse ;  /* 0x0000000827207220 */ /* 0x080fe20000410000 */
[-C--:B------:R-:W-:Y:S01]  /*14d50*/  FMUL.FTZ R43, R43, R8.reuse ;  /* 0x000000082b2b7220 */ /* 0x080fe20000410000 */
[----:B------:R-:W0:Y:S01]  /*14d60*/  MUFU.TANH R27, R27 ;  /* 0x0000001b001b7308 */ /* 0x000e220000002400 */
[----:B--2---:R-:W-:Y:S01]  /*14d70*/  FMNMX.FTZ R5, R24, R5, !PT ;  /* 0x0000000518057209 */ /* 0x004fe20007810000 */
[-C--:B------:R-:W-:Y:S01]  /*14d80*/  FMUL.FTZ R46, R46, R8.reuse ;  /* 0x000000082e2e7220 */ /* 0x080fe20000410000 */
[-C--:B------:R-:W-:Y:S01]  /*14d90*/  FMUL.FTZ R47, R47, R8.reuse ;  /* 0x000000082f2f7220 */ /* 0x080fe20000410000 */
[-C--:B------:R-:W-:Y:S01]  /*14da0*/  FMUL.FTZ R48, R50, R8.reuse ;  /* 0x0000000832307220 */ /* 0x080fe20000410000 */
[-C--:B------:R-:W-:Y:S01]  /*14db0*/  FMUL.FTZ R50, R51, R8.reuse ;  /* 0x0000000833327220 */ /* 0x080fe20000410000 */
[-C--:B------:R-:W-:Y:S01]  /*14dc0*/  FMUL.FTZ R51, R54, R8.reuse ;  /* 0x0000000836337220 */ /* 0x080fe20000410000 */
[----:B------:R-:W-:Y:S01]  /*14dd0*/  FMUL.FTZ R52, R55, R8 ;  /* 0x0000000837347220 */ /* 0x000fe20000410000 */
[----:B------:R-:W2:Y:S01]  /*14de0*/  MUFU.TANH R29, R29 ;  /* 0x0000001d001d7308 */ /* 0x000ea20000002400 */
[----:B---3--:R-:W-:-:S07]  /*14df0*/  FMNMX.FTZ R10, R26, R5, !PT ;  /* 0x000000051a0a7209 */ /* 0x008fce0007810000 */
[----:B------:R-:W3:Y:S01]  /*14e00*/  MUFU.TANH R30, R30 ;  /* 0x0000001e001e7308 */ /* 0x000ee20000002400 */
[----:B0-----:R-:W-:-:S07]  /*14e10*/  FMNMX.FTZ R10, R27, R10, !PT ;  /* 0x0000000a1b0a7209 */ /* 0x001fce0007810000 */
[----:B------:R-:W0:Y:S01]  /*14e20*/  MUFU.TANH R33, R33 ;  /* 0x0000002100217308 */ /* 0x000e220000002400 */
[----:B--2---:R-:W-:-:S07]  /*14e30*/  FMNMX.FTZ R5, R29, R10, !PT ;  /* 0x0000000a1d057209 */ /* 0x004fce0007810000 */
        /* <DEDUP_REMOVED lines=23> */
[----:B--2---:R-:W-:-:S05]  /*14fb0*/  FMNMX.FTZ R11, R45, R12, !PT ;  /* 0x0000000c2d0b7209 */ /* 0x004fca0007810000 */
[----:B------:R-:W2:Y:S02]  /*14fc0*/  SHFL.BFLY PT, R12, R11, 0x2, 0x1f ;  /* 0x0c401f000b0c7f89 */ /* 0x000ea400000e0000 */
[----:B------:R-:W4:Y:S01]  /*14fd0*/  MUFU.TANH R21, R21 ;  /* 0x0000001500157308 */ /* 0x000f220000002400 */
[----:B---3--:R-:W-:Y:S01]  /*14fe0*/  FMNMX.FTZ R5, R15, R10, !PT ;  /* 0x0000000a0f057209 */ /* 0x008fe20007810000 */
[----:B------:R-:W-:Y:S06]  /*14ff0*/  ST.E desc[UR40][R152.64+0x200], R11 ;  /* 0x0002000b98007985 */ /* 0x000fec000c101928 */
[----:B------:R-:W3:Y:S01]  /*15000*/  MUFU.TANH R25, R25 ;  /* 0x0000001900197308 */ /* 0x000ee20000002400 */
[----:B0-----:R-:W-:-:S07]  /*15010*/  FMNMX.FTZ R10, R20, R5, !PT ;  /* 0x00000005140a7209 */ /* 0x001fce0007810000 */
[----:B------:R-:W0:Y:S01]  /*15020*/  MUFU.TANH R28, R28 ;  /* 0x0000001c001c7308 */ /* 0x000e220000002400 */
[----:B----4-:R-:W-:Y:S02]  /*15030*/  FMNMX.FTZ R10, R21, R10, !PT ;  /* 0x0000000a150a7209 */ /* 0x010fe40007810000 */
[----:B--2---:R-:W-:-:S05]  /*15040*/  FMNMX.FTZ R12, R11, R12, !PT ;  /* 0x0000000c0b0c7209 */ /* 0x004fca0007810000 */
[----:B------:R-:W2:Y:S01]  /*15050*/  MUFU.TANH R31, R31 ;  /* 0x0000001f001f7308 */ /* 0x000ea20000002400 */
[----:B---3--:R-:W-:Y:S01]  /*15060*/  FMNMX.FTZ R5, R25, R10, !PT ;  /* 0x0000000a19057209 */ /* 0x008fe20007810000 */
[----:B------:R-:W3:Y:S06]  /*15070*/  SHFL.BFLY PT, R13, R12, 0x1, 0x1f ;  /* 0x0c201f000c0d7f89 */ /* 0x000eec00000e0000 */
[----:B------:R-:W4:Y:S01]  /*15080*/  MUFU.TANH R32, R32 ;  /* 0x0000002000207308 */ /* 0x000f220000002400 */
[----:B0-----:R-:W-:-:S07]  /*15090*/  FMNMX.FTZ R10, R28, R5, !PT ;  /* 0x000000051c0a7209 */ /* 0x001fce0007810000 */
[----:B------:R-:W0:Y:S01]  /*150a0*/  MUFU.TANH R35, R35 ;  /* 0x0000002300237308 */ /* 0x000e220000002400 */
[----:B--2---:R-:W-:-:S07]  /*150b0*/  FMNMX.FTZ R5, R31, R10, !PT ;  /* 0x0000000a1f057209 */ /* 0x004fce0007810000 */
[----:B------:R-:W2:Y:S01]  /*150c0*/  MUFU.TANH R43, R43 ;  /* 0x0000002b002b7308 */ /* 0x000ea20000002400 */
[----:B----4-:R-:W-:Y:S02]  /*150d0*/  FMNMX.FTZ R10, R32, R5, !PT ;  /* 0x00000005200a7209 */ /* 0x010fe40007810000 */
[----:B---3--:R-:W-:-:S05]  /*150e0*/  FMNMX.FTZ R13, R12, R13, !PT ;  /* 0x0000000d0c0d7209 */ /* 0x008fca0007810000 */
        /* <DEDUP_REMOVED lines=11> */
[----:B---3--:R-:W-:-:S04]  /*151a0*/  FMNMX.FTZ R8, R50, R5, !PT ;  /* 0x0000000532087209 */ /* 0x008fc80007810000 */
[----:B0-----:R-:W-:Y:S02]  /*151b0*/  FMNMX.FTZ R5, R51, R8, !PT ;  /* 0x0000000833057209 */ /* 0x001fe40007810000 */
[----:B------:R-:W-:Y:S01]  /*151c0*/  LOP3.LUT R8, R9, 0x4, RZ, 0xfc, !PT ;  /* 0x0000000409087812 */ /* 0x000fe200078efcff */
[----:B------:R-:W-:Y:S01]  /*151d0*/  IMAD.X R9, RZ, RZ, R16, P2 ;  /* 0x000000ffff097224 */ /* 0x000fe200010e0610 */
[----:B--2---:R-:W-:-:S05]  /*151e0*/  FMNMX.FTZ R5, R52, R5, !PT ;  /* 0x0000000534057209 */ /* 0x004fca0007810000 */
        /* <DEDUP_REMOVED lines=11> */
[----:B------:R-:W4:Y:S04]  /*152a0*/  LD.E R56, desc[UR40][R152.64+0x210] ;  /* 0x0002102898387980 */ /* 0x000f28000c101900 */
[----:B------:R-:W4:Y:S01]  /*152b0*/  LD.E.64 R10, desc[UR40][R152.64+0xd8] ;  /* 0x0000d828980a7980 */ /* 0x000f22000c101b00 */
[----:B------:R-:W-:Y:S01]  /*152c0*/  FADD.FTZ R7, R7, -R49 ;  /* 0x8000003107077221 */ /* 0x000fe20000010000 */
[----:B--2---:R-:W-:-:S03]  /*152d0*/  FADD.FTZ R53, R6, -R53 ;  /* 0x8000003506357221 */ /* 0x004fc60000010000 */
[----:B---3--:R-:W-:Y:S01]  /*152e0*/  FMUL.FTZ R7, R54, R7 ;  /* 0x0000000736077220 */ /* 0x008fe20000410000 */
[----:B------:R-:W-:-:S03]  /*152f0*/  FMUL.FTZ R53, R53, R54 ;  /* 0x0000003635357220 */ /* 0x000fc60000410000 */
[----:B------:R-:W4:Y:S08]  /*15300*/  MUFU.EX2 R39, R7 ;  /* 0x0000000700277308 */ /* 0x000f300000000800 */
[----:B0-----:R-:W0:Y:S01]  /*15310*/  MUFU.EX2 R49, R53 ;  /* 0x0000003500317308 */ /* 0x001e220000000800 */
[----:B----4-:R-:W-:Y:S01]  /*15320*/  FMUL.FTZ R13, R39, R58 ;  /* 0x0000003a270d7220 */ /* 0x010fe20000410000 */
[----:B0-----:R-:W-:-:S04]  /*15330*/  FMUL.FTZ R5, R49, R56 ;  /* 0x0000003831057220 */ /* 0x001fc80000410000 */
[----:B------:R1:W-:Y:S04]  /*15340*/  ST.E desc[UR40][R152.64+0x214], R13 ;  /* 0x0002140d98007985 */ /* 0x0003e8000c101928 */
[----:B------:R1:W-:Y:S04]  /*15350*/  ST.E desc[UR40][R152.64+0x210], R5 ;  /* 0x0002100598007985 */ /* 0x0003e8000c101928 */
[----:B------:R-:W2:Y:S01]  /*15360*/  LD.E R6, desc[UR40][R10.64+0x4] ;  /* 0x000004280a067980 */ /* 0x000ea2000c101900 */
[----:B------:R-:W-:Y:S01]  /*15370*/  BSSY B0, `(.L_x_3276) ;  /* 0x000000c000007945 */ /* 0x000fe20003800000 */
[----:B--2---:R-:W-:-:S13]  /*15380*/  ISETP.NE.AND P2, PT, R6, RZ, PT ;  /* 0x000000ff0600720c */ /* 0x004fda0003f45270 */
[----:B-1----:R-:W-:Y:S05]  /*15390*/  @P2 BRA `(.L_x_3277) ;  /* 0x0000000000242947 */ /* 0x002fea0003800000 */
        /* <DEDUP_REMOVED lines=9> */
.L_x_3277:
[----:B------:R-:W-:Y:S05]  /*15430*/  BSYNC B0 ;  /* 0x0000000000007941 */ /* 0x000fea0003800000 */
.L_x_3276:
        /* <DEDUP_REMOVED lines=8> */
[----:B------:R-:W2:Y:S04]  /*154c0*/  LD.E R53, desc[UR40][R152.64+0x220] ;  /* 0x0002202898357980 */ /* 0x000ea8000c101900 */
[----:B------:R-:W3:Y:S04]  /*154d0*/  LD.E R8, desc[UR40][R8.64] ;  /* 0x0000002808087980 */ /* 0x000ee8000c101900 */
[----:B------:R-:W0:Y:S04]  /*154e0*/  LD.E R55, desc[UR40][R152.64+0x210] ;  /* 0x0002102898377980 */ /* 0x000e28000c101900 */
[----:B------:R-:W4:Y:S01]  /*154f0*/  LD.E R59, desc[UR40][R152.64+0x214] ;  /* 0x00021428983b7980 */ /* 0x000f22000c101900 */
[----:B--2---:R-:W-:Y:S01]  /*15500*/  FMUL.FTZ R12, R12, R53 ;  /* 0x000000350c0c7220 */ /* 0x004fe20000410000 */
[----:B---3--:R-:W-:-:S03]  /*15510*/  FMUL.FTZ R8, R53, R8 ;  /* 0x0000000835087220 */ /* 0x008fc60000410000 */
[-CC-:B------:R-:W-:Y:S01]  /*15520*/  FFMA.FTZ R168, R57, R53.reuse, -R12.reuse ;  /* 0x0000003539a87223 */ /* 0x180fe2000001080c */
[-CC-:B------:R-:W-:Y:S01]  /*15530*/  FFMA.FTZ R11, R24, R53.reuse, -R12.reuse ;  /* 0x00000035180b7223 */ /* 0x180fe2000001080c */
[-C--:B------:R-:W-:Y:S01]  /*15540*/  FFMA.FTZ R170, R26, R53.reuse, -R12 ;  /* 0x000000351aaa7223 */ /* 0x080fe2000001080c */
[-CC-:B------:R-:W-:Y:S01]  /*15550*/  FFMA.FTZ R14, R14, R53.reuse, -R8.reuse ;  /* 0x000000350e0e7223 */ /* 0x180fe20000010808 */
[-CC-:B------:R-:W-:Y:S01]  /*15560*/  FFMA.FTZ R15, R15, R53.reuse, -R8.reuse ;  /* 0x000000350f0f7223 */ /* 0x180fe20000010808 */
[-C--:B------:R-:W-:Y:S01]  /*15570*/  FFMA.FTZ R20, R20, R53.reuse, -R8 ;  /* 0x0000003514147223 */ /* 0x080fe20000010808 */
[----:B------:R-:W0:Y:S01]  /*15580*/  MUFU.EX2 R168, R168 ;  /* 0x000000a800a87308 */ /* 0x000e220000000800 */
[-C--:B------:R-:W-:Y:S01]  /*15590*/  FFMA.FTZ R13, R27, R53.reuse, -R12 ;  /* 0x000000351b0d7223 */ /* 0x080fe2000001080c */
[-C--:B------:R-:W-:Y:S01]  /*155a0*/  FFMA.FTZ R21, R21, R53.reuse, -R8 ;  /* 0x0000003515157223 */ /* 0x080fe20000010808 */
[-C--:B------:R-:W-:Y:S01]  /*155b0*/  FFMA.FTZ R172, R29, R53.reuse, -R12 ;  /* 0x000000351dac7223 */ /* 0x080fe2000001080c */
[-C--:B------:R-:W-:Y:S01]  /*155c0*/  FFMA.FTZ R25, R25, R53.reuse, -R8 ;  /* 0x0000003519197223 */ /* 0x080fe20000010808 */
[-C--:B------:R-:W-:Y:S01]  /*155d0*/  FFMA.FTZ R27, R30, R53.reuse, -R12 ;  /* 0x000000351e1b7223 */ /* 0x080fe2000001080c */
[-C--:B------:R-:W-:Y:S01]  /*155e0*/  FFMA.FTZ R28, R28, R53.reuse, -R8 ;  /* 0x000000351c1c7223 */ /* 0x080fe20000010808 */
[-C--:B------:R-:W-:Y:S01]  /*155f0*/  FFMA.FTZ R174, R33, R53.reuse, -R12 ;  /* 0x0000003521ae7223 */ /* 0x080fe2000001080c */
[----:B------:R-:W4:Y:S01]  /*15600*/  MUFU.EX2 R14, R14 ;  /* 0x0000000e000e7308 */ /* 0x000f220000000800 */
[-C--:B------:R-:W-:Y:S01]  /*15610*/  FFMA.FTZ R31, R31, R53.reuse, -R8 ;  /* 0x000000351f1f7223 */ /* 0x080fe20000010808 */
[-C--:B------:R-:W-:Y:S01]  /*15620*/  FFMA.FTZ R29, R34, R53.reuse, -R12 ;  /* 0x00000035221d7223 */ /* 0x080fe2000001080c */
[-C--:B------:R-:W-:Y:S01]  /*15630*/  FFMA.FTZ R32, R32, R53.reuse, -R8 ;  /* 0x0000003520207223 */ /* 0x080fe20000010808 */
[-C--:B------:R-:W-:Y:S01]  /*15640*/  FFMA.FTZ R176, R36, R53.reuse, -R12 ;  /* 0x0000003524b07223 */ /* 0x080fe2000001080c */
[-C--:B------:R-:W-:Y:S01]  /*15650*/  FFMA.FTZ R35, R35, R53.reuse, -R8 ;  /* 0x0000003523237223 */ /* 0x080fe20000010808 */
[-C--:B------:R-:W-:Y:S01]  /*15660*/  FFMA.FTZ R33, R37, R53.reuse, -R12 ;  /* 0x0000003525217223 */ /* 0x080fe2000001080c */
[-C--:B------:R-:W-:Y:S01]  /*15670*/  FFMA.FTZ R43, R43, R53.reuse, -R8 ;  /* 0x000000352b2b7223 */ /* 0x080fe20000010808 */
[----:B------:R-:W1:Y:S01]  /*15680*/  MUFU.EX2 R11, R11 ;  /* 0x0000000b000b7308 */ /* 0x000e620000000800 */
[----:B0-----:R-:W-:Y:S01]  /*15690*/  FADD.FTZ R4, R168, R55 ;  /* 0x00000037a8047221 */ /* 0x001fe20000010000 */
[-C--:B------:R-:W-:Y:S01]  /*156a0*/  FFMA.FTZ R178, R38, R53.reuse, -R12 ;  /* 0x0000003526b27223 */ /* 0x080fe2000001080c */
[-C--:B------:R-:W-:Y:S01]  /*156b0*/  FFMA.FTZ R46, R46, R53.reuse, -R8 ;  /* 0x000000352e2e7223 */ /* 0x080fe20000010808 */
[-C--:B------:R-:W-:Y:S01]  /*156c0*/  FFMA.FTZ R37, R40, R53.reuse, -R12 ;  /* 0x0000003528257223 */ /* 0x080fe2000001080c */
[-C--:B------:R-:W-:Y:S01]  /*156d0*/  FFMA.FTZ R47, R47, R53.reuse, -R8 ;  /* 0x000000352f2f7223 */ /* 0x080fe20000010808 */
[-C--:B------:R-:W-:Y:S01]  /*156e0*/  FFMA.FTZ R180, R41, R53.reuse, -R12 ;  /* 0x0000003529b47223 */ /* 0x080fe2000001080c */
[-C--:B------:R-:W-:Y:S01]  /*156f0*/  FFMA.FTZ R48, R48, R53.reuse, -R8 ;  /* 0x0000003530307223 */ /* 0x080fe20000010808 */
[----:B------:R-:W0:Y:S01]  /*15700*/  MUFU.EX2 R15, R15 ;  /* 0x0000000f000f7308 */ /* 0x000e220000000800 */
[----:B----4-:R-:W-:Y:S01]  /*15710*/  FADD.FTZ R6, R14, R59 ;  /* 0x0000003b0e067221 */ /* 0x010fe20000010000 */
[-C--:B------:R-:W-:Y:S01]  /*15720*/  FFMA.FTZ R41, R42, R53.reuse, -R12 ;  /* 0x000000352a297223 */ /* 0x080fe2000001080c */
[-C--:B------:R-:W-:Y:S01]  /*15730*/  FFMA.FTZ R50, R50, R53.reuse, -R8 ;  /* 0x0000003532327223 */ /* 0x080fe20000010808 */
[-C--:B------:R-:W-:Y:S01]  /*15740*/  FFMA.FTZ R182, R44, R53.reuse, -R12 ;  /* 0x000000352cb67223 */ /* 0x080fe2000001080c */
[-C--:B------:R-:W-:Y:S01]  /*15750*/  FFMA.FTZ R51, R51, R53.reuse, -R8 ;  /* 0x0000003533337223 */ /* 0x080fe20000010808 */
[-C--:B------:R-:W-:Y:S01]  /*15760*/  FFMA.FTZ R12, R45, R53.reuse, -R12 ;  /* 0x000000352d0c7223 */ /* 0x080fe2000001080c */
[----:B------:R-:W-:Y:S01]  /*15770*/  FFMA.FTZ R8, R52, R53, -R8 ;  /* 0x0000003534087223 */ /* 0x000fe20000010808 */
[----:B------:R-:W2:Y:S01]  /*15780*/  MUFU.EX2 R170, R170 ;  /* 0x000000aa00aa7308 */ /* 0x000ea20000000800 */
[----:B-1----:R-:W-:-:S07]  /*15790*/  FADD.FTZ R5, R11, R4 ;  /* 0x000000040b057221 */ /* 0x002fce0000010000 */
[----:B------:R-:W1:Y:S01]  /*157a0*/  MUFU.EX2 R20, R20 ;  /* 0x0000001400147308 */ /* 0x000e620000000800 */
[----:B0-----:R-:W-:-:S07]  /*157b0*/  FADD.FTZ R7, R15, R6 ;  /* 0x000000060f077221 */ /* 0x001fce0000010000 */
[----:B------:R-:W0:Y:S01]  /*157c0*/  MUFU.EX2 R13, R13 ;  /* 0x0000000d000d7308 */ /* 0x000e220000000800 */
[----:B--2---:R-:W-:-:S07]  /*157d0*/  FADD.FTZ R4, R170, R5 ;  /* 0x00000005aa047221 */ /* 0x004fce0000010000 */
        /* <DEDUP_REMOVED lines=76> */
[----:B------:R0:W-:Y:S01]  /*15ca0*/  STSM.16.M88.4 [R24], R168 ;  /* 0x000000a818007844 */ /* 0x0001e20000000200 */
[C---:B------:R-:W-:Y:S02]  /*15cb0*/  IMAD R7, R6.reuse, 0x2, R24 ;  /* 0x0000000206077824 */ /* 0x040fe400078e0218 */
[----:B------:R-:W-:-:S03]  /*15cc0*/  IMAD R6, R6, 0x2, R55 ;  /* 0x0000000206067824 */ /* 0x000fc600078e0237 */
[----:B------:R-:W-:Y:S04]  /*15cd0*/  STSM.16.M88.4 [R7], R172 ;  /* 0x000000ac07007844 */ /* 0x000fe80000000200 */
[----:B------:R-:W-:Y:S04]  /*15ce0*/  STSM.16.M88.4 [R55], R176 ;  /* 0x000000b037007844 */ /* 0x000fe80000000200 */
[----:B------:R1:W-:Y:S04]  /*15cf0*/  STSM.16.M88.4 [R6], R180 ;  /* 0x000000b406007844 */ /* 0x0003e80000000200 */
[----:B------:R-:W2:Y:S01]  /*15d00*/  LD.E R10, desc[UR40][R152.64+0x240] ;  /* 0x00024028980a7980 */ /* 0x000ea2000c101900 */
[----:B------:R-:W-:-:S04]  /*15d10*/  IADD3 R8, P2, R2, 0x240, RZ ;  /* 0x0000024002087810 */ /* 0x000fc80007f5e0ff */
[----:B------:R-:W-:Y:S01]  /*15d20*/  LOP3.LUT R4, R8, 0x4, RZ, 0xfc, !PT ;  /* 0x0000000408047812 */ /* 0x000fe200078efcff */
[----:B------:R-:W-:Y:S02]  /*15d30*/  IMAD.X R5, RZ, RZ, R16, P2 ;  /* 0x000000ffff057224 */ /* 0x000fe400010e0610 */
[----:B--2---:R-:W-:-:S05]  /*15d40*/  FMUL.FTZ R9, R49, R10 ;  /* 0x0000000a31097220 */ /* 0x004fca0000410000 */
[----:B------:R2:W-:Y:S04]  /*15d50*/  ST.E desc[UR40][R152.64+0x240], R9 ;  /* 0x0002400998007985 */ /* 0x0005e8000c101928 */
[----:B------:R-:W3:Y:S02]  /*15d60*/  LD.E R10, desc[UR40][R4.64] ;  /* 0x00000028040a7980 */ /* 0x000ee4000c101900 */
[----:B---3--:R-:W-:-:S05]  /*15d70*/  FMUL.FTZ R11, R49, R10 ;  /* 0x0000000a310b7220 */ /* 0x008fca0000410000 */
[----:B------:R-:W-:Y:S04]  /*15d80*/  ST.E desc[UR40][R4.64], R11 ;  /* 0x0000000b04007985 */ /* 0x000fe8000c101928 */
[----:B------:R-:W3:Y:S04]  /*15d90*/  LD.E R44, desc[UR40][R152.64+0x250] ;  /* 0x00025028982c7980 */ /* 0x000ee8000c101900 */
[----:B------:R-:W4:Y:S04]  /*15da0*/  LD.E R136, desc[UR40][R152.64+0x434] ;  /* 0x0004342898887980 */ /* 0x000f28000c101900 */
[----:B------:R-:W5:Y:S04]  /*15db0*/  LD.E R58, desc[UR40][R152.64+0x284] ;  /* 0x00028428983a7980 */ /* 0x000f68000c101900 */
[----:B------:R-:W2:Y:S04]  /*15dc0*/  LD.E R46, desc[UR40][R152.64+0x254] ;  /* 0x00025428982e7980 */ /* 0x000ea8000c101900 */
        /* <DEDUP_REMOVED lines=54> */
[----:B0-----:R-:W5:Y:S04]  /*16130*/  LD.E R24, desc[UR40][R152.64+0x410] ;  /* 0x0004102898187980 */ /* 0x001f68000c101900 */
[----:B-1----:R-:W5:Y:S04]  /*16140*/  LD.E R6, desc[UR40][R152.64+0x420] ;  /* 0x0004202898067980 */ /* 0x002f68000c101900 */
[----:B------:R-:W5:Y:S04]  /*16150*/  LD.E R10, desc[UR40][R152.64+0x424] ;  /* 0x00042428980a7980 */ /* 0x000f68000c101900 */
[----:B------:R-:W5:Y:S01]  /*16160*/  LD.E R12, desc[UR40][R152.64+0x430] ;  /* 0x00043028980c7980 */ /* 0x000f62000c101900 */
[C---:B---3--:R-:W-:Y:S01]  /*16170*/  FMUL.FTZ R7, R49.reuse, R44 ;  /* 0x0000002c31077220 */ /* 0x048fe20000410000 */
[----:B----4-:R-:W-:-:S04]  /*16180*/  FMUL.FTZ R27, R49, R136 ;  /* 0x00000088311b7220 */ /* 0x010fc80000410000 */
[----:B------:R5:W-:Y:S04]  /*16190*/  ST.E desc[UR40][R152.64+0x250], R7 ;  /* 0x0002500798007985 */ /* 0x000be8000c101928 */
[----:B------:R0:W-:Y:S01]  /*161a0*/  ST.E desc[UR40][R152.64+0x434], R27 ;  /* 0x0004341b98007985 */ /* 0x0001e2000c101928 */
[C---:B--2---:R-:W-:Y:S01]  /*161b0*/  FMUL.FTZ R9, R49.reuse, R46 ;  /* 0x0000002e31097220 */ /* 0x044fe20000410000 */
[C---:B-----5:R-:W-:Y:S01]  /*161c0*/  FMUL.FTZ R7, R49.reuse, R58 ;  /* 0x0000003a31077220 */ /* 0x060fe20000410000 */
[C---:B------:R-:W-:Y:S01]  /*161d0*/  FMUL.FTZ R11, R49.reuse, R48 ;  /* 0x00000030310b7220 */ /* 0x040fe20000410000 */
[----:B------:R-:W-:-:S03]  /*161e0*/  FMUL.FTZ R13, R49, R50 ;  /* 0x00000032310d7220 */ /* 0x000fc60000410000 */
[----:B------:R1:W-:Y:S01]  /*161f0*/  ST.E desc[UR40][R152.64+0x284], R7 ;  /* 0x0002840798007985 */ /* 0x0003e2000c101928 */
[C---:B------:R-:W-:Y:S01]  /*16200*/  FMUL.FTZ R15, R49.reuse, R52 ;  /* 0x00000034310f7220 */ /* 0x040fe20000410000 */
[C---:B------:R-:W-:Y:S01]  /*16210*/  FMUL.FTZ R21, R49.reuse, R54 ;  /* 0x0000003631157220 */ /* 0x040fe20000410000 */
[C---:B------:R-:W-:Y:S01]  /*16220*/  FMUL.FTZ R25, R49.reuse, R56 ;  /* 0x0000003831197220 */ /* 0x040fe20000410000 */
[C---:B0-----:R-:W-:Y:S01]  /*16230*/  FMUL.FTZ R27, R49.reuse, R62 ;  /* 0x0000003e311b7220 */ /* 0x041fe20000410000 */
[C---:B------:R-:W-:Y:S01]  /*16240*/  FMUL.FTZ R29, R49.reuse, R64 ;  /* 0x00000040311d7220 */ /* 0x040fe20000410000 */
[----:B------:R0:W-:Y:S01]  /*16250*/  ST.E desc[UR40][R152.64+0x254], R9 ;  /* 0x0002540998007985 */ /* 0x0001e2000c101928 */
[----:B-1----:R-:W-:-:S03]  /*16260*/  FMUL.FTZ R7, R49, R78 ;  /* 0x0000004e31077220 */ /* 0x002fc60000410000 */
[----:B------:R1:W-:Y:S04]  /*16270*/  ST.E desc[UR40][R152.64+0x260], R11 ;  /* 0x0002600b98007985 */ /* 0x0003e8000c101928 */
[----:B------:R2:W-:Y:S01]  /*16280*/  ST.E desc[UR40][R152.64+0x264], R13 ;  /* 0x0002640d98007985 */ /* 0x0005e2000c101928 */
[----:B------:R-:W-:-:S03]  /*16290*/  FMUL.FTZ R31, R49, R66 ;  /* 0x00000042311f7220 */ /* 0x000fc60000410000 */
        /* <DEDUP_REMOVED lines=9> */
[C---:B0-----:R-:W-:Y:S01]  /*16330*/  FMUL.FTZ R21, R49.reuse, R74 ;  /* 0x0000004a31157220 */ /* 0x041fe20000410000 */
[C---:B-1----:R-:W-:Y:S02]  /*16340*/  FMUL.FTZ R25, R49.reuse, R76 ;  /* 0x0000004c31197220 */ /* 0x042fe40000410000 */
[----:B------:R0:W-:Y:S01]  /*16350*/  ST.E desc[UR40][R152.64+0x2d4], R7 ;  /* 0x0002d40798007985 */ /* 0x0001e2000c101928 */
[C---:B--2---:R-:W-:Y:S01]  /*16360*/  FMUL.FTZ R27, R49.reuse, R82 ;  /* 0x00000052311b7220 */ /* 0x044fe20000410000 */
[C---:B---3--:R-:W-:Y:S02]  /*16370*/  FMUL.FTZ R29, R49.reuse, R84 ;  /* 0x00000054311d7220 */ /* 0x048fe40000410000 */
[----:B------:R1:W-:Y:S01]  /*16380*/  ST.E desc[UR40][R152.64+0x290], R9 ;  /* 0x0002900998007985 */ /* 0x0003e2000c101928 */
[----:B0-----:R-:W-:-:S03]  /*16390*/  FMUL.FTZ R7, R49, R98 ;  /* 0x0000006231077220 */ /* 0x001fc60000410000 */
[----:B------:R0:W-:Y:S04]  /*163a0*/  ST.E desc[UR40][R152.64+0x2a4], R31 ;  /* 0x0002a41f98007985 */ /* 0x0001e8000c101928 */
[----:B------:R2:W-:Y:S01]  /*163b0*/  ST.E desc[UR40][R152.64+0x2b0], R11 ;  /* 0x0002b00b98007985 */ /* 0x0005e2000c101928 */
[----:B-1----:R-:W-:-:S03]  /*163c0*/  FMUL.FTZ R9, R49, R80 ;  /* 0x0000005031097220 */ /* 0x002fc60000410000 */
[----:B------:R1:W-:Y:S04]  /*163d0*/  ST.E desc[UR40][R152.64+0x2b4], R13 ;  /* 0x0002b40d98007985 */ /* 0x0003e8000c101928 */
[----:B------:R3:W-:Y:S01]  /*163e0*/  ST.E desc[UR40][R152.64+0x2c0], R15 ;  /* 0x0002c00f98007985 */ /* 0x0007e2000c101928 */
[----:B0-----:R-:W-:-:S03]  /*163f0*/  FMUL.FTZ R31, R49, R86 ;  /* 0x00000056311f7220 */ /* 0x001fc60000410000 */
[----:B------:R0:W-:Y:S01]  /*16400*/  ST.E desc[UR40][R152.64+0x2c4], R21 ;  /* 0x0002c41598007985 */ /* 0x0001e2000c101928 */
[----:B--2---:R-:W-:-:S03]  /*16410*/  FMUL.FTZ R11, R49, R88 ;  /* 0x00000058310b7220 */ /* 0x004fc60000410000 */
[----:B------:R2:W-:Y:S01]  /*16420*/  ST.E desc[UR40][R152.64+0x2d0], R25 ;  /* 0x0002d01998007985 */ /* 0x0005e2000c101928 */
[----:B-1----:R-:W-:-:S03]  /*16430*/  FMUL.FTZ R13, R49, R90 ;  /* 0x0000005a310d7220 */ /* 0x002fc60000410000 */
[----:B------:R1:W-:Y:S01]  /*16440*/  ST.E desc[UR40][R152.64+0x2e4], R27 ;  /* 0x0002e41b98007985 */ /* 0x0003e2000c101928 */
[----:B---3--:R-:W-:-:S03]  /*16450*/  FMUL.FTZ R15, R49, R92 ;  /* 0x0000005c310f7220 */ /* 0x008fc60000410000 */
[----:B------:R3:W-:Y:S01]  /*16460*/  ST.E desc[UR40][R152.64+0x2f0], R29 ;  /* 0x0002f01d98007985 */ /* 0x0007e2000c101928 */
[C---:B0-----:R-:W-:Y:S01]  /*16470*/  FMUL.FTZ R21, R49.reuse, R94 ;  /* 0x0000005e31157220 */ /* 0x041fe20000410000 */
[C---:B--2---:R-:W-:Y:S02]  /*16480*/  FMUL.FTZ R25, R49.reuse, R96 ;  /* 0x0000006031197220 */ /* 0x044fe40000410000 */
[----:B------:R0:W-:Y:S01]  /*16490*/  ST.E desc[UR40][R152.64+0x324], R7 ;  /* 0x0003240798007985 */ /* 0x0001e2000c101928 */
[C---:B-1----:R-:W-:Y:S01]  /*164a0*/  FMUL.FTZ R27, R49.reuse, R102 ;  /* 0x00000066311b7220 */ /* 0x042fe20000410000 */
        /* <DEDUP_REMOVED lines=60> */
[C---:B------:R-:W-:Y:S01]  /*16870*/  LOP3.LUT R6, R8.reuse, 0x8, RZ, 0xfc, !PT ;  /* 0x0000000808067812 */ /* 0x040fe200078efcff */
[C---:B---3--:R-:W-:Y:S01]  /*16880*/  FMUL.FTZ R29, R49.reuse, R10 ;  /* 0x0000000a311d7220 */ /* 0x048fe20000410000 */
[----:B------:R-:W-:Y:S01]  /*16890*/  FMUL.FTZ R49, R49, R12 ;  /* 0x0000000c31317220 */ /* 0x000fe20000410000 */
[--C-:B0-----:R-:W-:Y:S01]  /*168a0*/  IMAD.MOV.U32 R7, RZ, RZ, R5.reuse ;  /* 0x000000ffff077224 */ /* 0x101fe200078e0005 */
[----:B------:R0:W-:Y:S04]  /*168b0*/  ST.E desc[UR40][R152.64+0x3d0], R9 ;  /* 0x0003d00998007985 */ /* 0x0001e8000c101928 */
[----:B------:R-:W-:Y:S04]  /*168c0*/  ST.E desc[UR40][R152.64+0x3e4], R31 ;  /* 0x0003e41f98007985 */ /* 0x000fe8000c101928 */
[----:B------:R1:W-:Y:S04]  /*168d0*/  ST.E desc[UR40][R152.64+0x3f0], R11 ;  /* 0x0003f00b98007985 */ /* 0x0003e8000c101928 */
[----:B------:R2:W-:Y:S04]  /*168e0*/  ST.E desc[UR40][R152.64+0x3f4], R13 ;  /* 0x0003f40d98007985 */ /* 0x0005e8000c101928 */
[----:B------:R3:W-:Y:S04]  /*168f0*/  ST.E desc[UR40][R152.64+0x400], R15 ;  /* 0x0004000f98007985 */ /* 0x0007e8000c101928 */
[----:B------:R-:W-:Y:S04]  /*16900*/  ST.E desc[UR40][R152.64+0x404], R21 ;  /* 0x0004041598007985 */ /* 0x000fe8000c101928 */
[----:B------:R-:W-:Y:S04]  /*16910*/  ST.E desc[UR40][R152.64+0x410], R25 ;  /* 0x0004101998007985 */ /* 0x000fe8000c101928 */
[----:B------:R-:W-:Y:S04]  /*16920*/  ST.E desc[UR40][R152.64+0x420], R27 ;  /* 0x0004201b98007985 */ /* 0x000fe8000c101928 */
[----:B------:R-:W-:Y:S04]  /*16930*/  ST.E desc[UR40][R152.64+0x424], R29 ;  /* 0x0004241d98007985 */ /* 0x000fe8000c101928 */
[----:B------:R-:W-:Y:S04]  /*16940*/  ST.E desc[UR40][R152.64+0x430], R49 ;  /* 0x0004303198007985 */ /* 0x000fe8000c101928 */
[----:B------:R-:W1:Y:S01]  /*16950*/  LD.E R10, desc[UR40][R6.64] ;  /* 0x00000028060a7980 */ /* 0x000e62000c101900 */
[----:B------:R-:W-:Y:S01]  /*16960*/  LOP3.LUT R8, R8, 0xc, RZ, 0xfc, !PT ;  /* 0x0000000c08087812 */ /* 0x000fe200078efcff */
[----:B0-----:R-:W-:-:S02]  /*16970*/  IMAD.MOV.U32 R9, RZ, RZ, R5 ;  /* 0x000000ffff097224 */ /* 0x001fc400078e0005 */
[----:B-1----:R-:W-:-:S05]  /*16980*/  FMUL.FTZ R11, R39, R10 ;  /* 0x0000000a270b7220 */ /* 0x002fca0000410000 */
[----:B------:R0:W-:Y:S04]  /*16990*/  ST.E desc[UR40][R6.64], R11 ;  /* 0x0000000b06007985 */ /* 0x0001e8000c101928 */
[----:B------:R-:W2:Y:S02]  /*169a0*/  LD.E R10, desc[UR40][R8.64] ;  /* 0x00000028080a7980 */ /* 0x000ea4000c101900 */
[----:B--2---:R-:W-:-:S05]  /*169b0*/  FMUL.FTZ R13, R39, R10 ;  /* 0x0000000a270d7220 */ /* 0x004fca0000410000 */
[----:B------:R1:W-:Y:S04]  /*169c0*/  ST.E desc[UR40][R8.64], R13 ;  /* 0x0000000d08007985 */ /* 0x0003e8000c101928 */
[----:B------:R-:W2:Y:S04]  /*169d0*/  LD.E R138, desc[UR40][R152.64+0x43c] ;  /* 0x00043c28988a7980 */ /* 0x000ea8000c101900 */
[----:B------:R-:W0:Y:S04]  /*169e0*/  LD.E R52, desc[UR40][R152.64+0x258] ;  /* 0x0002582898347980 */ /* 0x000e28000c101900 */
[----:B------:R-:W1:Y:S04]  /*169f0*/  LD.E R54, desc[UR40][R152.64+0x25c] ;  /* 0x00025c2898367980 */ /* 0x000e68000c101900 */
        /* <DEDUP_REMOVED lines=59> */
[----:B---3--:R-:W3:Y:S01]  /*16db0*/  LD.E R15, desc[UR40][R152.64+0x240] ;  /* 0x00024028980f7980 */ /* 0x008ee2000c101900 */
[C---:B--2---:R-:W-:Y:S01]  /*16dc0*/  FMUL.FTZ R31, R39.reuse, R138 ;  /* 0x0000008a271f7220 */ /* 0x044fe20000410000 */
[----:B0-----:R-:W-:-:S04]  /*16dd0*/  FMUL.FTZ R11, R39, R52 ;  /* 0x00000034270b7220 */ /* 0x001fc80000410000 */
[----:B------:R0:W-:Y:S01]  /*16de0*/  ST.E desc[UR40][R152.64+0x43c], R31 ;  /* 0x00043c1f98007985 */ /* 0x0001e2000c101928 */
[C---:B-1----:R-:W-:Y:S01]  /*16df0*/  FMUL.FTZ R13, R39.reuse, R54 ;  /* 0x00000036270d7220 */ /* 0x042fe20000410000 */
        /* <DEDUP_REMOVED lines=18> */
[----:B----4-:R-:W-:-:S03]  /*16f20*/  FMUL.FTZ R25, R39, R78 ;  /* 0x0000004e27197220 */ /* 0x010fc60000410000 */
[----:B------:R4:W-:Y:S01]  /*16f30*/  ST.E desc[UR40][R152.64+0x298], R33 ;  /* 0x0002982198007985 */ /* 0x0009e2000c101928 */
[----:B0-----:R-:W-:-:S03]  /*16f40*/  FMUL.FTZ R27, R39, R80 ;  /* 0x00000050271b7220 */ /* 0x001fc60000410000 */
[----:B------:R0:W-:Y:S01]  /*16f50*/  ST.E desc[UR40][R152.64+0x29c], R35 ;  /* 0x00029c2398007985 */ /* 0x0001e2000c101928 */
[----:B-1----:R-:W-:-:S03]  /*16f60*/  FMUL.FTZ R29, R39, R82 ;  /* 0x00000052271d7220 */ /* 0x002fc60000410000 */
[----:B------:R1:W-:Y:S01]  /*16f70*/  ST.E desc[UR40][R152.64+0x2a8], R37 ;  /* 0x0002a82598007985 */ /* 0x0003e2000c101928 */
[C---:B--2---:R-:W-:Y:S01]  /*16f80*/  FMUL.FTZ R31, R39.reuse, R86 ;  /* 0x00000056271f7220 */ /* 0x044fe20000410000 */
[C---:B----4-:R-:W-:Y:S01]  /*16f90*/  FMUL.FTZ R33, R39.reuse, R88 ;  /* 0x0000005827217220 */ /* 0x050fe20000410000 */
        /* <DEDUP_REMOVED lines=82> */
[----:B------:R-:W-:Y:S01]  /*174c0*/  FMUL.FTZ R39, R39, R12 ;  /* 0x0000000c27277220 */ /* 0x000fe20000410000 */
[----:B------:R-:W-:Y:S04]  /*174d0*/  ST.E desc[UR40][R152.64+0x3c8], R11 ;  /* 0x0003c80b98007985 */ /* 0x000fe8000c101928 */
[----:B------:R-:W-:Y:S04]  /*174e0*/  ST.E desc[UR40][R152.64+0x3ec], R13 ;  /* 0x0003ec0d98007985 */ /* 0x000fe8000c101928 */
        /* <DEDUP_REMOVED lines=9> */
[----:B---3--:R3:W-:Y:S04]  /*17580*/  ST.E desc[UR40][R152.64+0x240], R15 ;  /* 0x0002400f98007985 */ /* 0x0087e8000c101928 */
[----:B0-----:R-:W4:Y:S04]  /*17590*/  LD.E R25, desc[UR40][R4.64] ;  /* 0x0000002804197980 */ /* 0x001f28000c101900 */
[----:B------:R-:W5:Y:S04]  /*175a0*/  LD.E R12, desc[UR40][R152.64+0x1e8] ;  /* 0x0001e828980c7980 */ /* 0x000f68000c101900 */
[----:B------:R-:W5:Y:S04]  /*175b0*/  LD.E.64 R10, desc[UR40][R152.64+0xa8] ;  /* 0x0000a828980a7980 */ /* 0x000f68000c101b00 */
[----:B----4-:R0:W-:Y:S04]  /*175c0*/  ST.E desc[UR40][R4.64], R25 ;  /* 0x0000001904007985 */ /* 0x0101e8000c101928 */
[----:B-1----:R-:W4:Y:S04]  /*175d0*/  LD.E R27, desc[UR40][R6.64] ;  /* 0x00000028061b7980 */ /* 0x002f28000c101900 */
[----:B----4-:R1:W-:Y:S04]  /*175e0*/  ST.E desc[UR40][R6.64], R27 ;  /* 0x0000001b06007985 */ /* 0x0103e8000c101928 */
[----:B--2---:R-:W2:Y:S04]  /*175f0*/  LD.E R29, desc[UR40][R8.64] ;  /* 0x00000028081d7980 */ /* 0x004ea8000c101900 */
[----:B--2---:R2:W-:Y:S04]  /*17600*/  ST.E desc[UR40][R8.64], R29 ;  /* 0x0000001d08007985 */ /* 0x0045e8000c101928 */
[----:B------:R-:W4:Y:S04]  /*17610*/  LD.E R13, desc[UR40][R152.64+0x250] ;  /* 0x00025028980d7980 */ /* 0x000f28000c101900 */
[----:B------:R-:W5:Y:S04]  /*17620*/  LD.E R14, desc[UR40][R152.64+0x254] ;  /* 0x00025428980e7980 */ /* 0x000f68000c101900 */
[----:B---3--:R-:W3:Y:S04]  /*17630*/  LD.E R15, desc[UR40][R152.64+0x258] ;  /* 0x00025828980f7980 */ /* 0x008ee8000c101900 */
[----:B------:R-:W3:Y:S04]  /*17640*/  LD.E R20, desc[UR40][R152.64+0x25c] ;  /* 0x00025c2898147980 */ /* 0x000ee8000c101900 */
[----:B------:R-:W3:Y:S04]  /*17650*/  LD.E R21, desc[UR40][R152.64+0x260] ;  /* 0x0002602898157980 */ /* 0x000ee8000c101900 */
[----:B------:R-:W3:Y:S04]  /*17660*/  LD.E R24, desc[UR40][R152.64+0x264] ;  /* 0x0002642898187980 */ /* 0x000ee8000c101900 */
[----:B0-----:R-:W3:Y:S04]  /*17670*/  LD.E R25, desc[UR40][R152.64+0x268] ;  /* 0x0002682898197980 */ /* 0x001ee8000c101900 */
[----:B------:R-:W3:Y:S04]  /*17680*/  LD.E R26, desc[UR40][R152.64+0x26c] ;  /* 0x00026c28981a7980 */ /* 0x000ee8000c101900 */
[----:B-1----:R-:W3:Y:S04]  /*17690*/  LD.E R27, desc[UR40][R152.64+0x270] ;  /* 0x00027028981b7980 */ /* 0x002ee8000c101900 */
[----:B------:R-:W3:Y:S04]  /*176a0*/  LD.E R28, desc[UR40][R152.64+0x274] ;  /* 0x00027428981c7980 */ /* 0x000ee8000c101900 */
        /* <DEDUP_REMOVED lines=114> */
[----:B----4-:R-:W-:Y:S04]  /*17dd0*/  ST.E desc[UR40][R152.64+0x250], R13 ;  /* 0x0002500d98007985 */ /* 0x010fe8000c101928 */
[----:B-----5:R-:W-:Y:S04]  /*17de0*/  ST.E desc[UR40][R152.64+0x254], R14 ;  /* 0x0002540e98007985 */ /* 0x020fe8000c101928 */
[----:B---3--:R-:W-:Y:S04]  /*17df0*/  ST.E desc[UR40][R152.64+0x258], R15 ;  /* 0x0002580f98007985 */ /* 0x008fe8000c101928 */
[----:B------:R-:W-:Y:S04]  /*17e00*/  ST.E desc[UR40][R152.64+0x25c], R20 ;  /* 0x00025c1498007985 */ /* 0x000fe8000c101928 */
[----:B------:R-:W-:Y:S04]  /*17e10*/  ST.E desc[UR40][R152.64+0x260], R21 ;  /* 0x0002601598007985 */ /* 0x000fe8000c101928 */
[----:B------:R0:W-:Y:S04]  /*17e20*/  ST.E desc[UR40][R152.64+0x264], R24 ;  /* 0x0002641898007985 */ /* 0x0001e8000c101928 */
[----:B------:R-:W-:Y:S04]  /*17e30*/  ST.E desc[UR40][R152.64+0x268], R25 ;  /* 0x0002681998007985 */ /* 0x000fe8000c101928 */
[----:B------:R-:W-:Y:S04]  /*17e40*/  ST.E desc[UR40][R152.64+0x26c], R26 ;  /* 0x00026c1a98007985 */ /* 0x000fe8000c101928 */
[----:B------:R-:W-:Y:S04]  /*17e50*/  ST.E desc[UR40][R152.64+0x270], R27 ;  /* 0x0002701b98007985 */ /* 0x000fe8000c101928 */
[----:B------:R1:W-:Y:S04]  /*17e60*/  ST.E desc[UR40][R152.64+0x274], R28 ;  /* 0x0002741c98007985 */ /* 0x0003e8000c101928 */
[----:B--2---:R2:W-:Y:S04]  /*17e70*/  ST.E desc[UR40][R152.64+0x278], R29 ;  /* 0x0002781d98007985 */ /* 0x0045e8000c101928 */
        /* <DEDUP_REMOVED lines=115> */
[----:B--2---:R-:W2:Y:S04]  /*185b0*/  LD.E R29, desc[UR40][R152.64+0x254] ;  /* 0x00025428981d7980 */ /* 0x004ea8000c101900 */
[----:B---3--:R-:W2:Y:S04]  /*185c0*/  LD.E R30, desc[UR40][R152.64+0x258] ;  /* 0x00025828981e7980 */ /* 0x008ea8000c101900 */
[----:B----4-:R-:W2:Y:S04]  /*185d0*/  LD.E R31, desc[UR40][R152.64+0x25c] ;  /* 0x00025c28981f7980 */ /* 0x010ea8000c101900 */
        /* <DEDUP_REMOVED lines=536> */
[----:B------:R1:W-:Y:S04]  /*1a760*/  ST.E desc[UR40][R8.64], R27 ;  /* 0x0000001b08007985 */ /* 0x0003e8000c101928 */
[----:B------:R-:W2:Y:S04]  /*1a770*/  LD.E R10, desc[UR40][R152.64+0x240] ;  /* 0x00024028980a7980 */ /* 0x000ea8000c101900 */
[----:B------:R-:W-:Y:S04]  /*1a780*/  ST.E desc[UR40][R152.64+0x250], R28 ;  /* 0x0002501c98007985 */ /* 0x000fe8000c101928 */
[----:B------:R3:W-:Y:S04]  /*1a790*/  ST.E desc[UR40][R152.64+0x254], R29 ;  /* 0x0002541d98007985 */ /* 0x0007e8000c101928 */
[----:B------:R-:W-:Y:S04]  /*1a7a0*/  ST.E desc[UR40][R152.64+0x258], R30 ;  /* 0x0002581e98007985 */ /* 0x000fe8000c101928 */
[----:B------:R4:W-:Y:S04]  /*1a7b0*/  ST.E desc[UR40][R152.64+0x25c], R31 ;  /* 0x00025c1f98007985 */ /* 0x0009e8000c101928 */
        /* <DEDUP_REMOVED lines=121> */
[----:B------:R-:W2:Y:S04]  /*1af50*/  LD.E R11, desc[UR40][R4.64] ;  /* 0x00000028040b7980 */ /* 0x000ea8000c101900 */
[----:B--2---:R2:W-:Y:S04]  /*1af60*/  ST.E desc[UR40][R4.64], R11 ;  /* 0x0000000b04007985 */ /* 0x0045e8000c101928 */
[----:B------:R-:W3:Y:S04]  /*1af70*/  LD.E R13, desc[UR40][R6.64] ;  /* 0x00000028060d7980 */ /* 0x000ee8000c101900 */
[----:B---3--:R3:W-:Y:S04]  /*1af80*/  ST.E desc[UR40][R6.64], R13 ;  /* 0x0000000d06007985 */ /* 0x0087e8000c101928 */
[----:B------:R-:W4:Y:S04]  /*1af90*/  LD.E R15, desc[UR40][R8.64] ;  /* 0x00000028080f7980 */ /* 0x000f28000c101900 */
[----:B----4-:R4:W-:Y:S04]  /*1afa0*/  ST.E desc[UR40][R8.64], R15 ;  /* 0x0000000f08007985 */ /* 0x0109e8000c101928 */
[----:B------:R-:W4:Y:S04]  /*1afb0*/  LD.E R21, desc[UR40][R152.64+0x250] ;  /* 0x0002502898157980 */ /* 0x000f28000c101900 */
[----:B0-----:R-:W4:Y:S04]  /*1afc0*/  LD.E R25, desc[UR40][R152.64+0x254] ;  /* 0x0002542898197980 */ /* 0x001f28000c101900 */
[----:B-1----:R-:W4:Y:S04]  /*1afd0*/  LD.E R27, desc[UR40][R152.64+0x258] ;  /* 0x00025828981b7980 */ /* 0x002f28000c101900 */
[----:B------:R-:W4:Y:S04]  /*1afe0*/  LD.E R29, desc[UR40][R152.64+0x25c] ;  /* 0x00025c28981d7980 */ /* 0x000f28000c101900 */
[----:B------:R-:W4:Y:S04]  /*1aff0*/  LD.E R31, desc[UR40][R152.64+0x260] ;  /* 0x00026028981f7980 */ /* 0x000f28000c101900 */
[----:B-----5:R-:W5:Y:S04]  /*1b000*/  LD.E R33, desc[UR40][R152.64+0x264] ;  /* 0x0002642898217980 */ /* 0x020f68000c101900 */
        /* <DEDUP_REMOVED lines=118> */
[----:B------:R0:W-:Y:S04]  /*1b770*/  ST.E desc[UR40][R152.64+0x250], R21 ;  /* 0x0002501598007985 */ /* 0x0001e8000c101928 */
[----:B------:R0:W-:Y:S04]  /*1b780*/  ST.E desc[UR40][R152.64+0x254], R25 ;  /* 0x0002541998007985 */ /* 0x0001e8000c101928 */
[----:B------:R0:W-:Y:S04]  /*1b790*/  ST.E desc[UR40][R152.64+0x258], R27 ;  /* 0x0002581b98007985 */ /* 0x0001e8000c101928 */
[----:B------:R0:W-:Y:S04]  /*1b7a0*/  ST.E desc[UR40][R152.64+0x25c], R29 ;  /* 0x00025c1d98007985 */ /* 0x0001e8000c101928 */
[----:B------:R0:W-:Y:S04]  /*1b7b0*/  ST.E desc[UR40][R152.64+0x260], R31 ;  /* 0x0002601f98007985 */ /* 0x0001e8000c101928 */
[----:B-----5:R0:W-:Y:S04]  /*1b7c0*/  ST.E desc[UR40][R152.64+0x264], R33 ;  /* 0x0002642198007985 */ /* 0x0201e8000c101928 */
        /* <DEDUP_REMOVED lines=134> */
.L_x_3279:
[----:B------:R-:W-:Y:S05]  /*1c030*/  BSYNC B0 ;  /* 0x0000000000007941 */ /* 0x000fea0003800000 */
.L_x_3278:
[----:B------:R-:W-:Y:S05]  /*1c040*/  @P1 BRA `(.L_x_3280) ;  /* 0xffffff6400fc1947 */ /* 0x000fea000383ffff */
.L_x_3261:
[----:B------:R-:W-:-:S13]  /*1c050*/  ISETP.GE.AND P1, PT, R0, UR46, PT ;  /* 0x0000002e00007c0c */ /* 0x000fda000bf26270 */
[----:B------:R-:W-:Y:S05]  /*1c060*/  @!P1 BRA `(.L_x_3281) ;  /* 0x000000a400a49947 */ /* 0x000fea0003800000 */
.L_x_3310:
[----:B01----:R-:W2:Y:S04]  /*1c070*/  LD.E R3, desc[UR40][R152.64+0x1e8] ;  /* 0x0001e82898037980 */ /* 0x003ea8000c101900 */
[----:B0-----:R-:W3:Y:S04]  /*1c080*/  LD.E R4, desc[UR40][R152.64+0x1f0] ;  /* 0x0001f02898047980 */ /* 0x001ee8000c101900 */
        /* <DEDUP_REMOVED lines=18> */
.L_x_3283:
[----:B------:R-:W-:Y:S05]  /*1c1b0*/  BSYNC B0 ;  /* 0x0000000000007941 */ /* 0x000fea0003800000 */
.L_x_3282:
[----:B0-----:R-:W2:Y:S01]  /*1c1c0*/  LD.E.64 R4, desc[UR40][R152.64+0x8] ;  /* 0x0000082898047980 */ /* 0x001ea2000c101b00 */
[----:B-----5:R-:W-:Y:S02]  /*1c1d0*/  SHF.L.U32 R10, R9, 0x1f, RZ ;  /* 0x0000001f090a7819 */ /* 0x020fe400000006ff */
[----:B--2---:R-:W-:-:S05]  /*1c1e0*/  MOV R4, R4 ;  /* 0x0000000400047202 */ /* 0x004fca0000000f00 */
[----:B------:R-:W-:-:S04]  /*1c1f0*/  IMAD R7, R7, 0x8, R4 ;  /* 0x0000000807077824 */ /* 0x000fc800078e0204 */
[----:B------:R0:W1:Y:S01]  /*1c200*/  SYNCS.PHASECHK.TRANS64.TRYWAIT P1, [R7+URZ], R10 ;  /* 0x0000000a070075a7 */ /* 0x000062000802017f */
[----:B------:R-:W2:Y:S04]  /*1c210*/  LD.E R4, desc[UR40][R152.64+0x1c] ;  /* 0x00001c2898047980 */ /* 0x000ea8000c101900 */
[----:B------:R0:W5:Y:S04]  /*1c220*/  LD.E R6, desc[UR40][R152.64+0x1e8] ;  /* 0x0001e82898067980 */ /* 0x000168000c101900 */
[----:B------:R0:W5:Y:S01]  /*1c230*/  LD.E R8, desc[UR40][R152.64+0x1ec] ;  /* 0x0001ec2898087980 */ /* 0x000162000c101900 */
[----:B------:R-:W-:Y:S01]  /*1c240*/  BSSY B0, `(.L_x_3284) ;  /* 0x0000005000007945 */ /* 0x000fe20003800000 */
[----:B--2---:R-:W-:-:S04]  /*1c250*/  LOP3.LUT R4, R4, 0x1, RZ, 0xfc, !PT ;  /* 0x0000000104047812 */ /* 0x004fc800078efcff */
[----:B------:R-:W-:-:S13]  /*1c260*/  ISETP.NE.AND P2, PT, R4, 0x3, PT ;  /* 0x000000030400780c */ /* 0x000fda0003f45270 */
[----:B01----:R-:W-:Y:S05]  /*1c270*/  @!P2 BRA `(.L_x_3285) ;  /* 0x000000000004a947 */ /* 0x003fea0003800000 */
[----:B------:R-:W-:Y:S01]  /*1c280*/  BPT.TRAP 0x1 ;  /* 0x000000040000795c */ /* 0x000fe20000300000 */
.L_x_3285:
[----:B------:R-:W-:Y:S05]  /*1c290*/  BSYNC B0 ;  /* 0x0000000000007941 */ /* 0x000fea0003800000 */
.L_x_3284:
        /* <DEDUP_REMOVED lines=8> */
.L_x_3287:
[----:B------:R-:W-:Y:S05]  /*1c320*/  BSYNC B0 ;  /* 0x0000000000007941 */ /* 0x000fea0003800000 */
.L_x_3286:
[----:B------:R-:W2:Y:S04]  /*1c330*/  LD.E R13, desc[UR40][R152.64+0x1e8] ;  /* 0x0001e828980d7980 */ /* 0x000ea8000c101900 */
[----:B0----5:R-:W2:Y:S01]  /*1c340*/  LD.E.64 R6, desc[UR40][R152.64+0xa0] ;  /* 0x0000a02898067980 */ /* 0x021ea2000c101b00 */
        /* <DEDUP_REMOVED lines=8> */
[C---:B------:R-:W-:Y:S02]  /*1c3d0*/  R2UR UR6, R6.reuse ;  /* 0x00000000060672ca */ /* 0x040fe400000e0000 */
[----:B------:R0:W-:Y:S01]  /*1c3e0*/  ST.E desc[UR40][R152.64+0x80], RZ ;  /* 0x000080ff98007985 */ /* 0x0001e2000c101928 */
[----:B------:R-:W-:Y:S01]  /*1c3f0*/  WARPGROUP.ARRIVE ;  /* 0x00000000000079c5 */ /* 0x000fe20000000000 */
[----:B------:R-:W-:Y:S02]  /*1c400*/  VIADD R12, R6, 0x2 ;  /* 0x00000002060c7836 */ /* 0x000fe40000000000 */
[----:B------:R-:W-:Y:S01]  /*1c410*/  IMAD.MOV.U32 R13, RZ, RZ, R7 ;  /* 0x000000ffff0d7224 */ /* 0x000fe200078e0007 */
[----:B---3--:R-:W-:Y:S02]  /*1c420*/  R2UR UR4, R14 ;  /* 0x000000000e0472ca */ /* 0x008fe400000e0000 */
[----:B------:R-:W-:-:S13]  /*1c430*/  R2UR UR5, R15 ;  /* 0x000000000f0572ca */ /* 0x000fda00000e0000 */
[----:B------:R-:W-:Y:S01]  /*1c440*/  HGMMA.64x64x16.F32.BF16 R24, gdesc[UR4], RZ, !UPT, gsb0 ;  /* 0x00e00000041879f0 */ /* 0x000fe2000c0018ff */
[----:B----4-:R-:W-:Y:S01]  /*1c450*/  VIADD R4, R4, 0x2 ;  /* 0x0000000204047836 */ /* 0x010fe20000000000 */
[----:B------:R-:W-:Y:S02]  /*1c460*/  R2UR UR6, R12 ;  /* 0x000000000c0672ca */ /* 0x000fe400000e0000 */
[----:B------:R-:W-:Y:S02]  /*1c470*/  R2UR UR7, R13 ;  /* 0x000000000d0772ca */ /* 0x000fe400000e0000 */
[----:B------:R-:W-:Y:S01]  /*1c480*/  R2UR UR4, R4 ;  /* 0x00000000040472ca */ /* 0x000fe200000e0000 */
[----:B------:R-:W-:Y:S01]  /*1c490*/  IMAD.MOV.U32 R4, RZ, RZ, 0x1 ;  /* 0x00000001ff047424 */ /* 0x000fe200078e00ff */
        /* <DEDUP_REMOVED lines=35> */
.L_x_3290:
[----:B------:R-:W-:Y:S05]  /*1c6d0*/  BSYNC B0 ;  /* 0x0000000000007941 */ /* 0x000fea0003800000 */
.L_x_3289:
        /* <DEDUP_REMOVED lines=13> */
.L_x_3292:
[----:B------:R-:W-:Y:S05]  /*1c7b0*/  BSYNC B0 ;  /* 0x0000000000007941 */ /* 0x000fea0003800000 */
.L_x_3291:
        /* <DEDUP_REMOVED lines=8> */
.L_x_3294:
[----:B------:R-:W-:Y:S05]  /*1c840*/  BSYNC B0 ;  /* 0x0000000000007941 */ /* 0x000fea0003800000 */
.L_x_3293:
[----:B------:R-:W2:Y:S04]  /*1c850*/  LD.E R12, desc[UR40][R152.64+0x88] ;  /* 0x00008828980c7980 */ /* 0x000ea8000c101900 */
[----:B-1---5:R-:W3:Y:S04]  /*1c860*/  LD.E R5, desc[UR40][R152.64+0x1e8] ;  /* 0x0001e82898057980 */ /* 0x022ee8000c101900 */
[----:B------:R-:W3:Y:S04]  /*1c870*/  LD.E.64 R6, desc[UR40][R152.64+0xb8] ;  /* 0x0000b82898067980 */ /* 0x000ee8000c101b00 */
[----:B------:R-:W4:Y:S04]  /*1c880*/  LD.E.64 R14, desc[UR40][R152.64+0xb0] ;  /* 0x0000b028980e7980 */ /* 0x000f28000c101b00 */
[----:B------:R-:W4:Y:S04]  /*1c890*/  LD.E.64 R20, desc[UR40][R152.64+0xb0] ;  /* 0x0000b02898147980 */ /* 0x000f28000c101b00 */
[----:B------:R-:W4:Y:S04]  /*1c8a0*/  LD.E.64 R8, desc[UR40][R152.64+0xb0] ;  /* 0x0000b02898087980 */ /* 0x000f28000c101b00 */
[----:B------:R-:W4:Y:S01]  /*1c8b0*/  LD.E.64 R10, desc[UR40][R152.64+0xb0] ;  /* 0x0000b028980a7980 */ /* 0x000f22000c101b00 */
[----:B------:R-:W-:Y:S05]  /*1c8c0*/  WARPSYNC.ALL ;  /* 0x0000000000007948 */ /* 0x000fea0003800000 */
[----:B--2---:R-:W-:-:S02]  /*1c8d0*/  ISETP.NE.U32.AND P1, PT, R12, RZ, PT ;  /* 0x000000ff0c00720c */ /* 0x004fc40003f25070 */
[----:B------:R-:W2:Y:S01]  /*1c8e0*/  LD.E.64 R12, desc[UR40][R152.64+0xb0] ;  /* 0x0000b028980c7980 */ /* 0x000ea2000c101b00 */
[----:B---3--:R-:W-:Y:S01]  /*1c8f0*/  IMAD R6, R5, 0x1000, R6 ;  /* 0x0000100005067824 */ /* 0x008fe200078e0206 */
[----:B------:R-:W-:Y:S02]  /*1c900*/  R2UR UR7, R7 ;  /* 0x00000000070772ca */ /* 0x000fe400000e0000 */
[----:B----4-:R-:W-:Y:S02]  /*1c910*/  R2UR UR4, R14 ;  /* 0x000000000e0472ca */ /* 0x010fe400000e0000 */
[----:B------:R-:W-:Y:S02]  /*1c920*/  R2UR UR6, R6 ;  /* 0x00000000060672ca */ /* 0x000fe400000e0000 */
[----:B------:R-:W-:Y:S01]  /*1c930*/  R2UR UR5, R15 ;  /* 0x000000000f0572ca */ /* 0x000fe200000e0000 */
[----:B------:R-:W-:Y:S02]  /*1c940*/  WARPGROUP.ARRIVE ;  /* 0x00000000000079c5 */ /* 0x000fe40000000000 */
[----:B------:R-:W-:-:S10]  /*1c950*/  VOTEU.ANY UP0, P1 ;  /* 0x00000000003f7886 */ /* 0x000fd40000800100 */
[----:B------:R-:W-:Y:S01]  /*1c960*/  HGMMA.64x64x16.F32.BF16 R24, gdesc[UR4], R24, UP0, gsb0 ;  /* 0x00e00000041879f0 */ /* 0x000fe2000b801818 */
        /* <DEDUP_REMOVED lines=37> */
[----:B------:R-:W-:Y:S02]  /*1cbc0*/  IMAD.MOV.U32 R57, RZ, RZ, R7 ;  /* 0x000000ffff397224 */ /* 0x000fe400078e0007 */
[----:B--2---:R-:W-:Y:S01]  /*1cbd0*/  VIADD R12, R12, 0x200 ;  /* 0x000002000c0c7836 */ /* 0x004fe20000000000 */
[----:B------:R-:W-:Y:S02]  /*1cbe0*/  R2UR UR6, R56 ;  /* 0x00000000380672ca */ /* 0x000fe400000e0000 */
[----:B------:R-:W-:Y:S02]  /*1cbf0*/  R2UR UR7, R57 ;  /* 0x00000000390772ca */ /* 0x000fe400000e0000 */
[----:B------:R-:W-:-:S02]  /*1cc00*/  R2UR UR4, R12 ;  /* 0x000000000c0472ca */ /* 0x000fc400000e0000 */
        /* <DEDUP_REMOVED lines=10> */
[----:B---3--:R-:W-:Y:S01]  /*1ccb0*/  VIADD R14, R14, 0x202 ;  /* 0x000002020e0e7836 */ /* 0x008fe20000000000 */
[----:B------:R-:W-:-:S04]  /*1ccc0*/  R2UR UR5, R15 ;  /* 0x000000000f0572ca */ /* 0x000fc800000e0000 */
        /* <DEDUP_REMOVED lines=10> */
[----:B----4-:R-:W-:Y:S01]  /*1cd70*/  VIADD R20, R20, 0x204 ;  /* 0x0000020414147836 */ /* 0x010fe20000000000 */
[----:B------:R-:W-:-:S04]  /*1cd80*/  R2UR UR5, R21 ;  /* 0x00000000150572ca */ /* 0x000fc800000e0000 */
        /* <DEDUP_REMOVED lines=10> */
[----:B------:R-:W-:Y:S01]  /*1ce30*/  VIADD R8, R8, 0x206 ;  /* 0x0000020608087836 */ /* 0x000fe20000000000 */
        /* <DEDUP_REMOVED lines=11> */
[----:B--2---:R-:W-:Y:S01]  /*1cef0*/  VIADD R10, R10, 0x400 ;  /* 0x000004000a0a7836 */ /* 0x004fe20000000000 */
[----:B------:R-:W-:-:S04]  /*1cf00*/  R2UR UR5, R11 ;  /* 0x000000000b0572ca */ /* 0x000fc800000e0000 */
        /* <DEDUP_REMOVED lines=85> */
[----:B------:R-:W1:Y:S01]  /*1d460*/  S2R R58, SR_TID.X ;  /* 0x00000000003a7919 */ /* 0x000e620000002100 */
[----:B------:R-:W-:Y:S02]  /*1d470*/  WARPGROUP.DEPBAR.LE gsb0, 0x0 ;  /* 0x00008000000079c5 */ /* 0x000fe40000010000 */
[----:B------:R-:W4:Y:S04]  /*1d480*/  LD.E.64 R12, desc[UR40][R152.64+0xb0] ;  /* 0x0000b028980c7980 */ /* 0x000f28000c101b00 */
[----:B------:R-:W-:Y:S01]  /*1d490*/  ST.E desc[UR40][R152.64+0x88], R4 ;  /* 0x0000880498007985 */ /* 0x000fe2000c101928 */
[----:B------:R-:W-:-:S06]  /*1d4a0*/  WARPGROUP.ARRIVE ;  /* 0x00000000000079c5 */ /* 0x000fcc0000000000 */
[----:B------:R-:W-:Y:S01]  /*1d4b0*/  HGMMA.64x64x16.F32.BF16 R24, gdesc[UR4], R24, gsb0 ;  /* 0x00e00000041879f0 */ /* 0x000fe20008001818 */
[----:B-1----:R-:W-:-:S05]  /*1d4c0*/  SHF.R.U32.HI R58, RZ, 0x7, R58 ;  /* 0x00000007ff3a7819 */ /* 0x002fca000001163a */
[----:B------:R1:W0:Y:S01]  /*1d4d0*/  SHFL.IDX PT, R5, R58, RZ, 0x1f ;  /* 0x00001fff3a057589 */ /* 0x00022200000e0000 */
        /* <DEDUP_REMOVED lines=13> */
[----:B------:R-:W2:Y:S04]  /*1d5b0*/  LD.E.64 R56, desc[UR40][R152.64+0xb0] ;  /* 0x0000b02898387980 */ /* 0x000ea8000c101b00 */
        /* <DEDUP_REMOVED lines=8> */
[----:B------:R-:W-:Y:S02]  /*1d640*/  R2UR UR6, R20 ;  /* 0x00000000140672ca */ /* 0x000fe400000e0000 */
[----:B---3--:R-:W-:Y:S02]  /*1d650*/  IADD3 R8, R59, 0x800, R8 ;  /* 0x000008003b087810 */ /* 0x008fe40007ffe008 */
[----:B------:R-:W-:Y:S02]  /*1d660*/  R2UR UR5, R9 ;  /* 0x00000000090572ca */ /* 0x000fe400000e0000 */
[----:B------:R-:W-:Y:S01]  /*1d670*/  R2UR UR4, R8 ;  /* 0x00000000080472ca */ /* 0x000fe200000e0000 */
[----:B------:R-:W-:Y:S02]  /*1d680*/  WARPGROUP.DEPBAR.LE gsb0, 0x0 ;  /* 0x00008000000079c5 */ /* 0x000fe40000010000 */
[----:B------:R-:W3:Y:S04]  /*1d690*/  LD.E.64 R14, desc[UR40][R152.64+0xb0] ;  /* 0x0000b028980e7980 */ /* 0x000ee8000c101b00 */
[----:B------:R-:W-:Y:S01]  /*1d6a0*/  ST.E desc[UR40][R152.64+0x88], R4 ;  /* 0x0000880498007985 */ /* 0x000fe2000c101928 */
[----:B------:R-:W-:-:S06]  /*1d6b0*/  WARPGROUP.ARRIVE ;  /* 0x00000000000079c5 */ /* 0x000fcc0000000000 */
[----:B------:R-:W-:Y:S01]  /*1d6c0*/  HGMMA.64x64x16.F32.BF16 R24, gdesc[UR4], R24, gsb0 ;  /* 0x00e00000041879f0 */ /* 0x000fe20008001818 */
[----:B------:R-:W-:Y:S01]  /*1d6d0*/  SEL R61, R61, 0x6, !P1 ;  /* 0x000000063d3d7807 */ /* 0x000fe20004800000 */
[----:B------:R-:W-:-:S04]  /*1d6e0*/  IMAD.MOV.U32 R21, RZ, RZ, R7 ;  /* 0x000000ffff157224 */ /* 0x000fc800078e0007 */
[----:B------:R-:W-:Y:S01]  /*1d6f0*/  IMAD.IADD R20, R58, 0x1, R61 ;  /* 0x000000013a147824 */ /* 0x000fe200078e023d */
[----:B------:R-:W-:-:S04]  /*1d700*/  R2UR UR7, R21 ;  /* 0x00000000150772ca */ /* 0x000fc800000e0000 */
[----:B------:R-:W-:Y:S02]  /*1d710*/  R2UR UR6, R20 ;  /* 0x00000000140672ca */ /* 0x000fe400000e0000 */
[----:B----4-:R-:W-:Y:S02]  /*1d720*/  IADD3 R10, R61, 0x800, R10 ;  /* 0x000008003d0a7810 */ /* 0x010fe40007ffe00a */
[----:B------:R-:W-:Y:S02]  /*1d730*/  R2UR UR5, R11 ;  /* 0x000000000b0572ca */ /* 0x000fe400000e0000 */
[----:B------:R-:W-:Y:S01]  /*1d740*/  R2UR UR4, R10 ;  /* 0x000000000a0472ca */ /* 0x000fe200000e0000 */
[----:B------:R-:W-:Y:S02]  /*1d750*/  WARPGROUP.DEPBAR.LE gsb0, 0x0 ;  /* 0x00008000000079c5 */ /* 0x000fe40000010000 */
[----:B------:R-:W4:Y:S04]  /*1d760*/  LD.E.64 R8, desc[UR40][R152.64+0xb0] ;  /* 0x0000b02898087980 */ /* 0x000f28000c101b00 */
        /* <DEDUP_REMOVED lines=25> */
[----:B------:R-:W-:Y:S02]  /*1d900*/  R2UR UR6, R20 ;  /* 0x00000000140672ca */ /* 0x000fe400000e0000 */
[----:B--2---:R-:W-:Y:S02]  /*1d910*/  IADD3 R56, R5, 0xa00, R56 ;  /* 0x00000a0005387810 */ /* 0x004fe40007ffe038 */
        /* <DEDUP_REMOVED lines=162> */
[----:B------:R-:W2:Y:S04]  /*1e340*/  LDL R64, [R1+0xec] ;  /* 0x0000ec0001407983 */ /* 0x000ea80000100800 */
[----:B------:R-:W3:Y:S04]  /*1e350*/  LDL.64 R12, [R1+0x110] ;  /* 0x00011000010c7983 */ /* 0x000ee80000100a00 */
[----:B0-----:R-:W4:Y:S04]  /*1e360*/  LD.E.64 R4, desc[UR40][R152.64+0x120] ;  /* 0x0001202898047980 */ /* 0x001f28000c101b00 */
[----:B------:R-:W2:Y:S04]  /*1e370*/  LDL R56, [R1+0x70] ;  /* 0x0000700001387983 */ /* 0x000ea80000100800 */
[----:B------:R-:W2:Y:S04]  /*1e380*/  LDL R57, [R1+0x118] ;  /* 0x0001180001397983 */ /* 0x000ea80000100800 */
[----:B------:R-:W2:Y:S04]  /*1e390*/  LDL.128 R8, [R1+0x100] ;  /* 0x0001000001087983 */ /* 0x000ea80000100c00 */
[----:B----4-:R-:W4:Y:S04]  /*1e3a0*/  LD.E R59, desc[UR40][R4.64] ;  /* 0x00000028043b7980 */ /* 0x010f28000c101900 */
[----:B------:R-:W4:Y:S01]  /*1e3b0*/  LDL.128 R4, [R1+0xf0] ;  /* 0x0000f00001047983 */ /* 0x000f220000100c00 */
[----:B---3--:R-:W-:-:S02]  /*1e3c0*/  ISETP.NE.AND P1, PT, R12, 0x1, PT ;  /* 0x000000010c00780c */ /* 0x008fc40003f25270 */
[----:B--2---:R-:W-:Y:S01]  /*1e3d0*/  ISETP.GE.AND P2, PT, R9, 0x1, PT ;  /* 0x000000010900780c */ /* 0x004fe20003f46270 */
[----:B------:R-:W-:Y:S01]  /*1e3e0*/  BSSY B0, `(.L_x_3296) ;  /* 0x0000079000007945 */ /* 0x000fe20003800000 */
[-C--:B----4-:R-:W-:Y:S01]  /*1e3f0*/  FMUL.FTZ R14, R24, R59.reuse ;  /* 0x0000003b180e7220 */ /* 0x090fe20000410000 */
[-C--:B------:R-:W-:Y:S01]  /*1e400*/  FMUL.FTZ R24, R28, R59.reuse ;  /* 0x0000003b1c187220 */ /* 0x080fe20000410000 */
[-C--:B------:R-:W-:Y:S01]  /*1e410*/  FMUL.FTZ R28, R35, R59.reuse ;  /* 0x0000003b231c7220 */ /* 0x080fe20000410000 */
[----:B------:R-:W-:Y:S01]  /*1e420*/  SHF.R.S32.HI R35, RZ, 0x1f, R64 ;  /* 0x0000001fff237819 */ /* 0x000fe20000011440 */
[-C--:B------:R-:W-:Y:S01]  /*1e430*/  FMUL.FTZ R61, R33, R59.reuse ;  /* 0x0000003b213d7220 */ /* 0x080fe20000410000 */
[-C--:B------:R-:W-:Y:S02]  /*1e440*/  FMUL.FTZ R21, R25, R59.reuse ;  /* 0x0000003b19157220 */ /* 0x080fe40000410000 */
[----:B------:R-:W-:Y:S01]  /*1e450*/  LEA.HI R33, R35, R64, RZ, 0x7 ;  /* 0x0000004023217211 */ /* 0x000fe200078f38ff */
[-C--:B------:R-:W-:Y:S01]  /*1e460*/  FMUL.FTZ R25, R30, R59.reuse ;  /* 0x0000003b1e197220 */ /* 0x080fe20000410000 */
[----:B------:R-:W-:-:S02]  /*1e470*/  FMUL.FTZ R30, R39, R59 ;  /* 0x0000003b271e7220 */ /* 0x000fc40000410000 */
[----:B------:R-:W-:Y:S01]  /*1e480*/  LOP3.LUT R39, R33, 0xffffff80, RZ, 0xc0, !PT ;  /* 0xffffff8021277812 */ /* 0x000fe200078ec0ff */
[----:B------:R-:W-:-:S04]  /*1e490*/  FMUL.FTZ R58, R29, R59 ;  /* 0x0000003b1d3a7220 */ /* 0x000fc80000410000 */
[----:B------:R-:W-:Y:S02]  /*1e4a0*/  IMAD.IADD R39, R64, 0x1, -R39 ;  /* 0x0000000140277824 */ /* 0x000fe400078e0a27 */
[-C--:B------:R-:W-:Y:S01]  /*1e4b0*/  FMUL.FTZ R29, R38, R59.reuse ;  /* 0x0000003b261d7220 */ /* 0x080fe20000410000 */
[-C--:B------:R-:W-:Y:S01]  /*1e4c0*/  FMUL.FTZ R63, R41, R59.reuse ;  /* 0x0000003b293f7220 */ /* 0x080fe20000410000 */
[----:B------:R-:W-:Y:S02]  /*1e4d0*/  LEA.HI R41, R35, R64, RZ, 0x2 ;  /* 0x0000004023297211 */ /* 0x000fe400078f10ff */
[----:B------:R-:W-:Y:S01]  /*1e4e0*/  SHF.R.S32.HI R38, RZ, 0x1f, R39 ;  /* 0x0000001fff267819 */ /* 0x000fe20000011427 */
[-C--:B------:R-:W-:Y:S01]  /*1e4f0*/  FMUL.FTZ R62, R40, R59.reuse ;  /* 0x0000003b283e7220 */ /* 0x080fe20000410000 */
[----:B------:R-:W-:Y:S02]  /*1e500*/  FMUL.FTZ R15, R26, R59 ;  /* 0x0000003b1a0f7220 */ /* 0x000fe40000410000 */
[----:B------:R-:W-:Y:S01]  /*1e510*/  LEA.HI R40, R38, R39, RZ, 0x2 ;  /* 0x0000002726287211 */ /* 0x000fe200078f10ff */
[-C--:B------:R-:W-:Y:S01]  /*1e520*/  FMUL.FTZ R26, R31, R59.reuse ;  /* 0x0000003b1f1a7220 */ /* 0x080fe20000410000 */
[----:B------:R-:W-:Y:S01]  /*1e530*/  LOP3.LUT R41, R41, 0xfffffffc, RZ, 0xc0, !PT ;  /* 0xfffffffc29297812 */ /* 0x000fe200078ec0ff */
[----:B------:R-:W-:Y:S01]  /*1e540*/  FMUL.FTZ R31, R42, R59 ;  /* 0x0000003b2a1f7220 */ /* 0x000fe20000410000 */
[----:B------:R-:W-:-:S02]  /*1e550*/  SHF.R.S32.HI R35, RZ, 0x2, R40 ;  /* 0x00000002ff237819 */ /* 0x000fc40000011428 */
[----:B------:R-:W-:Y:S01]  /*1e560*/  SHF.R.S32.HI R42, RZ, 0x1f, R40 ;  /* 0x0000001fff2a7819 */ /* 0x000fe20000011428 */
[----:B------:R-:W-:Y:S01]  /*1e570*/  IMAD.IADD R64, R64, 0x1, -R41 ;  /* 0x0000000140407824 */ /* 0x000fe200078e0a29 */
[----:B------:R-:W-:Y:S02]  /*1e580*/  LEA.HI R38, R38, R39, RZ, 0x5 ;  /* 0x0000002726267211 */ /* 0x000fe400078f28ff */
[----:B------:R-:W-:Y:S01]  /*1e590*/  LEA.HI R42, R42, R35, RZ, 0x3 ;  /* 0x000000232a2a7211 */ /* 0x000fe200078f18ff */
[-C--:B-1----:R-:W-:Y:S01]  /*1e5a0*/  FMUL.FTZ R60, R32, R59.reuse ;  /* 0x0000003b203c7220 */ /* 0x082fe20000410000 */
[----:B------:R-:W-:Y:S01]  /*1e5b0*/  FMUL.FTZ R32, R43, R59 ;  /* 0x0000003b2b207220 */ /* 0x000fe20000410000 */
[----:B------:R-:W-:Y:S02]  /*1e5c0*/  LEA.HI R43, R64, R64, RZ, 0x1 ;  /* 0x00000040402b7211 */ /* 0x000fe400078f08ff */
[----:B------:R-:W-:Y:S02]  /*1e5d0*/  LOP3.LUT R42, R42, 0xfffffff8, RZ, 0xc0, !PT ;  /* 0xfffffff82a2a7812 */ /* 0x000fe400078ec0ff */
[----:B------:R-:W-:-:S02]  /*1e5e0*/  SHF.R.S32.HI R41, RZ, 0x5, R38 ;  /* 0x00000005ff297819 */ /* 0x000fc40000011426 */
[----:B------:R-:W-:Y:S01]  /*1e5f0*/  LOP3.LUT R43, R43, 0x1ffffffe, RZ, 0xc0, !PT ;  /* 0x1ffffffe2b2b7812 */ /* 0x000fe200078ec0ff */
[----:B------:R-:W-:Y:S02]  /*1e600*/  IMAD.IADD R42, R35, 0x1, -R42 ;  /* 0x00000001232a7824 */ /* 0x000fe400078e0a2a */
[----:B------:R-:W-:Y:S02]  /*1e610*/  IMAD R41, R56, 0x4, R41 ;  /* 0x0000000438297824 */ /* 0x000fe400078e0229 */
[----:B------:R-:W-:Y:S02]  /*1e620*/  IMAD.IADD R43, R64, 0x1, -R43 ;  /* 0x00000001402b7824 */ /* 0x000fe400078e0a2b */
[----:B------:R-:W-:-:S04]  /*1e630*/  IMAD.U32 R42, R41, 0x10, R42 ;  /* 0x00000010292a7824 */ /* 0x000fc800078e002a */
[----:B------:R-:W-:-:S04]  /*1e640*/  IMAD R56, R43, 0x8, R42 ;  /* 0x000000082b387824 */ /* 0x000fc800078e022a */
[----:B------:R-:W-:-:S05]  /*1e650*/  @P1 IMAD.HI.U32 R38, R56, R13, RZ ;  /* 0x0000000d38261227 */ /* 0x000fca00078e00ff */
[----:B------:R-:W-:Y:S01]  /*1e660*/  @P1 SHF.R.U32.HI R56, RZ, R57, R38 ;  /* 0x00000039ff381219 */ /* 0x000fe20000011626 */
[----:B------:R-:W-:Y:S02]  /*1e670*/  IMAD.SHL.U32 R57, R0, 0x40, RZ ;  /* 0x0000004000397824 */ /* 0x000fe400078e00ff */
[-C--:B------:R-:W-:Y:S01]  /*1e680*/  FMUL.FTZ R48, R48, R59.reuse ;  /* 0x0000003b30307220 */ /* 0x080fe20000410000 */
[----:B------:R-:W-:Y:S01]  /*1e690*/  LOP3.LUT R40, R40, 0x7ffffffc, RZ, 0xc0, !PT ;  /* 0x7ffffffc28287812 */ /* 0x000fe200078ec0ff */
[-C--:B------:R-:W-:Y:S01]  /*1e6a0*/  FMUL.FTZ R20, R27, R59.reuse ;  /* 0x0000003b1b147220 */ /* 0x080fe20000410000 */
[----:B------:R-:W0:Y:S01]  /*1e6b0*/  SHFL.IDX PT, R41, R56, RZ, 0x1c1f ;  /* 0x001c1fff38297589 */ /* 0x000e2200000e0000 */
[-C--:B------:R-:W-:Y:S01]  /*1e6c0*/  FMUL.FTZ R27, R34, R59.reuse ;  /* 0x0000003b221b7220 */ /* 0x080fe20000410000 */
[-C--:B------:R-:W-:Y:S01]  /*1e6d0*/  FMUL.FTZ R34, R47, R59.reuse ;  /* 0x0000003b2f227220 */ /* 0x080fe20000410000 */
[----:B------:R-:W-:Y:S01]  /*1e6e0*/  IADD3 R13, -R57, 0x1, RZ ;  /* 0x00000001390d7810 */ /* 0x000fe20007ffe1ff */
[----:B------:R1:W2:Y:S01]  /*1e6f0*/  MUFU.TANH R47, R48 ;  /* 0x00000030002f7308 */ /* 0x0002a20000002400 */
        /* <DEDUP_REMOVED lines=8> */
[----:B-1----:R-:W-:-:S02]  /*1e780*/  IMAD.IADD R48, R39, 0x1, -R40 ;  /* 0x0000000127307824 */ /* 0x002fc400078e0a28 */
[-C--:B------:R-:W-:Y:S01]  /*1e790*/  FMUL.FTZ R50, R54, R59.reuse ;  /* 0x0000003b36327220 */ /* 0x080fe20000410000 */
[-C--:B------:R-:W-:Y:S01]  /*1e7a0*/  FMUL.FTZ R51, R55, R59.reuse ;  /* 0x0000003b37337220 */ /* 0x080fe20000410000 */
[-C--:B------:R-:W-:Y:S01]  /*1e7b0*/  FMUL.FTZ R44, R44, R59.reuse ;  /* 0x0000003b2c2c7220 */ /* 0x080fe20000410000 */
[----:B------:R-:W-:Y:S01]  /*1e7c0*/  FMUL.FTZ R45, R45, R59 ;  /* 0x0000003b2d2d7220 */ /* 0x000fe20000410000 */
[----:B------:R-:W-:Y:S01]  /*1e7d0*/  IMAD R13, R48, -0x2, R13 ;  /* 0xfffffffe300d7824 */ /* 0x000fe200078e020d */
[----:B------:R-:W1:Y:S04]  /*1e7e0*/  MUFU.TANH R14, R14 ;  /* 0x0000000e000e7308 */ /* 0x000e680000002400 */
[----:B------:R-:W-:-:S04]  /*1e7f0*/  IADD3 R38, -R4, R13, R5 ;  /* 0x0000000d04267210 */ /* 0x000fc80007ffe105 */
[----:B------:R-:W3:Y:S01]  /*1e800*/  MUFU.TANH R21, R21 ;  /* 0x0000001500157308 */ /* 0x000ee20000002400 */
[----:B------:R-:W-:-:S07]  /*1e810*/  LOP3.LUT R13, RZ, R6, RZ, 0x33, !PT ;  /* 0x00000006ff0d7212 */ /* 0x000fce00078e33ff */
        /* <DEDUP_REMOVED lines=19> */
[----:B------:R0:W0:Y:S08]  /*1e950*/  MUFU.TANH R66, R45 ;  /* 0x0000002d00427308 */ /* 0x0000300000002400 */
        /* <DEDUP_REMOVED lines=10> */
[----:B------:R-:W-:Y:S02]  /*1ea00*/  IMAD.IADD R55, R38, 0x1, R13 ;  /* 0x0000000126377824 */ /* 0x000fe400078e020d */
        /* <DEDUP_REMOVED lines=14> */
.L_x_3299:
[----:B------:R-:W-:-:S13]  /*1eaf0*/  ISETP.NE.AND P1, PT, R9, 0x1, PT ;  /* 0x000000010900780c */ /* 0x000fda0003f25270 */
[----:B------:R-:W-:-:S05]  /*1eb00*/  @P1 IMAD.HI.U32 R38, R8, R10, RZ ;  /* 0x0000000a08261227 */ /* 0x000fca00078e00ff */
[----:B------:R-:W-:-:S07]  /*1eb10*/  @P1 SHF.R.U32.HI R8, RZ, R11, R38 ;  /* 0x0000000bff081219 */ /* 0x000fce0000011626 */
.L_x_3300:
[----:B------:R-:W-:Y:S05]  /*1eb20*/  BSYNC B1 ;  /* 0x0000000000017941 */ /* 0x000fea0003800000 */
.L_x_3298:
[----:B------:R-:W-:-:S04]  /*1eb30*/  IMAD R13, R8, R9, -R57 ;  /* 0x00000009080d7224 */ /* 0x000fc800078e0a39 */
[----:B------:R-:W-:-:S05]  /*1eb40*/  IMAD R8, R48, -0x2, R13 ;  /* 0xfffffffe30087824 */ /* 0x000fca00078e020d */
[----:B------:R-:W-:Y:S02]  /*1eb50*/  VIMNMX R7, R7, R8, !PT ;  /* 0x0000000807077248 */ /* 0x000fe40007fe0100 */
[----:B------:R-:W-:-:S07]  /*1eb60*/  VIADDMNMX R6, R8, R9, R6, PT ;  /* 0x0000000908067246 */ /* 0x000fce0003800106 */
.L_x_3297:
[----:B------:R-:W-:Y:S05]  /*1eb70*/  BSYNC B0 ;  /* 0x0000000000007941 */ /* 0x000fea0003800000 */
.L_x_3296:
[C---:B------:R-:W-:Y:S01]  /*1eb80*/  ISETP.GE.AND P1, PT, R59.reuse, 0x2, PT ;  /* 0x000000023b00780c */ /* 0x040fe20003f26270 */
[----:B------:R-:W0:Y:S01]  /*1eb90*/  SHFL.IDX PT, R56, R56, 0x1, 0x1c1f ;  /* 0x003c1f0038387f89 */ /* 0x000e2200000e0000 */
[----:B------:R-:W-:Y:S01]  /*1eba0*/  ISETP.GE.AND P3, PT, R59, 0xa, PT ;  /* 0x0000000a3b00780c */ /* 0x000fe20003f66270 */
[----:B------:R-:W-:Y:S01]  /*1ebb0*/  BSSY B0, `(.L_x_3301) ;  /* 0x0000060000007945 */ /* 0x000fe20003800000 */
[----:B------:R-:W-:Y:S02]  /*1ebc0*/  P2R R64, PR, RZ, 0x2 ;  /* 0x00000002ff407803 */ /* 0x000fe40000000000 */
[----:B------:R-:W-:Y:S02]  /*1ebd0*/  ISETP.GT.AND P1, PT, R7, 0x1, !P1 ;  /* 0x000000010700780c */ /* 0x000fe40004f24270 */
[----:B------:R-:W-:Y:S02]  /*1ebe0*/  ISETP.GE.AND P2, PT, R59, 0x9, PT ;  /* 0x000000093b00780c */ /* 0x000fe40003f46270 */
[----:B------:R-:W-:-:S02]  /*1ebf0*/  ISETP.LT.OR P1, PT, R6, 0x2, P1 ;  /* 0x000000020600780c */ /* 0x000fc40000f21670 */
[----:B------:R-:W-:Y:S02]  /*1ec00*/  P2R R67, PR, RZ, 0x4 ;  /* 0x00000004ff437803 */ /* 0x000fe40000000000 */
[----:B------:R-:W-:Y:S02]  /*1ec10*/  FSEL R38, R21, -INF , !P1 ;  /* 0xff80000015267808 */ /* 0x000fe40004800000 */
[C---:B------:R-:W-:Y:S02]  /*1ec20*/  ISETP.GT.AND P1, PT, R7.reuse, 0x9, !P3 ;  /* 0x000000090700780c */ /* 0x040fe40005f24270 */
[----:B------:R-:W-:Y:S02]  /*1ec30*/  P2R R68, PR, RZ, 0x8 ;  /* 0x00000008ff447803 */ /* 0x000fe40000000000 */
[----:B------:R-:W-:Y:S02]  /*1ec40*/  ISETP.LT.OR P1, PT, R6, 0xa, P1 ;  /* 0x0000000a0600780c */ /* 0x000fe40000f21670 */
[----:B------:R-:W-:-:S02]  /*1ec50*/  ISETP.GT.AND P2, PT, R7, 0x8, !P2 ;  /* 0x000000080700780c */ /* 0x000fc40005744270 */
[----:B------:R-:W-:Y:S01]  /*1ec60*/  ISETP.GE.AND P3, PT, R59, 0x11, PT ;  /* 0x000000113b00780c */ /* 0x000fe20003f66270 */
[----:B0-----:R-:W-:Y:S01]  /*1ec70*/  IMAD.IADD R8, R54, 0x1, R56 ;  /* 0x0000000136087824 */ /* 0x001fe200078e0238 */
[----:B------:R-:W-:Y:S02]  /*1ec80*/  FSEL R40, R58, -INF , !P1 ;  /* 0xff8000003a287808 */ /* 0x000fe40004800000 */
[----:B------:R-:W-:Y:S02]  /*1ec90*/  ISETP.LT.OR P2, PT, R6, 0x9, P2 ;  /* 0x000000090600780c */ /* 0x000fe40001741670 */
[----:B------:R-:W-:Y:S02]  /*1eca0*/  ISETP.GT.AND P1, PT, R7, 0x10, !P3 ;  /* 0x000000100700780c */ /* 0x000fe40005f24270 */
[----:B------:R-:W-:Y:S02]  /*1ecb0*/  FSEL R39, R24, -INF , !P2 ;  /* 0xff80000018277808 */ /* 0x000fe40005000000 */
        /* <DEDUP_REMOVED lines=48> */
[----:B------:R-:W-:Y:S01]  /*1efc0*/  FSEL R21, R52, -INF , !P5 ;  /* 0xff80000034157808 */ /* 0x000fe20006800000 */
[----:B------:R-:W-:Y:S01]  /*1efd0*/  IMAD.IADD R52, R55, 0x1, R56 ;  /* 0x0000000137347824 */ /* 0x000fe200078e0238 */
[----:B------:R-:W-:-:S04]  /*1efe0*/  ISETP.GE.AND P5, PT, R59, 0x1, PT ;  /* 0x000000013b00780c */ /* 0x000fc80003fa6270 */
[----:B------:R-:W-:-:S04]  /*1eff0*/  ISETP.GT.AND P6, PT, R7, RZ, !P5 ;  /* 0x000000ff0700720c */ /* 0x000fc80006fc4270 */
[----:B------:R-:W-:-:S04]  /*1f000*/  ISETP.LT.OR P6, PT, R6, 0x1, P6 ;  /* 0x000000010600780c */ /* 0x000fc800037c1670 */
[----:B-1----:R-:W-:Y:S02]  /*1f010*/  FSEL R47, R14, -INF , !P6 ;  /* 0xff8000000e2f7808 */ /* 0x002fe40007000000 */
        /* <DEDUP_REMOVED lines=17> */
.L_x_3304:
[----:B------:R-:W-:-:S13]  /*1f130*/  ISETP.NE.AND P6, PT, R9, 0x1, PT ;  /* 0x000000010900780c */ /* 0x000fda0003fc5270 */
[----:B------:R-:W-:-:S05]  /*1f140*/  @P6 IMAD.HI.U32 R10, R4, R10, RZ ;  /* 0x0000000a040a6227 */ /* 0x000fca00078e00ff */
[----:B------:R-:W-:-:S07]  /*1f150*/  @P6 SHF.R.U32.HI R4, RZ, R11, R10 ;  /* 0x0000000bff046219 */ /* 0x000fce000001160a */
.L_x_3305:
[----:B------:R-:W-:Y:S05]  /*1f160*/  BSYNC B1 ;  /* 0x0000000000017941 */ /* 0x000fea0003800000 */
.L_x_3303:
[----:B------:R-:W-:-:S04]  /*1f170*/  IMAD R5, R4, R9, -R57 ;  /* 0x0000000904057224 */ /* 0x000fc800078e0a39 */
[----:B------:R-:W-:-:S05]  /*1f180*/  IMAD R5, R48, -0x2, R5 ;  /* 0xfffffffe30057824 */ /* 0x000fca00078e0205 */
[----:B------:R-:W-:Y:S02]  /*1f190*/  VIADDMNMX R8, R5, R9, R8, PT ;  /* 0x0000000905087246 */ /* 0x000fe40003800108 */
[----:B------:R-:W-:-:S07]  /*1f1a0*/  VIMNMX R52, R52, R5, !PT ;  /* 0x0000000534347248 */ /* 0x000fce0007fe0100 */
.L_x_3302:
[----:B------:R-:W-:Y:S05]  /*1f1b0*/  BSYNC B0 ;  /* 0x0000000000007941 */ /* 0x000fea0003800000 */
.L_x_3301:
[----:B------:R-:W2:Y:S01]  /*1f1c0*/  LD.E.64 R6, desc[UR40][R152.64+0x200] ;  /* 0x0002002898067980 */ /* 0x000ea2000c101b00 */
[----:B------:R-:W-:Y:S02]  /*1f1d0*/  ISETP.GT.AND P5, PT, R52, RZ, !P5 ;  /* 0x000000ff3400720c */ /* 0x000fe40006fa4270 */
        /* <DEDUP_REMOVED lines=36> */
[----:B------:R-:W-:Y:S02]  /*1f420*/  ISETP.GT.AND P1, PT, R52, 0x29, !P1 ;  /* 0x000000293400780c */ /* 0x000fe40004f24270 */
[----:B------:R-:W-:Y:S02]  /*1f430*/  ISETP.LT.OR P5, PT, R8, 0x22, P5 ;  /* 0x000000220800780c */ /* 0x000fe40002fa1670 */
[----:B------:R-:W-:Y:S02]  /*1f440*/  ISETP.NE.AND P6, PT, R49, RZ, PT ;  /* 0x000000ff3100720c */ /* 0x000fe40003fc5270 */
[----:B------:R-:W-:-:S02]  /*1f450*/  FSEL R32, R32, -INF , !P5 ;  /* 0xff80000020207808 */ /* 0x000fc40006800000 */
[----:B------:R-:W-:-:S04]  /*1f460*/  ISETP.NE.AND P5, PT, R63, RZ, PT ;  /* 0x000000ff3f00720c */ /* 0x000fc80003fa5270 */
[----:B------:R-:W-:-:S04]  /*1f470*/  ISETP.GT.AND P5, PT, R52, 0x28, !P5 ;  /* 0x000000283400780c */ /* 0x000fc80006fa4270 */
[----:B------:R-:W-:Y:S02]  /*1f480*/  ISETP.LT.OR P5, PT, R8, 0x29, P5 ;  /* 0x000000290800780c */ /* 0x000fe40002fa1670 */
[----:B------:R-:W-:Y:S02]  /*1f490*/  ISETP.GT.AND P2, PT, R52, 0x30, !P2 ;  /* 0x000000303400780c */ /* 0x000fe40005744270 */
[----:B------:R-:W-:Y:S02]  /*1f4a0*/  ISETP.LT.OR P1, PT, R8, 0x2a, P1 ;  /* 0x0000002a0800780c */ /* 0x000fe40000f21670 */
[----:B------:R-:W-:Y:S02]  /*1f4b0*/  FSEL R49, R33, -INF , !P5 ;  /* 0xff80000021317808 */ /* 0x000fe40006800000 */
[----:B------:R-:W-:Y:S02]  /*1f4c0*/  ISETP.GT.AND P3, PT, R52, 0x31, !P3 ;  /* 0x000000313400780c */ /* 0x000fe40005f64270 */
[----:B------:R-:W-:-:S02]  /*1f4d0*/  ISETP.LT.OR P2, PT, R8, 0x31, P2 ;  /* 0x000000310800780c */ /* 0x000fc40001741670 */
[----:B------:R-:W-:Y:S02]  /*1f4e0*/  FSEL R34, R34, -INF , !P1 ;  /* 0xff80000022227808 */ /* 0x000fe40004800000 */
[----:B------:R-:W-:Y:S02]  /*1f4f0*/  ISETP.GT.AND P4, PT, R52, 0x38, !P4 ;  /* 0x000000383400780c */ /* 0x000fe40006784270 */
[----:B------:R-:W-:Y:S02]  /*1f500*/  ISETP.LT.OR P3, PT, R8, 0x32, P3 ;  /* 0x000000320800780c */ /* 0x000fe40001f61670 */
[----:B------:R-:W-:Y:S02]  /*1f510*/  FSEL R12, R12, -INF , !P2 ;  /* 0xff8000000c0c7808 */ /* 0x000fe40005000000 */
[----:B------:R-:W-:Y:S02]  /*1f520*/  ISETP.GT.AND P1, PT, R52, 0x39, !P6 ;  /* 0x000000393400780c */ /* 0x000fe40007724270 */
[----:B------:R-:W-:-:S02]  /*1f530*/  ISETP.LT.OR P4, PT, R8, 0x39, P4 ;  /* 0x000000390800780c */ /* 0x000fc40002781670 */
[----:B------:R-:W-:Y:S02]  /*1f540*/  FSEL R35, R35, -INF , !P3 ;  /* 0xff80000023237808 */ /* 0x000fe40005800000 */
[----:B------:R-:W-:Y:S02]  /*1f550*/  ISETP.LT.OR P1, PT, R8, 0x3a, P1 ;  /* 0x0000003a0800780c */ /* 0x000fe40000f21670 */
[----:B------:R-:W-:Y:S02]  /*1f560*/  FSEL R50, R50, -INF , !P4 ;  /* 0xff80000032327808 */ /* 0x000fe40006000000 */
[----:B------:R-:W-:Y:S02]  /*1f570*/  FSEL R51, R51, -INF , !P1 ;  /* 0xff80000033337808 */ /* 0x000fe40004800000 */
        /* <DEDUP_REMOVED lines=32> */
[----:B------:R-:W-:Y:S02]  /*1f780*/  FMNMX.FTZ R5, R35, R4, !PT ;  /* 0x0000000423057209 */ /* 0x000fe40007810000 */
[----:B------:R-:W-:Y:S02]  /*1f790*/  IADD3 R4, P2, R2, 0x200, RZ ;  /* 0x0000020002047810 */ /* 0x000fe40007f5e0ff */
[----:B------:R-:W-:Y:S02]  /*1f7a0*/  FMNMX.FTZ R8, R50, R5, !PT ;  /* 0x0000000532087209 */ /* 0x000fe40007810000 */
[----:B------:R-:W-:Y:S01]  /*1f7b0*/  LOP3.LUT R4, R4, 0x4, RZ, 0xfc, !PT ;  /* 0x0000000404047812 */ /* 0x000fe200078efcff */
[----:B------:R-:W-:Y:S01]  /*1f7c0*/  IMAD.X R5, RZ, RZ, R16, P2 ;  /* 0x000000ffff057224 */ /* 0x000fe200010e0610 */
        /* <DEDUP_REMOVED lines=13> */
[----:B------:R-:W0:Y:S04]  /*1f8a0*/  LD.E R58, desc[UR40][R152.64+0x214] ;  /* 0x00021428983a7980 */ /* 0x000e28000c101900 */
[----:B------:R-:W4:Y:S04]  /*1f8b0*/  LD.E R56, desc[UR40][R152.64+0x210] ;  /* 0x0002102898387980 */ /* 0x000f28000c101900 */
[----:B------:R-:W5:Y:S01]  /*1f8c0*/  LD.E.64 R8, desc[UR40][R152.64+0xd8] ;  /* 0x0000d82898087980 */ /* 0x000f62000c101b00 */
[----:B------:R-:W-:-:S04]  /*1f8d0*/  FSETP.NEU.FTZ.AND P1, PT, R53, -INF , PT ;  /* 0xff8000003500780b */ /* 0x000fc80003f3d000 */
[----:B------:R-:W-:-:S05]  /*1f8e0*/  FSEL R10, R53, RZ, P1 ;  /* 0x000000ff350a7208 */ /* 0x000fca0000800000 */
[----:B------:R-:W-:Y:S01]  /*1f8f0*/  FADD.FTZ R11, R7, -R10 ;  /* 0x8000000a070b7221 */ /* 0x000fe20000010000 */
[----:B--2---:R-:W-:-:S04]  /*1f900*/  FSETP.NEU.FTZ.AND P1, PT, R52, -INF , PT ;  /* 0xff8000003400780b */ /* 0x004fc80003f3d000 */
[----:B------:R-:W-:Y:S01]  /*1f910*/  FSEL R7, R52, RZ, P1 ;  /* 0x000000ff34077208 */ /* 0x000fe20000800000 */
[----:B---3--:R-:W-:-:S04]  /*1f920*/  FMUL.FTZ R15, R54, R11 ;  /* 0x0000000b360f7220 */ /* 0x008fc80000410000 */
[----:B------:R-:W-:-:S04]  /*1f930*/  FADD.FTZ R7, R6, -R7 ;  /* 0x8000000706077221 */ /* 0x000fc80000010000 */
[----:B------:R-:W-:Y:S01]  /*1f940*/  FMUL.FTZ R7, R7, R54 ;  /* 0x0000003607077220 */ /* 0x000fe20000410000 */
[----:B------:R-:W0:Y:S08]  /*1f950*/  MUFU.EX2 R15, R15 ;  /* 0x0000000f000f7308 */ /* 0x000e300000000800 */
[----:B------:R-:W4:Y:S01]  /*1f960*/  MUFU.EX2 R33, R7 ;  /* 0x0000000700217308 */ /* 0x000f220000000800 */
[----:B0-----:R-:W-:Y:S01]  /*1f970*/  FMUL.FTZ R53, R15, R58 ;  /* 0x0000003a0f357220 */ /* 0x001fe20000410000 */
[----:B----4-:R-:W-:-:S04]  /*1f980*/  FMUL.FTZ R11, R33, R56 ;  /* 0x00000038210b7220 */ /* 0x010fc80000410000 */
[----:B------:R0:W-:Y:S04]  /*1f990*/  ST.E desc[UR40][R152.64+0x214], R53 ;  /* 0x0002143598007985 */ /* 0x0001e8000c101928 */
[----:B------:R0:W-:Y:S04]  /*1f9a0*/  ST.E desc[UR40][R152.64+0x210], R11 ;  /* 0x0002100b98007985 */ /* 0x0001e8000c101928 */
[----:B-----5:R-:W2:Y:S01]  /*1f9b0*/  LD.E R6, desc[UR40][R8.64+0x4] ;  /* 0x0000042808067980 */ /* 0x020ea2000c101900 */
        /* <DEDUP_REMOVED lines=12> */
.L_x_3307:
[----:B------:R-:W-:Y:S05]  /*1fa80*/  BSYNC B0 ;  /* 0x0000000000007941 */ /* 0x000fea0003800000 */
.L_x_3306:
        /* <DEDUP_REMOVED lines=18> */
[----:B------:R-:W-:Y:S01]  /*1fbb0*/  FSEL R4, R5, RZ, P1 ;  /* 0x000000ff05047208 */ /* 0x000fe20000800000 */
[-CC-:B------:R-:W-:Y:S01]  /*1fbc0*/  FFMA.FTZ R3, R38, R53.reuse, -R8.reuse ;  /* 0x0000003526037223 */ /* 0x180fe20000010808 */
[-CC-:B------:R-:W-:Y:S01]  /*1fbd0*/  FFMA.FTZ R170, R39, R53.reuse, -R8.reuse ;  /* 0x0000003527aa7223 */ /* 0x180fe20000010808 */
[-CC-:B0-----:R-:W-:Y:S01]  /*1fbe0*/  FFMA.FTZ R11, R40, R53.reuse, -R8.reuse ;  /* 0x00000035280b7223 */ /* 0x181fe20000010808 */
[-C--:B------:R-:W-:Y:S01]  /*1fbf0*/  FFMA.FTZ R172, R41, R53.reuse, -R8 ;  /* 0x0000003529ac7223 */ /* 0x080fe20000010808 */
[-CC-:B------:R-:W-:Y:S01]  /*1fc00*/  FFMA.FTZ R48, R48, R53.reuse, -R4.reuse ;  /* 0x0000003530307223 */ /* 0x180fe20000010804 */
[----:B------:R-:W5:Y:S01]  /*1fc10*/  MUFU.EX2 R168, R168 ;  /* 0x000000a800a87308 */ /* 0x000f620000000800 */
[-CC-:B------:R-:W-:Y:S01]  /*1fc20*/  FFMA.FTZ R20, R20, R53.reuse, -R4.reuse ;  /* 0x0000003514147223 */ /* 0x180fe20000010804 */
[-CC-:B------:R-:W-:Y:S01]  /*1fc30*/  FFMA.FTZ R25, R25, R53.reuse, -R4.reuse ;  /* 0x0000003519197223 */ /* 0x180fe20000010804 */
[-C--:B------:R-:W-:Y:S01]  /*1fc40*/  FFMA.FTZ R26, R26, R53.reuse, -R4 ;  /* 0x000000351a1a7223 */ /* 0x080fe20000010804 */
[-CC-:B------:R-:W-:Y:S01]  /*1fc50*/  FFMA.FTZ R174, R43, R53.reuse, -R8.reuse ;  /* 0x000000352bae7223 */ /* 0x180fe20000010808 */
[-C--:B------:R-:W-:Y:S01]  /*1fc60*/  FFMA.FTZ R178, R37, R53.reuse, -R8 ;  /* 0x0000003525b27223 */ /* 0x080fe20000010808 */
[-C--:B------:R-:W-:Y:S01]  /*1fc70*/  FFMA.FTZ R27, R27, R53.reuse, -R4 ;  /* 0x000000351b1b7223 */ /* 0x080fe20000010804 */
        /* <DEDUP_REMOVED lines=9> */
[----:B------:R-:W0:Y:S01]  /*1fd10*/  MUFU.EX2 R3, R3 ;  /* 0x0000000300037308 */ /* 0x000e220000000800 */
[-C--:B------:R-:W-:Y:S01]  /*1fd20*/  FFMA.FTZ R8, R14, R53.reuse, -R8 ;  /* 0x000000350e087223 */ /* 0x080fe20000010808 */
[-CC-:B------:R-:W-:Y:S01]  /*1fd30*/  FFMA.FTZ R28, R28, R53.reuse, -R4.reuse ;  /* 0x000000351c1c7223 */ /* 0x180fe20000010804 */
[----:B-----5:R-:W-:Y:S01]  /*1fd40*/  FADD.FTZ R6, R168, R55 ;  /* 0x00000037a8067221 */ /* 0x020fe20000010000 */
        /* <DEDUP_REMOVED lines=10> */
[----:B------:R-:W-:-:S02]  /*1fdf0*/  FFMA.FTZ R4, R51, R53, -R4 ;  /* 0x0000003533047223 */ /* 0x000fc40000010804 */
[----:B------:R-:W1:Y:S01]  /*1fe00*/  MUFU.EX2 R170, R170 ;  /* 0x000000aa00aa7308 */ /* 0x000e620000000800 */
[----:B0-----:R-:W-:-:S07]  /*1fe10*/  FADD.FTZ R5, R3, R6 ;  /* 0x0000000603057221 */ /* 0x001fce0000010000 */
[----:B------:R-:W-:Y:S08]  /*1fe20*/  MUFU.EX2 R25, R25 ;  /* 0x0000001900197308 */ /* 0x000ff00000000800 */
[----:B------:R-:W0:Y:S01]  /*1fe30*/  MUFU.EX2 R11, R11 ;  /* 0x0000000b000b7308 */ /* 0x000e220000000800 */
[----:B-1----:R-:W-:-:S07]  /*1fe40*/  FADD.FTZ R6, R170, R5 ;  /* 0x00000005aa067221 */ /* 0x002fce0000010000 */
[----:B------:R-:W-:Y:S08]  /*1fe50*/  MUFU.EX2 R26, R26 ;  /* 0x0000001a001a7308 */ /* 0x000ff00000000800 */
[----:B------:R-:W1:Y:S01]  /*1fe60*/  MUFU.EX2 R172, R172 ;  /* 0x000000ac00ac7308 */ /* 0x000e620000000800 */
[----:B0-----:R-:W-:-:S07]  /*1fe70*/  FADD.FTZ R7, R11, R6 ;  /* 0x000000060b077221 */ /* 0x001fce0000010000 */
[----:B------:R0:W-:Y:S08]  /*1fe80*/  MUFU.EX2 R182, R8 ;  /* 0x0000000800b67308 */ /* 0x0001f00000000800 */
[----:B------:R-:W2:Y:S01]  /*1fe90*/  MUFU.EX2 R27, R27 ;  /* 0x0000001b001b7308 */ /* 0x000ea20000000800 */
[----:B0-----:R-:W-:-:S04]  /*1fea0*/  FADD.FTZ R8, R48, R57 ;  /* 0x0000003930087221 */ /* 0x001fc80000010000 */
[----:B------:R-:W-:-:S03]  /*1feb0*/  FADD.FTZ R8, R169, R8 ;  /* 0x00000008a9087221 */ /* 0x000fc60000010000 */
[----:B------:R-:W0:Y:S01]  /*1fec0*/  MUFU.EX2 R39, R39 ;  /* 0x0000002700277308 */ /* 0x000e220000000800 */
[----:B------:R-:W-:Y:S01]  /*1fed0*/  FADD.FTZ R5, R25, R8 ;  /* 0x0000000819057221 */ /* 0x000fe20000010000 */
[----:B-1----:R-:W-:-:S03]  /*1fee0*/  FADD.FTZ R8, R172, R7 ;  /* 0x00000007ac087221 */ /* 0x002fc60000010000 */
[----:B------:R-:W-:-:S03]  /*1fef0*/  FADD.FTZ R6, R26, R5 ;  /* 0x000000051a067221 */ /* 0x000fc60000010000 */
[----:B------:R-:W1:Y:S01]  /*1ff00*/  MUFU.EX2 R28, R28 ;  /* 0x0000001c001c7308 */ /* 0x000e620000000800 */
[----:B--2---:R-:W-:-:S07]  /*1ff10*/  FADD.FTZ R5, R27, R6 ;  /* 0x000000061b057221 */ /* 0x004fce0000010000 */
[----:B------:R-:W2:Y:S01]  /*1ff20*/  MUFU.EX2 R174, R174 ;  /* 0x000000ae00ae7308 */ /* 0x000ea20000000800 */
[----:B0-----:R-:W-:-:S07]  /*1ff30*/  FADD.FTZ R7, R39, R8 ;  /* 0x0000000827077221 */ /* 0x001fce0000010000 */
[----:B------:R-:W0:Y:S01]  /*1ff40*/  MUFU.EX2 R29, R29 ;  /* 0x0000001d001d7308 */ /* 0x000e220000000800 */
[----:B-1----:R-:W-:-:S07]  /*1ff50*/  FADD.FTZ R6, R28, R5 ;  /* 0x000000051c067221 */ /* 0x002fce0000010000 */
        /* <DEDUP_REMOVED lines=33> */
[----:B0-----:R-:W-:-:S04]  /*20170*/  FADD.FTZ R7, R21, R6 ;  /* 0x0000000615077221 */ /* 0x001fc80000010000 */
[----:B------:R-:W-:Y:S01]  /*20180*/  FADD.FTZ R45, R182, R7 ;  /* 0x00000007b62d7221 */ /* 0x000fe20000010000 */
[----:B-1----:R-:W-:-:S04]  /*20190*/  FADD.FTZ R6, R50, R5 ;  /* 0x0000000532067221 */ /* 0x002fc80000010000 */
        /* <DEDUP_REMOVED lines=36> */
[----:B------:R-:W-:Y:S04]  /*203e0*/  ST.E desc[UR40][R152.64+0x240], R9 ;  /* 0x0002400998007985 */ /* 0x000fe8000c101928 */
[----:B------:R-:W2:Y:S02]  /*203f0*/  LD.E R10, desc[UR40][R4.64] ;  /* 0x00000028040a7980 */ /* 0x000ea4000c101900 */
[----:B--2---:R-:W-:-:S05]  /*20400*/  FMUL.FTZ R11, R33, R10 ;  /* 0x0000000a210b7220 */ /* 0x004fca0000410000 */
[----:B------:R-:W-:Y:S04]  /*20410*/  ST.E desc[UR40][R4.64], R11 ;  /* 0x0000000b04007985 */ /* 0x000fe8000c101928 */
[----:B------:R-:W2:Y:S04]  /*20420*/  LD.E R42, desc[UR40][R152.64+0x254] ;  /* 0x00025428982a7980 */ /* 0x000ea8000c101900 */
        /* <DEDUP_REMOVED lines=64> */
[----:B----4-:R-:W-:-:S03]  /*20830*/  FMUL.FTZ R3, R33, R40 ;  /* 0x0000002821037220 */ /* 0x010fc60000410000 */
[----:B------:R-:W-:Y:S04]  /*20840*/  ST.E desc[UR40][R152.64+0x434], R27 ;  /* 0x0004341b98007985 */ /* 0x000fe8000c101928 */
[----:B------:R0:W-:Y:S01]  /*20850*/  ST.E desc[UR40][R152.64+0x250], R3 ;  /* 0x0002500398007985 */ /* 0x0001e2000c101928 */
        /* <DEDUP_REMOVED lines=11> */
[----:B------:R1:W-:Y:S01]  /*20910*/  ST.E desc[UR40][R152.64+0x264], R11 ;  /* 0x0002640b98007985 */ /* 0x0003e2000c101928 */
[----:B------:R-:W-:-:S03]  /*20920*/  FMUL.FTZ R29, R33, R60 ;  /* 0x0000003c211d7220 */ /* 0x000fc60000410000 */
        /* <DEDUP_REMOVED lines=12> */
[C---:B-1----:R-:W-:Y:S01]  /*209f0*/  FMUL.FTZ R3, R33.reuse, R74 ;  /* 0x0000004a21037220 */ /* 0x042fe20000410000 */
[C---:B--2---:R-:W-:Y:S01]  /*20a00*/  FMUL.FTZ R27, R33.reuse, R78 ;  /* 0x0000004e211b7220 */ /* 0x044fe20000410000 */
[----:B------:R0:W-:Y:S01]  /*20a10*/  ST.E desc[UR40][R152.64+0x2a0], R29 ;  /* 0x0002a01d98007985 */ /* 0x0001e2000c101928 */
[----:B---3--:R-:W-:-:S03]  /*20a20*/  FMUL.FTZ R7, R33, R96 ;  /* 0x0000006021077220 */ /* 0x008fc60000410000 */
        /* <DEDUP_REMOVED lines=13> */
[C---:B-1----:R-:W-:Y:S01]  /*20b00*/  FMUL.FTZ R21, R33.reuse, R90 ;  /* 0x0000005a21157220 */ /* 0x042fe20000410000 */
[C---:B--2---:R-:W-:Y:S02]  /*20b10*/  FMUL.FTZ R25, R33.reuse, R92 ;  /* 0x0000005c21197220 */ /* 0x044fe40000410000 */
[----:B------:R1:W-:Y:S01]  /*20b20*/  ST.E desc[UR40][R152.64+0x330], R7 ;  /* 0x0003300798007985 */ /* 0x0003e2000c101928 */
[C---:B---3--:R-:W-:Y:S01]  /*20b30*/  FMUL.FTZ R3, R33.reuse, R94 ;  /* 0x0000005e21037220 */ /* 0x048fe20000410000 */
[C---:B0-----:R-:W-:Y:S02]  /*20b40*/  FMUL.FTZ R27, R33.reuse, R98 ;  /* 0x00000062211b7220 */ /* 0x041fe40000410000 */
[----:B------:R0:W-:Y:S01]  /*20b50*/  ST.E desc[UR40][R152.64+0x2f0], R29 ;  /* 0x0002f01d98007985 */ /* 0x0001e2000c101928 */
[----:B-1----:R-:W-:-:S03]  /*20b60*/  FMUL.FTZ R7, R33, R116 ;  /* 0x0000007421077220 */ /* 0x002fc60000410000 */
[----:B------:R1:W-:Y:S04]  /*20b70*/  ST.E desc[UR40][R152.64+0x2f4], R31 ;  /* 0x0002f41f98007985 */ /* 0x0003e8000c101928 */
[----:B------:R2:W-:Y:S01]  /*20b80*/  ST.E desc[UR40][R152.64+0x300], R9 ;  /* 0x0003000998007985 */ /* 0x0005e2000c101928 */
[----:B0-----:R-:W-:-:S03]  /*20b90*/  FMUL.FTZ R29, R33, R100 ;  /* 0x00000064211d7220 */ /* 0x001fc60000410000 */
[----:B------:R0:W-:Y:S04]  /*20ba0*/  ST.E desc[UR40][R152.64+0x304], R11 ;  /* 0x0003040b98007985 */ /* 0x0001e8000c101928 */
[----:B------:R3:W-:Y:S01]  /*20bb0*/  ST.E desc[UR40][R152.64+0x310], R13 ;  /* 0x0003100d98007985 */ /* 0x0007e2000c101928 */
[----:B-1----:R-:W-:-:S03]  /*20bc0*/  FMUL.FTZ R31, R33, R102 ;  /* 0x00000066211f7220 */ /* 0x002fc60000410000 */
[----:B------:R1:W-:Y:S01]  /*20bd0*/  ST.E desc[UR40][R152.64+0x314], R21 ;  /* 0x0003141598007985 */ /* 0x0003e2000c101928 */
[----:B--2---:R-:W-:-:S03]  /*20be0*/  FMUL.FTZ R9, R33, R104 ;  /* 0x0000006821097220 */ /* 0x004fc60000410000 */
[----:B------:R2:W-:Y:S01]  /*20bf0*/  ST.E desc[UR40][R152.64+0x320], R25 ;  /* 0x0003201998007985 */ /* 0x0005e2000c101928 */
[----:B0-----:R-:W-:-:S03]  /*20c00*/  FMUL.FTZ R11, R33, R106 ;  /* 0x0000006a210b7220 */ /* 0x001fc60000410000 */
[----:B------:R0:W-:Y:S01]  /*20c10*/  ST.E desc[UR40][R152.64+0x324], R3 ;  /* 0x0003240398007985 */ /* 0x0001e2000c101928 */
[----:B---3--:R-:W-:-:S03]  /*20c20*/  FMUL.FTZ R13, R33, R108 ;  /* 0x0000006c210d7220 */ /* 0x008fc60000410000 */
[----:B------:R3:W-:Y:S01]  /*20c30*/  ST.E desc[UR40][R152.64+0x334], R27 ;  /* 0x0003341b98007985 */ /* 0x0007e2000c101928 */
[C---:B-1----:R-:W-:Y:S01]  /*20c40*/  FMUL.FTZ R21, R33.reuse, R110 ;  /* 0x0000006e21157220 */ /* 0x042fe20000410000 */
[C---:B--2---:R-:W-:Y:S02]  /*20c50*/  FMUL.FTZ R25, R33.reuse, R112 ;  /* 0x0000007021197220 */ /* 0x044fe40000410000 */
[----:B------:R1:W-:Y:S01]  /*20c60*/  ST.E desc[UR40][R152.64+0x380], R7 ;  /* 0x0003800798007985 */ /* 0x0003e2000c101928 */
[C---:B0-----:R-:W-:Y:S01]  /*20c70*/  FMUL.FTZ R3, R33.reuse, R114 ;  /* 0x0000007221037220 */ /* 0x041fe20000410000 */
[C---:B---3--:R-:W-:Y:S02]  /*20c80*/  FMUL.FTZ R27, R33.reuse, R118 ;  /* 0x00000076211b7220 */ /* 0x048fe40000410000 */
        /* <DEDUP_REMOVED lines=22> */
[----:B------:R1:W-:Y:S01]  /*20df0*/  ST.E desc[UR40][R152.64+0x394], R31 ;  /* 0x0003941f98007985 */ /* 0x0003e2000c101928 */
[----:B------:R-:W-:-:S03]  /*20e00*/  LOP3.LUT R6, R8, 0x8, RZ, 0xfc, !PT ;  /* 0x0000000808067812 */ /* 0x000fc600078efcff */
        /* <DEDUP_REMOVED lines=16> */
[C---:B---3--:R-:W-:Y:S01]  /*20f10*/  FMUL.FTZ R27, R33.reuse, R10 ;  /* 0x0000000a211b7220 */ /* 0x048fe20000410000 */
[----:B------:R-:W-:Y:S01]  /*20f20*/  FMUL.FTZ R33, R33, R12 ;  /* 0x0000000c21217220 */ /* 0x000fe20000410000 */
[--C-:B-1----:R-:W-:Y:S01]  /*20f30*/  IMAD.MOV.U32 R7, RZ, RZ, R5.reuse ;  /* 0x000000ffff077224 */ /* 0x102fe200078e0005 */
[----:B------:R-:W-:Y:S04]  /*20f40*/  ST.E desc[UR40][R152.64+0x3e0], R29 ;  /* 0x0003e01d98007985 */ /* 0x000fe8000c101928 */
[----:B------:R-:W-:Y:S04]  /*20f50*/  ST.E desc[UR40][R152.64+0x3e4], R31 ;  /* 0x0003e41f98007985 */ /* 0x000fe8000c101928 */
[----:B------:R0:W-:Y:S04]  /*20f60*/  ST.E desc[UR40][R152.64+0x3f0], R9 ;  /* 0x0003f00998007985 */ /* 0x0001e8000c101928 */
[----:B------:R1:W-:Y:S04]  /*20f70*/  ST.E desc[UR40][R152.64+0x3f4], R11 ;  /* 0x0003f40b98007985 */ /* 0x0003e8000c101928 */
[----:B------:R-:W-:Y:S04]  /*20f80*/  ST.E desc[UR40][R152.64+0x400], R13 ;  /* 0x0004000d98007985 */ /* 0x000fe8000c101928 */
[----:B------:R-:W-:Y:S04]  /*20f90*/  ST.E desc[UR40][R152.64+0x404], R21 ;  /* 0x0004041598007985 */ /* 0x000fe8000c101928 */
[----:B------:R-:W-:Y:S04]  /*20fa0*/  ST.E desc[UR40][R152.64+0x410], R25 ;  /* 0x0004101998007985 */ /* 0x000fe8000c101928 */
[----:B------:R2:W-:Y:S04]  /*20fb0*/  ST.E desc[UR40][R152.64+0x414], R3 ;  /* 0x0004140398007985 */ /* 0x0005e8000c101928 */
[----:B------:R-:W-:Y:S04]  /*20fc0*/  ST.E desc[UR40][R152.64+0x424], R27 ;  /* 0x0004241b98007985 */ /* 0x000fe8000c101928 */
[----:B------:R-:W-:Y:S04]  /*20fd0*/  ST.E desc[UR40][R152.64+0x430], R33 ;  /* 0x0004302198007985 */ /* 0x000fe8000c101928 */
[----:B------:R-:W1:Y:S01]  /*20fe0*/  LD.E R10, desc[UR40][R6.64] ;  /* 0x00000028060a7980 */ /* 0x000e62000c101900 */
[----:B------:R-:W-:Y:S01]  /*20ff0*/  LOP3.LUT R8, R8, 0xc, RZ, 0xfc, !PT ;  /* 0x0000000c08087812 */ /* 0x000fe200078efcff */
[----:B0-----:R-:W-:-:S02]  /*21000*/  IMAD.MOV.U32 R9, RZ, RZ, R5 ;  /* 0x000000ffff097224 */ /* 0x001fc400078e0005 */
[----:B-1----:R-:W-:-:S05]  /*21010*/  FMUL.FTZ R11, R15, R10 ;  /* 0x0000000a0f0b7220 */ /* 0x002fca0000410000 */
[----:B------:R-:W-:Y:S04]  /*21020*/  ST.E desc[UR40][R6.64], R11 ;  /* 0x0000000b06007985 */ /* 0x000fe8000c101928 */
[----:B------:R-:W2:Y:S02]  /*21030*/  LD.E R10, desc[UR40][R8.64] ;  /* 0x00000028080a7980 */ /* 0x000ea4000c101900 */
[----:B--2---:R-:W-:-:S05]  /*21040*/  FMUL.FTZ R3, R15, R10 ;  /* 0x0000000a0f037220 */ /* 0x004fca0000410000 */
[----:B------:R0:W-:Y:S04]  /*21050*/  ST.E desc[UR40][R8.64], R3 ;  /* 0x0000000308007985 */ /* 0x0001e8000c101928 */
[----:B------:R-:W2:Y:S04]  /*21060*/  LD.E R138, desc[UR40][R152.64+0x43c] ;  /* 0x00043c28988a7980 */ /* 0x000ea8000c101900 */
[----:B------:R-:W0:Y:S04]  /*21070*/  LD.E R48, desc[UR40][R152.64+0x258] ;  /* 0x0002582898307980 */ /* 0x000e28000c101900 */
        /* <DEDUP_REMOVED lines=62> */
[----:B0-----:R-:W-:-:S04]  /*21460*/  FMUL.FTZ R3, R15, R48 ;  /* 0x000000300f037220 */ /* 0x001fc80000410000 */
[----:B------:R0:W-:Y:S01]  /*21470*/  ST.E desc[UR40][R152.64+0x43c], R31 ;  /* 0x00043c1f98007985 */ /* 0x0001e2000c101928 */
[C---:B---3--:R-:W-:Y:S01]  /*21480*/  FMUL.FTZ R11, R15.reuse, R50 ;  /* 0x000000320f0b7220 */ /* 0x048fe20000410000 */
        /* <DEDUP_REMOVED lines=119> */
[----:B------:R3:W-:Y:S04]  /*21c00*/  ST.E desc[UR40][R152.64+0x438], R15 ;  /* 0x0004380f98007985 */ /* 0x0007e8000c101928 */
[----:B------:R4:W-:Y:S04]  /*21c10*/  ST.E desc[UR40][R152.64+0x240], R21 ;  /* 0x0002401598007985 */ /* 0x0009e8000c101928 */
[----:B0-----:R-:W5:Y:S04]  /*21c20*/  LD.E R25, desc[UR40][R4.64] ;  /* 0x0000002804197980 */ /* 0x001f68000c101900 */
[----:B------:R-:W4:Y:S04]  /*21c30*/  LD.E R3, desc[UR40][R152.64+0x1e8] ;  /* 0x0001e82898037980 */ /* 0x000f28000c101900 */
[----:B------:R-:W4:Y:S04]  /*21c40*/  LD.E.64 R10, desc[UR40][R152.64+0xa8] ;  /* 0x0000a828980a7980 */ /* 0x000f28000c101b00 */
[----:B-----5:R0:W-:Y:S04]  /*21c50*/  ST.E desc[UR40][R4.64], R25 ;  /* 0x0000001904007985 */ /* 0x0201e8000c101928 */
[----:B-1----:R-:W5:Y:S04]  /*21c60*/  LD.E R27, desc[UR40][R6.64] ;  /* 0x00000028061b7980 */ /* 0x002f68000c101900 */
[----:B-----5:R1:W-:Y:S04]  /*21c70*/  ST.E desc[UR40][R6.64], R27 ;  /* 0x0000001b06007985 */ /* 0x0203e8000c101928 */
[----:B--2---:R-:W2:Y:S04]  /*21c80*/  LD.E R29, desc[UR40][R8.64] ;  /* 0x00000028081d7980 */ /* 0x004ea8000c101900 */
[----:B--2---:R2:W-:Y:S04]  /*21c90*/  ST.E desc[UR40][R8.64], R29 ;  /* 0x0000001d08007985 */ /* 0x0045e8000c101928 */
[----:B------:R-:W5:Y:S04]  /*21ca0*/  LD.E R12, desc[UR40][R152.64+0x250] ;  /* 0x00025028980c7980 */ /* 0x000f68000c101900 */
[----:B------:R-:W5:Y:S04]  /*21cb0*/  LD.E R13, desc[UR40][R152.64+0x254] ;  /* 0x00025428980d7980 */ /* 0x000f68000c101900 */
[----:B------:R-:W5:Y:S04]  /*21cc0*/  LD.E R14, desc[UR40][R152.64+0x258] ;  /* 0x00025828980e7980 */ /* 0x000f68000c101900 */
[----:B---3--:R-:W3:Y:S04]  /*21cd0*/  LD.E R15, desc[UR40][R152.64+0x25c] ;  /* 0x00025c28980f7980 */ /* 0x008ee8000c101900 */
[----:B------:R-:W3:Y:S04]  /*21ce0*/  LD.E R20, desc[UR40][R152.64+0x260] ;  /* 0x0002602898147980 */ /* 0x000ee8000c101900 */
[----:B----4-:R-:W4:Y:S04]  /*21cf0*/  LD.E R21, desc[UR40][R152.64+0x264] ;  /* 0x0002642898157980 */ /* 0x010f28000c101900 */
[----:B------:R-:W4:Y:S04]  /*21d00*/  LD.E R24, desc[UR40][R152.64+0x268] ;  /* 0x0002682898187980 */ /* 0x000f28000c101900 */
[----:B0-----:R-:W4:Y:S04]  /*21d10*/  LD.E R25, desc[UR40][R152.64+0x26c] ;  /* 0x00026c2898197980 */ /* 0x001f28000c101900 */
[----:B------:R-:W4:Y:S04]  /*21d20*/  LD.E R26, desc[UR40][R152.64+0x270] ;  /* 0x00027028981a7980 */ /* 0x000f28000c101900 */
[----:B-1----:R-:W4:Y:S04]  /*21d30*/  LD.E R27, desc[UR40][R152.64+0x274] ;  /* 0x00027428981b7980 */ /* 0x002f28000c101900 */
[----:B------:R-:W4:Y:S04]  /*21d40*/  LD.E R28, desc[UR40][R152.64+0x278] ;  /* 0x00027828981c7980 */ /* 0x000f28000c101900 */
        /* <DEDUP_REMOVED lines=113> */
[----:B-----5:R-:W-:Y:S04]  /*22460*/  ST.E desc[UR40][R152.64+0x250], R12 ;  /* 0x0002500c98007985 */ /* 0x020fe8000c101928 */
[----:B------:R-:W-:Y:S04]  /*22470*/  ST.E desc[UR40][R152.64+0x254], R13 ;  /* 0x0002540d98007985 */ /* 0x000fe8000c101928 */
[----:B------:R-:W-:Y:S04]  /*22480*/  ST.E desc[UR40][R152.64+0x258], R14 ;  /* 0x0002580e98007985 */ /* 0x000fe8000c101928 */
[----:B---3--:R-:W-:Y:S04]  /*22490*/  ST.E desc[UR40][R152.64+0x25c], R15 ;  /* 0x00025c0f98007985 */ /* 0x008fe8000c101928 */
[----:B------:R-:W-:Y:S04]  /*224a0*/  ST.E desc[UR40][R152.64+0x260], R20 ;  /* 0x0002601498007985 */ /* 0x000fe8000c101928 */
[----:B----4-:R-:W-:Y:S04]  /*224b0*/  ST.E desc[UR40][R152.64+0x264], R21 ;  /* 0x0002641598007985 */ /* 0x010fe8000c101928 */
        /* <DEDUP_REMOVED lines=786> */
[----:B------:R-:W4:Y:S04]  /*255e0*/  LD.E R11, desc[UR40][R4.64] ;  /* 0x00000028040b7980 */ /* 0x000f28000c101900 */
[----:B----4-:R4:W-:Y:S04]  /*255f0*/  ST.E desc[UR40][R4.64], R11 ;  /* 0x0000000b04007985 */ /* 0x0109e8000c101928 */
[----:B------:R-:W5:Y:S04]  /*25600*/  LD.E R13, desc[UR40][R6.64] ;  /* 0x00000028060d7980 */ /* 0x000f68000c101900 */
[----:B-----5:R5:W-:Y:S04]  /*25610*/  ST.E desc[UR40][R6.64], R13 ;  /* 0x0000000d06007985 */ /* 0x020be8000c101928 */
[----:B------:R-:W3:Y:S04]  /*25620*/  LD.E R15, desc[UR40][R8.64] ;  /* 0x00000028080f7980 */ /* 0x000ee8000c101900 */
[----:B---3--:R3:W-:Y:S04]  /*25630*/  ST.E desc[UR40][R8.64], R15 ;  /* 0x0000000f08007985 */ /* 0x0087e8000c101928 */
[----:B------:R-:W3:Y:S04]  /*25640*/  LD.E R21, desc[UR40][R152.64+0x250] ;  /* 0x0002502898157980 */ /* 0x000ee8000c101900 */
[----:B0-----:R-:W3:Y:S04]  /*25650*/  LD.E R25, desc[UR40][R152.64+0x254] ;  /* 0x0002542898197980 */ /* 0x001ee8000c101900 */
[----:B-1----:R-:W3:Y:S04]  /*25660*/  LD.E R27, desc[UR40][R152.64+0x258] ;  /* 0x00025828981b7980 */ /* 0x002ee8000c101900 */
[----:B------:R-:W3:Y:S04]  /*25670*/  LD.E R29, desc[UR40][R152.64+0x25c] ;  /* 0x00025c28981d7980 */ /* 0x000ee8000c101900 */
[----:B--2---:R-:W2:Y:S04]  /*25680*/  LD.E R3, desc[UR40][R152.64+0x260] ;  /* 0x0002602898037980 */ /* 0x004ea8000c101900 */
[----:B------:R-:W2:Y:S04]  /*25690*/  LD.E R31, desc[UR40][R152.64+0x264] ;  /* 0x00026428981f7980 */ /* 0x000ea8000c101900 */
[----:B----4-:R-:W4:Y:S04]  /*256a0*/  LD.E R5, desc[UR40][R152.64+0x268] ;  /* 0x0002682898057980 */ /* 0x010f28000c101900 */
[----:B------:R-:W4:Y:S04]  /*256b0*/  LD.E R11, desc[UR40][R152.64+0x26c] ;  /* 0x00026c28980b7980 */ /* 0x000f28000c101900 */
[----:B-----5:R-:W5:Y:S04]  /*256c0*/  LD.E R7, desc[UR40][R152.64+0x270] ;  /* 0x0002702898077980 */ /* 0x020f68000c101900 */
[----:B------:R-:W5:Y:S04]  /*256d0*/  LD.E R13, desc[UR40][R152.64+0x274] ;  /* 0x00027428980d7980 */ /* 0x000f68000c101900 */
[----:B---3--:R-:W3:Y:S04]  /*256e0*/  LD.E R9, desc[UR40][R152.64+0x278] ;  /* 0x0002782898097980 */ /* 0x008ee8000c101900 */
        /* <DEDUP_REMOVED lines=113> */
[----:B------:R0:W-:Y:S04]  /*25e00*/  ST.E desc[UR40][R152.64+0x250], R21 ;  /* 0x0002501598007985 */ /* 0x0001e8000c101928 */
[----:B------:R0:W-:Y:S04]  /*25e10*/  ST.E desc[UR40][R152.64+0x254], R25 ;  /* 0x0002541998007985 */ /* 0x0001e8000c101928 */
[----:B------:R0:W-:Y:S04]  /*25e20*/  ST.E desc[UR40][R152.64+0x258], R27 ;  /* 0x0002581b98007985 */ /* 0x0001e8000c101928 */
[----:B------:R0:W-:Y:S04]  /*25e30*/  ST.E desc[UR40][R152.64+0x25c], R29 ;  /* 0x00025c1d98007985 */ /* 0x0001e8000c101928 */
[----:B--2---:R0:W-:Y:S04]  /*25e40*/  ST.E desc[UR40][R152.64+0x260], R3 ;  /* 0x0002600398007985 */ /* 0x0041e8000c101928 */
[----:B------:R0:W-:Y:S04]  /*25e50*/  ST.E desc[UR40][R152.64+0x264], R31 ;  /* 0x0002641f98007985 */ /* 0x0001e8000c101928 */
[----:B----4-:R0:W-:Y:S04]  /*25e60*/  ST.E desc[UR40][R152.64+0x268], R5 ;  /* 0x0002680598007985 */ /* 0x0101e8000c101928 */
[----:B------:R0:W-:Y:S04]  /*25e70*/  ST.E desc[UR40][R152.64+0x26c], R11 ;  /* 0x00026c0b98007985 */ /* 0x0001e8000c101928 */
[----:B-----5:R0:W-:Y:S04]  /*25e80*/  ST.E desc[UR40][R152.64+0x270], R7 ;  /* 0x0002700798007985 */ /* 0x0201e8000c101928 */
[----:B------:R0:W-:Y:S04]  /*25e90*/  ST.E desc[UR40][R152.64+0x274], R13 ;  /* 0x0002740d98007985 */ /* 0x0001e8000c101928 */
[----:B---3--:R0:W-:Y:S04]  /*25ea0*/  ST.E desc[UR40][R152.64+0x278], R9 ;  /* 0x0002780998007985 */ /* 0x0081e8000c101928 */
        /* <DEDUP_REMOVED lines=129> */
.L_x_3309:
[----:B------:R-:W-:Y:S05]  /*266c0*/  BSYNC B0 ;  /* 0x0000000000007941 */ /* 0x000fea0003800000 */
.L_x_3308:
[C---:B------:R-:W-:Y:S01]  /*266d0*/  ISETP.GT.AND P1, PT, R0.reuse, UR46, PT ;  /* 0x0000002e00007c0c */ /* 0x040fe2000bf24270 */
[----:B------:R-:W-:-:S12]  /*266e0*/  VIADD R0, R0, 0xffffffff ;  /* 0xffffffff00007836 */ /* 0x000fd80000000000 */
[----:B------:R-:W-:Y:S05]  /*266f0*/  @P1 BRA `(.L_x_3310) ;  /* 0xffffff58005c1947 */ /* 0x000fea000383ffff */
.L_x_3281:
[----:B------:R-:W-:Y:S05]  /*26700*/  WARPSYNC.ALL ;  /* 0x0000000000007948 */ /* 0x000fea0003800000 */
[----:B0-----:R-:W2:Y:S04]  /*26710*/  LDL R5, [R1+0x210] ;  /* 0x0002100001057983 */ /* 0x001ea80000100800 */
[----:B------:R-:W3:Y:S04]  /*26720*/  LDL R8, [R1+0x214] ;  /* 0x0002140001087983 */ /* 0x000ee80000100800 */
[----:B------:R-:W4:Y:S01]  /*26730*/  LDL.64 R10, [R1+0xd8] ;  /* 0x0000d800010a7983 */ /* 0x000f220000100a00 */
[----:B------:R-:W-:Y:S08]  /*26740*/  BAR.ARV 0x8, 0x100 ;  /* 0x0204000000007b1d */ /* 0x000ff00000002000 */
[----:B------:R-:W-:Y:S06]  /*26750*/  BAR.SYNC.DEFER_BLOCKING 0xf, 0x100 ;  /* 0x03c4000000007b1d */ /* 0x000fec0000010000 */
[----:B--2---:R-:W0:Y:S02]  /*26760*/  SHFL.BFLY PT, R0, R5, 0x2, 0x1f ;  /* 0x0c401f0005007f89 */ /* 0x004e2400000e0000 */
[----:B0-----:R-:W-:-:S05]  /*26770*/  FADD.FTZ R0, R5, R0 ;  /* 0x0000000005007221 */ /* 0x001fca0000010000 */
[----:B-1----:R-:W0:Y:S02]  /*26780*/  SHFL.BFLY PT, R3, R0, 0x1, 0x1f ;  /* 0x0c201f0000037f89 */ /* 0x002e2400000e0000 */
        /* <DEDUP_REMOVED lines=16> */
[----:B------:R-:W-:Y:S02]  /*26890*/  IMAD.MOV.U32 R8, RZ, RZ, -0x800000 ;  /* 0xff800000ff087424 */ /* 0x000fe400078e00ff */
[----:B0-----:R-:W-:Y:S01]  /*268a0*/  @P2 FMUL.FTZ R20, R9, 0.69314718246459960938 ;  /* 0x3f31721809142820 */ /* 0x001fe20000410000 */
[----:B-1----:R-:W-:Y:S01]  /*268b0*/  @P1 FMUL.FTZ R3, R6, 0.69314718246459960938 ;  /* 0x3f31721806031820 */ /* 0x002fe20000410000 */
[----:B------:R-:W-:Y:S01]  /*268c0*/  STL [R1+0x214], R12 ;  /* 0x0002140c01007387 */ /* 0x000fe20000100800 */
[----:B---3--:R-:W-:-:S04]  /*268d0*/  @P2 FMUL.FTZ R7, R7, 0.69314718246459960938 ;  /* 0x3f31721807072820 */ /* 0x008fc80000410000 */
[----:B-----5:R-:W-:-:S05]  /*268e0*/  @P2 FFMA.FTZ R8, R7, R14, R20 ;  /* 0x0000000e07082223 */ /* 0x020fca0000010014 */
[----:B------:R-:W-:Y:S01]  /*268f0*/  STL [R1+0x214], R8 ;  /* 0x0002140801007387 */ /* 0x000fe20000100800 */
[----:B--2---:R-:W-:-:S04]  /*26900*/  @P1 FMUL.FTZ R0, R0, 0.69314718246459960938 ;  /* 0x3f31721800001820 */ /* 0x004fc80000410000 */
[----:B----4-:R-:W-:Y:S02]  /*26910*/  @P1 FFMA.FTZ R4, R0, R5, R3 ;  /* 0x0000000500041223 */ /* 0x010fe40000010003 */
[----:B------:R-:W2:Y:S04]  /*26920*/  LDL R5, [R1+0x1e8] ;  /* 0x0001e80001057983 */ /* 0x000ea80000100800 */
[----:B------:R0:W-:Y:S04]  /*26930*/  STL [R1+0x210], R4 ;  /* 0x0002100401007387 */ /* 0x0001e80000100800 */
[----:B------:R-:W3:Y:S02]  /*26940*/  LD.E R0, desc[UR40][R10.64+0x4] ;  /* 0x000004280a007980 */ /* 0x000ee4000c101900 */
[----:B---3--:R-:W-:-:S13]  /*26950*/  ISETP.NE.AND P0, PT, R0, RZ, PT ;  /* 0x000000ff0000720c */ /* 0x008fda0003f05270 */
[----:B------:R-:W3:Y:S04]  /*26960*/  @!P0 LDL.64 R14, [R1+0xe0] ;  /* 0x0000e000010e8983 */ /* 0x000ee80000100a00 */
[----:B------:R-:W2:Y:S01]  /*26970*/  @!P0 LD.E R6, desc[UR40][R10.64] ;  /* 0x000000280a068980 */ /* 0x000ea2000c101900 */
[----:B------:R-:W-:-:S06]  /*26980*/  IMAD.MOV.U32 R0, RZ, RZ, RZ ;  /* 0x000000ffff007224 */ /* 0x000fcc00078e00ff */
[----:B------:R-:W1:Y:S01]  /*26990*/  @P1 MUFU.RCP R0, R13 ;  /* 0x0000000d00001308 */ /* 0x000e620000001000 */
[----:B---3--:R-:W3:Y:S01]  /*269a0*/  @!P0 LD.E.64 R14, desc[UR40][R14.64] ;  /* 0x000000280e0e8980 */ /* 0x008ee2000c101b00 */
[----:B--2---:R-:W-:-:S04]  /*269b0*/  @!P0 IMAD R6, R5, 0x40, R6 ;  /* 0x0000004005068824 */ /* 0x004fc800078e0206 */
[----:B---3--:R-:W-:-:S05]  /*269c0*/  @!P0 IMAD.WIDE R6, R6, 0x4, R14 ;  /* 0x0000000406068825 */ /* 0x008fca00078e020e */
[----:B-1----:R1:W-:Y:S04]  /*269d0*/  @!P0 ST.E desc[UR40][R6.64], R0 ;  /* 0x0000000006008985 */ /* 0x0023e8000c101928 */
[----:B------:R-:W2:Y:S04]  /*269e0*/  @!P0 LDL.64 R10, [R1+0xd8] ;  /* 0x0000d800010a8983 */ /* 0x000ea80000100a00 */
[----:B--2---:R-:W2:Y:S02]  /*269f0*/  @!P0 LD.E R3, desc[UR40][R10.64+0x4] ;  /* 0x000004280a038980 */ /* 0x004ea4000c101900 */
[----:B--2---:R-:W-:-:S13]  /*26a00*/  @!P0 ISETP.NE.AND P0, PT, R3, RZ, PT ;  /* 0x000000ff0300820c */ /* 0x004fda0003f05270 */
[----:B------:R-:W2:Y:S04]  /*26a10*/  @!P0 LDL.64 R20, [R1+0xe0] ;  /* 0x0000e00001148983 */ /* 0x000ea80000100a00 */
[----:B0-----:R-:W3:Y:S01]  /*26a20*/  @!P0 LD.E R4, desc[UR40][R10.64] ;  /* 0x000000280a048980 */ /* 0x001ee2000c101900 */
[----:B------:R-:W-:-:S06]  /*26a30*/  IMAD.MOV.U32 R3, RZ, RZ, RZ ;  /* 0x000000ffff037224 */ /* 0x000fcc00078e00ff */
[----:B------:R-:W0:Y:S01]  /*26a40*/  @P2 MUFU.RCP R3, R12 ;  /* 0x0000000c00032308 */ /* 0x000e220000001000 */
[----:B--2---:R-:W2:Y:S01]  /*26a50*/  @!P0 LD.E.64 R20, desc[UR40][R20.64] ;  /* 0x0000002814148980 */ /* 0x004ea2000c101b00 */
[----:B---3--:R-:W-:-:S04]  /*26a60*/  @!P0 IMAD R4, R5, 0x40, R4 ;  /* 0x0000004005048824 */ /* 0x008fc800078e0204 */
[----:B------:R-:W-:-:S04]  /*26a70*/  @!P0 VIADD R4, R4, 0x8 ;  /* 0x0000000804048836 */ /* 0x000fc80000000000 */
[----:B--2---:R-:W-:-:S05]  /*26a80*/  @!P0 IMAD.WIDE R14, R4, 0x4, R20 ;  /* 0x00000004040e8825 */ /* 0x004fca00078e0214 */
[----:B0-----:R0:W-:Y:S04]  /*26a90*/  @!P0 ST.E desc[UR40][R14.64], R3 ;  /* 0x000000030e008985 */ /* 0x0011e8000c101928 */
[----:B------:R-:W2:Y:S04]  /*26aa0*/  LDL R134, [R1+0x1e8] ;  /* 0x0001e80001867983 */ /* 0x000ea80000100800 */
[----:B------:R-:W3:Y:S04]  /*26ab0*/  LDL.64 R8, [R1+0x430] ;  /* 0x0004300001087983 */ /* 0x000ee80000100a00 */
[----:B-1----:R-:W4:Y:S04]  /*26ac0*/  LDL.64 R6, [R1+0x438] ;  /* 0x0004380001067983 */ /* 0x002f280000100a00 */
[----:B------:R-:W5:Y:S04]  /*26ad0*/  LDL.64 R4, [R1+0x240] ;  /* 0x0002400001047983 */ /* 0x000f680000100a00 */
[----:B0-----:R-:W5:Y:S04]  /*26ae0*/  LDL.64 R14, [R1+0x398] ;  /* 0x00039800010e7983 */ /* 0x001f680000100a00 */
        /* <DEDUP_REMOVED lines=60> */
[----:B------:R-:W-:Y:S01]  /*26eb0*/  ISETP.NE.AND P0, PT, R134, 0x2, PT ;  /* 0x000000028600780c */ /* 0x000fe20003f05270 */
[-C--:B---3--:R-:W-:Y:S01]  /*26ec0*/  FMUL.FTZ R9, R9, R0.reuse ;  /* 0x0000000009097220 */ /* 0x088fe20000410000 */
[-C--:B------:R-:W-:Y:S01]  /*26ed0*/  FMUL.FTZ R8, R8, R0.reuse ;  /* 0x0000000008087220 */ /* 0x080fe20000410000 */
[-C--:B----4-:R-:W-:Y:S01]  /*26ee0*/  FMUL.FTZ R7, R7, R3.reuse ;  /* 0x0000000307077220 */ /* 0x090fe20000410000 */
[-C--:B------:R-:W-:Y:S01]  /*26ef0*/  FMUL.FTZ R6, R6, R3.reuse ;  /* 0x0000000306067220 */ /* 0x080fe20000410000 */
[-C--:B-----5:R-:W-:Y:S01]  /*26f00*/  FMUL.FTZ R5, R5, R0.reuse ;  /* 0x0000000005057220 */ /* 0x0a0fe20000410000 */
[-C--:B------:R-:W-:Y:S01]  /*26f10*/  FMUL.FTZ R4, R4, R0.reuse ;  /* 0x0000000004047220 */ /* 0x080fe20000410000 */
[----:B------:R0:W-:Y:S04]  /*26f20*/  STL.64 [R1+0x430], R8 ;  /* 0x0004300801007387 */ /* 0x0001e80000100a00 */
[----:B------:R1:W-:Y:S04]  /*26f30*/  STL.64 [R1+0x438], R6 ;  /* 0x0004380601007387 */ /* 0x0003e80000100a00 */
[----:B------:R2:W-:Y:S04]  /*26f40*/  STL.64 [R1+0x240], R4 ;  /* 0x0002400401007387 */ /* 0x0005e80000100a00 */
[----:B0-----:R-:W3:Y:S04]  /*26f50*/  LDL.64 R8, [R1+0x428] ;  /* 0x0004280001087983 */ /* 0x001ee80000100a00 */
[----:B-1----:R-:W4:Y:S04]  /*26f60*/  LDL.64 R6, [R1+0x3f8] ;  /* 0x0003f80001067983 */ /* 0x002f280000100a00 */
[----:B--2---:R-:W2:Y:S04]  /*26f70*/  LDL.64 R4, [R1+0x418] ;  /* 0x0004180001047983 */ /* 0x004ea80000100a00 */
[----:B------:R-:W5:Y:S01]  /*26f80*/  @!P0 LDL R133, [R1+0x1ec] ;  /* 0x0001ec0001858983 */ /* 0x000f620000100800 */
        /* <DEDUP_REMOVED lines=118> */
[----:B0-----:R-:W-:-:S02]  /*276f0*/  VIADD R14, R135, 0x1 ;  /* 0x00000001870e7836 */ /* 0x001fc40000000000 */
[----:B------:R-:W-:Y:S01]  /*27700*/  VIADD R132, R132, 0x1 ;  /* 0x0000000184847836 */ /* 0x000fe20000000000 */
[----:B------:R0:W-:Y:S04]  /*27710*/  STL [R1+0x1e8], R134 ;  /* 0x0001e88601007387 */ /* 0x0001e80000100800 */
        /* <DEDUP_REMOVED lines=17> */
[-C--:B---3--:R-:W-:Y:S01]  /*27830*/  FMUL.FTZ R9, R9, R3.reuse ;  /* 0x0000000309097220 */ /* 0x088fe20000410000 */
[-C--:B------:R-:W-:Y:S01]  /*27840*/  FMUL.FTZ R8, R8, R3.reuse ;  /* 0x0000000308087220 */ /* 0x080fe20000410000 */
[-C--:B----4-:R-:W-:Y:S01]  /*27850*/  FMUL.FTZ R7, R7, R3.reuse ;  /* 0x0000000307077220 */ /* 0x090fe20000410000 */
[-C--:B------:R-:W-:Y:S01]  /*27860*/  FMUL.FTZ R6, R6, R3.reuse ;  /* 0x0000000306067220 */ /* 0x080fe20000410000 */
[-C--:B--2---:R-:W-:Y:S01]  /*27870*/  FMUL.FTZ R5, R5, R3.reuse ;  /* 0x0000000305057220 */ /* 0x084fe20000410000 */
[----:B------:R-:W-:Y:S01]  /*27880*/  FMUL.FTZ R4, R4, R3 ;  /* 0x0000000304047220 */ /* 0x000fe20000410000 */
[----:B-----5:R-:W-:Y:S01]  /*27890*/  @!P0 LOP3.LUT R20, R133, 0x1, RZ, 0x3c, !PT ;  /* 0x0000000185148812 */ /* 0x020fe200078e3cff */
        /* <DEDUP_REMOVED lines=43> */
[----:B------:R0:W-:Y:S04]  /*27b50*/  @!P0 STL [R1+0x1ec], R20 ;  /* 0x0001ec1401008387 */ /* 0x0001e80000100800 */
[----:B------:R0:W-:Y:S04]  /*27b60*/  STL [R1+0x1f4], R132 ;  /* 0x0001f48401007387 */ /* 0x0001e80000100800 */
[----:B------:R0:W-:Y:S01]  /*27b70*/  @!P0 STL [R1+0x1e8], RZ ;  /* 0x0001e8ff01008387 */ /* 0x0001e20000100800 */
[----:B------:R-:W-:Y:S01]  /*27b80*/  IMAD.MOV.U32 R0, RZ, RZ, 0x1 ;  /* 0x00000001ff007424 */ /* 0x000fe200078e00ff */
[----:B------:R-:W-:Y:S06]  /*27b90*/  BAR.ARV 0xe, 0x100 ;  /* 0x0384000000007b1d */ /* 0x000fec0000002000 */
.L_x_3202:
[----:B------:R-:W2:Y:S08]  /*27ba0*/  S2UR UR4, SR_CgaCtaId ;  /* 0x00000000000479c3 */ /* 0x000eb00000008800 */
[----:B------:R-:W-:Y:S01]  /*27bb0*/  BAR.SYNC.DEFER_BLOCKING 0x5, 0x180 ;  /* 0x0146000000007b1d */ /* 0x000fe20000010000 */
[----:B------:R-:W-:Y:S01]  /*27bc0*/  PRMT R0, R0, 0x9910, RZ ;  /* 0x0000991000007816 */ /* 0x000fe200000000ff */
[----:B------:R-:W-:-:S03]  /*27bd0*/  USHF.R.U32.HI UR8, URZ, 0x10, UR39 ;  /* 0x000000103f087899 */ /* 0x000fc60008011627 */
[----:B------:R-:W-:Y:S01]  /*27be0*/  ISETP.NE.AND P0, PT, R0, RZ, PT ;  /* 0x000000ff0000720c */ /* 0x000fe20003f05270 */
[----:B------:R-:W-:Y:S01]  /*27bf0*/  UMOV UR47, 0x400 ;  /* 0x00000400002f7882 */ /* 0x000fe20000000000 */
[----:B------:R-:W-:Y:S01]  /*27c00*/  BSSY B0, `(.L_x_3311) ;  /* 0x00004d9000007945 */ /* 0x000fe20003800000 */
[----:B--2---:R-:W-:-:S09]  /*27c10*/  ULEA UR47, UR4, UR47, 0x18 ;  /* 0x0000002f042f7291 */ /* 0x004fd2000f8ec03f */
[----:B01----:R-:W0:Y:S02]  /*27c20*/  LDS.128 R4, [UR47+0x388d0] ;  /* 0x0388d02fff047984 */ /* 0x003e240008000c00 */
[----:B0-----:R-:W-:Y:S02]  /*27c30*/  R2UR UR5, R5 ;  /* 0x00000000050572ca */ /* 0x001fe400000e0000 */
[----:B------:R-:W-:Y:S02]  /*27c40*/  R2UR UR7, R6 ;  /* 0x00000000060772ca */ /* 0x000fe400000e0000 */
[----:B------:R-:W-:Y:S01]  /*27c50*/  R2UR UR6, R7 ;  /* 0x00000000070672ca */ /* 0x000fe200000e0000 */
[----:B------:R-:W-:Y:S06]  /*27c60*/  BAR.ARV 0x4, 0x180 ;  /* 0x0106000000007b1d */ /* 0x000fec0000002000 */
[----:B------:R-:W-:Y:S08]  /*27c70*/  @!P0 BRA `(.L_x_3312) ;  /* 0x0000003c00748947 */ /* 0x000ff00003800000 */
[----:B------:R-:W2:Y:S04]  /*27c80*/  LDL.128 R12, [R1+0x240] ;  /* 0x00024000010c7983 */ /* 0x000ea80000100c00 */
[----:B------:R-:W3:Y:S04]  /*27c90*/  LDL.128 R4, [R1+0x260] ;  /* 0x0002600001047983 */ /* 0x000ee80000100c00 */
[----:B------:R-:W4:Y:S04]  /*27ca0*/  LDL.128 R24, [R1+0x250] ;  /* 0x0002500001187983 */ /* 0x000f280000100c00 */
[----:B------:R-:W4:Y:S01]  /*27cb0*/  LDL.128 R8, [R1+0x270] ;  /* 0x0002700001087983 */ /* 0x000f220000100c00 */
[C---:B------:R-:W-:Y:S01]  /*27cc0*/  IADD3 R35, P1, R18.reuse, 0x20, RZ ;  /* 0x0000002012237810 */ /* 0x040fe20007f3e0ff */
[----:B------:R-:W-:Y:S01]  /*27cd0*/  ULDC.64 UR10, c[0x0][0xd00] ;  /* 0x00034000000a7ab9 */ /* 0x000fe20000000a00 */
[C---:B------:R-:W-:Y:S01]  /*27ce0*/  LOP3.LUT R37, R18.reuse, 0x380, RZ, 0xc0, !PT ;  /* 0x0000038012257812 */ /* 0x040fe200078ec0ff */
[----:B------:R-:W4:Y:S01]  /*27cf0*/  LDL.128 R120, [R1+0x280] ;  /* 0x0002800001787983 */ /* 0x000f220000100c00 */
[----:B------:R-:W-:Y:S01]  /*27d00*/  LOP3.LUT R34, R35, 0x380, RZ, 0xc0, !PT ;  /* 0x0000038023227812 */ /* 0x000fe200078ec0ff */
[----:B------:R-:W-:Y:S01]  /*27d10*/  ULDC.64 UR18, c[0x0][0xd00] ;  /* 0x0003400000127ab9 */ /* 0x000fe20000000a00 */
[C---:B------:R-:W-:Y:S01]  /*27d20*/  IADD3 R33, P0, R18.reuse, 0x40, RZ ;  /* 0x0000004012217810 */ /* 0x040fe20007f1e0ff */
[----:B------:R-:W4:Y:S01]  /*27d30*/  LDL.128 R112, [R1+0x2a0] ;  /* 0x0002a00001707983 */ /* 0x000f220000100c00 */
[----:B------:R-:W-:-:S02]  /*27d40*/  IADD3 R30, P4, R18, 0x60, RZ ;  /* 0x00000060121e7810 */ /* 0x000fc40007f9e0ff */
[----:B------:R-:W-:Y:S01]  /*27d50*/  IADD3 R28, P3, R18, 0x2000, RZ ;  /* 0x00002000121c7810 */ /* 0x000fe20007f7e0ff */
[----:B------:R-:W4:Y:S01]  /*27d60*/  LDL.128 R116, [R1+0x290] ;  /* 0x0002900001747983 */ /* 0x000f220000100c00 */
[----:B------:R-:W-:-:S03]  /*27d70*/  SHF.R.U64 R37, R37, 0x3, RZ ;  /* 0x0000000325257819 */ /* 0x000fc600000012ff */
[----:B------:R-:W4:Y:S01]  /*27d80*/  LDL.128 R104, [R1+0x2c0] ;  /* 0x0002c00001687983 */ /* 0x000f220000100c00 */
[----:B------:R-:W-:-:S03]  /*27d90*/  SHF.R.U64 R34, R34, 0x3, RZ ;  /* 0x0000000322227819 */ /* 0x000fc600000012ff */
[----:B------:R-:W4:Y:S01]  /*27da0*/  LDL.128 R108, [R1+0x2b0] ;  /* 0x0002b000016c7983 */ /* 0x000f220000100c00 */
[----:B------:R-:W-:-:S03]  /*27db0*/  LOP3.LUT R32, R33, 0x380, RZ, 0xc0, !PT ;  /* 0x0000038021207812 */ /* 0x000fc600078ec0ff */
[----:B------:R-:W4:Y:S01]  /*27dc0*/  LDL.128 R96, [R1+0x2e0] ;  /* 0x0002e00001607983 */ /* 0x000f220000100c00 */
[----:B------:R-:W-:-:S03]  /*27dd0*/  LOP3.LUT R0, R30, 0x380, RZ, 0xc0, !PT ;  /* 0x000003801e007812 */ /* 0x000fc600078ec0ff */
[----:B------:R-:W4:Y:S01]  /*27de0*/  LDL.128 R100, [R1+0x2d0] ;  /* 0x0002d00001647983 */ /* 0x000f220000100c00 */
[----:B------:R-:W-:Y:S01]  /*27df0*/  LOP3.LUT R36, R37, R18, RZ, 0x3c, !PT ;  /* 0x0000001225247212 */ /* 0x000fe200078e3cff */
[--C-:B------:R-:W-:Y:S01]  /*27e00*/  IMAD.MOV.U32 R37, RZ, RZ, R19.reuse ;  /* 0x000000ffff257224 */ /* 0x100fe200078e0013 */
[----:B------:R-:W-:Y:S01]  /*27e10*/  LOP3.LUT R3, R28, 0x380, RZ, 0xc0, !PT ;  /* 0x000003801c037812 */ /* 0x000fe200078ec0ff */
[----:B------:R-:W4:Y:S01]  /*27e20*/  LDL.128 R88, [R1+0x300] ;  /* 0x0003000001587983 */ /* 0x000f220000100c00 */
[----:B------:R-:W-:Y:S01]  /*27e30*/  LOP3.LUT R34, R34, R35, RZ, 0x3c, !PT ;  /* 0x0000002322227212 */ /* 0x000fe200078e3cff */
[----:B------:R-:W-:Y:S01]  /*27e40*/  IMAD.X R35, RZ, RZ, R19, P1 ;  /* 0x000000ffff237224 */ /* 0x000fe200008e0613 */
[----:B------:R-:W-:Y:S01]  /*27e50*/  SHF.R.U64 R32, R32, 0x3, RZ ;  /* 0x0000000320207819 */ /* 0x000fe200000012ff */
[----:B------:R-:W4:Y:S01]  /*27e60*/  LDL.128 R92, [R1+0x2f0] ;  /* 0x0002f000015c7983 */ /* 0x000f220000100c00 */
[----:B------:R-:W-:-:S03]  /*27e70*/  SHF.R.U64 R31, R0, 0x3, RZ ;  /* 0x00000003001f7819 */ /* 0x000fc600000012ff */
[----:B------:R-:W4:Y:S01]  /*27e80*/  LDL.128 R80, [R1+0x320] ;  /* 0x0003200001507983 */ /* 0x000f220000100c00 */
[----:B------:R-:W-:-:S03]  /*27e90*/  SHF.R.U64 R3, R3, 0x3, RZ ;  /* 0x0000000303037819 */ /* 0x000fc600000012ff */
[----:B------:R-:W4:Y:S01]  /*27ea0*/  LDL.128 R84, [R1+0x310] ;  /* 0x0003100001547983 */ /* 0x000f220000100c00 */
[----:B------:R-:W-:Y:S01]  /*27eb0*/  LOP3.LUT R32, R32, R33, RZ, 0x3c, !PT ;  /* 0x0000002120207212 */ /* 0x000fe200078e3cff */
[--C-:B------:R-:W-:Y:S01]  /*27ec0*/  IMAD.X R33, RZ, RZ, R19.reuse, P0 ;  /* 0x000000ffff217224 */ /* 0x100fe200000e0613 */
[----:B------:R-:W-:Y:S01]  /*27ed0*/  MOV R36, R36 ;  /* 0x0000002400247202 */ /* 0x000fe20000000f00 */
[----:B------:R-:W4:Y:S01]  /*27ee0*/  LDL.128 R72, [R1+0x340] ;  /* 0x0003400001487983 */ /* 0x000f220000100c00 */
[----:B------:R-:W-:Y:S01]  /*27ef0*/  MOV R34, R34 ;  /* 0x0000002200227202 */ /* 0x000fe20000000f00 */
[--C-:B------:R-:W-:Y:S01]  /*27f00*/  IMAD.X R29, RZ, RZ, R19.reuse, P3 ;  /* 0x000000ffff1d7224 */ /* 0x100fe200018e0613 */
[----:B------:R-:W-:Y:S01]  /*27f10*/  LOP3.LUT R30, R31, R30, RZ, 0x3c, !PT ;  /* 0x0000001e1f1e7212 */ /* 0x000fe200078e3cff */
[----:B------:R-:W-:Y:S01]  /*27f20*/  IMAD.X R31, RZ, RZ, R19, P4 ;  /* 0x000000ffff1f7224 */ /* 0x000fe200020e0613 */
[----:B------:R-:W-:Y:S01]  /*27f30*/  LOP3.LUT R28, R3, R28, RZ, 0x3c, !PT ;  /* 0x0000001c031c7212 */ /* 0x000fe200078e3cff */
[----:B------:R-:W4:Y:S01]  /*27f40*/  LDL.128 R76, [R1+0x330] ;  /* 0x00033000014c7983 */ /* 0x000f220000100c00 */
[----:B------:R-:W-:-:S03]  /*27f50*/  MOV R0, R32 ;  /* 0x0000002000007202 */ /* 0x000fc60000000f00 */
[----:B------:R-:W4:Y:S04]  /*27f60*/  LDL.128 R64, [R1+0x360] ;  /* 0x0003600001407983 */ /* 0x000f280000100c00 */
[----:B------:R-:W4:Y:S04]  /*27f70*/  LDL.128 R68, [R1+0x350] ;  /* 0x0003500001447983 */ /* 0x000f280000100c00 */
[----:B------:R-:W4:Y:S01]  /*27f80*/  LDL.128 R56, [R1+0x380] ;  /* 0x0003800001387983 */ /* 0x000f220000100c00 */
[----:B------:R-:W-:-:S03]  /*27f90*/  MOV R3, R30 ;  /* 0x0000001e00037202 */ /* 0x000fc60000000f00 */
[----:B------:R-:W4:Y:S01]  /*27fa0*/  LDL.128 R60, [R1+0x370] ;  /* 0x00037000013c7983 */ /* 0x000f220000100c00 */
[----:B------:R-:W-:-:S03]  /*27fb0*/  MOV R144, R28 ;  /* 0x0000001c00907202 */ /* 0x000fc60000000f00 */
[----:B------:R-:W4:Y:S04]  /*27fc0*/  LDL.128 R48, [R1+0x3a0] ;  /* 0x0003a00001307983 */ /* 0x000f280000100c00 */
[----:B------:R-:W4:Y:S04]  /*27fd0*/  LDL.128 R52, [R1+0x390] ;  /* 0x0003900001347983 */ /* 0x000f280000100c00 */
[----:B------:R-:W4:Y:S04]  /*27fe0*/  LDL.128 R40, [R1+0x3c0] ;  /* 0x0003c00001287983 */ /* 0x000f280000100c00 */
[----:B------:R-:W4:Y:S01]  /*27ff0*/  LDL.128 R44, [R1+0x3b0] ;  /* 0x0003b000012c7983 */ /* 0x000f220000100c00 */
[----:B------:R-:W-:Y:S01]  /*28000*/  BAR.SYNC.DEFER_BLOCKING 0x1, 0x100 ;  /* 0x0044000000007b1d */ /* 0x000fe20000010000 */
[----:B------:R-:W-:-:S02]  /*28010*/  IADD3 R143, P6, R18, 0x2020, RZ ;  /* 0x00002020128f7810 */ /* 0x000fc40007fde0ff */
[C---:B------:R-:W-:Y:S02]  /*28020*/  IADD3 R139, P5, R18.reuse, 0x2040, RZ ;  /* 0x00002040128b7810 */ /* 0x040fe40007fbe0ff */
[----:B------:R-:W-:Y:S01]  /*28030*/  IADD3 R141, P2, R18, 0x2060, RZ ;  /* 0x00002060128d7810 */ /* 0x000fe20007f5e0ff */
[----:B------:R-:W-:Y:S01]  /*28040*/  ULDC UR4, c[0x0][0xb88] ;  /* 0x0002e20000047ab9 */ /* 0x000fe20000000800 */
[----:B------:R-:W-:Y:S01]  /*28050*/  ULDC UR9, c[0x0][0xbd4] ;  /* 0x0002f50000097ab9 */ /* 0x000fe20000000800 */
[----:B------:R-:W4:Y:S01]  /*28060*/  LDL.128 R28, [R1+0x3f0] ;  /* 0x0003f000011c7983 */ /* 0x000f220000100c00 */
[----:B--2---:R-:W-:Y:S02]  /*28070*/  F2FP.BF16.F32.PACK_AB R12, R13, R12 ;  /* 0x0000000c0d0c723e */ /* 0x004fe400000010ff */
[----:B------:R-:W-:Y:S02]  /*28080*/  F2FP.BF16.F32.PACK_AB R13, R15, R14 ;  /* 0x0000000e0f0d723e */ /* 0x000fe400000010ff */
[----:B---3--:R-:W-:-:S02]  /*28090*/  F2FP.BF16.F32.PACK_AB R4, R5, R4 ;  /* 0x000000040504723e */ /* 0x008fc400000010ff */
[----:B------:R-:W-:Y:S02]  /*280a0*/  F2FP.BF16.F32.PACK_AB R5, R7, R6 ;  /* 0x000000060705723e */ /* 0x000fe400000010ff */
[----:B----4-:R-:W-:Y:S02]  /*280b0*/  F2FP.BF16.F32.PACK_AB R14, R25, R24 ;  /* 0x00000018190e723e */ /* 0x010fe400000010ff */
[----:B------:R-:W-:Y:S02]  /*280c0*/  F2FP.BF16.F32.PACK_AB R15, R27, R26 ;  /* 0x0000001a1b0f723e */ /* 0x000fe400000010ff */
[----:B------:R-:W-:Y:S01]  /*280d0*/  F2FP.BF16.F32.PACK_AB R6, R9, R8 ;  /* 0x000000080906723e */ /* 0x000fe200000010ff */
[----:B------:R-:W2:Y:S01]  /*280e0*/  LDL.128 R24, [R1+0x400] ;  /* 0x0004000001187983 */ /* 0x000ea20000100c00 */
[----:B------:R-:W-:-:S03]  /*280f0*/  F2FP.BF16.F32.PACK_AB R7, R11, R10 ;  /* 0x0000000a0b07723e */ /* 0x000fc600000010ff */
[----:B------:R0:W-:Y:S04]  /*28100*/  STSM.16.M88.4 [R36], R12 ;  /* 0x0000000c24007844 */ /* 0x0001e80000000200 */
[----:B------:R1:W-:Y:S04]  /*28110*/  STSM.16.M88.4 [R34], R4 ;  /* 0x0000000422007844 */ /* 0x0003e80000000200 */
[----:B------:R-:W3:Y:S04]  /*28120*/  LDL.128 R8, [R1+0x420] ;  /* 0x0004200001087983 */ /* 0x000ee80000100c00 */
[----:B0-----:R-:W4:Y:S04]  /*28130*/  LDL.128 R36, [R1+0x3d0] ;  /* 0x0003d00001247983 */ /* 0x001f280000100c00 */
[----:B-1----:R-:W4:Y:S04]  /*28140*/  LDL.128 R32, [R1+0x3e0] ;  /* 0x0003e00001207983 */ /* 0x002f280000100c00 */
[----:B------:R-:W4:Y:S04]  /*28150*/  LDL.128 R4, [R1+0x430] ;  /* 0x0004300001047983 */ /* 0x000f280000100c00 */
[----:B------:R-:W4:Y:S01]  /*28160*/  LDL.128 R12, [R1+0x410] ;  /* 0x00041000010c7983 */ /* 0x000f220000100c00 */
[----:B------:R-:W-:-:S02]  /*28170*/  IADD3 R21, P1, R18, 0x4000, RZ ;  /* 0x0000400012157810 */ /* 0x000fc40007f3e0ff */
[----:B------:R-:W-:Y:S02]  /*28180*/  LOP3.LUT R142, R143, 0x380, RZ, 0xc0, !PT ;  /* 0x000003808f8e7812 */ /* 0x000fe400078ec0ff */
[----:B------:R-:W-:Y:S02]  /*28190*/  LOP3.LUT R138, R139, 0x380, RZ, 0xc0, !PT ;  /* 0x000003808b8a7812 */ /* 0x000fe400078ec0ff */
[----:B------:R-:W-:Y:S02]  /*281a0*/  LOP3.LUT R140, R141, 0x380, RZ, 0xc0, !PT ;  /* 0x000003808d8c7812 */ /* 0x000fe400078ec0ff */
[----:B------:R-:W-:Y:S02]  /*281b0*/  LOP3.LUT R20, R21, 0x380, RZ, 0xc0, !PT ;  /* 0x0000038015147812 */ /* 0x000fe400078ec0ff */
[----:B------:R-:W-:Y:S02]  /*281c0*/  SHF.R.U64 R142, R142, 0x3, RZ ;  /* 0x000000038e8e7819 */ /* 0x000fe400000012ff */
[----:B------:R-:W-:-:S02]  /*281d0*/  SHF.R.U64 R138, R138, 0x3, RZ ;  /* 0x000000038a8a7819 */ /* 0x000fc400000012ff */
[----:B------:R-:W-:Y:S02]  /*281e0*/  SHF.R.U64 R140, R140, 0x3, RZ ;  /* 0x000000038c8c7819 */ /* 0x000fe400000012ff */
[----:B------:R-:W-:Y:S02]  /*281f0*/  SHF.R.U64 R20, R20, 0x3, RZ ;  /* 0x0000000314147819 */ /* 0x000fe400000012ff */
[----:B------:R-:W-:Y:S02]  /*28200*/  IADD3 R125, P0, R18, 0x4020, RZ ;  /* 0x00004020127d7810 */ /* 0x000fe40007f1e0ff */
[----:B------:R-:W-:Y:S01]  /*28210*/  LOP3.LUT R142, R142, R143, RZ, 0x3c, !PT ;  /* 0x0000008f8e8e7212 */ /* 0x000fe200078e3cff */
[--C-:B------:R-:W-:Y:S01]  /*28220*/  IMAD.X R143, RZ, RZ, R19.reuse, P6 ;  /* 0x000000ffff8f7224 */ /* 0x100fe200030e0613 */
[----:B------:R-:W-:Y:S02]  /*28230*/  IADD3 R127, P4, R18, 0x4040, RZ ;  /* 0x00004040127f7810 */ /* 0x000fe40007f9e0ff */
[----:B------:R-:W-:Y:S01]  /*28240*/  LOP3.LUT R138, R138, R139, RZ, 0x3c, !PT ;  /* 0x0000008b8a8a7212 */ /* 0x000fe200078e3cff */
[----:B------:R-:W-:Y:S01]  /*28250*/  IMAD.X R139, RZ, RZ, R19, P5 ;  /* 0x000000ffff8b7224 */ /* 0x000fe200028e0613 */
[----:B------:R-:W-:-:S02]  /*28260*/  IADD3 R129, P3, R18, 0x4060, RZ ;  /* 0x0000406012817810 */ /* 0x000fc40007f7e0ff */
[----:B------:R-:W-:Y:S01]  /*28270*/  LOP3.LUT R140, R140, R141, RZ, 0x3c, !PT ;  /* 0x0000008d8c8c7212 */ /* 0x000fe200078e3cff */
[--C-:B------:R-:W-:Y:S01]  /*28280*/  IMAD.X R141, RZ, RZ, R19.reuse, P2 ;  /* 0x000000ffff8d7224 */ /* 0x100fe200010e0613 */
[----:B------:R-:W-:Y:S02]  /*28290*/  IADD3 R131, P6, R18, 0x6000, RZ ;  /* 0x0000600012837810 */ /* 0x000fe40007fde0ff */
[----:B------:R-:W-:Y:S01]  /*282a0*/  LOP3.LUT R20, R20, R21, RZ, 0x3c, !PT ;  /* 0x0000001514147212 */ /* 0x000fe200078e3cff */
[----:B------:R-:W-:Y:S01]  /*282b0*/  IMAD.X R21, RZ, RZ, R19, P1 ;  /* 0x000000ffff157224 */ /* 0x000fe200008e0613 */
[----:B------:R-:W-:Y:S02]  /*282c0*/  LOP3.LUT R124, R125, 0x380, RZ, 0xc0, !PT ;  /* 0x000003807d7c7812 */ /* 0x000fe400078ec0ff */
[----:B------:R-:W-:Y:S02]  /*282d0*/  IADD3 R133, P5, R18, 0x6020, RZ ;  /* 0x0000602012857810 */ /* 0x000fe40007fbe0ff */
[----:B------:R-:W-:-:S02]  /*282e0*/  LOP3.LUT R126, R127, 0x380, RZ, 0xc0, !PT ;  /* 0x000003807f7e7812 */ /* 0x000fc400078ec0ff */
[C---:B------:R-:W-:Y:S02]  /*282f0*/  IADD3 R135, P2, R18.reuse, 0x6040, RZ ;  /* 0x0000604012877810 */ /* 0x040fe40007f5e0ff */
[----:B------:R-:W-:Y:S02]  /*28300*/  LOP3.LUT R128, R129, 0x380, RZ, 0xc0, !PT ;  /* 0x0000038081807812 */ /* 0x000fe400078ec0ff */
[----:B------:R-:W-:Y:S02]  /*28310*/  IADD3 R137, P1, R18, 0x6060, RZ ;  /* 0x0000606012897810 */ /* 0x000fe40007f3e0ff */
[----:B------:R-:W-:Y:S02]  /*28320*/  LOP3.LUT R130, R131, 0x380, RZ, 0xc0, !PT ;  /* 0x0000038083827812 */ /* 0x000fe400078ec0ff */
[----:B------:R-:W-:Y:S02]  /*28330*/  SHF.R.U64 R124, R124, 0x3, RZ ;  /* 0x000000037c7c7819 */ /* 0x000fe400000012ff */
[----:B------:R-:W-:-:S02]  /*28340*/  LOP3.LUT R132, R133, 0x380, RZ, 0xc0, !PT ;  /* 0x0000038085847812 */ /* 0x000fc400078ec0ff */
[----:B------:R-:W-:Y:S02]  /*28350*/  SHF.R.U64 R126, R126, 0x3, RZ ;  /* 0x000000037e7e7819 */ /* 0x000fe400000012ff */
[----:B------:R-:W-:Y:S02]  /*28360*/  LOP3.LUT R134, R135, 0x380, RZ, 0xc0, !PT ;  /* 0x0000038087867812 */ /* 0x000fe400078ec0ff */
[----:B------:R-:W-:Y:S02]  /*28370*/  F2FP.BF16.F32.PACK_AB R120, R121, R120 ;  /* 0x000000787978723e */ /* 0x000fe400000010ff */
[----:B------:R-:W-:Y:S02]  /*28380*/  SHF.R.U64 R128, R128, 0x3, RZ ;  /* 0x0000000380807819 */ /* 0x000fe400000012ff */
[----:B------:R-:W-:Y:S02]  /*28390*/  LOP3.LUT R136, R137, 0x380, RZ, 0xc0, !PT ;  /* 0x0000038089887812 */ /* 0x000fe400078ec0ff */
[----:B------:R-:W-:-:S02]  /*283a0*/  F2FP.BF16.F32.PACK_AB R121, R123, R122 ;  /* 0x0000007a7b79723e */ /* 0x000fc400000010ff */
[----:B------:R-:W-:Y:S02]  /*283b0*/  F2FP.BF16.F32.PACK_AB R112, R113, R112 ;  /* 0x000000707170723e */ /* 0x000fe400000010ff */
[----:B------:R-:W-:Y:S02]  /*283c0*/  SHF.R.U64 R130, R130, 0x3, RZ ;  /* 0x0000000382827819 */ /* 0x000fe400000012ff */
[----:B------:R-:W-:Y:S02]  /*283d0*/  F2FP.BF16.F32.PACK_AB R122, R117, R116 ;  /* 0x00000074757a723e */ /* 0x000fe400000010ff */
[----:B------:R-:W-:Y:S02]  /*283e0*/  F2FP.BF16.F32.PACK_AB R123, R119, R118 ;  /* 0x00000076777b723e */ /* 0x000fe400000010ff */
[----:B------:R-:W-:Y:S02]  /*283f0*/  F2FP.BF16.F32.PACK_AB R113, R115, R114 ;  /* 0x000000727371723e */ /* 0x000fe400000010ff */
[----:B------:R-:W-:-:S02]  /*28400*/  F2FP.BF16.F32.PACK_AB R104, R105, R104 ;  /* 0x000000686968723e */ /* 0x000fc400000010ff */
[----:B------:R-:W-:Y:S01]  /*28410*/  LOP3.LUT R124, R124, R125, RZ, 0x3c, !PT ;  /* 0x0000007d7c7c7212 */ /* 0x000fe200078e3cff */
[----:B------:R-:W-:Y:S01]  /*28420*/  IMAD.X R125, RZ, RZ, R19, P0 ;  /* 0x000000ffff7d7224 */ /* 0x000fe200000e0613 */
        /* <DEDUP_REMOVED lines=15> */
[----:B------:R-:W-:Y:S02]  /*28520*/  MOV R142, R142 ;  /* 0x0000008e008e7202 */ /* 0x000fe40000000f00 */
[----:B------:R-:W-:Y:S02]  /*28530*/  F2FP.BF16.F32.PACK_AB R98, R93, R92 ;  /* 0x0000005c5d62723e */ /* 0x000fe400000010ff */
[----:B------:R-:W-:Y:S02]  /*28540*/  F2FP.BF16.F32.PACK_AB R99, R95, R94 ;  /* 0x0000005e5f63723e */ /* 0x000fe400000010ff */
[----:B------:R-:W-:-:S02]  /*28550*/  F2FP.BF16.F32.PACK_AB R89, R91, R90 ;  /* 0x0000005a5b59723e */ /* 0x000fc400000010ff */
[----:B------:R-:W-:Y:S01]  /*28560*/  F2FP.BF16.F32.PACK_AB R80, R81, R80 ;  /* 0x000000505150723e */ /* 0x000fe200000010ff */
[----:B------:R0:W-:Y:S01]  /*28570*/  STSM.16.M88.4 [R0], R120 ;  /* 0x0000007800007844 */ /* 0x0001e20000000200 */
[----:B------:R-:W-:Y:S01]  /*28580*/  LOP3.LUT R130, R130, R131, RZ, 0x3c, !PT ;  /* 0x0000008382827212 */ /* 0x000fe200078e3cff */
[----:B------:R-:W-:Y:S01]  /*28590*/  IMAD.X R131, RZ, RZ, R19, P6 ;  /* 0x000000ffff837224 */ /* 0x000fe200030e0613 */
        /* <DEDUP_REMOVED lines=8> */
[----:B------:R-:W-:Y:S01]  /*28620*/  MOV R140, R140 ;  /* 0x0000008c008c7202 */ /* 0x000fe20000000f00 */
[----:B------:R-:W-:Y:S01]  /*28630*/  UIMAD.WIDE UR10, UR44, 0x4, UR10 ;  /* 0x000000042c0a78a5 */ /* 0x000fe2000f8e020a */
        /* <DEDUP_REMOVED lines=21> */
[----:B------:R-:W-:Y:S02]  /*28790*/  MOV R126, R126 ;  /* 0x0000007e007e7202 */ /* 0x000fe40000000f00 */
[----:B------:R-:W-:Y:S02]  /*287a0*/  F2FP.BF16.F32.PACK_AB R58, R53, R52 ;  /* 0x00000034353a723e */ /* 0x000fe400000010ff */
[----:B------:R-:W-:Y:S02]  /*287b0*/  F2FP.BF16.F32.PACK_AB R59, R55, R54 ;  /* 0x00000036373b723e */ /* 0x000fe400000010ff */
[----:B------:R-:W-:Y:S02]  /*287c0*/  F2FP.BF16.F32.PACK_AB R49, R51, R50 ;  /* 0x000000323331723e */ /* 0x000fe400000010ff */
[----:B------:R-:W-:Y:S01]  /*287d0*/  F2FP.BF16.F32.PACK_AB R40, R41, R40 ;  /* 0x000000282928723e */ /* 0x000fe200000010ff */
[----:B------:R1:W-:Y:S01]  /*287e0*/  STSM.16.M88.4 [R140], R80 ;  /* 0x000000508c007844 */ /* 0x0003e20000000200 */
[----:B------:R-:W-:-:S02]  /*287f0*/  MOV R128, R128 ;  /* 0x0000008000807202 */ /* 0x000fc40000000f00 */
[----:B------:R-:W-:Y:S02]  /*28800*/  F2FP.BF16.F32.PACK_AB R50, R45, R44 ;  /* 0x0000002c2d32723e */ /* 0x000fe400000010ff */
[----:B------:R-:W-:Y:S02]  /*28810*/  F2FP.BF16.F32.PACK_AB R51, R47, R46 ;  /* 0x0000002e2f33723e */ /* 0x000fe400000010ff */
[----:B------:R-:W-:Y:S01]  /*28820*/  F2FP.BF16.F32.PACK_AB R41, R43, R42 ;  /* 0x0000002a2b29723e */ /* 0x000fe200000010ff */
[----:B------:R1:W-:Y:S01]  /*28830*/  STSM.16.M88.4 [R20], R72 ;  /* 0x0000004814007844 */ /* 0x0003e20000000200 */
[----:B------:R-:W-:Y:S02]  /*28840*/  MOV R130, R130 ;  /* 0x0000008200827202 */ /* 0x000fe40000000f00 */
[----:B------:R-:W-:Y:S01]  /*28850*/  MOV R132, R132 ;  /* 0x0000008400847202 */ /* 0x000fe20000000f00 */
[----:B------:R1:W-:Y:S01]  /*28860*/  STSM.16.M88.4 [R124], R64 ;  /* 0x000000407c007844 */ /* 0x0003e20000000200 */
[----:B------:R-:W-:-:S02]  /*28870*/  MOV R134, R134 ;  /* 0x0000008600867202 */ /* 0x000fc40000000f00 */
[----:B------:R-:W-:Y:S01]  /*28880*/  MOV R136, R136 ;  /* 0x0000008800887202 */ /* 0x000fe20000000f00 */
[----:B------:R1:W-:Y:S04]  /*28890*/  STSM.16.M88.4 [R126], R56 ;  /* 0x000000387e007844 */ /* 0x0003e80000000200 */
[----:B------:R1:W-:Y:S01]  /*288a0*/  STSM.16.M88.4 [R128], R48 ;  /* 0x0000003080007844 */ /* 0x0003e20000000200 */
[----:B------:R-:W-:-:S04]  /*288b0*/  ISETP.NE.U32.AND P0, PT, RZ, UR18, PT ;  /* 0x00000012ff007c0c */ /* 0x000fc8000bf05070 */
[----:B------:R-:W-:Y:S01]  /*288c0*/  ISETP.NE.AND.EX P0, PT, RZ, UR19, PT, P0 ;  /* 0x00000013ff007c0c */ /* 0x000fe2000bf05300 */
[----:B------:R-:W-:Y:S01]  /*288d0*/  IMAD.U32 R76, RZ, RZ, UR4 ;  /* 0x00000004ff4c7e24 */ /* 0x000fe2000f8e00ff */
[----:B--2---:R-:W-:Y:S02]  /*288e0*/  F2FP.BF16.F32.PACK_AB R24, R25, R24 ;  /* 0x000000181918723e */ /* 0x004fe400000010ff */
[----:B------:R-:W-:Y:S02]  /*288f0*/  F2FP.BF16.F32.PACK_AB R25, R27, R26 ;  /* 0x0000001a1b19723e */ /* 0x000fe400000010ff */
[----:B---3--:R-:W-:Y:S02]  /*28900*/  F2FP.BF16.F32.PACK_AB R8, R9, R8 ;  /* 0x000000080908723e */ /* 0x008fe400000010ff */
[----:B------:R-:W-:Y:S02]  /*28910*/  F2FP.BF16.F32.PACK_AB R9, R11, R10 ;  /* 0x0000000a0b09723e */ /* 0x000fe400000010ff */
[----:B----4-:R-:W-:-:S02]  /*28920*/  F2FP.BF16.F32.PACK_AB R42, R37, R36 ;  /* 0x00000024252a723e */ /* 0x010fc400000010ff */
[----:B------:R-:W-:Y:S02]  /*28930*/  F2FP.BF16.F32.PACK_AB R43, R39, R38 ;  /* 0x00000026272b723e */ /* 0x000fe400000010ff */
[----:B------:R-:W-:Y:S02]  /*28940*/  F2FP.BF16.F32.PACK_AB R32, R33, R32 ;  /* 0x000000202120723e */ /* 0x000fe400000010ff */
[----:B------:R-:W-:Y:S02]  /*28950*/  F2FP.BF16.F32.PACK_AB R33, R35, R34 ;  /* 0x000000222321723e */ /* 0x000fe400000010ff */
[----:B------:R-:W-:Y:S02]  /*28960*/  F2FP.BF16.F32.PACK_AB R34, R29, R28 ;  /* 0x0000001c1d22723e */ /* 0x000fe400000010ff */
[----:B------:R-:W-:Y:S02]  /*28970*/  F2FP.BF16.F32.PACK_AB R35, R31, R30 ;  /* 0x0000001e1f23723e */ /* 0x000fe400000010ff */
[----:B------:R-:W-:Y:S01]  /*28980*/  F2FP.BF16.F32.PACK_AB R10, R5, R4 ;  /* 0x00000004050a723e */ /* 0x000fe200000010ff */
[----:B------:R-:W-:Y:S01]  /*28990*/  IMAD.U32 R4, RZ, RZ, UR10 ;  /* 0x0000000aff047e24 */ /* 0x000fe2000f8e00ff */
[----:B------:R-:W-:Y:S01]  /*289a0*/  F2FP.BF16.F32.PACK_AB R26, R13, R12 ;  /* 0x0000000c0d1a723e */ /* 0x000fe200000010ff */
[----:B------:R-:W-:Y:S01]  /*289b0*/  IMAD.U32 R5, RZ, RZ, UR11 ;  /* 0x0000000bff057e24 */ /* 0x000fe2000f8e00ff */
[----:B------:R-:W-:Y:S01]  /*289c0*/  F2FP.BF16.F32.PACK_AB R27, R15, R14 ;  /* 0x0000000e0f1b723e */ /* 0x000fe200000010ff */
[----:B------:R-:W-:Y:S01]  /*289d0*/  ULDC.64 UR10, c[0x0][0xd08] ;  /* 0x00034200000a7ab9 */ /* 0x000fe20000000a00 */
[----:B------:R-:W-:Y:S01]  /*289e0*/  F2FP.BF16.F32.PACK_AB R11, R7, R6 ;  /* 0x00000006070b723e */ /* 0x000fe200000010ff */
[----:B------:R1:W-:Y:S01]  /*289f0*/  STSM.16.M88.4 [R130], R40 ;  /* 0x0000002882007844 */ /* 0x0003e20000000200 */
[----:B------:R-:W-:-:S03]  /*28a00*/  UISETP.NE.U32.AND UP0, UPT, UR10, URZ, UPT ;  /* 0x0000003f0a00728c */ /* 0x000fc6000bf05070 */
[----:B------:R1:W-:Y:S01]  /*28a10*/  STSM.16.M88.4 [R132], R32 ;  /* 0x0000002084007844 */ /* 0x0003e20000000200 */
[----:B------:R-:W-:-:S03]  /*28a20*/  UISETP.NE.AND.EX UP0, UPT, UR11, URZ, UPT, UP0 ;  /* 0x0000003f0b00728c */ /* 0x000fc6000bf05300 */
[----:B------:R1:W-:Y:S04]  /*28a30*/  STSM.16.M88.4 [R134], R24 ;  /* 0x0000001886007844 */ /* 0x0003e80000000200 */
[----:B------:R1:W-:Y:S01]  /*28a40*/  STSM.16.M88.4 [R136], R8 ;  /* 0x0000000888007844 */ /* 0x0003e20000000200 */
[----:B------:R-:W-:Y:S01]  /*28a50*/  BAR.SYNC.DEFER_BLOCKING 0x1, 0x100 ;  /* 0x0044000000007b1d */ /* 0x000fe20000010000 */
[----:B------:R-:W-:-:S05]  /*28a60*/  PLOP3.LUT P1, PT, PT, PT, UP0, 0x80, 0x0 ;  /* 0x000000000000781c */ /* 0x000fca0003f2f008 */
[----:B------:R-:W-:Y:S02]  /*28a70*/  @UP0 ULDC.64 UR10, c[0x0][0xd08] ;  /* 0x00034200000a0ab9 */ /* 0x000fe40000000a00 */
[----:B------:R-:W-:-:S06]  /*28a80*/  @UP0 UIMAD.WIDE UR10, UR44, 0x4, UR10 ;  /* 0x000000042c0a08a5 */ /* 0x000fcc000f8e020a */
[----:B------:R-:W-:Y:S02]  /*28a90*/  IMAD.U32 R6, RZ, RZ, UR10 ;  /* 0x0000000aff067e24 */ /* 0x000fe4000f8e00ff */
[----:B------:R-:W-:Y:S01]  /*28aa0*/  IMAD.U32 R7, RZ, RZ, UR11 ;  /* 0x0000000bff077e24 */ /* 0x000fe2000f8e00ff */
[----:B0-----:R1:W5:Y:S04]  /*28ab0*/  @P0 LDG.E R0, desc[UR40][R4.64] ;  /* 0x0000002804000981 */ /* 0x001368000c1e1900 */
[----:B------:R1:W5:Y:S01]  /*28ac0*/  @P1 LDG.E R76, desc[UR40][R6.64] ;  /* 0x00000028064c1981 */ /* 0x000362000c1e1900 */
[----:B------:R-:W-:Y:S02]  /*28ad0*/  UISETP.NE.AND UP0, UPT, UR8, URZ, UPT ;  /* 0x0000003f0800728c */ /* 0x000fe4000bf05270 */
[----:B------:R-:W-:Y:S01]  /*28ae0*/  ULOP3.LUT UR39, UR39, 0xff, URZ, 0xc0, !UPT ;  /* 0x000000ff27277892 */ /* 0x000fe2000f8ec03f */
[----:B------:R-:W-:Y:S01]  /*28af0*/  UMOV UR4, URZ ;  /* 0x0000003f00047c82 */ /* 0x000fe20008000000 */
[----:B------:R-:W-:Y:S01]  /*28b00*/  USEL UR22, UR8, UR9, UP0 ;  /* 0x0000000908167287 */ /* 0x000fe20008000000 */
[----:B------:R-:W-:Y:S11]  /*28b10*/  @P1 BRA `(.L_x_3313) ;  /* 0x0000000000101947 */ /* 0x000ff60003800000 */
[----:B------:R-:W-:Y:S05]  /*28b20*/  @!P0 BRA `(.L_x_3313) ;  /* 0x00000000000c8947 */ /* 0x000fea0003800000 */
[----:B-1----:R-:W2:Y:S04]  /*28b30*/  LDG.E R3, desc[UR40][R4.64] ;  /* 0x0000002804037981 */ /* 0x002ea8000c1e1900 */
[----:B-----5:R-:W2:Y:S02]  /*28b40*/  LDG.E R76, desc[UR40][R4.64+0x4] ;  /* 0x00000428044c7981 */ /* 0x020ea4000c1e1900 */
[----:B--2---:R-:W-:-:S07]  /*28b50*/  IMAD.IADD R76, R76, 0x1, -R3 ;  /* 0x000000014c4c7824 */ /* 0x004fce00078e0a03 */
.L_x_3313:
[----:B-1----:R-:W0:Y:S01]  /*28b60*/  SHFL.IDX PT, R3, R219, RZ, 0x1f ;  /* 0x00001fffdb037589 */ /* 0x002e2200000e0000 */
[----:B-----5:R-:W-:Y:S01]  /*28b70*/  @P0 R2UR UR4, R0 ;  /* 0x00000000000402ca */ /* 0x020fe200000e0000 */
[----:B------:R-:W-:-:S12]  /*28b80*/  ULOP3.LUT UR8, UR42, 0xffff, URZ, 0xc0, !UPT ;  /* 0x0000ffff2a087892 */ /* 0x000fd8000f8ec03f */
[----:B------:R-:W-:Y:S01]  /*28b90*/  USHF.R.S32.HI UR23, URZ, 0x1f, UR4 ;  /* 0x0000001f3f177899 */ /* 0x000fe20008011404 */
[----:B0-----:R-:W-:-:S13]  /*28ba0*/  ISETP.NE.AND P0, PT, R3, RZ, PT ;  /* 0x000000ff0300720c */ /* 0x001fda0003f05270 */
[----:B------:R-:W-:Y:S05]  /*28bb0*/  @P0 BRA `(.L_x_3314) ;  /* 0x0000000400280947 */ /* 0x000fea0003800000 */
[----:B------:R-:W2:Y:S01]  /*28bc0*/  LDL R6, [R1+0x49c] ;  /* 0x00049c0001067983 */ /* 0x000ea20000100800 */
[----:B------:R-:W0:Y:S03]  /*28bd0*/  LDC R11, c[0x0][0xce8] ;  /* 0x00033a00ff0b7b82 */ /* 0x000e260000000800 */
[----:B------:R-:W3:Y:S04]  /*28be0*/  LDL R5, [R1+0x4a8] ;  /* 0x0004a80001057983 */ /* 0x000ee80000100800 */
[----:B------:R-:W4:Y:S01]  /*28bf0*/  LDL R4, [R1+0x480] ;  /* 0x0004800001047983 */ /* 0x000f220000100800 */
[----:B------:R-:W-:-:S04]  /*28c00*/  IMAD.U32 R3, RZ, RZ, UR43 ;  /* 0x0000002bff037e24 */ /* 0x000fc8000f8e00ff */
[----:B------:R-:W-:Y:S02]  /*28c10*/  IMAD R10, R3, 0x40, R22 ;  /* 0x00000040030a7824 */ /* 0x000fe400078e0216 */
[----:B0-----:R-:W-:Y:S01]  /*28c20*/  IMAD R15, R76, R11, RZ ;  /* 0x0000000b4c0f7224 */ /* 0x001fe200078e02ff */
[----:B------:R-:W-:Y:S01]  /*28c30*/  ISETP.NE.AND P2, PT, R11, 0x1, PT ;  /* 0x000000010b00780c */ /* 0x000fe20003f45270 */
[----:B------:R-:W-:Y:S01]  /*28c40*/  UISETP.GT.AND UP1, UPT, UR22, 0x1, UPT ;  /* 0x000000011600788c */ /* 0x000fe2000bf24270 */
[----:B------:R-:W-:-:S03]  /*28c50*/  UMOV UR21, 0xab8 ;  /* 0x00000ab800157882 */ /* 0x000fc60000000000 */
[----:B------:R-:W-:-:S08]  /*28c60*/  USEL UR21, UR21, 0xa78, UP1 ;  /* 0x00000a7815157887 */ /* 0x000fd00008800000 */
[----:B------:R-:W0:Y:S01]  /*28c70*/  @P2 LDC R3, c[0x0][0xcf0] ;  /* 0x00033c00ff032b82 */ /* 0x000e220000000800 */
[----:B------:R-:W-:Y:S01]  /*28c80*/  UISETP.NE.U32.AND UP0, UPT, UR18, URZ, UPT ;  /* 0x0000003f1200728c */ /* 0x000fe2000bf05070 */
[----:B------:R-:W-:-:S03]  /*28c90*/  IMAD.U32 R13, RZ, RZ, UR43 ;  /* 0x0000002bff0d7e24 */ /* 0x000fc6000f8e00ff */
[----:B------:R-:W-:Y:S01]  /*28ca0*/  UISETP.NE.AND.EX UP0, UPT, UR19, URZ, UPT, UP0 ;  /* 0x0000003f1300728c */ /* 0x000fe2000bf05300 */
[----:B--2---:R-:W-:-:S05]  /*28cb0*/  IMAD.MOV R0, RZ, RZ, -R6 ;  /* 0x000000ffff007224 */ /* 0x004fca00078e0a06 */
[----:B---3--:R-:W-:Y:S02]  /*28cc0*/  ISETP.NE.AND P0, PT, R5, R0, PT ;  /* 0x000000000500720c */ /* 0x008fe40003f05270 */
[----:B------:R-:W1:Y:S02]  /*28cd0*/  @P2 LDC R0, c[0x0][0xcec] ;  /* 0x00033b00ff002b82 */ /* 0x000e640000000800 */
[----:B------:R-:W-:-:S13]  /*28ce0*/  ISETP.GE.OR P1, PT, R10, R15, P0 ;  /* 0x0000000f0a00720c */ /* 0x000fda0000726670 */
[----:B------:R-:W2:Y:S01]  /*28cf0*/  @!P1 LDL R9, [R1+0x210] ;  /* 0x0002100001099983 */ /* 0x000ea20000100800 */
[----:B----4-:R-:W-:Y:S01]  /*28d00*/  IMAD R13, R13, 0x40, R4 ;  /* 0x000000400d0d7824 */ /* 0x010fe200078e0204 */
[----:B------:R-:W-:Y:S01]  /*28d10*/  USHF.R.S32.HI UR16, URZ, 0x1f, UR44 ;  /* 0x0000001f3f107899 */ /* 0x000fe2000801142c */
[----:B------:R-:W-:Y:S01]  /*28d20*/  BSSY B1, `(.L_x_3314) ;  /* 0x0000033000017945 */ /* 0x000fe20003800000 */
[----:B------:R-:W-:Y:S01]  /*28d30*/  USEL UR9, UR39, URZ, UP1 ;  /* 0x0000003f27097287 */ /* 0x000fe20008800000 */
[----:B------:R-:W-:Y:S01]  /*28d40*/  IMAD.MOV.U32 R7, RZ, RZ, R13 ;  /* 0x000000ffff077224 */ /* 0x000fe200078e000d */
[----:B------:R-:W-:Y:S01]  /*28d50*/  USEL UR17, UR44, URZ, !UP0 ;  /* 0x0000003f2c117287 */ /* 0x000fe2000c000000 */
[----:B------:R-:W-:Y:S01]  /*28d60*/  ULDC.64 UR10, c[0x0][UR21+0x220] ;  /* 0x00008800150a7abb */ /* 0x000fe20008000a00 */
[----:B------:R-:W-:Y:S01]  /*28d70*/  ULDC.64 UR12, c[0x0][UR21+0x228] ;  /* 0x00008a00150c7abb */ /* 0x000fe20008000a00 */
[----:B-1----:R-:W-:Y:S01]  /*28d80*/  @P2 IMAD.HI.U32 R0, R13, R0, RZ ;  /* 0x000000000d002227 */ /* 0x002fe200078e00ff */
[----:B------:R-:W-:-:S02]  /*28d90*/  USEL UR20, UR16, URZ, !UP0 ;  /* 0x0000003f10147287 */ /* 0x000fc4000c000000 */
[----:B------:R-:W-:Y:S02]  /*28da0*/  UIMAD.WIDE.U32 UR24, UR12, UR9, URZ ;  /* 0x000000090c1872a5 */ /* 0x000fe4000f8e003f */
[----:B------:R-:W-:Y:S01]  /*28db0*/  UIMAD UR11, UR11, UR17, URZ ;  /* 0x000000110b0b72a4 */ /* 0x000fe2000f8e023f */
[----:B0-----:R-:W-:Y:S01]  /*28dc0*/  @P2 SHF.R.U32.HI R7, RZ, R3, R0 ;  /* 0x00000003ff072219 */ /* 0x001fe20000011600 */
[----:B------:R-:W-:Y:S01]  /*28dd0*/  ULDC.64 UR14, c[0x0][UR21+0x218] ;  /* 0x00008600150e7abb */ /* 0x000fe20008000a00 */
[----:B------:R-:W-:Y:S01]  /*28de0*/  UIMAD UR9, UR13, UR9, URZ ;  /* 0x000000090d0972a4 */ /* 0x000fe2000f8e023f */
[----:B------:R-:W-:Y:S01]  /*28df0*/  IMAD.U32 R4, RZ, RZ, UR24 ;  /* 0x00000018ff047e24 */ /* 0x000fe2000f8e00ff */
[----:B------:R-:W-:Y:S01]  /*28e00*/  UIMAD.WIDE.U32 UR12, UR10, UR17, URZ ;  /* 0x000000110a0c72a5 */ /* 0x000fe2000f8e003f */
[----:B------:R-:W-:Y:S01]  /*28e10*/  IMAD.MOV R0, RZ, RZ, -R7 ;  /* 0x000000ffff007224 */ /* 0x000fe200078e0a07 */
[----:B------:R-:W-:Y:S01]  /*28e20*/  UIMAD.WIDE.U32 UR16, UR14, UR8, URZ ;  /* 0x000000080e1072a5 */ /* 0x000fe2000f8e003f */
[----:B------:R-:W-:Y:S01]  /*28e30*/  IMAD.U32 R5, RZ, RZ, UR25 ;  /* 0x00000019ff057e24 */ /* 0x000fe2000f8e00ff */
[----:B------:R-:W-:Y:S01]  /*28e40*/  UIMAD UR14, UR15, UR8, URZ ;  /* 0x000000080f0e72a4 */ /* 0x000fe2000f8e023f */
[----:B------:R-:W-:Y:S01]  /*28e50*/  IMAD R3, R11, R0, R13 ;  /* 0x000000000b037224 */ /* 0x000fe200078e020d */
[----:B------:R-:W-:-:S02]  /*28e60*/  UIMAD UR11, UR10, UR20, UR11 ;  /* 0x000000140a0b72a4 */ /* 0x000fc4000f8e020b */
[----:B------:R-:W-:Y:S02]  /*28e70*/  UIADD3 UR15, UR25, UR9, URZ ;  /* 0x00000009190f7290 */ /* 0x000fe4000fffe03f */
[----:B------:R-:W-:Y:S01]  /*28e80*/  UIADD3 UR16, UP0, UP2, UR12, UR16, UR4 ;  /* 0x000000100c107290 */ /* 0x000fe2000fa1e004 */
[----:B------:R-:W-:Y:S01]  /*28e90*/  SHF.R.S32.HI R0, RZ, 0x1f, R3 ;  /* 0x0000001fff007819 */ /* 0x000fe20000011403 */
[----:B------:R-:W-:Y:S02]  /*28ea0*/  UIADD3 UR14, UR17, UR14, URZ ;  /* 0x0000000e110e7290 */ /* 0x000fe4000fffe03f */
[----:B------:R-:W-:Y:S01]  /*28eb0*/  UIADD3 UR9, UR13, UR11, URZ ;  /* 0x0000000b0d097290 */ /* 0x000fe2000fffe03f */
[----:B------:R-:W-:Y:S01]  /*28ec0*/  IMAD.U32 R6, RZ, RZ, UR15 ;  /* 0x0000000fff067e24 */ /* 0x000fe2000f8e00ff */
[----:B------:R-:W-:Y:S01]  /*28ed0*/  IADD3 R4, P2, P3, R7, UR16, R4 ;  /* 0x0000001007047c10 */ /* 0x000fe2000fb5e004 */
[----:B------:R-:W-:Y:S01]  /*28ee0*/  ULDC.64 UR10, c[0x0][UR21+0x210] ;  /* 0x00008400150a7abb */ /* 0x000fe20008000a00 */
[----:B------:R-:W-:Y:S01]  /*28ef0*/  UIADD3.X UR9, UR9, UR14, UR23, UP0, UP2 ;  /* 0x0000000e09097290 */ /* 0x000fe200087e4417 */
[----:B------:R-:W-:Y:S01]  /*28f00*/  SHF.R.S32.HI R7, RZ, 0x1f, R7 ;  /* 0x0000001fff077819 */ /* 0x000fe20000011407 */
[----:B------:R-:W-:Y:S01]  /*28f10*/  IMAD R11, R3, UR11, RZ ;  /* 0x0000000b030b7c24 */ /* 0x000fe2000f8e02ff */
[----:B------:R-:W-:Y:S01]  /*28f20*/  ULDC.64 UR12, c[0x0][0xca8] ;  /* 0x00032a00000c7ab9 */ /* 0x000fe20000000a00 */
[----:B------:R-:W-:Y:S01]  /*28f30*/  @!UP1 ULDC UR12, c[0x0][0xc50] ;  /* 0x00031400000c9ab9 */ /* 0x000fe20000000800 */
[----:B------:R-:W-:Y:S01]  /*28f40*/  @!UP1 ULDC UR13, c[0x0][0xc54] ;  /* 0x00031500000d9ab9 */ /* 0x000fe20000000800 */
[----:B------:R-:W-:Y:S01]  /*28f50*/  IADD3.X R5, R7, UR9, R6, P2, P3 ;  /* 0x0000000907057c10 */ /* 0x000fe200097e6406 */
[----:B------:R-:W-:-:S02]  /*28f60*/  IMAD R11, R0, UR10, R11 ;  /* 0x0000000a000b7c24 */ /* 0x000fc4000f8e020b */
[----:B------:R-:W-:Y:S02]  /*28f70*/  VIADD R0, R10, 0x8 ;  /* 0x000000080a007836 */ /* 0x000fe40000000000 */
[----:B------:R-:W-:-:S03]  /*28f80*/  IMAD.WIDE.U32 R4, R3, UR10, R4 ;  /* 0x0000000a03047c25 */ /* 0x000fc6000f8e0004 */
[----:B------:R-:W-:Y:S01]  /*28f90*/  ISETP.GE.OR P0, PT, R0, R15, P0 ;  /* 0x0000000f0000720c */ /* 0x000fe20000706670 */
[----:B------:R-:W-:Y:S01]  /*28fa0*/  IMAD.IADD R3, R5, 0x1, R11 ;  /* 0x0000000105037824 */ /* 0x000fe200078e020b */
[----:B------:R-:W-:-:S04]  /*28fb0*/  LEA R8, P2, R4, UR12, 0x2 ;  /* 0x0000000c04087c11 */ /* 0x000fc8000f8410ff */
[----:B------:R-:W-:Y:S01]  /*28fc0*/  LEA.HI.X R3, R4, UR13, R3, 0x2, P2 ;  /* 0x0000000d04037c11 */ /* 0x000fe200090f1403 */
[----:B------:R-:W-:Y:S04]  /*28fd0*/  SHFL.IDX PT, R6, R8, 0x1, 0x1c1f ;  /* 0x003c1f0008067f89 */ /* 0x000fe800000e0000 */
[----:B------:R-:W-:Y:S04]  /*28fe0*/  SHFL.IDX PT, R4, R8, RZ, 0x1c1f ;  /* 0x001c1fff08047589 */ /* 0x000fe800000e0000 */
[----:B------:R-:W2:Y:S04]  /*28ff0*/  SHFL.IDX PT, R5, R3, RZ, 0x1c1f ;  /* 0x001c1fff03057589 */ /* 0x000ea800000e0000 */
[----:B------:R0:W1:Y:S04]  /*29000*/  SHFL.IDX PT, R7, R3, 0x1, 0x1c1f ;  /* 0x003c1f0003077f89 */ /* 0x00006800000e0000 */
[----:B--2---:R0:W-:Y:S01]  /*29010*/  @!P1 ST.E desc[UR40][R4.64], R9 ;  /* 0x0000000904009985 */ /* 0x0041e2000c101928 */
[----:B-1----:R-:W-:Y:S05]  /*29020*/  @P0 BRA `(.L_x_3315) ;  /* 0x0000000000080947 */ /* 0x002fea0003800000 */
[----:B0-----:R-:W2:Y:S04]  /*29030*/  LDL R3, [R1+0x214] ;  /* 0x0002140001037983 */ /* 0x001ea80000100800 */
[----:B--2---:R1:W-:Y:S02]  /*29040*/  ST.E desc[UR40][R6.64], R3 ;  /* 0x0000000306007985 */ /* 0x0043e4000c101928 */
.L_x_3315:
[----:B------:R-:W-:Y:S05]  /*29050*/  BSYNC B1 ;  /* 0x0000000000017941 */ /* 0x000fea0003800000 */
.L_x_3314:
[----:B------:R-:W-:Y:S02]  /*29060*/  UISETP.GT.AND UP1, UPT, UR22, 0x1, UPT ;  /* 0x000000011600788c */ /* 0x000fe4000bf24270 */
[----:B------:R-:W-:-:S04]  /*29070*/  UISETP.NE.U32.AND UP0, UPT, UR18, URZ, UPT ;  /* 0x0000003f1200728c */ /* 0x000fc8000bf05070 */
[----:B------:R-:W-:Y:S01]  /*29080*/  PLOP3.LUT P0, PT, PT, PT, UP1, 0x80, 0x0 ;  /* 0x000000000000781c */ /* 0x000fe20003f0f018 */
[----:B------:R-:W-:-:S04]  /*29090*/  UISETP.NE.AND.EX UP0, UPT, UR19, URZ, UPT, UP0 ;  /* 0x0000003f1300728c */ /* 0x000fc8000bf05300 */
[----:B------:R-:W-:-:S08]  /*290a0*/  USEL UR14, UR44, URZ, !UP0 ;  /* 0x0000003f2c0e7287 */ /* 0x000fd0000c000000 */
[----:B------:R-:W-:Y:S05]  /*290b0*/  @P0 BRA `(.L_x_3316) ;  /* 0x0000001000080947 */ /* 0x000fea0003800000 */
[----:B-1----:R-:W2:Y:S01]  /*290c0*/  LDL.64 R6, [R1+0x488] ;  /* 0x0004880001067983 */ /* 0x002ea20000100a00 */
[----:B0-----:R-:W-:Y:S01]  /*290d0*/  IMAD R4, R210, 0x40, R160 ;  /* 0x00000040d2047824 */ /* 0x001fe200078e02a0 */
[----:B------:R-:W0:Y:S01]  /*290e0*/  LDC R81, c[0x0][0xce8] ;  /* 0x00033a00ff517b82 */ /* 0x000e220000000800 */
[----:B------:R-:W-:Y:S02]  /*290f0*/  ULDC.64 UR12, c[0x0][0xba0] ;  /* 0x0002e800000c7ab9 */ /* 0x000fe40000000a00 */
[----:B------:R-:W-:Y:S02]  /*29100*/  UIMAD UR9, UR23, UR12, URZ ;  /* 0x0000000c170972a4 */ /* 0x000fe4000f8e023f */
[----:B------:R-:W-:Y:S02]  /*29110*/  UIMAD.WIDE.U32 UR10, UR4, UR12, URZ ;  /* 0x0000000c040a72a5 */ /* 0x000fe4000f8e003f */
[----:B------:R-:W-:-:S03]  /*29120*/  UIMAD UR9, UR4, UR13, UR9 ;  /* 0x0000000d040972a4 */ /* 0x000fc6000f8e0209 */
[----:B------:R-:W-:Y:S01]  /*29130*/  ULDC.64 UR12, c[0x0][0xbe8] ;  /* 0x0002fa00000c7ab9 */ /* 0x000fe20000000a00 */
[----:B------:R-:W-:-:S04]  /*29140*/  UIADD3 UR11, UR11, UR9, URZ ;  /* 0x000000090b0b7290 */ /* 0x000fc8000fffe03f */
[----:B------:R-:W-:-:S04]  /*29150*/  UIMAD.WIDE.U32 UR10, UR8, UR12, UR10 ;  /* 0x0000000c080a72a5 */ /* 0x000fc8000f8e000a */
[----:B------:R-:W-:-:S03]  /*29160*/  UIMAD UR9, UR8, UR13, UR11 ;  /* 0x0000000d080972a4 */ /* 0x000fc6000f8e020b */
[----:B------:R-:W-:Y:S01]  /*29170*/  ULDC UR11, c[0x0][0xbc8] ;  /* 0x0002f200000b7ab9 */ /* 0x000fe20000000800 */
[----:B------:R-:W-:Y:S01]  /*29180*/  IMAD.U32 R21, RZ, RZ, UR43 ;  /* 0x0000002bff157e24 */ /* 0x000fe2000f8e00ff */
[----:B------:R-:W-:Y:S01]  /*29190*/  USHF.R.S32.HI UR4, URZ, 0x1f, UR14 ;  /* 0x0000001f3f047899 */ /* 0x000fe2000801140e */
[----:B------:R-:W-:-:S03]  /*291a0*/  ULDC.64 UR12, c[0x0][0xbf0] ;  /* 0x0002fc00000c7ab9 */ /* 0x000fc60000000a00 */
[----:B------:R-:W-:Y:S01]  /*291b0*/  UIMAD UR4, UR4, UR12, URZ ;  /* 0x0000000c040472a4 */ /* 0x000fe2000f8e023f */
[----:B------:R-:W-:-:S03]  /*291c0*/  UMOV UR8, UR10 ;  /* 0x0000000a00087c82 */ /* 0x000fc60008000000 */
[----:B------:R-:W-:Y:S02]  /*291d0*/  UIMAD UR4, UR14, UR13, UR4 ;  /* 0x0000000d0e0472a4 */ /* 0x000fe4000f8e0204 */
[----:B------:R-:W-:-:S04]  /*291e0*/  UIMAD.WIDE.U32 UR8, UR14, UR12, UR8 ;  /* 0x0000000c0e0872a5 */ /* 0x000fc8000f8e0008 */
[----:B------:R-:W-:Y:S01]  /*291f0*/  UIADD3 UR4, UR9, UR4, URZ ;  /* 0x0000000409047290 */ /* 0x000fe2000fffe03f */
[----:B------:R-:W-:Y:S01]  /*29200*/  BSSY B1, `(.L_x_3317) ;  /* 0x00000c7000017945 */ /* 0x000fe20003800000 */
[----:B--2---:R-:W-:-:S03]  /*29210*/  IMAD.WIDE R4, R4, 0x2, R6 ;  /* 0x0000000204047825 */ /* 0x004fc600078e0206 */
[C---:B------:R-:W-:Y:S02]  /*29220*/  IADD3 R41, P2, R4.reuse, 0x7000, RZ ;  /* 0x0000700004297810 */ /* 0x040fe40007f5e0ff */
[----:B------:R-:W-:Y:S02]  /*29230*/  IADD3 R9, P3, R4, 0x1000, RZ ;  /* 0x0000100004097810 */ /* 0x000fe40007f7e0ff */
[----:B------:R-:W-:Y:S02]  /*29240*/  LOP3.LUT R40, R41, 0x380, RZ, 0xc0, !PT ;  /* 0x0000038029287812 */ /* 0x000fe400078ec0ff */
[----:B------:R-:W-:Y:S02]  /*29250*/  LOP3.LUT R8, R9, 0x380, RZ, 0xc0, !PT ;  /* 0x0000038009087812 */ /* 0x000fe400078ec0ff */
[----:B------:R-:W-:Y:S02]  /*29260*/  SHF.R.U64 R40, R40, 0x3, RZ ;  /* 0x0000000328287819 */ /* 0x000fe400000012ff */
[----:B------:R-:W-:-:S02]  /*29270*/  SHF.R.U64 R8, R8, 0x3, RZ ;  /* 0x0000000308087819 */ /* 0x000fc400000012ff */
[----:B------:R-:W-:Y:S01]  /*29280*/  LOP3.LUT R40, R40, R41, RZ, 0x3c, !PT ;  /* 0x0000002928287212 */ /* 0x000fe200078e3cff */
[----:B------:R-:W-:Y:S01]  /*29290*/  IMAD.X R41, RZ, RZ, R5, P2 ;  /* 0x000000ffff297224 */ /* 0x000fe200010e0605 */
[C---:B------:R-:W-:Y:S02]  /*292a0*/  IADD3 R69, P2, R4.reuse, 0xe000, RZ ;  /* 0x0000e00004457810 */ /* 0x040fe40007f5e0ff */
[C---:B------:R-:W-:Y:S02]  /*292b0*/  IADD3 R37, P1, R4.reuse, 0x6000, RZ ;  /* 0x0000600004257810 */ /* 0x040fe40007f3e0ff */
[----:B------:R-:W-:Y:S01]  /*292c0*/  LOP3.LUT R68, R69, 0x380, RZ, 0xc0, !PT ;  /* 0x0000038045447812 */ /* 0x000fe200078ec0ff */
[----:B------:R-:W5:Y:S01]  /*292d0*/  LD.E.128 R40, desc[UR40][R40.64] ;  /* 0x0000002828287980 */ /* 0x000f62000c101d00 */
[----:B------:R-:W-:Y:S02]  /*292e0*/  IADD3 R33, P0, R4, 0x5000, RZ ;  /* 0x0000500004217810 */ /* 0x000fe40007f1e0ff */
[----:B------:R-:W-:-:S02]  /*292f0*/  SHF.R.U64 R68, R68, 0x3, RZ ;  /* 0x0000000344447819 */ /* 0x000fc400000012ff */
[----:B------:R-:W-:Y:S01]  /*29300*/  LOP3.LUT R8, R8, R9, RZ, 0x3c, !PT ;  /* 0x0000000908087212 */ /* 0x000fe200078e3cff */
[--C-:B------:R-:W-:Y:S01]  /*29310*/  IMAD.X R9, RZ, RZ, R5.reuse, P3 ;  /* 0x000000ffff097224 */ /* 0x100fe200018e0605 */
[----:B------:R-:W-:Y:S02]  /*29320*/  LOP3.LUT R36, R37, 0x380, RZ, 0xc0, !PT ;  /* 0x0000038025247812 */ /* 0x000fe400078ec0ff */
[----:B------:R-:W-:Y:S01]  /*29330*/  LOP3.LUT R68, R68, R69, RZ, 0x3c, !PT ;  /* 0x0000004544447212 */ /* 0x000fe200078e3cff */
[----:B------:R-:W-:Y:S01]  /*29340*/  IMAD.X R69, RZ, RZ, R5, P2 ;  /* 0x000000ffff457224 */ /* 0x000fe200010e0605 */
[----:B------:R-:W-:Y:S01]  /*29350*/  LOP3.LUT R32, R33, 0x380, RZ, 0xc0, !PT ;  /* 0x0000038021207812 */ /* 0x000fe200078ec0ff */
[----:B------:R-:W5:Y:S01]  /*29360*/  LD.E.128 R8, desc[UR40][R8.64] ;  /* 0x0000002808087980 */ /* 0x000f62000c101d00 */
[----:B------:R-:W-:Y:S02]  /*29370*/  IADD3 R45, P3, R4, 0x8000, RZ ;  /* 0x00008000042d7810 */ /* 0x000fe40007f7e0ff */
[----:B0-----:R-:W-:Y:S01]  /*29380*/  ISETP.NE.AND P2, PT, R81, 0x1, PT ;  /* 0x000000015100780c */ /* 0x001fe20003f45270 */
[----:B------:R-:W5:Y:S01]  /*29390*/  LD.E.128 R68, desc[UR40][R68.64] ;  /* 0x0000002844447980 */ /* 0x000f62000c101d00 */
[----:B------:R-:W-:-:S02]  /*293a0*/  SHF.R.U64 R36, R36, 0x3, RZ ;  /* 0x0000000324247819 */ /* 0x000fc400000012ff */
[----:B------:R-:W-:Y:S02]  /*293b0*/  SHF.R.U64 R32, R32, 0x3, RZ ;  /* 0x0000000320207819 */ /* 0x000fe400000012ff */
[----:B------:R-:W-:Y:S02]  /*293c0*/  LOP3.LUT R44, R45, 0x380, RZ, 0xc0, !PT ;  /* 0x000003802d2c7812 */ /* 0x000fe400078ec0ff */
[----:B------:R-:W-:Y:S01]  /*293d0*/  LOP3.LUT R36, R36, R37, RZ, 0x3c, !PT ;  /* 0x0000002524247212 */ /* 0x000fe200078e3cff */
[--C-:B------:R-:W-:Y:S01]  /*293e0*/  IMAD.X R37, RZ, RZ, R5.reuse, P1 ;  /* 0x000000ffff257224 */ /* 0x100fe200008e0605 */
[----:B------:R-:W-:Y:S01]  /*293f0*/  LOP3.LUT R32, R32, R33, RZ, 0x3c, !PT ;  /* 0x0000002120207212 */ /* 0x000fe200078e3cff */
[----:B------:R-:W-:Y:S01]  /*29400*/  IMAD.X R33, RZ, RZ, R5, P0 ;  /* 0x000000ffff217224 */ /* 0x000fe200000e0605 */
[----:B------:R-:W-:Y:S01]  /*29410*/  SHF.R.U64 R44, R44, 0x3, RZ ;  /* 0x000000032c2c7819 */ /* 0x000fe200000012ff */
[----:B------:R-:W0:Y:S01]  /*29420*/  @P2 LDC R77, c[0x0][0xcec] ;  /* 0x00033b00ff4d2b82 */ /* 0x000e220000000800 */
[C---:B------:R-:W-:Y:S01]  /*29430*/  IADD3 R65, P1, R4.reuse, 0xd000, RZ ;  /* 0x0000d00004417810 */ /* 0x040fe20007f3e0ff */
[----:B------:R-:W5:Y:S01]  /*29440*/  LD.E.128 R36, desc[UR40][R36.64] ;  /* 0x0000002824247980 */ /* 0x000f62000c101d00 */
[----:B------:R-:W-:-:S02]  /*29450*/  IADD3 R61, P0, R4, 0xc000, RZ ;  /* 0x0000c000043d7810 */ /* 0x000fc40007f1e0ff */
[----:B------:R-:W-:Y:S01]  /*29460*/  LOP3.LUT R44, R44, R45, RZ, 0x3c, !PT ;  /* 0x0000002d2c2c7212 */ /* 0x000fe200078e3cff */
[--C-:B------:R-:W-:Y:S01]  /*29470*/  IMAD.X R45, RZ, RZ, R5.reuse, P3 ;  /* 0x000000ffff2d7224 */ /* 0x100fe200018e0605 */
[----:B------:R-:W-:Y:S01]  /*29480*/  LOP3.LUT R64, R65, 0x380, RZ, 0xc0, !PT ;  /* 0x0000038041407812 */ /* 0x000fe200078ec0ff */
[----:B------:R-:W1:Y:S01]  /*29490*/  @P2 LDC R79, c[0x0][0xcf0] ;  /* 0x00033c00ff4f2b82 */ /* 0x000e620000000800 */
[----:B------:R-:W-:Y:S01]  /*294a0*/  LOP3.LUT R60, R61, 0x380, RZ, 0xc0, !PT ;  /* 0x000003803d3c7812 */ /* 0x000fe200078ec0ff */
[----:B------:R-:W5:Y:S01]  /*294b0*/  LD.E.128 R32, desc[UR40][R32.64] ;  /* 0x0000002820207980 */ /* 0x000f62000c101d00 */
[----:B------:R-:W-:Y:S02]  /*294c0*/  IADD3 R3, P3, R4, 0xf000, RZ ;  /* 0x0000f00004037810 */ /* 0x000fe40007f7e0ff */
[----:B------:R-:W-:Y:S01]  /*294d0*/  SHF.R.U64 R64, R64, 0x3, RZ ;  /* 0x0000000340407819 */ /* 0x000fe200000012ff */
[----:B------:R-:W5:Y:S01]  /*294e0*/  LD.E.128 R44, desc[UR40][R44.64] ;  /* 0x000000282c2c7980 */ /* 0x000f62000c101d00 */
[----:B------:R-:W-:Y:S01]  /*294f0*/  SHF.R.U64 R60, R60, 0x3, RZ ;  /* 0x000000033c3c7819 */ /* 0x000fe200000012ff */
[----:B------:R-:W-:Y:S01]  /*29500*/  IMAD.X R73, RZ, RZ, R5, P3 ;  /* 0x000000ffff497224 */ /* 0x000fe200018e0605 */
[----:B------:R-:W-:-:S02]  /*29510*/  LOP3.LUT R0, R3, 0x380, RZ, 0xc0, !PT ;  /* 0x0000038003007812 */ /* 0x000fc400078ec0ff */
[----:B------:R-:W-:Y:S01]  /*29520*/  LOP3.LUT R64, R64, R65, RZ, 0x3c, !PT ;  /* 0x0000004140407212 */ /* 0x000fe200078e3cff */
[--C-:B------:R-:W-:Y:S01]  /*29530*/  IMAD.X R65, RZ, RZ, R5.reuse, P1 ;  /* 0x000000ffff417224 */ /* 0x100fe200008e0605 */
[----:B------:R-:W-:Y:S01]  /*29540*/  LOP3.LUT R60, R60, R61, RZ, 0x3c, !PT ;  /* 0x0000003d3c3c7212 */ /* 0x000fe200078e3cff */
[----:B------:R-:W-:Y:S01]  /*29550*/  IMAD.X R61, RZ, RZ, R5, P0 ;  /* 0x000000ffff3d7224 */ /* 0x000fe200000e0605 */
[----:B------:R-:W-:Y:S02]  /*29560*/  SHF.R.U64 R0, R0, 0x3, RZ ;  /* 0x0000000300007819 */ /* 0x000fe400000012ff */
[----:B------:R-:W-:Y:S01]  /*29570*/  ISETP.GE.AND P1, PT, R160, UR11, PT ;  /* 0x0000000ba0007c0c */ /* 0x000fe2000bf26270 */
[----:B------:R-:W5:Y:S01]  /*29580*/  LD.E.128 R64, desc[UR40][R64.64] ;  /* 0x0000002840407980 */ /* 0x000f62000c101d00 */
[----:B------:R-:W-:Y:S02]  /*29590*/  ISETP.GE.AND P0, PT, R159, UR11, PT ;  /* 0x0000000b9f007c0c */ /* 0x000fe4000bf06270 */
[----:B------:R-:W-:Y:S01]  /*295a0*/  LOP3.LUT R72, R0, R3, RZ, 0x3c, !PT ;  /* 0x0000000300487212 */ /* 0x000fe200078e3cff */
[----:B------:R-:W-:Y:S01]  /*295b0*/  IMAD R0, R220, 0x20, R210 ;  /* 0x00000020dc007824 */ /* 0x000fe200078e02d2 */
[----:B------:R-:W-:Y:S01]  /*295c0*/  SEL R3, RZ, 0x1, P1 ;  /* 0x00000001ff037807 */ /* 0x000fe20000800000 */
[----:B------:R-:W5:Y:S01]  /*295d0*/  LD.E.128 R60, desc[UR40][R60.64] ;  /* 0x000000283c3c7980 */ /* 0x000f62000c101d00 */
[----:B------:R-:W-:-:S02]  /*295e0*/  SEL R20, RZ, 0xffffffff, P0 ;  /* 0xffffffffff147807 */ /* 0x000fc40000000000 */
[----:B------:R-:W-:Y:S01]  /*295f0*/  ISETP.GE.AND P1, PT, R158, UR11, PT ;  /* 0x0000000b9e007c0c */ /* 0x000fe2000bf26270 */
[----:B------:R-:W-:Y:S01]  /*29600*/  IMAD R82, R21, 0x40, R0 ;  /* 0x0000004015527824 */ /* 0x000fe200078e0200 */
[C---:B------:R-:W-:Y:S02]  /*29610*/  IADD3 R13, P4, R4.reuse, 0x2000, RZ ;  /* 0x00002000040d7810 */ /* 0x040fe40007f9e0ff */
[C---:B------:R-:W-:Y:S02]  /*29620*/  IADD3 R25, P5, R4.reuse, 0x3000, RZ ;  /* 0x0000300004197810 */ /* 0x040fe40007fbe0ff */
[----:B------:R-:W-:Y:S01]  /*29630*/  IADD3 R29, P6, R4, 0x4000, RZ ;  /* 0x00004000041d7810 */ /* 0x000fe20007fde0ff */
[----:B------:R-:W-:Y:S01]  /*29640*/  IMAD.SHL.U32 R20, R20, 0x2, RZ ;  /* 0x0000000214147824 */ /* 0x000fe200078e00ff */
[----:B------:R-:W-:Y:S01]  /*29650*/  ISETP.GE.AND P0, PT, R157, UR11, PT ;  /* 0x0000000b9d007c0c */ /* 0x000fe2000bf06270 */
[----:B------:R-:W5:Y:S01]  /*29660*/  LD.E.128 R72, desc[UR40][R72.64] ;  /* 0x0000002848487980 */ /* 0x000f62000c101d00 */
[----:B------:R-:W-:-:S02]  /*29670*/  SEL R0, RZ, 0xffffffff, P1 ;  /* 0xffffffffff007807 */ /* 0x000fc40000800000 */
[----:B------:R-:W-:Y:S02]  /*29680*/  LOP3.LUT R12, R13, 0x380, RZ, 0xc0, !PT ;  /* 0x000003800d0c7812 */ /* 0x000fe400078ec0ff */
[----:B------:R-:W-:Y:S02]  /*29690*/  LOP3.LUT R24, R25, 0x380, RZ, 0xc0, !PT ;  /* 0x0000038019187812 */ /* 0x000fe400078ec0ff */
[----:B------:R-:W-:Y:S01]  /*296a0*/  LOP3.LUT R28, R29, 0x380, RZ, 0xc0, !PT ;  /* 0x000003801d1c7812 */ /* 0x000fe200078ec0ff */
[----:B------:R-:W-:Y:S01]  /*296b0*/  IMAD.SHL.U32 R83, R0, 0x4, RZ ;  /* 0x0000000400537824 */ /* 0x000fe200078e00ff */
[----:B------:R-:W-:Y:S01]  /*296c0*/  SEL R21, RZ, 0xffffffff, P0 ;  /* 0xffffffffff157807 */ /* 0x000fe20000000000 */
[----:B0-----:R-:W-:Y:S01]  /*296d0*/  @P2 IMAD.HI.U32 R0, R82, R77, RZ ;  /* 0x0000004d52002227 */ /* 0x001fe200078e00ff */
[----:B------:R-:W-:Y:S02]  /*296e0*/  LOP3.LUT R20, R20, 0x2, R3, 0xe2, !PT ;  /* 0x0000000214147812 */ /* 0x000fe400078ee203 */
[----:B------:R-:W-:-:S02]  /*296f0*/  SHF.R.U64 R12, R12, 0x3, RZ ;  /* 0x000000030c0c7819 */ /* 0x000fc400000012ff */
[----:B------:R-:W-:Y:S02]  /*29700*/  SHF.R.U64 R24, R24, 0x3, RZ ;  /* 0x0000000318187819 */ /* 0x000fe400000012ff */
[----:B------:R-:W-:Y:S01]  /*29710*/  SHF.R.U64 R28, R28, 0x3, RZ ;  /* 0x000000031c1c7819 */ /* 0x000fe200000012ff */
[----:B------:R-:W-:Y:S01]  /*29720*/  IMAD.SHL.U32 R78, R21, 0x8, RZ ;  /* 0x00000008154e7824 */ /* 0x000fe200078e00ff */
[----:B------:R-:W-:Y:S01]  /*29730*/  LOP3.LUT R77, R83, 0x4, R20, 0xe2, !PT ;  /* 0x00000004534d7812 */ /* 0x000fe200078ee214 */
[----:B------:R-:W-:Y:S01]  /*29740*/  IMAD.MOV.U32 R3, RZ, RZ, R82 ;  /* 0x000000ffff037224 */ /* 0x000fe200078e0052 */
[----:B------:R-:W-:Y:S01]  /*29750*/  LOP3.LUT R12, R12, R13, RZ, 0x3c, !PT ;  /* 0x0000000d0c0c7212 */ /* 0x000fe200078e3cff */
[--C-:B------:R-:W-:Y:S01]  /*29760*/  IMAD.X R13, RZ, RZ, R5.reuse, P4 ;  /* 0x000000ffff0d7224 */ /* 0x100fe200020e0605 */
[----:B------:R-:W-:Y:S01]  /*29770*/  LOP3.LUT R24, R24, R25, RZ, 0x3c, !PT ;  /* 0x0000001918187212 */ /* 0x000fe200078e3cff */
[--C-:B------:R-:W-:Y:S01]  /*29780*/  IMAD.X R25, RZ, RZ, R5.reuse, P5 ;  /* 0x000000ffff197224 */ /* 0x100fe200028e0605 */
[----:B------:R-:W-:Y:S01]  /*29790*/  LOP3.LUT R28, R28, R29, RZ, 0x3c, !PT ;  /* 0x0000001d1c1c7212 */ /* 0x000fe200078e3cff */
[----:B------:R-:W-:Y:S01]  /*297a0*/  IMAD.X R29, RZ, RZ, R5, P6 ;  /* 0x000000ffff1d7224 */ /* 0x000fe200030e0605 */
[----:B-1----:R-:W-:Y:S01]  /*297b0*/  @P2 SHF.R.U32.HI R3, RZ, R79, R0 ;  /* 0x0000004fff032219 */ /* 0x002fe20000011600 */
[----:B------:R-:W-:Y:S01]  /*297c0*/  IMAD.U32 R20, RZ, RZ, UR8 ;  /* 0x00000008ff147e24 */ /* 0x000fe2000f8e00ff */
[C---:B------:R-:W-:Y:S01]  /*297d0*/  IADD3 R49, P4, R4.reuse, 0x9000, RZ ;  /* 0x0000900004317810 */ /* 0x040fe20007f9e0ff */
[----:B------:R-:W-:Y:S01]  /*297e0*/  IMAD.U32 R21, RZ, RZ, UR9 ;  /* 0x00000009ff157e24 */ /* 0x000fe2000f8e00ff */
[C---:B------:R-:W-:Y:S01]  /*297f0*/  IADD3 R53, P5, R4.reuse, 0xa000, RZ ;  /* 0x0000a00004357810 */ /* 0x040fe20007fbe0ff */
[----:B------:R-:W-:Y:S01]  /*29800*/  ULDC.64 UR8, c[0x0][0xbe0] ;  /* 0x0002f80000087ab9 */ /* 0x000fe20000000a00 */
[----:B------:R-:W-:Y:S01]  /*29810*/  IADD3 R57, P6, R4, 0xb000, RZ ;  /* 0x0000b00004397810 */ /* 0x000fe20007fde0ff */
[----:B------:R-:W5:Y:S01]  /*29820*/  LD.E.128 R12, desc[UR40][R12.64] ;  /* 0x000000280c0c7980 */ /* 0x000f62000c101d00 */
[----:B------:R-:W-:-:S02]  /*29830*/  LOP3.LUT R0, R78, 0x8, R77, 0xe2, !PT ;  /* 0x000000084e007812 */ /* 0x000fc400078ee24d */
[--C-:B------:R-:W-:Y:S01]  /*29840*/  SHF.R.S32.HI R77, RZ, 0x1f, R3.reuse ;  /* 0x0000001fff4d7819 */ /* 0x100fe20000011403 */
[----:B------:R-:W5:Y:S01]  /*29850*/  LD.E.128 R24, desc[UR40][R24.64] ;  /* 0x0000002818187980 */ /* 0x000f62000c101d00 */
[----:B------:R-:W-:Y:S02]  /*29860*/  ISETP.GE.AND P0, PT, R156, UR11, PT ;  /* 0x0000000b9c007c0c */ /* 0x000fe4000bf06270 */
[----:B------:R-:W-:Y:S01]  /*29870*/  LOP3.LUT R48, R49, 0x380, RZ, 0xc0, !PT ;  /* 0x0000038031307812 */ /* 0x000fe200078ec0ff */
[----:B------:R-:W5:Y:S01]  /*29880*/  LD.E.128 R28, desc[UR40][R28.64] ;  /* 0x000000281c1c7980 */ /* 0x000f62000c101d00 */
[----:B------:R-:W-:Y:S02]  /*29890*/  LOP3.LUT R52, R53, 0x380, RZ, 0xc0, !PT ;  /* 0x0000038035347812 */ /* 0x000fe400078ec0ff */
[----:B------:R-:W-:Y:S01]  /*298a0*/  LOP3.LUT R56, R57, 0x380, RZ, 0xc0, !PT ;  /* 0x0000038039387812 */ /* 0x000fe200078ec0ff */
[----:B------:R-:W-:Y:S01]  /*298b0*/  IMAD.MOV R79, RZ, RZ, -R3 ;  /* 0x000000ffff4f7224 */ /* 0x000fe200078e0a03 */
[----:B------:R-:W-:Y:S01]  /*298c0*/  LOP3.LUT R7, R4, 0x380, RZ, 0xc0, !PT ;  /* 0x0000038004077812 */ /* 0x000fe200078ec0ff */
[----:B------:R-:W-:Y:S01]  /*298d0*/  IMAD.U32 R21, RZ, RZ, UR4 ;  /* 0x00000004ff157e24 */ /* 0x000fe2000f8e00ff */
[----:B------:R-:W-:Y:S01]  /*298e0*/  SEL R78, RZ, 0xffffffff, P0 ;  /* 0xffffffffff4e7807 */ /* 0x000fe20000000000 */
[----:B------:R-:W-:Y:S01]  /*298f0*/  IMAD R80, R77, UR8, RZ ;  /* 0x000000084d507c24 */ /* 0x000fe2000f8e02ff */
[----:B------:R-:W-:-:S02]  /*29900*/  SHF.R.U64 R48, R48, 0x3, RZ ;  /* 0x0000000330307819 */ /* 0x000fc400000012ff */
[----:B------:R-:W-:Y:S02]  /*29910*/  SHF.R.U64 R52, R52, 0x3, RZ ;  /* 0x0000000334347819 */ /* 0x000fe400000012ff */
[----:B------:R-:W-:Y:S02]  /*29920*/  SHF.R.U64 R56, R56, 0x3, RZ ;  /* 0x0000000338387819 */ /* 0x000fe400000012ff */
[----:B------:R-:W-:Y:S01]  /*29930*/  ISETP.GE.AND P0, PT, R17, UR11, PT ;  /* 0x0000000b11007c0c */ /* 0x000fe2000bf06270 */
[----:B------:R-:W-:Y:S01]  /*29940*/  IMAD R77, R81, R79, R82 ;  /* 0x0000004f514d7224 */ /* 0x000fe200078e0252 */
[----:B------:R-:W-:Y:S01]  /*29950*/  SHF.R.U64 R7, R7, 0x3, RZ ;  /* 0x0000000307077819 */ /* 0x000fe200000012ff */
[C---:B------:R-:W-:Y:S01]  /*29960*/  IMAD R79, R3.reuse, UR9, R80 ;  /* 0x00000009034f7c24 */ /* 0x040fe2000f8e0250 */
[----:B------:R-:W-:Y:S01]  /*29970*/  LOP3.LUT R48, R48, R49, RZ, 0x3c, !PT ;  /* 0x0000003130307212 */ /* 0x000fe200078e3cff */
[----:B------:R-:W-:Y:S01]  /*29980*/  IMAD.WIDE.U32 R20, R3, UR8, R20 ;  /* 0x0000000803147c25 */ /* 0x000fe2000f8e0014 */
[----:B------:R-:W-:Y:S01]  /*29990*/  LOP3.LUT R52, R52, R53, RZ, 0x3c, !PT ;  /* 0x0000003534347212 */ /* 0x000fe200078e3cff */
[----:B------:R-:W-:Y:S01]  /*299a0*/  ULDC.64 UR8, c[0x0][0xbd8] ;  /* 0x0002f60000087ab9 */ /* 0x000fe20000000a00 */
[----:B------:R-:W-:Y:S01]  /*299b0*/  LOP3.LUT R56, R56, R57, RZ, 0x3c, !PT ;  /* 0x0000003938387212 */ /* 0x000fe200078e3cff */
[--C-:B------:R-:W-:Y:S01]  /*299c0*/  IMAD.X R49, RZ, RZ, R5.reuse, P4 ;  /* 0x000000ffff317224 */ /* 0x100fe200020e0605 */
[----:B------:R-:W-:Y:S01]  /*299d0*/  SEL R3, RZ, 0xffffffff, P0 ;  /* 0xffffffffff037807 */ /* 0x000fe20000000000 */
[--C-:B------:R-:W-:Y:S01]  /*299e0*/  IMAD.X R53, RZ, RZ, R5.reuse, P5 ;  /* 0x000000ffff357224 */ /* 0x100fe200028e0605 */
[----:B------:R-:W-:Y:S01]  /*299f0*/  LOP3.LUT R4, R7, R4, RZ, 0x3c, !PT ;  /* 0x0000000407047212 */ /* 0x000fe200078e3cff */
[----:B------:R-:W-:-:S02]  /*29a00*/  IMAD.X R57, RZ, RZ, R5, P6 ;  /* 0x000000ffff397224 */ /* 0x000fc400030e0605 */
[----:B------:R-:W-:Y:S01]  /*29a10*/  IMAD.SHL.U32 R83, R78, 0x10, RZ ;  /* 0x000000104e537824 */ /* 0x000fe200078e00ff */
[----:B------:R-:W5:Y:S01]  /*29a20*/  LD.E.128 R48, desc[UR40][R48.64] ;  /* 0x0000002830307980 */ /* 0x000f62000c101d00 */
[----:B------:R-:W-:-:S03]  /*29a30*/  IMAD.SHL.U32 R3, R3, 0x20, RZ ;  /* 0x0000002003037824 */ /* 0x000fc600078e00ff */
[----:B------:R-:W-:Y:S01]  /*29a40*/  LOP3.LUT R0, R83, 0x10, R0, 0xe2, !PT ;  /* 0x0000001053007812 */ /* 0x000fe200078ee200 */
[----:B------:R-:W5:Y:S01]  /*29a50*/  LD.E.128 R4, desc[UR40][R4.64] ;  /* 0x0000002804047980 */ /* 0x000f62000c101d00 */
[----:B------:R-:W-:-:S03]  /*29a60*/  SHF.R.S32.HI R78, RZ, 0x1f, R77 ;  /* 0x0000001fff4e7819 */ /* 0x000fc6000001144d */
[----:B------:R-:W5:Y:S01]  /*29a70*/  LD.E.128 R52, desc[UR40][R52.64] ;  /* 0x0000002834347980 */ /* 0x000f62000c101d00 */
[----:B------:R-:W-:-:S03]  /*29a80*/  LOP3.LUT R0, R3, 0x20, R0, 0xe2, !PT ;  /* 0x0000002003007812 */ /* 0x000fc600078ee200 */
        /* <DEDUP_REMOVED lines=8> */
[----:B------:R-:W-:Y:S01]  /*29b10*/  IMAD.IADD R21, R21, 0x1, R79 ;  /* 0x0000000115157824 */ /* 0x000fe200078e024f */
[----:B------:R-:W-:Y:S01]  /*29b20*/  ISETP.GE.AND P0, PT, R162, UR11, PT ;  /* 0x0000000ba2007c0c */ /* 0x000fe2000bf06270 */
[----:B------:R-:W-:-:S02]  /*29b30*/  IMAD R78, R78, UR8, RZ ;  /* 0x000000084e4e7c24 */ /* 0x000fc4000f8e02ff */
[----:B------:R-:W-:Y:S02]  /*29b40*/  IMAD R83, R76, R81, RZ ;  /* 0x000000514c537224 */ /* 0x000fe400078e02ff */
[----:B------:R-:W-:Y:S01]  /*29b50*/  IMAD R82, R3, 0x40, R210 ;  /* 0x0000004003527824 */ /* 0x000fe200078e02d2 */
[----:B------:R-:W-:Y:S01]  /*29b60*/  UIADD3 UR4, UR47, 0x38820, URZ ;  /* 0x000388202f047890 */ /* 0x000fe2000fffe03f */
[C---:B------:R-:W-:Y:S01]  /*29b70*/  IMAD R79, R77.reuse, UR9, R78 ;  /* 0x000000094d4f7c24 */ /* 0x040fe2000f8e024e */
[----:B------:R-:W-:Y:S01]  /*29b80*/  SEL R3, RZ, 0x40, P0 ;  /* 0x00000040ff037807 */ /* 0x000fe20000000000 */
[----:B------:R-:W-:Y:S01]  /*29b90*/  IMAD.WIDE.U32 R20, R77, UR8, R20 ;  /* 0x000000084d147c25 */ /* 0x000fe2000f8e0014 */
[----:B------:R-:W-:Y:S01]  /*29ba0*/  ISETP.GE.AND P0, PT, R82, R83, PT ;  /* 0x000000535200720c */ /* 0x000fe20003f06270 */
[----:B------:R-:W-:Y:S01]  /*29bb0*/  ULDC.64 UR8, c[0x0][0xb80] ;  /* 0x0002e00000087ab9 */ /* 0x000fe20000000a00 */
[----:B------:R-:W-:Y:S01]  /*29bc0*/  UPRMT UR4, URZ, 0x654, UR4 ;  /* 0x000006543f047896 */ /* 0x000fe20008000004 */
[----:B------:R-:W-:Y:S01]  /*29bd0*/  IMAD.IADD R21, R21, 0x1, R79 ;  /* 0x0000000115157824 */ /* 0x000fe200078e024f */
[----:B------:R-:W-:-:S02]  /*29be0*/  LEA R80, P2, R20, UR8, 0x1 ;  /* 0x0000000814507c11 */ /* 0x000fc4000f8408ff */
[----:B------:R-:W-:Y:S02]  /*29bf0*/  ISETP.GE.AND P1, PT, R161, UR11, PT ;  /* 0x0000000ba1007c0c */ /* 0x000fe4000bf26270 */
[----:B------:R-:W-:Y:S02]  /*29c00*/  LEA.HI.X R81, R20, UR9, R21, 0x1, P2 ;  /* 0x0000000914517c11 */ /* 0x000fe400090f0c15 */
[----:B------:R-:W-:Y:S01]  /*29c10*/  LOP3.LUT R0, R0, R3, RZ, 0xfc, !PT ;  /* 0x0000000300007212 */ /* 0x000fe200078efcff */
[----:B0-----:R0:W1:Y:S01]  /*29c20*/  SHFL.IDX PT, R20, R80, RZ, 0x181f ;  /* 0x00181fff50147589 */ /* 0x00106200000e0000 */
[----:B------:R-:W-:Y:S01]  /*29c30*/  SEL R3, RZ, 0x80, P1 ;  /* 0x00000080ff037807 */ /* 0x000fe20000800000 */
[----:B------:R-:W-:Y:S02]  /*29c40*/  SYNCS.ARRIVE.TRANS64.RED.A1T0 RZ, [UR4], RZ ;  /* 0x000000ffffff79a7 */ /* 0x000fe40008100404 */
[----:B------:R0:W2:Y:S01]  /*29c50*/  SHFL.IDX PT, R21, R81, RZ, 0x181f ;  /* 0x00181fff51157589 */ /* 0x0000a200000e0000 */
[----:B------:R-:W-:Y:S01]  /*29c60*/  LOP3.LUT R3, R0, R3, RZ, 0xfc, !PT ;  /* 0x0000000300037212 */ /* 0x000fe200078efcff */
[----:B------:R-:W-:Y:S06]  /*29c70*/  @P0 BRA `(.L_x_3318) ;  /* 0x00000000007c0947 */ /* 0x000fec0003800000 */
[----:B------:R-:W-:Y:S02]  /*29c80*/  ISETP.GE.AND P1, PT, R159, UR11, PT ;  /* 0x0000000b9f007c0c */ /* 0x000fe4000bf26270 */
[----:B------:R-:W-:Y:S02]  /*29c90*/  ISETP.GE.AND P0, PT, R160, UR11, PT ;  /* 0x0000000ba0007c0c */ /* 0x000fe4000bf06270 */
[----:B------:R-:W-:Y:S02]  /*29ca0*/  ISETP.GE.AND P5, PT, R158, UR11, PT ;  /* 0x0000000b9e007c0c */ /* 0x000fe4000bfa6270 */
[----:B------:R-:W-:-:S07]  /*29cb0*/  ISETP.GE.AND P3, PT, R157, UR11, PT ;  /* 0x0000000b9d007c0c */ /* 0x000fce000bf66270 */
[C---:B-1----:R-:W-:Y:S02]  /*29cc0*/  @!P1 LEA R76, P2, R159.reuse, R20, 0x1 ;  /* 0x000000149f4c9211 */ /* 0x042fe400078408ff */
[----:B--2---:R-:W-:Y:S02]  /*29cd0*/  @!P0 IMAD.WIDE R78, R160, 0x2, R20 ;  /* 0x00000002a04e8825 */ /* 0x004fe400078e0214 */
[----:B------:R-:W-:Y:S02]  /*29ce0*/  @!P1 LEA.HI.X R77, R159, R21, R217, 0x1, P2 ;  /* 0x000000159f4d9211 */ /* 0x000fe400010f0cd9 */
[----:B------:R-:W-:Y:S01]  /*29cf0*/  ISETP.GE.AND P2, PT, R156, UR11, PT ;  /* 0x0000000b9c007c0c */ /* 0x000fe2000bf46270 */
[----:B-----5:R1:W-:Y:S01]  /*29d00*/  @!P0 ST.E.128 desc[UR40][R78.64], R4 ;  /* 0x000000044e008985 */ /* 0x0203e2000c101d28 */
[----:B------:R-:W-:-:S03]  /*29d10*/  LOP3.LUT P0, RZ, R0, 0x40, RZ, 0xc0, !PT ;  /* 0x0000004000ff7812 */ /* 0x000fc6000780c0ff */
[----:B------:R2:W-:Y:S01]  /*29d20*/  @!P1 ST.E.128 desc[UR40][R76.64], R12 ;  /* 0x0000000c4c009985 */ /* 0x0005e2000c101d28 */
[----:B------:R-:W-:Y:S02]  /*29d30*/  ISETP.GE.AND P1, PT, R17, UR11, PT ;  /* 0x0000000b11007c0c */ /* 0x000fe4000bf26270 */
[CC--:B-1----:R-:W-:Y:S02]  /*29d40*/  @!P5 LEA R4, P4, R158.reuse, R20.reuse, 0x1 ;  /* 0x000000149e04d211 */ /* 0x0c2fe400078808ff */
[-C--:B------:R-:W-:Y:S02]  /*29d50*/  @!P3 LEA R6, P6, R157, R20.reuse, 0x1 ;  /* 0x000000149d06b211 */ /* 0x080fe400078c08ff */
[-C--:B------:R-:W-:Y:S02]  /*29d60*/  @!P5 LEA.HI.X R5, R158, R21.reuse, R216, 0x1, P4 ;  /* 0x000000159e05d211 */ /* 0x080fe400020f0cd8 */
[----:B------:R-:W-:Y:S02]  /*29d70*/  LOP3.LUT P4, RZ, R3, 0x80, RZ, 0xc0, !PT ;  /* 0x0000008003ff7812 */ /* 0x000fe4000788c0ff */
[----:B------:R-:W-:Y:S01]  /*29d80*/  @!P3 LEA.HI.X R7, R157, R21, R215, 0x1, P6 ;  /* 0x000000159d07b211 */ /* 0x000fe200030f0cd7 */
[----:B------:R1:W-:Y:S02]  /*29d90*/  @!P5 ST.E.128 desc[UR40][R4.64], R28 ;  /* 0x0000001c0400d985 */ /* 0x0003e4000c101d28 */
[----:B--2---:R-:W-:-:S02]  /*29da0*/  @!P1 LEA R12, P6, R17, R20, 0x1 ;  /* 0x00000014110c9211 */ /* 0x004fc400078c08ff */
[----:B------:R2:W-:Y:S02]  /*29db0*/  @!P3 ST.E.128 desc[UR40][R6.64], R36 ;  /* 0x000000240600b985 */ /* 0x0005e4000c101d28 */
[-C--:B------:R-:W-:Y:S02]  /*29dc0*/  @!P1 LEA.HI.X R13, R17, R21.reuse, R213, 0x1, P6 ;  /* 0x00000015110d9211 */ /* 0x080fe400030f0cd5 */
[-C--:B-1----:R-:W-:Y:S02]  /*29dd0*/  @!P2 LEA R4, P5, R156, R20.reuse, 0x1 ;  /* 0x000000149c04a211 */ /* 0x082fe400078a08ff */
[-C--:B--2---:R-:W-:Y:S02]  /*29de0*/  @P0 LEA R6, P3, R162, R20.reuse, 0x1 ;  /* 0x00000014a2060211 */ /* 0x084fe400078608ff */
[----:B------:R-:W-:Y:S02]  /*29df0*/  @!P2 LEA.HI.X R5, R156, R21, R214, 0x1, P5 ;  /* 0x000000159c05a211 */ /* 0x000fe400028f0cd6 */
[----:B------:R-:W-:-:S02]  /*29e00*/  @P4 LEA R14, P5, R161, R20, 0x1 ;  /* 0x00000014a10e4211 */ /* 0x000fc400078a08ff */
[-C--:B------:R-:W-:Y:S01]  /*29e10*/  @P0 LEA.HI.X R7, R162, R21.reuse, R212, 0x1, P3 ;  /* 0x00000015a2070211 */ /* 0x080fe200018f0cd4 */
[----:B------:R3:W-:Y:S01]  /*29e20*/  @!P2 ST.E.128 desc[UR40][R4.64], R44 ;  /* 0x0000002c0400a985 */ /* 0x0007e2000c101d28 */
[----:B------:R-:W-:-:S03]  /*29e30*/  @P4 LEA.HI.X R15, R161, R21, R211, 0x1, P5 ;  /* 0x00000015a10f4211 */ /* 0x000fc600028f0cd3 */
[----:B------:R3:W-:Y:S04]  /*29e40*/  @!P1 ST.E.128 desc[UR40][R12.64], R52 ;  /* 0x000000340c009985 */ /* 0x0007e8000c101d28 */
[----:B------:R3:W-:Y:S04]  /*29e50*/  @P0 ST.E.128 desc[UR40][R6.64], R60 ;  /* 0x0000003c06000985 */ /* 0x0007e8000c101d28 */
[----:B------:R3:W-:Y:S02]  /*29e60*/  @P4 ST.E.128 desc[UR40][R14.64], R68 ;  /* 0x000000440e004985 */ /* 0x0007e4000c101d28 */
.L_x_3318:
[----:B------:R-:W-:Y:S05]  /*29e70*/  BSYNC B1 ;  /* 0x0000000000017941 */ /* 0x000fea0003800000 */
.L_x_3317:
        /* <DEDUP_REMOVED lines=9> */
[----:B------:R-:W-:-:S05]  /*29f10*/  ISETP.GE.AND P1, PT, R156, UR11, PT ;  /* 0x0000000b9c007c0c */ /* 0x000fca000bf26270 */
[----:B0---4-:R-:W-:Y:S02]  /*29f20*/  @!P0 IMAD.WIDE R6, R160, 0x2, R4 ;  /* 0x00000002a0068825 */ /* 0x011fe400078e0204 */
[-C--:B------:R-:W-:Y:S02]  /*29f30*/  @!P5 LEA R14, P4, R159, R4.reuse, 0x1 ;  /* 0x000000049f0ed211 */ /* 0x080fe400078808ff */
[----:B------:R-:W-:Y:S01]  /*29f40*/  @!P3 LEA R12, P6, R158, R4, 0x1 ;  /* 0x000000049e0cb211 */ /* 0x000fe200078c08ff */
[----:B------:R0:W-:Y:S01]  /*29f50*/  @!P0 ST.E.128 desc[UR40][R6.64], R8 ;  /* 0x0000000806008985 */ /* 0x0001e2000c101d28 */
[----:B------:R-:W-:Y:S02]  /*29f60*/  ISETP.GE.AND P0, PT, R17, UR11, PT ;  /* 0x0000000b11007c0c */ /* 0x000fe4000bf06270 */
[----:B------:R-:W-:Y:S02]  /*29f70*/  @!P5 LEA.HI.X R15, R159, R5, R217, 0x1, P4 ;  /* 0x000000059f0fd211 */ /* 0x000fe400020f0cd9 */
[----:B------:R-:W-:-:S02]  /*29f80*/  LOP3.LUT P4, RZ, R0, 0x40, RZ, 0xc0, !PT ;  /* 0x0000004000ff7812 */ /* 0x000fc4000788c0ff */
[----:B------:R-:W-:Y:S01]  /*29f90*/  @!P3 LEA.HI.X R13, R158, R5, R216, 0x1, P6 ;  /* 0x000000059e0db211 */ /* 0x000fe200030f0cd8 */
[----:B------:R3:W-:Y:S01]  /*29fa0*/  @!P5 ST.E.128 desc[UR40][R14.64], R24 ;  /* 0x000000180e00d985 */ /* 0x0007e2000c101d28 */
[----:B-1----:R-:W-:-:S03]  /*29fb0*/  @!P2 LEA R20, P5, R157, R4, 0x1 ;  /* 0x000000049d14a211 */ /* 0x002fc600078a08ff */
[----:B------:R3:W-:Y:S01]  /*29fc0*/  @!P3 ST.E.128 desc[UR40][R12.64], R32 ;  /* 0x000000200c00b985 */ /* 0x0007e2000c101d28 */
[----:B--2---:R-:W-:Y:S02]  /*29fd0*/  @!P2 LEA.HI.X R21, R157, R5, R215, 0x1, P5 ;  /* 0x000000059d15a211 */ /* 0x004fe400028f0cd7 */
[----:B0-----:R-:W-:-:S03]  /*29fe0*/  @!P1 LEA R6, P6, R156, R4, 0x1 ;  /* 0x000000049c069211 */ /* 0x001fc600078c08ff */
[----:B------:R3:W-:Y:S01]  /*29ff0*/  @!P2 ST.E.128 desc[UR40][R20.64], R40 ;  /* 0x000000281400a985 */ /* 0x0007e2000c101d28 */
[CC--:B------:R-:W-:Y:S02]  /*2a000*/  @!P0 LEA R8, P3, R17.reuse, R4.reuse, 0x1 ;  /* 0x0000000411088211 */ /* 0x0c0fe400078608ff */
[----:B------:R-:W-:Y:S02]  /*2a010*/  @P4 LEA R10, P5, R162, R4, 0x1 ;  /* 0x00000004a20a4211 */ /* 0x000fe400078a08ff */
[-C--:B------:R-:W-:Y:S02]  /*2a020*/  @!P1 LEA.HI.X R7, R156, R5.reuse, R214, 0x1, P6 ;  /* 0x000000059c079211 */ /* 0x080fe400030f0cd6 */
[-C--:B------:R-:W-:Y:S02]  /*2a030*/  @!P0 LEA.HI.X R9, R17, R5.reuse, R213, 0x1, P3 ;  /* 0x0000000511098211 */ /* 0x080fe400018f0cd5 */
[----:B------:R-:W-:Y:S01]  /*2a040*/  @P4 LEA.HI.X R11, R162, R5, R212, 0x1, P5 ;  /* 0x00000005a20b4211 */ /* 0x000fe200028f0cd4 */
[----:B------:R3:W-:Y:S04]  /*2a050*/  @!P1 ST.E.128 desc[UR40][R6.64], R48 ;  /* 0x0000003006009985 */ /* 0x0007e8000c101d28 */
[----:B------:R3:W-:Y:S01]  /*2a060*/  @!P0 ST.E.128 desc[UR40][R8.64], R56 ;  /* 0x0000003808008985 */ /* 0x0007e2000c101d28 */
[----:B------:R-:W-:-:S03]  /*2a070*/  LOP3.LUT P0, RZ, R3, 0x80, RZ, 0xc0, !PT ;  /* 0x0000008003ff7812 */ /* 0x000fc6000780c0ff */
[----:B------:R3:W-:Y:S10]  /*2a080*/  @P4 ST.E.128 desc[UR40][R10.64], R64 ;  /* 0x000000400a004985 */ /* 0x0007f4000c101d28 */
[----:B------:R-:W-:Y:S05]  /*2a090*/  @!P0 BRA `(.L_x_3319) ;  /* 0x00000028003c8947 */ /* 0x000fea0003800000 */
[----:B------:R-:W-:-:S04]  /*2a0a0*/  LEA R4, P0, R161, R4, 0x1 ;  /* 0x00000004a1047211 */ /* 0x000fc800078008ff */
[----:B------:R-:W-:-:S05]  /*2a0b0*/  LEA.HI.X R5, R161, R5, R211, 0x1, P0 ;  /* 0x00000005a1057211 */ /* 0x000fca00000f0cd3 */
[----:B------:R0:W-:Y:S01]  /*2a0c0*/  ST.E.128 desc[UR40][R4.64], R72 ;  /* 0x0000004804007985 */ /* 0x0001e2000c101d28 */
[----:B------:R-:W-:Y:S05]  /*2a0d0*/  BRA `(.L_x_3319) ;  /* 0x00000028002c7947 */ /* 0x000fea0003800000 */
.L_x_3316:
[----:B------:R-:W2:Y:S01]  /*2a0e0*/  LDL R0, [R1+0x480] ;  /* 0x0004800001007983 */ /* 0x000ea20000100800 */
[----:B------:R-:W3:Y:S01]  /*2a0f0*/  LDC R11, c[0x0][0xce8] ;  /* 0x00033a00ff0b7b82 */ /* 0x000ee20000000800 */
[----:B------:R-:W-:Y:S01]  /*2a100*/  ULDC.64 UR12, c[0x0][0xc08] ;  /* 0x00030200000c7ab9 */ /* 0x000fe20000000a00 */
[----:B0-----:R-:W-:Y:S01]  /*2a110*/  IMAD.U32 R4, RZ, RZ, UR43 ;  /* 0x0000002bff047e24 */ /* 0x001fe2000f8e00ff */
[----:B------:R0:W5:Y:S01]  /*2a120*/  LDL R40, [R1+0x47c] ;  /* 0x00047c0001287983 */ /* 0x0001620000100800 */
[----:B------:R-:W-:Y:S02]  /*2a130*/  UIMAD UR9, UR23, UR12, URZ ;  /* 0x0000000c170972a4 */ /* 0x000fe4000f8e023f */
[----:B------:R-:W-:Y:S01]  /*2a140*/  UIMAD.WIDE.U32 UR10, UR4, UR12, URZ ;  /* 0x0000000c040a72a5 */ /* 0x000fe2000f8e003f */
[----:B------:R0:W5:Y:S01]  /*2a150*/  LDL R39, [R1+0x478] ;  /* 0x0004780001277983 */ /* 0x0001620000100800 */
[----:B------:R-:W-:Y:S02]  /*2a160*/  UIMAD UR9, UR4, UR13, UR9 ;  /* 0x0000000d040972a4 */ /* 0x000fe4000f8e0209 */
[----:B------:R-:W-:Y:S01]  /*2a170*/  USHF.R.S32.HI UR4, URZ, 0x1f, UR14 ;  /* 0x0000001f3f047899 */ /* 0x000fe2000801140e */
[----:B------:R0:W5:Y:S01]  /*2a180*/  LDL R38, [R1+0x474] ;  /* 0x0004740001267983 */ /* 0x0001620000100800 */
[----:B------:R-:W-:Y:S01]  /*2a190*/  UIADD3 UR11, UR11, UR9, URZ ;  /* 0x000000090b0b7290 */ /* 0x000fe2000fffe03f */
[----:B------:R-:W-:-:S02]  /*2a1a0*/  ULDC.64 UR12, c[0x0][0xc38] ;  /* 0x00030e00000c7ab9 */ /* 0x000fc40000000a00 */
[----:B------:R0:W5:Y:S01]  /*2a1b0*/  LDL R37, [R1+0x470] ;  /* 0x0004700001257983 */ /* 0x0001620000100800 */
[----:B------:R-:W-:-:S03]  /*2a1c0*/  UIMAD.WIDE.U32 UR10, UR8, UR12, UR10 ;  /* 0x0000000c080a72a5 */ /* 0x000fc6000f8e000a */
[----:B------:R0:W5:Y:S01]  /*2a1d0*/  LDL R36, [R1+0x46c] ;  /* 0x00046c0001247983 */ /* 0x0001620000100800 */
[----:B------:R-:W-:-:S03]  /*2a1e0*/  UIMAD UR9, UR8, UR13, UR11 ;  /* 0x0000000d080972a4 */ /* 0x000fc6000f8e020b */
[----:B------:R0:W5:Y:S01]  /*2a1f0*/  LDL R35, [R1+0x468] ;  /* 0x0004680001237983 */ /* 0x0001620000100800 */
[----:B---3--:R-:W-:Y:S01]  /*2a200*/  ISETP.NE.AND P0, PT, R11, 0x1, PT ;  /* 0x000000010b00780c */ /* 0x008fe20003f05270 */
[----:B------:R-:W-:Y:S02]  /*2a210*/  ULDC.64 UR12, c[0x0][0xc40] ;  /* 0x00031000000c7ab9 */ /* 0x000fe40000000a00 */
[----:B------:R0:W5:Y:S01]  /*2a220*/  LDL R34, [R1+0x464] ;  /* 0x0004640001227983 */ /* 0x0001620000100800 */
[----:B------:R-:W-:-:S03]  /*2a230*/  UIMAD UR4, UR4, UR12, URZ ;  /* 0x0000000c040472a4 */ /* 0x000fc6000f8e023f */
[----:B------:R0:W5:Y:S04]  /*2a240*/  LDL R33, [R1+0x460] ;  /* 0x0004600001217983 */ /* 0x0001680000100800 */
[----:B------:R0:W5:Y:S02]  /*2a250*/  LDL R32, [R1+0x45c] ;  /* 0x00045c0001207983 */ /* 0x0001640000100800 */
[----:B-1----:R-:W1:Y:S02]  /*2a260*/  @P0 LDC R3, c[0x0][0xcec] ;  /* 0x00033b00ff030b82 */ /* 0x002e640000000800 */
[----:B------:R0:W5:Y:S04]  /*2a270*/  LDL R31, [R1+0x458] ;  /* 0x00045800011f7983 */ /* 0x0001680000100800 */
[----:B------:R0:W5:Y:S02]  /*2a280*/  LDL R30, [R1+0x454] ;  /* 0x00045400011e7983 */ /* 0x0001640000100800 */
[----:B------:R-:W3:Y:S02]  /*2a290*/  @P0 LDC R5, c[0x0][0xcf0] ;  /* 0x00033c00ff050b82 */ /* 0x000ee40000000800 */
[----:B------:R0:W5:Y:S04]  /*2a2a0*/  LDL R29, [R1+0x450] ;  /* 0x00045000011d7983 */ /* 0x0001680000100800 */
[----:B------:R0:W5:Y:S04]  /*2a2b0*/  LDL R28, [R1+0x44c] ;  /* 0x00044c00011c7983 */ /* 0x0001680000100800 */
[----:B------:R0:W5:Y:S04]  /*2a2c0*/  LDL R27, [R1+0x448] ;  /* 0x00044800011b7983 */ /* 0x0001680000100800 */
[----:B------:R0:W5:Y:S01]  /*2a2d0*/  LDL R25, [R1+0x444] ;  /* 0x0004440001197983 */ /* 0x0001620000100800 */
[----:B------:R-:W-:Y:S01]  /*2a2e0*/  UMOV UR8, UR10 ;  /* 0x0000000a00087c82 */ /* 0x000fe20008000000 */
[----:B------:R-:W-:-:S02]  /*2a2f0*/  UIMAD UR4, UR14, UR13, UR4 ;  /* 0x0000000d0e0472a4 */ /* 0x000fc4000f8e0204 */
[----:B------:R-:W-:Y:S01]  /*2a300*/  UIMAD.WIDE.U32 UR8, UR14, UR12, UR8 ;  /* 0x0000000c0e0872a5 */ /* 0x000fe2000f8e0008 */
[----:B------:R-:W-:-:S03]  /*2a310*/  ULDC.64 UR10, c[0x0][0xc48] ;  /* 0x00031200000a7ab9 */ /* 0x000fc60000000a00 */
[----:B------:R-:W-:-:S04]  /*2a320*/  UIADD3 UR9, UR9, UR4, URZ ;  /* 0x0000000409097290 */ /* 0x000fc8000fffe03f */
[----:B------:R-:W-:-:S04]  /*2a330*/  UIMAD.WIDE.U32 UR8, UR39, UR10, UR8 ;  /* 0x0000000a270872a5 */ /* 0x000fc8000f8e0008 */
[----:B------:R-:W-:-:S03]  /*2a340*/  UIMAD UR39, UR39, UR11, UR9 ;  /* 0x0000000b272772a4 */ /* 0x000fc6000f8e0209 */
[----:B------:R-:W-:Y:S01]  /*2a350*/  ULDC.64 UR10, c[0x0][0xc30] ;  /* 0x00030c00000a7ab9 */ /* 0x000fe20000000a00 */
[----:B------:R-:W-:-:S04]  /*2a360*/  UIADD3 UR4, UR47, 0x38820, URZ ;  /* 0x000388202f047890 */ /* 0x000fc8000fffe03f */
[----:B------:R-:W-:Y:S01]  /*2a370*/  UPRMT UR4, URZ, 0x654, UR4 ;  /* 0x000006543f047896 */ /* 0x000fe20008000004 */
[----:B------:R-:W-:Y:S08]  /*2a380*/  BSSY B1, `(.L_x_3320) ;  /* 0x00000c1000017945 */ /* 0x000ff00003800000 */
[----:B------:R-:W-:Y:S01]  /*2a390*/  SYNCS.ARRIVE.TRANS64.RED.A1T0 RZ, [UR4], RZ ;  /* 0x000000ffffff79a7 */ /* 0x000fe20008100404 */
[----:B--2---:R-:W-:-:S04]  /*2a3a0*/  IMAD R4, R4, 0x40, R0 ;  /* 0x0000004004047824 */ /* 0x004fc800078e0200 */
[----:B-1----:R-:W-:-:S04]  /*2a3b0*/  @P0 IMAD.HI.U32 R0, R4, R3, RZ ;  /* 0x0000000304000227 */ /* 0x002fc800078e00ff */
[----:B------:R-:W-:Y:S01]  /*2a3c0*/  IMAD.MOV.U32 R3, RZ, RZ, R4 ;  /* 0x000000ffff037224 */ /* 0x000fe200078e0004 */
[----:B---3--:R-:W-:-:S04]  /*2a3d0*/  @P0 SHF.R.U32.HI R3, RZ, R5, R0 ;  /* 0x00000005ff030219 */ /* 0x008fc80000011600 */
[--C-:B------:R-:W-:Y:S01]  /*2a3e0*/  SHF.R.S32.HI R0, RZ, 0x1f, R3.reuse ;  /* 0x0000001fff007819 */ /* 0x100fe20000011403 */
[----:B------:R-:W-:-:S04]  /*2a3f0*/  IMAD.MOV R7, RZ, RZ, -R3 ;  /* 0x000000ffff077224 */ /* 0x000fc800078e0a03 */
[----:B------:R-:W-:Y:S02]  /*2a400*/  IMAD R7, R11, R7, R4 ;  /* 0x000000070b077224 */ /* 0x000fe400078e0204 */
[----:B------:R-:W-:Y:S02]  /*2a410*/  IMAD R0, R0, UR10, RZ ;  /* 0x0000000a00007c24 */ /* 0x000fe4000f8e02ff */
[----:B------:R-:W-:Y:S02]  /*2a420*/  IMAD.U32 R5, RZ, RZ, UR9 ;  /* 0x00000009ff057e24 */ /* 0x000fe4000f8e00ff */
[----:B------:R-:W-:Y:S01]  /*2a430*/  IMAD R9, R3, UR11, R0 ;  /* 0x0000000b03097c24 */ /* 0x000fe2000f8e0200 */
[----:B------:R-:W-:Y:S01]  /*2a440*/  SHF.R.S32.HI R0, RZ, 0x1f, R7 ;  /* 0x0000001fff007819 */ /* 0x000fe20000011407 */
[----:B------:R-:W-:Y:S01]  /*2a450*/  IMAD.U32 R4, RZ, RZ, UR8 ;  /* 0x00000008ff047e24 */ /* 0x000fe2000f8e00ff */
[----:B------:R-:W-:Y:S01]  /*2a460*/  ULDC.64 UR8, c[0x0][0xc28] ;  /* 0x00030a0000087ab9 */ /* 0x000fe20000000a00 */
[----:B------:R-:W-:-:S02]  /*2a470*/  IMAD.U32 R5, RZ, RZ, UR39 ;  /* 0x00000027ff057e24 */ /* 0x000fc4000f8e00ff */
[----:B------:R-:W-:Y:S02]  /*2a480*/  IMAD R0, R0, UR8, RZ ;  /* 0x0000000800007c24 */ /* 0x000fe4000f8e02ff */
[----:B------:R-:W-:-:S04]  /*2a490*/  IMAD.WIDE.U32 R4, R3, UR10, R4 ;  /* 0x0000000a03047c25 */ /* 0x000fc8000f8e0004 */
[----:B------:R-:W-:Y:S02]  /*2a4a0*/  IMAD.U32 R3, RZ, RZ, UR43 ;  /* 0x0000002bff037e24 */ /* 0x000fe4000f8e00ff */
[----:B------:R-:W-:Y:S02]  /*2a4b0*/  IMAD.IADD R5, R5, 0x1, R9 ;  /* 0x0000000105057824 */ /* 0x000fe400078e0209 */
[----:B------:R-:W-:Y:S02]  /*2a4c0*/  IMAD R21, R7, UR9, R0 ;  /* 0x0000000907157c24 */ /* 0x000fe4000f8e0200 */
[----:B------:R-:W-:Y:S02]  /*2a4d0*/  IMAD R0, R76, R11, RZ ;  /* 0x0000000b4c007224 */ /* 0x000fe400078e02ff */
[----:B------:R-:W-:Y:S02]  /*2a4e0*/  IMAD R3, R3, 0x40, R22 ;  /* 0x0000004003037824 */ /* 0x000fe400078e0216 */
[----:B------:R-:W-:Y:S01]  /*2a4f0*/  IMAD.WIDE.U32 R4, R7, UR8, R4 ;  /* 0x0000000807047c25 */ /* 0x000fe2000f8e0004 */
[----:B------:R-:W-:-:S02]  /*2a500*/  ULDC.64 UR8, c[0x0][0xc00] ;  /* 0x0003000000087ab9 */ /* 0x000fc40000000a00 */
[----:B------:R-:W-:Y:S01]  /*2a510*/  ISETP.GE.AND P0, PT, R3, R0, PT ;  /* 0x000000000300720c */ /* 0x000fe20003f06270 */
[----:B------:R-:W-:Y:S01]  /*2a520*/  IMAD.IADD R21, R5, 0x1, R21 ;  /* 0x0000000105157824 */ /* 0x000fe200078e0215 */
[----:B------:R-:W-:-:S04]  /*2a530*/  LEA R20, P1, R4, UR8, 0x2 ;  /* 0x0000000804147c11 */ /* 0x000fc8000f8210ff */
[----:B------:R-:W-:Y:S01]  /*2a540*/  LEA.HI.X R21, R4, UR9, R21, 0x2, P1 ;  /* 0x0000000904157c11 */ /* 0x000fe200088f1415 */
[----:B------:R0:W1:Y:S04]  /*2a550*/  SHFL.IDX PT, R26, R20, RZ, 0x1c1f ;  /* 0x001c1fff141a7589 */ /* 0x00006800000e0000 */
[----:B------:R0:W2:Y:S02]  /*2a560*/  SHFL.IDX PT, R24, R21, RZ, 0x1c1f ;  /* 0x001c1fff15187589 */ /* 0x0000a400000e0000 */
[----:B------:R-:W-:Y:S05]  /*2a570*/  @P0 BRA `(.L_x_3321) ;  /* 0x0000000800840947 */ /* 0x000fea0003800000 */
[----:B------:R-:W-:Y:S02]  /*2a580*/  ULDC UR4, c[0x0][0xbc8] ;  /* 0x0002f20000047ab9 */ /* 0x000fe40000000800 */
[----:B------:R-:W-:-:S13]  /*2a590*/  ISETP.GE.AND P0, PT, R23, UR4, PT ;  /* 0x0000000417007c0c */ /* 0x000fda000bf06270 */
[----:B------:R-:W3:Y:S01]  /*2a5a0*/  @!P0 LDL.64 R14, [R1+0x240] ;  /* 0x00024000010e8983 */ /* 0x000ee20000100a00 */
[----:B------:R-:W-:Y:S02]  /*2a5b0*/  ISETP.GE.AND P1, PT, R207, UR4, PT ;  /* 0x00000004cf007c0c */ /* 0x000fe4000bf26270 */
[----:B-1----:R-:W-:-:S04]  /*2a5c0*/  @!P0 LEA R8, P2, R23, R26, 0x2 ;  /* 0x0000001a17088211 */ /* 0x002fc800078410ff */
[----:B--2--5:R-:W-:-:S05]  /*2a5d0*/  @!P0 LEA.HI.X R9, R23, R24, R40, 0x2, P2 ;  /* 0x0000001817098211 */ /* 0x024fca00010f1428 */
[----:B---3--:R1:W-:Y:S04]  /*2a5e0*/  @!P0 ST.E.64 desc[UR40][R8.64], R14 ;  /* 0x0000000e08008985 */ /* 0x0083e8000c101b28 */
[----:B------:R-:W2:Y:S01]  /*2a5f0*/  @!P1 LDL.64 R4, [R1+0x250] ;  /* 0x0002500001049983 */ /* 0x000ea20000100a00 */
[----:B------:R-:W-:Y:S02]  /*2a600*/  ISETP.GE.AND P0, PT, R206, UR4, PT ;  /* 0x00000004ce007c0c */ /* 0x000fe4000bf06270 */
[----:B------:R-:W-:-:S04]  /*2a610*/  @!P1 LEA R10, P2, R207, R26, 0x2 ;  /* 0x0000001acf0a9211 */ /* 0x000fc800078410ff */
[----:B------:R-:W-:-:S05]  /*2a620*/  @!P1 LEA.HI.X R11, R207, R24, R39, 0x2, P2 ;  /* 0x00000018cf0b9211 */ /* 0x000fca00010f1427 */
[----:B--2---:R2:W-:Y:S04]  /*2a630*/  @!P1 ST.E.64 desc[UR40][R10.64], R4 ;  /* 0x000000040a009985 */ /* 0x0045e8000c101b28 */
[----:B------:R-:W3:Y:S01]  /*2a640*/  @!P0 LDL.64 R6, [R1+0x260] ;  /* 0x0002600001068983 */ /* 0x000ee20000100a00 */
[----:B------:R-:W-:Y:S02]  /*2a650*/  ISETP.GE.AND P1, PT, R205, UR4, PT ;  /* 0x00000004cd007c0c */ /* 0x000fe4000bf26270 */
[----:B------:R-:W-:-:S04]  /*2a660*/  @!P0 LEA R12, P2, R206, R26, 0x2 ;  /* 0x0000001ace0c8211 */ /* 0x000fc800078410ff */
[----:B------:R-:W-:-:S05]  /*2a670*/  @!P0 LEA.HI.X R13, R206, R24, R38, 0x2, P2 ;  /* 0x00000018ce0d8211 */ /* 0x000fca00010f1426 */
[----:B---3--:R3:W-:Y:S04]  /*2a680*/  @!P0 ST.E.64 desc[UR40][R12.64], R6 ;  /* 0x000000060c008985 */ /* 0x0087e8000c101b28 */
[----:B-1----:R-:W4:Y:S01]  /*2a690*/  @!P1 LDL.64 R8, [R1+0x270] ;  /* 0x0002700001089983 */ /* 0x002f220000100a00 */
[----:B------:R-:W-:Y:S02]  /*2a6a0*/  ISETP.GE.AND P0, PT, R204, UR4, PT ;  /* 0x00000004cc007c0c */ /* 0x000fe4000bf06270 */
[----:B------:R-:W-:-:S04]  /*2a6b0*/  @!P1 LEA R14, P2, R205, R26, 0x2 ;  /* 0x0000001acd0e9211 */ /* 0x000fc800078410ff */
[----:B------:R-:W-:-:S05]  /*2a6c0*/  @!P1 LEA.HI.X R15, R205, R24, R37, 0x2, P2 ;  /* 0x00000018cd0f9211 */ /* 0x000fca00010f1425 */
[----:B----4-:R1:W-:Y:S04]  /*2a6d0*/  @!P1 ST.E.64 desc[UR40][R14.64], R8 ;  /* 0x000000080e009985 */ /* 0x0103e8000c101b28 */
[----:B--2---:R-:W2:Y:S01]  /*2a6e0*/  @!P0 LDL.64 R4, [R1+0x280] ;  /* 0x0002800001048983 */ /* 0x004ea20000100a00 */
[----:B------:R-:W-:Y:S02]  /*2a6f0*/  ISETP.GE.AND P1, PT, R203, UR4, PT ;  /* 0x00000004cb007c0c */ /* 0x000fe4000bf26270 */
[----:B------:R-:W-:-:S04]  /*2a700*/  @!P0 LEA R10, P2, R204, R26, 0x2 ;  /* 0x0000001acc0a8211 */ /* 0x000fc800078410ff */
[----:B------:R-:W-:-:S05]  /*2a710*/  @!P0 LEA.HI.X R11, R204, R24, R36, 0x2, P2 ;  /* 0x00000018cc0b8211 */ /* 0x000fca00010f1424 */
[----:B--2---:R2:W-:Y:S04]  /*2a720*/  @!P0 ST.E.64 desc[UR40][R10.64], R4 ;  /* 0x000000040a008985 */ /* 0x0045e8000c101b28 */
[----:B---3--:R-:W3:Y:S01]  /*2a730*/  @!P1 LDL.64 R6, [R1+0x290] ;  /* 0x0002900001069983 */ /* 0x008ee20000100a00 */
        /* <DEDUP_REMOVED lines=130> */
[----:B------:R-:W-:-:S04]  /*2af60*/  @!P1 LEA R10, P0, R208, R26, 0x2 ;  /* 0x0000001ad00a9211 */ /* 0x000fc800078010ff */
[----:B------:R-:W-:-:S05]  /*2af70*/  @!P1 LEA.HI.X R11, R208, R24, R221, 0x2, P0 ;  /* 0x00000018d00b9211 */ /* 0x000fca00000f14dd */
[----:B--2---:R3:W-:Y:S04]  /*2af80*/  @!P1 ST.E.64 desc[UR40][R10.64], R4 ;  /* 0x000000040a009985 */ /* 0x0047e8000c101b28 */
.L_x_3321:
[----:B------:R-:W-:Y:S05]  /*2af90*/  BSYNC B1 ;  /* 0x0000000000017941 */ /* 0x000fea0003800000 */
.L_x_3320:
[----:B------:R-:W-:Y:S01]  /*2afa0*/  VIADD R3, R3, 0x8 ;  /* 0x0000000803037836 */ /* 0x000fe20000000000 */
[----:B--2---:R2:W4:Y:S04]  /*2afb0*/  SHFL.IDX PT, R24, R21, 0x1, 0x1c1f ;  /* 0x003c1f0015187f89 */ /* 0x00452800000e0000 */
[----:B------:R-:W-:Y:S01]  /*2afc0*/  ISETP.GE.AND P0, PT, R3, R0, PT ;  /* 0x000000000300720c */ /* 0x000fe20003f06270 */
[----:B0-----:R-:W0:-:S12]  /*2afd0*/  SHFL.IDX PT, R20, R20, 0x1, 0x1c1f ;  /* 0x003c1f0014147f89 */ /* 0x001e1800000e0000 */
[----:B--2---:R-:W-:Y:S05]  /*2afe0*/  @P0 BRA `(.L_x_3319) ;  /* 0x0000001800680947 */ /* 0x004fea0003800000 */
[----:B------:R-:W2:Y:S02]  /*2aff0*/  LDC R0, c[0x0][0xbc8] ;  /* 0x0002f200ff007b82 */ /* 0x000ea40000000800 */
[----:B--2---:R-:W-:-:S13]  /*2b000*/  ISETP.GE.AND P1, PT, R23, R0, PT ;  /* 0x000000001700720c */ /* 0x004fda0003f26270 */
[----:B---3--:R-:W2:Y:S01]  /*2b010*/  @!P1 LDL.64 R14, [R1+0x248] ;  /* 0x00024800010e9983 */ /* 0x008ea20000100a00 */
[----:B------:R-:W-:Y:S02]  /*2b020*/  ISETP.GE.AND P2, PT, R207, R0, PT ;  /* 0x00000000cf00720c */ /* 0x000fe40003f46270 */
[----:B0-----:R-:W-:-:S04]  /*2b030*/  @!P1 LEA R8, P0, R23, R20, 0x2 ;  /* 0x0000001417089211 */ /* 0x001fc800078010ff */
[----:B----45:R-:W-:-:S05]  /*2b040*/  @!P1 LEA.HI.X R9, R23, R24, R40, 0x2, P0 ;  /* 0x0000001817099211 */ /* 0x030fca00000f1428 */
[----:B--2---:R0:W-:Y:S04]  /*2b050*/  @!P1 ST.E.64 desc[UR40][R8.64], R14 ;  /* 0x0000000e08009985 */ /* 0x0041e8000c101b28 */
[----:B------:R-:W2:Y:S01]  /*2b060*/  @!P2 LDL.64 R4, [R1+0x258] ;  /* 0x000258000104a983 */ /* 0x000ea20000100a00 */
[----:B------:R-:W-:Y:S02]  /*2b070*/  ISETP.GE.AND P1, PT, R206, R0, PT ;  /* 0x00000000ce00720c */ /* 0x000fe40003f26270 */
[----:B------:R-:W-:-:S04]  /*2b080*/  @!P2 LEA R10, P0, R207, R20, 0x2 ;  /* 0x00000014cf0aa211 */ /* 0x000fc800078010ff */
[----:B------:R-:W-:-:S05]  /*2b090*/  @!P2 LEA.HI.X R11, R207, R24, R39, 0x2, P0 ;  /* 0x00000018cf0ba211 */ /* 0x000fca00000f1427 */
[----:B--2---:R2:W-:Y:S04]  /*2b0a0*/  @!P2 ST.E.64 desc[UR40][R10.64], R4 ;  /* 0x000000040a00a985 */ /* 0x0045e8000c101b28 */
[----:B------:R-:W3:Y:S01]  /*2b0b0*/  @!P1 LDL.64 R6, [R1+0x268] ;  /* 0x0002680001069983 */ /* 0x000ee20000100a00 */
[----:B------:R-:W-:Y:S02]  /*2b0c0*/  ISETP.GE.AND P2, PT, R205, R0, PT ;  /* 0x00000000cd00720c */ /* 0x000fe40003f46270 */
[----:B------:R-:W-:-:S04]  /*2b0d0*/  @!P1 LEA R12, P0, R206, R20, 0x2 ;  /* 0x00000014ce0c9211 */ /* 0x000fc800078010ff */
[----:B------:R-:W-:-:S05]  /*2b0e0*/  @!P1 LEA.HI.X R13, R206, R24, R38, 0x2, P0 ;  /* 0x00000018ce0d9211 */ /* 0x000fca00000f1426 */
[----:B---3--:R3:W-:Y:S04]  /*2b0f0*/  @!P1 ST.E.64 desc[UR40][R12.64], R6 ;  /* 0x000000060c009985 */ /* 0x0087e8000c101b28 */
[----:B0-----:R-:W4:Y:S01]  /*2b100*/  @!P2 LDL.64 R8, [R1+0x278] ;  /* 0x000278000108a983 */ /* 0x001f220000100a00 */
[----:B------:R-:W-:Y:S02]  /*2b110*/  ISETP.GE.AND P1, PT, R204, R0, PT ;  /* 0x00000000cc00720c */ /* 0x000fe40003f26270 */
[----:B------:R-:W-:-:S04]  /*2b120*/  @!P2 LEA R14, P0, R205, R20, 0x2 ;  /* 0x00000014cd0ea211 */ /* 0x000fc800078010ff */
[----:B------:R-:W-:-:S05]  /*2b130*/  @!P2 LEA.HI.X R15, R205, R24, R37, 0x2, P0 ;  /* 0x00000018cd0fa211 */ /* 0x000fca00000f1425 */
[----:B----4-:R0:W-:Y:S04]  /*2b140*/  @!P2 ST.E.64 desc[UR40][R14.64], R8 ;  /* 0x000000080e00a985 */ /* 0x0101e8000c101b28 */
[----:B--2---:R-:W2:Y:S01]  /*2b150*/  @!P1 LDL.64 R4, [R1+0x288] ;  /* 0x0002880001049983 */ /* 0x004ea20000100a00 */
[----:B------:R-:W-:Y:S02]  /*2b160*/  ISETP.GE.AND P2, PT, R203, R0, PT ;  /* 0x00000000cb00720c */ /* 0x000fe40003f46270 */
[----:B------:R-:W-:-:S04]  /*2b170*/  @!P1 LEA R10, P0, R204, R20, 0x2 ;  /* 0x00000014cc0a9211 */ /* 0x000fc800078010ff */
[----:B------:R-:W-:-:S05]  /*2b180*/  @!P1 LEA.HI.X R11, R204, R24, R36, 0x2, P0 ;  /* 0x00000018cc0b9211 */ /* 0x000fca00000f1424 */
[----:B--2---:R2:W-:Y:S04]  /*2b190*/  @!P1 ST.E.64 desc[UR40][R10.64], R4 ;  /* 0x000000040a009985 */ /* 0x0045e8000c101b28 */
[----:B---3--:R-:W3:Y:S01]  /*2b1a0*/  @!P2 LDL.64 R6, [R1+0x298] ;  /* 0x000298000106a983 */ /* 0x008ee20000100a00 */
        /* <DEDUP_REMOVED lines=119> */
[----:B---3--:R-:W2:Y:S01]  /*2b920*/  @!P2 LDL.64 R6, [R1+0x418] ;  /* 0x000418000106a983 */ /* 0x008ea20000100a00 */
[C---:B------:R-:W-:Y:S01]  /*2b930*/  @!P2 LEA R12, P0, R163.reuse, R20, 0x2 ;  /* 0x00000014a30ca211 */ /* 0x040fe200078010ff */
[----:B------:R-:W-:Y:S01]  /*2b940*/  BSSY B1, `(.L_x_3322) ;  /* 0x000000a000017945 */ /* 0x000fe20003800000 */
[----:B------:R-:W-:Y:S02]  /*2b950*/  ISETP.GE.AND P1, PT, R208, R0, PT ;  /* 0x00000000d000720c */ /* 0x000fe40003f26270 */
[----:B------:R-:W-:Y:S02]  /*2b960*/  @!P2 LEA.HI.X R13, R163, R24, R223, 0x2, P0 ;  /* 0x00000018a30da211 */ /* 0x000fe400000f14df */
[----:B------:R-:W-:-:S03]  /*2b970*/  ISETP.GE.AND P0, PT, R209, R0, PT ;  /* 0x00000000d100720c */ /* 0x000fc60003f06270 */
[----:B--2---:R0:W-:Y:S10]  /*2b980*/  @!P2 ST.E.64 desc[UR40][R12.64], R6 ;  /* 0x000000060c00a985 */ /* 0x0041f4000c101b28 */
[----:B------:R-:W-:Y:S05]  /*2b990*/  @P0 BRA `(.L_x_3323) ;  /* 0x0000000000100947 */ /* 0x000fea0003800000 */
[----:B0-----:R-:W2:Y:S01]  /*2b9a0*/  LDL.64 R6, [R1+0x428] ;  /* 0x0004280001067983 */ /* 0x001ea20000100a00 */
[----:B------:R-:W-:-:S04]  /*2b9b0*/  LEA R4, P0, R209, R20, 0x2 ;  /* 0x00000014d1047211 */ /* 0x000fc800078010ff */
[----:B------:R-:W-:-:S05]  /*2b9c0*/  LEA.HI.X R5, R209, R24, R222, 0x2, P0 ;  /* 0x00000018d1057211 */ /* 0x000fca00000f14de */
[----:B--2---:R2:W-:Y:S04]  /*2b9d0*/  ST.E.64 desc[UR40][R4.64], R6 ;  /* 0x0000000604007985 */ /* 0x0045e8000c101b28 */
.L_x_3323:
[----:B------:R-:W-:Y:S05]  /*2b9e0*/  BSYNC B1 ;  /* 0x0000000000017941 */ /* 0x000fea0003800000 */
.L_x_3322:
[----:B------:R-:W-:Y:S05]  /*2b9f0*/  @P1 BRA `(.L_x_3319) ;  /* 0x0000000c00e41947 */ /* 0x000fea0003800000 */
[----:B0-2---:R-:W2:Y:S01]  /*2ba00*/  LDL.64 R6, [R1+0x438] ;  /* 0x0004380001067983 */ /* 0x005ea20000100a00 */
[----:B------:R-:W-:-:S04]  /*2ba10*/  LEA R4, P0, R208, R20, 0x2 ;  /* 0x00000014d0047211 */ /* 0x000fc800078010ff */
[----:B------:R-:W-:-:S05]  /*2ba20*/  LEA.HI.X R5, R208, R24, R221, 0x2, P0 ;  /* 0x00000018d0057211 */ /* 0x000fca00000f14dd */
[----:B--2---:R0:W-:Y:S01]  /*2ba30*/  ST.E.64 desc[UR40][R4.64], R6 ;  /* 0x0000000604007985 */ /* 0x0041e2000c101b28 */
[----:B------:R-:W-:Y:S05]  /*2ba40*/  BRA `(.L_x_3319) ;  /* 0x0000000c00d07947 */ /* 0x000fea0003800000 */
.L_x_3312:
        /* <DEDUP_REMOVED lines=11> */
[----:B------:R-:W2:Y:S01]  /*2bb00*/  @P1 LDG.E R3, desc[UR40][R4.64] ;  /* 0x0000002804031981 */ /* 0x000ea2000c1e1900 */
        /* <DEDUP_REMOVED lines=9> */
[----:B------:R-:W-:Y:S01]  /*2bba0*/  ISETP.GT.AND P0, PT, R218, 0x3f, PT ;  /* 0x0000003fda00780c */ /* 0x000fe20003f04270 */
[----:B------:R-:W-:Y:S01]  /*2bbb0*/  UMOV UR4, URZ ;  /* 0x0000003f00047c82 */ /* 0x000fe20008000000 */
[----:B------:R-:W-:-:S08]  /*2bbc0*/  ULOP3.LUT UR11, UR42, 0xffff, URZ, 0xc0, !UPT ;  /* 0x0000ffff2a0b7892 */ /* 0x000fd0000f8ec03f */
[----:B------:R-:W-:Y:S01]  /*2bbd0*/  @!UP1 ULDC UR8, c[0x0][0xbd4] ;  /* 0x0002f50000089ab9 */ /* 0x000fe20000000800 */
[----:B--2---:R-:W-:Y:S01]  /*2bbe0*/  @P1 R2UR UR4, R3 ;  /* 0x00000000030412ca */ /* 0x004fe200000e0000 */
[----:B0-----:R-:W-:-:S14]  /*2bbf0*/  @P2 BRA `(.L_x_3324) ;  /* 0x0000000000102947 */ /* 0x001fdc0003800000 */
[----:B------:R-:W-:Y:S05]  /*2bc00*/  @!P1 BRA `(.L_x_3324) ;  /* 0x00000000000c9947 */ /* 0x000fea0003800000 */
[----:B------:R-:W2:Y:S04]  /*2bc10*/  LDG.E R3, desc[UR40][R4.64] ;  /* 0x0000002804037981 */ /* 0x000ea8000c1e1900 */
[----:B-----5:R-:W2:Y:S02]  /*2bc20*/  LDG.E R0, desc[UR40][R4.64+0x4] ;  /* 0x0000042804007981 */ /* 0x020ea4000c1e1900 */
[----:B--2---:R-:W-:-:S07]  /*2bc30*/  IMAD.IADD R0, R0, 0x1, -R3 ;  /* 0x0000000100007824 */ /* 0x004fce00078e0a03 */
.L_x_3324:
[----:B------:R-:W-:Y:S01]  /*2bc40*/  USHF.R.S32.HI UR10, URZ, 0x1f, UR44 ;  /* 0x0000001f3f0a7899 */ /* 0x000fe2000801142c */
[----:B------:R-:W-:Y:S01]  /*2bc50*/  BSSY B1, `(.L_x_3325) ;  /* 0x000003c000017945 */ /* 0x000fe20003800000 */
[----:B------:R-:W-:Y:S02]  /*2bc60*/  USHF.R.S32.HI UR23, URZ, 0x1f, UR4 ;  /* 0x0000001f3f177899 */ /* 0x000fe40008011404 */
[----:B------:R-:W-:Y:S02]  /*2bc70*/  USEL UR9, UR44, URZ, !UP0 ;  /* 0x0000003f2c097287 */ /* 0x000fe4000c000000 */
[----:B------:R-:W-:Y:S01]  /*2bc80*/  USEL UR10, UR10, URZ, !UP0 ;  /* 0x0000003f0a0a7287 */ /* 0x000fe2000c000000 */
[----:B------:R-:W-:Y:S11]  /*2bc90*/  @P0 BRA `(.L_x_3326) ;  /* 0x0000000000dc0947 */ /* 0x000ff60003800000 */
        /* <DEDUP_REMOVED lines=17> */
[----:B------:R-:W-:Y:S02]  /*2bdb0*/  UIMAD UR15, UR15, UR9, URZ ;  /* 0x000000090f0f72a4 */ /* 0x000fe4000f8e023f */
[----:B------:R-:W1:Y:S01]  /*2bdc0*/  @P0 LDC R5, c[0x0][0xcf0] ;  /* 0x00033c00ff050b82 */ /* 0x000e620000000800 */
[----:B------:R-:W-:Y:S01]  /*2bdd0*/  ULDC.64 UR12, c[0x0][UR21+0x218] ;  /* 0x00008600150c7abb */ /* 0x000fe20008000a00 */
[----:B------:R-:W-:-:S02]  /*2bde0*/  UIMAD.WIDE.U32 UR24, UR16, UR20, URZ ;  /* 0x00000014101872a5 */ /* 0x000fc4000f8e003f */
[----:B------:R-:W-:Y:S02]  /*2bdf0*/  UIMAD.WIDE.U32 UR18, UR12, UR11, URZ ;  /* 0x0000000b0c1272a5 */ /* 0x000fe4000f8e003f */
[----:B------:R-:W-:Y:S02]  /*2be00*/  UIMAD UR22, UR13, UR11, URZ ;  /* 0x0000000b0d1672a4 */ /* 0x000fe4000f8e023f */
[----:B------:R-:W-:Y:S02]  /*2be10*/  UIMAD UR16, UR17, UR20, URZ ;  /* 0x00000014111072a4 */ /* 0x000fe4000f8e023f */
[----:B------:R-:W-:Y:S02]  /*2be20*/  UIMAD.WIDE.U32 UR12, UR14, UR9, URZ ;  /* 0x000000090e0c72a5 */ /* 0x000fe4000f8e003f */
[----:B------:R-:W-:Y:S02]  /*2be30*/  UIMAD UR15, UR14, UR10, UR15 ;  /* 0x0000000a0e0f72a4 */ /* 0x000fe4000f8e020f */
[----:B------:R-:W-:Y:S01]  /*2be40*/  UIADD3 UR16, UR25, UR16, URZ ;  /* 0x0000001019107290 */ /* 0x000fe2000fffe03f */
[----:B0-----:R-:W-:Y:S01]  /*2be50*/  @P0 IMAD.HI.U32 R4, R6, R3, RZ ;  /* 0x0000000306040227 */ /* 0x001fe200078e00ff */
[----:B------:R-:W-:-:S02]  /*2be60*/  UIADD3 UR22, UR19, UR22, URZ ;  /* 0x0000001613167290 */ /* 0x000fc4000fffe03f */
[----:B------:R-:W-:Y:S01]  /*2be70*/  UIADD3 UR18, UP1, UP2, UR12, UR18, UR4 ;  /* 0x000000120c127290 */ /* 0x000fe2000fa3e004 */
[----:B------:R-:W-:Y:S01]  /*2be80*/  IMAD.MOV.U32 R3, RZ, RZ, R6 ;  /* 0x000000ffff037224 */ /* 0x000fe200078e0006 */
[----:B------:R-:W-:Y:S01]  /*2be90*/  UIADD3 UR14, UR13, UR15, URZ ;  /* 0x0000000f0d0e7290 */ /* 0x000fe2000fffe03f */
        /* <DEDUP_REMOVED lines=23> */
.L_x_3326:
[----:B------:R-:W-:Y:S05]  /*2c010*/  BSYNC B1 ;  /* 0x0000000000017941 */ /* 0x000fea0003800000 */
.L_x_3325:
        /* <DEDUP_REMOVED lines=8> */
[----:B------:R-:W-:Y:S01]  /*2c0a0*/  ISETP.GE.AND P2, PT, R160, UR16, PT ;  /* 0x00000010a0007c0c */ /* 0x000fe2000bf46270 */
[----:B------:R-:W-:Y:S01]  /*2c0b0*/  UIMAD.WIDE.U32 UR12, UR4, UR14, URZ ;  /* 0x0000000e040c72a5 */ /* 0x000fe2000f8e003f */
[----:B0-----:R-:W-:Y:S01]  /*2c0c0*/  SEL R6, RZ, 0xffffffff, P1 ;  /* 0xffffffffff067807 */ /* 0x001fe20000800000 */
[----:B------:R-:W-:Y:S01]  /*2c0d0*/  UIMAD UR8, UR4, UR15, UR8 ;  /* 0x0000000f040872a4 */ /* 0x000fe2000f8e0208 */
[----:B------:R-:W-:Y:S01]  /*2c0e0*/  SEL R4, RZ, 0x1, P2 ;  /* 0x00000001ff047807 */ /* 0x000fe20001000000 */
[----:B------:R-:W-:Y:S01]  /*2c0f0*/  IMAD R3, R220, 0x20, R210 ;  /* 0x00000020dc037824 */ /* 0x000fe200078e02d2 */
[----:B------:R-:W-:Y:S01]  /*2c100*/  ISETP.GE.AND P2, PT, R158, UR16, PT ;  /* 0x000000109e007c0c */ /* 0x000fe2000bf46270 */
[----:B------:R-:W-:Y:S01]  /*2c110*/  IMAD.SHL.U32 R9, R6, 0x2, RZ ;  /* 0x0000000206097824 */ /* 0x000fe200078e00ff */
[----:B------:R-:W-:Y:S01]  /*2c120*/  UIADD3 UR13, UR13, UR8, URZ ;  /* 0x000000080d0d7290 */ /* 0x000fe2000fffe03f */
[----:B------:R-:W-:Y:S01]  /*2c130*/  IMAD.U32 R8, RZ, RZ, UR43 ;  /* 0x0000002bff087e24 */ /* 0x000fe2000f8e00ff */
[----:B------:R-:W-:Y:S01]  /*2c140*/  ULDC.64 UR14, c[0x0][0xbe8] ;  /* 0x0002fa00000e7ab9 */ /* 0x000fe20000000a00 */
[----:B------:R-:W-:Y:S01]  /*2c150*/  ISETP.GE.AND P1, PT, R157, UR16, PT ;  /* 0x000000109d007c0c */ /* 0x000fe2000bf26270 */
[----:B------:R-:W-:Y:S01]  /*2c160*/  UIMAD.WIDE.U32 UR12, UR11, UR14, UR12 ;  /* 0x0000000e0b0c72a5 */ /* 0x000fe2000f8e000c */
[----:B------:R-:W-:Y:S01]  /*2c170*/  LOP3.LUT R6, R9, 0x2, R4, 0xe2, !PT ;  /* 0x0000000209067812 */ /* 0x000fe200078ee204 */
[----:B------:R-:W-:Y:S01]  /*2c180*/  IMAD R8, R8, 0x40, R3 ;  /* 0x0000004008087824 */ /* 0x000fe200078e0203 */
[----:B------:R-:W-:Y:S01]  /*2c190*/  SEL R4, RZ, 0xffffffff, P2 ;  /* 0xffffffffff047807 */ /* 0x000fe20001000000 */
[----:B------:R-:W-:Y:S01]  /*2c1a0*/  UIMAD UR13, UR11, UR15, UR13 ;  /* 0x0000000f0b0d72a4 */ /* 0x000fe2000f8e020d */
[----:B------:R-:W-:Y:S01]  /*2c1b0*/  SEL R9, RZ, 0xffffffff, P1 ;  /* 0xffffffffff097807 */ /* 0x000fe20000800000 */
[----:B------:R-:W-:Y:S01]  /*2c1c0*/  IMAD.MOV.U32 R3, RZ, RZ, R8 ;  /* 0x000000ffff037224 */ /* 0x000fe200078e0008 */
[----:B-1----:R-:W-:Y:S01]  /*2c1d0*/  ISETP.NE.AND P0, PT, R11, 0x1, PT ;  /* 0x000000010b00780c */ /* 0x002fe20003f05270 */
[----:B------:R-:W-:Y:S01]  /*2c1e0*/  ULDC.64 UR14, c[0x0][0xbf0] ;  /* 0x0002fc00000e7ab9 */ /* 0x000fe20000000a00 */
[----:B------:R-:W-:Y:S01]  /*2c1f0*/  IMAD.SHL.U32 R13, R4, 0x4, RZ ;  /* 0x00000004040d7824 */ /* 0x000fe200078e00ff */
[----:B------:R-:W-:Y:S01]  /*2c200*/  UIMAD UR10, UR10, UR14, URZ ;  /* 0x0000000e0a0a72a4 */ /* 0x000fe2000f8e023f */
[----:B------:R-:W-:Y:S01]  /*2c210*/  IMAD.SHL.U32 R9, R9, 0x8, RZ ;  /* 0x0000000809097824 */ /* 0x000fe200078e00ff */
[----:B------:R-:W-:Y:S01]  /*2c220*/  ISETP.GE.AND P2, PT, R161, UR16, PT ;  /* 0x00000010a1007c0c */ /* 0x000fe2000bf46270 */
[----:B-----5:R-:W-:Y:S01]  /*2c230*/  IMAD R25, R0, R11, RZ ;  /* 0x0000000b00197224 */ /* 0x020fe200078e02ff */
[----:B------:R-:W-:Y:S01]  /*2c240*/  UIMAD UR4, UR9, UR15, UR10 ;  /* 0x0000000f090472a4 */ /* 0x000fe2000f8e020a */
[----:B------:R-:W-:Y:S01]  /*2c250*/  LOP3.LUT R6, R13, 0x4, R6, 0xe2, !PT ;  /* 0x000000040d067812 */ /* 0x000fe200078ee206 */
[----:B------:R-:W-:Y:S01]  /*2c260*/  UIMAD.WIDE.U32 UR8, UR9, UR14, UR12 ;  /* 0x0000000e090872a5 */ /* 0x000fe2000f8e000c */
[----:B------:R-:W-:Y:S01]  /*2c270*/  SEL R0, RZ, 0x80, P2 ;  /* 0x00000080ff007807 */ /* 0x000fe20001000000 */
[----:B------:R-:W-:Y:S01]  /*2c280*/  BSSY B1, `(.L_x_3327) ;  /* 0x000004c000017945 */ /* 0x000fe20003800000 */
[----:B------:R-:W-:Y:S01]  /*2c290*/  LOP3.LUT R10, R9, 0x8, R6, 0xe2, !PT ;  /* 0x00000008090a7812 */ /* 0x000fe200078ee206 */
[----:B------:R-:W0:Y:S01]  /*2c2a0*/  @P0 LDC R5, c[0x0][0xcec] ;  /* 0x00033b00ff050b82 */ /* 0x000e220000000800 */
[----:B------:R-:W-:-:S07]  /*2c2b0*/  UIADD3 UR4, UR9, UR4, URZ ;  /* 0x0000000409047290 */ /* 0x000fce000fffe03f */
[----:B------:R-:W1:Y:S01]  /*2c2c0*/  @P0 LDC R7, c[0x0][0xcf0] ;  /* 0x00033c00ff070b82 */ /* 0x000e620000000800 */
        /* <DEDUP_REMOVED lines=13> */
[----:B------:R-:W-:Y:S02]  /*2c3a0*/  IMAD R7, R11, R7, R8 ;  /* 0x000000070b077224 */ /* 0x000fe400078e0208 */
[----:B------:R-:W-:Y:S02]  /*2c3b0*/  IMAD.SHL.U32 R13, R9, 0x10, RZ ;  /* 0x00000010090d7824 */ /* 0x000fe400078e00ff */
[----:B------:R-:W-:Y:S01]  /*2c3c0*/  IMAD R9, R3, UR9, R6 ;  /* 0x0000000903097c24 */ /* 0x000fe2000f8e0206 */
[----:B------:R-:W-:Y:S01]  /*2c3d0*/  SEL R6, RZ, 0xffffffff, P0 ;  /* 0xffffffffff067807 */ /* 0x000fe20000000000 */
[----:B------:R-:W-:Y:S01]  /*2c3e0*/  ULDC.64 UR8, c[0x0][0xbd8] ;  /* 0x0002f60000087ab9 */ /* 0x000fe20000000a00 */
[----:B------:R-:W-:Y:S01]  /*2c3f0*/  SHF.R.S32.HI R3, RZ, 0x1f, R7 ;  /* 0x0000001fff037819 */ /* 0x000fe20000011407 */
[----:B------:R-:W-:Y:S01]  /*2c400*/  IMAD.IADD R5, R5, 0x1, R9 ;  /* 0x0000000105057824 */ /* 0x000fe200078e0209 */
[----:B------:R-:W-:Y:S01]  /*2c410*/  LOP3.LUT R10, R13, 0x10, R10, 0xe2, !PT ;  /* 0x000000100d0a7812 */ /* 0x000fe200078ee20a */
[----:B------:R-:W-:Y:S01]  /*2c420*/  IMAD.SHL.U32 R13, R6, 0x20, RZ ;  /* 0x00000020060d7824 */ /* 0x000fe200078e00ff */
[----:B------:R-:W-:Y:S01]  /*2c430*/  ISETP.GE.AND P0, PT, R162, UR16, PT ;  /* 0x00000010a2007c0c */ /* 0x000fe2000bf06270 */
[----:B------:R-:W-:-:S02]  /*2c440*/  IMAD R6, R3, UR8, RZ ;  /* 0x0000000803067c24 */ /* 0x000fc4000f8e02ff */
[----:B------:R-:W-:Y:S01]  /*2c450*/  IMAD.WIDE.U32 R4, R7, UR8, R4 ;  /* 0x0000000807047c25 */ /* 0x000fe2000f8e0004 */
[----:B------:R-:W-:-:S03]  /*2c460*/  LOP3.LUT R10, R13, 0x20, R10, 0xe2, !PT ;  /* 0x000000200d0a7812 */ /* 0x000fc600078ee20a */
[----:B------:R-:W-:Y:S01]  /*2c470*/  IMAD R3, R7, UR9, R6 ;  /* 0x0000000907037c24 */ /* 0x000fe2000f8e0206 */
[----:B------:R-:W-:Y:S01]  /*2c480*/  ULDC.64 UR8, c[0x0][0xb80] ;  /* 0x0002e00000087ab9 */ /* 0x000fe20000000a00 */
[----:B------:R-:W-:Y:S01]  /*2c490*/  IMAD.U32 R7, RZ, RZ, UR43 ;  /* 0x0000002bff077e24 */ /* 0x000fe2000f8e00ff */
[C---:B------:R-:W-:Y:S01]  /*2c4a0*/  LEA R20, P1, R4.reuse, UR8, 0x1 ;  /* 0x0000000804147c11 */ /* 0x040fe2000f8208ff */
[----:B------:R-:W-:Y:S02]  /*2c4b0*/  IMAD.IADD R3, R5, 0x1, R3 ;  /* 0x0000000105037824 */ /* 0x000fe400078e0203 */
[----:B------:R-:W-:Y:S01]  /*2c4c0*/  IMAD R26, R7, 0x40, R210 ;  /* 0x00000040071a7824 */ /* 0x000fe200078e02d2 */
[----:B------:R-:W-:Y:S01]  /*2c4d0*/  SEL R7, RZ, 0x40, P0 ;  /* 0x00000040ff077807 */ /* 0x000fe20000000000 */
[----:B------:R0:W1:Y:S01]  /*2c4e0*/  SHFL.IDX PT, R6, R20, RZ, 0x181f ;  /* 0x00181fff14067589 */ /* 0x00006200000e0000 */
[----:B------:R-:W-:Y:S02]  /*2c4f0*/  LEA.HI.X R3, R4, UR9, R3, 0x1, P1 ;  /* 0x0000000904037c11 */ /* 0x000fe400088f0c03 */
[----:B------:R-:W-:-:S02]  /*2c500*/  ISETP.GE.AND P0, PT, R26, R25, PT ;  /* 0x000000191a00720c */ /* 0x000fc40003f06270 */
[----:B------:R-:W-:Y:S02]  /*2c510*/  LOP3.LUT R21, R10, R7, RZ, 0xfc, !PT ;  /* 0x000000070a157212 */ /* 0x000fe400078efcff */
[----:B------:R0:W2:Y:S02]  /*2c520*/  SHFL.IDX PT, R7, R3, RZ, 0x181f ;  /* 0x00181fff03077589 */ /* 0x0000a400000e0000 */
        /* <DEDUP_REMOVED lines=33> */
.L_x_3328:
[----:B------:R-:W-:Y:S05]  /*2c740*/  BSYNC B1 ;  /* 0x0000000000017941 */ /* 0x000fea0003800000 */
.L_x_3327:
        /* <DEDUP_REMOVED lines=9> */
[----:B------:R-:W-:-:S05]  /*2c7e0*/  LOP3.LUT P1, RZ, R21, 0x40, RZ, 0xc0, !PT ;  /* 0x0000004015ff7812 */ /* 0x000fca000782c0ff */
[CC--:B-1----:R-:W-:Y:S02]  /*2c7f0*/  @!P2 LEA R8, P0, R159.reuse, R6.reuse, 0x1 ;  /* 0x000000069f08a211 */ /* 0x0c2fe400078008ff */
[----:B--2---:R-:W-:Y:S02]  /*2c800*/  @!P3 IMAD.WIDE R4, R160, 0x2, R6 ;  /* 0x00000002a004b825 */ /* 0x004fe400078e0206 */
[-C--:B------:R-:W-:Y:S02]  /*2c810*/  @!P2 LEA.HI.X R9, R159, R7.reuse, R217, 0x1, P0 ;  /* 0x000000079f09a211 */ /* 0x080fe400000f0cd9 */
[----:B------:R-:W-:Y:S01]  /*2c820*/  @!P5 LEA R10, P0, R158, R6, 0x1 ;  /* 0x000000069e0ad211 */ /* 0x000fe200078008ff */
[----:B------:R0:W-:Y:S01]  /*2c830*/  @!P3 ST.E.128 desc[UR40][R4.64], RZ ;  /* 0x000000ff0400b985 */ /* 0x0001e2000c101d28 */
[----:B------:R-:W-:Y:S02]  /*2c840*/  ISETP.GE.AND P3, PT, R156, UR16, PT ;  /* 0x000000109c007c0c */ /* 0x000fe4000bf66270 */
[----:B------:R-:W-:Y:S01]  /*2c850*/  @!P5 LEA.HI.X R11, R158, R7, R216, 0x1, P0 ;  /* 0x000000079e0bd211 */ /* 0x000fe200000f0cd8 */
[----:B------:R1:W-:Y:S01]  /*2c860*/  @!P2 ST.E.128 desc[UR40][R8.64], RZ ;  /* 0x000000ff0800a985 */ /* 0x0003e2000c101d28 */
[----:B------:R-:W-:-:S02]  /*2c870*/  ISETP.GE.AND P2, PT, R17, UR16, PT ;  /* 0x0000001011007c0c */ /* 0x000fc4000bf46270 */
[----:B------:R-:W-:Y:S01]  /*2c880*/  LOP3.LUT P0, RZ, R24, 0x80, RZ, 0xc0, !PT ;  /* 0x0000008018ff7812 */ /* 0x000fe2000780c0ff */
[----:B------:R1:W-:Y:S01]  /*2c890*/  @!P5 ST.E.128 desc[UR40][R10.64], RZ ;  /* 0x000000ff0a00d985 */ /* 0x0003e2000c101d28 */
[----:B------:R-:W-:-:S04]  /*2c8a0*/  @!P4 LEA R12, P6, R157, R6, 0x1 ;  /* 0x000000069d0cc211 */ /* 0x000fc800078c08ff */
[----:B------:R-:W-:Y:S02]  /*2c8b0*/  @!P4 LEA.HI.X R13, R157, R7, R215, 0x1, P6 ;  /* 0x000000079d0dc211 */ /* 0x000fe400030f0cd7 */
[----:B------:R-:W-:-:S03]  /*2c8c0*/  @!P3 LEA R14, P5, R156, R6, 0x1 ;  /* 0x000000069c0eb211 */ /* 0x000fc600078a08ff */
[----:B------:R1:W-:Y:S01]  /*2c8d0*/  @!P4 ST.E.128 desc[UR40][R12.64], RZ ;  /* 0x000000ff0c00c985 */ /* 0x0003e2000c101d28 */
[-C--:B0-----:R-:W-:Y:S02]  /*2c8e0*/  @!P2 LEA R4, P6, R17, R6.reuse, 0x1 ;  /* 0x000000061104a211 */ /* 0x081fe400078c08ff */
        /* <DEDUP_REMOVED lines=10> */
.L_x_3319:
[----:B------:R-:W-:Y:S05]  /*2c990*/  BSYNC B0 ;  /* 0x0000000000007941 */ /* 0x000fea0003800000 */
.L_x_3311:
[----:B------:R-:W-:Y:S02]  /*2c9a0*/  ULDC UR4, c[0x0][0xd3c] ;  /* 0x00034f0000047ab9 */ /* 0x000fe40000000800 */
[----:B------:R-:W-:-:S06]  /*2c9b0*/  UISETP.GE.AND UP0, UPT, UR6, UR4, UPT ;  /* 0x000000040600728c */ /* 0x000fcc000bf06270 */
[----:B------:R-:W-:-:S13]  /*2c9c0*/  PLOP3.LUT P0, PT, PT, PT, UP0, 0x80, 0x0 ;  /* 0x000000000000781c */ /* 0x000fda0003f0f008 */
[----:B------:R-:W-:Y:S05]  /*2c9d0*/  @!P0 BRA `(.L_x_3329) ;  /* 0xfffffd4800e88947 */ /* 0x000fea000383ffff */
[----:B------:R-:W-:Y:S05]  /*2c9e0*/  EXIT ;  /* 0x000000000000794d */ /* 0x000fea0003800000 */
.L_x_3189:
        /* <DEDUP_REMOVED lines=14> */
[----:B0-----:R0:W-:Y:S01]  /*2cad0*/  STL.128 [R1+0x440], R4 ;  /* 0x0004400401007387 */ /* 0x0011e20000100c00 */
[----:B------:R-:W-:Y:S06]  /*2cae0*/  BAR.ARV 0x4, 0x180 ;  /* 0x0106000000007b1d */ /* 0x000fec0000002000 */
[----:B------:R-:W-:Y:S05]  /*2caf0*/  BRA `(.L_x_3331) ;  /* 0x0000000c00b47947 */ /* 0x000fea0003800000 */
.L_x_3330:
[----:B------:R-:W0:Y:S01]  /*2cb00*/  S2R R0, SR_TID.X ;  /* 0x0000000000007919 */ /* 0x000e220000002100 */
[----:B------:R-:W-:Y:S01]  /*2cb10*/  ULDC UR4, c[0x0][0xd3c] ;  /* 0x00034f0000047ab9 */ /* 0x000fe20000000800 */
[----:B------:R-:W1:Y:S01]  /*2cb20*/  S2UR UR6, SR_CTAID.X ;  /* 0x00000000000679c3 */ /* 0x000e620000002500 */
[----:B------:R-:W-:Y:S01]  /*2cb30*/  ULDC UR5, c[0x0][0xd38] ;  /* 0x00034e0000057ab9 */ /* 0x000fe20000000800 */
[----:B0-----:R-:W-:-:S04]  /*2cb40*/  LOP3.LUT R0, R0, 0x1f, RZ, 0xc0, !PT ;  /* 0x0000001f00007812 */ /* 0x001fc800078ec0ff */
[----:B------:R-:W-:-:S04]  /*2cb50*/  ISETP.NE.AND P0, PT, R0, 0x1f, PT ;  /* 0x0000001f0000780c */ /* 0x000fc80003f05270 */
[----:B------:R-:W-:-:S13]  /*2cb60*/  ISETP.GE.OR P1, PT, R0, UR4, !P0 ;  /* 0x0000000400007c0c */ /* 0x000fda000c726670 */
[----:B------:R-:W0:Y:S08]  /*2cb70*/  @!P1 LDC.64 R2, c[0x0][0xd80] ;  /* 0x00036000ff029b82 */ /* 0x000e300000000a00 */
[----:B------:R-:W2:Y:S01]  /*2cb80*/  @!P1 LDC.64 R4, c[0x0][0xd78] ;  /* 0x00035e00ff049b82 */ /* 0x000ea20000000a00 */
[----:B0-----:R-:W-:-:S05]  /*2cb90*/  @!P1 IMAD.WIDE.U32 R2, R0, 0x4, R2 ;  /* 0x0000000400029825 */ /* 0x001fca00078e0002 */
[----:B------:R2:W3:Y:S02]  /*2cba0*/  @!P1 LDG.E R6, desc[UR40][R2.64] ;  /* 0x0000002802069981 */ /* 0x0004e4000c1e1900 */
[----:B--2---:R-:W-:-:S04]  /*2cbb0*/  @!P1 IMAD.WIDE.U32 R2, R0, 0x4, R4 ;  /* 0x0000000400029825 */ /* 0x004fc800078e0004 */
[----:B------:R-:W-:-:S06]  /*2cbc0*/  IMAD.MOV.U32 R5, RZ, RZ, RZ ;  /* 0x000000ffff057224 */ /* 0x000fcc00078e00ff */
        /* <DEDUP_REMOVED lines=31> */
.L_x_3334:
        /* <DEDUP_REMOVED lines=12> */
[----:B0-----:R-:W-:-:S05]  /*2ce80*/  @!P6 IMAD.WIDE R2, R9, 0x4, R2 ;  /* 0x000000040902e825 */ /* 0x001fca00078e0202 */
[----:B------:R1:W2:Y:S02]  /*2ce90*/  @!P6 LDG.E R6, desc[UR40][R2.64] ;  /* 0x000000280206e981 */ /* 0x0002a4000c1e1900 */
[----:B-1----:R-:W-:-:S04]  /*2cea0*/  @!P6 IMAD.WIDE R2, R9, 0x4, R4 ;  /* 0x000000040902e825 */ /* 0x002fc800078e0204 */
[----:B------:R-:W-:-:S06]  /*2ceb0*/  IMAD.MOV.U32 R5, RZ, RZ, RZ ;  /* 0x000000ffff057224 */ /* 0x000fcc00078e00ff */
        /* <DEDUP_REMOVED lines=23> */
.L_x_3332:
        /* <DEDUP_REMOVED lines=10> */
[----:B------:R-:W-:-:S06]  /*2d0d0*/  VIADD R8, R10, 0xffffffff ;  /* 0xffffffff0a087836 */ /* 0x000fcc0000000000 */
[----:B------:R3:W4:Y:S02]  /*2d0e0*/  SHFL.IDX PT, R8, R3, R8, 0x1f ;  /* 0x00001f0803087589 */ /* 0x00072400000e0000 */
.L_x_3335:
[----:B----4-:R-:W-:Y:S01]  /*2d0f0*/  IMAD R2, R8, UR5, R9 ;  /* 0x0000000508027c24 */ /* 0x010fe2000f8e0209 */
[----:B-1----:R-:W-:Y:S01]  /*2d100*/  ISETP.NE.AND P0, PT, R7, 0x1, PT ;  /* 0x000000010700780c */ /* 0x002fe20003f05270 */
[----:B------:R-:W-:-:S03]  /*2d110*/  VIADD R12, R10, UR4 ;  /* 0x000000040a0c7c36 */ /* 0x000fc60008000000 */
[----:B------:R1:W-:Y:S01]  /*2d120*/  STL [R1+0x440], R2 ;  /* 0x0004400201007387 */ /* 0x0003e20000100800 */
[----:B0-----:R-:W-:-:S03]  /*2d130*/  IADD3 R5, -R2, UR6, RZ ;  /* 0x0000000602057c10 */ /* 0x001fc6000fffe1ff */
[----:B------:R1:W-:Y:S05]  /*2d140*/  STL [R1+0x44c], R12 ;  /* 0x00044c0c01007387 */ /* 0x0003ea0000100800 */
[----:B------:R-:W-:Y:S05]  /*2d150*/  @!P0 BRA `(.L_x_3336) ;  /* 0x0000000000e08947 */ /* 0x000fea0003800000 */
[-C--:B--2---:R-:W-:Y:S02]  /*2d160*/  IABS R6, R4.reuse ;  /* 0x0000000400067213 */ /* 0x084fe40000000000 */
[----:B------:R-:W-:Y:S02]  /*2d170*/  IABS R8, R7 ;  /* 0x0000000700087213 */ /* 0x000fe40000000000 */
[----:B------:R-:W0:Y:S08]  /*2d180*/  I2F.RP R9, R6 ;  /* 0x0000000600097306 */ /* 0x000e300000209400 */
[----:B------:R-:W2:Y:S08]  /*2d190*/  I2F.RP R10, R8 ;  /* 0x00000008000a7306 */ /* 0x000eb00000209400 */
[----:B0-----:R-:W1:Y:S08]  /*2d1a0*/  MUFU.RCP R9, R9 ;  /* 0x0000000900097308 */ /* 0x001e700000001000 */
[----:B--2---:R-:W-:Y:S01]  /*2d1b0*/  MUFU.RCP R10, R10 ;  /* 0x0000000a000a7308 */ /* 0x004fe20000001000 */
[----:B-1----:R-:W-:Y:S01]  /*2d1c0*/  VIADD R2, R9, 0xffffffe ;  /* 0x0ffffffe09027836 */ /* 0x002fe20000000000 */
[----:B------:R-:W-:-:S06]  /*2d1d0*/  IABS R9, R4 ;  /* 0x0000000400097213 */ /* 0x000fcc0000000000 */
[----:B---3--:R0:W1:Y:S02]  /*2d1e0*/  F2I.FTZ.U32.TRUNC.NTZ R3, R2 ;  /* 0x0000000200037305 */ /* 0x008064000021f000 */
        /* <DEDUP_REMOVED lines=8> */
[----:B------:R-:W-:Y:S02]  /*2d270*/  VIADD R3, R10, 0xffffffe ;  /* 0x0ffffffe0a037836 */ /* 0x000fe40000000000 */
[----:B------:R-:W-:Y:S01]  /*2d280*/  IMAD.MOV.U32 R2, RZ, RZ, RZ ;  /* 0x000000ffff027224 */ /* 0x000fe200078e00ff */
[----:B------:R-:W-:-:S03]  /*2d290*/  ISETP.GT.U32.AND P1, PT, R6, R11, PT ;  /* 0x0000000b0600720c */ /* 0x000fc60003f24070 */
[----:B------:R-:W0:Y:S10]  /*2d2a0*/  F2I.FTZ.U32.TRUNC.NTZ R3, R3 ;  /* 0x0000000300037305 */ /* 0x000e34000021f000 */
[----:B------:R-:W-:-:S02]  /*2d2b0*/  @!P1 IMAD.IADD R11, R11, 0x1, -R6 ;  /* 0x000000010b0b9824 */ /* 0x000fc400078e0a06 */
[----:B------:R-:W-:Y:S01]  /*2d2c0*/  @!P1 VIADD R9, R9, 0x1 ;  /* 0x0000000109099836 */ /* 0x000fe20000000000 */
[----:B------:R-:W-:Y:S02]  /*2d2d0*/  ISETP.NE.AND P1, PT, R4, RZ, PT ;  /* 0x000000ff0400720c */ /* 0x000fe40003f25270 */
[----:B------:R-:W-:Y:S01]  /*2d2e0*/  ISETP.GE.U32.AND P0, PT, R11, R6, PT ;  /* 0x000000060b00720c */ /* 0x000fe20003f06070 */
[----:B0-----:R-:W-:-:S04]  /*2d2f0*/  IMAD.MOV R11, RZ, RZ, -R3 ;  /* 0x000000ffff0b7224 */ /* 0x001fc800078e0a03 */
[----:B------:R-:W-:-:S04]  /*2d300*/  IMAD R11, R11, R8, RZ ;  /* 0x000000080b0b7224 */ /* 0x000fc800078e02ff */
[----:B------:R-:W-:Y:S01]  /*2d310*/  IMAD.HI.U32 R6, R3, R11, R2 ;  /* 0x0000000b03067227 */ /* 0x000fe200078e0002 */
[----:B------:R-:W-:-:S03]  /*2d320*/  LOP3.LUT R2, R5, R4, RZ, 0x3c, !PT ;  /* 0x0000000405027212 */ /* 0x000fc600078e3cff */
[----:B------:R-:W-:Y:S01]  /*2d330*/  @P0 VIADD R9, R9, 0x1 ;  /* 0x0000000109090836 */ /* 0x000fe20000000000 */
[----:B------:R-:W-:Y:S02]  /*2d340*/  ISETP.GE.AND P2, PT, R2, RZ, PT ;  /* 0x000000ff0200720c */ /* 0x000fe40003f46270 */
[----:B------:R-:W-:-:S05]  /*2d350*/  IABS R2, R7 ;  /* 0x0000000700027213 */ /* 0x000fca0000000000 */
[----:B------:R-:W-:-:S06]  /*2d360*/  IMAD.MOV R2, RZ, RZ, -R2 ;  /* 0x000000ffff027224 */ /* 0x000fcc00078e0a02 */
[----:B------:R-:W-:Y:S01]  /*2d370*/  @!P2 IMAD.MOV R9, RZ, RZ, -R9 ;  /* 0x000000ffff09a224 */ /* 0x000fe200078e0a09 */
[----:B------:R-:W-:-:S04]  /*2d380*/  @!P1 LOP3.LUT R9, RZ, R4, RZ, 0x33, !PT ;  /* 0x00000004ff099212 */ /* 0x000fc800078e33ff */
[----:B------:R-:W-:-:S05]  /*2d390*/  IABS R3, R9 ;  /* 0x0000000900037213 */ /* 0x000fca0000000000 */
        /* <DEDUP_REMOVED lines=12> */
[--C-:B------:R-:W-:Y:S02]  /*2d460*/  IMAD.MOV R2, RZ, RZ, -R6.reuse ;  /* 0x000000ffff027224 */ /* 0x100fe400078e0a06 */
[C---:B------:R-:W-:Y:S02]  /*2d470*/  IMAD R6, R7.reuse, 0x1000000, R6 ;  /* 0x0100000007067824 */ /* 0x040fe400078e0206 */
[--C-:B------:R-:W-:Y:S02]  /*2d480*/  IMAD R7, R7, R2, R9.reuse ;  /* 0x0000000207077224 */ /* 0x100fe400078e0209 */
[----:B------:R-:W-:Y:S02]  /*2d490*/  IMAD.MOV R2, RZ, RZ, -R9 ;  /* 0x000000ffff027224 */ /* 0x000fe400078e0a09 */
[----:B------:R-:W-:Y:S02]  /*2d4a0*/  IMAD R3, R7, 0x10000, R6 ;  /* 0x0001000007037824 */ /* 0x000fe400078e0206 */
[----:B------:R-:W-:-:S03]  /*2d4b0*/  IMAD R2, R4, R2, R5 ;  /* 0x0000000204027224 */ /* 0x000fc600078e0205 */
[----:B------:R0:W-:Y:S01]  /*2d4c0*/  STL [R1+0x448], R3 ;  /* 0x0004480301007387 */ /* 0x0001e20000100800 */
[----:B------:R-:W-:Y:S05]  /*2d4d0*/  BRA `(.L_x_3337) ;  /* 0x0000000000f47947 */ /* 0x000fea0003800000 */
.L_x_3336:
[----:B-1-3--:R-:W0:Y:S02]  /*2d4e0*/  LDC.64 R2, c[0x0][0xd90] ;  /* 0x00036400ff027b82 */ /* 0x00ae240000000a00 */
[----:B0-----:R-:W-:-:S05]  /*2d4f0*/  IMAD.WIDE R2, R12, 0x4, R2 ;  /* 0x000000040c027825 */ /* 0x001fca00078e0202 */
[----:B------:R0:W2:Y:S02]  /*2d500*/  LDG.E R7, desc[UR40][R2.64] ;  /* 0x0000002802077981 */ /* 0x0000a4000c1e1900 */
        /* <DEDUP_REMOVED lines=29> */
[----:B------:R-:W-:-:S04]  /*2d6e0*/  VIADDMNMX R7, R10, UR5, R7, PT ;  /* 0x000000050a077c46 */ /* 0x000fc8000b800107 */
[-C--:B------:R-:W-:Y:S02]  /*2d6f0*/  IABS R9, R7.reuse ;  /* 0x0000000700097213 */ /* 0x080fe40000000000 */
        /* <DEDUP_REMOVED lines=11> */
[----:B------:R-:W-:Y:S02]  /*2d7b0*/  LOP3.LUT R3, R5, R7, RZ, 0x3c, !PT ;  /* 0x0000000705037212 */ /* 0x000fe400078e3cff */
[----:B------:R-:W-:Y:S01]  /*2d7c0*/  IADD3 R5, R8, 0x1000000, R5 ;  /* 0x0100000008057810 */ /* 0x000fe20007ffe005 */
        /* <DEDUP_REMOVED lines=10> */
[----:B------:R-:W-:Y:S01]  /*2d870*/  @!P1 LOP3.LUT R2, RZ, R7, RZ, 0x33, !PT ;  /* 0x00000007ff029212 */ /* 0x000fe200078e33ff */
[----:B------:R-:W-:-:S04]  /*2d880*/  IMAD.MOV R7, RZ, RZ, -R7 ;  /* 0x000000ffff077224 */ /* 0x000fc800078e0a07 */
[----:B------:R-:W-:-:S05]  /*2d890*/  IMAD R3, R2, R7, R5 ;  /* 0x0000000702037224 */ /* 0x000fca00078e0205 */
[----:B------:R1:W-:Y:S02]  /*2d8a0*/  STL [R1+0x448], R3 ;  /* 0x0004480301007387 */ /* 0x0003e40000100800 */
.L_x_3337:
[----:B01----:R-:W-:-:S05]  /*2d8b0*/  LOP3.LUT R3, RZ, R2, RZ, 0x33, !PT ;  /* 0x00000002ff037212 */ /* 0x003fca00078e33ff */
[----:B------:R-:W-:-:S05]  /*2d8c0*/  IMAD.IADD R2, R4, 0x1, R3 ;  /* 0x0000000104027824 */ /* 0x000fca00078e0203 */
[----:B------:R1:W-:Y:S01]  /*2d8d0*/  STL [R1+0x444], R2 ;  /* 0x0004440201007387 */ /* 0x0003e20000100800 */
[----:B------:R-:W-:Y:S05]  /*2d8e0*/  BRA `(.L_x_3338) ;  /* 0x0000000000107947 */ /* 0x000fea0003800000 */
.L_x_3333:
[----:B------:R-:W-:Y:S01]  /*2d8f0*/  IMAD.U32 R2, RZ, RZ, UR6 ;  /* 0x00000006ff027e24 */ /* 0x000fe2000f8e00ff */
[----:B------:R0:W-:Y:S04]  /*2d900*/  STL [R1+0x444], RZ ;  /* 0x000444ff01007387 */ /* 0x0001e80000100800 */
[----:B------:R0:W-:Y:S04]  /*2d910*/  STL [R1+0x448], RZ ;  /* 0x000448ff01007387 */ /* 0x0001e80000100800 */
[----:B------:R0:W-:Y:S02]  /*2d920*/  STL [R1+0x440], R2 ;  /* 0x0004400201007387 */ /* 0x0001e40000100800 */
.L_x_3338:
[----:B------:R-:W2:Y:S04]  /*2d930*/  LDL R4, [R1+0x440] ;  /* 0x0004400001047983 */ /* 0x000ea80000100800 */
        /* <DEDUP_REMOVED lines=9> */
.L_x_3331:
[----:B--2---:R-:W2:Y:S01]  /*2d9d0*/  LDL R0, [R1+0x44c] ;  /* 0x00044c0001007983 */ /* 0x004ea20000100800 */
[----:B------:R-:W-:-:S03]  /*2d9e0*/  ULDC UR4, c[0x0][0xd3c] ;  /* 0x00034f0000047ab9 */ /* 0x000fc60000000800 */
[----:B------:R3:W-:Y:S04]  /*2d9f0*/  STL [R1+0x450], RZ ;  /* 0x000450ff01007387 */ /* 0x0007e80000100800 */
[----:B------:R3:W-:Y:S01]  /*2da00*/  STL [R1+0x4a4], RZ ;  /* 0x0004a4ff01007387 */ /* 0x0007e20000100800 */
[----:B--2---:R-:W-:Y:S01]  /*2da10*/  ISETP.GE.AND P0, PT, R0, UR4, PT ;  /* 0x0000000400007c0c */ /* 0x004fe2000bf06270 */
[----:B------:R-:W-:-:S05]  /*2da20*/  IMAD.MOV.U32 R0, RZ, RZ, 0x1 ;  /* 0x00000001ff007424 */ /* 0x000fca00078e00ff */
[----:B------:R3:W-:Y:S07]  /*2da30*/  STL [R1+0x458], R0 ;  /* 0x0004580001007387 */ /* 0x0007ee0000100800 */
[----:B------:R-:W-:Y:S05]  /*2da40*/  @P0 BRA `(.L_x_3339) ;  /* 0x0000007800d00947 */ /* 0x000fea0003800000 */
[----:B0-----:R-:W0:Y:S01]  /*2da50*/  S2R R5, SR_TID.X ;  /* 0x0000000000057919 */ /* 0x001e220000002100 */
[----:B------:R-:W2:Y:S01]  /*2da60*/  S2UR UR5, SR_CgaCtaId ;  /* 0x00000000000579c3 */ /* 0x000ea20000008800 */
[----:B------:R-:W-:Y:S01]  /*2da70*/  UMOV UR4, 0x400 ;  /* 0x0000040000047882 */ /* 0x000fe20000000000 */
[----:B------:R-:W-:Y:S01]  /*2da80*/  BSSY B8, `(.L_x_3339) ;  /* 0x00007b0000087945 */ /* 0x000fe20003800000 */
[----:B------:R-:W-:Y:S01]  /*2da90*/  STL [R1+0x4a4], RZ ;  /* 0x0004a4ff01007387 */ /* 0x000fe20000100800 */
[----:B------:R-:W-:Y:S01]  /*2daa0*/  ULDC UR36, c[0x0][0xc] ;  /* 0x0000030000247ab9 */ /* 0x000fe20000000800 */
[----:B------:R-:W-:Y:S02]  /*2dab0*/  ULDC.64 UR38, c[0x0][0x198] ;  /* 0x0000660000267ab9 */ /* 0x000fe40000000a00 */
[----:B------:R-:W-:Y:S01]  /*2dac0*/  STL [R1+0x450], RZ ;  /* 0x000450ff01007387 */ /* 0x000fe20000100800 */
[----:B--2---:R-:W-:-:S06]  /*2dad0*/  ULEA UR4, UR5, UR4, 0x18 ;  /* 0x0000000405047291 */ /* 0x004fcc000f8ec03f */
[----:B------:R-:W-:Y:S01]  /*2dae0*/  IMAD.U32 R18, RZ, RZ, UR4 ;  /* 0x00000004ff127e24 */ /* 0x000fe2000f8e00ff */
[C---:B0-----:R-:W-:Y:S01]  /*2daf0*/  LOP3.LUT R4, R5.reuse, 0x7f, RZ, 0xc0, !PT ;  /* 0x0000007f05047812 */ /* 0x041fe200078ec0ff */
[----:B---3--:R-:W-:-:S05]  /*2db00*/  IMAD.SHL.U32 R0, R5, 0x8, RZ ;  /* 0x0000000805007824 */ /* 0x008fca00078e00ff */
[C---:B-1----:R-:W-:Y:S02]  /*2db10*/  LOP3.LUT R2, R0.reuse, 0x1f8, RZ, 0xc0, !PT ;  /* 0x000001f800027812 */ /* 0x042fe400078ec0ff */
[----:B------:R-:W-:Y:S02]  /*2db20*/  LOP3.LUT R0, R0, 0x38, RZ, 0xc0, !PT ;  /* 0x0000003800007812 */ /* 0x000fe400078ec0ff */
[----:B------:R-:W-:Y:S01]  /*2db30*/  LOP3.LUT R3, R2, 0x38, R5, 0x78, !PT ;  /* 0x0000003802037812 */ /* 0x000fe200078e7805 */
[----:B------:R-:W-:Y:S01]  /*2db40*/  IMAD.SHL.U32 R2, R4, 0x8, RZ ;  /* 0x0000000804027824 */ /* 0x000fe200078e00ff */
[----:B------:R-:W-:-:S04]  /*2db50*/  SHF.R.U32.HI R4, RZ, 0x3, R4 ;  /* 0x00000003ff047819 */ /* 0x000fc80000011604 */
[----:B------:R-:W-:Y:S01]  /*2db60*/  LOP3.LUT R3, R3, 0x200, R2, 0xf8, !PT ;  /* 0x0000020003037812 */ /* 0x000fe200078ef802 */
[----:B------:R-:W-:-:S04]  /*2db70*/  IMAD.SHL.U32 R2, R5, 0x10, RZ ;  /* 0x0000001005027824 */ /* 0x000fc800078e00ff */
[----:B------:R-:W-:Y:S01]  /*2db80*/  IMAD R3, R3, 0x2, R18 ;  /* 0x0000000203037824 */ /* 0x000fe200078e0212 */
[----:B------:R-:W-:Y:S01]  /*2db90*/  LOP3.LUT R4, R4, 0x70, R2, 0xf8, !PT ;  /* 0x0000007004047812 */ /* 0x000fe200078ef802 */
[----:B------:R-:W-:Y:S01]  /*2dba0*/  IMAD.MOV.U32 R2, RZ, RZ, 0x1 ;  /* 0x00000001ff027424 */ /* 0x000fe200078e00ff */
[C---:B------:R-:W-:Y:S02]  /*2dbb0*/  LOP3.LUT R4, R0.reuse, 0x40, RZ, 0xfc, !PT ;  /* 0x0000004000047812 */ /* 0x040fe400078efcff */
[----:B------:R0:W-:Y:S01]  /*2dbc0*/  STL [R1+0x454], R3 ;  /* 0x0004540301007387 */ /* 0x0001e20000100800 */
[----:B------:R-:W-:-:S03]  /*2dbd0*/  LOP3.LUT R4, R0, 0x100, RZ, 0xfc, !PT ;  /* 0x0000010000047812 */ /* 0x000fc600078efcff */
[----:B------:R1:W-:Y:S01]  /*2dbe0*/  STL [R1+0x458], R2 ;  /* 0x0004580201007387 */ /* 0x0003e20000100800 */
[C---:B0-----:R-:W-:Y:S02]  /*2dbf0*/  LOP3.LUT R3, R0.reuse, 0x80, RZ, 0xfc, !PT ;  /* 0x0000008000037812 */ /* 0x041fe400078efcff */
[C---:B------:R-:W-:Y:S02]  /*2dc00*/  LOP3.LUT R3, R0.reuse, 0x140, RZ, 0xfc, !PT ;  /* 0x0000014000037812 */ /* 0x040fe400078efcff */
[C---:B-1----:R-:W-:Y:S02]  /*2dc10*/  LOP3.LUT R2, R0.reuse, 0xc0, RZ, 0xfc, !PT ;  /* 0x000000c000027812 */ /* 0x042fe400078efcff */
[C---:B------:R-:W-:Y:S02]  /*2dc20*/  LOP3.LUT R2, R0.reuse, 0x180, RZ, 0xfc, !PT ;  /* 0x0000018000027812 */ /* 0x040fe400078efcff */
[----:B------:R-:W-:-:S07]  /*2dc30*/  LOP3.LUT R0, R0, 0x1c0, RZ, 0xfc, !PT ;  /* 0x000001c000007812 */ /* 0x000fce00078efcff */
.L_x_3473:
[----:B0-----:R-:W2:Y:S01]  /*2dc40*/  LDL R9, [R1+0x44c] ;  /* 0x00044c0001097983 */ /* 0x001ea20000100800 */
[----:B------:R-:W-:Y:S05]  /*2dc50*/  YIELD ;  /* 0x0000000000007946 */ /* 0x000fea0003800000 */
[----:B------:R-:W-:Y:S01]  /*2dc60*/  ULDC.64 UR4, c[0x0][0xb20] ;  /* 0x0002c80000047ab9 */ /* 0x000fe20000000a00 */
[----:B------:R-:W-:Y:S01]  /*2dc70*/  IMAD.MOV.U32 R0, RZ, RZ, RZ ;  /* 0x000000ffff007224 */ /* 0x000fe200078e00ff */
[----:B------:R-:W-:Y:S01]  /*2dc80*/  ISETP.NE.U32.AND P0, PT, RZ, UR4, PT ;  /* 0x00000004ff007c0c */ /* 0x000fe2000bf05070 */
[----:B-1--4-:R-:W0:Y:S01]  /*2dc90*/  LDC.64 R4, c[0x0][0xaf8] ;  /* 0x0002be00ff047b82 */ /* 0x012e220000000a00 */
        /* <DEDUP_REMOVED lines=41> */
.L_x_3340:
        /* <DEDUP_REMOVED lines=16> */
.L_x_3341:
[----:B------:R-:W-:Y:S05]  /*2e030*/  @!P1 BRA `(.L_x_3342) ;  /* 0x00000000000c9947 */ /* 0x000fea0003800000 */
[----:B------:R-:W3:Y:S04]  /*2e040*/  LDG.E R6, desc[UR40][R2.64] ;  /* 0x0000002802067981 */ /* 0x000ee8000c1e1900 */
[----:B------:R-:W3:Y:S02]  /*2e050*/  LDG.E R2, desc[UR40][R2.64+0x4] ;  /* 0x0000042802027981 */ /* 0x000ee4000c1e1900 */
[----:B---3--:R-:W-:-:S07]  /*2e060*/  IMAD.IADD R6, R2, 0x1, -R6 ;  /* 0x0000000102067824 */ /* 0x008fce00078e0a06 */
.L_x_3342:
        /* <DEDUP_REMOVED lines=34> */
.L_x_3345:
[----:B------:R-:W-:-:S13]  /*2e290*/  ISETP.NE.AND P0, PT, R3, 0x1, PT ;  /* 0x000000010300780c */ /* 0x000fda0003f05270 */
[----:B------:R-:W2:Y:S02]  /*2e2a0*/  @P0 LDC.64 R4, c[0x0][0xae0] ;  /* 0x0002b800ff040b82 */ /* 0x000ea40000000a00 */
[----:B--2---:R-:W-:-:S05]  /*2e2b0*/  @P0 IMAD.HI.U32 R4, R8, R4, RZ ;  /* 0x0000000408040227 */ /* 0x004fca00078e00ff */
[----:B------:R-:W-:-:S07]  /*2e2c0*/  @P0 SHF.R.U32.HI R8, RZ, R5, R4 ;  /* 0x00000005ff080219 */ /* 0x000fce0000011604 */
.L_x_3346:
[----:B------:R-:W-:Y:S05]  /*2e2d0*/  BSYNC B0 ;  /* 0x0000000000007941 */ /* 0x000fea0003800000 */
.L_x_3344:
[----:B------:R-:W-:-:S05]  /*2e2e0*/  IMAD R8, R8, R3, R3 ;  /* 0x0000000308087224 */ /* 0x000fca00078e0203 */
[----:B------:R-:W-:-:S07]  /*2e2f0*/  VIMNMX R2, R2, R8, PT ;  /* 0x0000000802027248 */ /* 0x000fce0003fe0100 */
.L_x_3343:
        /* <DEDUP_REMOVED lines=25> */
.L_x_3349:
[----:B------:R-:W-:-:S13]  /*2e490*/  ISETP.NE.AND P0, PT, R3, 0x1, PT ;  /* 0x000000010300780c */ /* 0x000fda0003f05270 */
[----:B--2---:R-:W2:Y:S02]  /*2e4a0*/  @P0 LDC.64 R4, c[0x0][0xae0] ;  /* 0x0002b800ff040b82 */ /* 0x004ea40000000a00 */
[----:B--2---:R-:W-:-:S05]  /*2e4b0*/  @P0 IMAD.HI.U32 R4, R6, R4, RZ ;  /* 0x0000000406040227 */ /* 0x004fca00078e00ff */
[----:B------:R-:W-:-:S07]  /*2e4c0*/  @P0 SHF.R.U32.HI R6, RZ, R5, R4 ;  /* 0x00000005ff060219 */ /* 0x000fce0000011604 */
.L_x_3350:
[----:B------:R-:W-:Y:S05]  /*2e4d0*/  BSYNC B0 ;  /* 0x0000000000007941 */ /* 0x000fea0003800000 */
.L_x_3348:
[----:B------:R-:W-:-:S05]  /*2e4e0*/  IMAD R3, R6, R3, RZ ;  /* 0x0000000306037224 */ /* 0x000fca00078e02ff */
[----:B------:R-:W-:-:S07]  /*2e4f0*/  VIMNMX R2, R2, R3, !PT ;  /* 0x0000000302027248 */ /* 0x000fce0007fe0100 */
.L_x_3347:
[----:B------:R-:W-:Y:S01]  /*2e500*/  SHF.R.S32.HI R3, RZ, 0x1f, R2 ;  /* 0x0000001fff037819 */ /* 0x000fe20000011402 */
[----:B------:R-:W-:Y:S01]  /*2e510*/  IMAD.MOV.U32 R5, RZ, RZ, RZ ;  /* 0x000000ffff057224 */ /* 0x000fe200078e00ff */
[----:B--2---:R-:W-:Y:S01]  /*2e520*/  SHF.R.U32.HI R4, RZ, 0x10, R7 ;  /* 0x00000010ff047819 */ /* 0x004fe20000011607 */
[----:B------:R-:W-:Y:S01]  /*2e530*/  BSSY B0, `(.L_x_3351) ;  /* 0x0000029000007945 */ /* 0x000fe20003800000 */
[----:B------:R-:W-:Y:S01]  /*2e540*/  LEA.HI R3, R3, R2, RZ, 0x6 ;  /* 0x0000000203037211 */ /* 0x000fe200078f30ff */
[----:B01----:R-:W-:Y:S01]  /*2e550*/  IMAD.MOV.U32 R10, RZ, RZ, R5 ;  /* 0x000000ffff0a7224 */ /* 0x003fe200078e0005 */
[----:B------:R-:W-:Y:S01]  /*2e560*/  ISETP.NE.AND P0, PT, R4, RZ, PT ;  /* 0x000000ff0400720c */ /* 0x000fe20003f05270 */
[----:B------:R0:W-:Y:S01]  /*2e570*/  STL [R1+0x488], R5 ;  /* 0x0004880501007387 */ /* 0x0001e20000100800 */
[----:B------:R-:W-:Y:S02]  /*2e580*/  SHF.R.S32.HI R3, RZ, 0x6, R3 ;  /* 0x00000006ff037819 */ /* 0x000fe40000011403 */
[----:B------:R-:W-:-:S02]  /*2e590*/  LOP3.LUT R8, R7, 0xff, RZ, 0xc0, !PT ;  /* 0x000000ff07087812 */ /* 0x000fc400078ec0ff */
[----:B------:R-:W-:-:S03]  /*2e5a0*/  VIMNMX R9, RZ, R3, !PT ;  /* 0x00000003ff097248 */ /* 0x000fc60007fe0100 */
[----:B------:R0:W-:Y:S01]  /*2e5b0*/  STL [R1+0x4a8], R8 ;  /* 0x0004a80801007387 */ /* 0x0001e20000100800 */
[----:B------:R-:W-:-:S03]  /*2e5c0*/  ISETP.GT.AND P1, PT, R0, R9, PT ;  /* 0x000000090000720c */ /* 0x000fc60003f24270 */
[----:B------:R0:W-:Y:S01]  /*2e5d0*/  STL [R1+0x484], R9 ;  /* 0x0004840901007387 */ /* 0x0001e20000100800 */
[----:B------:R-:W1:Y:S09]  /*2e5e0*/  @!P0 LDC R4, c[0x0][0xae8] ;  /* 0x0002ba00ff048b82 */ /* 0x000e720000000800 */
[----:B0-----:R-:W-:Y:S05]  /*2e5f0*/  @!P1 BRA `(.L_x_3352) ;  /* 0x0000000000709947 */ /* 0x001fea0003800000 */
[-C--:B-1----:R-:W-:Y:S02]  /*2e600*/  IABS R5, R4.reuse ;  /* 0x0000000400057213 */ /* 0x082fe40000000000 */
        /* <DEDUP_REMOVED lines=27> */
.L_x_3352:
[----:B------:R-:W-:Y:S05]  /*2e7c0*/  BSYNC B0 ;  /* 0x0000000000007941 */ /* 0x000fea0003800000 */
.L_x_3351:
[----:B------:R-:W-:Y:S01]  /*2e7d0*/  IMAD.MOV.U32 R3, RZ, RZ, R10 ;  /* 0x000000ffff037224 */ /* 0x000fe200078e000a */
[----:B------:R-:W-:Y:S03]  /*2e7e0*/  BSSY B7, `(.L_x_3353) ;  /* 0x00005bd000077945 */ /* 0x000fe60003800000 */
[----:B------:R-:W-:-:S05]  /*2e7f0*/  IMAD R2, R8, R3, R9 ;  /* 0x0000000308027224 */ /* 0x000fca00078e0209 */
        /* <DEDUP_REMOVED lines=10> */
[----:B------:R-:W-:Y:S02]  /*2e8a0*/  VOTEU.ANY UR4, UPT, PT ;  /* 0x0000000000047886 */ /* 0x000fe400038e0100 */
[----:B------:R-:W2:Y:S08]  /*2e8b0*/  FLO.U32 R0, UR4 ;  /* 0x0000000400007d00 */ /* 0x000eb000080e0000 */
[----:B-1----:R-:W1:Y:S01]  /*2e8c0*/  POPC R4, UR4 ;  /* 0x0000000400047d09 */ /* 0x002e620008000000 */
[----:B--2---:R-:W-:-:S02]  /*2e8d0*/  ISETP.EQ.U32.AND P0, PT, R0, R2, PT ;  /* 0x000000020000720c */ /* 0x004fc40003f02070 */
[----:B------:R-:W1:Y:S11]  /*2e8e0*/  LDC.64 R2, c[0x0][0xd60] ;  /* 0x00035800ff027b82 */ /* 0x000e760000000a00 */
[----:B-1----:R-:W2:Y:S04]  /*2e8f0*/  @P0 ATOMG.E.ADD.STRONG.GPU PT, R2, desc[UR40][R2.64], R4 ;  /* 0x00000004020209a8 */ /* 0x002ea800081ee1e8 */
[----:B--2---:R1:W2:Y:S02]  /*2e900*/  SHFL.IDX PT, R2, R2, R0, 0x1f ;  /* 0x00001f0002027589 */ /* 0x0042a400000e0000 */
[----:B-1----:R-:W1:Y:S02]  /*2e910*/  S2R R0, SR_LTMASK ;  /* 0x0000000000007919 */ /* 0x002e640000003900 */
[----:B-1----:R-:W-:-:S06]  /*2e920*/  LOP3.LUT R0, R0, UR4, RZ, 0xc0, !PT ;  /* 0x0000000400007c12 */ /* 0x002fcc000f8ec0ff */
[----:B------:R-:W2:Y:S02]  /*2e930*/  POPC R0, R0 ;  /* 0x0000000000007309 */ /* 0x000ea40000000000 */
[----:B--2---:R-:W-:-:S05]  /*2e940*/  IADD3 R0, R2, UR36, R0 ;  /* 0x0000002402007c10 */ /* 0x004fca000fffe000 */
[----:B------:R2:W-:Y:S01]  /*2e950*/  STL [R1+0x440], R0 ;  /* 0x0004400001007387 */ /* 0x0005e20000100800 */
[----:B------:R-:W-:Y:S05]  /*2e960*/  BRA `(.L_x_3355) ;  /* 0x0000005800907947 */ /* 0x000fea0003800000 */
.L_x_3354:
        /* <DEDUP_REMOVED lines=13> */
[----:B0-----:R-:W-:Y:S02]  /*2ea40*/  IMAD.U32 R10, RZ, RZ, UR4 ;  /* 0x00000004ff0a7e24 */ /* 0x001fe4000f8e00ff */
[----:B------:R-:W-:Y:S02]  /*2ea50*/  IMAD.U32 R11, RZ, RZ, UR5 ;  /* 0x00000005ff0b7e24 */ /* 0x000fe4000f8e00ff */
[----:B------:R-:W-:Y:S02]  /*2ea60*/  IMAD.MOV.U32 R8, RZ, RZ, 0x70 ;  /* 0x00000070ff087424 */ /* 0x000fe400078e00ff */
[----:B------:R-:W-:Y:S02]  /*2ea70*/  IMAD.MOV.U32 R12, RZ, RZ, 0x1 ;  /* 0x00000001ff0c7424 */ /* 0x000fe400078e00ff */
[----:B------:R-:W-:-:S07]  /*2ea80*/  IMAD.MOV.U32 R13, RZ, RZ, RZ ;  /* 0x000000ffff0d7224 */ /* 0x000fce00078e00ff */
[----:B------:R-:W-:-:S07]  /*2ea90*/  LEPC R20, `(.L_x_3357) ;  /* 0x000000001014794e */ /* 0x000fce0000000000 */
[----:B-1----:R-:W-:Y:S05]  /*2eaa0*/  CALL.ABS.NOINC R2 ;  /* 0x0000000002007343 */ /* 0x002fea0003c00000 */
.L_x_3357:
[----:B------:R-:W-:Y:S05]  /*2eab0*/  BSYNC B6 ;  /* 0x0000000000067941 */ /* 0x000fea0003800000 */
.L_x_3356:
        /* <DEDUP_REMOVED lines=13> */
[----:B0-----:R-:W-:Y:S02]  /*2eb90*/  IMAD.U32 R10, RZ, RZ, UR4 ;  /* 0x00000004ff0a7e24 */ /* 0x001fe4000f8e00ff */
[----:B------:R-:W-:Y:S02]  /*2eba0*/  IMAD.U32 R11, RZ, RZ, UR5 ;  /* 0x00000005ff0b7e24 */ /* 0x000fe4000f8e00ff */
[----:B------:R-:W-:Y:S02]  /*2ebb0*/  IMAD.MOV.U32 R8, RZ, RZ, 0x70 ;  /* 0x00000070ff087424 */ /* 0x000fe400078e00ff */
[----:B------:R-:W-:Y:S02]  /*2ebc0*/  IMAD.MOV.U32 R12, RZ, RZ, 0x1 ;  /* 0x00000001ff0c7424 */ /* 0x000fe400078e00ff */
[----:B--2---:R-:W-:-:S07]  /*2ebd0*/  IMAD.MOV.U32 R13, RZ, RZ, RZ ;  /* 0x000000ffff0d7224 */ /* 0x004fce00078e00ff */
[----:B------:R-:W-:-:S07]  /*2ebe0*/  LEPC R20, `(.L_x_3360) ;  /* 0x000000001014794e */ /* 0x000fce0000000000 */
[----:B---3--:R-:W-:Y:S05]  /*2ebf0*/  CALL.ABS.NOINC R2 ;  /* 0x0000000002007343 */ /* 0x008fea0003c00000 */
.L_x_3360:
        /* <DEDUP_REMOVED lines=15> */
.L_x_3359:
[----:B------:R-:W-:Y:S05]  /*2ecf0*/  BSYNC B6 ;  /* 0x0000000000067941 */ /* 0x000fea0003800000 */
.L_x_3358:
        /* <DEDUP_REMOVED lines=24> */
.L_x_3488:
        /* <DEDUP_REMOVED lines=9> */
.L_x_3491:
        /* <DEDUP_REMOVED lines=24> */
.L_x_3364:
[----:B------:R-:W4:Y:S04]  /*2f090*/  LDL R0, [R1+0x450] ;  /* 0x0004500001007983 */ /* 0x000f280000100800 */
[----:B---3--:R-:W3:Y:S01]  /*2f0a0*/  LDL R2, [R1+0x458] ;  /* 0x0004580001027983 */ /* 0x008ee20000100800 */
[----:B----4-:R-:W-:Y:S01]  /*2f0b0*/  IMAD R0, R0, 0x8, R18 ;  /* 0x0000000800007824 */ /* 0x010fe200078e0212 */
[----:B---3--:R-:W-:-:S04]  /*2f0c0*/  SHF.L.U32 R2, R2, 0x1f, RZ ;  /* 0x0000001f02027819 */ /* 0x008fc800000006ff */
[----:B------:R-:W3:Y:S02]  /*2f0d0*/  SYNCS.PHASECHK.TRANS64.TRYWAIT P0, [R0+URZ+0x38840], R2 ;  /* 0x03884002000075a7 */ /* 0x000ee4000800017f */
[----:B---3--:R-:W-:Y:S05]  /*2f0e0*/  @!P0 BRA `(.L_x_3365) ;  /* 0x0000006800fc8947 */ /* 0x008fea0003800000 */
.L_x_3492:
        /* <DEDUP_REMOVED lines=11> */
.L_x_3366:
        /* <DEDUP_REMOVED lines=23> */
.L_x_3362:
[----:B------:R-:W3:Y:S04]  /*2f310*/  LDL R2, [R1+0x44c] ;  /* 0x00044c0001027983 */ /* 0x000ee80000100800 */
        /* <DEDUP_REMOVED lines=8> */
[----:B------:R-:W-:Y:S01]  /*2f3a0*/  BSSY B6, `(.L_x_3367) ;  /* 0x0000019000067945 */ /* 0x000fe20003800000 */
[----:B---3--:R-:W-:-:S04]  /*2f3b0*/  SHF.R.S32.HI R0, RZ, 0x1f, R2 ;  /* 0x0000001fff007819 */ /* 0x008fc80000011402 */
[----:B-1----:R-:W-:Y:S02]  /*2f3c0*/  SEL R4, R0, RZ, !P0 ;  /* 0x000000ff00047207 */ /* 0x002fe40004000000 */
[----:B----4-:R-:W-:Y:S02]  /*2f3d0*/  SHF.R.S32.HI R3, RZ, 0x1f, R3 ;  /* 0x0000001fff037819 */ /* 0x010fe40000011403 */
[----:B------:R-:W-:Y:S01]  /*2f3e0*/  SEL R0, R2, RZ, !P0 ;  /* 0x000000ff02007207 */ /* 0x000fe20004000000 */
[----:B------:R1:W-:Y:S04]  /*2f3f0*/  STL [R1+0x498], R4 ;  /* 0x0004980401007387 */ /* 0x0003e80000100800 */
[----:B------:R1:W-:Y:S04]  /*2f400*/  STL [R1+0x478], R0 ;  /* 0x0004780001007387 */ /* 0x0003e80000100800 */
[----:B------:R1:W-:Y:S01]  /*2f410*/  STL [R1+0x490], R3 ;  /* 0x0004900301007387 */ /* 0x0003e20000100800 */
        /* <DEDUP_REMOVED lines=10> */
[----:B0-----:R-:W-:Y:S02]  /*2f4c0*/  IMAD.U32 R10, RZ, RZ, UR8 ;  /* 0x00000008ff0a7e24 */ /* 0x001fe4000f8e00ff */
[----:B------:R-:W-:Y:S02]  /*2f4d0*/  IMAD.U32 R11, RZ, RZ, UR9 ;  /* 0x00000009ff0b7e24 */ /* 0x000fe4000f8e00ff */
[----:B------:R-:W-:Y:S02]  /*2f4e0*/  IMAD.MOV.U32 R8, RZ, RZ, 0x70 ;  /* 0x00000070ff087424 */ /* 0x000fe400078e00ff */
[----:B------:R-:W-:Y:S02]  /*2f4f0*/  IMAD.MOV.U32 R12, RZ, RZ, 0x1 ;  /* 0x00000001ff0c7424 */ /* 0x000fe400078e00ff */
[----:B------:R-:W-:-:S07]  /*2f500*/  IMAD.MOV.U32 R13, RZ, RZ, RZ ;  /* 0x000000ffff0d7224 */ /* 0x000fce00078e00ff */
[----:B------:R-:W-:-:S07]  /*2f510*/  LEPC R20, `(.L_x_3368) ;  /* 0x000000001014794e */ /* 0x000fce0000000000 */
[----:B-1----:R-:W-:Y:S05]  /*2f520*/  CALL.ABS.NOINC R2 ;  /* 0x0000000002007343 */ /* 0x002fea0003c00000 */
.L_x_3368:
[----:B------:R-:W-:Y:S05]  /*2f530*/  BSYNC B6 ;  /* 0x0000000000067941 */ /* 0x000fea0003800000 */
.L_x_3367:
[----:B------:R-:W3:Y:S01]  /*2f540*/  LDL R11, [R1+0x474] ;  /* 0x00047400010b7983 */ /* 0x000ee20000100800 */
[----:B--2---:R-:W2:Y:S01]  /*2f550*/  LDC R7, c[0x0][0x448] ;  /* 0x00011200ff077b82 */ /* 0x004ea20000000800 */
[----:B------:R-:W-:Y:S01]  /*2f560*/  ULDC.64 UR4, c[0x0][0x298] ;  /* 0x0000a60000047ab9 */ /* 0x000fe20000000a00 */
[----:B------:R-:W-:Y:S01]  /*2f570*/  ULDC.64 UR6, c[0x0][0x280] ;  /* 0x0000a00000067ab9 */ /* 0x000fe20000000a00 */
[----:B-1----:R-:W4:Y:S04]  /*2f580*/  LDL R4, [R1+0x490] ;  /* 0x0004900001047983 */ /* 0x002f280000100800 */
[----:B------:R-:W4:Y:S04]  /*2f590*/  LDL R9, [R1+0x468] ;  /* 0x0004680001097983 */ /* 0x000f280000100800 */
[----:B------:R-:W4:Y:S01]  /*2f5a0*/  LDL R8, [R1+0x498] ;  /* 0x0004980001087983 */ /* 0x000f220000100800 */
[----:B------:R-:W1:Y:S01]  /*2f5b0*/  S2R R2, SR_TID.X ;  /* 0x0000000000027919 */ /* 0x000e620000002100 */
[----:B------:R-:W0:Y:S02]  /*2f5c0*/  S2R R0, SR_TID.X ;  /* 0x0000000000007919 */ /* 0x000e240000002100 */
[----:B------:R-:W4:Y:S01]  /*2f5d0*/  LDL R6, [R1+0x478] ;  /* 0x0004780001067983 */ /* 0x000f220000100800 */
[----:B--2---:R-:W-:-:S13]  /*2f5e0*/  ISETP.NE.AND P0, PT, R7, 0x1, PT ;  /* 0x000000010700780c */ /* 0x004fda0003f05270 */
[----:B------:R-:W2:Y:S01]  /*2f5f0*/  @P0 LDC R3, c[0x0][0x450] ;  /* 0x00011400ff030b82 */ /* 0x000ea20000000800 */
[----:B-1----:R-:W-:-:S04]  /*2f600*/  LOP3.LUT R2, R2, 0x7f, RZ, 0xc0, !PT ;  /* 0x0000007f02027812 */ /* 0x002fc800078ec0ff */
[----:B------:R-:W-:Y:S01]  /*2f610*/  SHF.R.U32.HI R2, RZ, 0x3, R2 ;  /* 0x00000003ff027819 */ /* 0x000fe20000011602 */
[----:B0-----:R-:W-:-:S05]  /*2f620*/  IMAD.SHL.U32 R0, R0, 0x10, RZ ;  /* 0x0000001000007824 */ /* 0x001fca00078e00ff */
[----:B------:R-:W-:Y:S02]  /*2f630*/  LOP3.LUT R0, R2, 0x70, R0, 0xf8, !PT ;  /* 0x0000007002007812 */ /* 0x000fe400078ef800 */
[----:B------:R-:W0:Y:S03]  /*2f640*/  @P0 LDC R2, c[0x0][0x44c] ;  /* 0x00011300ff020b82 */ /* 0x000e260000000800 */
[----:B---3--:R-:W-:-:S04]  /*2f650*/  IMAD.IADD R5, R0, 0x1, R11 ;  /* 0x0000000100057824 */ /* 0x008fc800078e020b */
[----:B0-----:R-:W-:-:S04]  /*2f660*/  @P0 IMAD.HI.U32 R2, R5, R2, RZ ;  /* 0x0000000205020227 */ /* 0x001fc800078e00ff */
[----:B------:R-:W-:Y:S01]  /*2f670*/  IMAD.MOV.U32 R0, RZ, RZ, R5 ;  /* 0x000000ffff007224 */ /* 0x000fe200078e0005 */
[----:B--2---:R-:W-:Y:S01]  /*2f680*/  @P0 SHF.R.U32.HI R0, RZ, R3, R2 ;  /* 0x00000003ff000219 */ /* 0x004fe20000011602 */
[----:B----4-:R-:W-:-:S04]  /*2f690*/  IMAD R2, R4, UR4, RZ ;  /* 0x0000000404027c24 */ /* 0x010fc8000f8e02ff */
[C---:B------:R-:W-:Y:S02]  /*2f6a0*/  IMAD R4, R9.reuse, UR5, R2 ;  /* 0x0000000509047c24 */ /* 0x040fe4000f8e0202 */
[----:B------:R-:W-:Y:S01]  /*2f6b0*/  IMAD.WIDE.U32 R2, R9, UR4, RZ ;  /* 0x0000000409027c25 */ /* 0x000fe2000f8e00ff */
[----:B------:R-:W-:-:S03]  /*2f6c0*/  ULDC.64 UR4, c[0x0][0x2d8] ;  /* 0x0000b60000047ab9 */ /* 0x000fc60000000a00 */
[----:B------:R-:W-:Y:S02]  /*2f6d0*/  IMAD.IADD R3, R3, 0x1, R4 ;  /* 0x0000000103037824 */ /* 0x000fe400078e0204 */
[----:B------:R-:W-:-:S04]  /*2f6e0*/  IMAD.WIDE.U32 R2, R17, UR4, R2 ;  /* 0x0000000411027c25 */ /* 0x000fc8000f8e0002 */
[----:B------:R-:W-:Y:S01]  /*2f6f0*/  IMAD R3, R17, UR5, R3 ;  /* 0x0000000511037c24 */ /* 0x000fe2000f8e0203 */
[----:B------:R-:W-:Y:S02]  /*2f700*/  ULDC.64 UR4, c[0x0][0x2e0] ;  /* 0x0000b80000047ab9 */ /* 0x000fe40000000a00 */
[----:B------:R-:W-:Y:S02]  /*2f710*/  IMAD R4, R8, UR4, RZ ;  /* 0x0000000408047c24 */ /* 0x000fe4000f8e02ff */
[----:B------:R0:W5:Y:S01]  /*2f720*/  LDL R8, [R1+0x454] ;  /* 0x0004540001087983 */ /* 0x0001620000100800 */
[C---:B------:R-:W-:Y:S01]  /*2f730*/  IMAD.WIDE.U32 R2, R6.reuse, UR4, R2 ;  /* 0x0000000406027c25 */ /* 0x040fe2000f8e0002 */
[----:B------:R-:W1:Y:S03]  /*2f740*/  S2R R10, SR_TID.X ;  /* 0x00000000000a7919 */ /* 0x000e660000002100 */
        /* <DEDUP_REMOVED lines=11> */
[----:B------:R-:W-:Y:S01]  /*2f800*/  IMAD.IADD R3, R3, 0x1, R4 ;  /* 0x0000000103037824 */ /* 0x000fe200078e0204 */
[----:B------:R2:W-:Y:S01]  /*2f810*/  STL [R1+0x464], R5 ;  /* 0x0004640501007387 */ /* 0x0005e20000100800 */
[----:B-1----:R-:W-:Y:S02]  /*2f820*/  IMAD.SHL.U32 R9, R10, 0x8, RZ ;  /* 0x000000080a097824 */ /* 0x002fe400078e00ff */
[----:B------:R-:W-:-:S03]  /*2f830*/  IMAD R6, R6, UR4, RZ ;  /* 0x0000000406067c24 */ /* 0x000fc6000f8e02ff */
[----:B------:R-:W-:Y:S01]  /*2f840*/  LOP3.LUT R9, R9, 0x38, RZ, 0xc0, !PT ;  /* 0x0000003809097812 */ /* 0x000fe200078ec0ff */
[----:B--2---:R-:W-:Y:S01]  /*2f850*/  IMAD.WIDE.U32 R4, R0, UR4, R2 ;  /* 0x0000000400047c25 */ /* 0x004fe2000f8e0002 */
[----:B------:R-:W-:-:S03]  /*2f860*/  ULDC UR4, c[0x0][0x2b8] ;  /* 0x0000ae0000047ab9 */ /* 0x000fc60000000800 */
[----:B------:R-:W-:Y:S01]  /*2f870*/  IMAD R0, R0, UR5, R6 ;  /* 0x0000000500007c24 */ /* 0x000fe2000f8e0206 */
[----:B------:R-:W-:-:S03]  /*2f880*/  LEA R3, P1, R4, UR6, 0x1 ;  /* 0x0000000604037c11 */ /* 0x000fc6000f8208ff */
[----:B------:R-:W-:Y:S01]  /*2f890*/  IMAD.IADD R0, R5, 0x1, R0 ;  /* 0x0000000105007824 */ /* 0x000fe200078e0200 */
[----:B------:R-:W-:Y:S01]  /*2f8a0*/  ISETP.GE.AND P0, PT, R9, UR4, PT ;  /* 0x0000000409007c0c */ /* 0x000fe2000bf06270 */
[----:B------:R-:W-:Y:S01]  /*2f8b0*/  UMOV UR4, 0xffffffff ;  /* 0xffffffff00047882 */ /* 0x000fe20000000000 */
[----:B------:R-:W-:Y:S02]  /*2f8c0*/  LOP3.LUT R10, R10, 0x7f, RZ, 0xc0, !PT ;  /* 0x0000007f0a0a7812 */ /* 0x000fe400078ec0ff */
[----:B------:R-:W-:Y:S02]  /*2f8d0*/  LEA.HI.X R2, R4, UR7, R0, 0x1, P1 ;  /* 0x0000000704027c11 */ /* 0x000fe400088f0c00 */
[----:B------:R-:W-:Y:S01]  /*2f8e0*/  SHF.R.U32.HI R10, RZ, 0x3, R10 ;  /* 0x00000003ff0a7819 */ /* 0x000fe2000001160a */
[----:B0-----:R-:W-:Y:S06]  /*2f8f0*/  BRA.DIV UR4, `(.L_x_3369) ;  /* 0x00000066040c7947 */ /* 0x001fec000b800000 */
[----:B------:R-:W2:Y:S04]  /*2f900*/  LDL R11, [R1+0x470] ;  /* 0x00047000010b7983 */ /* 0x000ea80000100800 */
[----:B------:R-:W3:Y:S04]  /*2f910*/  LDL.LU R6, [R1+0x474] ;  /* 0x0004740001067983 */ /* 0x000ee80000300800 */
[----:B------:R-:W0:Y:S04]  /*2f920*/  SHFL.IDX PT, R5, R3, RZ, 0x181f ;  /* 0x00181fff03057589 */ /* 0x000e2800000e0000 */
[----:B------:R-:W1:Y:S01]  /*2f930*/  SHFL.IDX PT, R4, R2, RZ, 0x181f ;  /* 0x00181fff02047589 */ /* 0x000e6200000e0000 */
[----:B--2---:R-:W-:-:S02]  /*2f940*/  IMAD R0, R11, R7, RZ ;  /* 0x000000070b007224 */ /* 0x004fc400078e02ff */
[----:B---3--:R-:W-:Y:S02]  /*2f950*/  IMAD.IADD R10, R10, 0x1, R6 ;  /* 0x000000010a0a7824 */ /* 0x008fe400078e0206 */
[----:B------:R-:W-:Y:S02]  /*2f960*/  SHFL.IDX PT, R6, R2, 0x1, 0x181f ;  /* 0x00381f0002067f89 */ /* 0x000fe400000e0000 */
[C---:B------:R-:W-:Y:S01]  /*2f970*/  VIADD R7, R10.reuse, 0x10 ;  /* 0x000000100a077836 */ /* 0x040fe20000000000 */
[----:B------:R-:W-:Y:S01]  /*2f980*/  ISETP.GE.AND P1, PT, R10, R0, PT ;  /* 0x000000000a00720c */ /* 0x000fe20003f26270 */
[----:B------:R-:W-:Y:S04]  /*2f990*/  STL [R1+0x474], R10 ;  /* 0x0004740a01007387 */ /* 0x000fe80000100800 */
[----:B------:R2:W-:Y:S08]  /*2f9a0*/  STL [R1+0x48c], R7 ;  /* 0x00048c0701007387 */ /* 0x0005f00000100800 */
[----:B0-----:R-:W-:-:S05]  /*2f9b0*/  @!P1 LEA R5, P2, R9, R5, 0x1 ;  /* 0x0000000509059211 */ /* 0x001fca00078408ff */
[----:B-1----:R-:W-:-:S05]  /*2f9c0*/  @!P1 IMAD.X R4, RZ, RZ, R4, P2 ;  /* 0x000000ffff049224 */ /* 0x002fca00010e0604 */
[----:B------:R-:W-:-:S04]  /*2f9d0*/  @!P1 LOP3.LUT R5, R5, R4, RZ, 0x3c, !PT ;  /* 0x0000000405059212 */ /* 0x000fc800078e3cff */
[----:B------:R-:W-:-:S04]  /*2f9e0*/  @!P1 LOP3.LUT R4, R5, R4, RZ, 0x3c, !PT ;  /* 0x0000000405049212 */ /* 0x000fc800078e3cff */
[----:B------:R-:W-:-:S05]  /*2f9f0*/  @!P1 LOP3.LUT R5, R5, R4, RZ, 0x3c, !PT ;  /* 0x0000000405059212 */ /* 0x000fca00078e3cff */
[----:B-----5:R0:W-:Y:S01]  /*2fa00*/  @!P1 LDGSTS.E.BYPASS.LTC128B.128 [R8+0x20400], desc[UR40][R4.64], !P0 ;  /* 0x2040000004089fae */ /* 0x0201e2000c101d68 */
[----:B------:R-:W-:Y:S01]  /*2fa10*/  ISETP.GE.AND P1, PT, R7, R0, PT ;  /* 0x000000000700720c */ /* 0x000fe20003f26270 */
[----:B--2---:R-:W-:-:S05]  /*2fa20*/  VIADD R7, R10, 0x20 ;  /* 0x000000200a077836 */ /* 0x004fca0000000000 */
[----:B------:R-:W-:Y:S04]  /*2fa30*/  STL [R1+0x49c], R7 ;  /* 0x00049c0701007387 */ /* 0x000fe80000100800 */
[----:B0-----:R-:W0:Y:S03]  /*2fa40*/  SHFL.IDX PT, R4, R3, 0x1, 0x181f ;  /* 0x00381f0003047f89 */ /* 0x001e2600000e0000 */
[----:B0-----:R-:W-:-:S05]  /*2fa50*/  @!P1 LEA R5, P2, R9, R4, 0x1 ;  /* 0x0000000409059211 */ /* 0x001fca00078408ff */
[----:B------:R-:W-:Y:S02]  /*2fa60*/  @!P1 IMAD.X R4, RZ, RZ, R6, P2 ;  /* 0x000000ffff049224 */ /* 0x000fe400010e0606 */
[----:B------:R-:W-:Y:S03]  /*2fa70*/  SHFL.IDX PT, R6, R2, 0x2, 0x181f ;  /* 0x00581f0002067f89 */ /* 0x000fe600000e0000 */
[----:B------:R-:W-:-:S04]  /*2fa80*/  @!P1 LOP3.LUT R5, R5, R4, RZ, 0x3c, !PT ;  /* 0x0000000405059212 */ /* 0x000fc800078e3cff */
[----:B------:R-:W-:-:S04]  /*2fa90*/  @!P1 LOP3.LUT R4, R5, R4, RZ, 0x3c, !PT ;  /* 0x0000000405049212 */ /* 0x000fc800078e3cff */
[----:B------:R-:W-:-:S05]  /*2faa0*/  @!P1 LOP3.LUT R5, R5, R4, RZ, 0x3c, !PT ;  /* 0x0000000405059212 */ /* 0x000fca00078e3cff */
[----:B------:R0:W-:Y:S01]  /*2fab0*/  @!P1 LDGSTS.E.BYPASS.LTC128B.128 [R8+0x20c00], desc[UR40][R4.64], !P0 ;  /* 0x20c0000004089fae */ /* 0x0001e2000c101d68 */
[----:B------:R-:W-:-:S03]  /*2fac0*/  ISETP.GE.AND P1, PT, R7, R0, PT ;  /* 0x000000000700720c */ /* 0x000fc60003f26270 */
[----:B0-----:R-:W0:Y:S04]  /*2fad0*/  SHFL.IDX PT, R4, R3, 0x2, 0x181f ;  /* 0x00581f0003047f89 */ /* 0x001e2800000e0000 */
[----:B------:R-:W1:Y:S06]  /*2fae0*/  SHFL.IDX PT, R3, R3, 0x3, 0x181f ;  /* 0x00781f0003037f89 */ /* 0x000e6c00000e0000 */
[----:B0-----:R-:W-:-:S05]  /*2faf0*/  @!P1 LEA R5, P2, R9, R4, 0x1 ;  /* 0x0000000409059211 */ /* 0x001fca00078408ff */
[----:B------:R-:W-:-:S05]  /*2fb00*/  @!P1 IMAD.X R4, RZ, RZ, R6, P2 ;  /* 0x000000ffff049224 */ /* 0x000fca00010e0606 */
[----:B------:R-:W-:-:S04]  /*2fb10*/  @!P1 LOP3.LUT R5, R5, R4, RZ, 0x3c, !PT ;  /* 0x0000000405059212 */ /* 0x000fc800078e3cff */
[----:B------:R-:W-:-:S04]  /*2fb20*/  @!P1 LOP3.LUT R4, R5, R4, RZ, 0x3c, !PT ;  /* 0x0000000405049212 */ /* 0x000fc800078e3cff */
[----:B------:R-:W-:-:S05]  /*2fb30*/  @!P1 LOP3.LUT R5, R5, R4, RZ, 0x3c, !PT ;  /* 0x0000000405059212 */ /* 0x000fca00078e3cff */
[----:B------:R0:W-:Y:S04]  /*2fb40*/  @!P1 LDGSTS.E.BYPASS.LTC128B.128 [R8+0x21400], desc[UR40][R4.64], !P0 ;  /* 0x2140000004089fae */ /* 0x0001e8000c101d68 */
[----:B01----:R0:W2:Y:S02]  /*2fb50*/  SHFL.IDX PT, R4, R2, 0x3, 0x181f ;  /* 0x00781f0002047f89 */ /* 0x0030a400000e0000 */
.L_x_3501:
[----:B0-----:R-:W3:Y:S02]  /*2fb60*/  LDL R2, [R1+0x474] ;  /* 0x0004740001027983 */ /* 0x001ee40000100800 */
[----:B---3--:R-:W-:-:S05]  /*2fb70*/  VIADD R2, R2, 0x30 ;  /* 0x0000003002027836 */ /* 0x008fca0000000000 */
[----:B------:R-:W-:Y:S01]  /*2fb80*/  ISETP.GE.AND P1, PT, R2, R0, PT ;  /* 0x000000000200720c */ /* 0x000fe20003f26270 */
[----:B------:R0:W-:-:S12]  /*2fb90*/  STL [R1+0x4a0], R2 ;  /* 0x0004a00201007387 */ /* 0x0001d80000100800 */
[----:B0-----:R-:W-:-:S05]  /*2fba0*/  @!P1 LEA R2, P2, R9, R3, 0x1 ;  /* 0x0000000309029211 */ /* 0x001fca00078408ff */
[----:B--2---:R-:W-:-:S05]  /*2fbb0*/  @!P1 IMAD.X R3, RZ, RZ, R4, P2 ;  /* 0x000000ffff039224 */ /* 0x004fca00010e0604 */
[----:B------:R-:W-:Y:S01]  /*2fbc0*/  @!PT LDS RZ, [RZ] ;  /* 0x00000000fffff984 */ /* 0x000fe20000000800 */
[----:B------:R-:W-:Y:S01]  /*2fbd0*/  @!PT LDS RZ, [RZ] ;  /* 0x00000000fffff984 */ /* 0x000fe20000000800 */
[----:B------:R-:W-:Y:S01]  /*2fbe0*/  @!PT LDS RZ, [RZ] ;  /* 0x00000000fffff984 */ /* 0x000fe20000000800 */
[----:B------:R0:W-:Y:S01]  /*2fbf0*/  @!P1 LDGSTS.E.BYPASS.LTC128B.128 [R8+0x21c00], desc[UR40][R2.64], !P0 ;  /* 0x21c0000002089fae */ /* 0x0001e2000c101d68 */
[----:B------:R-:W-:Y:S01]  /*2fc00*/  PLOP3.LUT P0, PT, PT, PT, PT, 0x80, 0x0 ;  /* 0x000000000000781c */ /* 0x000fe20003f0f070 */
[----:B------:R-:W-:-:S12]  /*2fc10*/  NOP ;  /* 0x0000000000007918 */ /* 0x000fd80000000000 */
.L_x_3370:
        /* <DEDUP_REMOVED lines=37> */
.L_x_3372:
[----:B------:R-:W-:Y:S05]  /*2fe70*/  BSYNC B6 ;  /* 0x0000000000067941 */ /* 0x000fea0003800000 */
.L_x_3371:
        /* <DEDUP_REMOVED lines=11> */
[----:B------:R-:W-:-:S04]  /*2ff30*/  LOP3.LUT R8, R8, 0x38, RZ, 0xc0, !PT ;  /* 0x0000003808087812 */ /* 0x000fc800078ec0ff */
[C---:B------:R-:W-:Y:S02]  /*2ff40*/  LOP3.LUT R9, R8.reuse, 0x80, RZ, 0xfc, !PT ;  /* 0x0000008008097812 */ /* 0x040fe400078efcff */
[----:B------:R-:W-:Y:S01]  /*2ff50*/  LOP3.LUT R8, R8, 0x40, RZ, 0xfc, !PT ;  /* 0x0000004008087812 */ /* 0x000fe200078efcff */
[----:B--2---:R-:W-:Y:S02]  /*2ff60*/  IMAD.MOV.U32 R3, RZ, RZ, R5 ;  /* 0x000000ffff037224 */ /* 0x004fe400078e0005 */
        /* <DEDUP_REMOVED lines=16> */
[----:B------:R-:W-:Y:S02]  /*30070*/  IMAD R5, R5, UR4, RZ ;  /* 0x0000000405057c24 */ /* 0x000fe4000f8e02ff */
[----:B------:R-:W-:Y:S02]  /*30080*/  IMAD R0, R7, R0, R6 ;  /* 0x0000000007007224 */ /* 0x000fe400078e0206 */
[----:B------:R-:W-:Y:S01]  /*30090*/  IMAD R4, R4, UR5, R5 ;  /* 0x0000000504047c24 */ /* 0x000fe2000f8e0205 */
[----:B------:R-:W-:Y:S01]  /*300a0*/  ULDC.64 UR4, c[0x0][0x3c8] ;  /* 0x0000f20000047ab9 */ /* 0x000fe20000000a00 */
[----:B------:R-:W0:Y:S02]  /*300b0*/  S2R R6, SR_TID.X ;  /* 0x0000000000067919 */ /* 0x000e240000002100 */
        /* <DEDUP_REMOVED lines=10> */
[----:B------:R-:W1:Y:S01]  /*30160*/  S2R R8, SR_TID.X ;  /* 0x0000000000087919 */ /* 0x000e620000002100 */
[----:B------:R-:W-:Y:S02]  /*30170*/  ISETP.GE.AND P2, PT, R9, UR4, PT ;  /* 0x0000000409007c0c */ /* 0x000fe4000bf46270 */
[----:B------:R-:W-:Y:S02]  /*30180*/  LEA.HI.X R4, R2, UR5, R4, 0x1, P0 ;  /* 0x0000000502047c11 */ /* 0x000fe400080f0c04 */
[----:B------:R-:W-:-:S02]  /*30190*/  SEL R3, RZ, 0x4, P2 ;  /* 0x00000004ff037807 */ /* 0x000fc40001000000 */
[----:B------:R-:W-:Y:S01]  /*301a0*/  SEL R2, RZ, 0x2, P1 ;  /* 0x00000002ff027807 */ /* 0x000fe20000800000 */
[----:B0-----:R-:W-:-:S05]  /*301b0*/  IMAD.SHL.U32 R10, R6, 0x8, RZ ;  /* 0x00000008060a7824 */ /* 0x001fca00078e00ff */
[----:B------:R-:W-:-:S04]  /*301c0*/  LOP3.LUT R10, R10, 0x38, RZ, 0xc0, !PT ;  /* 0x000000380a0a7812 */ /* 0x000fc800078ec0ff */
[----:B------:R-:W-:-:S04]  /*301d0*/  ISETP.GE.AND P3, PT, R10, UR4, PT ;  /* 0x000000040a007c0c */ /* 0x000fc8000bf66270 */
[----:B------:R-:W-:-:S04]  /*301e0*/  SEL R5, RZ, 0x1, P3 ;  /* 0x00000001ff057807 */ /* 0x000fc80001800000 */
[----:B------:R-:W-:-:S05]  /*301f0*/  IADD3 R2, R3, R2, R5 ;  /* 0x0000000203027210 */ /* 0x000fca0007ffe005 */
[----:B------:R-:W-:Y:S01]  /*30200*/  @P3 LOP3.LUT R19, R19, 0x8, RZ, 0xfc, !PT ;  /* 0x0000000813133812 */ /* 0x000fe200078efcff */
[----:B-1----:R-:W-:-:S03]  /*30210*/  IMAD.SHL.U32 R8, R8, 0x8, RZ ;  /* 0x0000000808087824 */ /* 0x002fc600078e00ff */
[----:B------:R-:W-:Y:S02]  /*30220*/  LOP3.LUT R19, R19, 0xfffffffd, RZ, 0xc0, !PT ;  /* 0xfffffffd13137812 */ /* 0x000fe400078ec0ff */
[----:B------:R-:W-:Y:S02]  /*30230*/  LOP3.LUT R8, R8, 0x38, RZ, 0xc0, !PT ;  /* 0x0000003808087812 */ /* 0x000fe400078ec0ff */
[----:B------:R-:W-:Y:S02]  /*30240*/  @P2 LOP3.LUT R19, R19, 0x2, RZ, 0xfc, !PT ;  /* 0x0000000213132812 */ /* 0x000fe400078efcff */
[C---:B------:R-:W-:Y:S02]  /*30250*/  LOP3.LUT R9, R8.reuse, 0x100, RZ, 0xfc, !PT ;  /* 0x0000010008097812 */ /* 0x040fe400078efcff */
[----:B------:R-:W-:Y:S02]  /*30260*/  LOP3.LUT R8, R8, 0xc0, RZ, 0xfc, !PT ;  /* 0x000000c008087812 */ /* 0x000fe400078efcff */
[----:B------:R-:W-:-:S02]  /*30270*/  LOP3.LUT R19, R19, 0xfffffffb, RZ, 0xc0, !PT ;  /* 0xfffffffb13137812 */ /* 0x000fc400078ec0ff */
[----:B------:R-:W-:Y:S01]  /*30280*/  ISETP.GE.AND P5, PT, R8, UR4, PT ;  /* 0x0000000408007c0c */ /* 0x000fe2000bfa6270 */
[C---:B------:R-:W-:Y:S01]  /*30290*/  IMAD.SHL.U32 R8, R6.reuse, 0x8, RZ ;  /* 0x0000000806087824 */ /* 0x040fe200078e00ff */
[----:B------:R-:W-:Y:S01]  /*302a0*/  ISETP.GE.AND P0, PT, R9, UR4, PT ;  /* 0x0000000409007c0c */ /* 0x000fe2000bf06270 */
[----:B------:R-:W-:Y:S01]  /*302b0*/  IMAD.SHL.U32 R6, R6, 0x8, RZ ;  /* 0x0000000806067824 */ /* 0x000fe200078e00ff */
[----:B------:R-:W-:Y:S02]  /*302c0*/  @P1 LOP3.LUT R19, R19, 0x4, RZ, 0xfc, !PT ;  /* 0x0000000413131812 */ /* 0x000fe400078efcff */
[----:B------:R-:W-:Y:S02]  /*302d0*/  LOP3.LUT R8, R8, 0x38, RZ, 0xc0, !PT ;  /* 0x0000003808087812 */ /* 0x000fe400078ec0ff */
[----:B------:R-:W-:Y:S02]  /*302e0*/  LOP3.LUT R6, R6, 0x38, RZ, 0xc0, !PT ;  /* 0x0000003806067812 */ /* 0x000fe400078ec0ff */
[----:B------:R-:W-:-:S02]  /*302f0*/  LOP3.LUT R9, R8, 0x180, RZ, 0xfc, !PT ;  /* 0x0000018008097812 */ /* 0x000fc400078efcff */
[----:B------:R-:W-:Y:S02]  /*30300*/  SEL R5, RZ, 0x10, P0 ;  /* 0x00000010ff057807 */ /* 0x000fe40000000000 */
[----:B------:R-:W-:Y:S02]  /*30310*/  SEL R3, RZ, 0x8, P5 ;  /* 0x00000008ff037807 */ /* 0x000fe40002800000 */
[----:B------:R-:W-:Y:S02]  /*30320*/  ISETP.GE.AND P1, PT, R9, UR4, PT ;  /* 0x0000000409007c0c */ /* 0x000fe4000bf26270 */
[----:B------:R-:W-:Y:S02]  /*30330*/  LOP3.LUT R8, R6, 0x140, RZ, 0xfc, !PT ;  /* 0x0000014006087812 */ /* 0x000fe400078efcff */
[----:B------:R-:W-:Y:S02]  /*30340*/  IADD3 R2, R5, R2, R3 ;  /* 0x0000000205027210 */ /* 0x000fe40007ffe003 */
[----:B------:R-:W-:-:S02]  /*30350*/  SEL R5, RZ, 0x40, P1 ;  /* 0x00000040ff057807 */ /* 0x000fc40000800000 */
[----:B------:R-:W-:Y:S02]  /*30360*/  LOP3.LUT R6, R6, 0x1c0, RZ, 0xfc, !PT ;  /* 0x000001c006067812 */ /* 0x000fe400078efcff */
        /* <DEDUP_REMOVED lines=14> */
[----:B------:R-:W-:-:S04]  /*30450*/  @P1 LOP3.LUT R19, R19, 0x10000, RZ, 0xfc, !PT ;  /* 0x0001000013131812 */ /* 0x000fc800078efcff */
[C---:B------:R-:W-:Y:S02]  /*30460*/  LOP3.LUT P1, RZ, R19.reuse, 0x8, RZ, 0xc0, !PT ;  /* 0x0000000813ff7812 */ /* 0x040fe4000782c0ff */
[C---:B------:R-:W-:Y:S02]  /*30470*/  LOP3.LUT P4, RZ, R19.reuse, 0x2, RZ, 0xc0, !PT ;  /* 0x0000000213ff7812 */ /* 0x040fe4000788c0ff */
[----:B------:R-:W-:Y:S01]  /*30480*/  LOP3.LUT R19, R19, 0xffffbfff, RZ, 0xc0, !PT ;  /* 0xffffbfff13137812 */ /* 0x000fe200078ec0ff */
[----:B------:R-:W-:Y:S01]  /*30490*/  SHFL.IDX PT, R14, R0, 0x1, 0x181f ;  /* 0x00381f00000e7f89 */ /* 0x000fe200000e0000 */
[----:B--2---:R-:W-:-:S05]  /*304a0*/  IMAD R7, R8, R7, RZ ;  /* 0x0000000708077224 */ /* 0x004fca00078e02ff */
[-C--:B---3--:R-:W-:Y:S02]  /*304b0*/  ISETP.GE.AND P2, PT, R3, R7.reuse, PT ;  /* 0x000000070300720c */ /* 0x088fe40003f46270 */
[----:B------:R-:W0:Y:S01]  /*304c0*/  S2R R3, SR_TID.X ;  /* 0x0000000000037919 */ /* 0x000e220000002100 */
[----:B----4-:R-:W-:-:S10]  /*304d0*/  ISETP.GE.AND P3, PT, R2, R7, PT ;  /* 0x000000070200720c */ /* 0x010fd40003f66270 */
[----:B------:R-:W-:-:S03]  /*304e0*/  @!P2 LOP3.LUT R2, R5, 0x40, RZ, 0xc0, !PT ;  /* 0x000000400502a812 */ /* 0x000fc600078ec0ff */
[----:B------:R-:W-:Y:S02]  /*304f0*/  @P3 LOP3.LUT R19, R19, 0x4000, RZ, 0xfc, !PT ;  /* 0x0000400013133812 */ /* 0x000fe400078efcff */
[----:B------:R-:W-:Y:S02]  /*30500*/  @!P2 SHF.R.U32.HI R2, RZ, 0x2, R2 ;  /* 0x00000002ff02a819 */ /* 0x000fe40000011602 */
[----:B------:R-:W-:Y:S02]  /*30510*/  LOP3.LUT R19, R19, 0xffffffdf, RZ, 0xc0, !PT ;  /* 0xffffffdf13137812 */ /* 0x000fe400078ec0ff */
[----:B------:R-:W-:Y:S02]  /*30520*/  @!P2 ISETP.NE.U32.AND P3, PT, R2, RZ, PT ;  /* 0x000000ff0200a20c */ /* 0x000fe40003f65070 */
[----:B------:R-:W-:-:S04]  /*30530*/  @!P2 LOP3.LUT R2, R6, 0x80, RZ, 0xc0, !PT ;  /* 0x000000800602a812 */ /* 0x000fc800078ec0ff */
[----:B------:R-:W-:Y:S01]  /*30540*/  @!P2 SHF.R.U32.HI R2, RZ, 0x3, R2 ;  /* 0x00000003ff02a819 */ /* 0x000fe20000011602 */
[----:B0-----:R-:W-:-:S06]  /*30550*/  IMAD.SHL.U32 R12, R3, 0x8, RZ ;  /* 0x00000008030c7824 */ /* 0x001fcc00078e00ff */
[----:B------:R-:W-:Y:S01]  /*30560*/  @P3 LOP3.LUT R19, R19, 0x20, RZ, 0xfc, !PT ;  /* 0x0000002013133812 */ /* 0x000fe200078efcff */
[----:B------:R-:W0:Y:S01]  /*30570*/  SHFL.IDX PT, R3, R0, RZ, 0x181f ;  /* 0x00181fff00037589 */ /* 0x000e2200000e0000 */
[----:B------:R-:W-:Y:S02]  /*30580*/  @!P2 ISETP.NE.U32.AND P3, PT, R2, RZ, PT ;  /* 0x000000ff0200a20c */ /* 0x000fe40003f65070 */
[----:B------:R-:W-:Y:S01]  /*30590*/  LOP3.LUT R12, R12, 0x38, RZ, 0xc0, !PT ;  /* 0x000000380c0c7812 */ /* 0x000fe200078ec0ff */
[----:B------:R-:W1:Y:S01]  /*305a0*/  SHFL.IDX PT, R2, R4, RZ, 0x181f ;  /* 0x00181fff04027589 */ /* 0x000e6200000e0000 */
[----:B------:R-:W-:-:S09]  /*305b0*/  LOP3.LUT R19, R19, 0xffff7fff, RZ, 0xc0, !PT ;  /* 0xffff7fff13137812 */ /* 0x000fd200078ec0ff */
[----:B------:R-:W-:Y:S02]  /*305c0*/  @P3 LOP3.LUT R19, R19, 0x8000, RZ, 0xfc, !PT ;  /* 0x0000800013133812 */ /* 0x000fe400078efcff */
[----:B0-----:R-:W-:-:S05]  /*305d0*/  @!P2 LEA R3, P6, R12, R3, 0x1 ;  /* 0x000000030c03a211 */ /* 0x001fca00078c08ff */
[----:B-1----:R-:W-:-:S05]  /*305e0*/  @!P2 IMAD.X R2, RZ, RZ, R2, P6 ;  /* 0x000000ffff02a224 */ /* 0x002fca00030e0602 */
[----:B------:R-:W-:-:S04]  /*305f0*/  @!P2 LOP3.LUT R3, R3, R2, RZ, 0x3c, !PT ;  /* 0x000000020303a212 */ /* 0x000fc800078e3cff */
        /* <DEDUP_REMOVED lines=61> */
.L_x_3511:
        /* <DEDUP_REMOVED lines=15> */
[----:B--2---:R-:W-:Y:S01]  /*30ac0*/  LEA R2, P2, R2, R0, 0x1 ;  /* 0x0000000002027211 */ /* 0x004fe200078408ff */
[----:B---3--:R-:W-:-:S04]  /*30ad0*/  IMAD.MOV.U32 R8, RZ, RZ, R3 ;  /* 0x000000ffff087224 */ /* 0x008fc800078e0003 */
[----:B-1----:R-:W-:Y:S01]  /*30ae0*/  IMAD.X R3, RZ, RZ, R4, P2 ;  /* 0x000000ffff037224 */ /* 0x002fe200010e0604 */
[----:B------:R-:W-:-:S04]  /*30af0*/  ISETP.NE.U32.AND P2, PT, R5, RZ, PT ;  /* 0x000000ff0500720c */ /* 0x000fc80003f45070 */
        /* <DEDUP_REMOVED lines=12> */
.L_x_3375:
[----:B------:R-:W-:Y:S05]  /*30bc0*/  BSYNC B0 ;  /* 0x0000000000007941 */ /* 0x000fea0003800000 */
.L_x_3374:
[----:B------:R-:W-:Y:S01]  /*30bd0*/  NOP ;  /* 0x0000000000007918 */ /* 0x000fe20000000000 */
[----:B------:R-:W-:-:S13]  /*30be0*/  PLOP3.LUT P0, PT, PT, PT, PT, 0x80, 0x0 ;  /* 0x000000000000781c */ /* 0x000fda0003f0f070 */
.L_x_3376:
        /* <DEDUP_REMOVED lines=18> */
.L_x_3512:
[----:B------:R-:W-:Y:S05]  /*30d10*/  BSYNC B0 ;  /* 0x0000000000007941 */ /* 0x000fea0003800000 */
.L_x_3377:
[----:B------:R-:W-:Y:S01]  /*30d20*/  LOP3.LUT P0, RZ, R19, 0x1, RZ, 0xc0, !PT ;  /* 0x0000000113ff7812 */ /* 0x000fe2000780c0ff */
[----:B------:R-:W-:-:S12]  /*30d30*/  BSSY B0, `(.L_x_3379) ;  /* 0x0000097000007945 */ /* 0x000fd80003800000 */
[----:B------:R-:W-:Y:S05]  /*30d40*/  @!P0 BRA `(.L_x_3380) ;  /* 0x0000000800548947 */ /* 0x000fea0003800000 */
[----:B-1----:R-:W0:Y:S04]  /*30d50*/  LDL R4, [R1+0x450] ;  /* 0x0004500001047983 */ /* 0x002e280000100800 */
[----:B------:R-:W2:Y:S01]  /*30d60*/  LDL R2, [R1+0x458] ;  /* 0x0004580001027983 */ /* 0x000ea20000100800 */
[----:B------:R-:W1:Y:S01]  /*30d70*/  S2R R3, SR_TID.X ;  /* 0x0000000000037919 */ /* 0x000e620000002100 */
[----:B------:R-:W-:Y:S01]  /*30d80*/  BSSY B1, `(.L_x_3381) ;  /* 0x0000007000017945 */ /* 0x000fe20003800000 */
[----:B-1----:R-:W-:-:S04]  /*30d90*/  LOP3.LUT R3, R3, 0x7f, RZ, 0xc0, !PT ;  /* 0x0000007f03037812 */ /* 0x002fc800078ec0ff */
[----:B------:R-:W-:Y:S01]  /*30da0*/  ISETP.NE.AND P1, PT, R3, RZ, PT ;  /* 0x000000ff0300720c */ /* 0x000fe20003f25270 */
[----:B0-----:R-:W-:Y:S01]  /*30db0*/  IMAD R0, R4, 0x8, R18 ;  /* 0x0000000804007824 */ /* 0x001fe200078e0212 */
[----:B--2---:R-:W-:-:S04]  /*30dc0*/  SHF.L.U32 R2, R2, 0x1f, RZ ;  /* 0x0000001f02027819 */ /* 0x004fc800000006ff */
[----:B------:R-:W0:Y:S02]  /*30dd0*/  SYNCS.PHASECHK.TRANS64.TRYWAIT P0, [R0+URZ+0x38860], R2 ;  /* 0x03886002000075a7 */ /* 0x000e24000800017f */
[----:B0-----:R-:W-:Y:S05]  /*30de0*/  @!P0 BRA `(.L_x_3382) ;  /* 0x0000006000088947 */ /* 0x001fea0003800000 */
.L_x_3513:
[----:B------:R-:W-:Y:S05]  /*30df0*/  BSYNC B1 ;  /* 0x0000000000017941 */ /* 0x000fea0003800000 */
.L_x_3381:
        /* <DEDUP_REMOVED lines=9> */
.L_x_3384:
[----:B------:R-:W-:Y:S05]  /*30e90*/  BSYNC B1 ;  /* 0x0000000000017941 */ /* 0x000fea0003800000 */
.L_x_3383:
[----:B0-----:R-:W2:Y:S04]  /*30ea0*/  LDL R2, [R1+0x450] ;  /* 0x0004500001027983 */ /* 0x001ea80000100800 */
[----:B------:R-:W3:Y:S04]  /*30eb0*/  LDL R4, [R1+0x45c] ;  /* 0x00045c0001047983 */ /* 0x000ee80000100800 */
[----:B------:R-:W3:Y:S01]  /*30ec0*/  LDL.LU R3, [R1+0x46c] ;  /* 0x00046c0001037983 */ /* 0x000ee20000300800 */
        /* <DEDUP_REMOVED lines=8> */
[----:B---3--:R-:W-:Y:S02]  /*30f50*/  IMAD R3, R3, 0x40, R4 ;  /* 0x0000004003037824 */ /* 0x008fe400078e0204 */
[----:B------:R-:W-:-:S07]  /*30f60*/  VIADD R4, R2, 0x400 ;  /* 0x0000040002047836 */ /* 0x000fce0000000000 */
.L_x_3385:
        /* <DEDUP_REMOVED lines=15> */
.L_x_3386:
        /* <DEDUP_REMOVED lines=15> */
.L_x_3387:
        /* <DEDUP_REMOVED lines=15> */
.L_x_3388:
        /* <DEDUP_REMOVED lines=15> */
.L_x_3389:
        /* <DEDUP_REMOVED lines=15> */
.L_x_3390:
        /* <DEDUP_REMOVED lines=15> */
.L_x_3391:
        /* <DEDUP_REMOVED lines=15> */
.L_x_3392:
        /* <DEDUP_REMOVED lines=10> */
.L_x_3380:
[----:B------:R-:W-:Y:S05]  /*316a0*/  BSYNC B0 ;  /* 0x0000000000007941 */ /* 0x000fea0003800000 */
.L_x_3379:
        /* <DEDUP_REMOVED lines=61> */
.L_x_3399:
[----:B------:R-:W2:Y:S01]  /*31a80*/  S2R R2, SR_TID.X ;  /* 0x0000000000027919 */ /* 0x000ea20000002100 */
[----:B------:R-:W-:Y:S01]  /*31a90*/  IMAD R3, R10, 0x8, R18 ;  /* 0x000000080a037824 */ /* 0x000fe200078e0212 */
[----:B------:R-:W-:Y:S01]  /*31aa0*/  BSSY B3, `(.L_x_3400) ;  /* 0x0000006000037945 */ /* 0x000fe20003800000 */
[----:B--2---:R-:W-:Y:S02]  /*31ab0*/  LOP3.LUT R5, R2, 0x7f, RZ, 0xc0, !PT ;  /* 0x0000007f02057812 */ /* 0x004fe400078ec0ff */
[----:B------:R-:W-:Y:S02]  /*31ac0*/  SHF.L.U32 R2, R9, 0x1f, RZ ;  /* 0x0000001f09027819 */ /* 0x000fe400000006ff */
[----:B------:R-:W-:Y:S02]  /*31ad0*/  ISETP.NE.AND P1, PT, R5, RZ, PT ;  /* 0x000000ff0500720c */ /* 0x000fe40003f25270 */
[----:B------:R-:W2:Y:S02]  /*31ae0*/  SYNCS.PHASECHK.TRANS64.TRYWAIT P0, [R3+URZ+0x38840], R2 ;  /* 0x03884002030075a7 */ /* 0x000ea4000800017f */
[----:B--2---:R-:W-:Y:S09]  /*31af0*/  @!P0 BRA `(.L_x_3401) ;  /* 0x0000005000d88947 */ /* 0x004ff20003800000 */
.L_x_3514:
[----:B------:R-:W-:Y:S05]  /*31b00*/  BSYNC B3 ;  /* 0x0000000000037941 */ /* 0x000fea0003800000 */
.L_x_3400:
[----:B------:R-:W-:Y:S04]  /*31b10*/  BSSY B3, `(.L_x_3402) ;  /* 0x0000009000037945 */ /* 0x000fe80003800000 */
[----:B------:R-:W-:Y:S05]  /*31b20*/  @P1 BRA `(.L_x_3403) ;  /* 0x00000000001c1947 */ /* 0x000fea0003800000 */
[----:B------:R-:W1:Y:S02]  /*31b30*/  S2R R5, SR_TID.X ;  /* 0x0000000000057919 */ /* 0x000e640000002100 */
[----:B-1----:R-:W-:Y:S01]  /*31b40*/  LOP3.LUT R6, R5, 0x1f, RZ, 0xc0, !PT ;  /* 0x0000001f05067812 */ /* 0x002fe200078ec0ff */
[----:B------:R-:W-:-:S03]  /*31b50*/  IMAD.MOV.U32 R5, RZ, RZ, 0x2000 ;  /* 0x00002000ff057424 */ /* 0x000fc600078e00ff */
[----:B------:R-:W-:Y:S01]  /*31b60*/  ISETP.NE.AND P0, PT, R6, RZ, PT ;  /* 0x000000ff0600720c */ /* 0x000fe20003f05270 */
[----:B------:R3:W-:-:S12]  /*31b70*/  SYNCS.ARRIVE.TRANS64 RZ, [R3+URZ+0x38830], R5 ;  /* 0x0388300503ff79a7 */ /* 0x0007d8000800003f */
[----:B---3--:R-:W-:Y:S05]  /*31b80*/  @!P0 BRA `(.L_x_3403) ;  /* 0x0000000000048947 */ /* 0x008fea0003800000 */
[----:B------:R-:W-:Y:S01]  /*31b90*/  BPT.TRAP 0x1 ;  /* 0x000000040000795c */ /* 0x000fe20000300000 */
.L_x_3403:
[----:B------:R-:W-:Y:S05]  /*31ba0*/  BSYNC B3 ;  /* 0x0000000000037941 */ /* 0x000fea0003800000 */
.L_x_3402:
        /* <DEDUP_REMOVED lines=13> */
.L_x_3404:
        /* <DEDUP_REMOVED lines=13> */
.L_x_3515:
[----:B------:R-:W-:Y:S05]  /*31d50*/  BSYNC B3 ;  /* 0x0000000000037941 */ /* 0x000fea0003800000 */
.L_x_3405:
        /* <DEDUP_REMOVED lines=11> */
.L_x_3408:
[----:B------:R-:W-:Y:S05]  /*31e10*/  BSYNC B3 ;  /* 0x0000000000037941 */ /* 0x000fea0003800000 */
.L_x_3407:
        /* <DEDUP_REMOVED lines=10> */
.L_x_3409:
        /* <DEDUP_REMOVED lines=15> */
.L_x_3410:
        /* <DEDUP_REMOVED lines=15> */
.L_x_3411:
        /* <DEDUP_REMOVED lines=15> */
.L_x_3412:
        /* <DEDUP_REMOVED lines=15> */
.L_x_3413:
        /* <DEDUP_REMOVED lines=15> */
.L_x_3414:
        /* <DEDUP_REMOVED lines=15> */
.L_x_3415:
        /* <DEDUP_REMOVED lines=15> */
.L_x_3416:
        /* <DEDUP_REMOVED lines=10> */
.L_x_3398:
[----:B------:R-:W-:Y:S05]  /*325f0*/  BSYNC B1 ;  /* 0x0000000000017941 */ /* 0x000fea0003800000 */
.L_x_3397:
[----:B------:R-:W2:Y:S02]  /*32600*/  LDL.LU R5, [R1+0x480] ;  /* 0x0004800001057983 */ /* 0x000ea40000300800 */
[----:B--2---:R-:W-:-:S07]  /*32610*/  VIADD R0, R5, 0xfffffffd ;  /* 0xfffffffd05007836 */ /* 0x004fce0000000000 */
.L_x_3396:
[----:B------:R-:W-:Y:S05]  /*32620*/  BSYNC B2 ;  /* 0x0000000000027941 */ /* 0x000fea0003800000 */
.L_x_3395:
[----:B------:R-:W-:-:S05]  /*32630*/  VIADD R8, R8, 0xfffffffe ;  /* 0xfffffffe08087836 */ /* 0x000fca0000000000 */
[----:B------:R-:W-:-:S13]  /*32640*/  ISETP.NE.AND P0, PT, R8, R4, PT ;  /* 0x000000040800720c */ /* 0x000fda0003f05270 */
[----:B------:R-:W-:Y:S05]  /*32650*/  @!P0 BRA `(.L_x_3394) ;  /* 0x0000001800e08947 */ /* 0x000fea0003800000 */
.L_x_3457:
        /* <DEDUP_REMOVED lines=35> */
.L_x_3419:
[----:B------:R-:W2:Y:S01]  /*32890*/  S2R R2, SR_TID.X ;  /* 0x0000000000027919 */ /* 0x000ea20000002100 */
[----:B-1----:R-:W-:Y:S01]  /*328a0*/  IMAD R4, R7, 0x8, R18 ;  /* 0x0000000807047824 */ /* 0x002fe200078e0212 */
[----:B------:R-:W-:Y:S01]  /*328b0*/  BSSY B2, `(.L_x_3420) ;  /* 0x0000006000027945 */ /* 0x000fe20003800000 */
[----:B--2---:R-:W-:Y:S02]  /*328c0*/  LOP3.LUT R3, R2, 0x7f, RZ, 0xc0, !PT ;  /* 0x0000007f02037812 */ /* 0x004fe400078ec0ff */
[----:B------:R-:W-:Y:S02]  /*328d0*/  SHF.L.U32 R2, R6, 0x1f, RZ ;  /* 0x0000001f06027819 */ /* 0x000fe400000006ff */
[----:B------:R-:W-:Y:S02]  /*328e0*/  ISETP.NE.AND P1, PT, R3, RZ, PT ;  /* 0x000000ff0300720c */ /* 0x000fe40003f25270 */
[----:B------:R-:W1:Y:S02]  /*328f0*/  SYNCS.PHASECHK.TRANS64.TRYWAIT P0, [R4+URZ+0x38840], R2 ;  /* 0x03884002040075a7 */ /* 0x000e64000800017f */
[----:B-1----:R-:W-:Y:S09]  /*32900*/  @!P0 BRA `(.L_x_3421) ;  /* 0x00000044007c8947 */ /* 0x002ff20003800000 */
.L_x_3516:
[----:B------:R-:W-:Y:S05]  /*32910*/  BSYNC B2 ;  /* 0x0000000000027941 */ /* 0x000fea0003800000 */
.L_x_3420:
[----:B------:R-:W-:Y:S04]  /*32920*/  BSSY B2, `(.L_x_3422) ;  /* 0x0000009000027945 */ /* 0x000fe80003800000 */
[----:B------:R-:W-:Y:S05]  /*32930*/  @P1 BRA `(.L_x_3423) ;  /* 0x00000000001c1947 */ /* 0x000fea0003800000 */
[----:B------:R-:W2:Y:S02]  /*32940*/  S2R R3, SR_TID.X ;  /* 0x0000000000037919 */ /* 0x000ea40000002100 */
[----:B--2---:R-:W-:Y:S01]  /*32950*/  LOP3.LUT R5, R3, 0x1f, RZ, 0xc0, !PT ;  /* 0x0000001f03057812 */ /* 0x004fe200078ec0ff */
[----:B------:R-:W-:-:S03]  /*32960*/  IMAD.MOV.U32 R3, RZ, RZ, 0x2000 ;  /* 0x00002000ff037424 */ /* 0x000fc600078e00ff */
[----:B------:R-:W-:Y:S01]  /*32970*/  ISETP.NE.AND P0, PT, R5, RZ, PT ;  /* 0x000000ff0500720c */ /* 0x000fe20003f05270 */
[----:B------:R2:W-:-:S12]  /*32980*/  SYNCS.ARRIVE.TRANS64 RZ, [R4+URZ+0x38830], R3 ;  /* 0x0388300304ff79a7 */ /* 0x0005d8000800003f */
[----:B--2---:R-:W-:Y:S05]  /*32990*/  @!P0 BRA `(.L_x_3423) ;  /* 0x0000000000048947 */ /* 0x004fea0003800000 */
[----:B------:R-:W-:Y:S01]  /*329a0*/  BPT.TRAP 0x1 ;  /* 0x000000040000795c */ /* 0x000fe20000300000 */
.L_x_3423:
[----:B------:R-:W-:Y:S05]  /*329b0*/  BSYNC B2 ;  /* 0x0000000000027941 */ /* 0x000fea0003800000 */
.L_x_3422:
        /* <DEDUP_REMOVED lines=12> */
.L_x_3424:
        /* <DEDUP_REMOVED lines=13> */
.L_x_3517:
[----:B------:R-:W-:Y:S05]  /*32b50*/  BSYNC B2 ;  /* 0x0000000000027941 */ /* 0x000fea0003800000 */
.L_x_3425:
[----:B------:R-:W-:Y:S01]  /*32b60*/  BSSY B2, `(.L_x_3427) ;  /* 0x000000b000027945 */ /* 0x000fe20003800000 */
[----:B01----:R-:W-:Y:S02]  /*32b70*/  IMAD.MOV.U32 R2, RZ, RZ, 0x0 ;  /* 0x00000000ff027424 */ /* 0x003fe400078e00ff */
[----:B------:R-:W-:Y:S01]  /*32b80*/  IMAD.MOV.U32 R3, RZ, RZ, 0x14f00000 ;  /* 0x14f00000ff037424 */ /* 0x000fe200078e00ff */
[----:B------:R-:W-:Y:S06]  /*32b90*/  @P1 BRA `(.L_x_3428) ;  /* 0x00000000001c1947 */ /* 0x000fec0003800000 */
[----:B------:R-:W0:Y:S02]  /*32ba0*/  S2R R5, SR_TID.X ;  /* 0x0000000000057919 */ /* 0x000e240000002100 */
[----:B0-----:R-:W-:Y:S01]  /*32bb0*/  LOP3.LUT R10, R5, 0x1f, RZ, 0xc0, !PT ;  /* 0x0000001f050a7812 */ /* 0x001fe200078ec0ff */
[----:B------:R-:W-:-:S03]  /*32bc0*/  IMAD.MOV.U32 R5, RZ, RZ, 0x10000 ;  /* 0x00010000ff057424 */ /* 0x000fc600078e00ff */
[----:B------:R-:W-:Y:S01]  /*32bd0*/  ISETP.NE.AND P0, PT, R10, RZ, PT ;  /* 0x000000ff0a00720c */ /* 0x000fe20003f05270 */
[----:B------:R0:W-:-:S12]  /*32be0*/  SYNCS.ARRIVE.TRANS64 RZ, [R4+URZ+0x38850], R5 ;  /* 0x0388500504ff79a7 */ /* 0x0001d8000800003f */
[----:B0-----:R-:W-:Y:S05]  /*32bf0*/  @!P0 BRA `(.L_x_3428) ;  /* 0x0000000000048947 */ /* 0x001fea0003800000 */
[----:B------:R-:W-:Y:S01]  /*32c00*/  BPT.TRAP 0x1 ;  /* 0x000000040000795c */ /* 0x000fe20000300000 */
.L_x_3428:
[----:B------:R-:W-:Y:S05]  /*32c10*/  BSYNC B2 ;  /* 0x0000000000027941 */ /* 0x000fea0003800000 */
.L_x_3427:
        /* <DEDUP_REMOVED lines=9> */
.L_x_3429:
        /* <DEDUP_REMOVED lines=15> */
.L_x_3430:
        /* <DEDUP_REMOVED lines=15> */
.L_x_3431:
        /* <DEDUP_REMOVED lines=15> */
.L_x_3432:
        /* <DEDUP_REMOVED lines=15> */
.L_x_3433:
        /* <DEDUP_REMOVED lines=15> */
.L_x_3434:
        /* <DEDUP_REMOVED lines=15> */
.L_x_3435:
        /* <DEDUP_REMOVED lines=15> */
.L_x_3436:
        /* <DEDUP_REMOVED lines=10> */
.L_x_3418:
[----:B------:R-:W-:Y:S05]  /*333e0*/  BSYNC B1 ;  /* 0x0000000000017941 */ /* 0x000fea0003800000 */
.L_x_3417:
[----:B------:R-:W-:Y:S01]  /*333f0*/  VIADD R7, R7, 0x1 ;  /* 0x0000000107077836 */ /* 0x000fe20000000000 */
[----:B------:R-:W-:Y:S01]  /*33400*/  LOP3.LUT P2, RZ, R19, 0x1, RZ, 0xc0, !PT ;  /* 0x0000000113ff7812 */ /* 0x000fe2000784c0ff */
[----:B------:R-:W-:Y:S03]  /*33410*/  BSSY B1, `(.L_x_3437) ;  /* 0x00000d8000017945 */ /* 0x000fe60003800000 */
[----:B------:R-:W-:-:S04]  /*33420*/  ISETP.NE.AND P0, PT, R7, 0x2, PT ;  /* 0x000000020700780c */ /* 0x000fc80003f05270 */
[----:B------:R-:W-:Y:S02]  /*33430*/  SEL R2, RZ, 0x1, P0 ;  /* 0x00000001ff027807 */ /* 0x000fe40000000000 */
[----:B0-----:R-:W-:Y:S02]  /*33440*/  SEL R9, R7, RZ, P0 ;  /* 0x000000ff07097207 */ /* 0x001fe40000000000 */
[----:B------:R-:W-:Y:S01]  /*33450*/  LOP3.LUT R8, R6, R2, RZ, 0x3c, !PT ;  /* 0x0000000206087212 */ /* 0x000fe200078e3cff */
[----:B------:R-:W-:Y:S02]  /*33460*/  VIADD R6, R0, 0xffffffff ;  /* 0xffffffff00067836 */ /* 0x000fe40000000000 */
        /* <DEDUP_REMOVED lines=27> */
.L_x_3439:
        /* <DEDUP_REMOVED lines=8> */
.L_x_3518:
[----:B------:R-:W-:Y:S05]  /*336a0*/  BSYNC B2 ;  /* 0x0000000000027941 */ /* 0x000fea0003800000 */
.L_x_3440:
        /* <DEDUP_REMOVED lines=9> */
.L_x_3443:
[----:B------:R-:W-:Y:S05]  /*33740*/  BSYNC B2 ;  /* 0x0000000000027941 */ /* 0x000fea0003800000 */
.L_x_3442:
        /* <DEDUP_REMOVED lines=13> */
.L_x_3444:
        /* <DEDUP_REMOVED lines=13> */
.L_x_3519:
[----:B------:R-:W-:Y:S05]  /*338f0*/  BSYNC B2 ;  /* 0x0000000000027941 */ /* 0x000fea0003800000 */
.L_x_3445:
        /* <DEDUP_REMOVED lines=11> */
.L_x_3448:
[----:B------:R-:W-:Y:S05]  /*339b0*/  BSYNC B2 ;  /* 0x0000000000027941 */ /* 0x000fea0003800000 */
.L_x_3447:
        /* <DEDUP_REMOVED lines=10> */
.L_x_3449:
        /* <DEDUP_REMOVED lines=15> */
.L_x_3450:
        /* <DEDUP_REMOVED lines=15> */
.L_x_3451:
        /* <DEDUP_REMOVED lines=15> */
.L_x_3452:
        /* <DEDUP_REMOVED lines=15> */
.L_x_3453:
        /* <DEDUP_REMOVED lines=15> */
.L_x_3454:
        /* <DEDUP_REMOVED lines=15> */
.L_x_3455:
        /* <DEDUP_REMOVED lines=15> */
.L_x_3456:
        /* <DEDUP_REMOVED lines=10> */
.L_x_3438:
[----:B------:R-:W-:Y:S05]  /*34190*/  BSYNC B1 ;  /* 0x0000000000017941 */ /* 0x000fea0003800000 */
.L_x_3437:
[----:B------:R-:W2:Y:S01]  /*341a0*/  LDL R2, [R1+0x460] ;  /* 0x0004600001027983 */ /* 0x000ea20000100800 */
[----:B------:R-:W-:Y:S01]  /*341b0*/  VIADD R0, R0, 0xfffffffe ;  /* 0xfffffffe00007836 */ /* 0x000fe20000000000 */
[----:B--2---:R-:W-:-:S13]  /*341c0*/  ISETP.GT.AND P0, PT, R6, R2, PT ;  /* 0x000000020600720c */ /* 0x004fda0003f04270 */
[----:B------:R-:W-:Y:S05]  /*341d0*/  @P0 BRA `(.L_x_3457) ;  /* 0xffffffe400200947 */ /* 0x000fea000383ffff */
.L_x_3394:
[----:B------:R-:W-:Y:S05]  /*341e0*/  BSYNC B0 ;  /* 0x0000000000007941 */ /* 0x000fea0003800000 */
.L_x_3393:
        /* <DEDUP_REMOVED lines=24> */
[----:B------:R2:W-:Y:S02]  /*34370*/  STL [R1+0x440], R2 ;  /* 0x0004400201007387 */ /* 0x0005e40000100800 */
.L_x_3459:
[----:B------:R-:W-:Y:S05]  /*34380*/  BSYNC B0 ;  /* 0x0000000000007941 */ /* 0x000fea0003800000 */
.L_x_3458:
[----:B------:R-:W-:-:S05]  /*34390*/  SEL R0, R0, RZ, P0 ;  /* 0x000000ff00007207 */ /* 0x000fca0000000000 */
[----:B------:R3:W-:Y:S02]  /*343a0*/  STL [R1+0x450], R0 ;  /* 0x0004500001007387 */ /* 0x0007e40000100800 */
.L_x_3355:
[----:B------:R-:W-:Y:S05]  /*343b0*/  BSYNC B7 ;  /* 0x0000000000077941 */ /* 0x000fea0003800000 */
.L_x_3353:
[----:B------:R-:W-:-:S13]  /*343c0*/  LOP3.LUT P0, RZ, R19, 0x40, RZ, 0xc0, !PT ;  /* 0x0000004013ff7812 */ /* 0x000fda000780c0ff */
[----:B------:R-:W-:Y:S05]  /*343d0*/  @!P0 BRA `(.L_x_3460) ;  /* 0x0000000000288947 */ /* 0x000fea0003800000 */
[----:B------:R-:W-:Y:S05]  /*343e0*/  WARPSYNC.ALL ;  /* 0x0000000000007948 */ /* 0x000fea0003800000 */
[----:B------:R-:W4:Y:S08]  /*343f0*/  S2UR UR5, SR_CgaCtaId ;  /* 0x00000000000579c3 */ /* 0x000f300000008800 */
[----:B------:R-:W-:Y:S06]  /*34400*/  BAR.SYNC.DEFER_BLOCKING 0x5, 0x180 ;  /* 0x0146000000007b1d */ /* 0x000fec0000010000 */
[----:B------:R-:W-:-:S02]  /*34410*/  UMOV UR4, 0x400 ;  /* 0x0000040000047882 */ /* 0x000fc40000000000 */
[----:B----4-:R-:W-:-:S06]  /*34420*/  ULEA UR4, UR5, UR4, 0x18 ;  /* 0x0000000405047291 */ /* 0x010fcc000f8ec03f */
[----:B------:R-:W-:-:S05]  /*34430*/  IMAD.U32 R18, RZ, RZ, UR4 ;  /* 0x00000004ff127e24 */ /* 0x000fca000f8e00ff */
[----:B-1----:R-:W1:Y:S04]  /*34440*/  LDS.128 R4, [R18+0x388d0] ;  /* 0x0388d00012047984 */ /* 0x002e680000000c00 */
[----:B-1----:R1:W-:Y:S01]  /*34450*/  STL.128 [R1+0x440], R4 ;  /* 0x0004400401007387 */ /* 0x0023e20000100c00 */
[----:B------:R-:W-:Y:S06]  /*34460*/  BAR.ARV 0x4, 0x180 ;  /* 0x0106000000007b1d */ /* 0x000fec0000002000 */
[----:B------:R-:W-:Y:S05]  /*34470*/  BRA `(.L_x_3461) ;  /* 0x0000001000307947 */ /* 0x000fea0003800000 */
.L_x_3460:
[----:B--23--:R-:W2:Y:S01]  /*34480*/  S2R R0, SR_TID.X ;  /* 0x0000000000007919 */ /* 0x00cea20000002100 */
[----:B------:R-:W-:Y:S01]  /*34490*/  UMOV UR4, 0xffffffff ;  /* 0xffffffff00047882 */ /* 0x000fe20000000000 */
[----:B--2---:R-:W-:-:S04]  /*344a0*/  LOP3.LUT R16, R0, 0x1f, RZ, 0xc0, !PT ;  /* 0x0000001f00107812 */ /* 0x004fc800078ec0ff */
[----:B------:R-:W-:Y:S01]  /*344b0*/  ISETP.NE.AND P0, PT, R16, 0x1f, PT ;  /* 0x0000001f1000780c */ /* 0x000fe20003f05270 */
[----:B------:R-:W-:-:S12]  /*344c0*/  BRA.DIV UR4, `(.L_x_3462) ;  /* 0x0000002a04dc7947 */ /* 0x000fd8000b800000 */
[----:B-1----:R-:W2:Y:S01]  /*344d0*/  LDL R4, [R1+0x44c] ;  /* 0x00044c0001047983 */ /* 0x002ea20000100800 */
[----:B------:R-:W-:-:S03]  /*344e0*/  ULDC UR4, c[0x0][0xd3c] ;  /* 0x00034f0000047ab9 */ /* 0x000fc60000000800 */
[----:B------:R-:W0:Y:S01]  /*344f0*/  LDL.LU R3, [R1+0x440] ;  /* 0x0004400001037983 */ /* 0x000e220000300800 */
[----:B--2---:R-:W-:-:S05]  /*34500*/  IMAD.IADD R0, R4, 0x1, R16 ;  /* 0x0000000104007824 */ /* 0x004fca00078e0210 */
[----:B------:R-:W-:Y:S01]  /*34510*/  ISETP.GE.OR P1, PT, R0, UR4, !P0 ;  /* 0x0000000400007c0c */ /* 0x000fe2000c726670 */
[----:B0-----:R-:W-:-:S12]  /*34520*/  IMAD.MOV.U32 R8, RZ, RZ, R3 ;  /* 0x000000ffff087224 */ /* 0x001fd800078e0003 */
        /* <DEDUP_REMOVED lines=11> */
[----:B------:R-:W-:Y:S04]  /*345e0*/  SHFL.IDX PT, R0, R8, RZ, 0x1f ;  /* 0x00001fff08007589 */ /* 0x000fe800000e0000 */
[----:B------:R-:W-:Y:S01]  /*345f0*/  SHFL.IDX PT, R9, R8, 0x1, 0x1f ;  /* 0x00201f0008097f89 */ /* 0x000fe200000e0000 */
[----:B--2---:R-:W-:Y:S01]  /*34600*/  @!P1 IMAD.MOV.U32 R5, RZ, RZ, R6 ;  /* 0x000000ffff059224 */ /* 0x004fe200078e0006 */
[----:B------:R-:W-:-:S02]  /*34610*/  CS2R R6, SRZ ;  /* 0x0000000000067805 */ /* 0x000fc4000001ff00 */
[----:B---3--:R-:W-:-:S04]  /*34620*/  @!P1 IMAD.MOV.U32 R7, RZ, RZ, R2 ;  /* 0x000000ffff079224 */ /* 0x008fc800078e0002 */
[----:B------:R-:W-:-:S05]  /*34630*/  IMAD R2, R7, R5, RZ ;  /* 0x0000000507027224 */ /* 0x000fca00078e02ff */
[----:B------:R-:W0:Y:S01]  /*34640*/  SHFL.UP PT, R3, R2, 0x1, RZ ;  /* 0x0420000002037989 */ /* 0x000e2200000e00ff */
[----:B------:R-:W-:-:S04]  /*34650*/  ISETP.NE.AND P1, PT, R16, RZ, PT ;  /* 0x000000ff1000720c */ /* 0x000fc80003f25270 */
        /* <DEDUP_REMOVED lines=15> */
.L_x_3529:
[----:B------:R-:W-:Y:S02]  /*34750*/  ULDC UR4, c[0x0][0xd38] ;  /* 0x00034e0000047ab9 */ /* 0x000fe40000000800 */
[----:B------:R-:W-:-:S04]  /*34760*/  IMAD.U32 R8, RZ, RZ, UR4 ;  /* 0x00000004ff087e24 */ /* 0x000fc8000f8e00ff */
[----:B-1----:R-:W-:-:S04]  /*34770*/  IMAD R10, R10, R8, RZ ;  /* 0x000000080a0a7224 */ /* 0x002fc800078e02ff */
[----:B------:R-:W-:-:S05]  /*34780*/  IMAD.IADD R4, R9, 0x1, R10 ;  /* 0x0000000109047824 */ /* 0x000fca00078e020a */
[----:B------:R-:W-:-:S13]  /*34790*/  ISETP.GT.AND P6, PT, R4, R0, PT ;  /* 0x000000000400720c */ /* 0x000fda0003fc4270 */
[----:B------:R-:W-:Y:S05]  /*347a0*/  @P6 BRA `(.L_x_3463) ;  /* 0x0000000000ac6947 */ /* 0x000fea0003800000 */
.L_x_3466:
        /* <DEDUP_REMOVED lines=37> */
.L_x_3537:
[----:B------:R-:W-:Y:S02]  /*34a00*/  ULDC UR4, c[0x0][0xd38] ;  /* 0x00034e0000047ab9 */ /* 0x000fe40000000800 */
[----:B------:R-:W-:-:S04]  /*34a10*/  IMAD.U32 R8, RZ, RZ, UR4 ;  /* 0x00000004ff087e24 */ /* 0x000fc8000f8e00ff */
[----:B-1----:R-:W-:-:S04]  /*34a20*/  IMAD R10, R10, R8, RZ ;  /* 0x000000080a0a7224 */ /* 0x002fc800078e02ff */
[----:B------:R-:W-:-:S05]  /*34a30*/  IMAD.IADD R4, R10, 0x1, R4 ;  /* 0x000000010a047824 */ /* 0x000fca00078e0204 */
[----:B------:R-:W-:-:S13]  /*34a40*/  ISETP.GT.AND P6, PT, R4, R0, PT ;  /* 0x000000000400720c */ /* 0x000fda0003fc4270 */
[----:B------:R-:W-:Y:S05]  /*34a50*/  @!P6 BRA `(.L_x_3466) ;  /* 0xfffffffc0054e947 */ /* 0x000fea000383ffff */
.L_x_3463:
        /* <DEDUP_REMOVED lines=12> */
.L_x_3542:
[----:B------:R-:W-:-:S13]  /*34b20*/  ISETP.NE.AND P0, PT, R3, RZ, PT ;  /* 0x000000ff0300720c */ /* 0x000fda0003f05270 */
[----:B------:R-:W-:Y:S05]  /*34b30*/  @!P0 BRA `(.L_x_3468) ;  /* 0x0000000000148947 */ /* 0x000fea0003800000 */
[----:B------:R-:W-:Y:S01]  /*34b40*/  UMOV UR4, 0xffffffff ;  /* 0xffffffff00047882 */ /* 0x000fe20000000000 */
[----:B---3--:R-:W-:Y:S02]  /*34b50*/  VIADD R9, R9, 0xffffffff ;  /* 0xffffffff09097836 */ /* 0x008fe40000000000 */
[----:B------:R-:W-:Y:S05]  /*34b60*/  BRA.DIV UR4, `(.L_x_3469) ;  /* 0x0000002e04d07947 */ /* 0x000fea000b800000 */
[----:B0-----:R0:W2:Y:S02]  /*34b70*/  SHFL.IDX PT, R2, R2, R9, 0x1f ;  /* 0x00001f0902027589 */ /* 0x0010a400000e0000 */
.L_x_3545:
[----:B--2---:R-:W-:-:S07]  /*34b80*/  IMAD.MOV.U32 R6, RZ, RZ, R2 ;  /* 0x000000ffff067224 */ /* 0x004fce00078e0002 */
.L_x_3468:
[----:B0-----:R-:W-:Y:S01]  /*34b90*/  IMAD R2, R6, R8, R10 ;  /* 0x0000000806027224 */ /* 0x001fe200078e020a */
[----:B------:R-:W-:-:S03]  /*34ba0*/  ISETP.NE.AND P0, PT, R7, 0x1, PT ;  /* 0x000000010700780c */ /* 0x000fc60003f05270 */
[----:B------:R-:W-:Y:S01]  /*34bb0*/  IMAD.IADD R0, R0, 0x1, -R2 ;  /* 0x0000000100007824 */ /* 0x000fe200078e0a02 */
[----:B------:R0:W-:Y:S09]  /*34bc0*/  STL [R1+0x440], R2 ;  /* 0x0004400201007387 */ /* 0x0001f20000100800 */
[----:B------:R-:W-:Y:S05]  /*34bd0*/  @!P0 BRA `(.L_x_3470) ;  /* 0x0000000000e48947 */ /* 0x000fea0003800000 */
[----:B-1-3--:R-:W-:-:S04]  /*34be0*/  IABS R5, R4 ;  /* 0x0000000400057213 */ /* 0x00afc80000000000 */
[----:B0-----:R-:W0:Y:S08]  /*34bf0*/  I2F.RP R2, R5 ;  /* 0x0000000500027306 */ /* 0x001e300000209400 */
        /* <DEDUP_REMOVED lines=55> */
.L_x_3470:
[----:B-1-3--:R-:W2:Y:S01]  /*34f70*/  LDL R5, [R1+0x44c] ;  /* 0x00044c0001057983 */ /* 0x00aea20000100800 */
[----:B0-----:R-:W2:Y:S02]  /*34f80*/  LDC.64 R2, c[0x0][0xd90] ;  /* 0x00036400ff027b82 */ /* 0x001ea40000000a00 */
[----:B--2---:R-:W-:-:S05]  /*34f90*/  IMAD.WIDE R2, R5, 0x4, R2 ;  /* 0x0000000405027825 */ /* 0x004fca00078e0202 */
        /* <DEDUP_REMOVED lines=30> */
[----:B------:R-:W-:-:S04]  /*35180*/  VIADDMNMX R6, R3, R8, R6, PT ;  /* 0x0000000803067246 */ /* 0x000fc80003800106 */
        /* <DEDUP_REMOVED lines=19> */
[----:B------:R-:W-:Y:S02]  /*352c0*/  LOP3.LUT R3, R0, R6, RZ, 0x3c, !PT ;  /* 0x0000000600037212 */ /* 0x000fe400078e3cff */
[----:B------:R-:W-:Y:S02]  /*352d0*/  IADD3 R0, R7, 0x1000000, R0 ;  /* 0x0100000007007810 */ /* 0x000fe40007ffe000 */
        /* <DEDUP_REMOVED lines=8> */
.L_x_3471:
[----:B------:R-:W-:-:S05]  /*35360*/  LOP3.LUT R0, RZ, R0, RZ, 0x33, !PT ;  /* 0x00000000ff007212 */ /* 0x000fca00078e33ff */
[----:B------:R-:W-:-:S05]  /*35370*/  IMAD.IADD R0, R4, 0x1, R0 ;  /* 0x0000000104007824 */ /* 0x000fca00078e0200 */
[----:B------:R2:W-:Y:S01]  /*35380*/  STL [R1+0x444], R0 ;  /* 0x0004440001007387 */ /* 0x0005e20000100800 */
[----:B------:R-:W-:Y:S05]  /*35390*/  BRA `(.L_x_3472) ;  /* 0x0000000000287947 */ /* 0x000fea0003800000 */
.L_x_3464:
[----:B------:R-:W-:Y:S01]  /*353a0*/  UMOV UR4, URZ ;  /* 0x0000003f00047c82 */ /* 0x000fe20008000000 */
[----:B------:R-:W-:Y:S01]  /*353b0*/  UMOV UR5, URZ ;  /* 0x0000003f00057c82 */ /* 0x000fe20008000000 */
[----:B------:R-:W-:Y:S01]  /*353c0*/  ULDC UR6, c[0x0][0xd3c] ;  /* 0x00034f0000067ab9 */ /* 0x000fe20000000800 */
[----:B------:R0:W-:Y:S01]  /*353d0*/  STL [R1+0x440], R0 ;  /* 0x0004400001007387 */ /* 0x0001e20000100800 */
[----:B------:R-:W-:Y:S02]  /*353e0*/  IMAD.U32 R3, RZ, RZ, UR4 ;  /* 0x00000004ff037e24 */ /* 0x000fe4000f8e00ff */
[----:B------:R-:W-:-:S03]  /*353f0*/  IMAD.U32 R2, RZ, RZ, UR5 ;  /* 0x00000005ff027e24 */ /* 0x000fc6000f8e00ff */
[----:B------:R1:W-:Y:S01]  /*35400*/  STL [R1+0x444], R3 ;  /* 0x0004440301007387 */ /* 0x0003e20000100800 */
[----:B0-----:R-:W-:-:S03]  /*35410*/  IMAD.U32 R0, RZ, RZ, UR6 ;  /* 0x00000006ff007e24 */ /* 0x001fc6000f8e00ff */
[----:B------:R1:W-:Y:S04]  /*35420*/  STL [R1+0x448], R2 ;  /* 0x0004480201007387 */ /* 0x0003e80000100800 */
[----:B------:R1:W-:Y:S02]  /*35430*/  STL [R1+0x44c], R0 ;  /* 0x00044c0001007387 */ /* 0x0003e40000100800 */
.L_x_3472:
[----:B-1----:R-:W3:Y:S04]  /*35440*/  LDL R2, [R1+0x44c] ;  /* 0x00044c0001027983 */ /* 0x002ee80000100800 */
[----:B0-----:R-:W4:Y:S04]  /*35450*/  LDL R3, [R1+0x448] ;  /* 0x0004480001037983 */ /* 0x001f280000100800 */
[----:B------:R-:W5:Y:S04]  /*35460*/  LDL R4, [R1+0x440] ;  /* 0x0004400001047983 */ /* 0x000f680000100800 */
[----:B------:R-:W5:Y:S01]  /*35470*/  LDL R5, [R1+0x444] ;  /* 0x0004440001057983 */ /* 0x000f620000100800 */
[----:B--2---:R-:W0:Y:S01]  /*35480*/  S2R R0, SR_TID.X ;  /* 0x0000000000007919 */ /* 0x004e220000002100 */
[----:B------:R-:W-:Y:S05]  /*35490*/  WARPSYNC.ALL ;  /* 0x0000000000007948 */ /* 0x000fea0003800000 */
[----:B0-----:R-:W-:Y:S01]  /*354a0*/  LOP3.LUT R0, R0, 0x1f, RZ, 0xc0, !PT ;  /* 0x0000001f00007812 */ /* 0x001fe200078ec0ff */
[----:B------:R-:W-:Y:S03]  /*354b0*/  BAR.SYNC.DEFER_BLOCKING 0x4, 0x180 ;  /* 0x0106000000007b1d */ /* 0x000fe60000010000 */
[----:B------:R-:W-:-:S13]  /*354c0*/  ISETP.NE.AND P0, PT, R0, RZ, PT ;  /* 0x000000ff0000720c */ /* 0x000fda0003f05270 */
[----:B------:R-:W0:Y:S01]  /*354d0*/  @!P0 S2R R0, SR_CgaCtaId ;  /* 0x0000000000008919 */ /* 0x000e220000008800 */
[----:B---3--:R-:W-:Y:S01]  /*354e0*/  IMAD.MOV.U32 R7, RZ, RZ, R2 ;  /* 0x000000ffff077224 */ /* 0x008fe200078e0002 */
[----:B------:R-:W-:Y:S01]  /*354f0*/  @!P0 MOV R2, 0x400 ;  /* 0x0000040000028802 */ /* 0x000fe20000000f00 */
[----:B----4-:R-:W-:-:S03]  /*35500*/  IMAD.MOV.U32 R6, RZ, RZ, R3 ;  /* 0x000000ffff067224 */ /* 0x010fc600078e0003 */
[----:B0-----:R-:W-:-:S05]  /*35510*/  @!P0 LEA R18, R0, R2, 0x18 ;  /* 0x0000000200128211 */ /* 0x001fca00078ec0ff */
[----:B-----5:R4:W-:Y:S01]  /*35520*/  @!P0 STS.128 [R18+0x388d0], R4 ;  /* 0x0388d00412008388 */ /* 0x0209e20000000c00 */
[----:B------:R-:W-:Y:S06]  /*35530*/  BAR.ARV 0x5, 0x180 ;  /* 0x0146000000007b1d */ /* 0x000fec0000002000 */
.L_x_3461:
[----:B--23--:R-:W2:Y:S01]  /*35540*/  LDL R0, [R1+0x44c] ;  /* 0x00044c0001007983 */ /* 0x00cea20000100800 */
[----:B------:R-:W-:Y:S02]  /*35550*/  ULDC UR4, c[0x0][0xd3c] ;  /* 0x00034f0000047ab9 */ /* 0x000fe40000000800 */
[----:B--2---:R-:W-:-:S13]  /*35560*/  ISETP.GE.AND P0, PT, R0, UR4, PT ;  /* 0x0000000400007c0c */ /* 0x004fda000bf06270 */
[----:B------:R-:W-:Y:S05]  /*35570*/  @!P0 BRA `(.L_x_3473) ;  /* 0xffffff8400b08947 */ /* 0x000fea000383ffff */
[----:B------:R-:W-:Y:S05]  /*35580*/  BSYNC B8 ;  /* 0x0000000000087941 */ /* 0x000fea0003800000 */
.L_x_3339:
[----:B---3--:R-:W2:Y:S01]  /*35590*/  LDL.LU R0, [R1+0x4a4] ;  /* 0x0004a40001007983 */ /* 0x008ea20000300800 */
[----:B------:R-:W-:Y:S01]  /*355a0*/  BSSY B0, `(.L_x_3474) ;  /* 0x000000b000007945 */ /* 0x000fe20003800000 */
[----:B01--4-:R-:W0:Y:S01]  /*355b0*/  S2R R5, SR_CgaCtaId ;  /* 0x0000000000057919 */ /* 0x013e220000008800 */
[----:B--2---:R-:W-:-:S05]  /*355c0*/  VIADD R0, R0, 0x1 ;  /* 0x0000000100007836 */ /* 0x004fca0000000000 */
[----:B------:R-:W-:-:S04]  /*355d0*/  LEA.HI R2, R0, R0, RZ, 0x1 ;  /* 0x0000000000027211 */ /* 0x000fc800078f08ff */
[----:B------:R-:W-:Y:S02]  /*355e0*/  LOP3.LUT R3, R2, 0xfffffffe, RZ, 0xc0, !PT ;  /* 0xfffffffe02037812 */ /* 0x000fe400078ec0ff */
[----:B------:R-:W-:-:S03]  /*355f0*/  MOV R2, 0x400 ;  /* 0x0000040000027802 */ /* 0x000fc60000000f00 */
[----:B------:R-:W-:Y:S01]  /*35600*/  IMAD.IADD R0, R0, 0x1, -R3 ;  /* 0x0000000100007824 */ /* 0x000fe200078e0a03 */
[----:B0-----:R-:W-:-:S04]  /*35610*/  LEA R9, R5, R2, 0x18 ;  /* 0x0000000205097211 */ /* 0x001fc800078ec0ff */
[----:B------:R-:W-:-:S04]  /*35620*/  SHF.L.U32 R0, R0, 0x1f, RZ ;  /* 0x0000001f00007819 */ /* 0x000fc800000006ff */
[----:B------:R-:W0:Y:S02]  /*35630*/  SYNCS.PHASECHK.TRANS64.TRYWAIT P0, [R9+URZ+0x38820], R0 ;  /* 0x03882000090075a7 */ /* 0x000e24000800017f */
[----:B0-----:R-:W-:Y:S05]  /*35640*/  @!P0 BRA `(.L_x_3475) ;  /* 0x0000002400448947 */ /* 0x001fea0003800000 */
.L_x_3546:
[----:B------:R-:W-:Y:S05]  /*35650*/  BSYNC B0 ;  /* 0x0000000000007941 */ /* 0x000fea0003800000 */
.L_x_3474:
[----:B------:R-:W-:-:S03]  /*35660*/  UMOV UR4, 0xffffffff ;  /* 0xffffffff00047882 */ /* 0x000fc60000000000 */
[----:B------:R-:W-:Y:S05]  /*35670*/  BRA.DIV UR4, `(.L_x_3476) ;  /* 0x00000026044c7947 */ /* 0x000fea000b800000 */
[----:B0-----:R-:W0:Y:S02]  /*35680*/  S2R R0, SR_TID.X ;  /* 0x0000000000007919 */ /* 0x001e240000002100 */
[----:B0-----:R-:W-:-:S04]  /*35690*/  SHF.R.U32.HI R0, RZ, 0x5, R0 ;  /* 0x00000005ff007819 */ /* 0x001fc80000011600 */
[----:B------:R-:W-:-:S05]  /*356a0*/  LOP3.LUT R0, R0, 0x3, RZ, 0xc0, !PT ;  /* 0x0000000300007812 */ /* 0x000fca00078ec0ff */
[----:B------:R0:W1:Y:S02]  /*356b0*/  SHFL.IDX PT, R14, R0, RZ, 0x1f ;  /* 0x00001fff000e7589 */ /* 0x00006400000e0000 */
.L_x_3549:
[----:B-1----:R-:W-:Y:S01]  /*356c0*/  ISETP.NE.AND P0, PT, R14, RZ, PT ;  /* 0x000000ff0e00720c */ /* 0x002fe20003f05270 */
[----:B------:R-:W-:-:S12]  /*356d0*/  BSSY B0, `(.L_x_3477) ;  /* 0x0000020000007945 */ /* 0x000fd80003800000 */
[----:B------:R-:W-:Y:S05]  /*356e0*/  @P0 BRA `(.L_x_3478) ;  /* 0x0000000000780947 */ /* 0x000fea0003800000 */
[----:B------:R-:W-:-:S03]  /*356f0*/  UMOV UR4, 0xffffffff ;  /* 0xffffffff00047882 */ /* 0x000fc60000000000 */
[----:B------:R-:W-:Y:S05]  /*35700*/  BRA.DIV UR4, `(.L_x_3479) ;  /* 0x00000026045c7947 */ /* 0x000fea000b800000 */
[----:B------:R-:W-:-:S13]  /*35710*/  ELECT P6, URZ, PT ;  /* 0x00000000003f782f */ /* 0x000fda00038c0000 */
.L_x_3552:
        /* <DEDUP_REMOVED lines=15> */
.L_x_3553:
[----:B------:R-:W0:Y:S01]  /*35810*/  LDL.LU R6, [R1+0x450] ;  /* 0x0004500001067983 */ /* 0x000e220000300800 */
[----:B------:R-:W1:Y:S01]  /*35820*/  SYNCS.PHASECHK.TRANS64.TRYWAIT P0, [R7+URZ], R2 ;  /* 0x00000002070075a7 */ /* 0x000e62000800017f */
[----:B------:R-:W-:-:S04]  /*35830*/  VIADD R0, R9, 0x38860 ;  /* 0x0003886009007836 */ /* 0x000fc80000000000 */
[----:B0-----:R-:W-:Y:S01]  /*35840*/  IMAD R5, R6, 0x8, R0 ;  /* 0x0000000806057824 */ /* 0x001fe200078e0200 */
[----:B-1----:R-:W-:Y:S06]  /*35850*/  @!P0 BRA `(.L_x_3481) ;  /* 0x00000024003c8947 */ /* 0x002fec0003800000 */
.L_x_3554:
[----:B------:R-:W1:Y:S02]  /*35860*/  SYNCS.PHASECHK.TRANS64.TRYWAIT P0, [R5+URZ], R4 ;  /* 0x00000004050075a7 */ /* 0x000e64000800017f */
[----:B-1----:R-:W-:Y:S05]  /*35870*/  @!P0 BRA `(.L_x_3482) ;  /* 0x0000002400488947 */ /* 0x002fea0003800000 */
.L_x_3555:
[----:B------:R-:W-:-:S07]  /*35880*/  IMAD R3, R3, 0x8, R0 ;  /* 0x0000000803037824 */ /* 0x000fce00078e0200 */
.L_x_3483:
[----:B--2---:R2:W3:Y:S02]  /*35890*/  SYNCS.PHASECHK.TRANS64.TRYWAIT P0, [R3+URZ], R2 ;  /* 0x00000002030075a7 */ /* 0x0044e4000800017f */
[----:B---3--:R-:W-:Y:S05]  /*358a0*/  @!P0 NANOSLEEP.SYNCS 0x989680 ;  /* 0x009896800000895d */ /* 0x008fea0003900000 */
[----:B------:R-:W3:Y:S02]  /*358b0*/  @!P0 SYNCS.PHASECHK.TRANS64 P0, [R3+URZ], R2 ;  /* 0x00000002030085a7 */ /* 0x000ee4000800007f */
[----:B---3--:R-:W-:Y:S05]  /*358c0*/  @!P0 BRA `(.L_x_3483) ;  /* 0xfffffffc00f08947 */ /* 0x008fea000383ffff */
.L_x_3478:
[----:B------:R-:W-:Y:S05]  /*358d0*/  BSYNC B0 ;  /* 0x0000000000007941 */ /* 0x000fea0003800000 */
.L_x_3477:
[----:B------:R-:W-:Y:S05]  /*358e0*/  EXIT ;  /* 0x000000000000794d */ /* 0x000fea0003800000 */
.L_x_3221:
[----:B0-----:R-:W-:-:S04]  /*358f0*/  IMAD.U32 R3, RZ, RZ, UR47 ;  /* 0x0000002fff037e24 */ /* 0x001fc8000f8e00ff */
[----:B------:R0:W1:Y:S03]  /*35900*/  SYNCS.PHASECHK.TRANS64.TRYWAIT P0, [R3+URZ+0x38800], R0 ;  /* 0x03880000030075a7 */ /* 0x000066000800017f */
[----:B-1----:R-:W-:Y:S05]  /*35910*/  @!P0 NANOSLEEP.SYNCS 0x989680 ;  /* 0x009896800000895d */ /* 0x002fea0003900000 */
[----:B------:R-:W1:Y:S02]  /*35920*/  @!P0 SYNCS.PHASECHK.TRANS64 P0, [R3+URZ+0x38800], R0 ;  /* 0x03880000030085a7 */ /* 0x000e64000800007f */
[----:B-1----:R-:W-:Y:S05]  /*35930*/  @!P0 BRA `(.L_x_3221) ;  /* 0xfffffffc00ec8947 */ /* 0x002fea000383ffff */
[----:B------:R-:W-:Y:S05]  /*35940*/  BRA `(.L_x_3484) ;  /* 0xfffffd5c00207947 */ /* 0x000fea000383ffff */
.L_x_3228:
[----:B-1----:R1:W2:Y:S02]  /*35950*/  SYNCS.PHASECHK.TRANS64.TRYWAIT P0, [R20+URZ], R21 ;  /* 0x00000015140075a7 */ /* 0x0022a4000800017f */
[----:B--2---:R-:W-:Y:S05]  /*35960*/  @!P0 NANOSLEEP.SYNCS 0x989680 ;  /* 0x009896800000895d */ /* 0x004fea0003900000 */
[----:B------:R-:W2:Y:S02]  /*35970*/  @!P0 SYNCS.PHASECHK.TRANS64 P0, [R20+URZ], R21 ;  /* 0x00000015140085a7 */ /* 0x000ea4000800007f */
[----:B--2---:R-:W-:Y:S05]  /*35980*/  @!P0 BRA `(.L_x_3228) ;  /* 0xfffffffc00f08947 */ /* 0x004fea000383ffff */
[----:B------:R-:W-:Y:S05]  /*35990*/  BRA `(.L_x_3227) ;  /* 0xfffffd60003c7947 */ /* 0x000fea000383ffff */
.L_x_3230:
[----:B0-----:R-:W-:-:S04]  /*359a0*/  IMAD.U32 R12, RZ, RZ, UR47 ;  /* 0x0000002fff0c7e24 */ /* 0x001fc8000f8e00ff */
[----:B------:R0:W1:Y:S03]  /*359b0*/  SYNCS.PHASECHK.TRANS64.TRYWAIT P0, [R12+URZ+0x38810], R3 ;  /* 0x038810030c0075a7 */ /* 0x000066000800017f */
[----:B-1----:R-:W-:Y:S05]  /*359c0*/  @!P0 NANOSLEEP.SYNCS 0x989680 ;  /* 0x009896800000895d */ /* 0x002fea0003900000 */
[----:B------:R-:W1:Y:S02]  /*359d0*/  @!P0 SYNCS.PHASECHK.TRANS64 P0, [R12+URZ+0x38810], R3 ;  /* 0x038810030c0085a7 */ /* 0x000e64000800007f */
[----:B-1----:R-:W-:Y:S05]  /*359e0*/  @!P0 BRA `(.L_x_3230) ;  /* 0xfffffffc00ec8947 */ /* 0x002fea000383ffff */
[----:B------:R-:W-:Y:S05]  /*359f0*/  BRA `(.L_x_3485) ;  /* 0xfffffd6400107947 */ /* 0x000fea000383ffff */
.L_x_3237:
[----:B-1----:R1:W2:Y:S02]  /*35a00*/  SYNCS.PHASECHK.TRANS64.TRYWAIT P0, [R12+URZ], R13 ;  /* 0x0000000d0c0075a7 */ /* 0x0022a4000800017f */
[----:B--2---:R-:W-:Y:S05]  /*35a10*/  @!P0 NANOSLEEP.SYNCS 0x989680 ;  /* 0x009896800000895d */ /* 0x004fea0003900000 */
[----:B------:R-:W2:Y:S02]  /*35a20*/  @!P0 SYNCS.PHASECHK.TRANS64 P0, [R12+URZ], R13 ;  /* 0x0000000d0c0085a7 */ /* 0x000ea4000800007f */
[----:B--2---:R-:W-:Y:S05]  /*35a30*/  @!P0 BRA `(.L_x_3237) ;  /* 0xfffffffc00f08947 */ /* 0x004fea000383ffff */
[----:B------:R-:W-:Y:S05]  /*35a40*/  BRA `(.L_x_3236) ;  /* 0xfffffd6400547947 */ /* 0x000fea000383ffff */
.L_x_3268:
[----:B0-----:R0:W1:Y:S02]  /*35a50*/  SYNCS.PHASECHK.TRANS64.TRYWAIT P2, [R5+URZ], R8 ;  /* 0x00000008050075a7 */ /* 0x001064000804017f */
[----:B-1----:R-:W-:Y:S05]  /*35a60*/  @!P2 NANOSLEEP.SYNCS 0x989680 ;  /* 0x009896800000a95d */ /* 0x002fea0003900000 */
[----:B------:R-:W1:Y:S02]  /*35a70*/  @!P2 SYNCS.PHASECHK.TRANS64 P2, [R5+URZ], R8 ;  /* 0x000000080500a5a7 */ /* 0x000e64000804007f */
[----:B-1----:R-:W-:Y:S05]  /*35a80*/  @!P2 BRA `(.L_x_3268) ;  /* 0xfffffffc00f0a947 */ /* 0x002fea000383ffff */
[----:B------:R-:W-:Y:S05]  /*35a90*/  BRA `(.L_x_3267) ;  /* 0xfffffdd000207947 */ /* 0x000fea000383ffff */
.L_x_3275:
[----:B-1----:R1:W2:Y:S02]  /*35aa0*/  SYNCS.PHASECHK.TRANS64.TRYWAIT P2, [R8+URZ], R9 ;  /* 0x00000009080075a7 */ /* 0x0022a4000804017f */
[----:B--2---:R-:W-:Y:S05]  /*35ab0*/  @!P2 NANOSLEEP.SYNCS 0x989680 ;  /* 0x009896800000a95d */ /* 0x004fea0003900000 */
[----:B------:R-:W2:Y:S02]  /*35ac0*/  @!P2 SYNCS.PHASECHK.TRANS64 P2, [R8+URZ], R9 ;  /* 0x000000090800a5a7 */ /* 0x000ea4000804007f */
[----:B--2---:R-:W-:Y:S05]  /*35ad0*/  @!P2 BRA `(.L_x_3275) ;  /* 0xfffffffc00f0a947 */ /* 0x004fea000383ffff */
[----:B------:R-:W-:Y:S05]  /*35ae0*/  BRA `(.L_x_3274) ;  /* 0xfffffdd400547947 */ /* 0x000fea000383ffff */
.L_x_3288:
[----:B0-----:R0:W1:Y:S02]  /*35af0*/  SYNCS.PHASECHK.TRANS64.TRYWAIT P1, [R6+URZ], R7 ;  /* 0x00000007060075a7 */ /* 0x001064000802017f */
[----:B-1----:R-:W-:Y:S05]  /*35b00*/  @!P1 NANOSLEEP.SYNCS 0x989680 ;  /* 0x009896800000995d */ /* 0x002fea0003900000 */
[----:B------:R-:W1:Y:S02]  /*35b10*/  @!P1 SYNCS.PHASECHK.TRANS64 P1, [R6+URZ], R7 ;  /* 0x00000007060095a7 */ /* 0x000e64000802007f */
[----:B-1----:R-:W-:Y:S05]  /*35b20*/  @!P1 BRA `(.L_x_3288) ;  /* 0xfffffffc00f09947 */ /* 0x002fea000383ffff */
[----:B------:R-:W-:Y:S05]  /*35b30*/  BRA `(.L_x_3287) ;  /* 0xfffffe6400f87947 */ /* 0x000fea000383ffff */
.L_x_3295:
[----:B-1----:R1:W2:Y:S02]  /*35b40*/  SYNCS.PHASECHK.TRANS64.TRYWAIT P1, [R5+URZ], R8 ;  /* 0x00000008050075a7 */ /* 0x0022a4000802017f */
[----:B--2---:R-:W-:Y:S05]  /*35b50*/  @!P1 NANOSLEEP.SYNCS 0x989680 ;  /* 0x009896800000995d */ /* 0x004fea0003900000 */
[----:B------:R-:W2:Y:S02]  /*35b60*/  @!P1 SYNCS.PHASECHK.TRANS64 P1, [R5+URZ], R8 ;  /* 0x00000008050095a7 */ /* 0x000ea4000802007f */
[----:B--2---:R-:W-:Y:S05]  /*35b70*/  @!P1 BRA `(.L_x_3295) ;  /* 0xfffffffc00f09947 */ /* 0x004fea000383ffff */
[----:B------:R-:W-:Y:S05]  /*35b80*/  BRA `(.L_x_3294) ;  /* 0xfffffe6c002c7947 */ /* 0x000fea000383ffff */
.L_x_3361:
        /* <DEDUP_REMOVED lines=11> */
.L_x_3487:
[----:B------:R-:W-:Y:S05]  /*35c40*/  BSYNC B0 ;  /* 0x0000000000007941 */ /* 0x000fea0003800000 */
.L_x_3486:
[----:B------:R-:W-:Y:S05]  /*35c50*/  BRA `(.L_x_3488) ;  /* 0xffffff9000887947 */ /* 0x000fea000383ffff */
.L_x_3363:
[----:B------:R-:W-:Y:S01]  /*35c60*/  BSSY B0, `(.L_x_3489) ;  /* 0x0000006000007945 */ /* 0x000fe20003800000 */
[----:B------:R-:W-:-:S07]  /*35c70*/  IMAD.MOV.U32 R15, RZ, RZ, -0x1 ;  /* 0xffffffffff0f7424 */ /* 0x000fce00078e00ff */
[----:B012---:R-:W-:Y:S05]  /*35c80*/  WARPSYNC.COLLECTIVE R15, `(.L_x_3490) ;  /* 0x000000000f0c7348 */ /* 0x007fea0003c00000 */
[----:B------:R-:W-:Y:S02]  /*35c90*/  ELECT P6, UR62, PT ;  /* 0x00000000003e782f */ /* 0x000fe400038c0000 */
[----:B------:R-:W-:Y:S01]  /*35ca0*/  MOV R14, UR62 ;  /* 0x0000003e000e7c02 */ /* 0x000fe20008000f00 */
[----:B012---:R-:W-:Y:S10]  /*35cb0*/  ENDCOLLECTIVE ;  /* 0x000000000000791b */ /* 0x007ff40003800000 */
.L_x_3490:
[----:B------:R-:W-:Y:S05]  /*35cc0*/  BSYNC B0 ;  /* 0x0000000000007941 */ /* 0x000fea0003800000 */
.L_x_3489:
[----:B------:R-:W-:Y:S05]  /*35cd0*/  BRA `(.L_x_3491) ;  /* 0xffffff90008c7947 */ /* 0x000fea000383ffff */
.L_x_3365:
[----:B---3--:R3:W4:Y:S02]  /*35ce0*/  SYNCS.PHASECHK.TRANS64.TRYWAIT P0, [R0+URZ+0x38840], R2 ;  /* 0x03884002000075a7 */ /* 0x008724000800017f */
[----:B----4-:R-:W-:Y:S05]  /*35cf0*/  @!P0 NANOSLEEP.SYNCS 0x989680 ;  /* 0x009896800000895d */ /* 0x010fea0003900000 */
[----:B------:R-:W4:Y:S02]  /*35d00*/  @!P0 SYNCS.PHASECHK.TRANS64 P0, [R0+URZ+0x38840], R2 ;  /* 0x03884002000085a7 */ /* 0x000f24000800007f */
[----:B----4-:R-:W-:Y:S05]  /*35d10*/  @!P0 BRA `(.L_x_3365) ;  /* 0xfffffffc00f08947 */ /* 0x010fea000383ffff */
[----:B------:R-:W-:Y:S05]  /*35d20*/  BRA `(.L_x_3492) ;  /* 0xffffff9000f07947 */ /* 0x000fea000383ffff */
.L_x_3369:
[----:B------:R0:W5:Y:S01]  /*35d30*/  LDL R0, [R1+0x470] ;  /* 0x0004700001007983 */ /* 0x0001620000100800 */
[----:B------:R-:W-:Y:S02]  /*35d40*/  IMAD.MOV.U32 R6, RZ, RZ, R11 ;  /* 0x000000ffff067224 */ /* 0x000fe400078e000b */
[----:B------:R-:W-:Y:S02]  /*35d50*/  IMAD.MOV.U32 R13, RZ, RZ, R2 ;  /* 0x000000ffff0d7224 */ /* 0x000fe400078e0002 */
[----:B------:R-:W-:Y:S02]  /*35d60*/  IMAD.MOV.U32 R12, RZ, RZ, RZ ;  /* 0x000000ffff0c7224 */ /* 0x000fe400078e00ff */
[----:B------:R-:W-:Y:S02]  /*35d70*/  IMAD.MOV.U32 R11, RZ, RZ, 0x181f ;  /* 0x0000181fff0b7424 */ /* 0x000fe400078e00ff */
[----:B------:R-:W-:Y:S02]  /*35d80*/  IMAD.MOV.U32 R15, RZ, RZ, -0x1 ;  /* 0xffffffffff0f7424 */ /* 0x000fe400078e00ff */
[----:B0-----:R-:W-:-:S07]  /*35d90*/  IMAD.IADD R10, R10, 0x1, R6 ;  /* 0x000000010a0a7824 */ /* 0x001fce00078e0206 */
[----:B-----5:R-:W-:Y:S05]  /*35da0*/  WARPSYNC.COLLECTIVE R15, `(.L_x_3493) ;  /* 0x000000000f087348 */ /* 0x020fea0003c00000 */
[----:B------:R0:W1:Y:S02]  /*35db0*/  SHFL.IDX P6, R14, R13, R12, R11 ;  /* 0x0000000c0d0e7389 */ /* 0x00006400000c000b */
[----:B01---5:R-:W-:Y:S01]  /*35dc0*/  ENDCOLLECTIVE ;  /* 0x000000000000791b */ /* 0x023fe20003800000 */
.L_x_3493:
[----:B------:R0:W-:Y:S01]  /*35dd0*/  STL [R1+0x474], R10 ;  /* 0x0004740a01007387 */ /* 0x0001e20000100800 */
[----:B------:R-:W-:Y:S02]  /*35de0*/  IMAD.MOV.U32 R13, RZ, RZ, R3 ;  /* 0x000000ffff0d7224 */ /* 0x000fe400078e0003 */
[----:B------:R-:W-:-:S07]  /*35df0*/  IMAD.MOV.U32 R4, RZ, RZ, R14 ;  /* 0x000000ffff047224 */ /* 0x000fce00078e000e */
[----:B0-----:R-:W-:Y:S05]  /*35e00*/  WARPSYNC.COLLECTIVE R15, `(.L_x_3494) ;  /* 0x000000000f087348 */ /* 0x001fea0003c00000 */
[----:B------:R1:W2:Y:S02]  /*35e10*/  SHFL.IDX P6, R14, R13, R12, R11 ;  /* 0x0000000c0d0e7389 */ /* 0x0002a400000c000b */
[----:B012---:R-:W-:Y:S01]  /*35e20*/  ENDCOLLECTIVE ;  /* 0x000000000000791b */ /* 0x007fe20003800000 */
.L_x_3494:
[----:B------:R-:W-:Y:S02]  /*35e30*/  IMAD.MOV.U32 R13, RZ, RZ, R2 ;  /* 0x000000ffff0d7224 */ /* 0x000fe400078e0002 */
[----:B------:R-:W-:Y:S02]  /*35e40*/  IMAD.MOV.U32 R12, RZ, RZ, 0x1 ;  /* 0x00000001ff0c7424 */ /* 0x000fe400078e00ff */
[----:B------:R-:W-:-:S07]  /*35e50*/  IMAD.MOV.U32 R5, RZ, RZ, R14 ;  /* 0x000000ffff057224 */ /* 0x000fce00078e000e */
[----:B------:R-:W-:Y:S05]  /*35e60*/  WARPSYNC.COLLECTIVE R15, `(.L_x_3495) ;  /* 0x000000000f087348 */ /* 0x000fea0003c00000 */
[----:B------:R0:W1:Y:S02]  /*35e70*/  SHFL.IDX P6, R14, R13, R12, R11 ;  /* 0x0000000c0d0e7389 */ /* 0x00006400000c000b */
[----:B01----:R-:W-:Y:S01]  /*35e80*/  ENDCOLLECTIVE ;  /* 0x000000000000791b */ /* 0x003fe20003800000 */
.L_x_3495:
[----:B------:R-:W-:Y:S02]  /*35e90*/  IMAD.MOV.U32 R13, RZ, RZ, R3 ;  /* 0x000000ffff0d7224 */ /* 0x000fe400078e0003 */
[----:B------:R-:W-:-:S07]  /*35ea0*/  IMAD.MOV.U32 R6, RZ, RZ, R14 ;  /* 0x000000ffff067224 */ /* 0x000fce00078e000e */
[----:B------:R-:W-:Y:S05]  /*35eb0*/  WARPSYNC.COLLECTIVE R15, `(.L_x_3496) ;  /* 0x000000000f087348 */ /* 0x000fea0003c00000 */
[----:B------:R0:W1:Y:S02]  /*35ec0*/  SHFL.IDX P6, R14, R13, R12, R11 ;  /* 0x0000000c0d0e7389 */ /* 0x00006400000c000b */
[----:B01----:R-:W-:Y:S01]  /*35ed0*/  ENDCOLLECTIVE ;  /* 0x000000000000791b */ /* 0x003fe20003800000 */
.L_x_3496:
        /* <DEDUP_REMOVED lines=22> */
.L_x_3497:
        /* <DEDUP_REMOVED lines=10> */
.L_x_3498:
        /* <DEDUP_REMOVED lines=11> */
.L_x_3499:
        /* <DEDUP_REMOVED lines=14> */
.L_x_3500:
[----:B------:R-:W-:Y:S01]  /*36270*/  IMAD.MOV.U32 R3, RZ, RZ, R14 ;  /* 0x000000ffff037224 */ /* 0x000fe200078e000e */
[----:B------:R-:W-:Y:S06]  /*36280*/  BRA `(.L_x_3501) ;  /* 0xffffff9800347947 */ /* 0x000fec000383ffff */
.L_x_3373:
        /* <DEDUP_REMOVED lines=26> */
.L_x_3503:
[----:B------:R-:W-:Y:S05]  /*36430*/  BSYNC B0 ;  /* 0x0000000000007941 */ /* 0x000fea0003800000 */
.L_x_3502:
        /* <DEDUP_REMOVED lines=13> */
.L_x_3504:
        /* <DEDUP_REMOVED lines=41> */
.L_x_3505:
        /* <DEDUP_REMOVED lines=16> */
.L_x_3506:
[----:B------:R-:W-:Y:S02]  /*368a0*/  IMAD.MOV.U32 R13, RZ, RZ, R4 ;  /* 0x000000ffff0d7224 */ /* 0x000fe400078e0004 */
[----:B------:R-:W-:Y:S01]  /*368b0*/  IMAD.MOV.U32 R12, RZ, RZ, 0x2 ;  /* 0x00000002ff0c7424 */ /* 0x000fe200078e00ff */
[----:B------:R-:W-:Y:S02]  /*368c0*/  @!P3 LEA R21, P2, R10, R14, 0x1 ;  /* 0x0000000e0a15b211 */ /* 0x000fe400078408ff */
[----:B------:R-:W-:-:S03]  /*368d0*/  LOP3.LUT P6, RZ, R19, 0x20, RZ, 0xc0, !PT ;  /* 0x0000002013ff7812 */ /* 0x000fc600078cc0ff */
[----:B------:R-:W-:Y:S01]  /*368e0*/  @!P3 IMAD.X R8, RZ, RZ, R8, P2 ;  /* 0x000000ffff08b224 */ /* 0x000fe200010e0608 */
[C---:B------:R-:W-:Y:S01]  /*368f0*/  LOP3.LUT P2, RZ, R19.reuse, 0x2, RZ, 0xc0, !PT ;  /* 0x0000000213ff7812 */ /* 0x040fe2000784c0ff */
[----:B------:R-:W-:Y:S02]  /*36900*/  @!P3 IMAD.MOV.U32 R2, RZ, RZ, R21 ;  /* 0x000000ffff02b224 */ /* 0x000fe400078e0015 */
[----:B------:R-:W-:Y:S02]  /*36910*/  @!P3 IMAD.MOV.U32 R3, RZ, RZ, R8 ;  /* 0x000000ffff03b224 */ /* 0x000fe400078e0008 */
[----:B------:R-:W0:Y:S03]  /*36920*/  S2R R8, SR_TID.X ;  /* 0x0000000000087919 */ /* 0x000e260000002100 */
        /* <DEDUP_REMOVED lines=17> */
[----:B0-----:R-:W-:-:S13]  /*36a40*/  LOP3.LUT P2, RZ, R19, 0x8, RZ, 0xc0, !PT ;  /* 0x0000000813ff7812 */ /* 0x001fda000784c0ff */
[----:B-1----:R-:W-:Y:S05]  /*36a50*/  WARPSYNC.COLLECTIVE R15, `(.L_x_3507) ;  /* 0x000000000f087348 */ /* 0x002fea0003c00000 */
[----:B------:R0:W2:Y:S02]  /*36a60*/  SHFL.IDX P6, R14, R13, R12, R11 ;  /* 0x0000000c0d0e7389 */ /* 0x0000a400000c000b */
[----:B012---:R-:W-:Y:S01]  /*36a70*/  ENDCOLLECTIVE ;  /* 0x000000000000791b */ /* 0x007fe20003800000 */
.L_x_3507:
        /* <DEDUP_REMOVED lines=12> */
.L_x_3508:
[----:B------:R-:W-:-:S04]  /*36b40*/  @!P4 LOP3.LUT R2, R5, 0x40, RZ, 0xc0, !PT ;  /* 0x000000400502c812 */ /* 0x000fc800078ec0ff */
[----:B------:R-:W-:Y:S01]  /*36b50*/  @!P4 SHF.R.U32.HI R9, RZ, 0x2, R2 ;  /* 0x00000002ff09c819 */ /* 0x000fe20000011602 */
[----:B------:R-:W-:Y:S01]  /*36b60*/  IMAD.SHL.U32 R15, R8, 0x8, RZ ;  /* 0x00000008080f7824 */ /* 0x000fe200078e00ff */
[----:B------:R-:W-:-:S04]  /*36b70*/  @!P4 LOP3.LUT R8, R6, 0x80, RZ, 0xc0, !PT ;  /* 0x000000800608c812 */ /* 0x000fc800078ec0ff */
[----:B------:R-:W-:Y:S02]  /*36b80*/  @!P4 SHF.R.U32.HI R8, RZ, 0x3, R8 ;  /* 0x00000003ff08c819 */ /* 0x000fe40000011608 */
[----:B------:R-:W-:Y:S02]  /*36b90*/  LOP3.LUT R15, R15, 0x38, RZ, 0xc0, !PT ;  /* 0x000000380f0f7812 */ /* 0x000fe400078ec0ff */
[----:B------:R-:W-:Y:S01]  /*36ba0*/  @!P4 ISETP.NE.U32.AND P3, PT, R8, RZ, PT ;  /* 0x000000ff0800c20c */ /* 0x000fe20003f65070 */
[----:B------:R-:W-:Y:S01]  /*36bb0*/  IMAD.MOV.U32 R3, RZ, RZ, R14 ;  /* 0x000000ffff037224 */ /* 0x000fe200078e000e */
[----:B------:R-:W-:-:S04]  /*36bc0*/  @!P4 ISETP.NE.U32.AND P6, PT, R9, RZ, PT ;  /* 0x000000ff0900c20c */ /* 0x000fc80003fc5070 */
        /* <DEDUP_REMOVED lines=24> */
.L_x_3509:
[----:B------:R-:W-:Y:S02]  /*36d50*/  IMAD.MOV.U32 R13, RZ, RZ, R0 ;  /* 0x000000ffff0d7224 */ /* 0x000fe400078e0000 */
[----:B------:R-:W-:-:S07]  /*36d60*/  IMAD.MOV.U32 R4, RZ, RZ, R14 ;  /* 0x000000ffff047224 */ /* 0x000fce00078e000e */
[----:B------:R-:W-:Y:S05]  /*36d70*/  WARPSYNC.COLLECTIVE R15, `(.L_x_3510) ;  /* 0x000000000f087348 */ /* 0x000fea0003c00000 */
[----:B------:R0:W1:Y:S02]  /*36d80*/  SHFL.IDX P6, R14, R13, R12, R11 ;  /* 0x0000000c0d0e7389 */ /* 0x00006400000c000b */
[----:B01----:R-:W-:Y:S01]  /*36d90*/  ENDCOLLECTIVE ;  /* 0x000000000000791b */ /* 0x003fe20003800000 */
.L_x_3510:
[----:B------:R-:W-:Y:S01]  /*36da0*/  IMAD.MOV.U32 R0, RZ, RZ, R14 ;  /* 0x000000ffff007224 */ /* 0x000fe200078e000e */
[----:B------:R-:W-:Y:S06]  /*36db0*/  BRA `(.L_x_3511) ;  /* 0xffffff9c00047947 */ /* 0x000fec000383ffff */
.L_x_3378:
[----:B0-----:R0:W2:Y:S02]  /*36dc0*/  SYNCS.PHASECHK.TRANS64.TRYWAIT P0, [R18+URZ+0x38820], R0 ;  /* 0x03882000120075a7 */ /* 0x0010a4000800017f */
[----:B--2---:R-:W-:Y:S05]  /*36dd0*/  @!P0 NANOSLEEP.SYNCS 0x989680 ;  /* 0x009896800000895d */ /* 0x004fea0003900000 */
[----:B------:R-:W2:Y:S02]  /*36de0*/  @!P0 SYNCS.PHASECHK.TRANS64 P0, [R18+URZ+0x38820], R0 ;  /* 0x03882000120085a7 */ /* 0x000ea4000800007f */
[----:B--2---:R-:W-:Y:S05]  /*36df0*/  @!P0 BRA `(.L_x_3378) ;  /* 0xfffffffc00f08947 */ /* 0x004fea000383ffff */
[----:B------:R-:W-:Y:S05]  /*36e00*/  BRA `(.L_x_3512) ;  /* 0xffffff9c00c07947 */ /* 0x000fea000383ffff */
.L_x_3382:
[----:B0-----:R0:W1:Y:S02]  /*36e10*/  SYNCS.PHASECHK.TRANS64.TRYWAIT P0, [R0+URZ+0x38860], R2 ;  /* 0x03886002000075a7 */ /* 0x001064000800017f */
[----:B-1----:R-:W-:Y:S05]  /*36e20*/  @!P0 NANOSLEEP.SYNCS 0x989680 ;  /* 0x009896800000895d */ /* 0x002fea0003900000 */
[----:B------:R-:W1:Y:S02]  /*36e30*/  @!P0 SYNCS.PHASECHK.TRANS64 P0, [R0+URZ+0x38860], R2 ;  /* 0x03886002000085a7 */ /* 0x000e64000800007f */
[----:B-1----:R-:W-:Y:S05]  /*36e40*/  @!P0 BRA `(.L_x_3382) ;  /* 0xfffffffc00f08947 */ /* 0x002fea000383ffff */
[----:B------:R-:W-:Y:S05]  /*36e50*/  BRA `(.L_x_3513) ;  /* 0xffffff9c00e47947 */ /* 0x000fea000383ffff */
.L_x_3401:
[----:B--2---:R2:W3:Y:S02]  /*36e60*/  SYNCS.PHASECHK.TRANS64.TRYWAIT P0, [R3+URZ+0x38840], R2 ;  /* 0x03884002030075a7 */ /* 0x0044e4000800017f */
[----:B---3--:R-:W-:Y:S05]  /*36e70*/  @!P0 NANOSLEEP.SYNCS 0x989680 ;  /* 0x009896800000895d */ /* 0x008fea0003900000 */
[----:B------:R-:W3:Y:S02]  /*36e80*/  @!P0 SYNCS.PHASECHK.TRANS64 P0, [R3+URZ+0x38840], R2 ;  /* 0x03884002030085a7 */ /* 0x000ee4000800007f */
[----:B---3--:R-:W-:Y:S05]  /*36e90*/  @!P0 BRA `(.L_x_3401) ;  /* 0xfffffffc00f08947 */ /* 0x008fea000383ffff */
[----:B------:R-:W-:Y:S05]  /*36ea0*/  BRA `(.L_x_3514) ;  /* 0xffffffac00147947 */ /* 0x000fea000383ffff */
.L_x_3406:
[----:B0-----:R0:W1:Y:S02]  /*36eb0*/  SYNCS.PHASECHK.TRANS64.TRYWAIT P0, [R3+URZ+0x38860], R2 ;  /* 0x03886002030075a7 */ /* 0x001064000800017f */
[----:B-1----:R-:W-:Y:S05]  /*36ec0*/  @!P0 NANOSLEEP.SYNCS 0x989680 ;  /* 0x009896800000895d */ /* 0x002fea0003900000 */
[----:B------:R-:W1:Y:S02]  /*36ed0*/  @!P0 SYNCS.PHASECHK.TRANS64 P0, [R3+URZ+0x38860], R2 ;  /* 0x03886002030085a7 */ /* 0x000e64000800007f */
[----:B-1----:R-:W-:Y:S05]  /*36ee0*/  @!P0 BRA `(.L_x_3406) ;  /* 0xfffffffc00f08947 */ /* 0x002fea000383ffff */
[----:B------:R-:W-:Y:S05]  /*36ef0*/  BRA `(.L_x_3515) ;  /* 0xffffffac00947947 */ /* 0x000fea000383ffff */
.L_x_3421:
[----:B-1----:R1:W2:Y:S02]  /*36f00*/  SYNCS.PHASECHK.TRANS64.TRYWAIT P0, [R4+URZ+0x38840], R2 ;  /* 0x03884002040075a7 */ /* 0x0022a4000800017f */
[----:B--2---:R-:W-:Y:S05]  /*36f10*/  @!P0 NANOSLEEP.SYNCS 0x989680 ;  /* 0x009896800000895d */ /* 0x004fea0003900000 */
[----:B------:R-:W2:Y:S02]  /*36f20*/  @!P0 SYNCS.PHASECHK.TRANS64 P0, [R4+URZ+0x38840], R2 ;  /* 0x03884002040085a7 */ /* 0x000ea4000800007f */
[----:B--2---:R-:W-:Y:S05]  /*36f30*/  @!P0 BRA `(.L_x_3421) ;  /* 0xfffffffc00f08947 */ /* 0x004fea000383ffff */
[----:B------:R-:W-:Y:S05]  /*36f40*/  BRA `(.L_x_3516) ;  /* 0xffffffb800707947 */ /* 0x000fea000383ffff */
.L_x_3426:
[----:B0-----:R0:W2:Y:S02]  /*36f50*/  SYNCS.PHASECHK.TRANS64.TRYWAIT P0, [R4+URZ+0x38860], R2 ;  /* 0x03886002040075a7 */ /* 0x0010a4000800017f */
[----:B--2---:R-:W-:Y:S05]  /*36f60*/  @!P0 NANOSLEEP.SYNCS 0x989680 ;  /* 0x009896800000895d */ /* 0x004fea0003900000 */
[----:B------:R-:W2:Y:S02]  /*36f70*/  @!P0 SYNCS.PHASECHK.TRANS64 P0, [R4+URZ+0x38860], R2 ;  /* 0x03886002040085a7 */ /* 0x000ea4000800007f */
[----:B--2---:R-:W-:Y:S05]  /*36f80*/  @!P0 BRA `(.L_x_3426) ;  /* 0xfffffffc00f08947 */ /* 0x004fea000383ffff */
[----:B------:R-:W-:Y:S05]  /*36f90*/  BRA `(.L_x_3517) ;  /* 0xffffffb800ec7947 */ /* 0x000fea000383ffff */
.L_x_3441:
[----:B-1----:R1:W2:Y:S02]  /*36fa0*/  SYNCS.PHASECHK.TRANS64.TRYWAIT P0, [R4+URZ+0x38840], R2 ;  /* 0x03884002040075a7 */ /* 0x0022a4000800017f */
[----:B--2---:R-:W-:Y:S05]  /*36fb0*/  @!P0 NANOSLEEP.SYNCS 0x989680 ;  /* 0x009896800000895d */ /* 0x004fea0003900000 */
[----:B------:R-:W2:Y:S02]  /*36fc0*/  @!P0 SYNCS.PHASECHK.TRANS64 P0, [R4+URZ+0x38840], R2 ;  /* 0x03884002040085a7 */ /* 0x000ea4000800007f */
[----:B--2---:R-:W-:Y:S05]  /*36fd0*/  @!P0 BRA `(.L_x_3441) ;  /* 0xfffffffc00f08947 */ /* 0x004fea000383ffff */
[----:B------:R-:W-:Y:S05]  /*36fe0*/  BRA `(.L_x_3518) ;  /* 0xffffffc400ac7947 */ /* 0x000fea000383ffff */
.L_x_3446:
[----:B0-----:R0:W2:Y:S02]  /*36ff0*/  SYNCS.PHASECHK.TRANS64.TRYWAIT P0, [R4+URZ+0x38860], R2 ;  /* 0x03886002040075a7 */ /* 0x0010a4000800017f */
[----:B--2---:R-:W-:Y:S05]  /*37000*/  @!P0 NANOSLEEP.SYNCS 0x989680 ;  /* 0x009896800000895d */ /* 0x004fea0003900000 */
[----:B------:R-:W2:Y:S02]  /*37010*/  @!P0 SYNCS.PHASECHK.TRANS64 P0, [R4+URZ+0x38860], R2 ;  /* 0x03886002040085a7 */ /* 0x000ea4000800007f */
[----:B--2---:R-:W-:Y:S05]  /*37020*/  @!P0 BRA `(.L_x_3446) ;  /* 0xfffffffc00f08947 */ /* 0x004fea000383ffff */
[----:B------:R-:W-:Y:S05]  /*37030*/  BRA `(.L_x_3519) ;  /* 0xffffffc8002c7947 */ /* 0x000fea000383ffff */
.L_x_3462:
[----:B-1----:R-:W2:Y:S01]  /*37040*/  LDL R3, [R1+0x440] ;  /* 0x0004400001037983 */ /* 0x002ea20000100800 */
[----:B------:R-:W-:Y:S01]  /*37050*/  BSSY B0, `(.L_x_3520) ;  /* 0x0000008000007945 */ /* 0x000fe20003800000 */
[----:B------:R-:W-:Y:S02]  /*37060*/  IMAD.MOV.U32 R12, RZ, RZ, RZ ;  /* 0x000000ffff0c7224 */ /* 0x000fe400078e00ff */
[----:B------:R-:W-:Y:S02]  /*37070*/  IMAD.MOV.U32 R11, RZ, RZ, 0x1f ;  /* 0x0000001fff0b7424 */ /* 0x000fe400078e00ff */
[----:B------:R-:W-:Y:S02]  /*37080*/  IMAD.MOV.U32 R15, RZ, RZ, -0x1 ;  /* 0xffffffffff0f7424 */ /* 0x000fe400078e00ff */
[----:B--2---:R-:W-:-:S07]  /*37090*/  IMAD.MOV.U32 R13, RZ, RZ, R3 ;  /* 0x000000ffff0d7224 */ /* 0x004fce00078e0003 */
[----:B0-----:R-:W-:Y:S05]  /*370a0*/  WARPSYNC.COLLECTIVE R15, `(.L_x_3521) ;  /* 0x000000000f087348 */ /* 0x001fea0003c00000 */
[----:B------:R1:W2:Y:S02]  /*370b0*/  SHFL.IDX P6, R14, R13, R12, R11 ;  /* 0x0000000c0d0e7389 */ /* 0x0002a400000c000b */
[----:B012---:R-:W-:Y:S01]  /*370c0*/  ENDCOLLECTIVE ;  /* 0x000000000000791b */ /* 0x007fe20003800000 */
.L_x_3521:
[----:B------:R-:W-:Y:S05]  /*370d0*/  BSYNC B0 ;  /* 0x0000000000007941 */ /* 0x000fea0003800000 */
.L_x_3520:
        /* <DEDUP_REMOVED lines=9> */
.L_x_3522:
        /* <DEDUP_REMOVED lines=25> */
.L_x_3523:
        /* <DEDUP_REMOVED lines=8> */
.L_x_3524:
        /* <DEDUP_REMOVED lines=8> */
.L_x_3525:
        /* <DEDUP_REMOVED lines=8> */
.L_x_3526:
        /* <DEDUP_REMOVED lines=8> */
.L_x_3527:
        /* <DEDUP_REMOVED lines=9> */
.L_x_3528:
[----:B------:R-:W-:Y:S01]  /*37590*/  IMAD.MOV.U32 R10, RZ, RZ, R14 ;  /* 0x000000ffff0a7224 */ /* 0x000fe200078e000e */
[----:B------:R-:W-:Y:S06]  /*375a0*/  BRA `(.L_x_3529) ;  /* 0xffffffd000687947 */ /* 0x000fec000383ffff */
.L_x_3465:
        /* <DEDUP_REMOVED lines=8> */
.L_x_3531:
[----:B------:R-:W-:Y:S05]  /*37630*/  BSYNC B0 ;  /* 0x0000000000007941 */ /* 0x000fea0003800000 */
.L_x_3530:
        /* <DEDUP_REMOVED lines=10> */
.L_x_3532:
        /* <DEDUP_REMOVED lines=8> */
.L_x_3533:
        /* <DEDUP_REMOVED lines=8> */
.L_x_3534:
        /* <DEDUP_REMOVED lines=8> */
.L_x_3535:
        /* <DEDUP_REMOVED lines=9> */
.L_x_3536:
[----:B------:R-:W-:Y:S01]  /*378f0*/  IMAD.MOV.U32 R10, RZ, RZ, R14 ;  /* 0x000000ffff0a7224 */ /* 0x000fe200078e000e */
[----:B------:R-:W-:Y:S06]  /*37900*/  BRA `(.L_x_3537) ;  /* 0xffffffd0003c7947 */ /* 0x000fec000383ffff */
.L_x_3467:
[----:B------:R-:W-:Y:S01]  /*37910*/  BSSY B0, `(.L_x_3538) ;  /* 0x0000006000007945 */ /* 0x000fe20003800000 */
[----:B------:R-:W-:Y:S01]  /*37920*/  PLOP3.LUT P6, PT, P6, PT, PT, 0x8, 0x0 ;  /* 0x000000000000781c */ /* 0x000fe200037ce170 */
[----:B------:R-:W-:-:S12]  /*37930*/  IMAD.MOV.U32 R15, RZ, RZ, -0x1 ;  /* 0xffffffffff0f7424 */ /* 0x000fd800078e00ff */
[----:B0-----:R-:W-:Y:S05]  /*37940*/  WARPSYNC.COLLECTIVE R15, `(.L_x_3539) ;  /* 0x000000000f087348 */ /* 0x001fea0003c00000 */
[----:B------:R-:W-:Y:S01]  /*37950*/  VOTE.ANY R14, PT, P6 ;  /* 0x00000000000e7806 */ /* 0x000fe200030e0100 */
[----:B0-----:R-:W-:Y:S06]  /*37960*/  ENDCOLLECTIVE ;  /* 0x000000000000791b */ /* 0x001fec0003800000 */
.L_x_3539:
[----:B------:R-:W-:Y:S05]  /*37970*/  BSYNC B0 ;  /* 0x0000000000007941 */ /* 0x000fea0003800000 */
.L_x_3538:
        /* <DEDUP_REMOVED lines=10> */
.L_x_3540:
[----:B------:R-:W-:Y:S02]  /*37a20*/  IMAD.MOV.U32 R13, RZ, RZ, R7 ;  /* 0x000000ffff0d7224 */ /* 0x000fe400078e0007 */
[----:B------:R-:W-:-:S07]  /*37a30*/  IMAD.MOV.U32 R4, RZ, RZ, R14 ;  /* 0x000000ffff047224 */ /* 0x000fce00078e000e */
[----:B------:R-:W-:Y:S05]  /*37a40*/  WARPSYNC.COLLECTIVE R15, `(.L_x_3541) ;  /* 0x000000000f087348 */ /* 0x000fea0003c00000 */
[----:B------:R0:W1:Y:S02]  /*37a50*/  SHFL.IDX P6, R14, R13, R12, R11 ;  /* 0x0000000c0d0e7389 */ /* 0x00006400000c000b */
[----:B01----:R-:W-:Y:S01]  /*37a60*/  ENDCOLLECTIVE ;  /* 0x000000000000791b */ /* 0x003fe20003800000 */
.L_x_3541:
[----:B------:R-:W-:Y:S02]  /*37a70*/  IMAD.MOV.U32 R7, RZ, RZ, R14 ;  /* 0x000000ffff077224 */ /* 0x000fe400078e000e */
[----:B------:R-:W-:-:S05]  /*37a80*/  IMAD.IADD R5, R9, 0x1, R16 ;  /* 0x0000000109057824 */ /* 0x000fca00078e0210 */
[----:B------:R1:W-:Y:S01]  /*37a90*/  STL [R1+0x44c], R5 ;  /* 0x00044c0501007387 */ /* 0x0003e20000100800 */
[----:B------:R-:W-:Y:S05]  /*37aa0*/  BRA `(.L_x_3542) ;  /* 0xffffffd0001c7947 */ /* 0x000fea000383ffff */
.L_x_3469:
[----:B------:R-:W-:Y:S01]  /*37ab0*/  BSSY B0, `(.L_x_3543) ;  /* 0x0000008000007945 */ /* 0x000fe20003800000 */
[----:B------:R-:W-:Y:S02]  /*37ac0*/  IMAD.MOV.U32 R13, RZ, RZ, R2 ;  /* 0x000000ffff0d7224 */ /* 0x000fe400078e0002 */
[----:B------:R-:W-:Y:S02]  /*37ad0*/  IMAD.MOV.U32 R12, RZ, RZ, R9 ;  /* 0x000000ffff0c7224 */ /* 0x000fe400078e0009 */
[----:B------:R-:W-:Y:S02]  /*37ae0*/  IMAD.MOV.U32 R11, RZ, RZ, 0x1f ;  /* 0x0000001fff0b7424 */ /* 0x000fe400078e00ff */
[----:B------:R-:W-:-:S07]  /*37af0*/  IMAD.MOV.U32 R15, RZ, RZ, -0x1 ;  /* 0xffffffffff0f7424 */ /* 0x000fce00078e00ff */
[----:B01----:R-:W-:Y:S05]  /*37b00*/  WARPSYNC.COLLECTIVE R15, `(.L_x_3544) ;  /* 0x000000000f087348 */ /* 0x003fea0003c00000 */
[----:B------:R2:W3:Y:S02]  /*37b10*/  SHFL.IDX P6, R14, R13, R12, R11 ;  /* 0x0000000c0d0e7389 */ /* 0x0004e400000c000b */
[----:B0123--:R-:W-:Y:S01]  /*37b20*/  ENDCOLLECTIVE ;  /* 0x000000000000791b */ /* 0x00ffe20003800000 */
.L_x_3544:
[----:B------:R-:W-:Y:S05]  /*37b30*/  BSYNC B0 ;  /* 0x0000000000007941 */ /* 0x000fea0003800000 */
.L_x_3543:
[----:B------:R-:W-:Y:S01]  /*37b40*/  IMAD.MOV.U32 R2, RZ, RZ, R14 ;  /* 0x000000ffff027224 */ /* 0x000fe200078e000e */
[----:B------:R-:W-:Y:S06]  /*37b50*/  BRA `(.L_x_3545) ;  /* 0xffffffd000087947 */ /* 0x000fec000383ffff */
.L_x_3475:
[----:B0-----:R0:W1:Y:S02]  /*37b60*/  SYNCS.PHASECHK.TRANS64.TRYWAIT P0, [R9+URZ+0x38820], R0 ;  /* 0x03882000090075a7 */ /* 0x001064000800017f */
[----:B-1----:R-:W-:Y:S05]  /*37b70*/  @!P0 NANOSLEEP.SYNCS 0x989680 ;  /* 0x009896800000895d */ /* 0x002fea0003900000 */
[----:B------:R-:W1:Y:S02]  /*37b80*/  @!P0 SYNCS.PHASECHK.TRANS64 P0, [R9+URZ+0x38820], R0 ;  /* 0x03882000090085a7 */ /* 0x000e64000800007f */
[----:B-1----:R-:W-:Y:S05]  /*37b90*/  @!P0 BRA `(.L_x_3475) ;  /* 0xfffffffc00f08947 */ /* 0x002fea000383ffff */
[----:B------:R-:W-:Y:S05]  /*37ba0*/  BRA `(.L_x_3546) ;  /* 0xffffffd800a87947 */ /* 0x000fea000383ffff */
.L_x_3476:
        /* <DEDUP_REMOVED lines=11> */
.L_x_3548:
[----:B------:R-:W-:Y:S05]  /*37c60*/  BSYNC B0 ;  /* 0x0000000000007941 */ /* 0x000fea0003800000 */
.L_x_3547:
[----:B------:R-:W-:Y:S05]  /*37c70*/  BRA `(.L_x_3549) ;  /* 0xffffffd800907947 */ /* 0x000fea000383ffff */
.L_x_3479:
[----:B------:R-:W-:Y:S01]  /*37c80*/  BSSY B1, `(.L_x_3550) ;  /* 0x0000006000017945 */ /* 0x000fe20003800000 */
[----:B------:R-:W-:-:S07]  /*37c90*/  IMAD.MOV.U32 R15, RZ, RZ, -0x1 ;  /* 0xffffffffff0f7424 */ /* 0x000fce00078e00ff */
[----:B0-----:R-:W-:Y:S05]  /*37ca0*/  WARPSYNC.COLLECTIVE R15, `(.L_x_3551) ;  /* 0x000000000f0c7348 */ /* 0x001fea0003c00000 */
[----:B------:R-:W-:Y:S02]  /*37cb0*/  ELECT P6, UR62, PT ;  /* 0x00000000003e782f */ /* 0x000fe400038c0000 */
[----:B------:R-:W-:Y:S01]  /*37cc0*/  MOV R14, UR62 ;  /* 0x0000003e000e7c02 */ /* 0x000fe20008000f00 */
[----:B0-----:R-:W-:Y:S10]  /*37cd0*/  ENDCOLLECTIVE ;  /* 0x000000000000791b */ /* 0x001ff40003800000 */
.L_x_3551:
[----:B------:R-:W-:Y:S05]  /*37ce0*/  BSYNC B1 ;  /* 0x0000000000017941 */ /* 0x000fea0003800000 */
.L_x_3550:
[----:B------:R-:W-:Y:S05]  /*37cf0*/  BRA `(.L_x_3552) ;  /* 0xffffffd800887947 */ /* 0x000fea000383ffff */
.L_x_3480:
[----:B0-----:R0:W1:Y:S02]  /*37d00*/  SYNCS.PHASECHK.TRANS64.TRYWAIT P0, [R5+URZ], R4 ;  /* 0x00000004050075a7 */ /* 0x001064000800017f */
[----:B-1----:R-:W-:Y:S05]  /*37d10*/  @!P0 NANOSLEEP.SYNCS 0x989680 ;  /* 0x009896800000895d */ /* 0x002fea0003900000 */
[----:B------:R-:W1:Y:S02]  /*37d20*/  @!P0 SYNCS.PHASECHK.TRANS64 P0, [R5+URZ], R4 ;  /* 0x00000004050085a7 */ /* 0x000e64000800007f */
[----:B-1----:R-:W-:Y:S05]  /*37d30*/  @!P0 BRA `(.L_x_3480) ;  /* 0xfffffffc00f08947 */ /* 0x002fea000383ffff */
[----:B------:R-:W-:Y:S05]  /*37d40*/  BRA `(.L_x_3553) ;  /* 0xffffffd800b07947 */ /* 0x000fea000383ffff */
.L_x_3481:
[----:B0-----:R0:W1:Y:S02]  /*37d50*/  SYNCS.PHASECHK.TRANS64.TRYWAIT P0, [R7+URZ], R2 ;  /* 0x00000002070075a7 */ /* 0x001064000800017f */
[----:B-1----:R-:W-:Y:S05]  /*37d60*/  @!P0 NANOSLEEP.SYNCS 0x989680 ;  /* 0x009896800000895d */ /* 0x002fea0003900000 */
[----:B------:R-:W1:Y:S02]  /*37d70*/  @!P0 SYNCS.PHASECHK.TRANS64 P0, [R7+URZ], R2 ;  /* 0x00000002070085a7 */ /* 0x000e64000800007f */
[----:B-1----:R-:W-:Y:S05]  /*37d80*/  @!P0 BRA `(.L_x_3481) ;  /* 0xfffffffc00f08947 */ /* 0x002fea000383ffff */
[----:B------:R-:W-:Y:S05]  /*37d90*/  BRA `(.L_x_3554) ;  /* 0xffffffd800b07947 */ /* 0x000fea000383ffff */
.L_x_3482:
[----:B-1----:R1:W2:Y:S02]  /*37da0*/  SYNCS.PHASECHK.TRANS64.TRYWAIT P0, [R5+URZ], R4 ;  /* 0x00000004050075a7 */ /* 0x0022a4000800017f */
[----:B--2---:R-:W-:Y:S05]  /*37db0*/  @!P0 NANOSLEEP.SYNCS 0x989680 ;  /* 0x009896800000895d */ /* 0x004fea0003900000 */
[----:B------:R-:W2:Y:S02]  /*37dc0*/  @!P0 SYNCS.PHASECHK.TRANS64 P0, [R5+URZ], R4 ;  /* 0x00000004050085a7 */ /* 0x000ea4000800007f */
[----:B--2---:R-:W-:Y:S05]  /*37dd0*/  @!P0 BRA `(.L_x_3482) ;  /* 0xfffffffc00f08947 */ /* 0x004fea000383ffff */
[----:B------:R-:W-:Y:S05]  /*37de0*/  BRA `(.L_x_3555) ;  /* 0xffffffd800a47947 */ /* 0x000fea000383ffff */
        .type           $_ZN7cutlass13device_kernelIN5flash11enable_sm90INS1_16FlashAttnFwdSm90INS1_25CollectiveMainloopFwdSm90ILi2EN4cute5tupleIJNS5_1CILi1EEES8_S8_EEENS6_IJNS7_ILi64EEESA_SA_EEELi512ENS_10bfloat16_tEfNS_4arch4Sm90ELb0ELb1ELb1ELb1ELb0ELb0ELb1ELb0ELb0ELb1ELb1ELb0EEENS1_21CollectiveEpilogueFwdINS6_IJSA_NS7_ILi512EEESA_EEES9_SC_SE_Li256ELb1ELb1ELb1ELb0EEENS1_36VarlenDynamicPersistentTileSchedulerILi64ELi64ELi256ELi128ELb1ELb1ELb1ELb1ELb0ELb1EEEEEEEEEvNT_6ParamsE$_ZZN5flash25CollectiveMainloopFwdSm90ILi2EN4cute5tupleIJNS1_1CILi1EEES4_S4_EEENS2_IJNS3_ILi64EEES6_S6_EEELi512EN7cutlass10bfloat16_tEfNS8_4arch4Sm90ELb0ELb1ELb1ELb1ELb0ELb0ELb1ELb0ELb0ELb1ELb1ELb0EE3mmaINS_16FlashAttnFwdSm90ISC_NS_21CollectiveEpilogueFwdINS2_IJS6_NS3_ILi512EEES6_EEES5_S9_SB_Li256ELb1ELb1ELb1ELb0EEENS_36VarlenDynamicPersistentTileSchedulerILi64ELi64ELi256ELi128ELb1ELb1ELb1ELb1ELb0ELb1EEEE13SharedStorageENS1_6TensorINS1_11ArrayEngineIfLm128EEENS1_6LayoutINS2_IJNS2_IJNS3_ILi2EEESR_NS3_ILi32EEEEEES4_S4_EEENS2_IJNS2_IJS4_SR_NS3_ILi4EEEEEENS3_ILi0EEESX_EEEEEEENS_7SoftmaxILi2ELi0EEEEEbRKNSC_6ParamsENS8_25PipelineTmaAsyncNoClusterILi2ENS8_16PipelineTmaAsyncILi2EEEEES19_RNS8_13PipelineStateILj2EEERT0_RT1_iRiRKNS_16SeqlenInfoQKNewKILb1ELb0EEENS2_IJiiiiEEERT_ENKUliT_T0_T1_E_clIZSD_ISM_S10_S12_EbS15_S19_S19_S1C_S1E_S1G_iS1H_S1L_S1M_S1O_EUlRS1P_iE1_NS3_ILb0EEENS3_ILb1EEEEEDaiS1P_S1Q_S1R_,@function
        .size           $_ZN7cutlass13device_kernelIN5flash11enable_sm90INS1_16FlashAttnFwdSm90INS1_25CollectiveMainloopFwdSm90ILi2EN4cute5tupleIJNS5_1CILi1EEES8_S8_EEENS6_IJNS7_ILi64EEESA_SA_EEELi512ENS_10bfloat16_tEfNS_4arch4Sm90ELb0ELb1ELb1ELb1ELb0ELb0ELb1ELb0ELb0ELb1ELb1ELb0EEENS1_21CollectiveEpilogueFwdINS6_IJSA_NS7_ILi512EEESA_EEES9_SC_SE_Li256ELb1ELb1ELb1ELb0EEENS1_36VarlenDynamicPersistentTileSchedulerILi64ELi64ELi256ELi128ELb1ELb1ELb1ELb1ELb0ELb1EEEEEEEEEvNT_6ParamsE$_ZZN5flash25CollectiveMainloopFwdSm90ILi2EN4cute5tupleIJNS1_1CILi1EEES4_S4_EEENS2_IJNS3_ILi64EEES6_S6_EEELi512EN7cutlass10bfloat16_tEfNS8_4arch4Sm90ELb0ELb1ELb1ELb1ELb0ELb0ELb1ELb0ELb0ELb1ELb1ELb0EE3mmaINS_16FlashAttnFwdSm90ISC_NS_21CollectiveEpilogueFwdINS2_IJS6_NS3_ILi512EEES6_EEES5_S9_SB_Li256ELb1ELb1ELb1ELb0EEENS_36VarlenDynamicPersistentTileSchedulerILi64ELi64ELi256ELi128ELb1ELb1ELb1ELb1ELb0ELb1EEEE13SharedStorageENS1_6TensorINS1_11ArrayEngineIfLm128EEENS1_6LayoutINS2_IJNS2_IJNS3_ILi2EEESR_NS3_ILi32EEEEEES4_S4_EEENS2_IJNS2_IJS4_SR_NS3_ILi4EEEEEENS3_ILi0EEESX_EEEEEEENS_7SoftmaxILi2ELi0EEEEEbRKNSC_6ParamsENS8_25PipelineTmaAsyncNoClusterILi2ENS8_16PipelineTmaAsyncILi2EEEEES19_RNS8_13PipelineStateILj2EEERT0_RT1_iRiRKNS_16SeqlenInfoQKNewKILb1ELb0EEENS2_IJiiiiEEERT_ENKUliT_T0_T1_E_clIZSD_ISM_S10_S12_EbS15_S19_S19_S1C_S1E_S1G_iS1H_S1L_S1M_S1O_EUlRS1P_iE1_NS3_ILb0EEENS3_ILb1EEEEEDaiS1P_S1Q_S1R_,(.L_x_6049 - $_ZN7cutlass13device_kernelIN5flash11enable_sm90INS1_16FlashAttnFwdSm90INS1_25CollectiveMainloopFwdSm90ILi2EN4cute5tupleIJNS5_1CILi1EEES8_S8_EEENS6_IJNS7_ILi64EEESA_SA_EEELi512ENS_10bfloat16_tEfNS_4arch4Sm90ELb0ELb1ELb1ELb1ELb0ELb0ELb1ELb0ELb0ELb1ELb1ELb0EEENS1_21CollectiveEpilogueFwdINS6_IJSA_NS7_ILi512EEESA_EEES9_SC_SE_Li256ELb1ELb1ELb1ELb0EEENS1_36VarlenDynamicPersistentTileSchedulerILi64ELi64ELi256ELi128ELb1ELb1ELb1ELb1ELb0ELb1EEEEEEEEEvNT_6ParamsE$_ZZN5flash25CollectiveMainloopFwdSm90ILi2EN4cute5tupleIJNS1_1CILi1EEES4_S4_EEENS2_IJNS3_ILi64EEES6_S6_EEELi512EN7cutlass10bfloat16_tEfNS8_4arch4Sm90ELb0ELb1ELb1ELb1ELb0ELb0ELb1ELb0ELb0ELb1ELb1ELb0EE3mmaINS_16FlashAttnFwdSm90ISC_NS_21CollectiveEpilogueFwdINS2_IJS6_NS3_ILi512EEES6_EEES5_S9_SB_Li256ELb1ELb1ELb1ELb0EEENS_36VarlenDynamicPersistentTileSchedulerILi64ELi64ELi256ELi128ELb1ELb1ELb1ELb1ELb0ELb1EEEE13SharedStorageENS1_6TensorINS1_11ArrayEngineIfLm128EEENS1_6LayoutINS2_IJNS2_IJNS3_ILi2EEESR_NS3_ILi32EEEEEES4_S4_EEENS2_IJNS2_IJS4_SR_NS3_ILi4EEEEEENS3_ILi0EEESX_EEEEEEENS_7SoftmaxILi2ELi0EEEEEbRKNSC_6ParamsENS8_25PipelineTmaAsyncNoClusterILi2ENS8_16PipelineTmaAsyncILi2EEEEES19_RNS8_13PipelineStateILj2EEERT0_RT1_iRiRKNS_16SeqlenInfoQKNewKILb1ELb0EEENS2_IJiiiiEEERT_ENKUliT_T0_T1_E_clIZSD_ISM_S10_S12_EbS15_S19_S19_S1C_S1E_S1G_iS1H_S1L_S1M_S1O_EUlRS1P_iE1_NS3_ILb0EEENS3_ILb1EEEEEDaiS1P_S1Q_S1R_)
$_ZN7cutlass13device_kernelIN5flash11enable_sm90INS1_16FlashAttnFwdSm90INS1_25CollectiveMainloopFwdSm90ILi2EN4cute5tupleIJNS5_1CILi1EEES8_S8_EEENS6_IJNS7_ILi64EEESA_SA_EEELi512ENS_10bfloat16_tEfNS_4arch4Sm90ELb0ELb1ELb1ELb1ELb0ELb0ELb1ELb0ELb0ELb1ELb1ELb0EEENS1_21CollectiveEpilogueFwdINS6_IJSA_NS7_ILi512EEESA_EEES9_SC_SE_Li256ELb1ELb1ELb1ELb0EEENS1_36VarlenDynamicPersistentTileSchedulerILi64ELi64ELi256ELi128ELb1ELb1ELb1ELb1ELb0ELb1EEEEEEEEEvNT_6ParamsE$_ZZN5flash25CollectiveMainloopFwdSm90ILi2EN4cute5tupleIJNS1_1CILi1EEES4_S4_EEENS2_IJNS3_ILi64EEES6_S6_EEELi512EN7cutlass10bfloat16_tEfNS8_4arch4Sm90ELb0ELb1ELb1ELb1ELb0ELb0ELb1ELb0ELb0ELb1ELb1ELb0EE3mmaINS_16FlashAttnFwdSm90ISC_NS_21CollectiveEpilogueFwdINS2_IJS6_NS3_ILi512EEES6_EEES5_S9_SB_Li256ELb1ELb1ELb1ELb0EEENS_36VarlenDynamicPersistentTileSchedulerILi64ELi64ELi256ELi128ELb1ELb1ELb1ELb1ELb0ELb1EEEE13SharedStorageENS1_6TensorINS1_11ArrayEngineIfLm128EEENS1_6LayoutINS2_IJNS2_IJNS3_ILi2EEESR_NS3_ILi32EEEEEES4_S4_EEENS2_IJNS2_IJS4_SR_NS3_ILi4EEEEEENS3_ILi0EEESX_EEEEEEENS_7SoftmaxILi2ELi0EEEEEbRKNSC_6ParamsENS8_25PipelineTmaAsyncNoClusterILi2ENS8_16PipelineTmaAsyncILi2EEEEES19_RNS8_13PipelineStateILj2EEERT0_RT1_iRiRKNS_16SeqlenInfoQKNewKILb1ELb0EEENS2_IJiiiiEEERT_ENKUliT_T0_T1_E_clIZSD_ISM_S10_S12_EbS15_S19_S19_S1C_S1E_S1G_iS1H_S1L_S1M_S1O_EUlRS1P_iE1_NS3_ILb0EEENS3_ILb1EEEEEDaiS1P_S1Q_S1R_:
[----:B------:R-:W-:Y:S05]  /*37df0*/  YIELD ;  /* 0x0000000000007946 */ /* 0x000fea0003800000 */
[----:B------:R-:W-:Y:S02]  /*37e00*/  ULDC UR4, c[0x0][0x20] ;  /* 0x0000080000047ab9 */ /* 0x000fe40000000800 */
[----:B------:R-:W-:-:S05]  /*37e10*/  VIADD R12, R12, -UR4 ;  /* 0x800000040c0c7c36 */ /* 0x000fca0008000000 */
[----:B------:R-:W2:Y:S01]  /*37e20*/  LDL.64 R14, [R12] ;  /* 0x000000000c0e7983 */ /* 0x000ea20000100a00 */
[----:B------:R-:W0:Y:S02]  /*37e30*/  LDC.64 R4, c[0x0][0x208] ;  /* 0x00008200ff047b82 */ /* 0x000e240000000a00 */
[----:B0-----:R-:W-:Y:S02]  /*37e40*/  R2UR UR4, R4 ;  /* 0x00000000040472ca */ /* 0x001fe400000e0000 */
[----:B------:R-:W-:-:S13]  /*37e50*/  R2UR UR5, R5 ;  /* 0x00000000050572ca */ /* 0x000fda00000e0000 */
[----:B--2---:R-:W2:Y:S01]  /*37e60*/  LD.E R6, desc[UR4][R14.64] ;  /* 0x000000040e067980 */ /* 0x004ea2000c101900 */
[----:B------:R-:W-:Y:S02]  /*37e70*/  R2UR UR4, R4 ;  /* 0x00000000040472ca */ /* 0x000fe400000e0000 */
[----:B------:R-:W-:-:S13]  /*37e80*/  R2UR UR5, R5 ;  /* 0x00000000050572ca */ /* 0x000fda00000e0000 */
[----:B------:R-:W3:Y:S01]  /*37e90*/  LD.E R10, desc[UR4][R14.64+0x8] ;  /* 0x000008040e0a7980 */ /* 0x000ee2000c101900 */
[----:B--2---:R-:W-:-:S05]  /*37ea0*/  VIADD R9, R6, 0x1 ;  /* 0x0000000106097836 */ /* 0x004fca0000000000 */
[----:B------:R-:W-:-:S13]  /*37eb0*/  ISETP.NE.AND P1, PT, R9, 0x2, PT ;  /* 0x000000020900780c */ /* 0x000fda0003f25270 */
[----:B------:R-:W-:Y:S02]  /*37ec0*/  @!P1 R2UR UR6, R4 ;  /* 0x00000000040692ca */ /* 0x000fe400000e0000 */
[----:B------:R-:W-:-:S13]  /*37ed0*/  @!P1 R2UR UR7, R5 ;  /* 0x00000000050792ca */ /* 0x000fda00000e0000 */
[----:B------:R-:W2:Y:S01]  /*37ee0*/  @!P1 LD.E R11, desc[UR6][R14.64+0x4] ;  /* 0x000004060e0b9980 */ /* 0x000ea2000c101900 */
[C---:B------:R-:W-:Y:S02]  /*37ef0*/  R2UR UR4, R4.reuse ;  /* 0x00000000040472ca */ /* 0x040fe400000e0000 */
[C---:B------:R-:W-:Y:S02]  /*37f00*/  R2UR UR5, R5.reuse ;  /* 0x00000000050572ca */ /* 0x040fe400000e0000 */
[C---:B------:R-:W-:Y:S02]  /*37f10*/  R2UR UR6, R4.reuse ;  /* 0x00000000040672ca */ /* 0x040fe400000e0000 */
[C---:B------:R-:W-:Y:S02]  /*37f20*/  R2UR UR7, R5.reuse ;  /* 0x00000000050772ca */ /* 0x040fe400000e0000 */
[----:B------:R-:W-:Y:S02]  /*37f30*/  @!P1 R2UR UR8, R4 ;  /* 0x00000000040892ca */ /* 0x000fe400000e0000 */
[----:B------:R-:W-:-:S02]  /*37f40*/  @!P1 R2UR UR9, R5 ;  /* 0x00000000050992ca */ /* 0x000fc400000e0000 */
[----:B------:R-:W-:Y:S02]  /*37f50*/  @!P1 R2UR UR10, R4 ;  /* 0x00000000040a92ca */ /* 0x000fe400000e0000 */
[----:B------:R-:W-:Y:S01]  /*37f60*/  @!P1 R2UR UR11, R5 ;  /* 0x00000000050b92ca */ /* 0x000fe200000e0000 */
[----:B---3--:R-:W-:Y:S01]  /*37f70*/  VIADD R25, R10, 0x1 ;  /* 0x000000010a197836 */ /* 0x008fe20000000000 */
[----:B------:R-:W-:Y:S04]  /*37f80*/  ST.E desc[UR4][R14.64], R9 ;  /* 0x000000090e007985 */ /* 0x000fe8000c101904 */
[----:B------:R-:W-:Y:S04]  /*37f90*/  ST.E desc[UR6][R14.64+0x8], R25 ;  /* 0x000008190e007985 */ /* 0x000fe8000c101906 */
[----:B------:R-:W-:Y:S01]  /*37fa0*/  @!P1 ST.E desc[UR8][R14.64], RZ ;  /* 0x000000ff0e009985 */ /* 0x000fe2000c101908 */
[----:B--2---:R-:W-:-:S05]  /*37fb0*/  @!P1 LOP3.LUT R27, R11, 0x1, RZ, 0x3c, !PT ;  /* 0x000000010b1b9812 */ /* 0x004fca00078e3cff */
[----:B------:R0:W-:Y:S04]  /*37fc0*/  @!P1 ST.E desc[UR10][R14.64+0x4], R27 ;  /* 0x0000041b0e009985 */ /* 0x0001e8000c10190a */
[----:B------:R-:W2:Y:S01]  /*37fd0*/  LDL.64 R10, [R12+0x18] ;  /* 0x000018000c0a7983 */ /* 0x000ea20000100a00 */
[----:B------:R-:W-:Y:S02]  /*37fe0*/  R2UR UR4, R4 ;  /* 0x00000000040472ca */ /* 0x000fe400000e0000 */
[----:B------:R-:W-:Y:S01]  /*37ff0*/  R2UR UR5, R5 ;  /* 0x00000000050572ca */ /* 0x000fe200000e0000 */
[----:B------:R-:W3:-:S12]  /*38000*/  LDL.64 R20, [R12] ;  /* 0x000000000c147983 */ /* 0x000ed80000100a00 */
[----:B--2---:R-:W2:Y:S01]  /*38010*/  LD.E R24, desc[UR4][R10.64+0x1c] ;  /* 0x00001c040a187980 */ /* 0x004ea2000c101900 */
[C---:B------:R-:W-:Y:S02]  /*38020*/  R2UR UR4, R4.reuse ;  /* 0x00000000040472ca */ /* 0x040fe400000e0000 */
[C---:B------:R-:W-:Y:S02]  /*38030*/  R2UR UR5, R5.reuse ;  /* 0x00000000050572ca */ /* 0x040fe400000e0000 */
[----:B------:R-:W-:Y:S02]  /*38040*/  R2UR UR6, R4 ;  /* 0x00000000040672ca */ /* 0x000fe400000e0000 */
[----:B------:R-:W-:Y:S01]  /*38050*/  R2UR UR7, R5 ;  /* 0x00000000050772ca */ /* 0x000fe200000e0000 */
[----:B------:R-:W-:Y:S01]  /*38060*/  BSSY B3, `(.L_x_3556) ;  /* 0x0000009000037945 */ /* 0x000fe20003800000 */
[----:B0-----:R-:W-:Y:S02]  /*38070*/  IMAD.MOV.U32 R14, RZ, RZ, R28 ;  /* 0x000000ffff0e7224 */ /* 0x001fe400078e001c */
[----:B------:R-:W-:-:S05]  /*38080*/  IMAD.MOV.U32 R15, RZ, RZ, R29 ;  /* 0x000000ffff0f7224 */ /* 0x000fca00078e001d */
[----:B---3--:R0:W5:Y:S04]  /*38090*/  LD.E R26, desc[UR4][R20.64] ;  /* 0x00000004141a7980 */ /* 0x008168000c101900 */
[----:B------:R0:W5:Y:S01]  /*380a0*/  LD.E R9, desc[UR6][R20.64+0x4] ;  /* 0x0000040614097980 */ /* 0x000162000c101900 */
[----:B--2---:R-:W-:-:S04]  /*380b0*/  LOP3.LUT R24, R24, 0x1, RZ, 0xfc, !PT ;  /* 0x0000000118187812 */ /* 0x004fc800078efcff */
[----:B------:R-:W-:-:S13]  /*380c0*/  ISETP.NE.AND P1, PT, R24, 0x3, PT ;  /* 0x000000031800780c */ /* 0x000fda0003f25270 */
[----:B0-----:R-:W-:Y:S05]  /*380d0*/  @!P1 BRA `(.L_x_3557) ;  /* 0x0000000000049947 */ /* 0x001fea0003800000 */
[----:B------:R-:W-:Y:S01]  /*380e0*/  BPT.TRAP 0x1 ;  /* 0x000000040000795c */ /* 0x000fe20000300000 */
.L_x_3557:
[----:B------:R-:W-:Y:S05]  /*380f0*/  BSYNC B3 ;  /* 0x0000000000037941 */ /* 0x000fea0003800000 */
.L_x_3556:
        /* <DEDUP_REMOVED lines=17> */
.L_x_3559:
[----:B------:R-:W-:Y:S05]  /*38210*/  BSYNC B3 ;  /* 0x0000000000037941 */ /* 0x000fea0003800000 */
.L_x_3558:
        /* <DEDUP_REMOVED lines=10> */
.L_x_3561:
[----:B------:R-:W-:Y:S05]  /*382c0*/  BSYNC B3 ;  /* 0x0000000000037941 */ /* 0x000fea0003800000 */
.L_x_3560:
        /* <DEDUP_REMOVED lines=15> */
[----:B----4-:R-:W-:Y:S04]  /*383c0*/  ST.E desc[UR4][R20.64], RZ ;  /* 0x000000ff14007985 */ /* 0x010fe8000c101904 */
[----:B------:R-:W3:Y:S01]  /*383d0*/  LD.E.64 R24, desc[UR6][R56.64] ;  /* 0x0000000638187980 */ /* 0x000ee2000c101b00 */
[----:B--2---:R-:W-:Y:S01]  /*383e0*/  IMAD R10, R9, 0x200, R10 ;  /* 0x00000200090a7824 */ /* 0x004fe200078e020a */
[----:B------:R-:W-:Y:S01]  /*383f0*/  R2UR UR7, R11 ;  /* 0x000000000b0772ca */ /* 0x000fe200000e0000 */
[----:B------:R-:W-:Y:S01]  /*38400*/  IMAD.MOV.U32 R9, RZ, RZ, 0x1 ;  /* 0x00000001ff097424 */ /* 0x000fe200078e00ff */
[----:B------:R-:W-:Y:S02]  /*38410*/  R2UR UR8, R4 ;  /* 0x00000000040872ca */ /* 0x000fe400000e0000 */
[----:B------:R-:W-:-:S02]  /*38420*/  R2UR UR6, R10 ;  /* 0x000000000a0672ca */ /* 0x000fc400000e0000 */
[C---:B------:R-:W-:Y:S02]  /*38430*/  R2UR UR9, R5.reuse ;  /* 0x00000000050972ca */ /* 0x040fe400000e0000 */
[----:B------:R-:W-:Y:S02]  /*38440*/  R2UR UR10, R4 ;  /* 0x00000000040a72ca */ /* 0x000fe400000e0000 */
[----:B------:R-:W-:Y:S02]  /*38450*/  R2UR UR11, R5 ;  /* 0x00000000050b72ca */ /* 0x000fe400000e0000 */
[----:B---3--:R-:W-:Y:S02]  /*38460*/  R2UR UR4, R24 ;  /* 0x00000000180472ca */ /* 0x008fe400000e0000 */
[----:B------:R-:W-:Y:S02]  /*38470*/  R2UR UR5, R25 ;  /* 0x00000000190572ca */ /* 0x000fe400000e0000 */
[----:B------:R-:W-:-:S11]  /*38480*/  WARPGROUP.ARRIVE ;  /* 0x00000000000079c5 */ /* 0x000fd60000000000 */
[----:B------:R-:W-:Y:S03]  /*38490*/  HGMMA.64x64x16.F32.BF16 R24, gdesc[UR4], RZ, !UPT, gsb0 ;  /* 0x00e00000041879f0 */ /* 0x000fe6000c0018ff */
        /* <DEDUP_REMOVED lines=36> */
[----:B------:R-:W-:Y:S01]  /*386e0*/  R2UR UR7, R11 ;  /* 0x000000000b0772ca */ /* 0x000fe200000e0000 */
[----:B------:R-:W-:Y:S01]  /*386f0*/  WARPGROUP.ARRIVE ;  /* 0x00000000000079c5 */ /* 0x000fe20000000000 */
[----:B------:R-:W-:-:S02]  /*38700*/  R2UR UR8, R4 ;  /* 0x00000000040872ca */ /* 0x000fc400000e0000 */
        /* <DEDUP_REMOVED lines=11> */
[----:B0-----:R-:W3:-:S12]  /*387c0*/  LDL.64 R20, [R12] ;  /* 0x000000000c147983 */ /* 0x001ed80000100a00 */
[----:B--2---:R-:W2:Y:S01]  /*387d0*/  LD.E R56, desc[UR4][R10.64+0x1c] ;  /* 0x00001c040a387980 */ /* 0x004ea2000c101900 */
[C---:B------:R-:W-:Y:S02]  /*387e0*/  R2UR UR4, R4.reuse ;  /* 0x00000000040472ca */ /* 0x040fe400000e0000 */
[C---:B------:R-:W-:Y:S02]  /*387f0*/  R2UR UR5, R5.reuse ;  /* 0x00000000050572ca */ /* 0x040fe400000e0000 */
[----:B------:R-:W-:Y:S02]  /*38800*/  R2UR UR6, R4 ;  /* 0x00000000040672ca */ /* 0x000fe400000e0000 */
[----:B------:R-:W-:Y:S01]  /*38810*/  R2UR UR7, R5 ;  /* 0x00000000050772ca */ /* 0x000fe200000e0000 */
[----:B------:R-:W-:Y:S08]  /*38820*/  BSSY B3, `(.L_x_3563) ;  /* 0x0000007000037945 */ /* 0x000ff00003800000 */
[----:B---3--:R0:W5:Y:S04]  /*38830*/  LD.E R58, desc[UR4][R20.64] ;  /* 0x00000004143a7980 */ /* 0x008168000c101900 */
[----:B------:R0:W5:Y:S01]  /*38840*/  LD.E R59, desc[UR6][R20.64+0x4] ;  /* 0x00000406143b7980 */ /* 0x000162000c101900 */
[----:B--2---:R-:W-:-:S04]  /*38850*/  LOP3.LUT R56, R56, 0x1, RZ, 0xfc, !PT ;  /* 0x0000000138387812 */ /* 0x004fc800078efcff */
[----:B------:R-:W-:-:S13]  /*38860*/  ISETP.NE.AND P1, PT, R56, 0x3, PT ;  /* 0x000000033800780c */ /* 0x000fda0003f25270 */
[----:B0-----:R-:W-:Y:S05]  /*38870*/  @!P1 BRA `(.L_x_3564) ;  /* 0x0000000000049947 */ /* 0x001fea0003800000 */
[----:B------:R-:W-:Y:S01]  /*38880*/  BPT.TRAP 0x1 ;  /* 0x000000040000795c */ /* 0x000fe20000300000 */
.L_x_3564:
[----:B------:R-:W-:Y:S05]  /*38890*/  BSYNC B3 ;  /* 0x0000000000037941 */ /* 0x000fea0003800000 */
.L_x_3563:
        /* <DEDUP_REMOVED lines=17> */
.L_x_3566:
[----:B------:R-:W-:Y:S05]  /*389b0*/  BSYNC B3 ;  /* 0x0000000000037941 */ /* 0x000fea0003800000 */
.L_x_3565:
        /* <DEDUP_REMOVED lines=10> */
.L_x_3568:
[----:B------:R-:W-:Y:S05]  /*38a60*/  BSYNC B3 ;  /* 0x0000000000037941 */ /* 0x000fea0003800000 */
.L_x_3567:
[----:B------:R-:W2:Y:S04]  /*38a70*/  LDL.64 R10, [R12] ;  /* 0x000000000c0a7983 */ /* 0x000ea80000100a00 */
[----:B------:R-:W3:Y:S04]  /*38a80*/  LDL.64 R58, [R12+0x58] ;  /* 0x000058000c3a7983 */ /* 0x000ee80000100a00 */
[----:B------:R-:W4:Y:S04]  /*38a90*/  LDL.64 R20, [R12+0x48] ;  /* 0x000048000c147983 */ /* 0x000f280000100a00 */
[----:B0----5:R-:W4:Y:S01]  /*38aa0*/  LDL.64 R56, [R12+0x50] ;  /* 0x000050000c387983 */ /* 0x021f220000100a00 */
[----:B------:R-:W-:-:S02]  /*38ab0*/  R2UR UR6, R4 ;  /* 0x00000000040672ca */ /* 0x000fc400000e0000 */
[C---:B------:R-:W-:Y:S02]  /*38ac0*/  R2UR UR7, R5.reuse ;  /* 0x00000000050772ca */ /* 0x040fe400000e0000 */
[----:B------:R-:W-:Y:S02]  /*38ad0*/  R2UR UR4, R4 ;  /* 0x00000000040472ca */ /* 0x000fe400000e0000 */
[----:B------:R-:W-:-:S09]  /*38ae0*/  R2UR UR5, R5 ;  /* 0x00000000050572ca */ /* 0x000fd200000e0000 */
        /* <DEDUP_REMOVED lines=9> */
[----:B------:R-:W-:Y:S01]  /*38b80*/  WARPGROUP.ARRIVE ;  /* 0x00000000000079c5 */ /* 0x000fe20000000000 */
[C---:B------:R-:W-:Y:S02]  /*38b90*/  R2UR UR8, R4.reuse ;  /* 0x00000000040872ca */ /* 0x040fe400000e0000 */
[----:B------:R-:W-:Y:S02]  /*38ba0*/  R2UR UR9, R5 ;  /* 0x00000000050972ca */ /* 0x000fe400000e0000 */
[----:B------:R-:W-:-:S02]  /*38bb0*/  R2UR UR10, R4 ;  /* 0x00000000040a72ca */ /* 0x000fc400000e0000 */
[----:B------:R-:W-:Y:S01]  /*38bc0*/  R2UR UR11, R5 ;  /* 0x00000000050b72ca */ /* 0x000fe200000e0000 */
[----:B--2---:R-:W-:Y:S01]  /*38bd0*/  IMAD R10, R61, 0x1000, R10 ;  /* 0x000010003d0a7824 */ /* 0x004fe200078e020a */
[----:B------:R-:W-:-:S04]  /*38be0*/  R2UR UR7, R11 ;  /* 0x000000000b0772ca */ /* 0x000fc800000e0000 */
        /* <DEDUP_REMOVED lines=314> */
[C---:B------:R-:W-:Y:S02]  /*39f90*/  R2UR UR9, R5.reuse ;  /* 0x00000000050972ca */ /* 0x040fe400000e0000 */
[----:B------:R-:W-:Y:S01]  /*39fa0*/  R2UR UR10, R4 ;  /* 0x00000000040a72ca */ /* 0x000fe200000e0000 */
[----:B------:R-:W-:Y:S01]  /*39fb0*/  IMAD.IADD R60, R60, 0x1, R61 ;  /* 0x000000013c3c7824 */ /* 0x000fe200078e023d */
[----:B------:R-:W-:-:S04]  /*39fc0*/  R2UR UR11, R5 ;  /* 0x00000000050b72ca */ /* 0x000fc800000e0000 */
[----:B------:R-:W-:-:S05]  /*39fd0*/  LOP3.LUT R61, R60, 0xa06, RZ, 0xc0, !PT ;  /* 0x00000a063c3d7812 */ /* 0x000fca00078ec0ff */
[----:B------:R-:W-:-:S05]  /*39fe0*/  IMAD.IADD R60, R10, 0x1, R61 ;  /* 0x000000010a3c7824 */ /* 0x000fca00078e023d */
[----:B------:R-:W-:Y:S01]  /*39ff0*/  R2UR UR6, R60 ;  /* 0x000000003c0672ca */ /* 0x000fe200000e0000 */
[----:B--2---:R-:W-:Y:S01]  /*3a000*/  IMAD.IADD R58, R61, 0x1, R58 ;  /* 0x000000013d3a7824 */ /* 0x004fe200078e023a */
[----:B------:R-:W-:Y:S01]  /*3a010*/  R2UR UR5, R59 ;  /* 0x000000003b0572ca */ /* 0x000fe200000e0000 */
        /* <DEDUP_REMOVED lines=199> */
[----:B------:R-:W-:Y:S01]  /*3ac90*/  R2UR UR7, R11 ;  /* 0x000000000b0772ca */ /* 0x000fe200000e0000 */
[----:B------:R-:W-:Y:S01]  /*3aca0*/  IMAD.MOV.U32 R59, RZ, RZ, 0x1000 ;  /* 0x00001000ff3b7424 */ /* 0x000fe200078e00ff */
[----:B------:R-:W-:Y:S01]  /*3acb0*/  WARPGROUP.ARRIVE ;  /* 0x00000000000079c5 */ /* 0x000fe20000000000 */
        /* <DEDUP_REMOVED lines=9> */
[----:B--2---:R-:W-:Y:S01]  /*3ad50*/  IMAD.IADD R56, R59, 0x1, R56 ;  /* 0x000000013b387824 */ /* 0x004fe200078e0238 */
[----:B------:R-:W-:-:S04]  /*3ad60*/  R2UR UR5, R57 ;  /* 0x00000000390572ca */ /* 0x000fc800000e0000 */
[----:B------:R-:W-:-:S13]  /*3ad70*/  R2UR UR4, R56 ;  /* 0x00000000380472ca */ /* 0x000fda00000e0000 */
[----:B------:R-:W-:Y:S03]  /*3ad80*/  HGMMA.64x64x16.F32.BF16 R24, gdesc[UR4], R24, gsb0 ;  /* 0x00e00000041879f0 */ /* 0x000fe60008001818 */
[----:B------:R-:W-:Y:S02]  /*3ad90*/  WARPGROUP.DEPBAR.LE gsb0, 0x0 ;  /* 0x00008000000079c5 */ /* 0x000fe40000010000 */
[----:B------:R0:W-:Y:S04]  /*3ada0*/  ST.E desc[UR8][R20.64], R9 ;  /* 0x0000000914007985 */ /* 0x0001e8000c101908 */
[----:B------:R-:W2:Y:S04]  /*3adb0*/  @!P1 LDL.64 R10, [R12] ;  /* 0x000000000c0a9983 */ /* 0x000ea80000100a00 */
[----:B0-----:R-:W3:Y:S01]  /*3adc0*/  @!P1 LDL.64 R20, [R12+0x18] ;  /* 0x000018000c149983 */ /* 0x001ee20000100a00 */
[----:B------:R-:W-:-:S02]  /*3add0*/  @!P1 R2UR UR4, R4 ;  /* 0x00000000040492ca */ /* 0x000fc400000e0000 */
[C---:B------:R-:W-:Y:S02]  /*3ade0*/  @!P1 R2UR UR5, R5.reuse ;  /* 0x00000000050592ca */ /* 0x040fe400000e0000 */
[----:B------:R-:W-:Y:S02]  /*3adf0*/  @!P1 R2UR UR6, R4 ;  /* 0x00000000040692ca */ /* 0x000fe400000e0000 */
[----:B------:R-:W-:-:S13]  /*3ae00*/  @!P1 R2UR UR7, R5 ;  /* 0x00000000050792ca */ /* 0x000fda00000e0000 */
[----:B--2---:R-:W2:Y:S04]  /*3ae10*/  @!P1 LD.E R10, desc[UR6][R10.64] ;  /* 0x000000060a0a9980 */ /* 0x004ea8000c101900 */
[----:B---3--:R-:W3:Y:S02]  /*3ae20*/  @!P1 LD.E.64 R20, desc[UR4][R20.64+0x30] ;  /* 0x0000300414149980 */ /* 0x008ee4000c101b00 */
[----:B---3--:R-:W-:-:S05]  /*3ae30*/  @!P1 MOV R57, R20 ;  /* 0x0000001400399202 */ /* 0x008fca0000000f00 */
[----:B--2---:R-:W-:-:S05]  /*3ae40*/  @!P1 IMAD R56, R10, 0x8, R57 ;  /* 0x000000080a389824 */ /* 0x004fca00078e0239 */
[----:B------:R-:W-:-:S04]  /*3ae50*/  @!P1 PRMT R56, RZ, 0x654, R56 ;  /* 0x00000654ff389816 */ /* 0x000fc80000000038 */
[----:B------:R0:W-:Y:S01]  /*3ae60*/  @!P1 SYNCS.ARRIVE.TRANS64.RED.A1T0 RZ, [R56+URZ], RZ ;  /* 0x000000ff38ff99a7 */ /* 0x0001e2000810043f */
[----:B------:R-:W2:Y:S01]  /*3ae70*/  LDL.64 R10, [R12+0x68] ;  /* 0x000068000c0a7983 */ /* 0x000ea20000100a00 */
[----:B------:R-:W-:Y:S02]  /*3ae80*/  R2UR UR4, R4 ;  /* 0x00000000040472ca */ /* 0x000fe400000e0000 */
[----:B------:R-:W-:-:S13]  /*3ae90*/  R2UR UR5, R5 ;  /* 0x00000000050572ca */ /* 0x000fda00000e0000 */
[----:B--2---:R-:W0:Y:S01]  /*3aea0*/  LD.E.64 R10, desc[UR4][R10.64] ;  /* 0x000000040a0a7980 */ /* 0x004e22000c101b00 */
[----:B------:R-:W-:Y:S02]  /*3aeb0*/  R2UR UR4, R4 ;  /* 0x00000000040472ca */ /* 0x000fe400000e0000 */
[----:B------:R-:W-:-:S13]  /*3aec0*/  R2UR UR5, R5 ;  /* 0x00000000050572ca */ /* 0x000fda00000e0000 */
[----:B------:R-:W2:Y:S01]  /*3aed0*/  LD.E R9, desc[UR4][R14.64+0x24] ;  /* 0x000024040e097980 */ /* 0x000ea2000c101900 */
        /* <DEDUP_REMOVED lines=9> */
[----:B------:R-:W-:-:S05]  /*3af70*/  R2UR UR13, R5 ;  /* 0x00000000050d72ca */ /* 0x000fca00000e0000 */
[----:B------:R-:W3:Y:S04]  /*3af80*/  LD.E R57, desc[UR10][R14.64+0xc] ;  /* 0x00000c0a0e397980 */ /* 0x000ee8000c101900 */
[----:B------:R-:W4:Y:S04]  /*3af90*/  LD.E R58, desc[UR8][R14.64+0x10] ;  /* 0x000010080e3a7980 */ /* 0x000f28000c101900 */
[----:B------:R-:W4:Y:S04]  /*3afa0*/  LD.E R59, desc[UR12][R14.64+0x14] ;  /* 0x0000140c0e3b7980 */ /* 0x000f28000c101900 */
[----:B0-----:R-:W3:Y:S01]  /*3afb0*/  LD.E R56, desc[UR4][R10.64] ;  /* 0x000000040a387980 */ /* 0x001ee2000c101900 */
[----:B------:R-:W-:-:S02]  /*3afc0*/  R2UR UR4, R4 ;  /* 0x00000000040472ca */ /* 0x000fc400000e0000 */
[----:B------:R-:W-:Y:S01]  /*3afd0*/  R2UR UR5, R5 ;  /* 0x00000000050572ca */ /* 0x000fe200000e0000 */
[----:B------:R-:W4:-:S12]  /*3afe0*/  LD.E R10, desc[UR14][R14.64+0x18] ;  /* 0x0000180e0e0a7980 */ /* 0x000f18000c101900 */
[----:B------:R-:W4:Y:S01]  /*3aff0*/  LD.E R65, desc[UR4][R14.64] ;  /* 0x000000040e417980 */ /* 0x000f22000c101900 */
[----:B------:R-:W-:Y:S02]  /*3b000*/  R2UR UR4, R4 ;  /* 0x00000000040472ca */ /* 0x000fe400000e0000 */
[----:B------:R-:W-:Y:S02]  /*3b010*/  R2UR UR5, R5 ;  /* 0x00000000050572ca */ /* 0x000fe400000e0000 */
[----:B--2---:R-:W-:Y:S01]  /*3b020*/  ISETP.NE.AND P2, PT, R9, 0x1, PT ;  /* 0x000000010900780c */ /* 0x004fe20003f45270 */
[----:B------:R-:W-:-:S10]  /*3b030*/  IMAD.MOV.U32 R9, RZ, RZ, R7 ;  /* 0x000000ffff097224 */ /* 0x000fd400078e0007 */
[----:B------:R-:W2:Y:S02]  /*3b040*/  LD.E R66, desc[UR4][R8.64] ;  /* 0x0000000408427980 */ /* 0x000ea4000c101900 */
[C---:B------:R-:W-:Y:S02]  /*3b050*/  @P2 R2UR UR4, R4.reuse ;  /* 0x00000000040422ca */ /* 0x040fe400000e0000 */
[C---:B------:R-:W-:Y:S02]  /*3b060*/  @P2 R2UR UR5, R5.reuse ;  /* 0x00000000050522ca */ /* 0x040fe400000e0000 */
[----:B------:R-:W-:Y:S02]  /*3b070*/  @P2 R2UR UR6, R4 ;  /* 0x00000000040622ca */ /* 0x000fe400000e0000 */
[----:B------:R-:W-:-:S09]  /*3b080*/  @P2 R2UR UR7, R5 ;  /* 0x00000000050722ca */ /* 0x000fd200000e0000 */
[----:B------:R-:W2:Y:S04]  /*3b090*/  @P2 LD.E R67, desc[UR4][R14.64+0x28] ;  /* 0x000028040e432980 */ /* 0x000ea8000c101900 */
[----:B------:R-:W2:Y:S01]  /*3b0a0*/  @P2 LD.E R63, desc[UR6][R14.64+0x2c] ;  /* 0x00002c060e3f2980 */ /* 0x000ea2000c101900 */
[C---:B------:R-:W-:Y:S02]  /*3b0b0*/  R2UR UR4, R4.reuse ;  /* 0x00000000040472ca */ /* 0x040fe400000e0000 */
[C---:B------:R-:W-:Y:S02]  /*3b0c0*/  R2UR UR5, R5.reuse ;  /* 0x00000000050572ca */ /* 0x040fe400000e0000 */
[----:B------:R-:W-:Y:S02]  /*3b0d0*/  R2UR UR6, R4 ;  /* 0x00000000040672ca */ /* 0x000fe400000e0000 */
[----:B------:R-:W-:-:S09]  /*3b0e0*/  R2UR UR7, R5 ;  /* 0x00000000050772ca */ /* 0x000fd200000e0000 */
[----:B------:R-:W2:Y:S04]  /*3b0f0*/  LD.E R8, desc[UR4][R14.64+0x8] ;  /* 0x000008040e087980 */ /* 0x000ea8000c101900 */
[----:B------:R-:W2:Y:S01]  /*3b100*/  LD.E R9, desc[UR6][R14.64+0x4] ;  /* 0x000004060e097980 */ /* 0x000ea2000c101900 */
[----:B------:R-:W-:Y:S01]  /*3b110*/  BSSY B3, `(.L_x_3570) ;  /* 0x000008a000037945 */ /* 0x000fe20003800000 */
[-C--:B---3--:R-:W-:Y:S01]  /*3b120*/  FMUL.FTZ R62, R36, R56.reuse ;  /* 0x00000038243e7220 */ /* 0x088fe20000410000 */
[-C--:B------:R-:W-:Y:S01]  /*3b130*/  FMUL.FTZ R60, R25, R56.reuse ;  /* 0x00000038193c7220 */ /* 0x080fe20000410000 */
[-C--:B------:R-:W-:Y:S01]  /*3b140*/  FMUL.FTZ R25, R34, R56.reuse ;  /* 0x0000003822197220 */ /* 0x080fe20000410000 */
[-C--:B------:R-:W-:Y:S01]  /*3b150*/  FMUL.FTZ R20, R27, R56.reuse ;  /* 0x000000381b147220 */ /* 0x080fe20000410000 */
[----:B------:R-:W-:Y:S01]  /*3b160*/  FMUL.FTZ R27, R38, R56 ;  /* 0x00000038261b7220 */ /* 0x000fe20000410000 */
[----:B----4-:R-:W-:-:S04]  /*3b170*/  SHF.R.S32.HI R36, RZ, 0x1f, R65 ;  /* 0x0000001fff247819 */ /* 0x010fc80000011441 */
[----:B------:R-:W-:-:S04]  /*3b180*/  LEA.HI R34, R36, R65, RZ, 0x7 ;  /* 0x0000004124227211 */ /* 0x000fc800078f38ff */
[----:B------:R-:W-:Y:S01]  /*3b190*/  LOP3.LUT R38, R34, 0xffffff80, RZ, 0xc0, !PT ;  /* 0xffffff8022267812 */ /* 0x000fe200078ec0ff */
[----:B------:R-:W-:-:S04]  /*3b1a0*/  FMUL.FTZ R64, R37, R56 ;  /* 0x0000003825407220 */ /* 0x000fc80000410000 */
[----:B------:R-:W-:Y:S02]  /*3b1b0*/  IMAD.IADD R38, R65, 0x1, -R38 ;  /* 0x0000000141267824 */ /* 0x000fe400078e0a26 */
[-C--:B------:R-:W-:Y:S01]  /*3b1c0*/  FMUL.FTZ R61, R29, R56.reuse ;  /* 0x000000381d3d7220 */ /* 0x080fe20000410000 */
[----:B------:R-:W-:Y:S02]  /*3b1d0*/  LEA.HI R36, R36, R65, RZ, 0x2 ;  /* 0x0000004124247211 */ /* 0x000fe400078f10ff */
[----:B------:R-:W-:Y:S01]  /*3b1e0*/  SHF.R.S32.HI R37, RZ, 0x1f, R38 ;  /* 0x0000001fff257819 */ /* 0x000fe20000011426 */
[-C--:B------:R-:W-:Y:S01]  /*3b1f0*/  FMUL.FTZ R21, R30, R56.reuse ;  /* 0x000000381e157220 */ /* 0x080fe20000410000 */
[-C--:B------:R-:W-:Y:S01]  /*3b200*/  FMUL.FTZ R29, R39, R56.reuse ;  /* 0x00000038271d7220 */ /* 0x080fe20000410000 */
[-C--:B------:R-:W-:Y:S01]  /*3b210*/  FMUL.FTZ R11, R24, R56.reuse ;  /* 0x00000038180b7220 */ /* 0x080fe20000410000 */
[----:B------:R-:W-:Y:S01]  /*3b220*/  FMUL.FTZ R30, R32, R56 ;  /* 0x00000038201e7220 */ /* 0x000fe20000410000 */
[----:B------:R-:W-:Y:S01]  /*3b230*/  LEA.HI R39, R37, R38, RZ, 0x2 ;  /* 0x0000002625277211 */ /* 0x000fe200078f10ff */
[-C--:B------:R-:W-:Y:S01]  /*3b240*/  FMUL.FTZ R24, R31, R56.reuse ;  /* 0x000000381f187220 */ /* 0x080fe20000410000 */
[-C--:B------:R-:W-:Y:S01]  /*3b250*/  FMUL.FTZ R32, R33, R56.reuse ;  /* 0x0000003821207220 */ /* 0x080fe20000410000 */
[-C--:B------:R-:W-:Y:S01]  /*3b260*/  FMUL.FTZ R31, R42, R56.reuse ;  /* 0x000000382a1f7220 */ /* 0x080fe20000410000 */
[-C--:B------:R-:W-:Y:S01]  /*3b270*/  FMUL.FTZ R33, R43, R56.reuse ;  /* 0x000000382b217220 */ /* 0x080fe20000410000 */
[----:B------:R-:W-:Y:S01]  /*3b280*/  LOP3.LUT R36, R36, 0xfffffffc, RZ, 0xc0, !PT ;  /* 0xfffffffc24247812 */ /* 0x000fe200078ec0ff */
[-C--:B------:R-:W-:Y:S01]  /*3b290*/  FMUL.FTZ R42, R44, R56.reuse ;  /* 0x000000382c2a7220 */ /* 0x080fe20000410000 */
[----:B------:R-:W-:Y:S01]  /*3b2a0*/  FMUL.FTZ R43, R45, R56 ;  /* 0x000000382d2b7220 */ /* 0x000fe20000410000 */
[----:B------:R-:W-:-:S02]  /*3b2b0*/  SHF.R.S32.HI R44, RZ, 0x2, R39 ;  /* 0x00000002ff2c7819 */ /* 0x000fc40000011427 */
[----:B------:R-:W-:Y:S01]  /*3b2c0*/  SHF.R.S32.HI R45, RZ, 0x1f, R39 ;  /* 0x0000001fff2d7819 */ /* 0x000fe20000011427 */
[----:B------:R-:W-:Y:S01]  /*3b2d0*/  IMAD.IADD R65, R65, 0x1, -R36 ;  /* 0x0000000141417824 */ /* 0x000fe200078e0a24 */
[----:B------:R-:W-:Y:S02]  /*3b2e0*/  LEA.HI R37, R37, R38, RZ, 0x5 ;  /* 0x0000002625257211 */ /* 0x000fe400078f28ff */
[----:B------:R-:W-:Y:S01]  /*3b2f0*/  LEA.HI R45, R45, R44, RZ, 0x3 ;  /* 0x0000002c2d2d7211 */ /* 0x000fe200078f18ff */
[-C--:B------:R-:W-:Y:S01]  /*3b300*/  FMUL.FTZ R7, R26, R56.reuse ;  /* 0x000000381a077220 */ /* 0x080fe20000410000 */
[----:B------:R-:W-:Y:S02]  /*3b310*/  SHF.R.S32.HI R37, RZ, 0x5, R37 ;  /* 0x00000005ff257819 */ /* 0x000fe40000011425 */
[----:B------:R-:W-:Y:S02]  /*3b320*/  LEA.HI R36, R65, R65, RZ, 0x1 ;  /* 0x0000004141247211 */ /* 0x000fe400078f08ff */
[----:B------:R-:W-:Y:S01]  /*3b330*/  LOP3.LUT R45, R45, 0xfffffff8, RZ, 0xc0, !PT ;  /* 0xfffffff82d2d7812 */ /* 0x000fe200078ec0ff */
[-C--:B------:R-:W-:Y:S01]  /*3b340*/  FMUL.FTZ R26, R35, R56.reuse ;  /* 0x00000038231a7220 */ /* 0x080fe20000410000 */
[----:B------:R-:W-:Y:S01]  /*3b350*/  FMUL.FTZ R35, R46, R56 ;  /* 0x000000382e237220 */ /* 0x000fe20000410000 */
[----:B------:R-:W-:Y:S01]  /*3b360*/  LOP3.LUT R46, R36, 0x1ffffffe, RZ, 0xc0, !PT ;  /* 0x1ffffffe242e7812 */ /* 0x000fe200078ec0ff */
[----:B--2---:R-:W-:-:S02]  /*3b370*/  IMAD R66, R66, 0x4, R37 ;  /* 0x0000000442427824 */ /* 0x004fc400078e0225 */
[----:B------:R-:W-:Y:S02]  /*3b380*/  IMAD.IADD R45, R44, 0x1, -R45 ;  /* 0x000000012c2d7824 */ /* 0x000fe400078e0a2d */
[----:B------:R-:W-:Y:S02]  /*3b390*/  IMAD.IADD R46, R65, 0x1, -R46 ;  /* 0x00000001412e7824 */ /* 0x000fe400078e0a2e */
[----:B------:R-:W-:Y:S02]  /*3b3a0*/  IMAD.U32 R45, R66, 0x10, R45 ;  /* 0x00000010422d7824 */ /* 0x000fe400078e002d */
[----:B------:R-:W-:Y:S02]  /*3b3b0*/  FMUL.FTZ R36, R50, R56 ;  /* 0x0000003832247220 */ /* 0x000fe40000410000 */
[----:B------:R-:W-:-:S04]  /*3b3c0*/  IMAD R50, R46, 0x8, R45 ;  /* 0x000000082e327824 */ /* 0x000fc800078e022d */
[----:B------:R-:W-:-:S04]  /*3b3d0*/  @P2 IMAD.HI.U32 R44, R50, R67, RZ ;  /* 0x00000043322c2227 */ /* 0x000fc800078e00ff */
[-C--:B------:R-:W-:Y:S01]  /*3b3e0*/  FMUL.FTZ R49, R49, R56.reuse ;  /* 0x0000003831317220 */ /* 0x080fe20000410000 */
[----:B------:R-:W-:Y:S02]  /*3b3f0*/  LOP3.LUT R39, R39, 0x7ffffffc, RZ, 0xc0, !PT ;  /* 0x7ffffffc27277812 */ /* 0x000fe400078ec0ff */
[----:B------:R-:W-:Y:S01]  /*3b400*/  @P2 SHF.R.U32.HI R50, RZ, R63, R44 ;  /* 0x0000003fff322219 */ /* 0x000fe2000001162c */
[----:B------:R-:W-:Y:S01]  /*3b410*/  IMAD.SHL.U32 R66, R0, 0x40, RZ ;  /* 0x0000004000427824 */ /* 0x000fe200078e00ff */
[----:B------:R0:W1:Y:S03]  /*3b420*/  MUFU.TANH R68, R49 ;  /* 0x0000003100447308 */ /* 0x0000660000002400 */
[----:B------:R-:W2:Y:S01]  /*3b430*/  SHFL.IDX PT, R45, R50, RZ, 0x1c1f ;  /* 0x001c1fff322d7589 */ /* 0x000ea200000e0000 */
[-C--:B------:R-:W-:Y:S01]  /*3b440*/  FMUL.FTZ R28, R28, R56.reuse ;  /* 0x000000381c1c7220 */ /* 0x080fe20000410000 */
[-C--:B------:R-:W-:Y:S01]  /*3b450*/  FMUL.FTZ R40, R40, R56.reuse ;  /* 0x0000003828287220 */ /* 0x080fe20000410000 */
[-C--:B------:R-:W-:Y:S01]  /*3b460*/  FMUL.FTZ R41, R41, R56.reuse ;  /* 0x0000003829297220 */ /* 0x080fe20000410000 */
[----:B0-----:R-:W-:Y:S01]  /*3b470*/  IMAD.IADD R49, R38, 0x1, -R39 ;  /* 0x0000000126317824 */ /* 0x001fe200078e0a27 */
[----:B------:R-:W-:Y:S01]  /*3b480*/  IADD3 R38, -R66, 0x1, RZ ;  /* 0x0000000142267810 */ /* 0x000fe20007ffe1ff */
[-C--:B------:R-:W-:Y:S01]  /*3b490*/  FMUL.FTZ R34, R47, R56.reuse ;  /* 0x000000382f227220 */ /* 0x080fe20000410000 */
[-C--:B------:R-:W-:Y:S01]  /*3b4a0*/  FMUL.FTZ R37, R51, R56.reuse ;  /* 0x0000003833257220 */ /* 0x080fe20000410000 */
[-C--:B------:R-:W-:Y:S01]  /*3b4b0*/  FMUL.FTZ R53, R53, R56.reuse ;  /* 0x0000003835357220 */ /* 0x080fe20000410000 */
[-C--:B------:R-:W-:Y:S01]  /*3b4c0*/  FMUL.FTZ R54, R54, R56.reuse ;  /* 0x0000003836367220 */ /* 0x080fe20000410000 */
[-C--:B------:R-:W-:Y:S01]  /*3b4d0*/  FMUL.FTZ R55, R55, R56.reuse ;  /* 0x0000003837377220 */ /* 0x080fe20000410000 */
[----:B------:R-:W-:Y:S01]  /*3b4e0*/  IMAD R38, R49, -0x2, R38 ;  /* 0xfffffffe31267824 */ /* 0x000fe200078e0226 */
[----:B------:R-:W-:Y:S01]  /*3b4f0*/  ISETP.GE.AND P3, PT, R10, 0x1, PT ;  /* 0x000000010a00780c */ /* 0x000fe20003f66270 */
[----:B------:R-:W0:Y:S01]  /*3b500*/  MUFU.TANH R11, R11 ;  /* 0x0000000b000b7308 */ /* 0x000e220000002400 */
[----:B------:R-:W-:-:S02]  /*3b510*/  FMUL.FTZ R52, R52, R56 ;  /* 0x0000003834347220 */ /* 0x000fc40000410000 */
[----:B------:R-:W-:Y:S02]  /*3b520*/  IADD3 R39, -R9, R38, R8 ;  /* 0x0000002609277210 */ /* 0x000fe40007ffe108 */
[----:B------:R-:W-:-:S03]  /*3b530*/  LOP3.LUT R38, RZ, R57, RZ, 0x33, !PT ;  /* 0x00000039ff267212 */ /* 0x000fc600078e33ff */
[----:B------:R-:W3:Y:S01]  /*3b540*/  MUFU.TANH R60, R60 ;  /* 0x0000003c003c7308 */ /* 0x000ee20000002400 */
[----:B------:R-:W-:-:S07]  /*3b550*/  FMUL.FTZ R48, R48, R56 ;  /* 0x0000003830307220 */ /* 0x000fce0000410000 */
        /* <DEDUP_REMOVED lines=27> */
[----:B------:R-:W-:-:S02]  /*3b710*/  IMAD.IADD R58, R39, 0x1, R58 ;  /* 0x00000001273a7824 */ /* 0x000fc400078e023a */
[----:B------:R-:W-:-:S05]  /*3b720*/  IMAD.IADD R59, R59, 0x1, -R66 ;  /* 0x000000013b3b7824 */ /* 0x000fca00078e0a42 */
[----:B------:R1:W0:Y:S01]  /*3b730*/  MUFU.TANH R46, R52 ;  /* 0x00000034002e7308 */ /* 0x0002220000002400 */
[----:B--2---:R-:W-:Y:S02]  /*3b740*/  IMAD.IADD R51, R58, 0x1, R45 ;  /* 0x000000013a337824 */ /* 0x004fe400078e022d */
[----:B-1----:R-:W-:-:S05]  /*3b750*/  IMAD.IADD R52, R39, 0x1, R38 ;  /* 0x0000000127347824 */ /* 0x002fca00078e0226 */
[----:B------:R1:W2:Y:S02]  /*3b760*/  MUFU.TANH R47, R48 ;  /* 0x00000030002f7308 */ /* 0x0002a40000002400 */
[----:B-1----:R-:W-:Y:S01]  /*3b770*/  IMAD.IADD R48, R52, 0x1, R45 ;  /* 0x0000000134307824 */ /* 0x002fe200078e022d */
[----:B0--34-:R-:W-:Y:S06]  /*3b780*/  @!P3 BRA `(.L_x_3571) ;  /* 0x000000000088b947 */ /* 0x019fec0003800000 */
        /* <DEDUP_REMOVED lines=12> */
[----:B------:R-:W3:Y:S04]  /*3b850*/  LD.E R38, desc[UR4][R14.64+0x1c] ;  /* 0x00001c040e267980 */ /* 0x000ee8000c101900 */
[----:B------:R-:W4:Y:S01]  /*3b860*/  LD.E R45, desc[UR6][R14.64+0x20] ;  /* 0x000020060e2d7980 */ /* 0x000f22000c101900 */
[----:B---3--:R-:W-:-:S05]  /*3b870*/  IMAD.HI.U32 R38, R39, R38, RZ ;  /* 0x0000002627267227 */ /* 0x008fca00078e00ff */
[----:B----4-:R-:W-:-:S07]  /*3b880*/  SHF.R.U32.HI R39, RZ, R45, R38 ;  /* 0x0000002dff277219 */ /* 0x010fce0000011626 */
.L_x_3575:
[----:B------:R-:W-:Y:S05]  /*3b890*/  BSYNC B5 ;  /* 0x0000000000057941 */ /* 0x000fea0003800000 */
.L_x_3574:
[----:B------:R-:W-:Y:S01]  /*3b8a0*/  LOP3.LUT R39, RZ, R39, RZ, 0x33, !PT ;  /* 0x00000027ff277212 */ /* 0x000fe200078e33ff */
[----:B------:R-:W-:Y:S06]  /*3b8b0*/  BRA `(.L_x_3576) ;  /* 0x0000000000287947 */ /* 0x000fec0003800000 */
.L_x_3573:
[----:B------:R-:W-:-:S13]  /*3b8c0*/  ISETP.NE.AND P2, PT, R10, 0x1, PT ;  /* 0x000000010a00780c */ /* 0x000fda0003f45270 */
        /* <DEDUP_REMOVED lines=9> */
.L_x_3576:
[----:B------:R-:W-:Y:S05]  /*3b960*/  BSYNC B4 ;  /* 0x0000000000047941 */ /* 0x000fea0003800000 */
.L_x_3572:
[----:B------:R-:W-:-:S04]  /*3b970*/  IMAD R38, R10, R39, -R66 ;  /* 0x000000270a267224 */ /* 0x000fc800078e0a42 */
[----:B------:R-:W-:-:S05]  /*3b980*/  IMAD R39, R49, -0x2, R38 ;  /* 0xfffffffe31277824 */ /* 0x000fca00078e0226 */
[----:B------:R-:W-:Y:S02]  /*3b990*/  VIMNMX R48, R48, R39, !PT ;  /* 0x0000002730307248 */ /* 0x000fe40007fe0100 */
[----:B------:R-:W-:-:S07]  /*3b9a0*/  VIADDMNMX R51, R39, R10, R51, PT ;  /* 0x0000000a27337246 */ /* 0x000fce0003800133 */
.L_x_3571:
[----:B------:R-:W-:Y:S05]  /*3b9b0*/  BSYNC B3 ;  /* 0x0000000000037941 */ /* 0x000fea0003800000 */
.L_x_3570:
[C---:B------:R-:W-:Y:S01]  /*3b9c0*/  ISETP.GE.AND P3, PT, R59.reuse, 0x9, PT ;  /* 0x000000093b00780c */ /* 0x040fe20003f66270 */
[----:B------:R-:W-:Y:S01]  /*3b9d0*/  BSSY B3, `(.L_x_3577) ;  /* 0x0000073000037945 */ /* 0x000fe20003800000 */
[----:B------:R-:W-:Y:S02]  /*3b9e0*/  ISETP.GE.AND P2, PT, R59, 0x2, PT ;  /* 0x000000023b00780c */ /* 0x000fe40003f46270 */
[C---:B------:R-:W-:Y:S02]  /*3b9f0*/  ISETP.GT.AND P4, PT, R48.reuse, 0x8, !P3 ;  /* 0x000000083000780c */ /* 0x040fe40005f84270 */
[----:B------:R-:W-:Y:S02]  /*3ba00*/  ISETP.GT.AND P5, PT, R48, 0x1, !P2 ;  /* 0x000000013000780c */ /* 0x000fe400057a4270 */
[----:B------:R-:W-:Y:S02]  /*3ba10*/  ISETP.LT.OR P4, PT, R51, 0x9, P4 ;  /* 0x000000093300780c */ /* 0x000fe40002781670 */
[----:B------:R-:W-:-:S02]  /*3ba20*/  ISETP.GE.AND P6, PT, R59, 0xa, PT ;  /* 0x0000000a3b00780c */ /* 0x000fc40003fc6270 */
[----:B------:R-:W-:Y:S02]  /*3ba30*/  FSEL R28, R28, -INF , !P4 ;  /* 0xff8000001c1c7808 */ /* 0x000fe40006000000 */
[C---:B------:R-:W-:Y:S02]  /*3ba40*/  ISETP.LT.OR P5, PT, R51.reuse, 0x2, P5 ;  /* 0x000000023300780c */ /* 0x040fe40002fa1670 */
[----:B------:R-:W-:Y:S02]  /*3ba50*/  ISETP.GT.AND P4, PT, R48, 0x9, !P6 ;  /* 0x000000093000780c */ /* 0x000fe40007784270 */
[----:B------:R-:W-:Y:S02]  /*3ba60*/  FSEL R60, R60, -INF , !P5 ;  /* 0xff8000003c3c7808 */ /* 0x000fe40006800000 */
        /* <DEDUP_REMOVED lines=38> */
[C---:B------:R-:W-:Y:S02]  /*3bcd0*/  ISETP.GT.AND P4, PT, R48.reuse, 0x29, !P5 ;  /* 0x000000293000780c */ /* 0x040fe40006f84270 */
        /* <DEDUP_REMOVED lines=8> */
[----:B--2---:R-:W-:Y:S02]  /*3bd60*/  FSEL R44, R47, -INF , !P4 ;  /* 0xff8000002f2c7808 */ /* 0x004fe40006000000 */
        /* <DEDUP_REMOVED lines=19> */
[----:B------:R-:W-:Y:S01]  /*3bea0*/  ISETP.GE.AND P6, PT, R10, 0x1, PT ;  /* 0x000000010a00780c */ /* 0x000fe20003fc6270 */
[--C-:B0-----:R-:W-:Y:S02]  /*3beb0*/  IMAD.IADD R51, R58, 0x1, R11.reuse ;  /* 0x000000013a337824 */ /* 0x101fe400078e020b */
[----:B------:R-:W-:-:S10]  /*3bec0*/  IMAD.IADD R53, R52, 0x1, R11 ;  /* 0x0000000134357824 */ /* 0x000fd400078e020b */
        /* <DEDUP_REMOVED lines=17> */
.L_x_3582:
[----:B------:R-:W-:Y:S05]  /*3bfe0*/  BSYNC B5 ;  /* 0x0000000000057941 */ /* 0x000fea0003800000 */
.L_x_3581:
[----:B------:R-:W-:Y:S01]  /*3bff0*/  LOP3.LUT R9, RZ, R9, RZ, 0x33, !PT ;  /* 0x00000009ff097212 */ /* 0x000fe200078e33ff */
[----:B------:R-:W-:Y:S06]  /*3c000*/  BRA `(.L_x_3583) ;  /* 0x0000000000287947 */ /* 0x000fec0003800000 */
.L_x_3580:
        /* <DEDUP_REMOVED lines=10> */
.L_x_3583:
[----:B------:R-:W-:Y:S05]  /*3c0b0*/  BSYNC B4 ;  /* 0x0000000000047941 */ /* 0x000fea0003800000 */
.L_x_3579:
[----:B------:R-:W-:-:S04]  /*3c0c0*/  IMAD R8, R10, R9, -R66 ;  /* 0x000000090a087224 */ /* 0x000fc800078e0a42 */
[----:B------:R-:W-:-:S05]  /*3c0d0*/  IMAD R8, R49, -0x2, R8 ;  /* 0xfffffffe31087824 */ /* 0x000fca00078e0208 */
[----:B------:R-:W-:Y:S02]  /*3c0e0*/  VIADDMNMX R51, R8, R10, R51, PT ;  /* 0x0000000a08337246 */ /* 0x000fe40003800133 */
[----:B------:R-:W-:-:S07]  /*3c0f0*/  VIMNMX R53, R53, R8, !PT ;  /* 0x0000000835357248 */ /* 0x000fce0007fe0100 */
.L_x_3578:
[----:B------:R-:W-:Y:S05]  /*3c100*/  BSYNC B3 ;  /* 0x0000000000037941 */ /* 0x000fea0003800000 */
.L_x_3577:
[----:B------:R-:W2:Y:S01]  /*3c110*/  LDL.64 R8, [R12+0x70] ;  /* 0x000070000c087983 */ /* 0x000ea20000100a00 */
[----:B------:R-:W-:Y:S02]  /*3c120*/  R2UR UR4, R4 ;  /* 0x00000000040472ca */ /* 0x000fe400000e0000 */
[----:B------:R-:W-:Y:S02]  /*3c130*/  R2UR UR5, R5 ;  /* 0x00000000050572ca */ /* 0x000fe400000e0000 */
[C---:B------:R-:W-:Y:S02]  /*3c140*/  ISETP.GT.AND P2, PT, R53.reuse, 0x1, !P2 ;  /* 0x000000013500780c */ /* 0x040fe40005744270 */
[----:B------:R-:W-:Y:S02]  /*3c150*/  ISETP.GT.AND P3, PT, R53, 0x8, !P3 ;  /* 0x000000083500780c */ /* 0x000fe40005f64270 */
[C---:B------:R-:W-:Y:S02]  /*3c160*/  ISETP.LT.OR P2, PT, R51.reuse, 0x2, P2 ;  /* 0x000000023300780c */ /* 0x040fe40001741670 */
[----:B------:R-:W-:-:S02]  /*3c170*/  ISETP.LT.OR P3, PT, R51, 0x9, P3 ;  /* 0x000000093300780c */ /* 0x000fc40001f61670 */
[----:B------:R-:W-:Y:S02]  /*3c180*/  FSEL R49, R20, -INF , !P2 ;  /* 0xff80000014317808 */ /* 0x000fe40005000000 */
[----:B------:R-:W-:Y:S02]  /*3c190*/  ISETP.NE.AND P2, PT, R57, RZ, PT ;  /* 0x000000ff3900720c */ /* 0x000fe40003f45270 */
[----:B------:R-:W-:Y:S02]  /*3c1a0*/  FSEL R50, R21, -INF , !P3 ;  /* 0xff80000015327808 */ /* 0x000fe40005800000 */
[----:B------:R-:W-:Y:S02]  /*3c1b0*/  ISETP.GT.AND P2, PT, R53, 0x9, !P2 ;  /* 0x000000093500780c */ /* 0x000fe40005744270 */
[----:B------:R-:W-:Y:S02]  /*3c1c0*/  ISETP.NE.AND P3, PT, R62, RZ, PT ;  /* 0x000000ff3e00720c */ /* 0x000fe40003f65270 */
[----:B------:R-:W-:-:S02]  /*3c1d0*/  ISETP.LT.OR P2, PT, R51, 0xa, P2 ;  /* 0x0000000a3300780c */ /* 0x000fc40001741670 */
[----:B------:R-:W-:Y:S02]  /*3c1e0*/  ISETP.NE.AND P6, PT, R69, RZ, PT ;  /* 0x000000ff4500720c */ /* 0x000fe40003fc5270 */
        /* <DEDUP_REMOVED lines=21> */
[----:B------:R-:W-:Y:S01]  /*3c340*/  ISETP.GT.AND P2, PT, R53, 0x21, !P6 ;  /* 0x000000213500780c */ /* 0x000fe20007744270 */
[----:B--2---:R-:W2:Y:S03]  /*3c350*/  LD.E.64 R10, desc[UR4][R8.64] ;  /* 0x00000004080a7980 */ /* 0x004ea6000c101b00 */
        /* <DEDUP_REMOVED lines=9> */
[----:B------:R-:W-:Y:S02]  /*3c3f0*/  ISETP.NE.AND P2, PT, R56, RZ, PT ;  /* 0x000000ff3800720c */ /* 0x000fe40003f45270 */
[----:B------:R-:W-:Y:S01]  /*3c400*/  ISETP.LT.OR P3, PT, R51, 0x31, P3 ;  /* 0x000000313300780c */ /* 0x000fe20001f61670 */
[----:B------:R-:W3:Y:S01]  /*3c410*/  LD.E R56, desc[UR4][R8.64+0x10] ;  /* 0x0000100408387980 */ /* 0x000ee2000c101900 */
[----:B------:R-:W-:-:S04]  /*3c420*/  ISETP.GT.AND P2, PT, R53, RZ, !P2 ;  /* 0x000000ff3500720c */ /* 0x000fc80005744270 */
[----:B------:R-:W-:-:S04]  /*3c430*/  ISETP.LT.OR P2, PT, R51, 0x1, P2 ;  /* 0x000000013300780c */ /* 0x000fc80001741670 */
[----:B------:R-:W-:Y:S02]  /*3c440*/  FSEL R52, R7, -INF , !P2 ;  /* 0xff80000007347808 */ /* 0x000fe40005000000 */
[----:B------:R-:W-:-:S04]  /*3c450*/  ISETP.NE.AND P2, PT, R71, RZ, PT ;  /* 0x000000ff4700720c */ /* 0x000fc80003f45270 */
[----:B------:R-:W-:-:S04]  /*3c460*/  ISETP.GT.AND P2, PT, R53, 0x29, !P2 ;  /* 0x000000293500780c */ /* 0x000fc80005744270 */
[----:B------:R-:W-:-:S04]  /*3c470*/  ISETP.LT.OR P2, PT, R51, 0x2a, P2 ;  /* 0x0000002a3300780c */ /* 0x000fc80001741670 */
        /* <DEDUP_REMOVED lines=9> */
[----:B------:R-:W-:Y:S02]  /*3c510*/  R2UR UR6, R4 ;  /* 0x00000000040672ca */ /* 0x000fe400000e0000 */
[----:B------:R-:W-:Y:S02]  /*3c520*/  R2UR UR7, R5 ;  /* 0x00000000050772ca */ /* 0x000fe400000e0000 */
[----:B------:R-:W-:-:S11]  /*3c530*/  FSEL R55, R55, -INF , !P6 ;  /* 0xff80000037377808 */ /* 0x000fd60007000000 */
[----:B------:R-:W4:Y:S01]  /*3c540*/  LD.E R62, desc[UR6][R8.64+0x14] ;  /* 0x00001406083e7980 */ /* 0x000f22000c101900 */
[----:B--2---:R-:W-:Y:S02]  /*3c550*/  FMNMX.FTZ R7, R47, R10, !PT ;  /* 0x0000000a2f077209 */ /* 0x004fe40007810000 */
        /* <DEDUP_REMOVED lines=30> */
[----:B------:R-:W-:-:S03]  /*3c740*/  FMNMX.FTZ R15, R55, R20, !PT ;  /* 0x00000014370f7209 */ /* 0x000fc60007810000 */
[----:B------:R-:W0:Y:S04]  /*3c750*/  SHFL.BFLY PT, R7, R14, 0x2, 0x1f ;  /* 0x0c401f000e077f89 */ /* 0x000e2800000e0000 */
[----:B------:R-:W-:Y:S04]  /*3c760*/  ST.E.64 desc[UR4][R8.64], R14 ;  /* 0x0000000e08007985 */ /* 0x000fe8000c101b04 */
[----:B------:R-:W2:Y:S01]  /*3c770*/  LD.E R58, desc[UR6][R8.64+0x4] ;  /* 0x00000406083a7980 */ /* 0x000ea2000c101900 */
[----:B0-----:R-:W-:-:S05]  /*3c780*/  FMNMX.FTZ R7, R14, R7, !PT ;  /* 0x000000070e077209 */ /* 0x001fca0007810000 */
[----:B------:R-:W0:Y:S02]  /*3c790*/  SHFL.BFLY PT, R20, R7, 0x1, 0x1f ;  /* 0x0c201f0007147f89 */ /* 0x000e2400000e0000 */
[----:B0-----:R-:W-:Y:S02]  /*3c7a0*/  FMNMX.FTZ R21, R7, R20, !PT ;  /* 0x0000001407157209 */ /* 0x001fe40007810000 */
[----:B------:R-:W5:Y:S04]  /*3c7b0*/  LD.E R20, desc[UR4][R8.64+0x20] ;  /* 0x0000200408147980 */ /* 0x000f68000c101900 */
[----:B------:R-:W-:Y:S04]  /*3c7c0*/  ST.E desc[UR4][R8.64], R21 ;  /* 0x0000001508007985 */ /* 0x000fe8000c101904 */
[----:B------:R-:W3:Y:S01]  /*3c7d0*/  LD.E R37, desc[UR6][R8.64] ;  /* 0x0000000608257980 */ /* 0x000ee2000c101900 */
[----:B------:R-:W-:-:S02]  /*3c7e0*/  R2UR UR8, R4 ;  /* 0x00000000040872ca */ /* 0x000fc400000e0000 */
[----:B------:R-:W-:Y:S01]  /*3c7f0*/  R2UR UR9, R5 ;  /* 0x00000000050972ca */ /* 0x000fe200000e0000 */
[----:B--2---:R-:W0:Y:S02]  /*3c800*/  SHFL.BFLY PT, R7, R58, 0x2, 0x1f ;  /* 0x0c401f003a077f89 */ /* 0x004e2400000e0000 */
[----:B0-----:R-:W-:-:S05]  /*3c810*/  FMNMX.FTZ R7, R7, R58, !PT ;  /* 0x0000003a07077209 */ /* 0x001fca0007810000 */
[----:B------:R-:W0:Y:S02]  /*3c820*/  SHFL.BFLY PT, R14, R7, 0x1, 0x1f ;  /* 0x0c201f00070e7f89 */ /* 0x000e2400000e0000 */
[----:B0-----:R-:W-:Y:S02]  /*3c830*/  FMNMX.FTZ R21, R7, R14, !PT ;  /* 0x0000000e07157209 */ /* 0x001fe40007810000 */
[----:B---3--:R-:W-:Y:S02]  /*3c840*/  FSETP.NEU.FTZ.AND P2, PT, R37, -INF , PT ;  /* 0xff8000002500780b */ /* 0x008fe40003f5d000 */
[----:B------:R-:W-:Y:S02]  /*3c850*/  FSETP.NEU.FTZ.AND P3, PT, R21, -INF , PT ;  /* 0xff8000001500780b */ /* 0x000fe40003f7d000 */
[----:B------:R-:W-:Y:S02]  /*3c860*/  FSEL R15, R37, RZ, P2 ;  /* 0x000000ff250f7208 */ /* 0x000fe40001000000 */
[----:B------:R-:W-:-:S03]  /*3c870*/  FSEL R14, R21, RZ, P3 ;  /* 0x000000ff150e7208 */ /* 0x000fc60001800000 */
[----:B------:R-:W-:Y:S02]  /*3c880*/  FADD.FTZ R15, R10, -R15 ;  /* 0x8000000f0a0f7221 */ /* 0x000fe40000010000 */
[----:B------:R-:W-:Y:S02]  /*3c890*/  FADD.FTZ R11, R11, -R14 ;  /* 0x8000000e0b0b7221 */ /* 0x000fe40000010000 */
[----:B-----5:R-:W-:Y:S02]  /*3c8a0*/  FMUL.FTZ R15, R15, R20 ;  /* 0x000000140f0f7220 */ /* 0x020fe40000410000 */
[----:B------:R-:W-:Y:S02]  /*3c8b0*/  FMUL.FTZ R51, R20, R11 ;  /* 0x0000000b14337220 */ /* 0x000fe40000410000 */
[----:B------:R-:W0:Y:S08]  /*3c8c0*/  MUFU.EX2 R37, R15 ;  /* 0x0000000f00257308 */ /* 0x000e300000000800 */
[----:B------:R-:W4:Y:S01]  /*3c8d0*/  MUFU.EX2 R51, R51 ;  /* 0x0000003300337308 */ /* 0x000f220000000800 */
[----:B------:R1:W-:Y:S01]  /*3c8e0*/  ST.E desc[UR4][R8.64+0x4], R21 ;  /* 0x0000041508007985 */ /* 0x0003e2000c101904 */
[----:B0-----:R-:W-:Y:S01]  /*3c8f0*/  FMUL.FTZ R7, R37, R56 ;  /* 0x0000003825077220 */ /* 0x001fe20000410000 */
[----:B----4-:R-:W-:-:S04]  /*3c900*/  FMUL.FTZ R57, R51, R62 ;  /* 0x0000003e33397220 */ /* 0x010fc80000410000 */
[----:B------:R1:W-:Y:S04]  /*3c910*/  ST.E desc[UR6][R8.64+0x10], R7 ;  /* 0x0000100708007985 */ /* 0x0003e8000c101906 */
[----:B------:R1:W-:Y:S04]  /*3c920*/  ST.E desc[UR8][R8.64+0x14], R57 ;  /* 0x0000143908007985 */ /* 0x0003e8000c101908 */
[----:B------:R-:W2:Y:S04]  /*3c930*/  LDL.64 R10, [R12+0x78] ;  /* 0x000078000c0a7983 */ /* 0x000ea80000100a00 */
[----:B--2---:R-:W2:Y:S04]  /*3c940*/  LD.E.64 R14, desc[UR4][R10.64] ;  /* 0x000000040a0e7980 */ /* 0x004ea8000c101b00 */
[----:B--2---:R-:W2:Y:S01]  /*3c950*/  LD.E R20, desc[UR4][R14.64+0x4] ;  /* 0x000004040e147980 */ /* 0x004ea2000c101900 */
[----:B------:R-:W-:Y:S01]  /*3c960*/  BSSY B3, `(.L_x_3584) ;  /* 0x0000010000037945 */ /* 0x000fe20003800000 */
[----:B--2---:R-:W-:-:S13]  /*3c970*/  ISETP.NE.AND P2, PT, R20, RZ, PT ;  /* 0x000000ff1400720c */ /* 0x004fda0003f45270 */
[----:B-1----:R-:W-:Y:S05]  /*3c980*/  @P2 BRA `(.L_x_3585) ;  /* 0x0000000000342947 */ /* 0x002fea0003800000 */
[----:B------:R-:W-:Y:S02]  /*3c990*/  R2UR UR4, R4 ;  /* 0x00000000040472ca */ /* 0x000fe400000e0000 */
[----:B------:R-:W-:-:S13]  /*3c9a0*/  R2UR UR5, R5 ;  /* 0x00000000050572ca */ /* 0x000fda00000e0000 */
[----:B------:R-:W2:Y:S01]  /*3c9b0*/  LD.E.64 R8, desc[UR4][R10.64+0x8] ;  /* 0x000008040a087980 */ /* 0x000ea2000c101b00 */
[----:B------:R-:W-:Y:S02]  /*3c9c0*/  R2UR UR6, R4 ;  /* 0x00000000040672ca */ /* 0x000fe400000e0000 */
[----:B------:R-:W-:Y:S01]  /*3c9d0*/  R2UR UR7, R5 ;  /* 0x00000000050772ca */ /* 0x000fe200000e0000 */
[----:B------:R-:W3:-:S12]  /*3c9e0*/  LD.E R15, desc[UR4][R14.64] ;  /* 0x000000040e0f7980 */ /* 0x000ed8000c101900 */
[----:B--2---:R-:W2:Y:S01]  /*3c9f0*/  LD.E.64 R8, desc[UR6][R8.64] ;  /* 0x0000000608087980 */ /* 0x004ea2000c101b00 */
[----:B---3--:R-:W-:-:S04]  /*3ca00*/  IMAD R21, R6, 0x40, R15 ;  /* 0x0000004006157824 */ /* 0x008fc800078e020f */
[----:B--2---:R-:W-:-:S05]  /*3ca10*/  IMAD.WIDE R20, R21, 0x4, R8 ;  /* 0x0000000415147825 */ /* 0x004fca00078e0208 */
[----:B------:R0:W-:Y:S04]  /*3ca20*/  ST.E desc[UR4][R20.64], R37 ;  /* 0x0000002514007985 */ /* 0x0001e8000c101904 */
[----:B------:R-:W2:Y:S04]  /*3ca30*/  LD.E.64 R14, desc[UR6][R10.64] ;  /* 0x000000060a0e7980 */ /* 0x000ea8000c101b00 */
[----:B--2---:R-:W2:Y:S02]  /*3ca40*/  LD.E R7, desc[UR4][R14.64+0x4] ;  /* 0x000004040e077980 */ /* 0x004ea4000c101900 */
[----:B0-2---:R-:W-:-:S13]  /*3ca50*/  ISETP.NE.AND P2, PT, R7, RZ, PT ;  /* 0x000000ff0700720c */ /* 0x005fda0003f45270 */
.L_x_3585:
[----:B------:R-:W-:Y:S05]  /*3ca60*/  BSYNC B3 ;  /* 0x0000000000037941 */ /* 0x000fea0003800000 */
.L_x_3584:
[----:B------:R-:W-:Y:S04]  /*3ca70*/  BSSY B3, `(.L_x_3586) ;  /* 0x000000d000037945 */ /* 0x000fe80003800000 */
[----:B------:R-:W-:Y:S05]  /*3ca80*/  @P2 BRA `(.L_x_3587) ;  /* 0x00000000002c2947 */ /* 0x000fea0003800000 */
        /* <DEDUP_REMOVED lines=8> */
[----:B------:R-:W-:-:S04]  /*3cb10*/  VIADD R7, R6, 0x8 ;  /* 0x0000000806077836 */ /* 0x000fc80000000000 */
[----:B--2---:R-:W-:-:S05]  /*3cb20*/  IMAD.WIDE R8, R7, 0x4, R8 ;  /* 0x0000000407087825 */ /* 0x004fca00078e0208 */
[----:B------:R0:W-:Y:S02]  /*3cb30*/  ST.E desc[UR4][R8.64], R51 ;  /* 0x0000003308007985 */ /* 0x0001e4000c101904 */
.L_x_3587:
[----:B------:R-:W-:Y:S05]  /*3cb40*/  BSYNC B3 ;  /* 0x0000000000037941 */ /* 0x000fea0003800000 */
.L_x_3586:
[----:B------:R-:W0:Y:S01]  /*3cb50*/  LDL.64 R6, [R12+0x70] ;  /* 0x000070000c067983 */ /* 0x000e220000100a00 */
[C---:B------:R-:W-:Y:S02]  /*3cb60*/  R2UR UR4, R4.reuse ;  /* 0x00000000040472ca */ /* 0x040fe400000e0000 */
[C---:B------:R-:W-:Y:S02]  /*3cb70*/  R2UR UR5, R5.reuse ;  /* 0x00000000050572ca */ /* 0x040fe400000e0000 */
[C---:B------:R-:W-:Y:S02]  /*3cb80*/  R2UR UR6, R4.reuse ;  /* 0x00000000040672ca */ /* 0x040fe400000e0000 */
[C---:B------:R-:W-:Y:S02]  /*3cb90*/  R2UR UR7, R5.reuse ;  /* 0x00000000050772ca */ /* 0x040fe400000e0000 */
[----:B------:R-:W-:Y:S02]  /*3cba0*/  R2UR UR8, R4 ;  /* 0x00000000040872ca */ /* 0x000fe400000e0000 */
[----:B------:R-:W-:-:S05]  /*3cbb0*/  R2UR UR9, R5 ;  /* 0x00000000050972ca */ /* 0x000fca00000e0000 */
[----:B0-----:R-:W2:Y:S04]  /*3cbc0*/  LD.E R8, desc[UR4][R6.64] ;  /* 0x0000000406087980 */ /* 0x001ea8000c101900 */
[----:B------:R-:W3:Y:S04]  /*3cbd0*/  LD.E R9, desc[UR6][R6.64+0x20] ;  /* 0x0000200606097980 */ /* 0x000ee8000c101900 */
[----:B------:R-:W4:Y:S04]  /*3cbe0*/  LD.E R14, desc[UR8][R6.64+0x4] ;  /* 0x00000408060e7980 */ /* 0x000f28000c101900 */
[----:B------:R-:W5:Y:S04]  /*3cbf0*/  LD.E R20, desc[UR4][R6.64+0x10] ;  /* 0x0000100406147980 */ /* 0x000f68000c101900 */
[----:B------:R-:W5:Y:S01]  /*3cc00*/  LD.E R21, desc[UR6][R6.64+0x14] ;  /* 0x0000140606157980 */ /* 0x000f62000c101900 */
[C---:B--2---:R-:W-:Y:S01]  /*3cc10*/  FSETP.NEU.FTZ.AND P2, PT, R8.reuse, -INF , PT ;  /* 0xff8000000800780b */ /* 0x044fe20003f5d000 */
[----:B---3--:R-:W-:Y:S01]  /*3cc20*/  FMUL.FTZ R10, R8, R9 ;  /* 0x00000009080a7220 */ /* 0x008fe20000410000 */
[----:B----4-:R-:W-:Y:S01]  /*3cc30*/  FSETP.NEU.FTZ.AND P3, PT, R14, -INF , PT ;  /* 0xff8000000e00780b */ /* 0x010fe20003f7d000 */
[----:B------:R-:W-:-:S03]  /*3cc40*/  FMUL.FTZ R14, R9, R14 ;  /* 0x0000000e090e7220 */ /* 0x000fc60000410000 */
[----:B------:R-:W-:Y:S02]  /*3cc50*/  FSEL R10, R10, RZ, P2 ;  /* 0x000000ff0a0a7208 */ /* 0x000fe40001000000 */
[----:B------:R-:W-:-:S03]  /*3cc60*/  FSEL R14, R14, RZ, P3 ;  /* 0x000000ff0e0e7208 */ /* 0x000fc60001800000 */
[-CC-:B------:R-:W-:Y:S01]  /*3cc70*/  FFMA.FTZ R47, R47, R9.reuse, -R10.reuse ;  /* 0x000000092f2f7223 */ /* 0x180fe2000001080a */
[-CC-:B------:R-:W-:Y:S01]  /*3cc80*/  FFMA.FTZ R60, R60, R9.reuse, -R10.reuse ;  /* 0x000000093c3c7223 */ /* 0x180fe2000001080a */
[-CC-:B------:R-:W-:Y:S01]  /*3cc90*/  FFMA.FTZ R28, R28, R9.reuse, -R10.reuse ;  /* 0x000000091c1c7223 */ /* 0x180fe2000001080a */
[-C--:B------:R-:W-:Y:S01]  /*3cca0*/  FFMA.FTZ R61, R61, R9.reuse, -R10 ;  /* 0x000000093d3d7223 */ /* 0x080fe2000001080a */
[-CC-:B------:R-:W-:Y:S01]  /*3ccb0*/  FFMA.FTZ R52, R52, R9.reuse, -R14.reuse ;  /* 0x0000000934347223 */ /* 0x180fe2000001080e */
[-CC-:B------:R-:W-:Y:S01]  /*3ccc0*/  FFMA.FTZ R49, R49, R9.reuse, -R14.reuse ;  /* 0x0000000931317223 */ /* 0x180fe2000001080e */
[----:B------:R-:W5:Y:S01]  /*3ccd0*/  MUFU.EX2 R47, R47 ;  /* 0x0000002f002f7308 */ /* 0x000f620000000800 */
[-CC-:B------:R-:W-:Y:S01]  /*3cce0*/  FFMA.FTZ R50, R50, R9.reuse, -R14.reuse ;  /* 0x0000000932327223 */ /* 0x180fe2000001080e */
[-C--:B------:R-:W-:Y:S01]  /*3ccf0*/  FFMA.FTZ R24, R24, R9.reuse, -R14 ;  /* 0x0000000918187223 */ /* 0x080fe2000001080e */
[-C--:B------:R-:W-:Y:S01]  /*3cd00*/  FFMA.FTZ R30, R30, R9.reuse, -R10 ;  /* 0x000000091e1e7223 */ /* 0x080fe2000001080a */
[-C--:B------:R-:W-:Y:S01]  /*3cd10*/  FFMA.FTZ R8, R25, R9.reuse, -R14 ;  /* 0x0000000919087223 */ /* 0x080fe2000001080e */
[-CC-:B------:R-:W-:Y:S01]  /*3cd20*/  FFMA.FTZ R32, R32, R9.reuse, -R10.reuse ;  /* 0x0000000920207223 */ /* 0x180fe2000001080a */
[-CC-:B------:R-:W-:Y:S01]  /*3cd30*/  FFMA.FTZ R38, R38, R9.reuse, -R10.reuse ;  /* 0x0000000926267223 */ /* 0x180fe2000001080a */
[-CC-:B------:R-:W-:Y:S01]  /*3cd40*/  FFMA.FTZ R39, R39, R9.reuse, -R10.reuse ;  /* 0x0000000927277223 */ /* 0x180fe2000001080a */
[----:B------:R-:W0:Y:S01]  /*3cd50*/  MUFU.EX2 R52, R52 ;  /* 0x0000003400347308 */ /* 0x000e220000000800 */
[-CC-:B------:R-:W-:Y:S01]  /*3cd60*/  FFMA.FTZ R40, R40, R9.reuse, -R10.reuse ;  /* 0x0000000928287223 */ /* 0x180fe2000001080a */
[-CC-:B------:R-:W-:Y:S01]  /*3cd70*/  FFMA.FTZ R41, R41, R9.reuse, -R10.reuse ;  /* 0x0000000929297223 */ /* 0x180fe2000001080a */
[-CC-:B------:R-:W-:Y:S01]  /*3cd80*/  FFMA.FTZ R42, R42, R9.reuse, -R10.reuse ;  /* 0x000000092a2a7223 */ /* 0x180fe2000001080a */
[-CC-:B------:R-:W-:Y:S01]  /*3cd90*/  FFMA.FTZ R43, R43, R9.reuse, -R10.reuse ;  /* 0x000000092b2b7223 */ /* 0x180fe2000001080a */
[-CC-:B------:R-:W-:Y:S01]  /*3cda0*/  FFMA.FTZ R44, R44, R9.reuse, -R10.reuse ;  /* 0x000000092c2c7223 */ /* 0x180fe2000001080a */
[-CC-:B------:R-:W-:Y:S01]  /*3cdb0*/  FFMA.FTZ R45, R45, R9.reuse, -R10.reuse ;  /* 0x000000092d2d7223 */ /* 0x180fe2000001080a */
[-C--:B------:R-:W-:Y:S01]  /*3cdc0*/  FFMA.FTZ R46, R46, R9.reuse, -R10 ;  /* 0x000000092e2e7223 */ /* 0x080fe2000001080a */
[----:B------:R-:W1:Y:S01]  /*3cdd0*/  MUFU.EX2 R60, R60 ;  /* 0x0000003c003c7308 */ /* 0x000e620000000800 */
[-C--:B------:R-:W-:Y:S01]  /*3cde0*/  FFMA.FTZ R26, R26, R9.reuse, -R14 ;  /* 0x000000091a1a7223 */ /* 0x080fe2000001080e */
[-C--:B------:R-:W-:Y:S01]  /*3cdf0*/  FFMA.FTZ R10, R48, R9.reuse, -R10 ;  /* 0x00000009300a7223 */ /* 0x080fe2000001080a */
        /* <DEDUP_REMOVED lines=11> */
[----:B-----5:R-:W-:Y:S01]  /*3ceb0*/  FADD.FTZ R15, R47, R20 ;  /* 0x000000142f0f7221 */ /* 0x020fe20000010000 */
[----:B0-----:R-:W-:Y:S01]  /*3cec0*/  FADD.FTZ R14, R52, R21 ;  /* 0x00000015340e7221 */ /* 0x001fe20000010000 */
[----:B------:R-:W-:Y:S02]  /*3ced0*/  MUFU.EX2 R28, R28 ;  /* 0x0000001c001c7308 */ /* 0x000fe40000000800 */
[----:B-1----:R-:W-:-:S06]  /*3cee0*/  FADD.FTZ R15, R60, R15 ;  /* 0x0000000f3c0f7221 */ /* 0x002fcc0000010000 */
[----:B------:R-:W0:Y:S01]  /*3cef0*/  MUFU.EX2 R50, R50 ;  /* 0x0000003200327308 */ /* 0x000e220000000800 */
[----:B--2---:R-:W-:-:S07]  /*3cf00*/  FADD.FTZ R21, R49, R14 ;  /* 0x0000000e31157221 */ /* 0x004fce0000010000 */
[----:B------:R-:W-:Y:S08]  /*3cf10*/  MUFU.EX2 R61, R61 ;  /* 0x0000003d003d7308 */ /* 0x000ff00000000800 */
[----:B------:R-:W1:Y:S01]  /*3cf20*/  MUFU.EX2 R171, R24 ;  /* 0x0000001800ab7308 */ /* 0x000e620000000800 */
[----:B0-----:R-:W-:-:S07]  /*3cf30*/  FADD.FTZ R14, R50, R21 ;  /* 0x00000015320e7221 */ /* 0x001fce0000010000 */
[----:B------:R-:W0:Y:S08]  /*3cf40*/  MUFU.EX2 R30, R30 ;  /* 0x0000001e001e7308 */ /* 0x000e300000000800 */
[----:B------:R-:W2:Y:S01]  /*3cf50*/  MUFU.EX2 R173, R8 ;  /* 0x0000000800ad7308 */ /* 0x000ea20000000800 */
[----:B-1----:R-:W-:-:S07]  /*3cf60*/  FADD.FTZ R14, R171, R14 ;  /* 0x0000000eab0e7221 */ /* 0x002fce0000010000 */
[----:B------:R-:W1:Y:S08]  /*3cf70*/  MUFU.EX2 R25, R32 ;  /* 0x0000002000197308 */ /* 0x000e700000000800 */
[----:B------:R-:W3:Y:S08]  /*3cf80*/  MUFU.EX2 R26, R26 ;  /* 0x0000001a001a7308 */ /* 0x000ef00000000800 */
[----:B------:R4:W-:Y:S08]  /*3cf90*/  MUFU.EX2 R27, R10 ;  /* 0x0000000a001b7308 */ /* 0x0009f00000000800 */
[----:B------:R-:W5:Y:S01]  /*3cfa0*/  MUFU.EX2 R38, R38 ;  /* 0x0000002600267308 */ /* 0x000f620000000800 */
[----:B----4-:R-:W-:-:S04]  /*3cfb0*/  FADD.FTZ R10, R28, R15 ;  /* 0x0000000f1c0a7221 */ /* 0x010fc80000010000 */
[----:B------:R-:W-:-:S03]  /*3cfc0*/  FADD.FTZ R15, R61, R10 ;  /* 0x0000000a3d0f7221 */ /* 0x000fc60000010000 */
[----:B------:R-:W4:Y:S01]  /*3cfd0*/  MUFU.EX2 R175, R11 ;  /* 0x0000000b00af7308 */ /* 0x000f220000000800 */
[----:B0-----:R-:W-:Y:S01]  /*3cfe0*/  FADD.FTZ R10, R30, R15 ;  /* 0x0000000f1e0a7221 */ /* 0x001fe20000010000 */
[----:B--2---:R-:W-:-:S03]  /*3cff0*/  FADD.FTZ R15, R173, R14 ;  /* 0x0000000ead0f7221 */ /* 0x004fc60000010000 */
[----:B-1----:R-:W-:Y:S01]  /*3d000*/  FADD.FTZ R21, R25, R10 ;  /* 0x0000000a19157221 */ /* 0x002fe20000010000 */
[----:B---3--:R-:W-:Y:S02]  /*3d010*/  FADD.FTZ R8, R26, R15 ;  /* 0x0000000f1a087221 */ /* 0x008fe40000010000 */
[----:B------:R-:W0:Y:S01]  /*3d020*/  MUFU.EX2 R39, R39 ;  /* 0x0000002700277308 */ /* 0x000e220000000800 */
[----:B-----5:R-:W-:-:S07]  /*3d030*/  FADD.FTZ R10, R38, R21 ;  /* 0x00000015260a7221 */ /* 0x020fce0000010000 */
[----:B------:R-:W1:Y:S01]  /*3d040*/  MUFU.EX2 R24, R29 ;  /* 0x0000001d00187308 */ /* 0x000e620000000800 */
[----:B----4-:R-:W-:-:S07]  /*3d050*/  FADD.FTZ R11, R175, R8 ;  /* 0x00000008af0b7221 */ /* 0x010fce0000010000 */
        /* <DEDUP_REMOVED lines=29> */
[----:B--2---:R-:W-:-:S04]  /*3d230*/  FADD.FTZ R8, R46, R11 ;  /* 0x0000000b2e087221 */ /* 0x004fc80000010000 */
[----:B------:R-:W-:Y:S01]  /*3d240*/  FADD.FTZ R29, R27, R8 ;  /* 0x000000081b1d7221 */ /* 0x000fe20000010000 */
[----:B0-----:R-:W-:-:S04]  /*3d250*/  FADD.FTZ R10, R54, R15 ;  /* 0x0000000f360a7221 */ /* 0x001fc80000010000 */
[----:B------:R-:W-:Y:S01]  /*3d260*/  ST.E desc[UR4][R6.64+0x10], R29 ;  /* 0x0000101d06007985 */ /* 0x000fe2000c101904 */
[----:B-1----:R-:W-:-:S05]  /*3d270*/  FADD.FTZ R33, R183, R10 ;  /* 0x0000000ab7217221 */ /* 0x002fca0000010000 */
[----:B------:R0:W-:Y:S04]  /*3d280*/  ST.E desc[UR6][R6.64+0x14], R33 ;  /* 0x0000142106007985 */ /* 0x0001e8000c101906 */
[----:B------:R-:W2:Y:S01]  /*3d290*/  LDL.64 R20, [R12+0x80] ;  /* 0x000080000c147983 */ /* 0x000ea20000100a00 */
[----:B------:R-:W-:Y:S06]  /*3d2a0*/  BAR.SYNC.DEFER_BLOCKING 0xf, 0x100 ;  /* 0x03c4000000007b1d */ /* 0x000fec0000010000 */
[----:B------:R-:W3:Y:S04]  /*3d2b0*/  LDL.64 R8, [R12+0x88] ;  /* 0x000088000c087983 */ /* 0x000ee80000100a00 */
[----:B--2---:R-:W2:Y:S04]  /*3d2c0*/  LD.E.64 R20, desc[UR4][R20.64+0x10] ;  /* 0x0000100414147980 */ /* 0x004ea8000c101b00 */
[----:B--2---:R-:W2:Y:S04]  /*3d2d0*/  LD.E.64 R14, desc[UR6][R20.64+0x8] ;  /* 0x00000806140e7980 */ /* 0x004ea8000c101b00 */
[----:B------:R-:W4:Y:S01]  /*3d2e0*/  LD.E.64 R10, desc[UR4][R20.64] ;  /* 0x00000004140a7980 */ /* 0x000f22000c101b00 */
        /* <DEDUP_REMOVED lines=17> */
[--C-:B----4-:R-:W-:Y:S02]  /*3d400*/  IMAD R10, R10, 0x2, R14.reuse ;  /* 0x000000020a0a7824 */ /* 0x110fe400078e020e */
[C---:B0-----:R-:W-:Y:S02]  /*3d410*/  IMAD R6, R11.reuse, 0x2, R14 ;  /* 0x000000020b067824 */ /* 0x041fe400078e020e */
[----:B------:R-:W-:Y:S01]  /*3d420*/  IMAD R11, R11, 0x2, R10 ;  /* 0x000000020b0b7824 */ /* 0x000fe200078e020a */
[----:B------:R3:W-:Y:S04]  /*3d430*/  STSM.16.M88.4 [R14], R168 ;  /* 0x000000a80e007844 */ /* 0x0007e80000000200 */
[----:B------:R-:W-:Y:S04]  /*3d440*/  STSM.16.M88.4 [R10], R172 ;  /* 0x000000ac0a007844 */ /* 0x000fe80000000200 */
[----:B------:R0:W-:Y:S04]  /*3d450*/  STSM.16.M88.4 [R6], R176 ;  /* 0x000000b006007844 */ /* 0x0001e80000000200 */
[----:B------:R-:W-:Y:S04]  /*3d460*/  STSM.16.M88.4 [R11], R180 ;  /* 0x000000b40b007844 */ /* 0x000fe80000000200 */
[----:B---3--:R-:W2:Y:S04]  /*3d470*/  LD.E R14, desc[UR4][R8.64] ;  /* 0x00000004080e7980 */ /* 0x008ea8000c101900 */
[----:B------:R-:W3:Y:S04]  /*3d480*/  LD.E R34, desc[UR4][R8.64+0x44] ;  /* 0x0000440408227980 */ /* 0x000ee8000c101900 */
[----:B0-----:R-:W4:Y:S04]  /*3d490*/  LD.E R6, desc[UR4][R8.64+0x14] ;  /* 0x0000140408067980 */ /* 0x001f28000c101900 */
[----:B------:R-:W5:Y:S01]  /*3d4a0*/  LD.E R48, desc[UR4][R8.64+0x80] ;  /* 0x0000800408307980 */ /* 0x000f62000c101900 */
[----:B------:R-:W-:-:S02]  /*3d4b0*/  R2UR UR18, R4 ;  /* 0x00000000041272ca */ /* 0x000fc400000e0000 */
[----:B------:R-:W-:Y:S01]  /*3d4c0*/  R2UR UR19, R5 ;  /* 0x00000000051372ca */ /* 0x000fe200000e0000 */
        /* <DEDUP_REMOVED lines=13> */
[----:B------:R-:W-:-:S02]  /*3d5a0*/  R2UR UR10, R4 ;  /* 0x00000000040a72ca */ /* 0x000fc400000e0000 */
[C---:B------:R-:W-:Y:S01]  /*3d5b0*/  R2UR UR11, R5.reuse ;  /* 0x00000000050b72ca */ /* 0x040fe200000e0000 */
[----:B------:R-:W5:Y:S01]  /*3d5c0*/  LD.E R62, desc[UR18][R8.64+0xb4] ;  /* 0x0000b412083e7980 */ /* 0x000f62000c101900 */
[C---:B------:R-:W-:Y:S02]  /*3d5d0*/  R2UR UR12, R4.reuse ;  /* 0x00000000040c72ca */ /* 0x040fe400000e0000 */
[C---:B------:R-:W-:Y:S01]  /*3d5e0*/  R2UR UR13, R5.reuse ;  /* 0x00000000050d72ca */ /* 0x040fe200000e0000 */
[----:B------:R-:W5:Y:S01]  /*3d5f0*/  LD.E R78, desc[UR18][R8.64+0xf4] ;  /* 0x0000f412084e7980 */ /* 0x000f62000c101900 */
[C---:B------:R-:W-:Y:S02]  /*3d600*/  R2UR UR14, R4.reuse ;  /* 0x00000000040e72ca */ /* 0x040fe400000e0000 */
[----:B------:R-:W-:Y:S02]  /*3d610*/  R2UR UR15, R5 ;  /* 0x00000000050f72ca */ /* 0x000fe400000e0000 */
        /* <DEDUP_REMOVED lines=22> */
[----:B--2---:R-:W-:-:S05]  /*3d780*/  FMUL.FTZ R7, R37, R14 ;  /* 0x0000000e25077220 */ /* 0x004fca0000410000 */
[----:B------:R4:W-:Y:S02]  /*3d790*/  ST.E desc[UR4][R8.64], R7 ;  /* 0x0000000708007985 */ /* 0x0009e4000c101904 */
[C---:B----4-:R-:W-:Y:S02]  /*3d7a0*/  FMUL.FTZ R7, R37.reuse, R6 ;  /* 0x0000000625077220 */ /* 0x050fe40000410000 */
[----:B------:R-:W2:Y:S04]  /*3d7b0*/  LD.E R6, desc[UR18][R8.64+0x134] ;  /* 0x0001341208067980 */ /* 0x000ea8000c101900 */
[----:B------:R3:W-:Y:S02]  /*3d7c0*/  ST.E desc[UR4][R8.64+0x14], R7 ;  /* 0x0000140708007985 */ /* 0x0007e4000c101904 */
[----:B---3--:R-:W-:-:S05]  /*3d7d0*/  FMUL.FTZ R7, R37, R34 ;  /* 0x0000002225077220 */ /* 0x008fca0000410000 */
[----:B------:R5:W-:Y:S02]  /*3d7e0*/  ST.E desc[UR4][R8.64+0x44], R7 ;  /* 0x0000440708007985 */ /* 0x000be4000c101904 */
[----:B-----5:R-:W-:-:S05]  /*3d7f0*/  FMUL.FTZ R7, R37, R48 ;  /* 0x0000003025077220 */ /* 0x020fca0000410000 */
[----:B------:R0:W-:Y:S02]  /*3d800*/  ST.E desc[UR4][R8.64+0x80], R7 ;  /* 0x0000800708007985 */ /* 0x0001e4000c101904 */
[----:B0-----:R-:W-:-:S05]  /*3d810*/  FMUL.FTZ R7, R37, R64 ;  /* 0x0000004025077220 */ /* 0x001fca0000410000 */
[----:B------:R0:W-:Y:S02]  /*3d820*/  ST.E desc[UR4][R8.64+0xc0], R7 ;  /* 0x0000c00708007985 */ /* 0x0001e4000c101904 */
[----:B0-----:R-:W-:-:S05]  /*3d830*/  FMUL.FTZ R7, R37, R80 ;  /* 0x0000005025077220 */ /* 0x001fca0000410000 */
[----:B------:R2:W-:Y:S02]  /*3d840*/  ST.E desc[UR4][R8.64+0x100], R7 ;  /* 0x0001000708007985 */ /* 0x0005e4000c101904 */
[C---:B--2---:R-:W-:Y:S02]  /*3d850*/  FMUL.FTZ R7, R37.reuse, R6 ;  /* 0x0000000625077220 */ /* 0x044fe40000410000 */
[----:B------:R-:W2:Y:S01]  /*3d860*/  LD.E R6, desc[UR6][R8.64+0x140] ;  /* 0x0001400608067980 */ /* 0x000ea2000c101900 */
[----:B------:R-:W-:-:S05]  /*3d870*/  FMUL.FTZ R11, R37, R20 ;  /* 0x00000014250b7220 */ /* 0x000fca0000410000 */
[----:B------:R0:W-:Y:S02]  /*3d880*/  ST.E desc[UR6][R8.64+0x4], R11 ;  /* 0x0000040b08007985 */ /* 0x0001e4000c101906 */
[----:B0-----:R-:W-:-:S05]  /*3d890*/  FMUL.FTZ R11, R37, R32 ;  /* 0x00000020250b7220 */ /* 0x001fca0000410000 */
        /* <DEDUP_REMOVED lines=22> */
[----:B------:R-:W2:Y:S04]  /*3da00*/  LD.E R6, desc[UR6][R8.64+0x150] ;  /* 0x0001500608067980 */ /* 0x000ea8000c101900 */
[----:B------:R2:W-:Y:S02]  /*3da10*/  ST.E desc[UR4][R8.64+0x134], R7 ;  /* 0x0001340708007985 */ /* 0x0005e4000c101904 */
[----:B--2---:R-:W-:-:S02]  /*3da20*/  FMUL.FTZ R7, R37, R6 ;  /* 0x0000000625077220 */ /* 0x004fc40000410000 */
[----:B------:R-:W2:Y:S04]  /*3da30*/  LD.E R6, desc[UR6][R8.64+0x154] ;  /* 0x0001540608067980 */ /* 0x000ea8000c101900 */
        /* <DEDUP_REMOVED lines=57> */
[----:B------:R2:W-:Y:S01]  /*3ddd0*/  ST.E desc[UR4][R8.64+0x1d4], R15 ;  /* 0x0001d40f08007985 */ /* 0x0005e2000c101904 */
[C---:B------:R-:W-:Y:S01]  /*3dde0*/  FMUL.FTZ R21, R37.reuse, R10 ;  /* 0x0000000a25157220 */ /* 0x040fe20000410000 */
[C---:B------:R-:W-:Y:S01]  /*3ddf0*/  FMUL.FTZ R25, R37.reuse, R26 ;  /* 0x0000001a25197220 */ /* 0x040fe20000410000 */
[C---:B------:R-:W-:Y:S01]  /*3de00*/  FMUL.FTZ R27, R37.reuse, R28 ;  /* 0x0000001c251b7220 */ /* 0x040fe20000410000 */
[----:B------:R-:W-:-:S02]  /*3de10*/  FMUL.FTZ R29, R37, R30 ;  /* 0x0000001e251d7220 */ /* 0x000fc40000410000 */
[----:B------:R0:W-:Y:S04]  /*3de20*/  ST.E desc[UR10][R8.64+0x20], R21 ;  /* 0x0000201508007985 */ /* 0x0001e8000c10190a */
[----:B------:R1:W-:Y:S04]  /*3de30*/  ST.E desc[UR12][R8.64+0x24], R25 ;  /* 0x0000241908007985 */ /* 0x0003e8000c10190c */
[----:B------:R3:W-:Y:S01]  /*3de40*/  ST.E desc[UR14][R8.64+0x30], R27 ;  /* 0x0000301b08007985 */ /* 0x0007e2000c10190e */
[----:B--2---:R-:W-:-:S03]  /*3de50*/  FMUL.FTZ R15, R37, R6 ;  /* 0x00000006250f7220 */ /* 0x004fc60000410000 */
[----:B------:R-:W2:Y:S01]  /*3de60*/  LD.E R6, desc[UR6][R8.64+0x1f4] ;  /* 0x0001f40608067980 */ /* 0x000ea2000c101900 */
[C---:B0-----:R-:W-:Y:S01]  /*3de70*/  FMUL.FTZ R21, R37.reuse, R38 ;  /* 0x0000002625157220 */ /* 0x041fe20000410000 */
[C---:B-1----:R-:W-:Y:S01]  /*3de80*/  FMUL.FTZ R25, R37.reuse, R40 ;  /* 0x0000002825197220 */ /* 0x042fe20000410000 */
[C---:B---3--:R-:W-:Y:S01]  /*3de90*/  FMUL.FTZ R27, R37.reuse, R42 ;  /* 0x0000002a251b7220 */ /* 0x048fe20000410000 */
[----:B------:R0:W-:Y:S04]  /*3dea0*/  ST.E desc[UR16][R8.64+0x34], R29 ;  /* 0x0000341d08007985 */ /* 0x0001e8000c101910 */
[----:B------:R1:W-:Y:S01]  /*3deb0*/  ST.E desc[UR10][R8.64+0x54], R21 ;  /* 0x0000541508007985 */ /* 0x0003e2000c10190a */
[----:B0-----:R-:W-:-:S03]  /*3dec0*/  FMUL.FTZ R29, R37, R46 ;  /* 0x0000002e251d7220 */ /* 0x001fc60000410000 */
[----:B------:R0:W-:Y:S01]  /*3ded0*/  ST.E desc[UR12][R8.64+0x60], R25 ;  /* 0x0000601908007985 */ /* 0x0001e2000c10190c */
[----:B-1----:R-:W-:-:S03]  /*3dee0*/  FMUL.FTZ R21, R37, R52 ;  /* 0x0000003425157220 */ /* 0x002fc60000410000 */
[----:B------:R1:W-:Y:S04]  /*3def0*/  ST.E desc[UR14][R8.64+0x64], R27 ;  /* 0x0000641b08007985 */ /* 0x0003e8000c10190e */
[----:B------:R3:W-:Y:S01]  /*3df00*/  ST.E desc[UR16][R8.64+0x74], R29 ;  /* 0x0000741d08007985 */ /* 0x0007e2000c101910 */
[C---:B0-----:R-:W-:Y:S01]  /*3df10*/  FMUL.FTZ R25, R37.reuse, R56 ;  /* 0x0000003825197220 */ /* 0x041fe20000410000 */
[C---:B-1----:R-:W-:Y:S01]  /*3df20*/  FMUL.FTZ R27, R37.reuse, R58 ;  /* 0x0000003a251b7220 */ /* 0x042fe20000410000 */
[C---:B---3--:R-:W-:Y:S01]  /*3df30*/  FMUL.FTZ R29, R37.reuse, R60 ;  /* 0x0000003c251d7220 */ /* 0x048fe20000410000 */
[----:B------:R0:W-:Y:S01]  /*3df40*/  ST.E desc[UR10][R8.64+0x90], R21 ;  /* 0x0000901508007985 */ /* 0x0001e2000c10190a */
[----:B------:R-:W-:-:S03]  /*3df50*/  FMUL.FTZ R31, R37, R62 ;  /* 0x0000003e251f7220 */ /* 0x000fc60000410000 */
[----:B------:R1:W-:Y:S04]  /*3df60*/  ST.E desc[UR12][R8.64+0xa0], R25 ;  /* 0x0000a01908007985 */ /* 0x0003e8000c10190c */
[----:B------:R3:W-:Y:S04]  /*3df70*/  ST.E desc[UR14][R8.64+0xa4], R27 ;  /* 0x0000a41b08007985 */ /* 0x0007e8000c10190e */
[----:B------:R4:W-:Y:S01]  /*3df80*/  ST.E desc[UR16][R8.64+0xb0], R29 ;  /* 0x0000b01d08007985 */ /* 0x0009e2000c101910 */
[C---:B0-----:R-:W-:Y:S01]  /*3df90*/  FMUL.FTZ R21, R37.reuse, R70 ;  /* 0x0000004625157220 */ /* 0x041fe20000410000 */
[C---:B-1----:R-:W-:Y:S01]  /*3dfa0*/  FMUL.FTZ R25, R37.reuse, R72 ;  /* 0x0000004825197220 */ /* 0x042fe20000410000 */
[C---:B---3--:R-:W-:Y:S01]  /*3dfb0*/  FMUL.FTZ R27, R37.reuse, R74 ;  /* 0x0000004a251b7220 */ /* 0x048fe20000410000 */
[C---:B----4-:R-:W-:Y:S01]  /*3dfc0*/  FMUL.FTZ R29, R37.reuse, R76 ;  /* 0x0000004c251d7220 */ /* 0x050fe20000410000 */
[----:B------:R0:W-:Y:S04]  /*3dfd0*/  ST.E desc[UR18][R8.64+0xb4], R31 ;  /* 0x0000b41f08007985 */ /* 0x0001e8000c101912 */
[----:B------:R1:W-:Y:S04]  /*3dfe0*/  ST.E desc[UR10][R8.64+0xd4], R21 ;  /* 0x0000d41508007985 */ /* 0x0003e8000c10190a */
[----:B------:R3:W-:Y:S04]  /*3dff0*/  ST.E desc[UR12][R8.64+0xe0], R25 ;  /* 0x0000e01908007985 */ /* 0x0007e8000c10190c */
[----:B------:R4:W-:Y:S01]  /*3e000*/  ST.E desc[UR14][R8.64+0xe4], R27 ;  /* 0x0000e41b08007985 */ /* 0x0009e2000c10190e */
[----:B0-----:R-:W-:-:S03]  /*3e010*/  FMUL.FTZ R31, R37, R78 ;  /* 0x0000004e251f7220 */ /* 0x001fc60000410000 */
[----:B------:R0:W-:Y:S01]  /*3e020*/  ST.E desc[UR16][R8.64+0xf0], R29 ;  /* 0x0000f01d08007985 */ /* 0x0001e2000c101910 */
[C---:B-1----:R-:W-:Y:S01]  /*3e030*/  FMUL.FTZ R21, R37.reuse, R86 ;  /* 0x0000005625157220 */ /* 0x042fe20000410000 */
[C---:B---3--:R-:W-:Y:S01]  /*3e040*/  FMUL.FTZ R25, R37.reuse, R88 ;  /* 0x0000005825197220 */ /* 0x048fe20000410000 */
[C---:B----4-:R-:W-:Y:S01]  /*3e050*/  FMUL.FTZ R27, R37.reuse, R90 ;  /* 0x0000005a251b7220 */ /* 0x050fe20000410000 */
[C---:B0-----:R-:W-:Y:S01]  /*3e060*/  FMUL.FTZ R29, R37.reuse, R92 ;  /* 0x0000005c251d7220 */ /* 0x041fe20000410000 */
[----:B--2---:R-:W-:Y:S02]  /*3e070*/  FMUL.FTZ R37, R37, R6 ;  /* 0x0000000625257220 */ /* 0x004fe40000410000 */
        /* <DEDUP_REMOVED lines=70> */
[----:B------:R2:W-:Y:S04]  /*3e4e0*/  ST.E desc[UR4][R8.64+0xa8], R15 ;  /* 0x0000a80f08007985 */ /* 0x0005e8000c101904 */
[----:B------:R-:W-:Y:S04]  /*3e4f0*/  ST.E desc[UR18][R8.64+0xf4], R31 ;  /* 0x0000f41f08007985 */ /* 0x000fe8000c101912 */
[----:B------:R-:W-:Y:S04]  /*3e500*/  ST.E desc[UR10][R8.64+0x114], R21 ;  /* 0x0001141508007985 */ /* 0x000fe8000c10190a */
[----:B------:R-:W-:Y:S04]  /*3e510*/  ST.E desc[UR12][R8.64+0x120], R25 ;  /* 0x0001201908007985 */ /* 0x000fe8000c10190c */
[----:B------:R-:W-:Y:S04]  /*3e520*/  ST.E desc[UR14][R8.64+0x124], R27 ;  /* 0x0001241b08007985 */ /* 0x000fe8000c10190e */
[----:B------:R-:W-:Y:S04]  /*3e530*/  ST.E desc[UR16][R8.64+0x130], R29 ;  /* 0x0001301d08007985 */ /* 0x000fe8000c101910 */
[----:B------:R-:W-:Y:S04]  /*3e540*/  ST.E desc[UR4][R8.64+0x1f4], R37 ;  /* 0x0001f42508007985 */ /* 0x000fe8000c101904 */
[----:B------:R0:W-:Y:S04]  /*3e550*/  ST.E desc[UR4][R8.64+0xac], R7 ;  /* 0x0000ac0708007985 */ /* 0x0001e8000c101904 */
[----:B------:R1:W-:Y:S01]  /*3e560*/  ST.E desc[UR4][R8.64+0xb8], R11 ;  /* 0x0000b80b08007985 */ /* 0x0003e2000c101904 */
[----:B--2---:R-:W-:-:S05]  /*3e570*/  FMUL.FTZ R15, R51, R6 ;  /* 0x00000006330f7220 */ /* 0x004fca0000410000 */
[----:B------:R2:W-:Y:S04]  /*3e580*/  ST.E desc[UR4][R8.64+0xbc], R15 ;  /* 0x0000bc0f08007985 */ /* 0x0005e8000c101904 */
[----:B------:R-:W0:Y:S02]  /*3e590*/  LD.E R6, desc[UR6][R8.64+0xc8] ;  /* 0x0000c80608067980 */ /* 0x000e24000c101900 */
[----:B0-----:R-:W-:-:S05]  /*3e5a0*/  FMUL.FTZ R7, R51, R6 ;  /* 0x0000000633077220 */ /* 0x001fca0000410000 */
[----:B------:R0:W-:Y:S04]  /*3e5b0*/  ST.E desc[UR4][R8.64+0xc8], R7 ;  /* 0x0000c80708007985 */ /* 0x0001e8000c101904 */
[----:B------:R-:W1:Y:S02]  /*3e5c0*/  LD.E R6, desc[UR6][R8.64+0xcc] ;  /* 0x0000cc0608067980 */ /* 0x000e64000c101900 */
[----:B-1----:R-:W-:-:S05]  /*3e5d0*/  FMUL.FTZ R11, R51, R6 ;  /* 0x00000006330b7220 */ /* 0x002fca0000410000 */
[----:B------:R1:W-:Y:S04]  /*3e5e0*/  ST.E desc[UR4][R8.64+0xcc], R11 ;  /* 0x0000cc0b08007985 */ /* 0x0003e8000c101904 */
[----:B------:R-:W2:Y:S02]  /*3e5f0*/  LD.E R6, desc[UR6][R8.64+0xd8] ;  /* 0x0000d80608067980 */ /* 0x000ea4000c101900 */
        /* <DEDUP_REMOVED lines=100> */
[----:B------:R-:W-:Y:S04]  /*3ec40*/  ST.E desc[UR4][R8.64+0x1dc], R15 ;  /* 0x0001dc0f08007985 */ /* 0x000fe8000c101904 */
        /* <DEDUP_REMOVED lines=9> */
[----:B------:R-:W2:Y:S02]  /*3ece0*/  LD.E R6, desc[UR6][R8.64+0x1fc] ;  /* 0x0001fc0608067980 */ /* 0x000ea4000c101900 */
[----:B--2---:R-:W-:-:S05]  /*3ecf0*/  FMUL.FTZ R51, R51, R6 ;  /* 0x0000000633337220 */ /* 0x004fca0000410000 */
[----:B------:R2:W-:Y:S04]  /*3ed00*/  ST.E desc[UR4][R8.64+0x1fc], R51 ;  /* 0x0001fc3308007985 */ /* 0x0005e8000c101904 */
[----:B0-----:R-:W3:Y:S04]  /*3ed10*/  LDL.64 R6, [R12+0x88] ;  /* 0x000088000c067983 */ /* 0x001ee80000100a00 */
[----:B-1----:R-:W4:Y:S04]  /*3ed20*/  LDL.64 R10, [R12] ;  /* 0x000000000c0a7983 */ /* 0x002f280000100a00 */
[----:B------:R-:W2:Y:S04]  /*3ed30*/  LDL.64 R14, [R12+0x90] ;  /* 0x000090000c0e7983 */ /* 0x000ea80000100a00 */
[----:B---3--:R-:W3:Y:S04]  /*3ed40*/  LD.E R25, desc[UR4][R6.64] ;  /* 0x0000000406197980 */ /* 0x008ee8000c101900 */
[----:B----4-:R-:W4:Y:S04]  /*3ed50*/  LD.E R11, desc[UR6][R10.64] ;  /* 0x000000060a0b7980 */ /* 0x010f28000c101900 */
[----:B--2---:R-:W4:Y:S04]  /*3ed60*/  LD.E.64 R8, desc[UR4][R14.64] ;  /* 0x000000040e087980 */ /* 0x004f28000c101b00 */
[----:B---3--:R-:W-:Y:S04]  /*3ed70*/  ST.E desc[UR8][R6.64], R25 ;  /* 0x0000001906007985 */ /* 0x008fe8000c101908 */
[----:B------:R-:W2:Y:S04]  /*3ed80*/  LD.E R21, desc[UR10][R6.64+0x4] ;  /* 0x0000040a06157980 */ /* 0x000ea8000c101900 */
[----:B--2---:R0:W-:Y:S04]  /*3ed90*/  ST.E desc[UR4][R6.64+0x4], R21 ;  /* 0x0000041506007985 */ /* 0x0041e8000c101904 */
[----:B------:R-:W2:Y:S04]  /*3eda0*/  LD.E R27, desc[UR6][R6.64+0x8] ;  /* 0x00000806061b7980 */ /* 0x000ea8000c101900 */
[----:B--2---:R1:W-:Y:S04]  /*3edb0*/  ST.E desc[UR4][R6.64+0x8], R27 ;  /* 0x0000081b06007985 */ /* 0x0043e8000c101904 */
[----:B------:R-:W2:Y:S04]  /*3edc0*/  LD.E R29, desc[UR6][R6.64+0xc] ;  /* 0x00000c06061d7980 */ /* 0x000ea8000c101900 */
[----:B--2---:R-:W-:Y:S04]  /*3edd0*/  ST.E desc[UR4][R6.64+0xc], R29 ;  /* 0x00000c1d06007985 */ /* 0x004fe8000c101904 */
[----:B------:R-:W2:Y:S04]  /*3ede0*/  LD.E R15, desc[UR6][R6.64+0x10] ;  /* 0x00001006060f7980 */ /* 0x000ea8000c101900 */
[----:B--2---:R2:W-:Y:S04]  /*3edf0*/  ST.E desc[UR4][R6.64+0x10], R15 ;  /* 0x0000100f06007985 */ /* 0x0045e8000c101904 */
[----:B0-----:R-:W3:Y:S04]  /*3ee00*/  LD.E R21, desc[UR6][R6.64+0x14] ;  /* 0x0000140606157980 */ /* 0x001ee8000c101900 */
[----:B---3--:R0:W-:Y:S04]  /*3ee10*/  ST.E desc[UR4][R6.64+0x14], R21 ;  /* 0x0000141506007985 */ /* 0x0081e8000c101904 */
[----:B------:R-:W3:Y:S04]  /*3ee20*/  LD.E R25, desc[UR6][R6.64+0x18] ;  /* 0x0000180606197980 */ /* 0x000ee8000c101900 */
[----:B---3--:R3:W-:Y:S04]  /*3ee30*/  ST.E desc[UR4][R6.64+0x18], R25 ;  /* 0x0000181906007985 */ /* 0x0087e8000c101904 */
[----:B-1----:R-:W5:Y:S04]  /*3ee40*/  LD.E R27, desc[UR6][R6.64+0x1c] ;  /* 0x00001c06061b7980 */ /* 0x002f68000c101900 */
[----:B-----5:R1:W-:Y:S04]  /*3ee50*/  ST.E desc[UR4][R6.64+0x1c], R27 ;  /* 0x00001c1b06007985 */ /* 0x0203e8000c101904 */
[----:B--2---:R-:W2:Y:S04]  /*3ee60*/  LD.E R15, desc[UR6][R6.64+0x20] ;  /* 0x00002006060f7980 */ /* 0x004ea8000c101900 */
[----:B--2---:R2:W-:Y:S04]  /*3ee70*/  ST.E desc[UR4][R6.64+0x20], R15 ;  /* 0x0000200f06007985 */ /* 0x0045e8000c101904 */
[----:B0-----:R-:W5:Y:S04]  /*3ee80*/  LD.E R21, desc[UR6][R6.64+0x24] ;  /* 0x0000240606157980 */ /* 0x001f68000c101900 */
[----:B-----5:R0:W-:Y:S04]  /*3ee90*/  ST.E desc[UR4][R6.64+0x24], R21 ;  /* 0x0000241506007985 */ /* 0x0201e8000c101904 */
[----:B---3--:R-:W3:Y:S04]  /*3eea0*/  LD.E R25, desc[UR6][R6.64+0x28] ;  /* 0x0000280606197980 */ /* 0x008ee8000c101900 */
        /* <DEDUP_REMOVED lines=228> */
[----:B--2---:R-:W-:Y:S04]  /*3fcf0*/  ST.E desc[UR4][R6.64+0x1f0], R15 ;  /* 0x0001f00f06007985 */ /* 0x004fe8000c101904 */
[----:B0-----:R-:W2:Y:S04]  /*3fd00*/  LD.E R21, desc[UR6][R6.64+0x1f4] ;  /* 0x0001f40606157980 */ /* 0x001ea8000c101900 */
[----:B--2---:R-:W-:Y:S04]  /*3fd10*/  ST.E desc[UR4][R6.64+0x1f4], R21 ;  /* 0x0001f41506007985 */ /* 0x004fe8000c101904 */
[----:B---3--:R-:W2:Y:S01]  /*3fd20*/  LD.E R25, desc[UR6][R6.64+0x1f8] ;  /* 0x0001f80606197980 */ /* 0x008ea2000c101900 */
[----:B------:R-:W-:-:S02]  /*3fd30*/  R2UR UR20, R4 ;  /* 0x00000000041472ca */ /* 0x000fc400000e0000 */
[C---:B------:R-:W-:Y:S02]  /*3fd40*/  R2UR UR21, R5.reuse ;  /* 0x00000000051572ca */ /* 0x040fe400000e0000 */
[C---:B------:R-:W-:Y:S02]  /*3fd50*/  R2UR UR22, R4.reuse ;  /* 0x00000000041672ca */ /* 0x040fe400000e0000 */
[C---:B------:R-:W-:Y:S02]  /*3fd60*/  R2UR UR23, R5.reuse ;  /* 0x00000000051772ca */ /* 0x040fe400000e0000 */
[C---:B------:R-:W-:Y:S02]  /*3fd70*/  R2UR UR24, R4.reuse ;  /* 0x00000000041872ca */ /* 0x040fe400000e0000 */
[----:B------:R-:W-:Y:S01]  /*3fd80*/  R2UR UR25, R5 ;  /* 0x00000000051972ca */ /* 0x000fe200000e0000 */
[----:B--2---:R0:W-:Y:S04]  /*3fd90*/  ST.E desc[UR4][R6.64+0x1f8], R25 ;  /* 0x0001f81906007985 */ /* 0x0041e8000c101904 */
[----:B-1----:R-:W2:Y:S01]  /*3fda0*/  LD.E R27, desc[UR6][R6.64+0x1fc] ;  /* 0x0001fc06061b7980 */ /* 0x002ea2000c101900 */
        /* <DEDUP_REMOVED lines=22> */
[----:B------:R-:W-:Y:S02]  /*3ff10*/  R2UR UR56, R4 ;  /* 0x00000000043872ca */ /* 0x000fe400000e0000 */
[----:B------:R-:W-:Y:S01]  /*3ff20*/  R2UR UR57, R5 ;  /* 0x00000000053972ca */ /* 0x000fe200000e0000 */
[----:B--2---:R1:W-:Y:S04]  /*3ff30*/  ST.E desc[UR4][R6.64+0x1fc], R27 ;  /* 0x0001fc1b06007985 */ /* 0x0043e8000c101904 */
[----:B------:R-:W2:Y:S04]  /*3ff40*/  LD.E R24, desc[UR18][R6.64] ;  /* 0x0000001206187980 */ /* 0x000ea8000c101900 */
[----:B0-----:R-:W2:Y:S04]  /*3ff50*/  LD.E R25, desc[UR20][R6.64+0x4] ;  /* 0x0000041406197980 */ /* 0x001ea8000c101900 */
[----:B------:R-:W2:Y:S04]  /*3ff60*/  LD.E R26, desc[UR22][R6.64+0x8] ;  /* 0x00000816061a7980 */ /* 0x000ea8000c101900 */
[----:B-1----:R-:W2:Y:S04]  /*3ff70*/  LD.E R27, desc[UR24][R6.64+0xc] ;  /* 0x00000c18061b7980 */ /* 0x002ea8000c101900 */
        /* <DEDUP_REMOVED lines=124> */
[----:B----4-:R-:W-:Y:S01]  /*40740*/  IMAD R8, R11, 0x1000, R8 ;  /* 0x000010000b087824 */ /* 0x010fe200078e0208 */
[----:B------:R-:W-:-:S04]  /*40750*/  R2UR UR7, R9 ;  /* 0x00000000090772ca */ /* 0x000fc800000e0000 */
[----:B------:R-:W-:Y:S02]  /*40760*/  R2UR UR6, R8 ;  /* 0x00000000080672ca */ /* 0x000fe400000e0000 */
        /* <DEDUP_REMOVED lines=42> */
[----:B------:R-:W-:Y:S02]  /*40a10*/  R2UR UR4, R4 ;  /* 0x00000000040472ca */ /* 0x000fe400000e0000 */
[----:B------:R-:W-:Y:S01]  /*40a20*/  R2UR UR5, R5 ;  /* 0x00000000050572ca */ /* 0x000fe200000e0000 */
[----:B--2---:R-:W-:-:S12]  /*40a30*/  WARPGROUP.ARRIVE ;  /* 0x00000000000079c5 */ /* 0x004fd80000000000 */
[----:B------:R-:W-:Y:S01]  /*40a40*/  HGMMA.64x256x16.F32.BF16 R24, R168, gdesc[UR4].tnspB, R24, gsb0 ;  /* 0x43e00004a8187df0 */ /* 0x000fe20008001818 */
        /* <DEDUP_REMOVED lines=328> */
[----:B------:R-:W-:Y:S02]  /*41ed0*/  R2UR UR54, R4 ;  /* 0x00000000043672ca */ /* 0x000fe400000e0000 */
        /* <DEDUP_REMOVED lines=1973> */
.L_x_3588:
[----:B-1----:R-:W-:Y:S02]  /*49a30*/  IMAD.MOV.U32 R4, RZ, RZ, R13 ;  /* 0x000000ffff047224 */ /* 0x002fe400078e000d */
[----:B------:R-:W-:-:S04]  /*49a40*/  IMAD.MOV.U32 R5, RZ, RZ, 0x0 ;  /* 0x00000000ff057424 */ /* 0x000fc800078e00ff */
[----:B0-----:R-:W-:Y:S05]  /*49a50*/  RET.REL.NODEC R4 `(_ZN7cutlass13device_kernelIN5flash11enable_sm90INS1_16FlashAttnFwdSm90INS1_25CollectiveMainloopFwdSm90ILi2EN4cute5tupleIJNS5_1CILi1EEES8_S8_EEENS6_IJNS7_ILi64EEESA_SA_EEELi512ENS_10bfloat16_tEfNS_4arch4Sm90ELb0ELb1ELb1ELb1ELb0ELb0ELb1ELb0ELb0ELb1ELb1ELb0EEENS1_21CollectiveEpilogueFwdINS6_IJSA_NS7_ILi512EEESA_EEES9_SC_SE_Li256ELb1ELb1ELb1ELb0EEENS1_36VarlenDynamicPersistentTileSchedulerILi64ELi64ELi256ELi128ELb1ELb1ELb1ELb1ELb0ELb1EEEEEEEEEvNT_6ParamsE) ;  /* 0xfffffb6404687950 */ /* 0x001fea0003c3ffff */
.L_x_3562:
[----:B0-----:R0:W1:Y:S02]  /*49a60*/  SYNCS.PHASECHK.TRANS64.TRYWAIT P1, [R9+URZ], R24 ;  /* 0x00000018090075a7 */ /* 0x001064000802017f */
[----:B-1----:R-:W-:Y:S05]  /*49a70*/  @!P1 NANOSLEEP.SYNCS 0x989680 ;  /* 0x009896800000995d */ /* 0x002fea0003900000 */
[----:B------:R-:W1:Y:S02]  /*49a80*/  @!P1 SYNCS.PHASECHK.TRANS64 P1, [R9+URZ], R24 ;  /* 0x00000018090095a7 */ /* 0x000e64000802007f */
[----:B-1----:R-:W-:Y:S05]  /*49a90*/  @!P1 BRA `(.L_x_3562) ;  /* 0xfffffffc00f09947 */ /* 0x002fea000383ffff */
[----:B------:R-:W-:Y:S05]  /*49aa0*/  BRA `(.L_x_3561) ;  /* 0xfffffee800047947 */ /* 0x000fea000383ffff */
.L_x_3569:
[----:B0-----:R0:W1:Y:S02]  /*49ab0*/  SYNCS.PHASECHK.TRANS64.TRYWAIT P1, [R56+URZ], R57 ;  /* 0x00000039380075a7 */ /* 0x001064000802017f */
[----:B-1----:R-:W-:Y:S05]  /*49ac0*/  @!P1 NANOSLEEP.SYNCS 0x989680 ;  /* 0x009896800000995d */ /* 0x002fea0003900000 */
[----:B------:R-:W1:Y:S02]  /*49ad0*/  @!P1 SYNCS.PHASECHK.TRANS64 P1, [R56+URZ], R57 ;  /* 0x00000039380095a7 */ /* 0x000e64000802007f */
[----:B-1----:R-:W-:Y:S05]  /*49ae0*/  @!P1 BRA `(.L_x_3569) ;  /* 0xfffffffc00f09947 */ /* 0x002fea000383ffff */
[----:B------:R-:W-:Y:S05]  /*49af0*/  BRA `(.L_x_3568) ;  /* 0xfffffeec00d87947 */ /* 0x000fea000383ffff */
.L_x_3589:
        /* <DEDUP_REMOVED lines=16> */
.L_x_6049:


//--------------------- .text._ZN7cutlass13device_kernelIN5flash11enable_sm90INS1_16FlashAttnFwdSm90INS1_25CollectiveMainloopFwdSm90ILi2EN4cute5tupleIJNS5_1CILi1EEES8_S8_EEENS6_IJNS7_ILi64EEESA_SA_EEELi512ENS_10bfloat16_tEfNS_4arch4Sm90ELb0ELb1ELb1ELb1ELb0ELb1ELb1ELb0ELb0ELb1ELb1ELb0EEENS1_21CollectiveEpilogueFwdINS6_IJSA_NS7_ILi512EEESA_EEES9_SC_SE_Li256ELb1ELb1ELb1ELb0EEENS1_36VarlenDynamicPersistentTileSchedulerILi64ELi64ELi256ELi128ELb1ELb1ELb1ELb1ELb0ELb1EEEEEEEEEvNT_6ParamsE --------------------------
	.section	.text._ZN7cutlass13device_kernelIN5flash11enable_sm90INS1_16FlashAttnFwdSm90INS1_25CollectiveMainloopFwdSm90ILi2EN4cute5tupleIJNS5_1CILi1EEES8_S8_EEENS6_IJNS7_ILi64EEESA_SA_EEELi512ENS_10bfloat16_tEfNS_4arch4Sm90ELb0ELb1ELb1ELb1ELb0ELb1ELb1ELb0ELb0ELb1ELb1ELb0EEENS1_21CollectiveEpilogueFwdINS6_IJSA_NS7_ILi512EEESA_EEES9_SC_SE_Li256ELb1ELb1ELb1ELb0EEENS1_36VarlenDynamicPersistentTileSchedulerILi64ELi64ELi256ELi128ELb1ELb1ELb1ELb1ELb0ELb1EEEEEEEEEvNT_6ParamsE,"ax",@progbits
	.align	128
.text._ZN7cutlass13device_kernelIN5flash11enable_sm90INS1_16FlashAttnFwdSm90INS1_25CollectiveMainloopFwdSm90ILi2EN4cute5tupleIJNS5_1CILi1EEES8_S8_EEENS6_IJNS7_ILi64EEESA_SA_EEELi512ENS_10bfloat16_tEfNS_4arch4Sm90ELb0ELb1ELb1ELb1ELb0ELb1ELb1ELb0ELb0ELb1ELb1ELb0EEENS1_21CollectiveEpilogueFwdINS6_IJSA_NS7_ILi512EEESA_EEES9_SC_SE_Li256ELb1ELb1ELb1ELb0EEENS1_36VarlenDynamicPersistentTileSchedulerILi64ELi64ELi256ELi128ELb1ELb1ELb1ELb1ELb0ELb1EEEEEEEEEvNT_6ParamsE:
        .type           _ZN7cutlass13device_kernelIN5flash11enable_sm90INS1_16FlashAttnFwdSm90INS1_25CollectiveMainloopFwdSm90ILi2EN4cute5tupleIJNS5_1CILi1EEES8_S8_EEENS6_IJNS7_ILi64EEESA_SA_EEELi512ENS_10bfloat16_tEfNS_4arch4Sm90ELb0ELb1ELb1ELb1ELb0ELb1ELb1ELb0ELb0ELb1ELb1ELb0EEENS1_21CollectiveEpilogueFwdINS6_IJSA_NS7_ILi512EEESA_EEES9_SC_SE_Li256ELb1ELb1ELb1ELb0EEENS1_36VarlenDynamicPersistentTileSchedulerILi64ELi64ELi256ELi128ELb1ELb1ELb1ELb1ELb0ELb1EEEEEEEEEvNT_6ParamsE,@function
        .size           _ZN7cutlass13device_kernelIN5flash11enable_sm90INS1_16FlashAttnFwdSm90INS1_25CollectiveMainloopFwdSm90ILi2EN4cute5tupleIJNS5_1CILi1EEES8_S8_EEENS6_IJNS7_ILi64EEESA_SA_EEELi512ENS_10bfloat16_tEfNS_4arch4Sm90ELb0ELb1ELb1ELb1ELb0ELb1ELb1ELb0ELb0ELb1ELb1ELb0EEENS1_21CollectiveEpilogueFwdINS6_IJSA_NS7_ILi512EEESA_EEES9_SC_SE_Li256ELb1ELb1ELb1ELb0EEENS1_36VarlenDynamicPersistentTileSchedulerILi64ELi64ELi256ELi128ELb1ELb1ELb1ELb1ELb0ELb1EEEEEEEEEvNT_6ParamsE,(.L_x_6051 - _ZN7cutlass13device_kernelIN5flash11enable_sm90INS1_16FlashAttnFwdSm90INS1_25CollectiveMainloopFwdSm90ILi2EN4cute5tupleIJNS5_1CILi1EEES8_S8_EEENS6_IJNS7_ILi64EEESA_SA_EEELi512ENS_10bfloat16_tEfNS_4arch4Sm90ELb0ELb1ELb1ELb1ELb0ELb1ELb1ELb0ELb0ELb1ELb1ELb0EEENS1_21CollectiveEpilogueFwdINS6_IJSA_NS7_ILi512EEESA_EEES9_SC_SE_Li256ELb1ELb1ELb1ELb0EEENS1_36VarlenDynamicPersistentTileSchedulerILi64ELi64ELi256ELi128ELb1ELb1ELb1ELb1ELb0ELb1EEEEEEEEEvNT_6ParamsE)
        .other          _ZN7cutlass13device_kernelIN5flash11enable_sm90INS1_16FlashAttnFwdSm90INS1_25CollectiveMainloopFwdSm90ILi2EN4cute5tupleIJNS5_1CILi1EEES8_S8_EEENS6_IJNS7_ILi64EEESA_SA_EEELi512ENS_10bfloat16_tEfNS_4arch4Sm90ELb0ELb1ELb1ELb1ELb0ELb1ELb1ELb0ELb0ELb1ELb1ELb0EEENS1_21CollectiveEpilogueFwdINS6_IJSA_NS7_ILi512EEESA_EEES9_SC_SE_Li256ELb1ELb1ELb1ELb0EEENS1_36VarlenDynamicPersistentTileSchedulerILi64ELi64ELi256ELi128ELb1ELb1ELb1ELb1ELb0ELb1EEEEEEEEEvNT_6ParamsE,@"STO_CUDA_ENTRY STV_DEFAULT"
_ZN7cutlass13device_kernelIN5flash11enable_sm90INS1_16FlashAttnFwdSm90INS1_25CollectiveMainloopFwdSm90ILi2EN4cute5tupleIJNS5_1CILi1EEES8_S8_EEENS6_IJNS7_ILi64EEESA_SA_EEELi512ENS_10bfloat16_tEfNS_4arch4Sm90ELb0ELb1ELb1ELb1ELb0ELb1ELb1ELb0ELb0ELb1ELb1ELb0EEENS1_21CollectiveEpilogueFwdINS6_IJSA_NS7_ILi512EEESA_EEES9_SC_SE_Li256ELb1ELb1ELb1ELb0EEENS1_36VarlenDynamicPersistentTileSchedulerILi64ELi64ELi256ELi128ELb1ELb1ELb1ELb1ELb0ELb1EEEEEEEEEvNT_6ParamsE:
[----:B------:R-:W0:Y:S02]  /*0000*/  LDC R1, c[0x0][0x28] ;  /* 0x00000a00ff017b82 */ /* 0x000e240000000800 */
[----:B0-----:R-:W-:-:S05]  /*0010*/  VIADD R1, R1, 0xfffffb10 ;  /* 0xfffffb1001017836 */ /* 0x001fca0000000000 */
[----:B------:R-:W-:Y:S01]  /*0020*/  R2UR UR4, R1 ;  /* 0x00000000010472ca */ /* 0x000fe200000e0000 */
[----:B------:R-:W0:Y:S01]  /*0030*/  S2R R3, SR_TID.X ;  /* 0x0000000000037919 */ /* 0x000e220000002100 */
[----:B------:R-:W-:Y:S01]  /*0040*/  ELECT P0, URZ, PT ;  /* 0x00000000003f782f */ /* 0x000fe20003800000 */
[----:B------:R-:W-:Y:S01]  /*0050*/  BSSY B0, `(.L_x_3590) ;  /* 0x0000017000007945 */ /* 0x000fe20003800000 */
[----:B------:R-:W-:Y:S01]  /*0060*/  ULDC UR37, c[0x0][0x20] ;  /* 0x0000080000257ab9 */ /* 0x000fe20000000800 */
[----:B------:R-:W-:-:S08]  /*0070*/  ULDC UR36, c[0x0][0x24] ;  /* 0x0000090000247ab9 */ /* 0x000fd00000000800 */
[----:B------:R-:W-:-:S04]  /*0080*/  UIADD3 UR37, UP0, UR4, UR37, URZ ;  /* 0x0000002504257290 */ /* 0x000fc8000ff1e03f */
[----:B------:R-:W-:Y:S01]  /*0090*/  UIADD3.X UR36, URZ, UR36, URZ, UP0, !UPT ;  /* 0x000000243f247290 */ /* 0x000fe200087fe43f */
        /* <DEDUP_REMOVED lines=18> */
.L_x_3591:
[----:B------:R-:W-:Y:S05]  /*01c0*/  BSYNC B0 ;  /* 0x0000000000007941 */ /* 0x000fea0003800000 */
.L_x_3590:
        /* <DEDUP_REMOVED lines=38> */
.L_x_3592:
        /* <DEDUP_REMOVED lines=22> */
.L_x_3593:
        /* <DEDUP_REMOVED lines=18> */
.L_x_3594:
        /* <DEDUP_REMOVED lines=22> */
.L_x_3595:
        /* <DEDUP_REMOVED lines=23> */
.L_x_3596:
[----:B------:R-:W-:Y:S01]  /*0980*/  UISETP.NE.AND UP0, UPT, UR39, URZ, UPT ;  /* 0x0000003f2700728c */ /* 0x000fe2000bf05270 */
[----:B------:R-:W-:Y:S01]  /*0990*/  NOP ;  /* 0x0000000000007918 */ /* 0x000fe20000000000 */
[----:B------:R-:W-:Y:S01]  /*09a0*/  ULDC.64 UR44, c[0x0][0x208] ;  /* 0x00008200002c7ab9 */ /* 0x000fe20000000a00 */
[----:B------:R-:W-:Y:S01]  /*09b0*/  BSSY B9, `(.L_x_3597) ;  /* 0x0004160000097945 */ /* 0x000fe20003800000 */
[----:B------:R-:W-:Y:S01]  /*09c0*/  UP2UR UR40, UPR, URZ, 0x1 ;  /* 0x000000013f287883 */ /* 0x000fe20008000000 */
[----:B------:R-:W-:Y:S01]  /*09d0*/  IMAD.U32 R16, RZ, RZ, UR37 ;  /* 0x00000025ff107e24 */ /* 0x000fe2000f8e00ff */
[----:B01-34-:R-:W-:Y:S01]  /*09e0*/  BAR.SYNC.DEFER_BLOCKING 0x0 ;  /* 0x0000000000007b1d */ /* 0x01bfe20000010000 */
[----:B------:R-:W-:Y:S01]  /*09f0*/  PLOP3.LUT P0, PT, PT, PT, UP0, 0x40, 0x0 ;  /* 0x000000000000781c */ /* 0x000fe20003f0e808 */
[----:B------:R-:W-:-:S12]  /*0a00*/  IMAD.U32 R17, RZ, RZ, UR36 ;  /* 0x00000024ff117e24 */ /* 0x000fd8000f8e00ff */
[----:B------:R-:W-:Y:S05]  /*0a10*/  @P0 BRA `(.L_x_3598) ;  /* 0x0000036000ec0947 */ /* 0x000fea0003800000 */
.L_x_3599:
[----:B------:R-:W-:-:S08]  /*0a20*/  NOP ;  /* 0x0000000000007918 */ /* 0x000fd00000000000 */
[----:B------:R-:W0:Y:S02]  /*0a30*/  USETMAXREG.TRY_ALLOC.CTAPOOL UP0, 0xf0 ;  /* 0x000000f0000079c8 */ /* 0x000e240008000600 */
[----:B0-----:R-:W-:-:S13]  /*0a40*/  PLOP3.LUT P0, PT, PT, PT, UP0, 0x80, 0x0 ;  /* 0x000000000000781c */ /* 0x001fda0003f0f008 */
[----:B------:R-:W-:Y:S05]  /*0a50*/  @!P0 BRA `(.L_x_3599) ;  /* 0xfffffffc00f08947 */ /* 0x000fea000383ffff */
[----:B------:R-:W0:Y:S01]  /*0a60*/  S2R R0, SR_TID.X ;  /* 0x0000000000007919 */ /* 0x000e220000002100 */
[----:B------:R-:W1:Y:S01]  /*0a70*/  S2UR UR5, SR_CgaCtaId ;  /* 0x00000000000579c3 */ /* 0x000e620000008800 */
[----:B------:R-:W-:Y:S01]  /*0a80*/  UMOV UR4, 0x400 ;  /* 0x0000040000047882 */ /* 0x000fe20000000000 */
[----:B------:R-:W-:Y:S04]  /*0a90*/  STL.64 [R1+0x1e8], RZ ;  /* 0x0001e8ff01007387 */ /* 0x000fe80000100a00 */
[----:B------:R-:W-:Y:S04]  /*0aa0*/  STL [R1+0x1f0], RZ ;  /* 0x0001f0ff01007387 */ /* 0x000fe80000100800 */
[----:B------:R-:W-:Y:S01]  /*0ab0*/  STL [R1+0x1f4], RZ ;  /* 0x0001f4ff01007387 */ /* 0x000fe20000100800 */
[----:B-1----:R-:W-:-:S06]  /*0ac0*/  ULEA UR4, UR5, UR4, 0x18 ;  /* 0x0000000405047291 */ /* 0x002fcc000f8ec03f */
[----:B------:R-:W-:Y:S01]  /*0ad0*/  IMAD.U32 R2, RZ, RZ, UR4 ;  /* 0x00000004ff027e24 */ /* 0x000fe2000f8e00ff */
[----:B0-----:R-:W-:Y:S01]  /*0ae0*/  SHF.R.U32.HI R0, RZ, 0x7, R0 ;  /* 0x00000007ff007819 */ /* 0x001fe20000011600 */
[----:B------:R-:W-:-:S03]  /*0af0*/  ULDC UR4, c[0x0][0xd3c] ;  /* 0x00034f0000047ab9 */ /* 0x000fc60000000800 */
[----:B------:R-:W-:Y:S02]  /*0b00*/  ISETP.NE.AND P0, PT, R0, 0x1, PT ;  /* 0x000000010000780c */ /* 0x000fe40003f05270 */
[----:B------:R-:W0:Y:S11]  /*0b10*/  S2R R0, SR_TID.X ;  /* 0x0000000000007919 */ /* 0x000e360000002100 */
[----:B------:R-:W-:Y:S06]  /*0b20*/  @!P0 BAR.ARV 0x8, 0x100 ;  /* 0x0204000000008b1d */ /* 0x000fec0000002000 */
[----:B0-----:R-:W-:-:S13]  /*0b30*/  ISETP.GE.U32.AND P0, PT, R0, 0x100, PT ;  /* 0x000001000000780c */ /* 0x001fda0003f06070 */
[----:B------:R-:W-:Y:S08]  /*0b40*/  @P0 BAR.ARV 0xf, 0x100 ;  /* 0x03c4000000000b1d */ /* 0x000ff00000002000 */
[----:B------:R-:W-:Y:S06]  /*0b50*/  BAR.SYNC.DEFER_BLOCKING 0x5, 0x180 ;  /* 0x0146000000007b1d */ /* 0x000fec0000010000 */
[----:B------:R-:W0:Y:S02]  /*0b60*/  LDS.128 R88, [R2+0x388d0] ;  /* 0x0388d00002587984 */ /* 0x000e240000000c00 */
[----:B------:R-:W-:Y:S06]  /*0b70*/  BAR.ARV 0x4, 0x180 ;  /* 0x0106000000007b1d */ /* 0x000fec0000002000 */
[----:B0-----:R-:W-:-:S13]  /*0b80*/  ISETP.GE.AND P0, PT, R91, UR4, PT ;  /* 0x000000045b007c0c */ /* 0x001fda000bf06270 */
[----:B------:R-:W-:Y:S05]  /*0b90*/  @P0 BRA `(.L_x_3600) ;  /* 0x0000041400040947 */ /* 0x000fea0003800000 */
[----:B------:R-:W-:Y:S01]  /*0ba0*/  VIADD R236, R0, 0xffffff80 ;  /* 0xffffff8000ec7836 */ /* 0x000fe20000000000 */
[----:B------:R-:W0:Y:S01]  /*0bb0*/  S2UR UR4, SR_SWINHI ;  /* 0x00000000000479c3 */ /* 0x000e220000002f00 */
[----:B------:R-:W-:Y:S01]  /*0bc0*/  R2UR UR42, R2 ;  /* 0x00000000022a72ca */ /* 0x000fe200000e0000 */
[----:B------:R-:W-:Y:S01]  /*0bd0*/  IMAD.MOV.U32 R159, RZ, RZ, 0x2 ;  /* 0x00000002ff9f7424 */ /* 0x000fe200078e00ff */
[----:B------:R-:W-:Y:S01]  /*0be0*/  UIADD3 UR38, UP0, UR37, 0x1e8, URZ ;  /* 0x000001e825267890 */ /* 0x000fe2000ff1e03f */
[----:B------:R-:W-:Y:S01]  /*0bf0*/  SHF.R.S32.HI R3, RZ, 0x1f, R236 ;  /* 0x0000001fff037819 */ /* 0x000fe200000114ec */
[----:B------:R-:W-:Y:S01]  /*0c00*/  UIADD3 UR41, UP1, UR37, 0x1f4, URZ ;  /* 0x000001f425297890 */ /* 0x000fe2000ff3e03f */
[----:B------:R-:W-:Y:S01]  /*0c10*/  IMAD.MOV.U32 R153, RZ, RZ, RZ ;  /* 0x000000ffff997224 */ /* 0x000fe200078e00ff */
[----:B------:R-:W-:Y:S01]  /*0c20*/  UIADD3.X UR46, URZ, UR36, URZ, UP0, !UPT ;  /* 0x000000243f2e7290 */ /* 0x000fe200087fe43f */
[CC--:B------:R-:W-:Y:S01]  /*0c30*/  LEA.HI R8, R3.reuse, R236.reuse, RZ, 0x7 ;  /* 0x000000ec03087211 */ /* 0x0c0fe200078f38ff */
[----:B------:R-:W-:Y:S01]  /*0c40*/  IMAD.MOV.U32 R156, RZ, RZ, RZ ;  /* 0x000000ffff9c7224 */ /* 0x000fe200078e00ff */
[----:B------:R-:W-:Y:S01]  /*0c50*/  LEA.HI R0, R3, R236, RZ, 0x4 ;  /* 0x000000ec03007211 */ /* 0x000fe200078f20ff */
[----:B------:R-:W-:Y:S01]  /*0c60*/  UIADD3.X UR47, URZ, UR36, URZ, UP1, !UPT ;  /* 0x000000243f2f7290 */ /* 0x000fe20008ffe43f */
[----:B------:R-:W-:-:S02]  /*0c70*/  LOP3.LUT R7, R8, 0xffffff80, RZ, 0xc0, !PT ;  /* 0xffffff8008077812 */ /* 0x000fc400078ec0ff */
[----:B------:R-:W-:Y:S02]  /*0c80*/  SHF.R.S32.HI R5, RZ, 0x4, R0 ;  /* 0x00000004ff057819 */ /* 0x000fe40000011400 */
[----:B------:R-:W-:Y:S01]  /*0c90*/  SHF.R.S32.HI R237, RZ, 0x7, R8 ;  /* 0x00000007ffed7819 */ /* 0x000fe20000011408 */
[----:B------:R-:W-:Y:S01]  /*0ca0*/  IMAD.IADD R7, R236, 0x1, -R7 ;  /* 0x00000001ec077824 */ /* 0x000fe200078e0a07 */
[----:B------:R-:W-:Y:S02]  /*0cb0*/  LEA.HI R4, R0, R5, RZ, 0x1 ;  /* 0x0000000500047211 */ /* 0x000fe400078f08ff */
[----:B------:R-:W-:Y:S02]  /*0cc0*/  LEA.HI R8, R8, R237, RZ, 0x1 ;  /* 0x000000ed08087211 */ /* 0x000fe400078f08ff */
[----:B------:R-:W-:Y:S02]  /*0cd0*/  SHF.R.S32.HI R10, RZ, 0x1f, R7 ;  /* 0x0000001fff0a7819 */ /* 0x000fe40000011407 */
[----:B------:R-:W-:Y:S01]  /*0ce0*/  LOP3.LUT R6, R4, 0x1ffffffe, RZ, 0xc0, !PT ;  /* 0x1ffffffe04067812 */ /* 0x000fe200078ec0ff */
[----:B------:R-:W-:Y:S01]  /*0cf0*/  UMOV UR42, UR42 ;  /* 0x0000002a002a7c82 */ /* 0x000fe20008000000 */
[----:B0-----:R-:W-:Y:S01]  /*0d00*/  UMOV UR43, UR4 ;  /* 0x00000004002b7c82 */ /* 0x001fe20008000000 */
[----:B------:R-:W-:-:S02]  /*0d10*/  LEA.HI R4, R3, R236, RZ, 0x5 ;  /* 0x000000ec03047211 */ /* 0x000fc400078f28ff */
[----:B------:R-:W-:Y:S01]  /*0d20*/  LEA.HI R9, R10, R7, RZ, 0x2 ;  /* 0x000000070a097211 */ /* 0x000fe200078f10ff */
[----:B------:R-:W-:Y:S01]  /*0d30*/  IMAD.IADD R6, R5, 0x1, -R6 ;  /* 0x0000000105067824 */ /* 0x000fe200078e0a06 */
[----:B------:R-:W-:Y:S02]  /*0d40*/  LOP3.LUT R5, R0, 0xfffffff0, RZ, 0xc0, !PT ;  /* 0xfffffff000057812 */ /* 0x000fe400078ec0ff */
[--C-:B------:R-:W-:Y:S02]  /*0d50*/  SHF.R.S32.HI R165, RZ, 0x5, R4.reuse ;  /* 0x00000005ffa57819 */ /* 0x100fe40000011404 */
[----:B------:R-:W-:Y:S01]  /*0d60*/  SHF.R.S32.HI R4, RZ, 0x1f, R4 ;  /* 0x0000001fff047819 */ /* 0x000fe20000011404 */
[----:B------:R-:W-:Y:S01]  /*0d70*/  IMAD.IADD R12, R236, 0x1, -R5 ;  /* 0x00000001ec0c7824 */ /* 0x000fe200078e0a05 */
[--C-:B------:R-:W-:Y:S02]  /*0d80*/  SHF.R.S32.HI R0, RZ, 0x2, R9.reuse ;  /* 0x00000002ff007819 */ /* 0x100fe40000011409 */
[----:B------:R-:W-:Y:S01]  /*0d90*/  SHF.R.S32.HI R11, RZ, 0x1f, R9 ;  /* 0x0000001fff0b7819 */ /* 0x000fe20000011409 */
[----:B------:R-:W-:Y:S01]  /*0da0*/  IMAD R5, R237, 0x100, R12 ;  /* 0x00000100ed057824 */ /* 0x000fe200078e020c */
[----:B------:R-:W-:Y:S01]  /*0db0*/  LEA.HI R4, R4, R165, RZ, 0x2 ;  /* 0x000000a504047211 */ /* 0x000fe200078f10ff */
[----:B------:R0:W-:Y:S01]  /*0dc0*/  STL [R1+0x4d4], R12 ;  /* 0x0004d40c01007387 */ /* 0x0001e20000100800 */
[----:B------:R-:W-:-:S02]  /*0dd0*/  LEA.HI R11, R11, R0, RZ, 0x3 ;  /* 0x000000000b0b7211 */ /* 0x000fc400078f18ff */
[----:B------:R-:W-:Y:S02]  /*0de0*/  LOP3.LUT R4, R4, 0x3ffffc, RZ, 0xc0, !PT ;  /* 0x003ffffc04047812 */ /* 0x000fe400078ec0ff */
[----:B------:R-:W-:Y:S02]  /*0df0*/  LOP3.LUT R11, R11, 0xfffffff8, RZ, 0xc0, !PT ;  /* 0xfffffff80b0b7812 */ /* 0x000fe400078ec0ff */
[----:B------:R-:W-:Y:S01]  /*0e00*/  LEA.HI R10, R10, R7, RZ, 0x5 ;  /* 0x000000070a0a7211 */ /* 0x000fe200078f28ff */
[----:B------:R-:W-:Y:S01]  /*0e10*/  IMAD.IADD R4, R165, 0x1, -R4 ;  /* 0x00000001a5047824 */ /* 0x000fe200078e0a04 */
[----:B------:R-:W-:Y:S01]  /*0e20*/  LOP3.LUT R8, R8, 0xfffffe, RZ, 0xc0, !PT ;  /* 0x00fffffe08087812 */ /* 0x000fe200078ec0ff */
[----:B------:R-:W-:Y:S01]  /*0e30*/  IMAD.IADD R11, R0, 0x1, -R11 ;  /* 0x00000001000b7824 */ /* 0x000fe200078e0a0b */
[CC--:B------:R-:W-:Y:S01]  /*0e40*/  LEA.HI R0, R3.reuse, R236.reuse, RZ, 0x2 ;  /* 0x000000ec03007211 */ /* 0x0c0fe200078f10ff */
[----:B------:R-:W-:Y:S01]  /*0e50*/  IMAD R158, R4, 0x10, R5 ;  /* 0x00000010049e7824 */ /* 0x000fe200078e0205 */
[----:B------:R-:W-:Y:S01]  /*0e60*/  LEA.HI R4, R3, R236, RZ, 0x3 ;  /* 0x000000ec03047211 */ /* 0x000fe200078f18ff */
[----:B------:R-:W-:Y:S01]  /*0e70*/  IMAD.IADD R8, R237, 0x1, -R8 ;  /* 0x00000001ed087824 */ /* 0x000fe200078e0a08 */
[----:B------:R-:W-:-:S02]  /*0e80*/  SHF.R.S32.HI R152, RZ, 0x2, R0 ;  /* 0x00000002ff987819 */ /* 0x000fc40000011400 */
[----:B------:R-:W-:Y:S02]  /*0e90*/  LOP3.LUT R3, R0, 0xfffffffc, RZ, 0xc0, !PT ;  /* 0xfffffffc00037812 */ /* 0x000fe400078ec0ff */
[----:B------:R-:W-:Y:S01]  /*0ea0*/  SHF.R.S32.HI R5, RZ, 0x1f, R0 ;  /* 0x0000001fff057819 */ /* 0x000fe20000011400 */
[----:B------:R-:W-:Y:S01]  /*0eb0*/  VIADD R14, R152, 0x20 ;  /* 0x00000020980e7836 */ /* 0x000fe20000000000 */
[----:B0-----:R-:W-:Y:S01]  /*0ec0*/  LOP3.LUT R12, R9, 0x7ffffffc, RZ, 0xc0, !PT ;  /* 0x7ffffffc090c7812 */ /* 0x001fe200078ec0ff */
[----:B------:R-:W-:Y:S01]  /*0ed0*/  IMAD.IADD R13, R236, 0x1, -R3 ;  /* 0x00000001ec0d7824 */ /* 0x000fe200078e0a03 */
[----:B------:R-:W-:Y:S01]  /*0ee0*/  LEA.HI R5, R5, R152, RZ, 0x3 ;  /* 0x0000009805057211 */ /* 0x000fe200078f18ff */
[----:B------:R-:W-:Y:S01]  /*0ef0*/  IMAD.SHL.U32 R3, R14, 0x40, RZ ;  /* 0x000000400e037824 */ /* 0x000fe200078e00ff */
[----:B------:R-:W-:Y:S01]  /*0f00*/  SHF.R.S32.HI R228, RZ, 0x3, R4 ;  /* 0x00000003ffe47819 */ /* 0x000fe20000011404 */
[----:B------:R-:W-:Y:S01]  /*0f10*/  IMAD.IADD R12, R7, 0x1, -R12 ;  /* 0x00000001070c7824 */ /* 0x000fe200078e0a0c */
[----:B------:R-:W-:Y:S01]  /*0f20*/  LOP3.LUT R7, R4, 0xfffffff8, RZ, 0xc0, !PT ;  /* 0xfffffff804077812 */ /* 0x000fe200078ec0ff */
[----:B------:R-:W-:Y:S01]  /*0f30*/  IMAD.SHL.U32 R22, R13, 0x8, RZ ;  /* 0x000000080d167824 */ /* 0x000fe200078e00ff */
[----:B------:R-:W-:Y:S01]  /*0f40*/  LOP3.LUT R5, R5, 0xfffffff8, RZ, 0xc0, !PT ;  /* 0xfffffff805057812 */ /* 0x000fe200078ec0ff */
[----:B------:R-:W-:Y:S01]  /*0f50*/  IMAD.SHL.U32 R9, R6, 0x8, RZ ;  /* 0x0000000806097824 */ /* 0x000fe200078e00ff */
[----:B------:R-:W-:Y:S01]  /*0f60*/  SHF.R.S32.HI R4, RZ, 0x1f, R14 ;  /* 0x0000001fff047819 */ /* 0x000fe2000001140e */
[----:B------:R-:W-:Y:S01]  /*0f70*/  IMAD.IADD R15, R236, 0x1, -R7 ;  /* 0x00000001ec0f7824 */ /* 0x000fe200078e0a07 */
[----:B------:R-:W-:Y:S01]  /*0f80*/  LEA.HI R0, R13, R13, RZ, 0x1 ;  /* 0x0000000d0d007211 */ /* 0x000fe200078f08ff */
[----:B------:R-:W-:Y:S01]  /*0f90*/  IMAD.IADD R157, R152, 0x1, -R5 ;  /* 0x00000001989d7824 */ /* 0x000fe200078e0a05 */
[----:B------:R-:W-:Y:S01]  /*0fa0*/  LEA.HI R4, R4, R14, RZ, 0x3 ;  /* 0x0000000e04047211 */ /* 0x000fe200078f18ff */
[----:B------:R-:W-:Y:S01]  /*0fb0*/  IMAD.SHL.U32 R7, R8, 0x100, RZ ;  /* 0x0000010008077824 */ /* 0x000fe200078e00ff */
[----:B------:R-:W-:Y:S01]  /*0fc0*/  LOP3.LUT R0, R0, 0x1ffffffe, RZ, 0xc0, !PT ;  /* 0x1ffffffe00007812 */ /* 0x000fe200078ec0ff */
[----:B------:R-:W-:Y:S01]  /*0fd0*/  IMAD.SHL.U32 R6, R12, 0x2, RZ ;  /* 0x000000020c067824 */ /* 0x000fe200078e00ff */
[----:B------:R-:W-:Y:S01]  /*0fe0*/  LOP3.LUT R5, R3, 0x1c0, RZ, 0xc0, !PT ;  /* 0x000001c003057812 */ /* 0x000fe200078ec0ff */
[----:B------:R-:W-:Y:S01]  /*0ff0*/  IMAD.SHL.U32 R4, R4, 0x40, RZ ;  /* 0x0000004004047824 */ /* 0x000fe200078e00ff */
[----:B------:R-:W-:Y:S01]  /*1000*/  SHF.R.S32.HI R10, RZ, 0x5, R10 ;  /* 0x00000005ff0a7819 */ /* 0x000fe2000001140a */
[----:B------:R-:W-:Y:S01]  /*1010*/  IMAD.IADD R3, R13, 0x1, -R0 ;  /* 0x000000010d037824 */ /* 0x000fe200078e0a00 */
[----:B------:R-:W-:Y:S01]  /*1020*/  LOP3.LUT R0, R5, 0x38, R22, 0xf8, !PT ;  /* 0x0000003805007812 */ /* 0x000fe200078ef816 */
[----:B------:R0:W-:Y:S01]  /*1030*/  STL [R1+0x4cc], R5 ;  /* 0x0004cc0501007387 */ /* 0x0001e20000100800 */
[----:B------:R-:W-:Y:S01]  /*1040*/  LOP3.LUT R4, R4, 0xfffffe00, RZ, 0xc0, !PT ;  /* 0xfffffe0004047812 */ /* 0x000fe200078ec0ff */
[----:B------:R-:W-:-:S02]  /*1050*/  IMAD.IADD R161, R6, 0x1, R7 ;  /* 0x0000000106a17824 */ /* 0x000fc400078e0207 */
[----:B------:R-:W-:Y:S01]  /*1060*/  IMAD R160, R10, 0x10, R11 ;  /* 0x000000100aa07824 */ /* 0x000fe200078e020b */
[----:B------:R-:W-:Y:S01]  /*1070*/  STL [R1+0x438], R13 ;  /* 0x0004380d01007387 */ /* 0x000fe20000100800 */
[----:B------:R-:W-:Y:S02]  /*1080*/  VIADD R225, R161, 0x8 ;  /* 0x00000008a1e17836 */ /* 0x000fe40000000000 */
[----:B------:R-:W-:Y:S01]  /*1090*/  IMAD R3, R3, 0x8, R160 ;  /* 0x0000000803037824 */ /* 0x000fe200078e02a0 */
[----:B------:R-:W-:Y:S01]  /*10a0*/  STL [R1+0x4dc], R4 ;  /* 0x0004dc0401007387 */ /* 0x000fe20000100800 */
[----:B0-----:R-:W-:Y:S01]  /*10b0*/  SHF.R.U32.HI R5, RZ, 0x3, R5 ;  /* 0x00000003ff057819 */ /* 0x001fe20000011605 */
[C---:B------:R-:W-:Y:S02]  /*10c0*/  VIADD R224, R161.reuse, 0x10 ;  /* 0x00000010a1e07836 */ /* 0x040fe40000000000 */
[C---:B------:R-:W-:Y:S01]  /*10d0*/  VIADD R223, R161.reuse, 0x18 ;  /* 0x00000018a1df7836 */ /* 0x040fe20000000000 */
[----:B------:R0:W-:Y:S01]  /*10e0*/  STL [R1+0x434], R3 ;  /* 0x0004340301007387 */ /* 0x0001e20000100800 */
[----:B------:R-:W-:-:S02]  /*10f0*/  VIADD R222, R161, 0x20 ;  /* 0x00000020a1de7836 */ /* 0x000fc40000000000 */
[C---:B------:R-:W-:Y:S01]  /*1100*/  VIADD R221, R161.reuse, 0x28 ;  /* 0x00000028a1dd7836 */ /* 0x040fe20000000000 */
[----:B------:R1:W-:Y:S01]  /*1110*/  STL [R1+0x4d8], R5 ;  /* 0x0004d80501007387 */ /* 0x0003e20000100800 */
[C---:B------:R-:W-:Y:S02]  /*1120*/  VIADD R220, R161.reuse, 0x30 ;  /* 0x00000030a1dc7836 */ /* 0x040fe40000000000 */
[C---:B------:R-:W-:Y:S01]  /*1130*/  VIADD R219, R161.reuse, 0x38 ;  /* 0x00000038a1db7836 */ /* 0x040fe20000000000 */
[----:B------:R-:W-:Y:S01]  /*1140*/  STL [R1+0x444], R15 ;  /* 0x0004440f01007387 */ /* 0x000fe20000100800 */
[C---:B------:R-:W-:Y:S01]  /*1150*/  VIADD R218, R161.reuse, 0x40 ;  /* 0x00000040a1da7836 */ /* 0x040fe20000000000 */
[----:B0-----:R-:W-:Y:S01]  /*1160*/  SHF.R.S32.HI R3, RZ, 0x1f, R223 ;  /* 0x0000001fff037819 */ /* 0x001fe200000114df */
[C---:B------:R-:W-:Y:S01]  /*1170*/  VIADD R217, R161.reuse, 0x48 ;  /* 0x00000048a1d97836 */ /* 0x040fe20000000000 */
[----:B------:R-:W-:Y:S01]  /*1180*/  STL [R1+0x440], R14 ;  /* 0x0004400e01007387 */ /* 0x000fe20000100800 */
[C---:B------:R-:W-:Y:S01]  /*1190*/  VIADD R216, R161.reuse, 0x50 ;  /* 0x00000050a1d87836 */ /* 0x040fe20000000000 */
[----:B-1----:R-:W-:Y:S01]  /*11a0*/  LOP3.LUT R5, R4, R0, R5, 0xf6, !PT ;  /* 0x0000000004057212 */ /* 0x002fe200078ef605 */
[C---:B------:R-:W-:Y:S01]  /*11b0*/  VIADD R215, R161.reuse, 0x58 ;  /* 0x00000058a1d77836 */ /* 0x040fe20000000000 */
[----:B------:R-:W-:Y:S01]  /*11c0*/  SHF.R.S32.HI R0, RZ, 0x1f, R161 ;  /* 0x0000001fff007819 */ /* 0x000fe200000114a1 */
[----:B------:R0:W-:Y:S01]  /*11d0*/  STL [R1+0x4b8], R3 ;  /* 0x0004b80301007387 */ /* 0x0001e20000100800 */
[----:B------:R-:W-:-:S02]  /*11e0*/  VIADD R214, R161, 0x60 ;  /* 0x00000060a1d67836 */ /* 0x000fc40000000000 */
[----:B------:R-:W-:Y:S01]  /*11f0*/  IMAD R4, R5, 0x2, R2 ;  /* 0x0000000205047824 */ /* 0x000fe200078e0202 */
[----:B------:R1:W-:Y:S01]  /*1200*/  STL [R1+0x4c4], R0 ;  /* 0x0004c40001007387 */ /* 0x0003e20000100800 */
[C---:B------:R-:W-:Y:S02]  /*1210*/  VIADD R213, R161.reuse, 0x68 ;  /* 0x00000068a1d57836 */ /* 0x040fe40000000000 */
[C---:B------:R-:W-:Y:S01]  /*1220*/  VIADD R212, R161.reuse, 0x70 ;  /* 0x00000070a1d47836 */ /* 0x040fe20000000000 */
[----:B------:R2:W-:Y:S01]  /*1230*/  STL [R1+0x4c8], R4 ;  /* 0x0004c80401007387 */ /* 0x0005e20000100800 */
[C---:B------:R-:W-:Y:S01]  /*1240*/  VIADD R211, R161.reuse, 0x78 ;  /* 0x00000078a1d37836 */ /* 0x040fe20000000000 */
[----:B0-----:R-:W-:Y:S01]  /*1250*/  SHF.R.S32.HI R3, RZ, 0x1f, R220 ;  /* 0x0000001fff037819 */ /* 0x001fe200000114dc */
[C---:B------:R-:W-:Y:S01]  /*1260*/  VIADD R210, R161.reuse, 0x80 ;  /* 0x00000080a1d27836 */ /* 0x040fe20000000000 */
[----:B------:R-:W-:Y:S01]  /*1270*/  STL [R1+0x4e4], R9 ;  /* 0x0004e40901007387 */ /* 0x000fe20000100800 */
[C---:B------:R-:W-:Y:S01]  /*1280*/  VIADD R209, R161.reuse, 0x88 ;  /* 0x00000088a1d17836 */ /* 0x040fe20000000000 */
[----:B-1----:R-:W-:Y:S01]  /*1290*/  SHF.R.S32.HI R0, RZ, 0x1f, R225 ;  /* 0x0000001fff007819 */ /* 0x002fe200000114e1 */
[C---:B------:R-:W-:Y:S01]  /*12a0*/  VIADD R208, R161.reuse, 0x90 ;  /* 0x00000090a1d07836 */ /* 0x040fe20000000000 */
[----:B------:R0:W-:Y:S01]  /*12b0*/  STL [R1+0x4ac], R3 ;  /* 0x0004ac0301007387 */ /* 0x0001e20000100800 */
[C---:B------:R-:W-:Y:S01]  /*12c0*/  VIADD R207, R161.reuse, 0x98 ;  /* 0x00000098a1cf7836 */ /* 0x040fe20000000000 */
[----:B--2---:R-:W-:Y:S01]  /*12d0*/  SHF.R.S32.HI R4, RZ, 0x1f, R224 ;  /* 0x0000001fff047819 */ /* 0x004fe200000114e0 */
[C---:B------:R-:W-:Y:S01]  /*12e0*/  VIADD R206, R161.reuse, 0xa0 ;  /* 0x000000a0a1ce7836 */ /* 0x040fe20000000000 */
[----:B------:R1:W-:Y:S01]  /*12f0*/  STL [R1+0x4c0], R0 ;  /* 0x0004c00001007387 */ /* 0x0003e20000100800 */
[----:B------:R-:W-:-:S02]  /*1300*/  VIADD R205, R161, 0xa8 ;  /* 0x000000a8a1cd7836 */ /* 0x000fc40000000000 */
        /* <DEDUP_REMOVED lines=12> */
[----:B------:R-:W-:Y:S01]  /*13d0*/  VIADD R196, R161, 0xe0 ;  /* 0x000000e0a1c47836 */ /* 0x000fe20000000000 */
[----:B------:R1:W-:Y:S01]  /*13e0*/  STL [R1+0x4b4], R0 ;  /* 0x0004b40001007387 */ /* 0x0003e20000100800 */
[----:B------:R-:W-:-:S02]  /*13f0*/  IMAD.SHL.U32 R154, R13, 0x4, RZ ;  /* 0x000000040d9a7824 */ /* 0x000fc400078e00ff */
[C---:B------:R-:W-:Y:S01]  /*1400*/  VIADD R195, R161.reuse, 0xe8 ;  /* 0x000000e8a1c37836 */ /* 0x040fe20000000000 */
[----:B------:R2:W-:Y:S01]  /*1410*/  STL [R1+0x4b0], R4 ;  /* 0x0004b00401007387 */ /* 0x0005e20000100800 */
[----:B------:R-:W-:Y:S01]  /*1420*/  VIADD R162, R154, 0x10 ;  /* 0x000000109aa27836 */ /* 0x000fe20000000000 */
[----:B0-----:R-:W-:Y:S01]  /*1430*/  SHF.R.S32.HI R3, RZ, 0x1f, R214 ;  /* 0x0000001fff037819 */ /* 0x001fe200000114d6 */
[C---:B------:R-:W-:Y:S01]  /*1440*/  VIADD R227, R161.reuse, 0xf0 ;  /* 0x000000f0a1e37836 */ /* 0x040fe20000000000 */
[----:B------:R-:W-:Y:S01]  /*1450*/  STL [R1+0x4e0], R6 ;  /* 0x0004e00601007387 */ /* 0x000fe20000100800 */
[----:B------:R-:W-:Y:S01]  /*1460*/  VIADD R226, R161, 0xf8 ;  /* 0x000000f8a1e27836 */ /* 0x000fe20000000000 */
[----:B-1----:R-:W-:Y:S01]  /*1470*/  SHF.R.S32.HI R0, RZ, 0x1f, R219 ;  /* 0x0000001fff007819 */ /* 0x002fe200000114db */
[----:B------:R-:W-:Y:S01]  /*1480*/  IMAD.SHL.U32 R190, R15, 0x8, RZ ;  /* 0x000000080fbe7824 */ /* 0x000fe200078e00ff */
[----:B------:R0:W-:Y:S01]  /*1490*/  STL [R1+0x494], R3 ;  /* 0x0004940301007387 */ /* 0x0001e20000100800 */
[----:B------:R-:W-:Y:S01]  /*14a0*/  SHF.R.S32.HI R8, RZ, 0x1f, R162 ;  /* 0x0000001fff087819 */ /* 0x000fe200000114a2 */
[----:B------:R-:W-:Y:S01]  /*14b0*/  IMAD.U32 R158, R158, 0x40, R9 ;  /* 0x000000409e9e7824 */ /* 0x000fe200078e0009 */
[----:B--2---:R-:W-:Y:S01]  /*14c0*/  SHF.R.S32.HI R4, RZ, 0x1f, R218 ;  /* 0x0000001fff047819 */ /* 0x004fe200000114da */
        /* <DEDUP_REMOVED lines=12> */
[----:B------:R-:W-:Y:S01]  /*1590*/  VIADD R191, R190, 0x1c0 ;  /* 0x000001c0bebf7836 */ /* 0x000fe20000000000 */
[----:B--2---:R-:W-:Y:S01]  /*15a0*/  SHF.R.S32.HI R4, RZ, 0x1f, R215 ;  /* 0x0000001fff047819 */ /* 0x004fe200000114d7 */
[----:B------:R-:W-:Y:S01]  /*15b0*/  IMAD.WIDE R158, R158, R159, UR42 ;  /* 0x0000002a9e9e7e25 */ /* 0x000fe2000f8e029f */
[----:B------:R1:W-:Y:S01]  /*15c0*/  STL [R1+0x49c], R0 ;  /* 0x00049c0001007387 */ /* 0x0003e20000100800 */
[----:B------:R-:W-:-:S02]  /*15d0*/  SHF.R.S32.HI R235, RZ, 0x1f, R187 ;  /* 0x0000001fffeb7819 */ /* 0x000fc400000114bb */
[----:B------:R-:W-:Y:S01]  /*15e0*/  SHF.R.S32.HI R234, RZ, 0x1f, R186 ;  /* 0x0000001fffea7819 */ /* 0x000fe200000114ba */
[----:B------:R2:W-:Y:S01]  /*15f0*/  STL [R1+0x498], R4 ;  /* 0x0004980401007387 */ /* 0x0005e20000100800 */
[----:B------:R-:W-:Y:S02]  /*1600*/  SHF.R.S32.HI R233, RZ, 0x1f, R185 ;  /* 0x0000001fffe97819 */ /* 0x000fe400000114b9 */
[----:B0-----:R-:W-:Y:S02]  /*1610*/  SHF.R.S32.HI R3, RZ, 0x1f, R208 ;  /* 0x0000001fff037819 */ /* 0x001fe400000114d0 */
[----:B------:R-:W-:Y:S02]  /*1620*/  SHF.R.S32.HI R232, RZ, 0x1f, R184 ;  /* 0x0000001fffe87819 */ /* 0x000fe400000114b8 */
[----:B-1----:R-:W-:Y:S01]  /*1630*/  SHF.R.S32.HI R0, RZ, 0x1f, R213 ;  /* 0x0000001fff007819 */ /* 0x002fe200000114d5 */
[----:B------:R0:W-:Y:S01]  /*1640*/  STL [R1+0x47c], R3 ;  /* 0x00047c0301007387 */ /* 0x0001e20000100800 */
[----:B------:R-:W-:-:S02]  /*1650*/  SHF.R.S32.HI R231, RZ, 0x1f, R167 ;  /* 0x0000001fffe77819 */ /* 0x000fc400000114a7 */
[----:B--2---:R-:W-:Y:S01]  /*1660*/  SHF.R.S32.HI R4, RZ, 0x1f, R212 ;  /* 0x0000001fff047819 */ /* 0x004fe200000114d4 */
[----:B------:R1:W-:Y:S01]  /*1670*/  STL [R1+0x490], R0 ;  /* 0x0004900001007387 */ /* 0x0003e20000100800 */
[----:B------:R-:W-:Y:S02]  /*1680*/  SHF.R.S32.HI R230, RZ, 0x1f, R192 ;  /* 0x0000001fffe67819 */ /* 0x000fe400000114c0 */
[----:B------:R-:W-:Y:S01]  /*1690*/  SHF.R.S32.HI R229, RZ, 0x1f, R191 ;  /* 0x0000001fffe57819 */ /* 0x000fe200000114bf */
[----:B------:R2:W-:Y:S01]  /*16a0*/  STL [R1+0x48c], R4 ;  /* 0x00048c0401007387 */ /* 0x0005e20000100800 */
[----:B0-----:R-:W-:Y:S02]  /*16b0*/  SHF.R.S32.HI R3, RZ, 0x1f, R205 ;  /* 0x0000001fff037819 */ /* 0x001fe400000114cd */
[----:B-1----:R-:W-:-:S03]  /*16c0*/  SHF.R.S32.HI R0, RZ, 0x1f, R210 ;  /* 0x0000001fff007819 */ /* 0x002fc600000114d2 */
[----:B------:R0:W-:Y:S01]  /*16d0*/  STL [R1+0x470], R3 ;  /* 0x0004700301007387 */ /* 0x0001e20000100800 */
[----:B--2---:R-:W-:-:S03]  /*16e0*/  SHF.R.S32.HI R4, RZ, 0x1f, R209 ;  /* 0x0000001fff047819 */ /* 0x004fc600000114d1 */
[----:B------:R1:W-:Y:S04]  /*16f0*/  STL [R1+0x484], R0 ;  /* 0x0004840001007387 */ /* 0x0003e80000100800 */
        /* <DEDUP_REMOVED lines=15> */
[----:B------:R-:W-:Y:S01]  /*17f0*/  STL [R1+0x44c], R3 ;  /* 0x00044c0301007387 */ /* 0x000fe20000100800 */
[----:B--2---:R-:W-:-:S03]  /*1800*/  SHF.R.S32.HI R4, RZ, 0x1f, R198 ;  /* 0x0000001fff047819 */ /* 0x004fc600000114c6 */
[----:B------:R0:W-:Y:S04]  /*1810*/  STL [R1+0x460], R0 ;  /* 0x0004600001007387 */ /* 0x0001e80000100800 */
[----:B------:R1:W-:Y:S01]  /*1820*/  STL [R1+0x45c], R4 ;  /* 0x00045c0401007387 */ /* 0x0003e20000100800 */
[----:B0-----:R-:W-:Y:S02]  /*1830*/  SHF.R.S32.HI R0, RZ, 0x1f, R196 ;  /* 0x0000001fff007819 */ /* 0x001fe400000114c4 */
[----:B-1----:R-:W-:-:S03]  /*1840*/  SHF.R.S32.HI R4, RZ, 0x1f, R195 ;  /* 0x0000001fff047819 */ /* 0x002fc600000114c3 */
[----:B------:R0:W-:Y:S04]  /*1850*/  STL [R1+0x454], R0 ;  /* 0x0004540001007387 */ /* 0x0001e80000100800 */
[----:B------:R1:W-:Y:S01]  /*1860*/  STL [R1+0x450], R4 ;  /* 0x0004500401007387 */ /* 0x0003e20000100800 */
[----:B0-----:R-:W-:-:S05]  /*1870*/  SHF.R.S32.HI R0, RZ, 0x1f, R226 ;  /* 0x0000001fff007819 */ /* 0x001fca00000114e2 */
[----:B------:R1:W-:Y:S02]  /*1880*/  STL [R1+0x448], R0 ;  /* 0x0004480001007387 */ /* 0x0003e40000100800 */
.L_x_3825:
[----:B------:R-:W-:Y:S01]  /*1890*/  ULDC.64 UR4, c[0x0][0xb20] ;  /* 0x0002c80000047ab9 */ /* 0x000fe20000000a00 */
[----:B012-4-:R-:W0:Y:S01]  /*18a0*/  LDC.64 R4, c[0x0][0xb00] ;  /* 0x0002c000ff047b82 */ /* 0x017e220000000a00 */
[----:B------:R-:W-:Y:S01]  /*18b0*/  ISETP.NE.U32.AND P0, PT, RZ, UR4, PT ;  /* 0x00000004ff007c0c */ /* 0x000fe2000bf05070 */
[----:B---3--:R-:W-:Y:S01]  /*18c0*/  IMAD.MOV.U32 R10, RZ, RZ, RZ ;  /* 0x000000ffff0a7224 */ /* 0x008fe200078e00ff */
        /* <DEDUP_REMOVED lines=13> */
[----:B-----5:R-:W-:Y:S01]  /*19a0*/  IMAD.U32 R24, RZ, RZ, UR4 ;  /* 0x00000004ff187e24 */ /* 0x020fe2000f8e00ff */
[----:B------:R-:W-:Y:S02]  /*19b0*/  ULDC.64 UR4, c[0x0][0x418] ;  /* 0x0001060000047ab9 */ /* 0x000fe40000000a00 */
[----:B------:R2:W5:Y:S01]  /*19c0*/  @P3 LDG.E R18, desc[UR44][R4.64] ;  /* 0x0000002c04123981 */ /* 0x000562000c1e1900 */
        /* <DEDUP_REMOVED lines=29> */
.L_x_3601:
[----:B------:R-:W-:Y:S02]  /*1ba0*/  IMAD.U32 R38, RZ, RZ, UR5 ;  /* 0x00000005ff267e24 */ /* 0x000fe4000f8e00ff */
[----:B------:R-:W-:Y:S01]  /*1bb0*/  IMAD.U32 R19, RZ, RZ, UR4 ;  /* 0x00000004ff137e24 */ /* 0x000fe2000f8e00ff */
[----:B------:R-:W-:Y:S06]  /*1bc0*/  @!P2 BRA `(.L_x_3602) ;  /* 0x000000000010a947 */ /* 0x000fec0003800000 */
[----:B------:R-:W0:Y:S02]  /*1bd0*/  LDC.64 R4, c[0x0][0xb18] ;  /* 0x0002c600ff047b82 */ /* 0x000e240000000a00 */
[----:B0-----:R-:W-:-:S05]  /*1be0*/  IMAD.WIDE R4, R91, 0x4, R4 ;  /* 0x000000045b047825 */ /* 0x001fca00078e0204 */
[----:B------:R0:W5:Y:S01]  /*1bf0*/  LDG.E R19, desc[UR44][R4.64] ;  /* 0x0000002c04137981 */ /* 0x000162000c1e1900 */
[----:B------:R-:W-:Y:S05]  /*1c00*/  BRA `(.L_x_3603) ;  /* 0x0000000000107947 */ /* 0x000fea0003800000 */
.L_x_3602:
[----:B------:R-:W-:Y:S05]  /*1c10*/  @!P3 BRA `(.L_x_3603) ;  /* 0x00000000000cb947 */ /* 0x000fea0003800000 */
[----:B------:R-:W2:Y:S04]  /*1c20*/  LDG.E R0, desc[UR44][R4.64] ;  /* 0x0000002c04007981 */ /* 0x000ea8000c1e1900 */
[----:B------:R-:W2:Y:S02]  /*1c30*/  LDG.E R19, desc[UR44][R4.64+0x4] ;  /* 0x0000042c04137981 */ /* 0x000ea4000c1e1900 */
[----:B--2---:R-:W-:-:S07]  /*1c40*/  IMAD.IADD R19, R19, 0x1, -R0 ;  /* 0x0000000113137824 */ /* 0x004fce00078e0a00 */
.L_x_3603:
[----:B------:R-:W-:Y:S02]  /*1c50*/  ULDC.64 UR4, c[0x0][0xb08] ;  /* 0x0002c20000047ab9 */ /* 0x000fe40000000a00 */
[----:B------:R-:W-:-:S04]  /*1c60*/  ISETP.NE.U32.AND P0, PT, RZ, UR4, PT ;  /* 0x00000004ff007c0c */ /* 0x000fc8000bf05070 */
[----:B------:R-:W-:Y:S01]  /*1c70*/  ISETP.NE.AND.EX P0, PT, RZ, UR5, PT, P0 ;  /* 0x00000005ff007c0c */ /* 0x000fe2000bf05300 */
[----:B------:R-:W-:Y:S02]  /*1c80*/  ULDC.64 UR4, c[0x0][0xb28] ;  /* 0x0002ca0000047ab9 */ /* 0x000fe40000000a00 */
[----:B------:R-:W-:-:S04]  /*1c90*/  ISETP.NE.U32.AND P1, PT, RZ, UR4, PT ;  /* 0x00000004ff007c0c */ /* 0x000fc8000bf25070 */
[----:B------:R-:W-:-:S06]  /*1ca0*/  ISETP.NE.AND.EX P1, PT, RZ, UR5, PT, P1 ;  /* 0x00000005ff007c0c */ /* 0x000fcc000bf25310 */
[----:B------:R-:W1:Y:S08]  /*1cb0*/  @P0 LDC.64 R6, c[0x0][0xb08] ;  /* 0x0002c200ff060b82 */ /* 0x000e700000000a00 */
[----:B0-----:R-:W0:Y:S01]  /*1cc0*/  @P1 LDC.64 R4, c[0x0][0xb28] ;  /* 0x0002ca00ff041b82 */ /* 0x001e220000000a00 */
[----:B-1----:R-:W-:-:S05]  /*1cd0*/  @P0 IMAD.WIDE R6, R91, 0x4, R6 ;  /* 0x000000045b060825 */ /* 0x002fca00078e0206 */
[----:B------:R-:W2:Y:S04]  /*1ce0*/  @P0 LDG.E R0, desc[UR44][R6.64] ;  /* 0x0000002c06000981 */ /* 0x000ea8000c1e1900 */
[----:B------:R-:W2:Y:S01]  /*1cf0*/  @P0 LDG.E R3, desc[UR44][R6.64+0x4] ;  /* 0x0000042c06030981 */ /* 0x000ea2000c1e1900 */
[----:B0-----:R-:W-:Y:S02]  /*1d00*/  @P1 IMAD.WIDE R8, R91, 0x4, R4 ;  /* 0x000000045b081825 */ /* 0x001fe400078e0204 */
[----:B------:R-:W0:Y:S02]  /*1d10*/  LDC R4, c[0x0][0x448] ;  /* 0x00011200ff047b82 */ /* 0x000e240000000800 */
[----:B-----5:R-:W-:-:S06]  /*1d20*/  IMAD.MOV.U32 R32, RZ, RZ, R19 ;  /* 0x000000ffff207224 */ /* 0x020fcc00078e0013 */
[----:B------:R1:W5:Y:S01]  /*1d30*/  @P1 LDG.E R32, desc[UR44][R8.64] ;  /* 0x0000002c08201981 */ /* 0x000362000c1e1900 */
[----:B------:R-:W-:Y:S02]  /*1d40*/  IMAD.SHL.U32 R164, R89, 0x40, RZ ;  /* 0x0000004059a47824 */ /* 0x000fe400078e00ff */
[----:B------:R-:W-:Y:S01]  /*1d50*/  IMAD.IADD R13, R19, 0x1, -R10 ;  /* 0x00000001130d7824 */ /* 0x000fe200078e0a0a */
[----:B0-----:R-:W-:Y:S02]  /*1d60*/  ISETP.NE.AND P1, PT, R4, 0x1, PT ;  /* 0x000000010400780c */ /* 0x001fe40003f25270 */
[----:B------:R-:W0:Y:S11]  /*1d70*/  LDC.64 R4, c[0x0][0xad8] ;  /* 0x0002b600ff047b82 */ /* 0x000e360000000a00 */
[----:B------:R-:W3:Y:S08]  /*1d80*/  @P1 LDC R11, c[0x0][0x44c] ;  /* 0x00011300ff0b1b82 */ /* 0x000ef00000000800 */
[----:B------:R-:W4:Y:S01]  /*1d90*/  @P1 LDC R12, c[0x0][0x450] ;  /* 0x00011400ff0c1b82 */ /* 0x000f220000000800 */
[----:B0-----:R-:W-:Y:S01]  /*1da0*/  ISETP.GE.AND P2, PT, R5, 0x1, PT ;  /* 0x000000010500780c */ /* 0x001fe20003f46270 */
[----:B--2---:R-:W-:-:S02]  /*1db0*/  @P0 IMAD.IADD R38, R3, 0x1, -R0 ;  /* 0x0000000103260824 */ /* 0x004fc400078e0a00 */
[----:B------:R-:W-:Y:S02]  /*1dc0*/  VIADD R0, R164, 0x3f ;  /* 0x0000003fa4007836 */ /* 0x000fe40000000000 */
[----:B------:R-:W-:Y:S02]  /*1dd0*/  IMAD.IADD R25, R13, 0x1, R38 ;  /* 0x000000010d197824 */ /* 0x000fe400078e0226 */
[----:B---3--:R-:W-:-:S03]  /*1de0*/  @P1 IMAD.HI.U32 R3, R0, R11, RZ ;  /* 0x0000000b00031227 */ /* 0x008fc600078e00ff */
        /* <DEDUP_REMOVED lines=21> */
.L_x_3606:
[----:B------:R-:W-:-:S13]  /*1f40*/  ISETP.NE.AND P0, PT, R5, 0x1, PT ;  /* 0x000000010500780c */ /* 0x000fda0003f05270 */
[----:B------:R-:W0:Y:S02]  /*1f50*/  @P0 LDC.64 R6, c[0x0][0xae0] ;  /* 0x0002b800ff060b82 */ /* 0x000e240000000a00 */
[----:B0-----:R-:W-:-:S05]  /*1f60*/  @P0 IMAD.HI.U32 R6, R0, R6, RZ ;  /* 0x0000000600060227 */ /* 0x001fca00078e00ff */
[----:B------:R-:W-:-:S07]  /*1f70*/  @P0 SHF.R.U32.HI R0, RZ, R7, R6 ;  /* 0x00000007ff000219 */ /* 0x000fce0000011606 */
.L_x_3607:
[----:B------:R-:W-:Y:S05]  /*1f80*/  BSYNC B0 ;  /* 0x0000000000007941 */ /* 0x000fea0003800000 */
.L_x_3605:
[----:B------:R-:W-:-:S05]  /*1f90*/  IMAD R3, R0, R5, R5 ;  /* 0x0000000500037224 */ /* 0x000fca00078e0205 */
[----:B------:R-:W-:-:S07]  /*1fa0*/  VIMNMX R4, R4, R3, PT ;  /* 0x0000000304047248 */ /* 0x000fce0003fe0100 */
.L_x_3604:
[----:B------:R-:W0:Y:S01]  /*1fb0*/  @P1 LDC R7, c[0x0][0x44c] ;  /* 0x00011300ff071b82 */ /* 0x000e220000000800 */
[----:B------:R-:W-:Y:S01]  /*1fc0*/  VIADD R4, R4, 0x3f ;  /* 0x0000003f04047836 */ /* 0x000fe20000000000 */
[----:B------:R-:W-:Y:S01]  /*1fd0*/  ULDC UR4, c[0x0][0xad4] ;  /* 0x0002b50000047ab9 */ /* 0x000fe20000000800 */
[----:B------:R-:W-:-:S03]  /*1fe0*/  IMAD.IADD R200, R25, 0x1, -R24 ;  /* 0x0000000119c87824 */ /* 0x000fc600078e0a18 */
[----:B------:R-:W-:Y:S02]  /*1ff0*/  SHF.R.S32.HI R3, RZ, 0x1f, R4 ;  /* 0x0000001fff037819 */ /* 0x000fe40000011404 */
[----:B------:R-:W1:Y:S02]  /*2000*/  @P1 LDC R9, c[0x0][0x450] ;  /* 0x00011400ff091b82 */ /* 0x000e640000000800 */
[----:B------:R-:W-:Y:S01]  /*2010*/  LEA.HI R3, R3, R4, RZ, 0x6 ;  /* 0x0000000403037211 */ /* 0x000fe200078f30ff */
[----:B0-----:R-:W-:-:S04]  /*2020*/  @P1 IMAD.HI.U32 R0, R164, R7, RZ ;  /* 0x00000007a4001227 */ /* 0x001fc800078e00ff */
[----:B------:R-:W-:Y:S01]  /*2030*/  IMAD.MOV.U32 R7, RZ, RZ, R164 ;  /* 0x000000ffff077224 */ /* 0x000fe200078e00a4 */
[----:B-1----:R-:W-:Y:S02]  /*2040*/  @P1 SHF.R.U32.HI R7, RZ, R9, R0 ;  /* 0x00000009ff071219 */ /* 0x002fe40000011600 */
[----:B------:R-:W-:-:S03]  /*2050*/  SHF.R.S32.HI R0, RZ, 0x6, R3 ;  /* 0x00000006ff007819 */ /* 0x000fc60000011403 */
[----:B------:R-:W-:Y:S01]  /*2060*/  IMAD.IADD R3, R200, 0x1, R7 ;  /* 0x00000001c8037824 */ /* 0x000fe200078e0207 */
        /* <DEDUP_REMOVED lines=13> */
.L_x_3610:
[----:B------:R-:W-:-:S13]  /*2140*/  ISETP.NE.AND P0, PT, R5, 0x1, PT ;  /* 0x000000010500780c */ /* 0x000fda0003f05270 */
[----:B------:R-:W0:Y:S02]  /*2150*/  @P0 LDC.64 R6, c[0x0][0xae0] ;  /* 0x0002b800ff060b82 */ /* 0x000e240000000a00 */
[----:B0-----:R-:W-:-:S05]  /*2160*/  @P0 IMAD.HI.U32 R6, R3, R6, RZ ;  /* 0x0000000603060227 */ /* 0x001fca00078e00ff */
[----:B------:R-:W-:-:S07]  /*2170*/  @P0 SHF.R.U32.HI R3, RZ, R7, R6 ;  /* 0x00000007ff030219 */ /* 0x000fce0000011606 */
.L_x_3611:
[----:B------:R-:W-:Y:S05]  /*2180*/  BSYNC B0 ;  /* 0x0000000000007941 */ /* 0x000fea0003800000 */
.L_x_3609:
[----:B------:R-:W-:-:S05]  /*2190*/  IMAD R3, R3, R5, RZ ;  /* 0x0000000503037224 */ /* 0x000fca00078e02ff */
[----:B------:R-:W-:-:S07]  /*21a0*/  VIMNMX R0, R0, R3, !PT ;  /* 0x0000000300007248 */ /* 0x000fce0007fe0100 */
.L_x_3608:
        /* <DEDUP_REMOVED lines=41> */
.L_x_3613:
[----:B------:R-:W-:Y:S05]  /*2440*/  BSYNC B0 ;  /* 0x0000000000007941 */ /* 0x000fea0003800000 */
.L_x_3612:
[----:B------:R-:W-:-:S05]  /*2450*/  IMAD R0, R194, R3, R9 ;  /* 0x00000003c2007224 */ /* 0x000fca00078e0209 */
        /* <DEDUP_REMOVED lines=11> */
[----:B------:R-:W-:Y:S02]  /*2510*/  @P0 SHF.R.S32.HI R36, RZ, 0x6, R0 ;  /* 0x00000006ff240819 */ /* 0x000fe40000011400 */
[----:B------:R-:W-:Y:S02]  /*2520*/  PLOP3.LUT P0, PT, PT, PT, PT, 0x80, 0x0 ;  /* 0x000000000000781c */ /* 0x000fe40003f0f070 */
        /* <DEDUP_REMOVED lines=22> */
.L_x_3616:
[----:B------:R-:W-:Y:S05]  /*2690*/  BSYNC B6 ;  /* 0x0000000000067941 */ /* 0x000fea0003800000 */
.L_x_3615:
        /* <DEDUP_REMOVED lines=20> */
.L_x_3618:
[----:B------:R-:W-:Y:S05]  /*27e0*/  BSYNC B6 ;  /* 0x0000000000067941 */ /* 0x000fea0003800000 */
.L_x_3617:
[----:B------:R-:W-:Y:S01]  /*27f0*/  ULDC.64 UR4, c[0x0][0xaf0] ;  /* 0x0002bc0000047ab9 */ /* 0x000fe20000000a00 */
[----:B------:R-:W0:Y:S01]  /*2800*/  LDC R9, c[0x0][0x3f4] ;  /* 0x0000fd00ff097b82 */ /* 0x000e220000000800 */
[----:B------:R-:W-:Y:S01]  /*2810*/  ISETP.NE.U32.AND P0, PT, RZ, UR4, PT ;  /* 0x00000004ff007c0c */ /* 0x000fe2000bf05070 */
[----:B------:R-:W-:Y:S01]  /*2820*/  IMAD.IADD R21, R18, 0x1, R19 ;  /* 0x0000000112157824 */ /* 0x000fe200078e0213 */
[----:B------:R-:W-:Y:S01]  /*2830*/  SHF.R.S32.HI R23, RZ, 0x1f, R22 ;  /* 0x0000001fff177819 */ /* 0x000fe20000011416 */
[----:B------:R-:W-:Y:S01]  /*2840*/  ULDC.64 UR6, c[0x0][0xb00] ;  /* 0x0002c00000067ab9 */ /* 0x000fe20000000a00 */
[----:B------:R-:W-:Y:S01]  /*2850*/  ISETP.NE.AND.EX P0, PT, RZ, UR5, PT, P0 ;  /* 0x00000005ff007c0c */ /* 0x000fe2000bf05300 */
[----:B------:R-:W-:-:S12]  /*2860*/  ULDC.64 UR4, c[0x0][0x300] ;  /* 0x0000c00000047ab9 */ /* 0x000fd80000000a00 */
[----:B------:R-:W1:Y:S02]  /*2870*/  @P0 LDC.64 R4, c[0x0][0xaf0] ;  /* 0x0002bc00ff040b82 */ /* 0x000e640000000a00 */
[----:B-1----:R-:W-:-:S05]  /*2880*/  @P0 IMAD.WIDE R4, R91, 0x4, R4 ;  /* 0x000000045b040825 */ /* 0x002fca00078e0204 */
[----:B------:R1:W2:Y:S01]  /*2890*/  @P0 LDG.E R91, desc[UR44][R4.64] ;  /* 0x0000002c045b0981 */ /* 0x0002a2000c1e1900 */
[----:B------:R-:W-:Y:S02]  /*28a0*/  SHF.R.S32.HI R7, RZ, 0x1f, R21 ;  /* 0x0000001fff077819 */ /* 0x000fe40000011415 */
[----:B0-----:R-:W-:Y:S02]  /*28b0*/  ISETP.GE.AND P1, PT, R22, R9, PT ;  /* 0x000000091600720c */ /* 0x001fe40003f26270 */
[----:B------:R-:W-:Y:S01]  /*28c0*/  ISETP.NE.U32.AND P0, PT, RZ, UR6, PT ;  /* 0x00000006ff007c0c */ /* 0x000fe2000bf05070 */
[----:B------:R-:W-:-:S03]  /*28d0*/  IMAD R0, R7, UR4, RZ ;  /* 0x0000000407007c24 */ /* 0x000fc6000f8e02ff */
[----:B------:R-:W-:Y:S01]  /*28e0*/  ISETP.NE.AND.EX P0, PT, RZ, UR7, PT, P0 ;  /* 0x00000007ff007c0c */ /* 0x000fe2000bf05300 */
[----:B-1----:R-:W-:Y:S01]  /*28f0*/  IMAD.WIDE.U32 R4, R21, UR4, RZ ;  /* 0x0000000415047c25 */ /* 0x002fe2000f8e00ff */
[----:B------:R-:W-:-:S03]  /*2900*/  ULDC.64 UR6, c[0x0][0x338] ;  /* 0x0000ce0000067ab9 */ /* 0x000fc60000000a00 */
[----:B------:R-:W-:Y:S01]  /*2910*/  IMAD R3, R21, UR5, R0 ;  /* 0x0000000515037c24 */ /* 0x000fe2000f8e0200 */
[----:B------:R-:W-:Y:S02]  /*2920*/  ULDC.64 UR4, c[0x0][0x330] ;  /* 0x0000cc0000047ab9 */ /* 0x000fe40000000a00 */
[----:B------:R-:W-:-:S04]  /*2930*/  IMAD.WIDE.U32 R26, R166, UR4, R22 ;  /* 0x00000004a61a7c25 */ /* 0x000fc8000f8e0016 */
[----:B------:R-:W-:Y:S01]  /*2940*/  IMAD.IADD R5, R5, 0x1, R3 ;  /* 0x0000000105057824 */ /* 0x000fe200078e0203 */
[----:B------:R-:W-:Y:S01]  /*2950*/  SEL R3, R9, RZ, P1 ;  /* 0x000000ff09037207 */ /* 0x000fe20000800000 */
[C---:B------:R-:W-:Y:S01]  /*2960*/  IMAD R27, R166.reuse, UR5, R27 ;  /* 0x00000005a61b7c24 */ /* 0x040fe2000f8e021b */
[----:B------:R-:W-:Y:S02]  /*2970*/  ULDC.64 UR4, c[0x0][0x308] ;  /* 0x0000c20000047ab9 */ /* 0x000fe40000000a00 */
[----:B------:R-:W-:-:S04]  /*2980*/  IMAD.WIDE.U32 R4, R166, UR4, R4 ;  /* 0x00000004a6047c25 */ /* 0x000fc8000f8e0004 */
[----:B------:R-:W-:Y:S02]  /*2990*/  IMAD.IADD R3, R22, 0x1, R3 ;  /* 0x0000000116037824 */ /* 0x000fe400078e0203 */
[----:B------:R-:W-:Y:S01]  /*29a0*/  IMAD R5, R166, UR5, R5 ;  /* 0x00000005a6057c24 */ /* 0x000fe2000f8e0205 */
[----:B------:R-:W-:Y:S01]  /*29b0*/  ULDC.64 UR4, c[0x0][0x310] ;  /* 0x0000c40000047ab9 */ /* 0x000fe20000000a00 */
[----:B--2---:R-:W-:Y:S02]  /*29c0*/  SHF.R.S32.HI R0, RZ, 0x1f, R91 ;  /* 0x0000001fff007819 */ /* 0x004fe4000001145b */
[----:B------:R-:W-:Y:S02]  /*29d0*/  SEL R91, R91, RZ, !P0 ;  /* 0x000000ff5b5b7207 */ /* 0x000fe40004000000 */
[----:B------:R-:W-:Y:S02]  /*29e0*/  SEL R6, R0, RZ, !P0 ;  /* 0x000000ff00067207 */ /* 0x000fe40004000000 */
[----:B------:R-:W-:Y:S01]  /*29f0*/  SHF.R.S32.HI R0, RZ, 0x1f, R3 ;  /* 0x0000001fff007819 */ /* 0x000fe20000011403 */
[----:B------:R-:W-:Y:S01]  /*2a00*/  IMAD.WIDE.U32 R18, R91, UR4, R4 ;  /* 0x000000045b127c25 */ /* 0x000fe2000f8e0004 */
[----:B------:R-:W-:-:S02]  /*2a10*/  IADD3 R20, P0, R152, R21, RZ ;  /* 0x0000001598147210 */ /* 0x000fc40007f1e0ff */
[----:B------:R-:W-:Y:S01]  /*2a20*/  LEA.HI R3, R0, R3, RZ, 0x3 ;  /* 0x0000000300037211 */ /* 0x000fe200078f18ff */
[C---:B------:R-:W-:Y:S01]  /*2a30*/  IMAD R8, R6.reuse, UR4, RZ ;  /* 0x0000000406087c24 */ /* 0x040fe2000f8e02ff */
[----:B------:R-:W-:Y:S01]  /*2a40*/  SHF.R.S32.HI R0, RZ, 0x1f, R152 ;  /* 0x0000001fff007819 */ /* 0x000fe20000011498 */
[----:B------:R-:W-:Y:S01]  /*2a50*/  IMAD R6, R6, UR6, RZ ;  /* 0x0000000606067c24 */ /* 0x000fe2000f8e02ff */
[----:B------:R-:W-:Y:S01]  /*2a60*/  SHF.R.S32.HI R3, RZ, 0x3, R3 ;  /* 0x00000003ff037819 */ /* 0x000fe20000011403 */
[C---:B------:R-:W-:Y:S02]  /*2a70*/  IMAD R39, R91.reuse, UR5, R8 ;  /* 0x000000055b277c24 */ /* 0x040fe4000f8e0208 */
[----:B------:R-:W-:-:S04]  /*2a80*/  IMAD.WIDE.U32 R26, R91, UR6, R26 ;  /* 0x000000065b1a7c25 */ /* 0x000fc8000f8e001a */
[----:B------:R-:W-:Y:S02]  /*2a90*/  IMAD R91, R91, UR7, R6 ;  /* 0x000000075b5b7c24 */ /* 0x000fe4000f8e0206 */
[----:B------:R-:W-:Y:S02]  /*2aa0*/  IMAD.X R21, R7, 0x1, R0, P0 ;  /* 0x0000000107157824 */ /* 0x000fe400000e0600 */
[----:B------:R-:W-:Y:S02]  /*2ab0*/  IMAD.IADD R39, R19, 0x1, R39 ;  /* 0x0000000113277824 */ /* 0x000fe400078e0227 */
[----:B------:R-:W-:-:S07]  /*2ac0*/  IMAD.IADD R44, R27, 0x1, R91 ;  /* 0x000000011b2c7824 */ /* 0x000fce00078e025b */
.L_x_3648:
[----:B------:R-:W0:Y:S01]  /*2ad0*/  LDC.64 R6, c[0x0][0x300] ;  /* 0x0000c000ff067b82 */ /* 0x000e220000000a00 */
[----:B------:R-:W-:Y:S01]  /*2ae0*/  VIADD R36, R36, 0xffffffff ;  /* 0xffffffff24247836 */ /* 0x000fe20000000000 */
[----:B------:R-:W-:Y:S05]  /*2af0*/  YIELD ;  /* 0x0000000000007946 */ /* 0x000fea0003800000 */
[----:B------:R-:W-:Y:S01]  /*2b00*/  SHF.R.S32.HI R51, RZ, 0x1f, R36 ;  /* 0x0000001fff337819 */ /* 0x000fe20000011424 */
[----:B-1----:R-:W1:Y:S01]  /*2b10*/  LDC.64 R40, c[0x0][0x2e8] ;  /* 0x0000ba00ff287b82 */ /* 0x002e620000000a00 */
[----:B---3--:R-:W-:Y:S01]  /*2b20*/  IMAD.SHL.U32 R30, R157, 0x40, RZ ;  /* 0x000000409d1e7824 */ /* 0x008fe200078e00ff */
[----:B------:R-:W-:Y:S01]  /*2b30*/  BSSY B0, `(.L_x_3619) ;  /* 0x00001d6000007945 */ /* 0x000fe20003800000 */
[----:B------:R-:W-:-:S02]  /*2b40*/  IMAD.SHL.U32 R28, R165, 0x200, RZ ;  /* 0x00000200a51c7824 */ /* 0x000fc400078e00ff */
[----:B--2---:R-:W-:Y:S01]  /*2b50*/  IMAD.SHL.U32 R49, R153, 0x1000, RZ ;  /* 0x0000100099317824 */ /* 0x004fe200078e00ff */
[----:B------:R-:W-:Y:S02]  /*2b60*/  LOP3.LUT R30, R30, 0x1c0, RZ, 0xc0, !PT ;  /* 0x000001c01e1e7812 */ /* 0x000fe400078ec0ff */
[----:B----4-:R-:W2:Y:S02]  /*2b70*/  LDC R43, c[0x0][0x3f4] ;  /* 0x0000fd00ff2b7b82 */ /* 0x010ea40000000800 */
[----:B------:R-:W-:Y:S02]  /*2b80*/  LOP3.LUT R46, R30, 0x18, R22, 0xf8, !PT ;  /* 0x000000181e2e7812 */ /* 0x000fe400078ef816 */
[----:B------:R-:W-:Y:S01]  /*2b90*/  SHF.R.U32.HI R29, RZ, 0x3, R30 ;  /* 0x00000003ff1d7819 */ /* 0x000fe2000001161e */
[----:B0-----:R-:W-:-:S03]  /*2ba0*/  IMAD R8, R51, R6, RZ ;  /* 0x0000000633087224 */ /* 0x001fc600078e02ff */
[----:B------:R-:W-:Y:S01]  /*2bb0*/  LOP3.LUT R46, R28, R46, R29, 0xf6, !PT ;  /* 0x0000002e1c2e7212 */ /* 0x000fe200078ef61d */
[----:B------:R-:W-:-:S04]  /*2bc0*/  IMAD.WIDE.U32 R4, R36, R6, RZ ;  /* 0x0000000624047225 */ /* 0x000fc800078e00ff */
[----:B------:R-:W-:Y:S02]  /*2bd0*/  IMAD R9, R36, R7, R8 ;  /* 0x0000000724097224 */ /* 0x000fe400078e0208 */
[-C--:B------:R-:W-:Y:S02]  /*2be0*/  IMAD R8, R0, R6.reuse, RZ ;  /* 0x0000000600087224 */ /* 0x080fe400078e02ff */
[----:B------:R-:W-:Y:S02]  /*2bf0*/  IMAD.IADD R5, R5, 0x1, R9 ;  /* 0x0000000105057824 */ /* 0x000fe400078e0209 */
[----:B------:R-:W-:-:S03]  /*2c00*/  IMAD.WIDE.U32 R34, R152, R6, RZ ;  /* 0x0000000698227225 */ /* 0x000fc600078e00ff */
[----:B------:R-:W-:Y:S01]  /*2c10*/  SHF.L.U64.HI R14, R4, 0x6, R5 ;  /* 0x00000006040e7819 */ /* 0x000fe20000010205 */
[----:B------:R-:W-:Y:S02]  /*2c20*/  IMAD R53, R152, R7, R8 ;  /* 0x0000000798357224 */ /* 0x000fe400078e0208 */
[----:B------:R-:W-:Y:S01]  /*2c30*/  IMAD.SHL.U32 R15, R4, 0x40, RZ ;  /* 0x00000040040f7824 */ /* 0x000fe200078e00ff */
[----:B------:R-:W-:Y:S01]  /*2c40*/  IADD3 R4, P0, P2, R18, R34, R22 ;  /* 0x0000002212047210 */ /* 0x000fe20007a1e016 */
[----:B------:R-:W-:-:S03]  /*2c50*/  IMAD.IADD R53, R35, 0x1, R53 ;  /* 0x0000000123357824 */ /* 0x000fc600078e0235 */
[----:B------:R-:W-:Y:S02]  /*2c60*/  IADD3 R4, P3, R4, R15, RZ ;  /* 0x0000000f04047210 */ /* 0x000fe40007f7e0ff */
[----:B------:R-:W-:Y:S02]  /*2c70*/  IADD3.X R5, R39, R53, R23, P0, P2 ;  /* 0x0000003527057210 */ /* 0x000fe400007e4417 */
[----:B-1----:R-:W-:Y:S02]  /*2c80*/  LEA R12, P0, R4, R40, 0x1 ;  /* 0x00000028040c7211 */ /* 0x002fe400078008ff */
[----:B------:R-:W-:Y:S01]  /*2c90*/  ISETP.GT.AND P2, PT, R36, R37, PT ;  /* 0x000000252400720c */ /* 0x000fe20003f44270 */
[----:B------:R-:W-:Y:S02]  /*2ca0*/  IMAD.X R8, R5, 0x1, R14, P3 ;  /* 0x0000000105087824 */ /* 0x000fe400018e060e */
[----:B------:R-:W-:-:S03]  /*2cb0*/  IMAD.IADD R5, R46, 0x1, R49 ;  /* 0x000000012e057824 */ /* 0x000fc600078e0231 */
[----:B------:R-:W-:Y:S01]  /*2cc0*/  LEA.HI.X R13, R4, R41, R8, 0x1, P0 ;  /* 0x00000029040d7211 */ /* 0x000fe200000f0c08 */
[----:B------:R-:W-:Y:S01]  /*2cd0*/  IMAD R42, R5, 0x2, R2 ;  /* 0x00000002052a7824 */ /* 0x000fe200078e0202 */
[----:B--2---:R-:W-:-:S13]  /*2ce0*/  ISETP.GE.AND P0, PT, R43, 0x1, PT ;  /* 0x000000012b00780c */ /* 0x004fda0003f06270 */
[----:B------:R-:W-:Y:S05]  /*2cf0*/  @!P0 BRA `(.L_x_3620) ;  /* 0x0000001800708947 */ /* 0x000fea0003800000 */
[----:B------:R-:W0:Y:S01]  /*2d00*/  LDC.64 R4, c[0x0][0x3f8] ;  /* 0x0000fe00ff047b82 */ /* 0x000e220000000a00 */
[----:B------:R-:W-:Y:S01]  /*2d10*/  ULDC.U8 UR4, c[0x0][0x410] ;  /* 0x0001040000047ab9 */ /* 0x000fe20000000000 */
[C---:B------:R-:W-:Y:S01]  /*2d20*/  SHF.L.U64.HI R57, R6.reuse, 0x6, R7 ;  /* 0x0000000606397819 */ /* 0x040fe20000010207 */
[----:B------:R-:W-:Y:S01]  /*2d30*/  IMAD.SHL.U32 R55, R6, 0x40, RZ ;  /* 0x0000004006377824 */ /* 0x000fe200078e00ff */
[----:B------:R-:W-:Y:S01]  /*2d40*/  ISETP.NE.AND P0, PT, RZ, UR4, PT ;  /* 0x00000004ff007c0c */ /* 0x000fe2000bf05270 */
[-C--:B0-----:R-:W-:Y:S02]  /*2d50*/  IMAD R10, R51, R4.reuse, RZ ;  /* 0x00000004330a7224 */ /* 0x081fe400078e02ff */
[----:B------:R-:W-:-:S04]  /*2d60*/  IMAD.WIDE.U32 R8, R36, R4, RZ ;  /* 0x0000000424087225 */ /* 0x000fc800078e00ff */
[----:B------:R-:W-:Y:S02]  /*2d70*/  IMAD R11, R36, R5, R10 ;  /* 0x00000005240b7224 */ /* 0x000fe400078e020a */
[----:B------:R-:W-:Y:S02]  /*2d80*/  IMAD.SHL.U32 R59, R8, 0x40, RZ ;  /* 0x00000040083b7824 */ /* 0x000fe400078e00ff */
[----:B------:R-:W-:-:S05]  /*2d90*/  IMAD.IADD R9, R9, 0x1, R11 ;  /* 0x0000000109097824 */ /* 0x000fca00078e020b */
[----:B------:R-:W-:Y:S01]  /*2da0*/  SHF.L.U64.HI R45, R8, 0x6, R9 ;  /* 0x00000006082d7819 */ /* 0x000fe20000010209 */
[----:B------:R-:W-:Y:S06]  /*2db0*/  @!P0 BRA `(.L_x_3621) ;  /* 0x0000000c00108947 */ /* 0x000fec0003800000 */
[----:B------:R-:W0:Y:S01]  /*2dc0*/  LDC.64 R6, c[0x0][0x408] ;  /* 0x00010200ff067b82 */ /* 0x000e220000000a00 */
[----:B------:R-:W-:Y:S01]  /*2dd0*/  IMAD R47, R36, -0x40, R38 ;  /* 0xffffffc0242f7824 */ /* 0x000fe200078e0226 */
[----:B------:R-:W-:Y:S01]  /*2de0*/  BSSY B1, `(.L_x_3622) ;  /* 0x0000030000017945 */ /* 0x000fe20003800000 */
[----:B------:R-:W-:Y:S02]  /*2df0*/  CS2R R8, SRZ ;  /* 0x0000000000087805 */ /* 0x000fe4000001ff00 */
[----:B------:R-:W-:Y:S02]  /*2e00*/  CS2R R14, SRZ ;  /* 0x00000000000e7805 */ /* 0x000fe4000001ff00 */
[----:B------:R-:W-:Y:S02]  /*2e10*/  CS2R R10, SRZ ;  /* 0x00000000000a7805 */ /* 0x000fe4000001ff00 */
[----:B------:R-:W-:Y:S02]  /*2e20*/  VIMNMX R47, R47, 0x40, PT ;  /* 0x000000402f2f7848 */ /* 0x000fe40003fe0100 */
[----:B------:R-:W-:-:S02]  /*2e30*/  CS2R R28, SRZ ;  /* 0x00000000001c7805 */ /* 0x000fc4000001ff00 */
[----:B------:R-:W-:Y:S01]  /*2e40*/  ISETP.GE.AND P0, PT, R152, R47, PT ;  /* 0x0000002f9800720c */ /* 0x000fe20003f06270 */
[----:B0-----:R-:W-:-:S04]  /*2e50*/  IMAD R51, R51, R6, RZ ;  /* 0x0000000633337224 */ /* 0x001fc800078e02ff */
[----:B------:R-:W-:-:S08]  /*2e60*/  IMAD R51, R36, R7, R51 ;  /* 0x0000000724337224 */ /* 0x000fd000078e0233 */
[----:B------:R-:W-:Y:S05]  /*2e70*/  @P0 BRA `(.L_x_3623) ;  /* 0x0000000000980947 */ /* 0x000fea0003800000 */
[----:B------:R-:W-:Y:S01]  /*2e80*/  SHF.R.S32.HI R155, RZ, 0x1f, R154 ;  /* 0x0000001fff9b7819 */ /* 0x000fe2000001149a */
[C---:B------:R-:W-:Y:S01]  /*2e90*/  IMAD R8, R0.reuse, R6, RZ ;  /* 0x0000000600087224 */ /* 0x040fe200078e02ff */
[----:B-----5:R-:W-:Y:S01]  /*2ea0*/  SHF.R.S32.HI R31, RZ, 0x1f, R32 ;  /* 0x0000001fff1f7819 */ /* 0x020fe20000011420 */
[----:B------:R-:W-:Y:S01]  /*2eb0*/  IMAD R10, R0, R4, RZ ;  /* 0x00000004000a7224 */ /* 0x000fe200078e02ff */
[----:B------:R-:W-:Y:S01]  /*2ec0*/  ULDC.64 UR4, c[0x0][0x3e8] ;  /* 0x0000fa0000047ab9 */ /* 0x000fe20000000a00 */
[----:B------:R-:W-:Y:S01]  /*2ed0*/  IMAD R41, R152, R7, R8 ;  /* 0x0000000798297224 */ /* 0x000fe200078e0208 */
[-C--:B------:R-:W-:Y:S01]  /*2ee0*/  ISETP.GE.AND P3, PT, R154, R43.reuse, PT ;  /* 0x0000002b9a00720c */ /* 0x080fe20003f66270 */
[----:B------:R-:W-:Y:S01]  /*2ef0*/  IMAD.WIDE.U32 R8, R152, R6, R154 ;  /* 0x0000000698087225 */ /* 0x000fe200078e009a */
[----:B------:R-:W-:Y:S01]  /*2f00*/  ISETP.GE.AND P5, PT, R162, R43, PT ;  /* 0x0000002ba200720c */ /* 0x000fe20003fa6270 */
[----:B------:R-:W-:Y:S02]  /*2f10*/  ULDC.64 UR6, c[0x0][0x400] ;  /* 0x0001000000067ab9 */ /* 0x000fe40000000a00 */
[----:B------:R-:W-:-:S02]  /*2f20*/  IMAD R35, R152, R5, R10 ;  /* 0x0000000598237224 */ /* 0x000fc400078e020a */
[----:B------:R-:W-:Y:S02]  /*2f30*/  IMAD R30, R31, R6, RZ ;  /* 0x000000061f1e7224 */ /* 0x000fe400078e02ff */
[----:B------:R-:W-:-:S04]  /*2f40*/  IMAD.WIDE.U32 R10, R152, R4, R154 ;  /* 0x00000004980a7225 */ /* 0x000fc800078e009a */
[----:B------:R-:W-:Y:S02]  /*2f50*/  IMAD.IADD R9, R9, 0x1, R41 ;  /* 0x0000000109097824 */ /* 0x000fe400078e0229 */
[C---:B------:R-:W-:Y:S02]  /*2f60*/  IMAD R41, R32.reuse, R7, R30 ;  /* 0x0000000720297224 */ /* 0x040fe400078e021e */
[----:B------:R-:W-:Y:S02]  /*2f70*/  IMAD.IADD R7, R11, 0x1, R35 ;  /* 0x000000010b077824 */ /* 0x000fe400078e0223 */
[----:B------:R-:W-:Y:S02]  /*2f80*/  IMAD R11, R31, R4, RZ ;  /* 0x000000041f0b7224 */ /* 0x000fe400078e02ff */
[----:B------:R-:W-:-:S04]  /*2f90*/  IMAD.WIDE.U32 R8, R32, R6, R8 ;  /* 0x0000000620087225 */ /* 0x000fc800078e0008 */
[----:B------:R-:W-:-:S04]  /*2fa0*/  IMAD.WIDE.U32 R30, R36, R6, RZ ;  /* 0x00000006241e7225 */ /* 0x000fc800078e00ff */
[----:B------:R-:W-:Y:S01]  /*2fb0*/  IMAD.MOV.U32 R6, RZ, RZ, R10 ;  /* 0x000000ffff067224 */ /* 0x000fe200078e000a */
[----:B------:R-:W-:Y:S01]  /*2fc0*/  LEA R10, P4, R30, R8, 0x6 ;  /* 0x000000081e0a7211 */ /* 0x000fe200078830ff */
[C---:B------:R-:W-:Y:S02]  /*2fd0*/  IMAD R11, R32.reuse, R5, R11 ;  /* 0x00000005200b7224 */ /* 0x040fe400078e020b */
[----:B------:R-:W-:-:S04]  /*2fe0*/  IMAD.WIDE.U32 R6, R32, R4, R6 ;  /* 0x0000000420067225 */ /* 0x000fc800078e0006 */
[----:B------:R-:W-:Y:S01]  /*2ff0*/  IMAD.IADD R5, R9, 0x1, R41 ;  /* 0x0000000109057824 */ /* 0x000fe200078e0229 */
[----:B------:R-:W-:Y:S01]  /*3000*/  IADD3 R8, P6, R59, R6, RZ ;  /* 0x000000063b087210 */ /* 0x000fe20007fde0ff */
[----:B------:R-:W-:-:S03]  /*3010*/  IMAD.IADD R31, R31, 0x1, R51 ;  /* 0x000000011f1f7824 */ /* 0x000fc600078e0233 */
[----:B------:R-:W-:Y:S02]  /*3020*/  IADD3.X R7, R45, R7, R11, P6, !PT ;  /* 0x000000072d077210 */ /* 0x000fe400037fe40b */
[----:B------:R-:W-:Y:S02]  /*3030*/  LEA R4, P6, R8, UR4, 0x1 ;  /* 0x0000000408047c11 */ /* 0x000fe4000f8c08ff */
[----:B------:R-:W-:Y:S02]  /*3040*/  LEA.HI.X R31, R30, R5, R31, 0x6, P4 ;  /* 0x000000051e1f7211 */ /* 0x000fe400020f341f */
[----:B------:R-:W-:Y:S02]  /*3050*/  LEA R6, P4, R10, UR6, 0x1 ;  /* 0x000000060a067c11 */ /* 0x000fe4000f8808ff */
[----:B------:R-:W-:Y:S02]  /*3060*/  LEA.HI.X R5, R8, UR5, R7, 0x1, P6 ;  /* 0x0000000508057c11 */ /* 0x000fe4000b0f0c07 */
[----:B------:R-:W-:-:S02]  /*3070*/  CS2R R8, SRZ ;  /* 0x0000000000087805 */ /* 0x000fc4000001ff00 */
[----:B------:R-:W-:Y:S02]  /*3080*/  LEA.HI.X R7, R10, UR7, R31, 0x1, P4 ;  /* 0x000000070a077c11 */ /* 0x000fe4000a0f0c1f */
[----:B------:R-:W-:Y:S01]  /*3090*/  CS2R R10, SRZ ;  /* 0x00000000000a7805 */ /* 0x000fe2000001ff00 */
[----:B------:R0:W5:Y:S04]  /*30a0*/  @!P3 LDG.E.64 R14, desc[UR44][R4.64] ;  /* 0x0000002c040eb981 */ /* 0x000168000c1e1b00 */
[----:B------:R0:W5:Y:S04]  /*30b0*/  @!P5 LDG.E.64 R8, desc[UR44][R4.64+0x20] ;  /* 0x0000202c0408d981 */ /* 0x000168000c1e1b00 */
[----:B------:R0:W5:Y:S04]  /*30c0*/  @!P3 LDG.E.64 R28, desc[UR44][R6.64] ;  /* 0x0000002c061cb981 */ /* 0x000168000c1e1b00 */
[----:B------:R0:W5:Y:S02]  /*30d0*/  @!P5 LDG.E.64 R10, desc[UR44][R6.64+0x20] ;  /* 0x0000202c060ad981 */ /* 0x000164000c1e1b00 */
.L_x_3623:
[----:B------:R-:W-:Y:S05]  /*30e0*/  BSYNC B1 ;  /* 0x0000000000017941 */ /* 0x000fea0003800000 */
.L_x_3622:
[----:B------:R-:W-:Y:S01]  /*30f0*/  UISETP.NE.AND UP0, UPT, UR39, URZ, UPT ;  /* 0x0000003f2700728c */ /* 0x000fe2000bf05270 */
        /* <DEDUP_REMOVED lines=15> */
[----:B------:R-:W-:Y:S02]  /*31f0*/  PRMT R56, R56, 0x5410, R4 ;  /* 0x0000541038387816 */ /* 0x000fe40000000004 */
[----:B------:R-:W-:Y:S01]  /*3200*/  PRMT R50, R50, 0x5410, R7 ;  /* 0x0000541032327816 */ /* 0x000fe20000000007 */
[----:B------:R-:W-:Y:S06]  /*3210*/  @P3 BRA `(.L_x_3624) ;  /* 0x0000000000043947 */ /* 0x000fec0003800000 */
[----:B------:R-:W-:Y:S01]  /*3220*/  BPT.TRAP 0x1 ;  /* 0x000000040000795c */ /* 0x000fe20000300000 */
.L_x_3624:
[----:B------:R-:W-:Y:S01]  /*3230*/  IMAD R45, R153, 0x8, R2 ;  /* 0x00000008992d7824 */ /* 0x000fe200078e0202 */
[----:B------:R-:W-:Y:S01]  /*3240*/  SHF.L.U32 R48, R156, 0x1f, RZ ;  /* 0x0000001f9c307819 */ /* 0x000fe200000006ff */
[----:B------:R-:W-:Y:S03]  /*3250*/  BSSY B1, `(.L_x_3625) ;  /* 0x0000003000017945 */ /* 0x000fe60003800000 */
[----:B------:R-:W0:Y:S02]  /*3260*/  SYNCS.PHASECHK.TRANS64.TRYWAIT P4, [R45+URZ+0x38890], R48 ;  /* 0x038890302d0075a7 */ /* 0x000e24000808017f */
[----:B0-----:R-:W-:Y:S05]  /*3270*/  @!P4 BRA `(.L_x_3626) ;  /* 0x000003ec0054c947 */ /* 0x001fea0003800000 */
.L_x_4034:
[----:B------:R-:W-:Y:S05]  /*3280*/  BSYNC B1 ;  /* 0x0000000000017941 */ /* 0x000fea0003800000 */
.L_x_3625:
[----:B------:R-:W-:Y:S05]  /*3290*/  @P0 BRA `(.L_x_3627) ;  /* 0x00000014007c0947 */ /* 0x000fea0003800000 */
[----:B------:R-:W1:Y:S01]  /*32a0*/  LDC R53, c[0x0][0x2f4] ;  /* 0x0000bd00ff357b82 */ /* 0x000e620000000800 */
[----:B------:R-:W-:Y:S01]  /*32b0*/  BSSY B1, `(.L_x_3628) ;  /* 0x0000037000017945 */ /* 0x000fe20003800000 */
[----:B-1----:R-:W-:-:S13]  /*32c0*/  ISETP.GE.AND P0, PT, R22, R53, PT ;  /* 0x000000351600720c */ /* 0x002fda0003f06270 */
        /* <DEDUP_REMOVED lines=51> */
.L_x_3631:
[----:B------:R-:W-:Y:S05]  /*3600*/  BSYNC B2 ;  /* 0x0000000000027941 */ /* 0x000fea0003800000 */
.L_x_3630:
[----:B--2---:R1:W-:Y:S02]  /*3610*/  STG.E.128 desc[UR44][R12.64], R4 ;  /* 0x000000040c007986 */ /* 0x0043e4000c101d2c */
.L_x_3629:
[----:B------:R-:W-:Y:S05]  /*3620*/  BSYNC B1 ;  /* 0x0000000000017941 */ /* 0x000fea0003800000 */
.L_x_3628:
[----:B-1----:R-:W-:-:S05]  /*3630*/  VIADD R4, R22, 0x20 ;  /* 0x0000002016047836 */ /* 0x002fca0000000000 */
[----:B------:R-:W-:-:S13]  /*3640*/  ISETP.GE.AND P0, PT, R4, R53, PT ;  /* 0x000000350400720c */ /* 0x000fda0003f06270 */
[----:B------:R-:W-:Y:S05]  /*3650*/  @P0 BRA `(.L_x_3627) ;  /* 0x00000010008c0947 */ /* 0x000fea0003800000 */
[----:B------:R-:W-:Y:S01]  /*3660*/  IMAD.MOV.U32 R4, RZ, RZ, 0x20 ;  /* 0x00000020ff047424 */ /* 0x000fe200078e00ff */
        /* <DEDUP_REMOVED lines=54> */
.L_x_3633:
[----:B------:R-:W-:Y:S05]  /*39d0*/  BSYNC B1 ;  /* 0x0000000000017941 */ /* 0x000fea0003800000 */
.L_x_3632:
[----:B-1----:R1:W-:Y:S01]  /*39e0*/  STG.E.128 desc[UR44][R12.64+0x40], R4 ;  /* 0x000040040c007986 */ /* 0x0023e2000c101d2c */
[----:B------:R-:W-:Y:S05]  /*39f0*/  BRA `(.L_x_3627) ;  /* 0x0000000c00a47947 */ /* 0x000fea0003800000 */
.L_x_3621:
[-C--:B------:R-:W-:Y:S01]  /*3a00*/  IMAD R8, R0, R4.reuse, RZ ;  /* 0x0000000400087224 */ /* 0x080fe200078e02ff */
[----:B------:R-:W-:Y:S01]  /*3a10*/  ULDC.64 UR6, c[0x0][0x408] ;  /* 0x0001020000067ab9 */ /* 0x000fe20000000a00 */
[----:B------:R-:W-:Y:S01]  /*3a20*/  IMAD.MOV.U32 R6, RZ, RZ, R22 ;  /* 0x000000ffff067224 */ /* 0x000fe200078e0016 */
[----:B------:R-:W-:Y:S01]  /*3a30*/  ISETP.GE.AND P4, PT, R22, R43, PT ;  /* 0x0000002b1600720c */ /* 0x000fe20003f86270 */
[----:B------:R-:W-:Y:S01]  /*3a40*/  IMAD.MOV.U32 R7, RZ, RZ, R23 ;  /* 0x000000ffff077224 */ /* 0x000fe200078e0017 */
[----:B------:R-:W-:Y:S01]  /*3a50*/  ULDC.64 UR4, c[0x0][0x3e8] ;  /* 0x0000fa0000047ab9 */ /* 0x000fe20000000a00 */
[C---:B------:R-:W-:Y:S02]  /*3a60*/  IMAD R11, R152.reuse, R5, R8 ;  /* 0x00000005980b7224 */ /* 0x040fe400078e0208 */
[----:B------:R-:W-:-:S04]  /*3a70*/  IMAD.WIDE.U32 R8, R152, R4, R6 ;  /* 0x0000000498087225 */ /* 0x000fc800078e0006 */
[----:B------:R-:W-:Y:S01]  /*3a80*/  IMAD.IADD R9, R11, 0x1, R9 ;  /* 0x000000010b097824 */ /* 0x000fe200078e0209 */
[----:B-----5:R-:W-:Y:S01]  /*3a90*/  SHF.R.S32.HI R11, RZ, 0x1f, R32 ;  /* 0x0000001fff0b7819 */ /* 0x020fe20000011420 */
[----:B------:R-:W-:Y:S02]  /*3aa0*/  IMAD R13, R0, UR6, RZ ;  /* 0x00000006000d7c24 */ /* 0x000fe4000f8e02ff */
[----:B------:R-:W-:-:S04]  /*3ab0*/  IMAD.WIDE.U32 R8, R32, R4, R8 ;  /* 0x0000000420087225 */ /* 0x000fc800078e0008 */
[----:B------:R-:W-:Y:S02]  /*3ac0*/  IMAD R4, R11, R4, RZ ;  /* 0x000000040b047224 */ /* 0x000fe400078e02ff */
[----:B------:R-:W-:Y:S02]  /*3ad0*/  IMAD R47, R36, -0x40, R38 ;  /* 0xffffffc0242f7824 */ /* 0x000fe400078e0226 */
[----:B------:R-:W-:-:S03]  /*3ae0*/  IMAD.WIDE.U32 R6, R152, UR6, R6 ;  /* 0x0000000698067c25 */ /* 0x000fc6000f8e0006 */
[----:B------:R-:W-:Y:S01]  /*3af0*/  VIMNMX R47, R47, 0x40, PT ;  /* 0x000000402f2f7848 */ /* 0x000fe20003fe0100 */
[----:B------:R-:W-:Y:S02]  /*3b00*/  IMAD R13, R152, UR7, R13 ;  /* 0x00000007980d7c24 */ /* 0x000fe4000f8e020d */
[----:B------:R-:W-:Y:S01]  /*3b10*/  IMAD R5, R32, R5, R4 ;  /* 0x0000000520057224 */ /* 0x000fe200078e0204 */
[----:B------:R-:W-:Y:S01]  /*3b20*/  IADD3 R4, P0, R59, R8, RZ ;  /* 0x000000083b047210 */ /* 0x000fe20007f1e0ff */
[----:B------:R-:W-:Y:S02]  /*3b30*/  IMAD.IADD R7, R13, 0x1, R7 ;  /* 0x000000010d077824 */ /* 0x000fe400078e0207 */
[----:B------:R-:W-:Y:S01]  /*3b40*/  IMAD R13, R11, UR6, RZ ;  /* 0x000000060b0d7c24 */ /* 0x000fe2000f8e02ff */
[----:B------:R-:W-:Y:S01]  /*3b50*/  IADD3.X R9, R45, R5, R9, P0, !PT ;  /* 0x000000052d097210 */ /* 0x000fe200007fe409 */
[----:B------:R-:W-:Y:S01]  /*3b60*/  IMAD R5, R51, UR6, RZ ;  /* 0x0000000633057c24 */ /* 0x000fe2000f8e02ff */
[----:B------:R-:W-:Y:S01]  /*3b70*/  ISETP.GE.OR P0, PT, R152, R47, P4 ;  /* 0x0000002f9800720c */ /* 0x000fe20002706670 */
[----:B------:R-:W-:Y:S01]  /*3b80*/  IMAD.WIDE.U32 R10, R36, UR6, RZ ;  /* 0x00000006240a7c25 */ /* 0x000fe2000f8e00ff */
[----:B------:R-:W-:-:S03]  /*3b90*/  LEA R8, P3, R4, UR4, 0x1 ;  /* 0x0000000404087c11 */ /* 0x000fc6000f8608ff */
[----:B------:R-:W-:Y:S01]  /*3ba0*/  IMAD R13, R32, UR7, R13 ;  /* 0x00000007200d7c24 */ /* 0x000fe2000f8e020d */
[----:B------:R-:W-:Y:S01]  /*3bb0*/  LEA.HI.X R9, R4, UR5, R9, 0x1, P3 ;  /* 0x0000000504097c11 */ /* 0x000fe200098f0c09 */
[----:B------:R-:W-:Y:S01]  /*3bc0*/  IMAD.WIDE.U32 R6, R32, UR6, R6 ;  /* 0x0000000620067c25 */ /* 0x000fe2000f8e0006 */
[----:B------:R-:W-:-:S03]  /*3bd0*/  ULDC.64 UR4, c[0x0][0x400] ;  /* 0x0001000000047ab9 */ /* 0x000fc60000000a00 */
[----:B------:R-:W-:Y:S02]  /*3be0*/  IMAD R5, R36, UR7, R5 ;  /* 0x0000000724057c24 */ /* 0x000fe4000f8e0205 */
[----:B------:R-:W-:Y:S01]  /*3bf0*/  IMAD.IADD R31, R13, 0x1, R7 ;  /* 0x000000010d1f7824 */ /* 0x000fe200078e0207 */
[C---:B------:R-:W-:Y:S01]  /*3c00*/  LEA R13, P5, R10.reuse, R6, 0x6 ;  /* 0x000000060a0d7211 */ /* 0x040fe200078a30ff */
[----:B------:R-:W-:Y:S01]  /*3c10*/  IMAD.IADD R42, R5, 0x1, R11 ;  /* 0x00000001052a7824 */ /* 0x000fe200078e020b */
[----:B------:R-:W-:Y:S02]  /*3c20*/  CS2R R6, SRZ ;  /* 0x0000000000067805 */ /* 0x000fe4000001ff00 */
[----:B------:R-:W-:Y:S02]  /*3c30*/  CS2R R4, SRZ ;  /* 0x0000000000047805 */ /* 0x000fe4000001ff00 */
[----:B------:R-:W-:Y:S02]  /*3c40*/  LEA R12, P3, R13, UR4, 0x1 ;  /* 0x000000040d0c7c11 */ /* 0x000fe4000f8608ff */
[----:B------:R-:W-:-:S02]  /*3c50*/  LEA.HI.X R42, R10, R31, R42, 0x6, P5 ;  /* 0x0000001f0a2a7211 */ /* 0x000fc400028f342a */
[----:B------:R-:W-:Y:S01]  /*3c60*/  CS2R R10, SRZ ;  /* 0x00000000000a7805 */ /* 0x000fe2000001ff00 */
[----:B------:R0:W2:Y:S01]  /*3c70*/  @!P0 LDG.E.128 R4, desc[UR44][R8.64] ;  /* 0x0000002c08048981 */ /* 0x0000a2000c1e1d00 */
[----:B------:R-:W-:Y:S02]  /*3c80*/  LEA.HI.X R13, R13, UR5, R42, 0x1, P3 ;  /* 0x000000050d0d7c11 */ /* 0x000fe400098f0c2a */
[----:B0-----:R-:W-:-:S06]  /*3c90*/  CS2R R8, SRZ ;  /* 0x0000000000087805 */ /* 0x001fcc000001ff00 */
[----:B------:R-:W3:Y:S01]  /*3ca0*/  @!P0 LDG.E.128 R8, desc[UR44][R12.64] ;  /* 0x0000002c0c088981 */ /* 0x000ee2000c1e1d00 */
[----:B------:R-:W-:-:S06]  /*3cb0*/  UISETP.NE.AND UP0, UPT, UR39, URZ, UPT ;  /* 0x0000003f2700728c */ /* 0x000fcc000bf05270 */
[----:B------:R-:W-:Y:S01]  /*3cc0*/  PLOP3.LUT P3, PT, PT, PT, UP0, 0x80, 0x0 ;  /* 0x000000000000781c */ /* 0x000fe20003f6f008 */
        /* <DEDUP_REMOVED lines=12> */
[----:B------:R-:W-:Y:S02]  /*3d90*/  PRMT R65, R12, 0x5410, R13 ;  /* 0x000054100c417816 */ /* 0x000fe4000000000d */
[----:B------:R-:W-:-:S02]  /*3da0*/  PRMT R52, R52, 0x5410, R31 ;  /* 0x0000541034347816 */ /* 0x000fc4000000001f */
[----:B------:R-:W-:Y:S01]  /*3db0*/  PRMT R62, R62, 0x5410, R42 ;  /* 0x000054103e3e7816 */ /* 0x000fe2000000002a */
[----:B------:R-:W-:Y:S06]  /*3dc0*/  @P3 BRA `(.L_x_3634) ;  /* 0x0000000000043947 */ /* 0x000fec0003800000 */
[----:B------:R-:W-:Y:S01]  /*3dd0*/  BPT.TRAP 0x1 ;  /* 0x000000040000795c */ /* 0x000fe20000300000 */
.L_x_3634:
[----:B------:R-:W-:Y:S01]  /*3de0*/  IMAD R45, R153, 0x8, R2 ;  /* 0x00000008992d7824 */ /* 0x000fe200078e0202 */
[----:B------:R-:W-:Y:S01]  /*3df0*/  SHF.L.U32 R48, R156, 0x1f, RZ ;  /* 0x0000001f9c307819 */ /* 0x000fe200000006ff */
[----:B------:R-:W0:Y:S01]  /*3e00*/  LDC R59, c[0x0][0x2f4] ;  /* 0x0000bd00ff3b7b82 */ /* 0x000e220000000800 */
[----:B------:R-:W-:Y:S02]  /*3e10*/  BSSY B1, `(.L_x_3635) ;  /* 0x0000005000017945 */ /* 0x000fe40003800000 */
[----:B------:R-:W1:Y:S01]  /*3e20*/  SYNCS.PHASECHK.TRANS64.TRYWAIT P5, [R45+URZ+0x38890], R48 ;  /* 0x038890302d0075a7 */ /* 0x000e6200080a017f */
[----:B0-----:R-:W-:-:S04]  /*3e30*/  ISETP.GE.AND P0, PT, R22, R59, PT ;  /* 0x0000003b1600720c */ /* 0x001fc80003f06270 */
[----:B------:R-:W-:Y:S01]  /*3e40*/  ISETP.GE.OR P0, PT, R152, R47, P0 ;  /* 0x0000002f9800720c */ /* 0x000fe20000706670 */
[----:B-1----:R-:W-:-:S12]  /*3e50*/  @!P5 BRA `(.L_x_3636) ;  /* 0x000003e00070d947 */ /* 0x002fd80003800000 */
.L_x_4035:
[----:B------:R-:W-:Y:S05]  /*3e60*/  BSYNC B1 ;  /* 0x0000000000017941 */ /* 0x000fea0003800000 */
.L_x_3635:
[----:B------:R-:W-:Y:S05]  /*3e70*/  @P0 BRA `(.L_x_3627) ;  /* 0x0000000800840947 */ /* 0x000fea0003800000 */
[----:B------:R-:W-:Y:S01]  /*3e80*/  IMAD.SHL.U32 R12, R43, 0x2, RZ ;  /* 0x000000022b0c7824 */ /* 0x000fe200078e00ff */
[----:B------:R-:W-:Y:S03]  /*3e90*/  BSSY B1, `(.L_x_3637) ;  /* 0x0000073000017945 */ /* 0x000fe60003800000 */
[----:B------:R-:W-:-:S05]  /*3ea0*/  @P1 IMAD.IADD R12, R59, 0x1, -R12 ;  /* 0x000000013b0c1824 */ /* 0x000fca00078e0a0c */
[----:B------:R-:W-:-:S04]  /*3eb0*/  SHF.R.S32.HI R13, RZ, 0x1f, R12 ;  /* 0x0000001fff0d7819 */ /* 0x000fc8000001140c */
[----:B------:R-:W-:Y:S01]  /*3ec0*/  LEA.HI R12, R13, R12, RZ, 0x4 ;  /* 0x0000000c0d0c7211 */ /* 0x000fe200078f20ff */
[----:B------:R-:W-:-:S03]  /*3ed0*/  IMAD.SHL.U32 R13, R3, 0x8, RZ ;  /* 0x00000008030d7824 */ /* 0x000fc600078e00ff */
[----:B------:R-:W-:Y:S02]  /*3ee0*/  LEA.HI.SX32 R12, R12, R3, 0x1c ;  /* 0x000000030c0c7211 */ /* 0x000fe400078fe2ff */
[----:B------:R-:W-:Y:S02]  /*3ef0*/  IADD3 R43, P0, P5, R13, R34, R15 ;  /* 0x000000220d2b7210 */ /* 0x000fe40007d1e00f */
[--C-:B------:R-:W-:Y:S01]  /*3f00*/  SHF.R.S32.HI R15, RZ, 0x1f, R13.reuse ;  /* 0x0000001fff0f7819 */ /* 0x100fe2000001140d */
[----:B------:R-:W-:Y:S01]  /*3f10*/  IMAD.SHL.U32 R61, R12, 0x8, RZ ;  /* 0x000000080c3d7824 */ /* 0x000fe200078e00ff */
[C---:B------:R-:W-:Y:S02]  /*3f20*/  LOP3.LUT R12, R30.reuse, 0x38, R13, 0xf8, !PT ;  /* 0x000000381e0c7812 */ /* 0x040fe400078ef80d */
[----:B------:R-:W-:Y:S02]  /*3f30*/  IADD3.X R50, R15, R53, R14, P0, P5 ;  /* 0x000000350f327210 */ /* 0x000fe400007ea40e */
[----:B------:R-:W-:-:S02]  /*3f40*/  LOP3.LUT R30, R30, 0x38, R61, 0xf8, !PT ;  /* 0x000000381e1e7812 */ /* 0x000fc400078ef83d */
[C-C-:B------:R-:W-:Y:S02]  /*3f50*/  LOP3.LUT R12, R28.reuse, R12, R29.reuse, 0xf6, !PT ;  /* 0x0000000c1c0c7212 */ /* 0x140fe400078ef61d */
[----:B------:R-:W-:Y:S02]  /*3f60*/  LOP3.LUT R30, R28, R30, R29, 0xf6, !PT ;  /* 0x0000001e1c1e7212 */ /* 0x000fe400078ef61d */
[----:B------:R-:W-:Y:S01]  /*3f70*/  IADD3 R43, P0, R43, R18, RZ ;  /* 0x000000122b2b7210 */ /* 0x000fe20007f1e0ff */
[C---:B------:R-:W-:Y:S02]  /*3f80*/  IMAD.IADD R13, R49.reuse, 0x1, R12 ;  /* 0x00000001310d7824 */ /* 0x040fe400078e020c */
[----:B------:R-:W-:Y:S02]  /*3f90*/  IMAD.IADD R49, R49, 0x1, R30 ;  /* 0x0000000131317824 */ /* 0x000fe400078e021e */
[--C-:B------:R-:W-:Y:S02]  /*3fa0*/  IMAD R13, R13, 0x2, R2.reuse ;  /* 0x000000020d0d7824 */ /* 0x100fe400078e0202 */
[----:B------:R-:W-:-:S02]  /*3fb0*/  IMAD R49, R49, 0x2, R2 ;  /* 0x0000000231317824 */ /* 0x000fc400078e0202 */
[----:B------:R-:W-:Y:S01]  /*3fc0*/  IMAD.X R50, R50, 0x1, R39, P0 ;  /* 0x0000000132327824 */ /* 0x000fe200000e0627 */
[C---:B------:R-:W-:Y:S01]  /*3fd0*/  LEA R42, P0, R43.reuse, R40, 0x1 ;  /* 0x000000282b2a7211 */ /* 0x040fe200078008ff */
[----:B------:R-:W1:Y:S03]  /*3fe0*/  LDS.128 R12, [R13+0x22400] ;  /* 0x022400000d0c7984 */ /* 0x000e660000000c00 */
[----:B------:R-:W-:Y:S01]  /*3ff0*/  LEA.HI.X R43, R43, R41, R50, 0x1, P0 ;  /* 0x000000292b2b7211 */ /* 0x000fe200000f0c32 */
[----:B------:R2:W3:Y:S01]  /*4000*/  LDS.128 R28, [R49+0x22400] ;  /* 0x02240000311c7984 */ /* 0x0004e20000000c00 */
[----:B------:R-:W-:Y:S07]  /*4010*/  @P4 BRA `(.L_x_3638) ;  /* 0x0000000400684947 */ /* 0x000fee0003800000 */
[----:B------:R-:W-:Y:S02]  /*4020*/  SHF.R.U32.HI R60, RZ, 0x10, R9 ;  /* 0x00000010ff3c7819 */ /* 0x000fe40000011609 */
[----:B------:R-:W-:Y:S02]  /*4030*/  SHF.R.U32.HI R50, RZ, 0x10, R5 ;  /* 0x00000010ff327819 */ /* 0x000fe40000011605 */
[----:B------:R-:W-:Y:S02]  /*4040*/  PRMT R60, R62, 0x5432, R60 ;  /* 0x000054323e3c7816 */ /* 0x000fe4000000003c */
[--C-:B------:R-:W-:Y:S01]  /*4050*/  SHF.R.U64 R54, R6, 0x10, R7.reuse ;  /* 0x0000001006367819 */ /* 0x100fe20000001207 */
[----:B-1----:R-:W-:Y:S01]  /*4060*/  IMAD.U32 R6, R12, 0x10000, RZ ;  /* 0x000100000c067824 */ /* 0x002fe200078e00ff */
[----:B------:R-:W-:Y:S01]  /*4070*/  SHF.R.U32.HI R56, RZ, 0x10, R7 ;  /* 0x00000010ff387819 */ /* 0x000fe20000011607 */
[----:B------:R-:W-:Y:S01]  /*4080*/  IMAD.U32 R7, R13, 0x10000, RZ ;  /* 0x000100000d077824 */ /* 0x000fe200078e00ff */
[----:B------:R-:W-:Y:S01]  /*4090*/  SHF.R.U64 R58, R8, 0x10, R9 ;  /* 0x00000010083a7819 */ /* 0x000fe20000001209 */
[----:B------:R-:W-:Y:S01]  /*40a0*/  IMAD.U32 R62, R60, 0x10000, RZ ;  /* 0x000100003c3e7824 */ /* 0x000fe200078e00ff */
[----:B--2---:R-:W-:Y:S01]  /*40b0*/  SHF.R.U64 R49, R4, 0x10, R5 ;  /* 0x0000001004317819 */ /* 0x004fe20000001205 */
[----:B------:R-:W-:Y:S01]  /*40c0*/  IMAD.U32 R9, R15, 0x10000, RZ ;  /* 0x000100000f097824 */ /* 0x000fe200078e00ff */
[----:B------:R-:W-:Y:S01]  /*40d0*/  LOP3.LUT R8, R13, 0xffff0000, RZ, 0xc0, !PT ;  /* 0xffff00000d087812 */ /* 0x000fe200078ec0ff */
[----:B---3--:R-:W-:Y:S01]  /*40e0*/  IMAD.U32 R13, R29, 0x10000, RZ ;  /* 0x000100001d0d7824 */ /* 0x008fe200078e00ff */
[----:B------:R-:W-:Y:S01]  /*40f0*/  PRMT R50, R68, 0x5432, R50 ;  /* 0x0000543244327816 */ /* 0x000fe20000000032 */
[----:B------:R-:W-:Y:S01]  /*4100*/  IMAD.U32 R5, R30, 0x10000, RZ ;  /* 0x000100001e057824 */ /* 0x000fe200078e00ff */
[--C-:B------:R-:W-:Y:S01]  /*4110*/  SHF.R.U32.HI R64, RZ, 0x10, R11.reuse ;  /* 0x00000010ff407819 */ /* 0x100fe2000001160b */
[----:B------:R-:W-:Y:S01]  /*4120*/  IMAD.U32 R4, R14, 0x10000, RZ ;  /* 0x000100000e047824 */ /* 0x000fe200078e00ff */
[----:B------:R-:W-:Y:S01]  /*4130*/  SHF.R.U64 R63, R10, 0x10, R11 ;  /* 0x000000100a3f7819 */ /* 0x000fe2000000120b */
[----:B------:R-:W-:Y:S01]  /*4140*/  IMAD.U32 R11, R28, 0x10000, RZ ;  /* 0x000100001c0b7824 */ /* 0x000fe200078e00ff */
[----:B------:R-:W-:-:S02]  /*4150*/  PRMT R49, R52, 0x5410, R49 ;  /* 0x0000541034317816 */ /* 0x000fc40000000031 */
[----:B------:R-:W-:Y:S01]  /*4160*/  PRMT R54, R66, 0x5432, R54 ;  /* 0x0000543242367816 */ /* 0x000fe20000000036 */
[----:B------:R-:W-:Y:S01]  /*4170*/  FMUL.FTZ R66, R13, R62 ;  /* 0x0000003e0d427220 */ /* 0x000fe20000410000 */
[----:B------:R-:W-:Y:S01]  /*4180*/  PRMT R58, R52, 0x5432, R58 ;  /* 0x00005432343a7816 */ /* 0x000fe2000000003a */
[----:B------:R-:W-:Y:S01]  /*4190*/  IMAD.U32 R52, R50, 0x10000, RZ ;  /* 0x0001000032347824 */ /* 0x000fe200078e00ff */
[----:B------:R-:W-:Y:S02]  /*41a0*/  PRMT R64, R65, 0x5432, R64 ;  /* 0x0000543241407816 */ /* 0x000fe40000000040 */
[----:B------:R-:W-:Y:S01]  /*41b0*/  PRMT R56, R67, 0x5432, R56 ;  /* 0x0000543243387816 */ /* 0x000fe20000000038 */
[-C--:B------:R-:W-:Y:S01]  /*41c0*/  FMUL.FTZ R68, R13, R52.reuse ;  /* 0x000000340d447220 */ /* 0x080fe20000410000 */
[----:B------:R-:W-:Y:S01]  /*41d0*/  PRMT R63, R65, 0x5410, R63 ;  /* 0x00005410413f7816 */ /* 0x000fe2000000003f */
[----:B------:R-:W-:Y:S01]  /*41e0*/  FFMA.FTZ R65, R7, R52, -R66 ;  /* 0x0000003407417223 */ /* 0x000fe20000010842 */
[----:B------:R-:W-:Y:S01]  /*41f0*/  LOP3.LUT R10, R15, 0xffff0000, RZ, 0xc0, !PT ;  /* 0xffff00000f0a7812 */ /* 0x000fe200078ec0ff */
[----:B------:R-:W-:Y:S01]  /*4200*/  IMAD.U32 R15, R31, 0x10000, RZ ;  /* 0x000100001f0f7824 */ /* 0x000fe200078e00ff */
[----:B------:R-:W-:Y:S01]  /*4210*/  LOP3.LUT R29, R29, 0xffff0000, RZ, 0xc0, !PT ;  /* 0xffff00001d1d7812 */ /* 0x000fe200078ec0ff */
[----:B------:R-:W-:Y:S01]  /*4220*/  IMAD.U32 R66, R64, 0x10000, RZ ;  /* 0x0001000040427824 */ /* 0x000fe200078e00ff */
[----:B------:R-:W-:Y:S01]  /*4230*/  LOP3.LUT R60, R60, 0xffff0000, RZ, 0xc0, !PT ;  /* 0xffff00003c3c7812 */ /* 0x000fe200078ec0ff */
[----:B------:R-:W-:Y:S01]  /*4240*/  IMAD.U32 R52, R56, 0x10000, RZ ;  /* 0x0001000038347824 */ /* 0x000fe200078e00ff */
[----:B------:R-:W-:Y:S01]  /*4250*/  LOP3.LUT R50, R50, 0xffff0000, RZ, 0xc0, !PT ;  /* 0xffff000032327812 */ /* 0x000fe200078ec0ff */
[----:B------:R-:W-:Y:S01]  /*4260*/  FFMA.FTZ R68, R7, R62, R68 ;  /* 0x0000003e07447223 */ /* 0x000fe20000010044 */
[----:B------:R-:W-:Y:S01]  /*4270*/  FMUL.FTZ R62, R15, R66 ;  /* 0x000000420f3e7220 */ /* 0x000fe20000410000 */
[----:B------:R-:W-:Y:S01]  /*4280*/  LOP3.LUT R31, R31, 0xffff0000, RZ, 0xc0, !PT ;  /* 0xffff00001f1f7812 */ /* 0x000fe200078ec0ff */
[----:B------:R-:W-:Y:S01]  /*4290*/  FMUL.FTZ R15, R15, R52 ;  /* 0x000000340f0f7220 */ /* 0x000fe20000410000 */
[----:B------:R-:W-:Y:S01]  /*42a0*/  LOP3.LUT R64, R64, 0xffff0000, RZ, 0xc0, !PT ;  /* 0xffff000040407812 */ /* 0x000fe200078ec0ff */
[C---:B------:R-:W-:Y:S01]  /*42b0*/  FMUL.FTZ R13, R29.reuse, R60 ;  /* 0x0000003c1d0d7220 */ /* 0x040fe20000410000 */
[----:B------:R-:W-:Y:S01]  /*42c0*/  FMUL.FTZ R29, R29, R50 ;  /* 0x000000321d1d7220 */ /* 0x000fe20000410000 */
[----:B------:R-:W-:Y:S01]  /*42d0*/  LOP3.LUT R56, R56, 0xffff0000, RZ, 0xc0, !PT ;  /* 0xffff000038387812 */ /* 0x000fe200078ec0ff */
[C---:B------:R-:W-:Y:S01]  /*42e0*/  FFMA.FTZ R62, R9.reuse, R52, -R62 ;  /* 0x00000034093e7223 */ /* 0x040fe2000001083e */
        /* <DEDUP_REMOVED lines=11> */
[----:B------:R-:W-:Y:S01]  /*43a0*/  FMUL.FTZ R11, R11, R7 ;  /* 0x000000070b0b7220 */ /* 0x000fe20000410000 */
[----:B------:R-:W-:Y:S01]  /*43b0*/  LOP3.LUT R49, R49, 0xffff0000, RZ, 0xc0, !PT ;  /* 0xffff000031317812 */ /* 0x000fe200078ec0ff */
[----:B------:R-:W-:Y:S01]  /*43c0*/  FFMA.FTZ R69, R10, R64, R15 ;  /* 0x000000400a457223 */ /* 0x000fe2000001000f */
[----:B------:R-:W-:Y:S01]  /*43d0*/  LOP3.LUT R12, R12, 0xffff0000, RZ, 0xc0, !PT ;  /* 0xffff00000c0c7812 */ /* 0x000fe200078ec0ff */
[----:B------:R-:W-:Y:S01]  /*43e0*/  FMUL.FTZ R15, R28, R9 ;  /* 0x000000091c0f7220 */ /* 0x000fe20000410000 */
[----:B------:R-:W-:Y:S01]  /*43f0*/  FFMA.FTZ R11, R6, R8, R11 ;  /* 0x00000008060b7223 */ /* 0x000fe2000001000b */
[----:B------:R-:W-:Y:S01]  /*4400*/  FMUL.FTZ R29, R28, R49 ;  /* 0x000000311c1d7220 */ /* 0x000fe20000410000 */
[----:B------:R-:W-:Y:S01]  /*4410*/  FFMA.FTZ R13, R6, R7, -R13 ;  /* 0x00000007060d7223 */ /* 0x000fe2000001080d */
[C---:B------:R-:W-:Y:S01]  /*4420*/  IMAD.U32 R8, R63.reuse, 0x10000, RZ ;  /* 0x000100003f087824 */ /* 0x040fe200078e00ff */
[----:B------:R-:W-:Y:S01]  /*4430*/  LOP3.LUT R30, R30, 0xffff0000, RZ, 0xc0, !PT ;  /* 0xffff00001e1e7812 */ /* 0x000fe200078ec0ff */
[----:B------:R-:W-:Y:S01]  /*4440*/  IMAD.U32 R6, R54, 0x10000, RZ ;  /* 0x0001000036067824 */ /* 0x000fe200078e00ff */
[----:B------:R-:W-:Y:S01]  /*4450*/  LOP3.LUT R63, R63, 0xffff0000, RZ, 0xc0, !PT ;  /* 0xffff00003f3f7812 */ /* 0x000fe200078ec0ff */
[----:B------:R-:W-:Y:S01]  /*4460*/  FFMA.FTZ R10, R12, R49, -R15 ;  /* 0x000000310c0a7223 */ /* 0x000fe2000001080f */
[----:B------:R-:W-:Y:S01]  /*4470*/  LOP3.LUT R7, R54, 0xffff0000, RZ, 0xc0, !PT ;  /* 0xffff000036077812 */ /* 0x000fe200078ec0ff */
[----:B------:R-:W-:Y:S01]  /*4480*/  FFMA.FTZ R12, R12, R9, R29 ;  /* 0x000000090c0c7223 */ /* 0x000fe2000001001d */
[C---:B------:R-:W-:Y:S01]  /*4490*/  FMUL.FTZ R9, R5.reuse, R8 ;  /* 0x0000000805097220 */ /* 0x040fe20000410000 */
[----:B------:R-:W-:Y:S01]  /*44a0*/  LOP3.LUT R14, R14, 0xffff0000, RZ, 0xc0, !PT ;  /* 0xffff00000e0e7812 */ /* 0x000fe200078ec0ff */
        /* <DEDUP_REMOVED lines=17> */
.L_x_3638:
[----:B------:R-:W-:Y:S05]  /*45c0*/  BSYNC B1 ;  /* 0x0000000000017941 */ /* 0x000fea0003800000 */
.L_x_3637:
[----:B-1----:R4:W-:Y:S01]  /*45d0*/  STG.E.128 desc[UR44][R42.64], R12 ;  /* 0x0000000c2a007986 */ /* 0x0029e2000c101d2c */
[----:B------:R-:W-:-:S13]  /*45e0*/  ISETP.GE.AND P0, PT, R61, R59, PT ;  /* 0x0000003b3d00720c */ /* 0x000fda0003f06270 */
[----:B------:R-:W-:Y:S05]  /*45f0*/  @P0 BRA `(.L_x_3627) ;  /* 0x0000000000a40947 */ /* 0x000fea0003800000 */
[----:B------:R-:W-:Y:S02]  /*4600*/  IMAD R4, R57, R36, RZ ;  /* 0x0000002439047224 */ /* 0x000fe400078e02ff */
[----:B------:R-:W-:Y:S02]  /*4610*/  IMAD.MOV.U32 R35, RZ, RZ, R53 ;  /* 0x000000ffff237224 */ /* 0x000fe400078e0035 */
[-C--:B------:R-:W-:Y:S01]  /*4620*/  IMAD R5, R51, R55.reuse, R4 ;  /* 0x0000003733057224 */ /* 0x080fe200078e0204 */
[----:B------:R-:W-:Y:S01]  /*4630*/  SHF.R.S32.HI R4, RZ, 0x1f, R61 ;  /* 0x0000001fff047819 */ /* 0x000fe2000001143d */
[----:B------:R-:W-:-:S04]  /*4640*/  IMAD.WIDE.U32 R34, R36, R55, R34 ;  /* 0x0000003724227225 */ /* 0x000fc800078e0022 */
[----:B------:R-:W-:Y:S01]  /*4650*/  IMAD.IADD R5, R35, 0x1, R5 ;  /* 0x0000000123057824 */ /* 0x000fe200078e0205 */
[----:B------:R-:W-:-:S04]  /*4660*/  IADD3 R34, P0, P4, R18, R34, R61 ;  /* 0x0000002212227210 */ /* 0x000fc80007c1e03d */
[----:B------:R-:W-:Y:S02]  /*4670*/  IADD3.X R4, R39, R5, R4, P0, P4 ;  /* 0x0000000527047210 */ /* 0x000fe400007e8404 */
[----:B------:R-:W-:-:S04]  /*4680*/  LEA R40, P0, R34, R40, 0x1 ;  /* 0x0000002822287211 */ /* 0x000fc800078008ff */
[----:B------:R-:W-:-:S05]  /*4690*/  LEA.HI.X R41, R34, R41, R4, 0x1, P0 ;  /* 0x0000002922297211 */ /* 0x000fca00000f0c04 */
[----:B---3--:R1:W-:Y:S01]  /*46a0*/  STG.E.128 desc[UR44][R40.64], R28 ;  /* 0x0000001c28007986 */ /* 0x0083e2000c101d2c */
[----:B------:R-:W-:Y:S05]  /*46b0*/  BRA `(.L_x_3627) ;  /* 0x0000000000747947 */ /* 0x000fea0003800000 */
.L_x_3620:
[----:B------:R-:W-:-:S06]  /*46c0*/  UISETP.NE.AND UP0, UPT, UR39, URZ, UPT ;  /* 0x0000003f2700728c */ /* 0x000fcc000bf05270 */
[----:B------:R-:W-:-:S13]  /*46d0*/  PLOP3.LUT P3, PT, PT, PT, UP0, 0x80, 0x0 ;  /* 0x000000000000781c */ /* 0x000fda0003f6f008 */
[----:B------:R-:W-:Y:S05]  /*46e0*/  @P3 BRA `(.L_x_3639) ;  /* 0x0000000000043947 */ /* 0x000fea0003800000 */
[----:B------:R-:W-:Y:S01]  /*46f0*/  BPT.TRAP 0x1 ;  /* 0x000000040000795c */ /* 0x000fe20000300000 */
.L_x_3639:
        /* <DEDUP_REMOVED lines=8> */
.L_x_4036:
[----:B------:R-:W-:Y:S05]  /*4780*/  BSYNC B1 ;  /* 0x0000000000017941 */ /* 0x000fea0003800000 */
.L_x_3640:
[----:B------:R-:W-:Y:S05]  /*4790*/  @P4 BRA `(.L_x_3627) ;  /* 0x00000000003c4947 */ /* 0x000fea0003800000 */
[----:B------:R-:W-:Y:S01]  /*47a0*/  VIADD R4, R22, 0x20 ;  /* 0x0000002016047836 */ /* 0x000fe20000000000 */
[----:B------:R-:W-:Y:S01]  /*47b0*/  ULDC UR4, c[0x0][0x2f4] ;  /* 0x0000bd0000047ab9 */ /* 0x000fe20000000800 */
[----:B------:R-:W-:-:S03]  /*47c0*/  PLOP3.LUT P5, PT, PT, PT, PT, 0x8, 0x0 ;  /* 0x000000000000781c */ /* 0x000fc60003fae170 */
[----:B------:R-:W-:-:S13]  /*47d0*/  ISETP.GE.AND P4, PT, R4, UR4, PT ;  /* 0x0000000404007c0c */ /* 0x000fda000bf86270 */
[----:B------:R-:W-:Y:S01]  /*47e0*/  @!P4 LOP3.LUT P0, RZ, R157, 0x4, RZ, 0xc0, !PT ;  /* 0x000000049dffc812 */ /* 0x000fe2000780c0ff */
[----:B------:R-:W-:-:S03]  /*47f0*/  @!P4 VIADD R4, R46, 0x20 ;  /* 0x000000202e04c836 */ /* 0x000fc60000000000 */
[----:B------:R-:W-:Y:S02]  /*4800*/  @!P4 PLOP3.LUT P5, PT, P0, PT, PT, 0x80, 0x0 ;  /* 0x000000000000c81c */ /* 0x000fe400007af070 */
[----:B------:R-:W-:-:S11]  /*4810*/  ISETP.GE.AND P0, PT, R22, UR4, PT ;  /* 0x0000000416007c0c */ /* 0x000fd6000bf06270 */
[----:B------:R-:W-:-:S04]  /*4820*/  @P5 VIADD R4, R46, 0xffffffe0 ;  /* 0xffffffe02e045836 */ /* 0x000fc80000000000 */
[----:B------:R-:W-:Y:S02]  /*4830*/  @!P4 IMAD.IADD R49, R49, 0x1, R4 ;  /* 0x000000013131c824 */ /* 0x000fe400078e0204 */
[----:B------:R-:W1:Y:S02]  /*4840*/  @!P0 LDS.128 R4, [R42+0x22400] ;  /* 0x022400002a048984 */ /* 0x000e640000000c00 */
[----:B------:R-:W-:-:S06]  /*4850*/  @!P4 IMAD R8, R49, 0x2, R2 ;  /* 0x000000023108c824 */ /* 0x000fcc00078e0202 */
[----:B------:R-:W2:Y:S04]  /*4860*/  @!P4 LDS.128 R8, [R8+0x22400] ;  /* 0x022400000808c984 */ /* 0x000ea80000000c00 */
[----:B-1----:R1:W-:Y:S04]  /*4870*/  @!P0 STG.E.128 desc[UR44][R12.64], R4 ;  /* 0x000000040c008986 */ /* 0x0023e8000c101d2c */
[----:B--2---:R1:W-:Y:S02]  /*4880*/  @!P4 STG.E.128 desc[UR44][R12.64+0x40], R8 ;  /* 0x000040080c00c986 */ /* 0x0043e4000c101d2c */
.L_x_3627:
[----:B------:R-:W-:Y:S05]  /*4890*/  BSYNC B0 ;  /* 0x0000000000007941 */ /* 0x000fea0003800000 */
.L_x_3619:
[----:B-1----:R-:W1:Y:S01]  /*48a0*/  S2R R5, SR_TID.X ;  /* 0x0000000000057919 */ /* 0x002e620000002100 */
[----:B------:R-:W-:Y:S01]  /*48b0*/  @!PT LDS RZ, [RZ] ;  /* 0x00000000fffff984 */ /* 0x000fe20000000800 */
[----:B------:R-:W-:Y:S01]  /*48c0*/  @!PT LDS RZ, [RZ] ;  /* 0x00000000fffff984 */ /* 0x000fe20000000800 */
[----:B------:R-:W-:Y:S01]  /*48d0*/  @!PT LDS RZ, [RZ] ;  /* 0x00000000fffff984 */ /* 0x000fe20000000800 */
[----:B------:R-:W-:Y:S01]  /*48e0*/  @!PT LDS RZ, [RZ] ;  /* 0x00000000fffff984 */ /* 0x000fe20000000800 */
[----:B------:R0:W-:Y:S06]  /*48f0*/  MEMBAR.ALL.CTA ;  /* 0x0000000000007992 */ /* 0x0001ec0000008000 */
[----:B0-----:R-:W0:Y:S01]  /*4900*/  FENCE.VIEW.ASYNC.S ;  /* 0x00000000000073c6 */ /* 0x001e220000000000 */
[----:B------:R-:W-:Y:S05]  /*4910*/  WARPSYNC.ALL ;  /* 0x0000000000007948 */ /* 0x000fea0003800000 */
[----:B------:R-:W-:Y:S01]  /*4920*/  BSSY B0, `(.L_x_3642) ;  /* 0x000000b000007945 */ /* 0x000fe20003800000 */
[----:B-1----:R-:W-:-:S02]  /*4930*/  LOP3.LUT R4, R5, 0x7f, RZ, 0xc0, !PT ;  /* 0x0000007f05047812 */ /* 0x002fc400078ec0ff */
[----:B------:R-:W-:Y:S02]  /*4940*/  SHF.R.U32.HI R5, RZ, 0x7, R5 ;  /* 0x00000007ff057819 */ /* 0x000fe40000011605 */
[----:B------:R-:W-:-:S03]  /*4950*/  ISETP.NE.AND P0, PT, R4, RZ, PT ;  /* 0x000000ff0400720c */ /* 0x000fc60003f05270 */
[----:B------:R-:W-:-:S10]  /*4960*/  VIADD R40, R5, 0x8 ;  /* 0x0000000805287836 */ /* 0x000fd40000000000 */
[----:B------:R-:W-:-:S05]  /*4970*/  @!P0 VIADD R4, R45, 0x388a0 ;  /* 0x000388a02d048836 */ /* 0x000fca0000000000 */
[----:B------:R-:W-:Y:S01]  /*4980*/  @!P0 PRMT R4, RZ, 0x654, R4 ;  /* 0x00000654ff048816 */ /* 0x000fe20000000004 */
[----:B0-----:R0:W-:Y:S06]  /*4990*/  BAR.SYNC.DEFER_BLOCKING R40, 0x80 ;  /* 0x000200280000751d */ /* 0x0011ec0000010000 */
[----:B------:R0:W-:Y:S01]  /*49a0*/  @!P0 SYNCS.ARRIVE.TRANS64.RED.A1T0 RZ, [R4+URZ], RZ ;  /* 0x000000ff04ff89a7 */ /* 0x0001e2000810043f */
[----:B------:R-:W-:Y:S05]  /*49b0*/  @P3 BRA `(.L_x_3643) ;  /* 0x0000000000043947 */ /* 0x000fea0003800000 */
[----:B------:R-:W-:Y:S01]  /*49c0*/  BPT.TRAP 0x1 ;  /* 0x000000040000795c */ /* 0x000fe20000300000 */
.L_x_3643:
[----:B------:R-:W-:Y:S05]  /*49d0*/  BSYNC B0 ;  /* 0x0000000000007941 */ /* 0x000fea0003800000 */
.L_x_3642:
[----:B------:R-:W1:Y:S01]  /*49e0*/  SYNCS.PHASECHK.TRANS64.TRYWAIT P3, [R45+URZ+0x388b0], R48 ;  /* 0x0388b0302d0075a7 */ /* 0x000e62000806017f */
[----:B------:R-:W-:Y:S01]  /*49f0*/  BSSY B0, `(.L_x_3644) ;  /* 0x0000003000007945 */ /* 0x000fe20003800000 */
[----:B------:R-:W-:-:S03]  /*4a00*/  ISETP.GE.AND P4, PT, R152, R47, PT ;  /* 0x0000002f9800720c */ /* 0x000fc60003f86270 */
[----:B-1----:R-:W-:Y:S10]  /*4a10*/  @!P3 BRA `(.L_x_3645) ;  /* 0x000003d400a8b947 */ /* 0x002ff40003800000 */
.L_x_4037:
[----:B------:R-:W-:Y:S05]  /*4a20*/  BSYNC B0 ;  /* 0x0000000000007941 */ /* 0x000fea0003800000 */
.L_x_3644:
[----:B------:R-:W-:Y:S01]  /*4a30*/  BSSY B0, `(.L_x_3646) ;  /* 0x0000053000007945 */ /* 0x000fe20003800000 */
[----:B------:R-:W-:-:S03]  /*4a40*/  IMAD R9, R153, 0x8000, R46 ;  /* 0x0000800099097824 */ /* 0x000fc600078e022e */
[----:B------:R-:W-:Y:S05]  /*4a50*/  @P4 BRA `(.L_x_3647) ;  /* 0x0000000400404947 */ /* 0x000fea0003800000 */
[----:B0-----:R-:W-:Y:S01]  /*4a60*/  VIADD R4, R22, 0x40 ;  /* 0x0000004016047836 */ /* 0x001fe20000000000 */
[----:B------:R-:W-:Y:S01]  /*4a70*/  LOP3.LUT P4, RZ, R157, 0x4, RZ, 0xc0, !PT ;  /* 0x000000049dff7812 */ /* 0x000fe2000788c0ff */
[----:B------:R-:W-:Y:S01]  /*4a80*/  IMAD.WIDE R6, R36, 0x40, R20 ;  /* 0x0000004024067825 */ /* 0x000fe200078e0214 */
[----:B------:R-:W-:Y:S01]  /*4a90*/  ULDC UR4, c[0x0][0x320] ;  /* 0x0000c80000047ab9 */ /* 0x000fe20000000800 */
[----:B------:R-:W-:Y:S01]  /*4aa0*/  ULDC.64 UR6, c[0x0][0x328] ;  /* 0x0000ca0000067ab9 */ /* 0x000fe20000000a00 */
[----:B------:R-:W-:Y:S01]  /*4ab0*/  ISETP.GE.AND P6, PT, R4, UR4, PT ;  /* 0x0000000404007c0c */ /* 0x000fe2000bfc6270 */
[----:B------:R-:W-:Y:S01]  /*4ac0*/  IMAD R7, R7, UR6, RZ ;  /* 0x0000000607077c24 */ /* 0x000fe2000f8e02ff */
[----:B------:R-:W-:Y:S01]  /*4ad0*/  ISETP.GE.AND P5, PT, R22, UR4, PT ;  /* 0x0000000416007c0c */ /* 0x000fe2000bfa6270 */
[----:B------:R-:W-:Y:S02]  /*4ae0*/  IMAD.MOV.U32 R4, RZ, RZ, R26 ;  /* 0x000000ffff047224 */ /* 0x000fe400078e001a */
[----:B------:R-:W-:-:S02]  /*4af0*/  IMAD.MOV.U32 R5, RZ, RZ, R44 ;  /* 0x000000ffff057224 */ /* 0x000fc400078e002c */
[C---:B------:R-:W-:Y:S02]  /*4b00*/  IMAD R7, R6.reuse, UR7, R7 ;  /* 0x0000000706077c24 */ /* 0x040fe4000f8e0207 */
[----:B------:R-:W-:Y:S01]  /*4b10*/  IMAD.WIDE.U32 R4, R6, UR6, R4 ;  /* 0x0000000606047c25 */ /* 0x000fe2000f8e0004 */
[----:B------:R-:W-:-:S03]  /*4b20*/  ULDC.64 UR6, c[0x0][0x318] ;  /* 0x0000c60000067ab9 */ /* 0x000fc60000000a00 */
[C---:B------:R-:W-:Y:S02]  /*4b30*/  VIADD R41, R9.reuse, 0x20 ;  /* 0x0000002009297836 */ /* 0x040fe40000000000 */
[----:B------:R-:W-:Y:S01]  /*4b40*/  @P4 VIADD R41, R9, 0xffffffe0 ;  /* 0xffffffe009294836 */ /* 0x000fe20000000000 */
[----:B------:R-:W-:Y:S01]  /*4b50*/  LEA R34, P4, R4, UR6, 0x1 ;  /* 0x0000000604227c11 */ /* 0x000fe2000f8808ff */
[----:B------:R-:W-:Y:S02]  /*4b60*/  IMAD.IADD R5, R5, 0x1, R7 ;  /* 0x0000000105057824 */ /* 0x000fe400078e0207 */
[C---:B------:R-:W-:Y:S02]  /*4b70*/  VIADD R8, R22.reuse, 0x80 ;  /* 0x0000008016087836 */ /* 0x040fe40000000000 */
[----:B------:R-:W-:Y:S01]  /*4b80*/  VIADD R6, R22, 0xc0 ;  /* 0x000000c016067836 */ /* 0x000fe20000000000 */
[----:B------:R-:W-:Y:S01]  /*4b90*/  LEA.HI.X R35, R4, UR7, R5, 0x1, P4 ;  /* 0x0000000704237c11 */ /* 0x000fe2000a0f0c05 */
[----:B------:R-:W-:Y:S01]  /*4ba0*/  IMAD R46, R9, 0x2, R2 ;  /* 0x00000002092e7824 */ /* 0x000fe200078e0202 */
[----:B------:R-:W-:Y:S01]  /*4bb0*/  ISETP.GE.AND P3, PT, R8, UR4, PT ;  /* 0x0000000408007c0c */ /* 0x000fe2000bf66270 */
[----:B----4-:R-:W-:Y:S01]  /*4bc0*/  VIADD R42, R22, 0x100 ;  /* 0x00000100162a7836 */ /* 0x010fe20000000000 */
[----:B------:R-:W-:Y:S01]  /*4bd0*/  ISETP.GE.AND P4, PT, R6, UR4, PT ;  /* 0x0000000406007c0c */ /* 0x000fe2000bf86270 */
[----:B------:R-:W-:Y:S01]  /*4be0*/  VIADD R43, R22, 0x140 ;  /* 0x00000140162b7836 */ /* 0x000fe20000000000 */
[----:B------:R-:W0:Y:S04]  /*4bf0*/  @!P5 LDS.128 R4, [R46+0x400] ;  /* 0x000400002e04d984 */ /* 0x000e280000000c00 */
[----:B------:R-:W4:Y:S05]  /*4c00*/  @!P6 LDS.128 R8, [R46+0x2400] ;  /* 0x002400002e08e984 */ /* 0x000f2a0000000c00 */
[----:B------:R-:W1:Y:S04]  /*4c10*/  @!P3 LDS.128 R12, [R46+0x4400] ;  /* 0x004400002e0cb984 */ /* 0x000e680000000c00 */
[----:B---3--:R-:W3:Y:S04]  /*4c20*/  @!P4 LDS.128 R28, [R46+0x6400] ;  /* 0x006400002e1cc984 */ /* 0x008ee80000000c00 */
[----:B0-----:R-:W-:Y:S01]  /*4c30*/  @!P5 STG.E.128 desc[UR44][R34.64], R4 ;  /* 0x000000042200d986 */ /* 0x001fe2000c101d2c */
[----:B------:R-:W-:Y:S01]  /*4c40*/  ISETP.GE.AND P5, PT, R42, UR4, PT ;  /* 0x000000042a007c0c */ /* 0x000fe2000bfa6270 */
[----:B------:R-:W-:-:S02]  /*4c50*/  VIADD R42, R22, 0x180 ;  /* 0x00000180162a7836 */ /* 0x000fc40000000000 */
[----:B----4-:R-:W-:Y:S01]  /*4c60*/  @!P6 STG.E.128 desc[UR44][R34.64+0x80], R8 ;  /* 0x000080082200e986 */ /* 0x010fe2000c101d2c */
[----:B------:R-:W-:Y:S01]  /*4c70*/  ISETP.GE.AND P6, PT, R43, UR4, PT ;  /* 0x000000042b007c0c */ /* 0x000fe2000bfc6270 */
[----:B------:R-:W-:Y:S02]  /*4c80*/  VIADD R43, R22, 0x1c0 ;  /* 0x000001c0162b7836 */ /* 0x000fe40000000000 */
[----:B-1----:R-:W-:Y:S01]  /*4c90*/  @!P3 STG.E.128 desc[UR44][R34.64+0x100], R12 ;  /* 0x0001000c2200b986 */ /* 0x002fe2000c101d2c */
[----:B------:R-:W-:Y:S01]  /*4ca0*/  ISETP.GE.AND P3, PT, R42, UR4, PT ;  /* 0x000000042a007c0c */ /* 0x000fe2000bf66270 */
[C---:B------:R-:W-:Y:S02]  /*4cb0*/  VIADD R42, R22.reuse, 0x60 ;  /* 0x00000060162a7836 */ /* 0x040fe40000000000 */
[----:B---3--:R-:W-:Y:S01]  /*4cc0*/  @!P4 STG.E.128 desc[UR44][R34.64+0x180], R28 ;  /* 0x0001801c2200c986 */ /* 0x008fe2000c101d2c */
[----:B------:R-:W-:Y:S01]  /*4cd0*/  ISETP.GE.AND P4, PT, R43, UR4, PT ;  /* 0x000000042b007c0c */ /* 0x000fe2000bf86270 */
[----:B------:R-:W-:-:S02]  /*4ce0*/  VIADD R43, R22, 0x20 ;  /* 0x00000020162b7836 */ /* 0x000fc40000000000 */
[----:B------:R-:W0:Y:S04]  /*4cf0*/  @!P5 LDS.128 R4, [R46+0x8400] ;  /* 0x008400002e04d984 */ /* 0x000e280000000c00 */
[----:B------:R-:W1:Y:S04]  /*4d00*/  @!P6 LDS.128 R8, [R46+0xa400] ;  /* 0x00a400002e08e984 */ /* 0x000e680000000c00 */
[----:B------:R-:W3:Y:S04]  /*4d10*/  @!P3 LDS.128 R12, [R46+0xc400] ;  /* 0x00c400002e0cb984 */ /* 0x000ee80000000c00 */
[----:B------:R-:W4:Y:S04]  /*4d20*/  @!P4 LDS.128 R28, [R46+0xe400] ;  /* 0x00e400002e1cc984 */ /* 0x000f280000000c00 */
[----:B0-----:R-:W-:Y:S01]  /*4d30*/  @!P5 STG.E.128 desc[UR44][R34.64+0x200], R4 ;  /* 0x000200042200d986 */ /* 0x001fe2000c101d2c */
[----:B------:R-:W-:Y:S01]  /*4d40*/  ISETP.GE.AND P5, PT, R43, UR4, PT ;  /* 0x000000042b007c0c */ /* 0x000fe2000bfa6270 */
[----:B------:R-:W-:-:S02]  /*4d50*/  VIADD R43, R22, 0xa0 ;  /* 0x000000a0162b7836 */ /* 0x000fc40000000000 */
[----:B-1----:R-:W-:Y:S01]  /*4d60*/  @!P6 STG.E.128 desc[UR44][R34.64+0x280], R8 ;  /* 0x000280082200e986 */ /* 0x002fe2000c101d2c */
[----:B------:R-:W-:Y:S01]  /*4d70*/  ISETP.GE.AND P6, PT, R42, UR4, PT ;  /* 0x000000042a007c0c */ /* 0x000fe2000bfc6270 */
[----:B------:R-:W-:Y:S02]  /*4d80*/  VIADD R42, R22, 0xe0 ;  /* 0x000000e0162a7836 */ /* 0x000fe40000000000 */
[----:B---3--:R-:W-:Y:S01]  /*4d90*/  @!P3 STG.E.128 desc[UR44][R34.64+0x300], R12 ;  /* 0x0003000c2200b986 */ /* 0x008fe2000c101d2c */
[----:B------:R-:W-:Y:S01]  /*4da0*/  ISETP.GE.AND P3, PT, R43, UR4, PT ;  /* 0x000000042b007c0c */ /* 0x000fe2000bf66270 */
[----:B------:R-:W-:Y:S02]  /*4db0*/  IMAD R43, R41, 0x2, R2 ;  /* 0x00000002292b7824 */ /* 0x000fe400078e0202 */
[----:B----4-:R-:W-:Y:S01]  /*4dc0*/  @!P4 STG.E.128 desc[UR44][R34.64+0x380], R28 ;  /* 0x0003801c2200c986 */ /* 0x010fe2000c101d2c */
[----:B------:R-:W-:Y:S01]  /*4dd0*/  ISETP.GE.AND P4, PT, R42, UR4, PT ;  /* 0x000000042a007c0c */ /* 0x000fe2000bf86270 */
[----:B------:R-:W-:-:S02]  /*4de0*/  VIADD R41, R22, 0x120 ;  /* 0x0000012016297836 */ /* 0x000fc40000000000 */
[----:B------:R-:W0:Y:S01]  /*4df0*/  @!P5 LDS.128 R4, [R43+0x400] ;  /* 0x000400002b04d984 */ /* 0x000e220000000c00 */
[----:B------:R-:W-:-:S03]  /*4e00*/  VIADD R42, R22, 0x160 ;  /* 0x00000160162a7836 */ /* 0x000fc60000000000 */
        /* <DEDUP_REMOVED lines=10> */
[----:B------:R-:W-:-:S03]  /*4eb0*/  ISETP.GE.AND P3, PT, R41, UR4, PT ;  /* 0x0000000429007c0c */ /* 0x000fc6000bf66270 */
[----:B----4-:R-:W-:Y:S01]  /*4ec0*/  @!P4 STG.E.128 desc[UR44][R34.64+0x1c0], R28 ;  /* 0x0001c01c2200c986 */ /* 0x010fe2000c101d2c */
[----:B------:R-:W-:-:S03]  /*4ed0*/  ISETP.GE.AND P4, PT, R42, UR4, PT ;  /* 0x000000042a007c0c */ /* 0x000fc6000bf86270 */
[----:B------:R-:W0:Y:S04]  /*4ee0*/  @!P5 LDS.128 R4, [R43+0x8400] ;  /* 0x008400002b04d984 */ /* 0x000e280000000c00 */
[----:B------:R-:W1:Y:S04]  /*4ef0*/  @!P6 LDS.128 R8, [R43+0xa400] ;  /* 0x00a400002b08e984 */ /* 0x000e680000000c00 */
[----:B------:R-:W3:Y:S04]  /*4f00*/  @!P3 LDS.128 R12, [R43+0xc400] ;  /* 0x00c400002b0cb984 */ /* 0x000ee80000000c00 */
[----:B------:R-:W4:Y:S04]  /*4f10*/  @!P4 LDS.128 R28, [R43+0xe400] ;  /* 0x00e400002b1cc984 */ /* 0x000f280000000c00 */
[----:B0-----:R0:W-:Y:S04]  /*4f20*/  @!P5 STG.E.128 desc[UR44][R34.64+0x240], R4 ;  /* 0x000240042200d986 */ /* 0x0011e8000c101d2c */
[----:B-1----:R0:W-:Y:S04]  /*4f30*/  @!P6 STG.E.128 desc[UR44][R34.64+0x2c0], R8 ;  /* 0x0002c0082200e986 */ /* 0x0021e8000c101d2c */
[----:B---3--:R0:W-:Y:S04]  /*4f40*/  @!P3 STG.E.128 desc[UR44][R34.64+0x340], R12 ;  /* 0x0003400c2200b986 */ /* 0x0081e8000c101d2c */
[----:B----4-:R0:W-:Y:S02]  /*4f50*/  @!P4 STG.E.128 desc[UR44][R34.64+0x3c0], R28 ;  /* 0x0003c01c2200c986 */ /* 0x0101e4000c101d2c */
.L_x_3647:
[----:B------:R-:W-:Y:S05]  /*4f60*/  BSYNC B0 ;  /* 0x0000000000007941 */ /* 0x000fea0003800000 */
.L_x_3646:
[----:B------:R-:W-:Y:S01]  /*4f70*/  @!PT LDS RZ, [RZ] ;  /* 0x00000000fffff984 */ /* 0x000fe20000000800 */
[----:B------:R-:W-:Y:S01]  /*4f80*/  @!PT LDS RZ, [RZ] ;  /* 0x00000000fffff984 */ /* 0x000fe20000000800 */
[----:B------:R-:W-:Y:S01]  /*4f90*/  @!PT LDS RZ, [RZ] ;  /* 0x00000000fffff984 */ /* 0x000fe20000000800 */
[----:B------:R-:W-:Y:S01]  /*4fa0*/  @!PT LDS RZ, [RZ] ;  /* 0x00000000fffff984 */ /* 0x000fe20000000800 */
[----:B------:R1:W-:Y:S06]  /*4fb0*/  MEMBAR.ALL.CTA ;  /* 0x0000000000007992 */ /* 0x0003ec0000008000 */
[----:B-1----:R-:W1:Y:S01]  /*4fc0*/  FENCE.VIEW.ASYNC.S ;  /* 0x00000000000073c6 */ /* 0x002e620000000000 */
[----:B------:R-:W-:Y:S02]  /*4fd0*/  VIADD R153, R153, 0x1 ;  /* 0x0000000199997836 */ /* 0x000fe40000000000 */
[----:B------:R-:W-:Y:S01]  /*4fe0*/  @!P0 VIADD R45, R45, 0x388c0 ;  /* 0x000388c02d2d8836 */ /* 0x000fe20000000000 */
[----:B-1----:R1:W-:Y:S02]  /*4ff0*/  BAR.SYNC.DEFER_BLOCKING R40, 0x80 ;  /* 0x000200280000751d */ /* 0x0023e40000010000 */
[----:B------:R-:W-:-:S02]  /*5000*/  ISETP.NE.AND P3, PT, R153, 0x2, PT ;  /* 0x000000029900780c */ /* 0x000fc40003f65270 */
[----:B------:R-:W-:Y:S02]  /*5010*/  @!P0 PRMT R45, RZ, 0x654, R45 ;  /* 0x00000654ff2d8816 */ /* 0x000fe4000000002d */
[----:B0-----:R-:W-:Y:S02]  /*5020*/  SEL R5, RZ, 0x1, P3 ;  /* 0x00000001ff057807 */ /* 0x001fe40001800000 */
[----:B------:R-:W-:Y:S02]  /*5030*/  SEL R153, R153, RZ, P3 ;  /* 0x000000ff99997207 */ /* 0x000fe40001800000 */
[----:B------:R-:W-:Y:S01]  /*5040*/  LOP3.LUT R156, R156, R5, RZ, 0x3c, !PT ;  /* 0x000000059c9c7212 */ /* 0x000fe200078e3cff */
[----:B------:R1:W-:Y:S01]  /*5050*/  @!P0 SYNCS.ARRIVE.TRANS64.RED.A1T0 RZ, [R45+URZ], RZ ;  /* 0x000000ff2dff89a7 */ /* 0x0003e2000810043f */
[----:B------:R-:W-:Y:S01]  /*5060*/  PLOP3.LUT P0, PT, PT, PT, PT, 0x8, 0x0 ;  /* 0x000000000000781c */ /* 0x000fe20003f0e170 */
[----:B------:R-:W-:-:S12]  /*5070*/  @P2 BRA `(.L_x_3648) ;  /* 0xffffffd800942947 */ /* 0x000fd8000383ffff */
.L_x_3614:
[----:B------:R-:W0:Y:S01]  /*5080*/  LDC R0, c[0x0][0xa80] ;  /* 0x0002a000ff007b82 */ /* 0x000e220000000800 */
[----:B------:R0:W-:Y:S01]  /*5090*/  STL.128 [R1+0x200], RZ ;  /* 0x000200ff01007387 */ /* 0x0001e20000100c00 */
[----:B------:R-:W-:Y:S01]  /*50a0*/  BSSY B0, `(.L_x_3649) ;  /* 0x0000027000007945 */ /* 0x000fe20003800000 */
[----:B-1----:R-:W-:Y:S02]  /*50b0*/  IMAD.U32 R40, RZ, RZ, UR37 ;  /* 0x00000025ff287e24 */ /* 0x002fe4000f8e00ff */
[----:B------:R1:W-:Y:S04]  /*50c0*/  STL.128 [R1+0x210], RZ ;  /* 0x000210ff01007387 */ /* 0x0003e80000100c00 */
[----:B------:R1:W-:Y:S04]  /*50d0*/  STL.128 [R1+0x230], RZ ;  /* 0x000230ff01007387 */ /* 0x0003e80000100c00 */
        /* <DEDUP_REMOVED lines=32> */
[----:B------:R-:W-:Y:S05]  /*52e0*/  @P0 BRA `(.L_x_3650) ;  /* 0x0000000000080947 */ /* 0x000fea0003800000 */
[----:B------:R-:W0:Y:S02]  /*52f0*/  FENCE.VIEW.ASYNC.G ;  /* 0x00000000000073c6 */ /* 0x000e240000000100 */
[----:B0-----:R-:W-:Y:S06]  /*5300*/  BAR.ARV 0xc, 0x180 ;  /* 0x0306000000007b1d */ /* 0x001fec0000002000 */
.L_x_3650:
[----:B------:R-:W-:Y:S05]  /*5310*/  BSYNC B0 ;  /* 0x0000000000007941 */ /* 0x000fea0003800000 */
.L_x_3649:
[----:B------:R-:W-:Y:S01]  /*5320*/  UISETP.NE.AND UP0, UPT, UR39, 0x1, UPT ;  /* 0x000000012700788c */ /* 0x000fe2000bf05270 */
[----:B------:R-:W-:Y:S01]  /*5330*/  IMAD.U32 R18, RZ, RZ, UR37 ;  /* 0x00000025ff127e24 */ /* 0x000fe2000f8e00ff */
[----:B------:R-:W-:Y:S01]  /*5340*/  IADD3 R40, P0, R40, 0x200, RZ ;  /* 0x0000020028287810 */ /* 0x000fe20007f1e0ff */
[----:B------:R-:W-:Y:S03]  /*5350*/  BSSY B7, `(.L_x_3651) ;  /* 0x0002ce0000077945 */ /* 0x000fe60003800000 */
[----:B------:R-:W-:Y:S01]  /*5360*/  PLOP3.LUT P2, PT, PT, PT, UP0, 0x80, 0x0 ;  /* 0x000000000000781c */ /* 0x000fe20003f4f008 */
[----:B------:R-:W-:Y:S01]  /*5370*/  IMAD.X R39, RZ, RZ, UR36, P0 ;  /* 0x00000024ff277e24 */ /* 0x000fe200080e06ff */
[----:B------:R-:W-:-:S05]  /*5380*/  IADD3 R18, P1, R18, 0x230, RZ ;  /* 0x0000023012127810 */ /* 0x000fca0007f3e0ff */
[----:B------:R-:W-:-:S06]  /*5390*/  IMAD.X R19, RZ, RZ, UR36, P1 ;  /* 0x00000024ff137e24 */ /* 0x000fcc00088e06ff */
[----:B------:R-:W-:Y:S05]  /*53a0*/  @!P2 BRA `(.L_x_3652) ;  /* 0x0000008000a8a947 */ /* 0x000fea0003800000 */
[----:B-1----:R-:W0:Y:S08]  /*53b0*/  LDC R0, c[0x0][0x448] ;  /* 0x00011200ff007b82 */ /* 0x002e300000000800 */
        /* <DEDUP_REMOVED lines=22> */
.L_x_3655:
[----:B------:R-:W-:-:S13]  /*5520*/  ISETP.NE.AND P0, PT, R5, 0x1, PT ;  /* 0x000000010500780c */ /* 0x000fda0003f05270 */
[----:B------:R-:W0:Y:S02]  /*5530*/  @P0 LDC.64 R6, c[0x0][0xae0] ;  /* 0x0002b800ff060b82 */ /* 0x000e240000000a00 */
[----:B0-----:R-:W-:-:S05]  /*5540*/  @P0 IMAD.HI.U32 R6, R0, R6, RZ ;  /* 0x0000000600060227 */ /* 0x001fca00078e00ff */
[----:B------:R-:W-:-:S07]  /*5550*/  @P0 SHF.R.U32.HI R0, RZ, R7, R6 ;  /* 0x00000007ff000219 */ /* 0x000fce0000011606 */
.L_x_3656:
[----:B------:R-:W-:Y:S05]  /*5560*/  BSYNC B0 ;  /* 0x0000000000007941 */ /* 0x000fea0003800000 */
.L_x_3654:
[----:B------:R-:W-:-:S05]  /*5570*/  IMAD R3, R0, R5, R5 ;  /* 0x0000000500037224 */ /* 0x000fca00078e0205 */
[----:B------:R-:W-:-:S07]  /*5580*/  VIMNMX R4, R4, R3, PT ;  /* 0x0000000304047248 */ /* 0x000fce0003fe0100 */
.L_x_3653:
[----:B------:R-:W0:Y:S01]  /*5590*/  @P1 LDC R7, c[0x0][0x44c] ;  /* 0x00011300ff071b82 */ /* 0x000e220000000800 */
[----:B------:R-:W-:Y:S01]  /*55a0*/  VIADD R4, R4, 0x3f ;  /* 0x0000003f04047836 */ /* 0x000fe20000000000 */
[----:B------:R-:W-:-:S04]  /*55b0*/  ULDC UR4, c[0x0][0xad4] ;  /* 0x0002b50000047ab9 */ /* 0x000fc80000000800 */
        /* <DEDUP_REMOVED lines=8> */
[----:B----4-:R-:W-:-:S03]  /*5640*/  VIMNMX R12, R33, R0, PT ;  /* 0x00000000210c7248 */ /* 0x010fc60003fe0100 */
        /* <DEDUP_REMOVED lines=12> */
.L_x_3659:
[----:B------:R-:W-:-:S13]  /*5710*/  ISETP.NE.AND P0, PT, R5, 0x1, PT ;  /* 0x000000010500780c */ /* 0x000fda0003f05270 */
[----:B------:R-:W0:Y:S02]  /*5720*/  @P0 LDC.64 R6, c[0x0][0xae0] ;  /* 0x0002b800ff060b82 */ /* 0x000e240000000a00 */
[----:B0-----:R-:W-:-:S05]  /*5730*/  @P0 IMAD.HI.U32 R6, R200, R6, RZ ;  /* 0x00000006c8060227 */ /* 0x001fca00078e00ff */
[----:B------:R-:W-:-:S07]  /*5740*/  @P0 SHF.R.U32.HI R200, RZ, R7, R6 ;  /* 0x00000007ffc80219 */ /* 0x000fce0000011606 */
.L_x_3660:
[----:B------:R-:W-:Y:S05]  /*5750*/  BSYNC B0 ;  /* 0x0000000000007941 */ /* 0x000fea0003800000 */
.L_x_3658:
[----:B------:R-:W-:-:S05]  /*5760*/  IMAD R5, R200, R5, RZ ;  /* 0x00000005c8057224 */ /* 0x000fca00078e02ff */
[----:B------:R-:W-:-:S07]  /*5770*/  VIMNMX R0, R0, R5, !PT ;  /* 0x0000000500007248 */ /* 0x000fce0007fe0100 */
.L_x_3657:
[----:B------:R-:W-:Y:S01]  /*5780*/  SHF.R.S32.HI R3, RZ, 0x1f, R0 ;  /* 0x0000001fff037819 */ /* 0x000fe20000011400 */
[----:B------:R-:W-:Y:S03]  /*5790*/  BSSY B0, `(.L_x_3661) ;  /* 0x0000026000007945 */ /* 0x000fe60003800000 */
[----:B------:R-:W-:-:S04]  /*57a0*/  LEA.HI R3, R3, R0, RZ, 0x6 ;  /* 0x0000000003037211 */ /* 0x000fc800078f30ff */
        /* <DEDUP_REMOVED lines=36> */
.L_x_3662:
[----:B------:R-:W-:Y:S05]  /*59f0*/  BSYNC B0 ;  /* 0x0000000000007941 */ /* 0x000fea0003800000 */
.L_x_3661:
[----:B------:R-:W-:Y:S01]  /*5a00*/  IMAD R0, R194, R3, R9 ;  /* 0x00000003c2007224 */ /* 0x000fe200078e0209 */
[----:B------:R-:W-:-:S04]  /*5a10*/  PRMT R4, RZ, 0x7610, R4 ;  /* 0x00007610ff047816 */ /* 0x000fc80000000004 */
[----:B------:R-:W-:-:S04]  /*5a20*/  VIADDMNMX R12, R0, R3, R12, PT ;  /* 0x00000003000c7246 */ /* 0x000fc8000380010c */
[----:B------:R-:W-:-:S13]  /*5a30*/  ISETP.GT.AND P0, PT, R12, R0, PT ;  /* 0x000000000c00720c */ /* 0x000fda0003f04270 */
[----:B------:R-:W-:Y:S05]  /*5a40*/  @!P0 BRA `(.L_x_3663) ;  /* 0x000002c400c08947 */ /* 0x000fea0003800000 */
        /* <DEDUP_REMOVED lines=28> */
[----:B--2---:R-:W2:Y:S04]  /*5c10*/  LDL R49, [R1+0x284] ;  /* 0x0002840001317983 */ /* 0x004ea80000100800 */
[----:B------:R-:W2:Y:S04]  /*5c20*/  LDL R50, [R1+0x288] ;  /* 0x0002880001327983 */ /* 0x000ea80000100800 */
        /* <DEDUP_REMOVED lines=81> */
[----:B-----5:R-:W2:Y:S04]  /*6140*/  LDL R32, [R1+0x3d4] ;  /* 0x0003d40001207983 */ /* 0x020ea80000100800 */
[----:B---3--:R-:W3:Y:S04]  /*6150*/  LDL R29, [R1+0x3e8] ;  /* 0x0003e800011d7983 */ /* 0x008ee80000100800 */
[----:B------:R-:W3:Y:S04]  /*6160*/  LDL R30, [R1+0x3ec] ;  /* 0x0003ec00011e7983 */ /* 0x000ee80000100800 */
[----:B------:R-:W3:Y:S04]  /*6170*/  LDL R31, [R1+0x3f0] ;  /* 0x0003f000011f7983 */ /* 0x000ee80000100800 */
[----:B------:R-:W3:Y:S04]  /*6180*/  LDL R26, [R1+0x3f8] ;  /* 0x0003f800011a7983 */ /* 0x000ee80000100800 */
[----:B------:R-:W3:Y:S04]  /*6190*/  LDL R27, [R1+0x3fc] ;  /* 0x0003fc00011b7983 */ /* 0x000ee80000100800 */
[----:B------:R-:W3:Y:S04]  /*61a0*/  LDL R28, [R1+0x400] ;  /* 0x00040000011c7983 */ /* 0x000ee80000100800 */
[----:B------:R-:W0:Y:S04]  /*61b0*/  SHFL.IDX PT, R132, R237, RZ, 0x1f ;  /* 0x00001fffed847589 */ /* 0x000e2800000e0000 */
[----:B------:R-:W3:Y:S04]  /*61c0*/  LDL R11, [R1+0x40c] ;  /* 0x00040c00010b7983 */ /* 0x000ee80000100800 */
[----:B------:R-:W3:Y:S04]  /*61d0*/  LDL R13, [R1+0x410] ;  /* 0x00041000010d7983 */ /* 0x000ee80000100800 */
[----:B------:R-:W3:Y:S04]  /*61e0*/  LDL R14, [R1+0x414] ;  /* 0x00041400010e7983 */ /* 0x000ee80000100800 */
[----:B------:R-:W3:Y:S04]  /*61f0*/  LDL R15, [R1+0x418] ;  /* 0x00041800010f7983 */ /* 0x000ee80000100800 */
[----:B------:R-:W3:Y:S01]  /*6200*/  LDL R18, [R1+0x41c] ;  /* 0x00041c0001127983 */ /* 0x000ee20000100800 */
[----:B0-----:R-:W-:-:S03]  /*6210*/  LEA.HI R10, R132, R132, RZ, 0x1 ;  /* 0x00000084840a7211 */ /* 0x001fc600078f08ff */
[----:B------:R-:W3:Y:S01]  /*6220*/  LDL R19, [R1+0x420] ;  /* 0x0004200001137983 */ /* 0x000ee20000100800 */
[----:B------:R-:W-:-:S03]  /*6230*/  LOP3.LUT R10, R10, 0x1fffe, RZ, 0xc0, !PT ;  /* 0x0001fffe0a0a7812 */ /* 0x000fc600078ec0ff */
[----:B------:R-:W3:Y:S02]  /*6240*/  LDL R20, [R1+0x424] ;  /* 0x0004240001147983 */ /* 0x000ee40000100800 */
[----:B------:R-:W-:Y:S02]  /*6250*/  IMAD.IADD R132, R132, 0x1, -R10 ;  /* 0x0000000184847824 */ /* 0x000fe400078e0a0a */
[----:B------:R-:W3:Y:S04]  /*6260*/  LDL R21, [R1+0x428] ;  /* 0x0004280001157983 */ /* 0x000ee80000100800 */
[----:B------:R-:W3:Y:S04]  /*6270*/  LDL R10, [R1+0x408] ;  /* 0x00040800010a7983 */ /* 0x000ee80000100800 */
[----:B----4-:R0:W-:Y:S04]  /*6280*/  STL [R1+0x230], R9 ;  /* 0x0002300901007387 */ /* 0x0101e80000100800 */
[----:B------:R1:W-:Y:S04]  /*6290*/  STL [R1+0x234], R8 ;  /* 0x0002340801007387 */ /* 0x0003e80000100800 */
[----:B0-----:R-:W4:Y:S04]  /*62a0*/  LDL R9, [R1+0x404] ;  /* 0x0004040001097983 */ /* 0x001f280000100800 */
[----:B-1----:R-:W4:Y:S01]  /*62b0*/  LDL R8, [R1+0x42c] ;  /* 0x00042c0001087983 */ /* 0x002f220000100800 */
[----:B------:R-:W-:-:S04]  /*62c0*/  IMAD R132, R132, 0x8000, R2 ;  /* 0x0000800084847824 */ /* 0x000fc800078e0202 */
[----:B------:R-:W-:Y:S01]  /*62d0*/  VIADD R132, R132, 0x400 ;  /* 0x0000040084847836 */ /* 0x000fe20000000000 */
[----:B------:R0:W-:Y:S04]  /*62e0*/  STL [R1+0x248], R34 ;  /* 0x0002482201007387 */ /* 0x0001e80000100800 */
[----:B------:R-:W-:Y:S01]  /*62f0*/  SHF.R.U32.HI R132, RZ, 0x4, R132 ;  /* 0x00000004ff847819 */ /* 0x000fe20000011684 */
[----:B------:R1:W-:Y:S01]  /*6300*/  STL [R1+0x244], R3 ;  /* 0x0002440301007387 */ /* 0x0003e20000100800 */
[----:B0-----:R-:W-:Y:S02]  /*6310*/  VIADD R34, R2, 0x36400 ;  /* 0x0003640002227836 */ /* 0x001fe40000000000 */
[----:B-1----:R-:W-:-:S03]  /*6320*/  LOP3.LUT R3, R132, 0x3fff, RZ, 0xc0, !PT ;  /* 0x00003fff84037812 */ /* 0x002fc600078ec0ff */
[----:B------:R-:W-:Y:S02]  /*6330*/  SHF.R.U32.HI R34, RZ, 0x4, R34 ;  /* 0x00000004ff227819 */ /* 0x000fe40000011622 */
[----:B------:R-:W-:Y:S02]  /*6340*/  LOP3.LUT R3, R3, 0x2000000, RZ, 0xfc, !PT ;  /* 0x0200000003037812 */ /* 0x000fe400078efcff */
[----:B------:R-:W-:Y:S01]  /*6350*/  LOP3.LUT R34, R34, 0x3fff, RZ, 0xc0, !PT ;  /* 0x00003fff22227812 */ /* 0x000fe200078ec0ff */
[----:B------:R0:W-:Y:S04]  /*6360*/  STL [R1+0x3d0], R6 ;  /* 0x0003d00601007387 */ /* 0x0001e80000100800 */
[----:B------:R1:W-:Y:S04]  /*6370*/  STL [R1+0x3dc], R5 ;  /* 0x0003dc0501007387 */ /* 0x0003e80000100800 */
[----:B------:R1:W-:Y:S01]  /*6380*/  STL [R1+0x3e0], R7 ;  /* 0x0003e00701007387 */ /* 0x0003e20000100800 */
[----:B0-----:R-:W-:-:S03]  /*6390*/  IMAD R6, R33, 0x1000, R3 ;  /* 0x0000100021067824 */ /* 0x001fc600078e0203 */
[----:B------:R0:W-:Y:S01]  /*63a0*/  STL [R1+0x3d8], R4 ;  /* 0x0003d80401007387 */ /* 0x0001e20000100800 */
[----:B-1----:R-:W-:Y:S02]  /*63b0*/  IMAD.MOV.U32 R5, RZ, RZ, 0x40000040 ;  /* 0x40000040ff057424 */ /* 0x002fe400078e00ff */
[----:B------:R-:W-:Y:S01]  /*63c0*/  IMAD.MOV.U32 R7, RZ, RZ, 0x40000040 ;  /* 0x40000040ff077424 */ /* 0x000fe200078e00ff */
[----:B0-----:R-:W-:Y:S01]  /*63d0*/  LOP3.LUT R4, R34, 0x10000, RZ, 0xfc, !PT ;  /* 0x0001000022047812 */ /* 0x001fe200078efcff */
[----:B------:R0:W-:Y:S01]  /*63e0*/  STL [R1+0x3e4], R24 ;  /* 0x0003e41801007387 */ /* 0x0001e20000100800 */
[----:B------:R-:W-:Y:S02]  /*63f0*/  R2UR UR6, R6 ;  /* 0x00000000060672ca */ /* 0x000fe400000e0000 */
[----:B------:R-:W-:Y:S01]  /*6400*/  R2UR UR7, R7 ;  /* 0x00000000070772ca */ /* 0x000fe200000e0000 */
[----:B------:R1:W-:Y:S01]  /*6410*/  STL [R1+0x3f4], R25 ;  /* 0x0003f41901007387 */ /* 0x0003e20000100800 */
[----:B------:R-:W-:-:S02]  /*6420*/  R2UR UR4, R4 ;  /* 0x00000000040472ca */ /* 0x000fc400000e0000 */
[----:B------:R-:W-:Y:S01]  /*6430*/  R2UR UR5, R5 ;  /* 0x00000000050572ca */ /* 0x000fe200000e0000 */
[----:B0-----:R-:W-:Y:S02]  /*6440*/  VIADD R24, R6, 0x80 ;  /* 0x0000008006187836 */ /* 0x001fe40000000000 */
[----:B-1----:R-:W-:Y:S01]  /*6450*/  IMAD.MOV.U32 R25, RZ, RZ, 0x40000040 ;  /* 0x40000040ff197424 */ /* 0x002fe200078e00ff */
[----:B------:R-:W-:Y:S02]  /*6460*/  STL [R1+0x238], R133 ;  /* 0x0002388501007387 */ /* 0x000fe40000100800 */
[----:B------:R-:W-:Y:S02]  /*6470*/  R2UR UR10, R24 ;  /* 0x00000000180a72ca */ /* 0x000fe400000e0000 */
[----:B------:R-:W-:Y:S01]  /*6480*/  STL [R1+0x23c], R134 ;  /* 0x00023c8601007387 */ /* 0x000fe20000100800 */
[----:B------:R-:W-:-:S03]  /*6490*/  R2UR UR11, R25 ;  /* 0x00000000190b72ca */ /* 0x000fc600000e0000 */
        /* <DEDUP_REMOVED lines=104> */
[----:B------:R0:W-:Y:S01]  /*6b20*/  STL [R1+0x400], R28 ;  /* 0x0004001c01007387 */ /* 0x0001e20000100800 */
[----:B------:R-:W-:Y:S06]  /*6b30*/  BAR.SYNC.DEFER_BLOCKING 0xe, 0x100 ;  /* 0x0384000000007b1d */ /* 0x000fec0000010000 */
        /* <DEDUP_REMOVED lines=8> */
[----:B----4-:R0:W-:Y:S04]  /*6bc0*/  STL [R1+0x404], R9 ;  /* 0x0004040901007387 */ /* 0x0101e80000100800 */
        /* <DEDUP_REMOVED lines=8> */
[----:B0-----:R-:W-:-:S02]  /*6c50*/  IMAD.MOV.U32 R9, RZ, RZ, 0x40000040 ;  /* 0x40000040ff097424 */ /* 0x001fc400078e00ff */
[----:B-1----:R-:W-:-:S03]  /*6c60*/  VIADD R8, R6, 0x100 ;  /* 0x0000010006087836 */ /* 0x002fc60000000000 */
[----:B------:R-:W-:Y:S01]  /*6c70*/  R2UR UR7, R9 ;  /* 0x00000000090772ca */ /* 0x000fe200000e0000 */
[----:B------:R-:W-:Y:S01]  /*6c80*/  IMAD.MOV.U32 R9, RZ, RZ, 0x40000040 ;  /* 0x40000040ff097424 */ /* 0x000fe200078e00ff */
[----:B------:R-:W-:Y:S01]  /*6c90*/  R2UR UR6, R8 ;  /* 0x00000000080672ca */ /* 0x000fe200000e0000 */
[----:B------:R-:W-:-:S03]  /*6ca0*/  VIADD R8, R4, 0x4 ;  /* 0x0000000404087836 */ /* 0x000fc60000000000 */
        /* <DEDUP_REMOVED lines=38> */
[----:B------:R-:W-:Y:S01]  /*6f10*/  IMAD.MOV.U32 R7, RZ, RZ, 0x40000040 ;  /* 0x40000040ff077424 */ /* 0x000fe200078e00ff */
        /* <DEDUP_REMOVED lines=35> */
[----:B------:R-:W-:Y:S01]  /*7150*/  R2UR UR6, R6 ;  /* 0x00000000060672ca */ /* 0x000fe200000e0000 */
[----:B------:R-:W-:Y:S01]  /*7160*/  VIADD R6, R4, 0x6 ;  /* 0x0000000604067836 */ /* 0x000fe20000000000 */
[----:B------:R-:W-:Y:S01]  /*7170*/  R2UR UR7, R7 ;  /* 0x00000000070772ca */ /* 0x000fe200000e0000 */
[----:B------:R-:W-:-:S03]  /*7180*/  IMAD.MOV.U32 R7, RZ, RZ, 0x40000040 ;  /* 0x40000040ff077424 */ /* 0x000fc600078e00ff */
        /* <DEDUP_REMOVED lines=71> */
[----:B------:R-:W4:Y:S04]  /*7600*/  LDL R14, [R1+0x234] ;  /* 0x00023400010e7983 */ /* 0x000f280000100800 */
[----:B------:R-:W4:Y:S04]  /*7610*/  LDL R15, [R1+0x238] ;  /* 0x00023800010f7983 */ /* 0x000f280000100800 */
[----:B------:R-:W4:Y:S04]  /*7620*/  LDL R18, [R1+0x23c] ;  /* 0x00023c0001127983 */ /* 0x000f280000100800 */
[----:B------:R-:W4:Y:S04]  /*7630*/  LDL R19, [R1+0x240] ;  /* 0x0002400001137983 */ /* 0x000f280000100800 */
[----:B------:R-:W4:Y:S04]  /*7640*/  LDL R20, [R1+0x244] ;  /* 0x0002440001147983 */ /* 0x000f280000100800 */
[----:B------:R-:W4:Y:S04]  /*7650*/  LDL R21, [R1+0x248] ;  /* 0x0002480001157983 */ /* 0x000f280000100800 */
[----:B0-----:R-:W4:Y:S04]  /*7660*/  LDL R24, [R1+0x24c] ;  /* 0x00024c0001187983 */ /* 0x001f280000100800 */
[----:B------:R-:W4:Y:S04]  /*7670*/  LDL R25, [R1+0x250] ;  /* 0x0002500001197983 */ /* 0x000f280000100800 */
[----:B------:R-:W4:Y:S04]  /*7680*/  LDL R26, [R1+0x254] ;  /* 0x00025400011a7983 */ /* 0x000f280000100800 */
[----:B------:R-:W4:Y:S04]  /*7690*/  LDL R27, [R1+0x258] ;  /* 0x00025800011b7983 */ /* 0x000f280000100800 */
[----:B-1----:R-:W4:Y:S04]  /*76a0*/  LDL R28, [R1+0x25c] ;  /* 0x00025c00011c7983 */ /* 0x002f280000100800 */
[----:B------:R-:W4:Y:S04]  /*76b0*/  LDL R29, [R1+0x260] ;  /* 0x00026000011d7983 */ /* 0x000f280000100800 */
[----:B------:R-:W4:Y:S04]  /*76c0*/  LDL R30, [R1+0x264] ;  /* 0x00026400011e7983 */ /* 0x000f280000100800 */
[----:B------:R-:W4:Y:S04]  /*76d0*/  LDL R31, [R1+0x268] ;  /* 0x00026800011f7983 */ /* 0x000f280000100800 */
        /* <DEDUP_REMOVED lines=113> */
[----:B------:R-:W0:Y:S03]  /*7df0*/  S2R R163, SR_TID.X ;  /* 0x0000000000a37919 */ /* 0x000e260000002100 */
        /* <DEDUP_REMOVED lines=8> */
[----:B0-----:R-:W-:-:S03]  /*7e80*/  LOP3.LUT R168, R163, 0x7f, RZ, 0xc0, !PT ;  /* 0x0000007fa3a87812 */ /* 0x001fc600078ec0ff */
        /* <DEDUP_REMOVED lines=122> */
[----:B------:R-:W-:Y:S01]  /*8630*/  VIADD R163, R12, 0xfffffffe ;  /* 0xfffffffe0ca37836 */ /* 0x000fe20000000000 */
[----:B------:R-:W-:Y:S04]  /*8640*/  BSSY B0, `(.L_x_3664) ;  /* 0x0000008000007945 */ /* 0x000fe80003800000 */
[----:B------:R-:W-:-:S07]  /*8650*/  ISETP.GE.AND P0, PT, R163, R0, PT ;  /* 0x00000000a300720c */ /* 0x000fce0003f06270 */
[----:B-1----:R-:W-:Y:S06]  /*8660*/  @P1 BRA `(.L_x_3665) ;  /* 0x0000000000141947 */ /* 0x002fec0003800000 */
[----:B------:R-:W2:Y:S02]  /*8670*/  LDL R13, [R1+0x1e8] ;  /* 0x0001e800010d7983 */ /* 0x000ea40000100800 */
[----:B--2---:R-:W-:-:S04]  /*8680*/  IMAD R12, R13, 0x8, R2 ;  /* 0x000000080d0c7824 */ /* 0x004fc800078e0202 */
[----:B------:R-:W-:-:S05]  /*8690*/  VIADD R12, R12, 0x38860 ;  /* 0x000388600c0c7836 */ /* 0x000fca0000000000 */
[----:B------:R-:W-:-:S04]  /*86a0*/  PRMT R12, RZ, 0x654, R12 ;  /* 0x00000654ff0c7816 */ /* 0x000fc8000000000c */
[----:B------:R0:W-:Y:S03]  /*86b0*/  SYNCS.ARRIVE.TRANS64.RED.A1T0 RZ, [R12+URZ], RZ ;  /* 0x000000ff0cff79a7 */ /* 0x0001e6000810043f */
.L_x_3665:
[----:B------:R-:W-:Y:S05]  /*86c0*/  BSYNC B0 ;  /* 0x0000000000007941 */ /* 0x000fea0003800000 */
.L_x_3664:
[----:B------:R-:W-:Y:S04]  /*86d0*/  BSSY B0, `(.L_x_3666) ;  /* 0x00003e2000007945 */ /* 0x000fe80003800000 */
[----:B------:R-:W-:Y:S05]  /*86e0*/  @!P0 BRA `(.L_x_3667) ;  /* 0x0000003c00808947 */ /* 0x000fea0003800000 */
.L_x_3670:
        /* <DEDUP_REMOVED lines=60> */
[----:B01----:R-:W5:Y:S04]  /*8ab0*/  LDL.64 R12, [R1+0x3e8] ;  /* 0x0003e800010c7983 */ /* 0x003f680000100a00 */
[----:B------:R-:W5:Y:S04]  /*8ac0*/  LDL.64 R24, [R1+0x3f8] ;  /* 0x0003f80001187983 */ /* 0x000f680000100a00 */
[----:B------:R-:W5:Y:S04]  /*8ad0*/  LDL.64 R20, [R1+0x408] ;  /* 0x0004080001147983 */ /* 0x000f680000100a00 */
[----:B------:R-:W5:Y:S04]  /*8ae0*/  LDL.64 R18, [R1+0x418] ;  /* 0x0004180001127983 */ /* 0x000f680000100a00 */
[----:B------:R-:W5:Y:S01]  /*8af0*/  LDL.64 R14, [R1+0x428] ;  /* 0x00042800010e7983 */ /* 0x000f620000100a00 */
[----:B--2---:R-:W-:-:S04]  /*8b00*/  IMAD R145, R168, 0x40, R160 ;  /* 0x00000040a8917824 */ /* 0x004fc800078e02a0 */
[----:B------:R-:W-:Y:S01]  /*8b10*/  IMAD R145, R145, 0x4, R2 ;  /* 0x0000000491917824 */ /* 0x000fe200078e0202 */
        /* <DEDUP_REMOVED lines=195> */
[----:B0-----:R-:W2:Y:S04]  /*9750*/  LDL R12, [R1+0x234] ;  /* 0x00023400010c7983 */ /* 0x001ea80000100800 */
[----:B------:R-:W3:Y:S04]  /*9760*/  LDL R13, [R1+0x238] ;  /* 0x00023800010d7983 */ /* 0x000ee80000100800 */
[----:B-1----:R-:W4:Y:S04]  /*9770*/  LDL R14, [R1+0x23c] ;  /* 0x00023c00010e7983 */ /* 0x002f280000100800 */
        /* <DEDUP_REMOVED lines=125> */
[----:B--2---:R-:W-:Y:S04]  /*9f50*/  STL [R1+0x234], R12 ;  /* 0x0002340c01007387 */ /* 0x004fe80000100800 */
[----:B---3--:R-:W-:Y:S04]  /*9f60*/  STL [R1+0x238], R13 ;  /* 0x0002380d01007387 */ /* 0x008fe80000100800 */
        /* <DEDUP_REMOVED lines=157> */
[----:B------:R-:W-:Y:S01]  /*a940*/  VIADD R12, R168, 0x1 ;  /* 0x00000001a80c7836 */ /* 0x000fe20000000000 */
[----:B------:R-:W-:Y:S01]  /*a950*/  R2UR UR4, R4 ;  /* 0x00000000040472ca */ /* 0x000fe200000e0000 */
[----:B------:R-:W-:Y:S01]  /*a960*/  IMAD.MOV.U32 R13, RZ, RZ, 0x40000040 ;  /* 0x40000040ff0d7424 */ /* 0x000fe200078e00ff */
[----:B------:R-:W-:Y:S01]  /*a970*/  R2UR UR5, R5 ;  /* 0x00000000050572ca */ /* 0x000fe200000e0000 */
[----:B------:R-:W-:Y:S01]  /*a980*/  IMAD.MOV.U32 R15, RZ, RZ, 0x40000040 ;  /* 0x40000040ff0f7424 */ /* 0x000fe200078e00ff */
[----:B------:R-:W-:Y:S01]  /*a990*/  ISETP.NE.AND P0, PT, R12, 0x2, PT ;  /* 0x000000020c00780c */ /* 0x000fe20003f05270 */
[----:B------:R0:W-:Y:S01]  /*a9a0*/  STL [R1+0x1e8], R12 ;  /* 0x0001e80c01007387 */ /* 0x0001e20000100800 */
[----:B------:R-:W-:Y:S01]  /*a9b0*/  R2UR UR7, R13 ;  /* 0x000000000d0772ca */ /* 0x000fe200000e0000 */
[----:B------:R-:W-:-:S10]  /*a9c0*/  IMAD.MOV.U32 R13, RZ, RZ, 0x40000040 ;  /* 0x40000040ff0d7424 */ /* 0x000fd400078e00ff */
[----:B0-----:R-:W-:-:S04]  /*a9d0*/  @!P0 IMAD.MOV.U32 R12, RZ, RZ, RZ ;  /* 0x000000ffff0c8224 */ /* 0x001fc800078e00ff */
[----:B------:R-:W-:-:S04]  /*a9e0*/  IMAD R12, R12, 0x1000, R3 ;  /* 0x000010000c0c7824 */ /* 0x000fc800078e0203 */
[C---:B------:R-:W-:Y:S01]  /*a9f0*/  VIADD R14, R12.reuse, 0x80 ;  /* 0x000000800c0e7836 */ /* 0x040fe20000000000 */
[----:B------:R-:W-:Y:S01]  /*aa00*/  R2UR UR6, R12 ;  /* 0x000000000c0672ca */ /* 0x000fe200000e0000 */
[----:B--2---:R-:W-:-:S12]  /*aa10*/  WARPGROUP.ARRIVE ;  /* 0x00000000000079c5 */ /* 0x004fd80000000000 */
        /* <DEDUP_REMOVED lines=43> */
[----:B------:R-:W-:Y:S02]  /*acd0*/  R2UR UR6, R14 ;  /* 0x000000000e0672ca */ /* 0x000fe400000e0000 */
[----:B------:R-:W-:Y:S02]  /*ace0*/  R2UR UR7, R15 ;  /* 0x000000000f0772ca */ /* 0x000fe400000e0000 */
        /* <DEDUP_REMOVED lines=38> */
[----:B------:R-:W-:Y:S01]  /*af50*/  R2UR UR7, R13 ;  /* 0x000000000d0772ca */ /* 0x000fe200000e0000 */
[----:B------:R-:W2:Y:S01]  /*af60*/  @!P0 LDL R12, [R1+0x1ec] ;  /* 0x0001ec00010c8983 */ /* 0x000ea20000100800 */
[----:B------:R-:W-:Y:S02]  /*af70*/  R2UR UR4, R6 ;  /* 0x00000000060472ca */ /* 0x000fe400000e0000 */
[----:B------:R-:W-:Y:S01]  /*af80*/  R2UR UR5, R7 ;  /* 0x00000000070572ca */ /* 0x000fe200000e0000 */
[----:B------:R-:W3:Y:S01]  /*af90*/  LDL R13, [R1+0x1f0] ;  /* 0x0001f000010d7983 */ /* 0x000ee20000100800 */
[----:B------:R-:W-:-:S03]  /*afa0*/  WARPGROUP.DEPBAR.LE gsb0, 0x0 ;  /* 0x00008000000079c5 */ /* 0x000fc60000010000 */
        /* <DEDUP_REMOVED lines=67> */
[----:B0-----:R-:W5:Y:S04]  /*b3e0*/  LDL R139, [R1+0x248] ;  /* 0x00024800018b7983 */ /* 0x001f680000100800 */
[----:B-1----:R-:W2:Y:S04]  /*b3f0*/  LDL R143, [R1+0x238] ;  /* 0x00023800018f7983 */ /* 0x002ea80000100800 */
[----:B----4-:R-:W4:Y:S04]  /*b400*/  LDL R145, [R1+0x230] ;  /* 0x0002300001917983 */ /* 0x010f280000100800 */
[----:B------:R-:W5:Y:S04]  /*b410*/  LDL R144, [R1+0x234] ;  /* 0x0002340001907983 */ /* 0x000f680000100800 */
        /* <DEDUP_REMOVED lines=123> */
[----:B------:R-:W2:Y:S01]  /*bbd0*/  LDL R14, [R1+0x42c] ;  /* 0x00042c00010e7983 */ /* 0x000ea20000100800 */
[----:B---3--:R-:W-:-:S03]  /*bbe0*/  VIADD R13, R13, 0x1 ;  /* 0x000000010d0d7836 */ /* 0x008fc60000000000 */
[----:B----4-:R0:W-:Y:S04]  /*bbf0*/  STL [R1+0x230], R145 ;  /* 0x0002309101007387 */ /* 0x0101e80000100800 */
[----:B------:R0:W-:Y:S04]  /*bc00*/  STL [R1+0x1f0], R13 ;  /* 0x0001f00d01007387 */ /* 0x0001e80000100800 */
[----:B-----5:R0:W-:Y:S04]  /*bc10*/  STL [R1+0x234], R144 ;  /* 0x0002349001007387 */ /* 0x0201e80000100800 */
[----:B--2---:R0:W-:Y:S04]  /*bc20*/  STL [R1+0x238], R143 ;  /* 0x0002388f01007387 */ /* 0x0041e80000100800 */
        /* <DEDUP_REMOVED lines=133> */
[----:B--2---:R-:W-:-:S04]  /*c480*/  IMAD R12, R13, 0x8, R2 ;  /* 0x000000080d0c7824 */ /* 0x004fc800078e0202 */
[----:B------:R-:W-:-:S05]  /*c490*/  VIADD R12, R12, 0x38860 ;  /* 0x000388600c0c7836 */ /* 0x000fca0000000000 */
[----:B------:R-:W-:-:S04]  /*c4a0*/  PRMT R12, RZ, 0x654, R12 ;  /* 0x00000654ff0c7816 */ /* 0x000fc8000000000c */
[----:B------:R1:W-:Y:S03]  /*c4b0*/  SYNCS.ARRIVE.TRANS64.RED.A1T0 RZ, [R12+URZ], RZ ;  /* 0x000000ff0cff79a7 */ /* 0x0003e6000810043f */
.L_x_3669:
[----:B------:R-:W-:Y:S05]  /*c4c0*/  BSYNC B1 ;  /* 0x0000000000017941 */ /* 0x000fea0003800000 */
.L_x_3668:
[----:B------:R-:W-:Y:S01]  /*c4d0*/  VIADD R163, R163, 0xffffffff ;  /* 0xffffffffa3a37836 */ /* 0x000fe20000000000 */
[----:B------:R-:W-:Y:S06]  /*c4e0*/  @P0 BRA `(.L_x_3670) ;  /* 0xffffffc000800947 */ /* 0x000fec000383ffff */
.L_x_3667:
[----:B------:R-:W-:Y:S05]  /*c4f0*/  BSYNC B0 ;  /* 0x0000000000007941 */ /* 0x000fea0003800000 */
.L_x_3666:
        /* <DEDUP_REMOVED lines=78> */
[----:B------:R-:W-:Y:S04]  /*c9e0*/  STL.64 [R1+0x230], R66 ;  /* 0x0002304201007387 */ /* 0x000fe80000100a00 */
[----:B------:R-:W-:Y:S04]  /*c9f0*/  STL.64 [R1+0x240], R2 ;  /* 0x0002400201007387 */ /* 0x000fe80000100a00 */
[----:B------:R-:W-:Y:S04]  /*ca00*/  STL.64 [R1+0x250], R62 ;  /* 0x0002503e01007387 */ /* 0x000fe80000100a00 */
[----:B------:R-:W-:Y:S04]  /*ca10*/  STL.64 [R1+0x260], R60 ;  /* 0x0002603c01007387 */ /* 0x000fe80000100a00 */
[----:B------:R1:W-:Y:S04]  /*ca20*/  STL.64 [R1+0x270], R58 ;  /* 0x0002703a01007387 */ /* 0x0003e80000100a00 */
[----:B------:R2:W-:Y:S04]  /*ca30*/  STL.64 [R1+0x280], R56 ;  /* 0x0002803801007387 */ /* 0x0005e80000100a00 */
[----:B------:R3:W-:Y:S04]  /*ca40*/  STL.64 [R1+0x290], R54 ;  /* 0x0002903601007387 */ /* 0x0007e80000100a00 */
[----:B-1----:R-:W4:Y:S04]  /*ca50*/  LDL.64 R58, [R1+0x3b8] ;  /* 0x0003b800013a7983 */ /* 0x002f280000100a00 */
[----:B------:R-:W5:Y:S04]  /*ca60*/  LDL.64 R66, [R1+0x3c8] ;  /* 0x0003c80001427983 */ /* 0x000f680000100a00 */
[----:B------:R-:W5:Y:S04]  /*ca70*/  LDL.64 R64, [R1+0x3d8] ;  /* 0x0003d80001407983 */ /* 0x000f680000100a00 */
[----:B------:R-:W5:Y:S04]  /*ca80*/  LDL.64 R62, [R1+0x3e8] ;  /* 0x0003e800013e7983 */ /* 0x000f680000100a00 */
[----:B------:R-:W5:Y:S04]  /*ca90*/  LDL.64 R60, [R1+0x3f8] ;  /* 0x0003f800013c7983 */ /* 0x000f680000100a00 */
[----:B------:R-:W5:Y:S04]  /*caa0*/  LDL.64 R2, [R1+0x408] ;  /* 0x0004080001027983 */ /* 0x000f680000100a00 */
[----:B--2---:R-:W2:Y:S04]  /*cab0*/  LDL.64 R56, [R1+0x418] ;  /* 0x0004180001387983 */ /* 0x004ea80000100a00 */
[----:B---3--:R-:W3:Y:S01]  /*cac0*/  LDL.64 R54, [R1+0x428] ;  /* 0x0004280001367983 */ /* 0x008ee20000100a00 */
        /* <DEDUP_REMOVED lines=50> */
[C---:B0-----:R-:W-:Y:S01]  /*cdf0*/  FMUL.FTZ R117, R120.reuse, R117 ;  /* 0x0000007578757220 */ /* 0x041fe20000410000 */
        /* <DEDUP_REMOVED lines=47> */
[----:B------:R-:W-:-:S02]  /*d0f0*/  VIADD R0, R121, 0x1 ;  /* 0x0000000179007836 */ /* 0x000fc40000000000 */
[----:B------:R-:W-:Y:S01]  /*d100*/  VIADD R122, R122, 0x1 ;  /* 0x000000017a7a7836 */ /* 0x000fe20000000000 */
        /* <DEDUP_REMOVED lines=56> */
[C---:B---3--:R-:W-:Y:S01]  /*d490*/  FMUL.FTZ R55, R120.reuse, R55 ;  /* 0x0000003778377220 */ /* 0x048fe20000410000 */
[----:B------:R-:W-:Y:S01]  /*d4a0*/  FMUL.FTZ R54, R120, R54 ;  /* 0x0000003678367220 */ /* 0x000fe20000410000 */
        /* <DEDUP_REMOVED lines=15> */
[----:B------:R-:W-:Y:S01]  /*d5a0*/  STL [R1+0x1e8], R122 ;  /* 0x0001e87a01007387 */ /* 0x000fe20000100800 */
[----:B------:R-:W-:Y:S06]  /*d5b0*/  BAR.ARV 0xf, 0x100 ;  /* 0x03c4000000007b1d */ /* 0x000fec0000002000 */
[----:B------:R-:W-:Y:S01]  /*d5c0*/  ISETP.NE.AND P0, PT, R122, 0x2, PT ;  /* 0x000000027a00780c */ /* 0x000fe20003f05270 */
[----:B------:R0:W-:Y:S02]  /*d5d0*/  STL.64 [R1+0x2a0], R4 ;  /* 0x0002a00401007387 */ /* 0x0001e40000100a00 */
[----:B0-----:R-:W-:-:S10]  /*d5e0*/  IMAD.MOV.U32 R4, RZ, RZ, 0x1 ;  /* 0x00000001ff047424 */ /* 0x001fd400078e00ff */
[----:B------:R-:W-:Y:S05]  /*d5f0*/  @P0 BRA `(.L_x_3663) ;  /* 0x0000024800d40947 */ /* 0x000fea0003800000 */
[----:B------:R-:W2:Y:S04]  /*d600*/  LDL R0, [R1+0x1ec] ;  /* 0x0001ec0001007983 */ /* 0x000ea80000100800 */
[----:B------:R0:W-:Y:S01]  /*d610*/  STL [R1+0x1e8], RZ ;  /* 0x0001e8ff01007387 */ /* 0x0001e20000100800 */
[----:B--2---:R-:W-:-:S05]  /*d620*/  LOP3.LUT R0, R0, 0x1, RZ, 0x3c, !PT ;  /* 0x0000000100007812 */ /* 0x004fca00078e3cff */
[----:B------:R0:W-:Y:S01]  /*d630*/  STL [R1+0x1ec], R0 ;  /* 0x0001ec0001007387 */ /* 0x0001e20000100800 */
[----:B------:R-:W-:Y:S05]  /*d640*/  BRA `(.L_x_3663) ;  /* 0x0000024800c07947 */ /* 0x000fea0003800000 */
.L_x_3652:
[----:B------:R-:W0:Y:S01]  /*d650*/  S2R R3, SR_TID.X ;  /* 0x0000000000037919 */ /* 0x000e220000002100 */
[----:B-1----:R-:W1:Y:S01]  /*d660*/  LDC R0, c[0x0][0x448] ;  /* 0x00011200ff007b82 */ /* 0x002e620000000800 */
[----:B------:R-:W-:Y:S01]  /*d670*/  UISETP.NE.AND UP2, UPT, UR39, URZ, UPT ;  /* 0x0000003f2700728c */ /* 0x000fe2000bf45270 */
[----:B------:R-:W-:Y:S01]  /*d680*/  IMAD.MOV.U32 R4, RZ, RZ, 0x1 ;  /* 0x00000001ff047424 */ /* 0x000fe200078e00ff */
[----:B------:R-:W-:Y:S01]  /*d690*/  UIADD3 UR6, UP0, UR42, 0x38830, URZ ;  /* 0x000388302a067890 */ /* 0x000fe2000ff1e03f */
[----:B------:R-:W-:Y:S01]  /*d6a0*/  IMAD.MOV.U32 R5, RZ, RZ, RZ ;  /* 0x000000ffff057224 */ /* 0x000fe200078e00ff */
[----:B------:R-:W-:Y:S01]  /*d6b0*/  UIADD3 UR8, UP1, UR42, 0x38840, URZ ;  /* 0x000388402a087890 */ /* 0x000fe2000ff3e03f */
[----:B----4-:R-:W-:Y:S01]  /*d6c0*/  IMAD.MOV.U32 R12, RZ, RZ, 0x1 ;  /* 0x00000001ff0c7424 */ /* 0x010fe200078e00ff */
[----:B------:R-:W-:Y:S01]  /*d6d0*/  PLOP3.LUT P2, PT, PT, PT, UP2, 0x40, 0x0 ;  /* 0x000000000000781c */ /* 0x000fe20003f4e828 */
[----:B------:R-:W-:Y:S01]  /*d6e0*/  IMAD.MOV.U32 R8, RZ, RZ, 0x10000 ;  /* 0x00010000ff087424 */ /* 0x000fe200078e00ff */
[----:B------:R4:W-:Y:S01]  /*d6f0*/  STL.64 [R1+0x60], R4 ;  /* 0x0000600401007387 */ /* 0x0009e20000100a00 */
[----:B------:R-:W-:Y:S01]  /*d700*/  IMAD.MOV.U32 R11, RZ, RZ, 0x100 ;  /* 0x00000100ff0b7424 */ /* 0x000fe200078e00ff */
[----:B------:R-:W-:Y:S01]  /*d710*/  SEL R15, R12, 0x2, P2 ;  /* 0x000000020c0f7807 */ /* 0x000fe20001000000 */
[----:B------:R-:W-:Y:S01]  /*d720*/  UIADD3 UR4, UP2, UR42, 0x38850, URZ ;  /* 0x000388502a047890 */ /* 0x000fe2000ff5e03f */
[----:B------:R-:W-:Y:S01]  /*d730*/  IMAD.MOV.U32 R14, RZ, RZ, 0x2000 ;  /* 0x00002000ff0e7424 */ /* 0x000fe200078e00ff */
[----:B------:R-:W-:Y:S01]  /*d740*/  UIADD3 UR10, UP3, UR42, 0x38860, URZ ;  /* 0x000388602a0a7890 */ /* 0x000fe2000ff7e03f */
[----:B------:R-:W-:Y:S01]  /*d750*/  IMAD.MOV.U32 R6, RZ, RZ, 0x1 ;  /* 0x00000001ff067424 */ /* 0x000fe200078e00ff */
[----:B------:R-:W-:Y:S01]  /*d760*/  UIADD3.X UR7, URZ, UR43, URZ, UP0, !UPT ;  /* 0x0000002b3f077290 */ /* 0x000fe200087fe43f */
[----:B------:R-:W-:Y:S01]  /*d770*/  IMAD.MOV.U32 R9, RZ, RZ, R15 ;  /* 0x000000ffff097224 */ /* 0x000fe200078e000f */
[----:B------:R-:W-:Y:S01]  /*d780*/  UIADD3.X UR9, URZ, UR43, URZ, UP1, !UPT ;  /* 0x0000002b3f097290 */ /* 0x000fe20008ffe43f */
[----:B------:R-:W-:Y:S01]  /*d790*/  IMAD.MOV.U32 R7, RZ, RZ, RZ ;  /* 0x000000ffff077224 */ /* 0x000fe200078e00ff */
[----:B------:R-:W-:Y:S01]  /*d7a0*/  UIADD3.X UR5, URZ, UR43, URZ, UP2, !UPT ;  /* 0x0000002b3f057290 */ /* 0x000fe200097fe43f */
[----:B----4-:R-:W-:Y:S01]  /*d7b0*/  IMAD.MOV.U32 R5, RZ, RZ, 0x80 ;  /* 0x00000080ff057424 */ /* 0x010fe200078e00ff */
[----:B------:R-:W-:Y:S01]  /*d7c0*/  UIADD3.X UR11, URZ, UR43, URZ, UP3, !UPT ;  /* 0x0000002b3f0b7290 */ /* 0x000fe20009ffe43f */
[----:B------:R-:W-:Y:S01]  /*d7d0*/  IMAD.U32 R13, RZ, RZ, UR10 ;  /* 0x0000000aff0d7e24 */ /* 0x000fe2000f8e00ff */
[----:B-1----:R-:W-:Y:S01]  /*d7e0*/  ISETP.NE.AND P0, PT, R0, 0x1, PT ;  /* 0x000000010000780c */ /* 0x002fe20003f05270 */
[----:B------:R-:W-:Y:S01]  /*d7f0*/  IMAD.U32 R0, RZ, RZ, UR4 ;  /* 0x00000004ff007e24 */ /* 0x000fe2000f8e00ff */
[----:B------:R1:W-:Y:S01]  /*d800*/  STL.64 [R1+0x18], R14 ;  /* 0x0000180e01007387 */ /* 0x0003e20000100a00 */
[----:B------:R-:W-:-:S02]  /*d810*/  IMAD.U32 R38, RZ, RZ, UR37 ;  /* 0x00000025ff267e24 */ /* 0x000fc4000f8e00ff */
[----:B------:R-:W-:Y:S01]  /*d820*/  IMAD.U32 R56, RZ, RZ, UR37 ;  /* 0x00000025ff387e24 */ /* 0x000fe2000f8e00ff */
[----:B------:R-:W-:Y:S01]  /*d830*/  STL [R1+0x70], R89 ;  /* 0x0000705901007387 */ /* 0x000fe20000100800 */
[----:B0-----:R-:W-:-:S03]  /*d840*/  LOP3.LUT R3, R3, 0x7f, RZ, 0xc0, !PT ;  /* 0x0000007f03037812 */ /* 0x001fc600078ec0ff */
[----:B------:R-:W-:Y:S01]  /*d850*/  STL.64 [R1], RZ ;  /* 0x000000ff01007387 */ /* 0x000fe20000100a00 */
[----:B------:R-:W-:Y:S02]  /*d860*/  ISETP.NE.AND P1, PT, R3, RZ, PT ;  /* 0x000000ff0300720c */ /* 0x000fe40003f25270 */
[----:B------:R-:W0:Y:S01]  /*d870*/  @P0 LDC R3, c[0x0][0x44c] ;  /* 0x00011300ff030b82 */ /* 0x000e220000000800 */
[----:B-1----:R-:W-:Y:S01]  /*d880*/  IMAD.U32 R14, RZ, RZ, UR8 ;  /* 0x00000008ff0e7e24 */ /* 0x002fe2000f8e00ff */
[----:B------:R-:W-:Y:S01]  /*d890*/  SEL R4, RZ, 0x1, P1 ;  /* 0x00000001ff047807 */ /* 0x000fe20000800000 */
[----:B------:R-:W-:Y:S01]  /*d8a0*/  IMAD.U32 R15, RZ, RZ, UR9 ;  /* 0x00000009ff0f7e24 */ /* 0x000fe2000f8e00ff */
[----:B------:R-:W-:Y:S01]  /*d8b0*/  STL.64 [R1+0x38], RZ ;  /* 0x000038ff01007387 */ /* 0x000fe20000100a00 */
[----:B------:R-:W-:Y:S02]  /*d8c0*/  IADD3 R38, P1, R38, 0x38, RZ ;  /* 0x0000003826267810 */ /* 0x000fe40007f3e0ff */
[----:B------:R-:W-:Y:S01]  /*d8d0*/  IMAD.MOV.U32 R10, RZ, RZ, R4 ;  /* 0x000000ffff0a7224 */ /* 0x000fe200078e0004 */
[----:B------:R-:W1:Y:S01]  /*d8e0*/  @P0 LDC R20, c[0x0][0x450] ;  /* 0x00011400ff140b82 */ /* 0x000e620000000800 */
[----:B------:R4:W-:Y:S01]  /*d8f0*/  STL.128 [R1+0x20], R4 ;  /* 0x0000200401007387 */ /* 0x0009e20000100c00 */
[----:B------:R-:W-:Y:S01]  /*d900*/  IADD3 R56, P2, R56, 0x70, RZ ;  /* 0x0000007038387810 */ /* 0x000fe20007f5e0ff */
[----:B------:R-:W-:-:S02]  /*d910*/  IMAD.X R41, RZ, RZ, UR36, P1 ;  /* 0x00000024ff297e24 */ /* 0x000fc400088e06ff */
[----:B------:R2:W-:Y:S02]  /*d920*/  STL.128 [R1+0x50], R8 ;  /* 0x0000500801007387 */ /* 0x0005e40000100c00 */
[----:B------:R-:W-:Y:S02]  /*d930*/  IMAD.X R57, RZ, RZ, UR36, P2 ;  /* 0x00000024ff397e24 */ /* 0x000fe400090e06ff */
[----:B------:R0:W-:Y:S04]  /*d940*/  STL.64 [R1+0x10], R14 ;  /* 0x0000100e01007387 */ /* 0x0001e80000100a00 */
[----:B------:R0:W-:Y:S01]  /*d950*/  STL.64 [R1+0x30], R14 ;  /* 0x0000300e01007387 */ /* 0x0001e20000100a00 */
[----:B----4-:R-:W-:Y:S02]  /*d960*/  IMAD.U32 R5, RZ, RZ, UR5 ;  /* 0x00000005ff057e24 */ /* 0x010fe4000f8e00ff */
[----:B------:R-:W-:Y:S01]  /*d970*/  IMAD.U32 R7, RZ, RZ, UR11 ;  /* 0x0000000bff077e24 */ /* 0x000fe2000f8e00ff */
[----:B--2---:R-:W2:Y:S01]  /*d980*/  LDC.64 R8, c[0x0][0xad8] ;  /* 0x0002b600ff087b82 */ /* 0x004ea20000000a00 */
[----:B------:R-:W-:-:S02]  /*d990*/  IMAD.U32 R10, RZ, RZ, UR6 ;  /* 0x00000006ff0a7e24 */ /* 0x000fc4000f8e00ff */
[----:B------:R-:W-:Y:S02]  /*d9a0*/  IMAD.U32 R11, RZ, RZ, UR7 ;  /* 0x00000007ff0b7e24 */ /* 0x000fe4000f8e00ff */
[----:B------:R-:W-:Y:S02]  /*d9b0*/  IMAD.MOV.U32 R4, RZ, RZ, R0 ;  /* 0x000000ffff047224 */ /* 0x000fe400078e0000 */
[----:B------:R-:W-:Y:S01]  /*d9c0*/  IMAD.MOV.U32 R6, RZ, RZ, R13 ;  /* 0x000000ffff067224 */ /* 0x000fe200078e000d */
[----:B------:R4:W-:Y:S01]  /*d9d0*/  STL.64 [R1+0x8], R10 ;  /* 0x0000080a01007387 */ /* 0x0009e20000100a00 */
[----:B------:R-:W-:-:S03]  /*d9e0*/  VIADD R0, R164, 0x3f ;  /* 0x0000003fa4007836 */ /* 0x000fc60000000000 */
[----:B------:R4:W-:Y:S01]  /*d9f0*/  STL.128 [R1+0x40], R4 ;  /* 0x0000400401007387 */ /* 0x0009e20000100c00 */
[----:B0-----:R-:W-:-:S03]  /*da00*/  @P0 IMAD.HI.U32 R3, R0, R3, RZ ;  /* 0x0000000300030227 */ /* 0x001fc600078e00ff */
[----:B------:R4:W-:Y:S02]  /*da10*/  STL.64 [R1+0x68], R6 ;  /* 0x0000680601007387 */ /* 0x0009e40000100a00 */
[----:B-1----:R-:W-:-:S05]  /*da20*/  @P0 SHF.R.U32.HI R0, RZ, R20, R3 ;  /* 0x00000014ff000219 */ /* 0x002fca0000011603 */
[----:B------:R-:W-:Y:S01]  /*da30*/  IMAD.IADD R3, R189, 0x1, R0 ;  /* 0x00000001bd037824 */ /* 0x000fe200078e0200 */
[----:B--2---:R-:W-:-:S03]  /*da40*/  ISETP.GE.AND P3, PT, R9, 0x1, PT ;  /* 0x000000010900780c */ /* 0x004fc60003f66270 */
[----:B------:R-:W-:-:S10]  /*da50*/  IMAD.IADD R8, R3, 0x1, R8 ;  /* 0x0000000103087824 */ /* 0x000fd400078e0208 */
[----:B----4-:R-:W-:Y:S05]  /*da60*/  @!P3 BRA `(.L_x_3671) ;  /* 0x000000000048b947 */ /* 0x010fea0003800000 */
        /* <DEDUP_REMOVED lines=11> */
.L_x_3673:
[----:B------:R-:W-:-:S13]  /*db20*/  ISETP.NE.AND P1, PT, R9, 0x1, PT ;  /* 0x000000010900780c */ /* 0x000fda0003f25270 */
[----:B------:R-:W0:Y:S02]  /*db30*/  @P1 LDC.64 R4, c[0x0][0xae0] ;  /* 0x0002b800ff041b82 */ /* 0x000e240000000a00 */
[----:B0-----:R-:W-:-:S05]  /*db40*/  @P1 IMAD.HI.U32 R4, R0, R4, RZ ;  /* 0x0000000400041227 */ /* 0x001fca00078e00ff */
[----:B------:R-:W-:-:S07]  /*db50*/  @P1 SHF.R.U32.HI R0, RZ, R5, R4 ;  /* 0x00000005ff001219 */ /* 0x000fce0000011604 */
.L_x_3674:
[----:B------:R-:W-:Y:S05]  /*db60*/  BSYNC B0 ;  /* 0x0000000000007941 */ /* 0x000fea0003800000 */
.L_x_3672:
[----:B------:R-:W-:-:S05]  /*db70*/  IMAD R3, R0, R9, R9 ;  /* 0x0000000900037224 */ /* 0x000fca00078e0209 */
[----:B------:R-:W-:-:S07]  /*db80*/  VIMNMX R8, R8, R3, PT ;  /* 0x0000000308087248 */ /* 0x000fce0003fe0100 */
.L_x_3671:
        /* <DEDUP_REMOVED lines=24> */
.L_x_3677:
[----:B------:R-:W-:-:S13]  /*dd10*/  ISETP.NE.AND P0, PT, R9, 0x1, PT ;  /* 0x000000010900780c */ /* 0x000fda0003f05270 */
[----:B------:R-:W0:Y:S02]  /*dd20*/  @P0 LDC.64 R4, c[0x0][0xae0] ;  /* 0x0002b800ff040b82 */ /* 0x000e240000000a00 */
[----:B0-----:R-:W-:-:S05]  /*dd30*/  @P0 IMAD.HI.U32 R4, R3, R4, RZ ;  /* 0x0000000403040227 */ /* 0x001fca00078e00ff */
[----:B------:R-:W-:-:S07]  /*dd40*/  @P0 SHF.R.U32.HI R3, RZ, R5, R4 ;  /* 0x00000005ff030219 */ /* 0x000fce0000011604 */
.L_x_3678:
[----:B------:R-:W-:Y:S05]  /*dd50*/  BSYNC B0 ;  /* 0x0000000000007941 */ /* 0x000fea0003800000 */
.L_x_3676:
[----:B------:R-:W-:-:S05]  /*dd60*/  IMAD R3, R3, R9, RZ ;  /* 0x0000000903037224 */ /* 0x000fca00078e02ff */
[----:B------:R-:W-:-:S07]  /*dd70*/  VIMNMX R0, R0, R3, !PT ;  /* 0x0000000300007248 */ /* 0x000fce0007fe0100 */
.L_x_3675:
        /* <DEDUP_REMOVED lines=39> */
.L_x_3680:
[----:B------:R-:W-:Y:S05]  /*dff0*/  BSYNC B0 ;  /* 0x0000000000007941 */ /* 0x000fea0003800000 */
.L_x_3679:
[----:B------:R-:W-:Y:S01]  /*e000*/  IMAD R163, R194, R201, R163 ;  /* 0x000000c9c2a37224 */ /* 0x000fe200078e02a3 */
[----:B------:R-:W-:-:S04]  /*e010*/  PRMT R4, RZ, 0x7610, R4 ;  /* 0x00007610ff047816 */ /* 0x000fc80000000004 */
[----:B------:R-:W-:-:S04]  /*e020*/  VIADDMNMX R201, R163, R201, R8, PT ;  /* 0x000000c9a3c97246 */ /* 0x000fc80003800108 */
[----:B------:R-:W-:-:S13]  /*e030*/  ISETP.GT.AND P0, PT, R201, R163, PT ;  /* 0x000000a3c900720c */ /* 0x000fda0003f04270 */
[----:B------:R-:W-:Y:S05]  /*e040*/  @!P0 BRA `(.L_x_3663) ;  /* 0x0000024000408947 */ /* 0x000fea0003800000 */
[----:B------:R-:W0:Y:S01]  /*e050*/  S2R R36, SR_TID.X ;  /* 0x0000000000247919 */ /* 0x000e220000002100 */
[C---:B------:R-:W-:Y:S01]  /*e060*/  VIADD R6, R2.reuse, 0x36400 ;  /* 0x0003640002067836 */ /* 0x040fe20000000000 */
[----:B------:R-:W-:Y:S01]  /*e070*/  UIADD3 UR4, UP0, UR42, 0x38400, URZ ;  /* 0x000384002a047890 */ /* 0x000fe2000ff1e03f */
[----:B------:R-:W-:Y:S01]  /*e080*/  VIADD R9, R2, 0x400 ;  /* 0x0000040002097836 */ /* 0x000fe20000000000 */
[----:B------:R-:W1:Y:S01]  /*e090*/  SHFL.IDX PT, R0, R237, RZ, 0x1f ;  /* 0x00001fffed007589 */ /* 0x000e6200000e0000 */
[----:B------:R-:W-:Y:S01]  /*e0a0*/  IMAD.MOV.U32 R13, RZ, RZ, RZ ;  /* 0x000000ffff0d7224 */ /* 0x000fe200078e00ff */
[----:B------:R-:W-:Y:S01]  /*e0b0*/  LOP3.LUT P0, RZ, R6, 0x3ff, RZ, 0xc0, !PT ;  /* 0x000003ff06ff7812 */ /* 0x000fe2000780c0ff */
[----:B------:R-:W-:Y:S01]  /*e0c0*/  VIADD R6, R2, 0x26400 ;  /* 0x0002640002067836 */ /* 0x000fe20000000000 */
[----:B------:R-:W-:Y:S01]  /*e0d0*/  UIADD3.X UR5, URZ, UR43, URZ, UP0, !UPT ;  /* 0x0000002b3f057290 */ /* 0x000fe200087fe43f */
[----:B------:R-:W-:Y:S02]  /*e0e0*/  IMAD.U32 R4, RZ, RZ, UR4 ;  /* 0x00000004ff047e24 */ /* 0x000fe4000f8e00ff */
[----:B------:R-:W-:Y:S01]  /*e0f0*/  IMAD.MOV.U32 R14, RZ, RZ, 0x1 ;  /* 0x00000001ff0e7424 */ /* 0x000fe200078e00ff */
[----:B------:R-:W-:Y:S01]  /*e100*/  SHF.R.U32.HI R7, RZ, 0x4, R6 ;  /* 0x00000004ff077819 */ /* 0x000fe20000011606 */
[----:B------:R-:W-:-:S02]  /*e110*/  IMAD.MOV.U32 R15, RZ, RZ, RZ ;  /* 0x000000ffff0f7224 */ /* 0x000fc400078e00ff */
[----:B------:R-:W-:Y:S01]  /*e120*/  IMAD.U32 R5, RZ, RZ, UR5 ;  /* 0x00000005ff057e24 */ /* 0x000fe2000f8e00ff */
[----:B------:R-:W-:Y:S01]  /*e130*/  LOP3.LUT R7, R7, 0x3fff, RZ, 0xc0, !PT ;  /* 0x00003fff07077812 */ /* 0x000fe200078ec0ff */
[----:B------:R-:W-:Y:S01]  /*e140*/  VIADD R33, R2, 0x20400 ;  /* 0x0002040002217836 */ /* 0x000fe20000000000 */
[----:B------:R-:W-:Y:S01]  /*e150*/  STL.128 [R1+0x80], R12 ;  /* 0x0000800c01007387 */ /* 0x000fe20000100c00 */
[----:B------:R-:W-:Y:S02]  /*e160*/  IMAD.U32 R42, RZ, RZ, UR37 ;  /* 0x00000025ff2a7e24 */ /* 0x000fe4000f8e00ff */
[----:B------:R-:W-:Y:S01]  /*e170*/  IMAD.U32 R53, RZ, RZ, UR37 ;  /* 0x00000025ff357e24 */ /* 0x000fe2000f8e00ff */
[----:B------:R2:W-:Y:S01]  /*e180*/  STL.64 [R1+0x78], R4 ;  /* 0x0000780401007387 */ /* 0x0005e20000100a00 */
[----:B------:R-:W-:Y:S02]  /*e190*/  IMAD.U32 R48, RZ, RZ, UR37 ;  /* 0x00000025ff307e24 */ /* 0x000fe4000f8e00ff */
[----:B------:R-:W-:-:S02]  /*e1a0*/  IMAD.U32 R59, RZ, RZ, UR37 ;  /* 0x00000025ff3b7e24 */ /* 0x000fc4000f8e00ff */
[----:B------:R-:W-:Y:S01]  /*e1b0*/  IMAD.U32 R45, RZ, RZ, UR37 ;  /* 0x00000025ff2d7e24 */ /* 0x000fe2000f8e00ff */
[----:B-1----:R-:W-:Y:S01]  /*e1c0*/  LEA.HI R3, R0, R0, RZ, 0x1 ;  /* 0x0000000000037211 */ /* 0x002fe200078f08ff */
[----:B------:R-:W-:Y:S02]  /*e1d0*/  IMAD.U32 R54, RZ, RZ, UR37 ;  /* 0x00000025ff367e24 */ /* 0x000fe4000f8e00ff */
[----:B------:R-:W-:Y:S01]  /*e1e0*/  IMAD.U32 R61, RZ, RZ, UR37 ;  /* 0x00000025ff3d7e24 */ /* 0x000fe2000f8e00ff */
[----:B------:R-:W-:Y:S01]  /*e1f0*/  LOP3.LUT R3, R3, 0x6, RZ, 0xc0, !PT ;  /* 0x0000000603037812 */ /* 0x000fe200078ec0ff */
[----:B0-----:R-:W-:Y:S01]  /*e200*/  VIADD R8, R36, 0xffffff80 ;  /* 0xffffff8024087836 */ /* 0x001fe20000000000 */
[----:B--2---:R-:W-:Y:S01]  /*e210*/  LOP3.LUT R4, R7, 0x10000, RZ, 0xfc, !PT ;  /* 0x0001000007047812 */ /* 0x004fe200078efcff */
[----:B------:R-:W-:Y:S01]  /*e220*/  IMAD.MOV.U32 R5, RZ, RZ, 0x40000040 ;  /* 0x40000040ff057424 */ /* 0x000fe200078e00ff */
[----:B------:R0:W5:Y:S01]  /*e230*/  LDL R12, [R1+0x4e4] ;  /* 0x0004e400010c7983 */ /* 0x0001620000100800 */
[----:B------:R-:W-:-:S02]  /*e240*/  IMAD.IADD R0, R0, 0x1, -R3 ;  /* 0x0000000100007824 */ /* 0x000fc400078e0a03 */
[----:B------:R-:W-:Y:S01]  /*e250*/  VIADD R3, R2, 0x22400 ;  /* 0x0002240002037836 */ /* 0x000fe20000000000 */
[----:B------:R1:W-:Y:S01]  /*e260*/  STL [R1+0x94], R8 ;  /* 0x0000940801007387 */ /* 0x0003e20000100800 */
[----:B------:R-:W-:Y:S01]  /*e270*/  IMAD R6, R0, 0x8000, R9 ;  /* 0x0000800000067824 */ /* 0x000fe200078e0209 */
[----:B------:R-:W-:Y:S01]  /*e280*/  SHF.R.U32.HI R0, RZ, 0x4, R33 ;  /* 0x00000004ff007819 */ /* 0x000fe20000011621 */
[----:B------:R-:W-:Y:S01]  /*e290*/  IMAD.MOV.U32 R7, RZ, RZ, 0x40000040 ;  /* 0x40000040ff077424 */ /* 0x000fe200078e00ff */
[----:B------:R-:W-:Y:S01]  /*e2a0*/  SHF.R.U32.HI R3, RZ, 0x4, R3 ;  /* 0x00000004ff037819 */ /* 0x000fe20000011603 */
[----:B------:R-:W-:Y:S01]  /*e2b0*/  IMAD.U32 R26, RZ, RZ, UR37 ;  /* 0x00000025ff1a7e24 */ /* 0x000fe2000f8e00ff */
[----:B------:R-:W-:Y:S02]  /*e2c0*/  SHF.R.U32.HI R6, RZ, 0x4, R6 ;  /* 0x00000004ff067819 */ /* 0x000fe40000011606 */
[----:B------:R-:W-:Y:S02]  /*e2d0*/  LOP3.LUT R3, R3, 0x3fff, RZ, 0xc0, !PT ;  /* 0x00003fff03037812 */ /* 0x000fe400078ec0ff */
[----:B-1----:R-:W-:-:S02]  /*e2e0*/  SHF.R.U32.HI R8, RZ, 0x4, R9 ;  /* 0x00000004ff087819 */ /* 0x002fc40000011609 */
[----:B------:R-:W-:Y:S02]  /*e2f0*/  LOP3.LUT R10, R3, 0x10000, RZ, 0xfc, !PT ;  /* 0x00010000030a7812 */ /* 0x000fe400078efcff */
[----:B------:R-:W-:Y:S02]  /*e300*/  LOP3.LUT R8, R8, 0x3fff, RZ, 0xc0, !PT ;  /* 0x00003fff08087812 */ /* 0x000fe400078ec0ff */
[----:B------:R-:W-:Y:S02]  /*e310*/  LOP3.LUT R3, R6, 0x3fff, RZ, 0xc0, !PT ;  /* 0x00003fff06037812 */ /* 0x000fe400078ec0ff */
[----:B------:R-:W-:Y:S02]  /*e320*/  LOP3.LUT R9, R8, 0x10000, RZ, 0xfc, !PT ;  /* 0x0001000008097812 */ /* 0x000fe400078efcff */
[----:B------:R-:W-:Y:S02]  /*e330*/  LOP3.LUT R3, R3, 0x2000000, RZ, 0xfc, !PT ;  /* 0x0200000003037812 */ /* 0x000fe400078efcff */
[----:B------:R-:W-:Y:S01]  /*e340*/  LOP3.LUT R0, R0, 0x3fff, RZ, 0xc0, !PT ;  /* 0x00003fff00007812 */ /* 0x000fe200078ec0ff */
[----:B------:R-:W-:-:S02]  /*e350*/  IMAD.MOV.U32 R6, RZ, RZ, R9 ;  /* 0x000000ffff067224 */ /* 0x000fc400078e0009 */
[----:B------:R-:W-:Y:S01]  /*e360*/  IMAD.MOV.U32 R9, RZ, RZ, 0x40000040 ;  /* 0x40000040ff097424 */ /* 0x000fe200078e00ff */
[----:B------:R-:W-:Y:S01]  /*e370*/  LOP3.LUT R8, R0, 0x10000, RZ, 0xfc, !PT ;  /* 0x0001000000087812 */ /* 0x000fe200078efcff */
[----:B------:R-:W-:Y:S01]  /*e380*/  BSSY B6, `(.L_x_3681) ;  /* 0x0000038000067945 */ /* 0x000fe20003800000 */
[----:B------:R1:W-:Y:S01]  /*e390*/  STL.128 [R1+0xb0], R4 ;  /* 0x0000b00401007387 */ /* 0x0003e20000100c00 */
[----:B------:R-:W-:Y:S01]  /*e3a0*/  IADD3 R42, P2, R42, 0xb8, RZ ;  /* 0x000000b82a2a7810 */ /* 0x000fe20007f5e0ff */
[----:B------:R-:W-:Y:S02]  /*e3b0*/  IMAD.MOV.U32 R0, RZ, RZ, R165 ;  /* 0x000000ffff007224 */ /* 0x000fe400078e00a5 */
[----:B------:R0:W-:Y:S01]  /*e3c0*/  STL.64 [R1+0x98], R8 ;  /* 0x0000980801007387 */ /* 0x0001e20000100a00 */
[----:B-1----:R-:W-:-:S03]  /*e3d0*/  IMAD.MOV.U32 R6, RZ, RZ, R3 ;  /* 0x000000ffff067224 */ /* 0x002fc600078e0003 */
[----:B------:R0:W5:Y:S01]  /*e3e0*/  LDL R3, [R1+0x4d4] ;  /* 0x0004d40001037983 */ /* 0x0001620000100800 */
[----:B------:R-:W-:Y:S01]  /*e3f0*/  IMAD.MOV.U32 R4, RZ, RZ, R10 ;  /* 0x000000ffff047224 */ /* 0x000fe200078e000a */
[----:B------:R-:W-:Y:S01]  /*e400*/  IADD3 R53, P6, R53, 0xb0, RZ ;  /* 0x000000b035357810 */ /* 0x000fe20007fde0ff */
[----:B------:R-:W-:-:S03]  /*e410*/  IMAD.U32 R10, RZ, RZ, UR37 ;  /* 0x00000025ff0a7e24 */ /* 0x000fc6000f8e00ff */
[----:B------:R0:W-:Y:S01]  /*e420*/  STL.128 [R1+0xa0], R4 ;  /* 0x0000a00401007387 */ /* 0x0001e20000100c00 */
[----:B------:R-:W-:Y:S01]  /*e430*/  IADD3 R48, P5, R48, 0xa8, RZ ;  /* 0x000000a830307810 */ /* 0x000fe20007fbe0ff */
[----:B------:R-:W-:Y:S01]  /*e440*/  IMAD.X R43, RZ, RZ, UR36, P2 ;  /* 0x00000024ff2b7e24 */ /* 0x000fe200090e06ff */
[----:B------:R-:W-:Y:S01]  /*e450*/  IADD3 R59, P1, R59, 0xa0, RZ ;  /* 0x000000a03b3b7810 */ /* 0x000fe20007f3e0ff */
[----:B------:R-:W-:Y:S01]  /*e460*/  IMAD.X R52, RZ, RZ, UR36, P6 ;  /* 0x00000024ff347e24 */ /* 0x000fe2000b0e06ff */
[----:B------:R-:W-:Y:S01]  /*e470*/  IADD3 R45, P4, R45, 0x98, RZ ;  /* 0x000000982d2d7810 */ /* 0x000fe20007f9e0ff */
[----:B------:R-:W-:Y:S01]  /*e480*/  IMAD.X R47, RZ, RZ, UR36, P5 ;  /* 0x00000024ff2f7e24 */ /* 0x000fe2000a8e06ff */
[----:B------:R-:W-:Y:S02]  /*e490*/  IADD3 R34, P3, R10, 0x94, RZ ;  /* 0x000000940a227810 */ /* 0x000fe40007f7e0ff */
[----:B------:R-:W-:Y:S02]  /*e4a0*/  IADD3 R54, P2, R54, 0x88, RZ ;  /* 0x0000008836367810 */ /* 0x000fe40007f5e0ff */
[----:B------:R-:W-:-:S02]  /*e4b0*/  IADD3 R61, P6, R61, 0x80, RZ ;  /* 0x000000803d3d7810 */ /* 0x000fc40007fde0ff */
[----:B------:R-:W-:Y:S01]  /*e4c0*/  IADD3 R26, P5, R26, 0x78, RZ ;  /* 0x000000781a1a7810 */ /* 0x000fe20007fbe0ff */
[----:B------:R-:W-:Y:S02]  /*e4d0*/  IMAD.X R58, RZ, RZ, UR36, P1 ;  /* 0x00000024ff3a7e24 */ /* 0x000fe400088e06ff */
[----:B------:R-:W-:Y:S02]  /*e4e0*/  IMAD.X R46, RZ, RZ, UR36, P4 ;  /* 0x00000024ff2e7e24 */ /* 0x000fe4000a0e06ff */
[----:B------:R-:W-:Y:S02]  /*e4f0*/  IMAD.X R35, RZ, RZ, UR36, P3 ;  /* 0x00000024ff237e24 */ /* 0x000fe400098e06ff */
[----:B------:R-:W-:Y:S02]  /*e500*/  IMAD.X R55, RZ, RZ, UR36, P2 ;  /* 0x00000024ff377e24 */ /* 0x000fe400090e06ff */
[----:B------:R-:W-:Y:S02]  /*e510*/  IMAD.X R60, RZ, RZ, UR36, P6 ;  /* 0x00000024ff3c7e24 */ /* 0x000fe4000b0e06ff */
[----:B------:R-:W-:Y:S01]  /*e520*/  IMAD.X R27, RZ, RZ, UR36, P5 ;  /* 0x00000024ff1b7e24 */ /* 0x000fe2000a8e06ff */
[----:B0-----:R-:W-:Y:S06]  /*e530*/  @!P0 BRA `(.L_x_3682) ;  /* 0x0000000000708947 */ /* 0x001fec0003800000 */
        /* <DEDUP_REMOVED lines=12> */
[----:B-----5:R-:W-:Y:S02]  /*e600*/  IMAD.MOV.U32 R12, RZ, RZ, 0x1 ;  /* 0x00000001ff0c7424 */ /* 0x020fe400078e00ff */
[----:B------:R-:W-:-:S07]  /*e610*/  IMAD.MOV.U32 R13, RZ, RZ, RZ ;  /* 0x000000ffff0d7224 */ /* 0x000fce00078e00ff */
[----:B------:R-:W-:-:S07]  /*e620*/  LEPC R20, `(.L_x_3683) ;  /* 0x000000001014794e */ /* 0x000fce0000000000 */
[----:B0--3--:R-:W-:Y:S05]  /*e630*/  CALL.ABS.NOINC R14 ;  /* 0x000000000e007343 */ /* 0x009fea0003c00000 */
.L_x_3683:
        /* <DEDUP_REMOVED lines=12> */
.L_x_3682:
[----:B------:R-:W-:Y:S05]  /*e700*/  BSYNC B6 ;  /* 0x0000000000067941 */ /* 0x000fea0003800000 */
.L_x_3681:
[----:B-----5:R-:W-:Y:S01]  /*e710*/  SHF.R.S32.HI R4, RZ, 0x1f, R3 ;  /* 0x0000001fff047819 */ /* 0x020fe20000011403 */
[----:B------:R-:W-:Y:S01]  /*e720*/  UIADD3 UR6, UP0, UR37, 0x11c, URZ ;  /* 0x0000011c25067890 */ /* 0x000fe2000ff1e03f */
[----:B---3--:R-:W0:Y:S01]  /*e730*/  LDC.64 R28, c[0x0][0xad8] ;  /* 0x0002b600ff1c7b82 */ /* 0x008e220000000a00 */
[----:B------:R-:W-:Y:S01]  /*e740*/  UIADD3 UR4, UP1, UR37, 0x90, URZ ;  /* 0x0000009025047890 */ /* 0x000fe2000ff3e03f */
[----:B------:R-:W-:Y:S01]  /*e750*/  LEA.HI R4, R4, R3, RZ, 0x3 ;  /* 0x0000000304047211 */ /* 0x000fe200078f18ff */
[----:B------:R-:W-:Y:S01]  /*e760*/  UIADD3.X UR7, URZ, UR36, URZ, UP0, !UPT ;  /* 0x000000243f077290 */ /* 0x000fe200087fe43f */
[----:B------:R-:W-:Y:S01]  /*e770*/  IMAD.MOV.U32 R15, RZ, RZ, 0x2 ;  /* 0x00000002ff0f7424 */ /* 0x000fe200078e00ff */
[----:B------:R-:W-:Y:S01]  /*e780*/  UIADD3.X UR5, URZ, UR36, URZ, UP1, !UPT ;  /* 0x000000243f057290 */ /* 0x000fe20008ffe43f */
[C---:B------:R-:W-:Y:S01]  /*e790*/  LOP3.LUT R6, R4.reuse, 0xfffffff8, RZ, 0xc0, !PT ;  /* 0xfffffff804067812 */ /* 0x040fe200078ec0ff */
[----:B------:R-:W-:Y:S01]  /*e7a0*/  IMAD.SHL.U32 R4, R4, 0x40, RZ ;  /* 0x0000004004047824 */ /* 0x000fe200078e00ff */
[----:B------:R-:W1:Y:S01]  /*e7b0*/  LDC.64 R20, c[0x0][0xae0] ;  /* 0x0002b800ff147b82 */ /* 0x000e620000000a00 */
[----:B------:R-:W-:Y:S01]  /*e7c0*/  IMAD.U32 R8, RZ, RZ, UR4 ;  /* 0x00000004ff087e24 */ /* 0x000fe2000f8e00ff */
[----:B------:R-:W-:Y:S01]  /*e7d0*/  UIADD3 UR4, UP1, UR37, 0xc0, URZ ;  /* 0x000000c025047890 */ /* 0x000fe2000ff3e03f */
[----:B------:R-:W-:Y:S01]  /*e7e0*/  IMAD.IADD R10, R3, 0x1, -R6 ;  /* 0x00000001030a7824 */ /* 0x000fe200078e0a06 */
[----:B------:R-:W-:Y:S01]  /*e7f0*/  LOP3.LUT R9, R4, 0xfffffe00, RZ, 0xc0, !PT ;  /* 0xfffffe0004097812 */ /* 0x000fe200078ec0ff */
[----:B------:R-:W-:Y:S01]  /*e800*/  IMAD.U32 R6, RZ, RZ, UR6 ;  /* 0x00000006ff067e24 */ /* 0x000fe2000f8e00ff */
[----:B------:R-:W-:Y:S01]  /*e810*/  UIADD3 UR6, UP0, UR37, 0xd0, URZ ;  /* 0x000000d025067890 */ /* 0x000fe2000ff1e03f */
[C---:B------:R-:W-:Y:S01]  /*e820*/  IMAD.SHL.U32 R3, R10.reuse, 0x40, RZ ;  /* 0x000000400a037824 */ /* 0x040fe200078e00ff */
[----:B------:R-:W-:Y:S01]  /*e830*/  LOP3.LUT P0, RZ, R10, 0x2, RZ, 0xc0, !PT ;  /* 0x000000020aff7812 */ /* 0x000fe2000780c0ff */
[----:B------:R-:W-:Y:S01]  /*e840*/  IMAD.MOV.U32 R4, RZ, RZ, R6 ;  /* 0x000000ffff047224 */ /* 0x000fe200078e0006 */
[----:B------:R-:W-:Y:S01]  /*e850*/  STL.64 [R1+0xe0], R26 ;  /* 0x0000e01a01007387 */ /* 0x000fe20000100a00 */
[----:B------:R-:W-:Y:S01]  /*e860*/  IMAD R9, R0, 0x400, R9 ;  /* 0x0000040000097824 */ /* 0x000fe200078e0209 */
[----:B------:R-:W-:Y:S01]  /*e870*/  LOP3.LUT R3, R3, 0x1c0, RZ, 0xc0, !PT ;  /* 0x000001c003037812 */ /* 0x000fe200078ec0ff */
[----:B------:R-:W-:Y:S01]  /*e880*/  IMAD.U32 R5, RZ, RZ, UR7 ;  /* 0x00000007ff057e24 */ /* 0x000fe2000f8e00ff */
[----:B------:R-:W-:Y:S01]  /*e890*/  UIADD3.X UR7, URZ, UR36, URZ, UP0, !UPT ;  /* 0x000000243f077290 */ /* 0x000fe200087fe43f */
[----:B------:R-:W-:Y:S01]  /*e8a0*/  IMAD.U32 R7, RZ, RZ, UR5 ;  /* 0x00000005ff077e24 */ /* 0x000fe2000f8e00ff */
[----:B------:R-:W-:Y:S01]  /*e8b0*/  LOP3.LUT R11, R3, 0x8, R12, 0xf8, !PT ;  /* 0x00000008030b7812 */ /* 0x000fe200078ef80c */
[----:B------:R-:W-:Y:S01]  /*e8c0*/  IMAD.MOV.U32 R6, RZ, RZ, R8 ;  /* 0x000000ffff067224 */ /* 0x000fe200078e0008 */
[----:B------:R-:W-:Y:S01]  /*e8d0*/  SHF.R.U32.HI R12, RZ, 0x3, R3 ;  /* 0x00000003ff0c7819 */ /* 0x000fe20000011603 */
[----:B------:R-:W-:Y:S01]  /*e8e0*/  UIADD3.X UR5, URZ, UR36, URZ, UP1, !UPT ;  /* 0x000000243f057290 */ /* 0x000fe20008ffe43f */
[----:B------:R-:W-:Y:S01]  /*e8f0*/  IMAD.MOV.U32 R30, RZ, RZ, 0x10 ;  /* 0x00000010ff1e7424 */ /* 0x000fe200078e00ff */
[----:B------:R-:W-:Y:S01]  /*e900*/  LOP3.LUT P1, RZ, R10, 0x4, RZ, 0xc0, !PT ;  /* 0x000000040aff7812 */ /* 0x000fe2000782c0ff */
[----:B------:R2:W-:Y:S01]  /*e910*/  STL.128 [R1+0x120], R4 ;  /* 0x0001200401007387 */ /* 0x0005e20000100c00 */
[----:B------:R-:W-:Y:S01]  /*e920*/  LOP3.LUT R0, R11, R12, RZ, 0x3c, !PT ;  /* 0x0000000c0b007212 */ /* 0x000fe200078e3cff */
[----:B------:R-:W-:Y:S01]  /*e930*/  IMAD.MOV.U32 R8, RZ, RZ, R34 ;  /* 0x000000ffff087224 */ /* 0x000fe200078e0022 */
[----:B------:R-:W3:Y:S01]  /*e940*/  LDC.64 R12, c[0x0][0xad0] ;  /* 0x0002b400ff0c7b82 */ /* 0x000ee20000000a00 */
[----:B------:R-:W-:Y:S01]  /*e950*/  IMAD.U32 R10, RZ, RZ, UR4 ;  /* 0x00000004ff0a7e24 */ /* 0x000fe2000f8e00ff */
[----:B------:R-:W-:Y:S01]  /*e960*/  SEL R30, R30, 0xfffffff0, !P0 ;  /* 0xfffffff01e1e7807 */ /* 0x000fe20004000000 */
[----:B------:R-:W-:Y:S01]  /*e970*/  IMAD.IADD R0, R9, 0x1, R0 ;  /* 0x0000000109007824 */ /* 0x000fe200078e0200 */
[----:B------:R-:W-:Y:S01]  /*e980*/  STL.64 [R1+0xd0], R160 ;  /* 0x0000d0a001007387 */ /* 0x000fe20000100a00 */
[----:B------:R-:W-:Y:S01]  /*e990*/  IMAD.MOV.U32 R9, RZ, RZ, R35 ;  /* 0x000000ffff097224 */ /* 0x000fe200078e0023 */
[----:B------:R-:W-:Y:S01]  /*e9a0*/  ULDC UR4, c[0x0][0x3f4] ;  /* 0x0000fd0000047ab9 */ /* 0x000fe20000000800 */
[----:B------:R-:W-:Y:S01]  /*e9b0*/  IMAD.WIDE.U32 R14, R0, R15, UR42 ;  /* 0x0000002a000e7e25 */ /* 0x000fe2000f8e000f */
[----:B------:R-:W-:Y:S03]  /*e9c0*/  STL.U8 [R1+0xe8], RZ ;  /* 0x0000e8ff01007387 */ /* 0x000fe60000100000 */
[----:B------:R-:W-:Y:S01]  /*e9d0*/  IMAD.U32 R11, RZ, RZ, UR5 ;  /* 0x00000005ff0b7e24 */ /* 0x000fe2000f8e00ff */
[----:B------:R-:W-:Y:S01]  /*e9e0*/  IADD3 R14, P0, R14, 0x36400, RZ ;  /* 0x000364000e0e7810 */ /* 0x000fe20007f1e0ff */
[----:B--2---:R-:W2:Y:S01]  /*e9f0*/  LDC R6, c[0x0][0x450] ;  /* 0x00011400ff067b82 */ /* 0x004ea20000000800 */
[----:B------:R-:W-:Y:S01]  /*ea00*/  IMAD.U32 R26, RZ, RZ, UR6 ;  /* 0x00000006ff1a7e24 */ /* 0x000fe2000f8e00ff */
[----:B------:R-:W-:Y:S01]  /*ea10*/  STL.U8 [R1+0x140], RZ ;  /* 0x000140ff01007387 */ /* 0x000fe20000100000 */
[----:B------:R-:W-:-:S02]  /*ea20*/  IMAD.U32 R27, RZ, RZ, UR7 ;  /* 0x00000007ff1b7e24 */ /* 0x000fc4000f8e00ff */
[----:B------:R-:W-:Y:S01]  /*ea30*/  IMAD.MOV.U32 R31, RZ, RZ, 0x20 ;  /* 0x00000020ff1f7424 */ /* 0x000fe200078e00ff */
[----:B------:R4:W-:Y:S01]  /*ea40*/  STL.128 [R1+0x130], R8 ;  /* 0x0001300801007387 */ /* 0x0009e20000100c00 */
[----:B------:R-:W-:Y:S01]  /*ea50*/  IMAD.X R15, RZ, RZ, R15, P0 ;  /* 0x000000ffff0f7224 */ /* 0x000fe200000e060f */
[----:B------:R-:W2:Y:S01]  /*ea60*/  LDC.64 R4, c[0x0][0x448] ;  /* 0x00011200ff047b82 */ /* 0x000ea20000000a00 */
[----:B------:R-:W-:Y:S01]  /*ea70*/  VIADD R236, R36, 0xffffff80 ;  /* 0xffffff8024ec7836 */ /* 0x000fe20000000000 */
[----:B------:R0:W-:Y:S01]  /*ea80*/  STL.64 [R1+0xd8], R26 ;  /* 0x0000d81a01007387 */ /* 0x0001e20000100a00 */
[----:B------:R-:W-:Y:S01]  /*ea90*/  SEL R31, R31, 0xffffffe0, !P1 ;  /* 0xffffffe01f1f7807 */ /* 0x000fe20004800000 */
[----:B---3--:R-:W-:Y:S01]  /*eaa0*/  IMAD.MOV.U32 R7, RZ, RZ, R12 ;  /* 0x000000ffff077224 */ /* 0x008fe200078e000c */
[----:B------:R-:W-:Y:S01]  /*eab0*/  ISETP.LT.AND P0, PT, RZ, UR4, PT ;  /* 0x00000004ff007c0c */ /* 0x000fe2000bf01270 */
[----:B------:R3:W-:Y:S01]  /*eac0*/  STL.64 [R1+0xc8], R14 ;  /* 0x0000c80e01007387 */ /* 0x0007e20000100a00 */
[----:B------:R-:W-:-:S02]  /*ead0*/  IMAD.U32 R36, RZ, RZ, UR37 ;  /* 0x00000025ff247e24 */ /* 0x000fc4000f8e00ff */
[----:B------:R-:W-:Y:S01]  /*eae0*/  IMAD.U32 R49, RZ, RZ, UR37 ;  /* 0x00000025ff317e24 */ /* 0x000fe2000f8e00ff */
[----:B------:R3:W-:Y:S01]  /*eaf0*/  STL.64 [R1+0xc0], R30 ;  /* 0x0000c01e01007387 */ /* 0x0007e20000100a00 */
[----:B------:R-:W-:Y:S01]  /*eb00*/  IMAD.U32 R64, RZ, RZ, UR37 ;  /* 0x00000025ff407e24 */ /* 0x000fe2000f8e00ff */
[----:B------:R-:W-:Y:S01]  /*eb10*/  IADD3 R36, P1, R36, 0x140, RZ ;  /* 0x0000014024247810 */ /* 0x000fe20007f3e0ff */
[----:B------:R-:W-:Y:S01]  /*eb20*/  IMAD.U32 R44, RZ, RZ, UR37 ;  /* 0x00000025ff2c7e24 */ /* 0x000fe2000f8e00ff */
[----:B------:R3:W-:Y:S01]  /*eb30*/  STL [R1+0xec], R236 ;  /* 0x0000ecec01007387 */ /* 0x0007e20000100800 */
[----:B----4-:R-:W-:Y:S01]  /*eb40*/  IMAD.MOV.U32 R8, RZ, RZ, RZ ;  /* 0x000000ffff087224 */ /* 0x010fe200078e00ff */
[----:B------:R-:W-:Y:S01]  /*eb50*/  IADD3 R49, P2, R49, 0x128, RZ ;  /* 0x0000012831317810 */ /* 0x000fe20007f5e0ff */
[----:B0-----:R-:W-:Y:S01]  /*eb60*/  IMAD.MOV.U32 R26, RZ, RZ, R13 ;  /* 0x000000ffff1a7224 */ /* 0x001fe200078e000d */
[----:B------:R-:W-:Y:S01]  /*eb70*/  IADD3 R64, P3, R64, 0x120, RZ ;  /* 0x0000012040407810 */ /* 0x000fe20007f7e0ff */
[----:B------:R-:W-:Y:S01]  /*eb80*/  IMAD.MOV.U32 R27, RZ, RZ, R28 ;  /* 0x000000ffff1b7224 */ /* 0x000fe200078e001c */
[----:B------:R-:W-:Y:S01]  /*eb90*/  IADD3 R44, P4, R44, 0xec, RZ ;  /* 0x000000ec2c2c7810 */ /* 0x000fe20007f9e0ff */
[----:B------:R-:W-:-:S02]  /*eba0*/  IMAD.MOV.U32 R9, RZ, RZ, R29 ;  /* 0x000000ffff097224 */ /* 0x000fc400078e001d */
[----:B-1----:R-:W-:Y:S01]  /*ebb0*/  IMAD.MOV.U32 R10, RZ, RZ, R20 ;  /* 0x000000ffff0a7224 */ /* 0x002fe200078e0014 */
[----:B------:R3:W-:Y:S01]  /*ebc0*/  STL.128 [R1+0xf0], R24 ;  /* 0x0000f01801007387 */ /* 0x0007e20000100c00 */
[----:B------:R-:W-:Y:S02]  /*ebd0*/  IMAD.MOV.U32 R11, RZ, RZ, R21 ;  /* 0x000000ffff0b7224 */ /* 0x000fe400078e0015 */
[----:B------:R-:W-:Y:S01]  /*ebe0*/  IMAD.U32 R66, RZ, RZ, UR37 ;  /* 0x00000025ff427e24 */ /* 0x000fe2000f8e00ff */
[----:B--2---:R3:W-:Y:S01]  /*ebf0*/  STL.128 [R1+0x110], R4 ;  /* 0x0001100401007387 */ /* 0x0047e20000100c00 */
[----:B------:R-:W-:Y:S02]  /*ec00*/  IMAD.U32 R50, RZ, RZ, UR37 ;  /* 0x00000025ff327e24 */ /* 0x000fe4000f8e00ff */
[----:B------:R-:W-:Y:S01]  /*ec10*/  IMAD.X R37, RZ, RZ, UR36, P1 ;  /* 0x00000024ff257e24 */ /* 0x000fe200088e06ff */
[----:B------:R3:W-:Y:S01]  /*ec20*/  STL.128 [R1+0x100], R8 ;  /* 0x0001000801007387 */ /* 0x0007e20000100c00 */
[----:B------:R-:W-:Y:S01]  /*ec30*/  IADD3 R66, P5, R66, 0xe8, RZ ;  /* 0x000000e842427810 */ /* 0x000fe20007fbe0ff */
[----:B------:R-:W-:Y:S01]  /*ec40*/  IMAD.X R62, RZ, RZ, UR36, P2 ;  /* 0x00000024ff3e7e24 */ /* 0x000fe200090e06ff */
[----:B------:R-:W-:Y:S01]  /*ec50*/  IADD3 R50, P6, R50, 0xd8, RZ ;  /* 0x000000d832327810 */ /* 0x000fe20007fde0ff */
[----:B------:R-:W-:-:S02]  /*ec60*/  IMAD.X R65, RZ, RZ, UR36, P3 ;  /* 0x00000024ff417e24 */ /* 0x000fc400098e06ff */
[----:B------:R-:W-:Y:S02]  /*ec70*/  IMAD.X R51, RZ, RZ, UR36, P4 ;  /* 0x00000024ff337e24 */ /* 0x000fe4000a0e06ff */
[----:B------:R-:W-:Y:S02]  /*ec80*/  IMAD.X R67, RZ, RZ, UR36, P5 ;  /* 0x00000024ff437e24 */ /* 0x000fe4000a8e06ff */
[----:B------:R-:W-:Y:S01]  /*ec90*/  IMAD.X R63, RZ, RZ, UR36, P6 ;  /* 0x00000024ff3f7e24 */ /* 0x000fe2000b0e06ff */
[----:B------:R-:W-:Y:S06]  /*eca0*/  @P0 BRA `(.L_x_3684) ;  /* 0x0000000000400947 */ /* 0x000fec0003800000 */
[----:B------:R-:W2:Y:S02]  /*ecb0*/  LDL R3, [R1+0x1f4] ;  /* 0x0001f40001037983 */ /* 0x000ea40000100800 */
[----:B--2---:R-:W-:-:S04]  /*ecc0*/  LEA.HI R0, R3, R3, RZ, 0x1 ;  /* 0x0000000303007211 */ /* 0x004fc800078f08ff */
        /* <DEDUP_REMOVED lines=8> */
.L_x_3687:
[----:B-1----:R1:W2:Y:S02]  /*ed50*/  SYNCS.PHASECHK.TRANS64.TRYWAIT P0, [R2+URZ+0x38800], R3 ;  /* 0x03880003020075a7 */ /* 0x0022a4000800017f */
[----:B--2---:R-:W-:Y:S05]  /*ed60*/  @!P0 NANOSLEEP.SYNCS 0x989680 ;  /* 0x009896800000895d */ /* 0x004fea0003900000 */
[----:B------:R-:W2:Y:S02]  /*ed70*/  @!P0 SYNCS.PHASECHK.TRANS64 P0, [R2+URZ+0x38800], R3 ;  /* 0x03880003020085a7 */ /* 0x000ea4000800007f */
[----:B--2---:R-:W-:Y:S05]  /*ed80*/  @!P0 BRA `(.L_x_3687) ;  /* 0xfffffffc00f08947 */ /* 0x004fea000383ffff */
.L_x_3686:
[----:B------:R-:W-:Y:S05]  /*ed90*/  BSYNC B0 ;  /* 0x0000000000007941 */ /* 0x000fea0003800000 */
.L_x_3685:
[----:B------:R-:W-:Y:S05]  /*eda0*/  BRA `(.L_x_3688) ;  /* 0x0000002c009c7947 */ /* 0x000fea0003800000 */
.L_x_3684:
[----:B------:R-:W-:Y:S01]  /*edb0*/  LOP3.LUT P0, RZ, R33, 0x3ff, RZ, 0xc0, !PT ;  /* 0x000003ff21ff7812 */ /* 0x000fe2000780c0ff */
[----:B------:R-:W-:Y:S01]  /*edc0*/  ULDC.64 UR4, c[0x0][0x3f8] ;  /* 0x0000fe0000047ab9 */ /* 0x000fe20000000a00 */
[----:B------:R-:W-:Y:S01]  /*edd0*/  SHF.R.S32.HI R0, RZ, 0x1f, R32 ;  /* 0x0000001fff007819 */ /* 0x000fe20000011420 */
[----:B------:R-:W-:Y:S01]  /*ede0*/  ULDC.64 UR6, c[0x0][0x408] ;  /* 0x0001020000067ab9 */ /* 0x000fe20000000a00 */
[----:B---3--:R-:W-:Y:S01]  /*edf0*/  IMAD.WIDE.U32 R26, R32, UR4, RZ ;  /* 0x00000004201a7c25 */ /* 0x008fe2000f8e00ff */
[----:B------:R-:W-:Y:S03]  /*ee00*/  BSSY B6, `(.L_x_3689) ;  /* 0x0000019000067945 */ /* 0x000fe60003800000 */
        /* <DEDUP_REMOVED lines=24> */
.L_x_3690:
[----:B------:R-:W-:Y:S05]  /*ef90*/  BSYNC B6 ;  /* 0x0000000000067941 */ /* 0x000fea0003800000 */
.L_x_3689:
[----:B------:R-:W2:Y:S01]  /*efa0*/  LDL R3, [R1+0x70] ;  /* 0x0000700001037983 */ /* 0x000ea20000100800 */
[----:B------:R-:W-:Y:S01]  /*efb0*/  ULDC.U8 UR4, c[0x0][0x410] ;  /* 0x0001040000047ab9 */ /* 0x000fe20000000000 */
[----:B------:R-:W-:Y:S01]  /*efc0*/  BSSY B0, `(.L_x_3691) ;  /* 0x00002bd000007945 */ /* 0x000fe20003800000 */
[----:B------:R-:W-:Y:S01]  /*efd0*/  ISETP.NE.AND P0, PT, RZ, UR4, PT ;  /* 0x00000004ff007c0c */ /* 0x000fe2000bf05270 */
[----:B--2---:R-:W-:-:S12]  /*efe0*/  IMAD R0, R3, 0x40, R152 ;  /* 0x0000004003007824 */ /* 0x004fd800078e0298 */
[----:B------:R-:W-:Y:S05]  /*eff0*/  @!P0 BRA `(.L_x_3692) ;  /* 0x0000001400ac8947 */ /* 0x000fea0003800000 */
[----:B------:R-:W2:Y:S01]  /*f000*/  LDL R20, [R1+0x438] ;  /* 0x0004380001147983 */ /* 0x000ea20000100800 */
[----:B------:R-:W0:Y:S01]  /*f010*/  LDC R35, c[0x0][0x448] ;  /* 0x00011200ff237b82 */ /* 0x000e220000000800 */
[----:B------:R-:W-:Y:S01]  /*f020*/  ULDC.64 UR4, c[0x0][0x3f8] ;  /* 0x0000fe0000047ab9 */ /* 0x000fe20000000a00 */
[----:B------:R-:W-:Y:S01]  /*f030*/  ULDC.64 UR6, c[0x0][0x408] ;  /* 0x0001020000067ab9 */ /* 0x000fe20000000a00 */
[----:B------:R-:W-:Y:S02]  /*f040*/  IMAD.MOV.U32 R27, RZ, RZ, R25 ;  /* 0x000000ffff1b7224 */ /* 0x000fe400078e0019 */
[----:B------:R-:W-:Y:S01]  /*f050*/  IMAD.MOV.U32 R33, RZ, RZ, R29 ;  /* 0x000000ffff217224 */ /* 0x000fe200078e001d */
[----:B0-----:R-:W-:-:S13]  /*f060*/  ISETP.NE.AND P0, PT, R35, 0x1, PT ;  /* 0x000000012300780c */ /* 0x001fda0003f05270 */
[----:B------:R-:W0:Y:S08]  /*f070*/  @P0 LDC R4, c[0x0][0x44c] ;  /* 0x00011300ff040b82 */ /* 0x000e300000000800 */
[----:B------:R-:W1:Y:S01]  /*f080*/  @P0 LDC R5, c[0x0][0x450] ;  /* 0x00011400ff050b82 */ /* 0x000e620000000800 */
[----:B--2---:R-:W-:-:S04]  /*f090*/  IMAD R3, R20, 0x20, R0 ;  /* 0x0000002014037824 */ /* 0x004fc800078e0200 */
        /* <DEDUP_REMOVED lines=23> */
.L_x_4043:
        /* <DEDUP_REMOVED lines=8> */
[----:B------:R-:W3:Y:S01]  /*f290*/  LDL R11, [R1+0x43c] ;  /* 0x00043c00010b7983 */ /* 0x000ee20000100800 */
[----:B------:R-:W-:Y:S01]  /*f2a0*/  ULDC UR4, c[0x0][0x3f4] ;  /* 0x0000fd0000047ab9 */ /* 0x000fe20000000800 */
[----:B--2---:R-:W-:Y:S01]  /*f2b0*/  IMAD.MOV.U32 R4, RZ, RZ, R6 ;  /* 0x000000ffff047224 */ /* 0x004fe200078e0006 */
[----:B------:R-:W-:Y:S01]  /*f2c0*/  ISETP.GE.AND P2, PT, R154, UR4, PT ;  /* 0x000000049a007c0c */ /* 0x000fe2000bf46270 */
[----:B-1----:R-:W-:Y:S01]  /*f2d0*/  IMAD.MOV.U32 R5, RZ, RZ, R3 ;  /* 0x000000ffff057224 */ /* 0x002fe200078e0003 */
[----:B------:R-:W-:Y:S02]  /*f2e0*/  ISETP.GE.AND P3, PT, R162, UR4, PT ;  /* 0x00000004a2007c0c */ /* 0x000fe4000bf66270 */
[----:B------:R-:W-:-:S09]  /*f2f0*/  CS2R R28, SRZ ;  /* 0x00000000001c7805 */ /* 0x000fd2000001ff00 */
[----:B------:R-:W-:-:S04]  /*f300*/  @!P2 IMAD.WIDE R4, R154, 0x2, R4 ;  /* 0x000000029a04a825 */ /* 0x000fc800078e0204 */
[----:B------:R-:W-:Y:S01]  /*f310*/  @!P3 IMAD.SHL.U32 R9, R162, 0x2, RZ ;  /* 0x00000002a209b824 */ /* 0x000fe200078e00ff */
[----:B------:R1:W5:Y:S01]  /*f320*/  @!P2 LD.E.64 R28, desc[UR44][R4.64] ;  /* 0x0000002c041ca980 */ /* 0x000362000c101b00 */
[----:B------:R-:W-:Y:S02]  /*f330*/  CS2R R30, SRZ ;  /* 0x00000000001e7805 */ /* 0x000fe4000001ff00 */
[----:B------:R-:W-:Y:S02]  /*f340*/  CS2R R24, SRZ ;  /* 0x0000000000187805 */ /* 0x000fe4000001ff00 */
[----:B------:R-:W-:Y:S02]  /*f350*/  CS2R R26, SRZ ;  /* 0x00000000001a7805 */ /* 0x000fe4000001ff00 */
[-C--:B-1----:R-:W-:Y:S02]  /*f360*/  @!P3 IADD3 R4, P0, R6, R9.reuse, RZ ;  /* 0x000000090604b210 */ /* 0x082fe40007f1e0ff */
[----:B----4-:R-:W-:Y:S01]  /*f370*/  @!P3 IADD3 R6, P1, R8, R9, RZ ;  /* 0x000000090806b210 */ /* 0x010fe20007f3e0ff */
[----:B---3--:R-:W-:-:S02]  /*f380*/  IMAD.MOV.U32 R9, RZ, RZ, R7 ;  /* 0x000000ffff097224 */ /* 0x008fc400078e0007 */
[----:B------:R-:W-:-:S05]  /*f390*/  @!P2 IMAD.WIDE R8, R154, 0x2, R8 ;  /* 0x000000029a08a825 */ /* 0x000fca00078e0208 */
[----:B------:R1:W5:Y:S01]  /*f3a0*/  @!P2 LD.E.64 R30, desc[UR44][R8.64] ;  /* 0x0000002c081ea980 */ /* 0x000362000c101b00 */
[----:B------:R-:W-:-:S05]  /*f3b0*/  @!P3 SHF.L.U64.HI R12, R162, 0x1, R11 ;  /* 0x00000001a20cb819 */ /* 0x000fca000001020b */
[--C-:B------:R-:W-:Y:S02]  /*f3c0*/  @!P3 IMAD.X R5, R3, 0x1, R12.reuse, P0 ;  /* 0x000000010305b824 */ /* 0x100fe400000e060c */
[----:B------:R-:W-:-:S03]  /*f3d0*/  @!P3 IMAD.X R7, R7, 0x1, R12, P1 ;  /* 0x000000010707b824 */ /* 0x000fc600008e060c */
[----:B------:R1:W5:Y:S04]  /*f3e0*/  @!P3 LD.E.64 R24, desc[UR44][R4.64] ;  /* 0x0000002c0418b980 */ /* 0x000368000c101b00 */
[----:B------:R1:W5:Y:S02]  /*f3f0*/  @!P3 LD.E.64 R26, desc[UR44][R6.64] ;  /* 0x0000002c061ab980 */ /* 0x000364000c101b00 */
.L_x_3695:
[----:B------:R-:W-:Y:S05]  /*f400*/  BSYNC B1 ;  /* 0x0000000000017941 */ /* 0x000fea0003800000 */
.L_x_3694:
[----:B-1---5:R-:W-:Y:S01]  /*f410*/  IMAD.MOV.U32 R3, RZ, RZ, R24 ;  /* 0x000000ffff037224 */ /* 0x022fe200078e0018 */
[----:B------:R-:W-:Y:S01]  /*f420*/  UMOV UR4, 0xffffffff ;  /* 0xffffffff00047882 */ /* 0x000fe20000000000 */
[----:B------:R-:W-:Y:S01]  /*f430*/  IMAD.MOV.U32 R4, RZ, RZ, R25 ;  /* 0x000000ffff047224 */ /* 0x000fe200078e0019 */
[----:B------:R-:W-:Y:S01]  /*f440*/  CS2R R20, SRZ ;  /* 0x0000000000147805 */ /* 0x000fe2000001ff00 */
[----:B------:R-:W-:Y:S02]  /*f450*/  IMAD.MOV.U32 R5, RZ, RZ, R28 ;  /* 0x000000ffff057224 */ /* 0x000fe400078e001c */
[----:B--2---:R-:W-:Y:S01]  /*f460*/  IMAD.MOV.U32 R6, RZ, RZ, R29 ;  /* 0x000000ffff067224 */ /* 0x004fe200078e001d */
        /* <DEDUP_REMOVED lines=11> */
[----:B------:R-:W-:Y:S06]  /*f520*/  BRA.DIV UR4, `(.L_x_3696) ;  /* 0x0000032e046c7947 */ /* 0x000fec000b800000 */
[----:B------:R1:W2:Y:S04]  /*f530*/  SHFL.IDX PT, R3, R33, 0x1, 0x1c1f ;  /* 0x003c1f0021037f89 */ /* 0x0002a800000e0000 */
[----:B------:R1:W0:Y:S04]  /*f540*/  SHFL.IDX PT, R6, R10, 0x1, 0x1c1f ;  /* 0x003c1f000a067f89 */ /* 0x00022800000e0000 */
[----:B---3--:R1:W3:Y:S04]  /*f550*/  SHFL.IDX PT, R7, R32, 0x1, 0x1c1f ;  /* 0x003c1f0020077f89 */ /* 0x0082e800000e0000 */
[----:B------:R1:W0:Y:S02]  /*f560*/  SHFL.IDX PT, R14, R34, 0x1, 0x1c1f ;  /* 0x003c1f00220e7f89 */ /* 0x00022400000e0000 */
.L_x_4049:
[----:B------:R-:W5:Y:S01]  /*f570*/  LDL R5, [R1+0x1f4] ;  /* 0x0001f40001057983 */ /* 0x000f620000100800 */
[----:B------:R-:W-:Y:S01]  /*f580*/  VIADD R0, R0, 0x20 ;  /* 0x0000002000007836 */ /* 0x000fe20000000000 */
[----:B------:R-:W-:Y:S01]  /*f590*/  BSSY B1, `(.L_x_3697) ;  /* 0x0000022000017945 */ /* 0x000fe20003800000 */
[----:B01----:R-:W-:Y:S02]  /*f5a0*/  CS2R R10, SRZ ;  /* 0x00000000000a7805 */ /* 0x003fe4000001ff00 */
[----:B------:R-:W-:Y:S02]  /*f5b0*/  CS2R R12, SRZ ;  /* 0x00000000000c7805 */ /* 0x000fe4000001ff00 */
[----:B----4-:R-:W-:Y:S02]  /*f5c0*/  CS2R R8, SRZ ;  /* 0x0000000000087805 */ /* 0x010fe4000001ff00 */
[----:B------:R-:W-:Y:S02]  /*f5d0*/  ISETP.GE.AND P0, PT, R0, R35, PT ;  /* 0x000000230000720c */ /* 0x000fe40003f06270 */
[----:B-----5:R-:W-:-:S04]  /*f5e0*/  LEA.HI R4, R5, R5, RZ, 0x1 ;  /* 0x0000000505047211 */ /* 0x020fc800078f08ff */
[----:B------:R-:W-:-:S05]  /*f5f0*/  LOP3.LUT R4, R4, 0xfffffffe, RZ, 0xc0, !PT ;  /* 0xfffffffe04047812 */ /* 0x000fca00078ec0ff */
[----:B------:R-:W-:-:S05]  /*f600*/  IMAD.IADD R4, R5, 0x1, -R4 ;  /* 0x0000000105047824 */ /* 0x000fca00078e0a04 */
[----:B------:R-:W-:Y:S01]  /*f610*/  SHF.L.U32 R33, R4, 0x1f, RZ ;  /* 0x0000001f04217819 */ /* 0x000fe200000006ff */
[----:B------:R-:W-:Y:S06]  /*f620*/  @P0 BRA `(.L_x_3698) ;  /* 0x0000000000600947 */ /* 0x000fec0003800000 */
[----:B------:R-:W4:Y:S01]  /*f630*/  LDL R15, [R1+0x43c] ;  /* 0x00043c00010f7983 */ /* 0x000f220000100800 */
[----:B------:R-:W-:Y:S01]  /*f640*/  ULDC UR4, c[0x0][0x3f4] ;  /* 0x0000fd0000047ab9 */ /* 0x000fe20000000800 */
[----:B------:R-:W-:Y:S01]  /*f650*/  IMAD.MOV.U32 R4, RZ, RZ, R6 ;  /* 0x000000ffff047224 */ /* 0x000fe200078e0006 */
[----:B------:R-:W-:Y:S01]  /*f660*/  ISETP.GE.AND P2, PT, R154, UR4, PT ;  /* 0x000000049a007c0c */ /* 0x000fe2000bf46270 */
[----:B--2---:R-:W-:Y:S01]  /*f670*/  IMAD.MOV.U32 R5, RZ, RZ, R3 ;  /* 0x000000ffff057224 */ /* 0x004fe200078e0003 */
[----:B------:R-:W-:Y:S02]  /*f680*/  ISETP.GE.AND P3, PT, R162, UR4, PT ;  /* 0x00000004a2007c0c */ /* 0x000fe4000bf66270 */
[----:B------:R-:W-:Y:S01]  /*f690*/  CS2R R12, SRZ ;  /* 0x00000000000c7805 */ /* 0x000fe2000001ff00 */
[----:B------:R-:W-:-:S08]  /*f6a0*/  IMAD.MOV.U32 R8, RZ, RZ, R14 ;  /* 0x000000ffff087224 */ /* 0x000fd000078e000e */
[----:B------:R-:W-:-:S04]  /*f6b0*/  @!P2 IMAD.WIDE R4, R154, 0x2, R4 ;  /* 0x000000029a04a825 */ /* 0x000fc800078e0204 */
[----:B------:R-:W-:Y:S01]  /*f6c0*/  @!P3 IMAD.SHL.U32 R9, R162, 0x2, RZ ;  /* 0x00000002a209b824 */ /* 0x000fe200078e00ff */
[----:B------:R0:W5:Y:S01]  /*f6d0*/  @!P2 LD.E.64 R12, desc[UR44][R4.64] ;  /* 0x0000002c040ca980 */ /* 0x000162000c101b00 */
[----:B------:R-:W-:Y:S02]  /*f6e0*/  CS2R R10, SRZ ;  /* 0x00000000000a7805 */ /* 0x000fe4000001ff00 */
[----:B------:R-:W-:Y:S02]  /*f6f0*/  CS2R R20, SRZ ;  /* 0x0000000000147805 */ /* 0x000fe4000001ff00 */
[-C--:B0-----:R-:W-:Y:S02]  /*f700*/  @!P3 IADD3 R4, P0, R6, R9.reuse, RZ ;  /* 0x000000090604b210 */ /* 0x081fe40007f1e0ff */
[----:B------:R-:W-:Y:S01]  /*f710*/  @!P3 IADD3 R6, P1, R14, R9, RZ ;  /* 0x000000090e06b210 */ /* 0x000fe20007f3e0ff */
[----:B---3--:R-:W-:Y:S01]  /*f720*/  IMAD.MOV.U32 R9, RZ, RZ, R7 ;  /* 0x000000ffff097224 */ /* 0x008fe200078e0007 */
[----:B----4-:R-:W-:Y:S01]  /*f730*/  @!P3 SHF.L.U64.HI R0, R162, 0x1, R15 ;  /* 0x00000001a200b819 */ /* 0x010fe2000001020f */
[----:B------:R-:W-:Y:S01]  /*f740*/  @!P2 IMAD.WIDE R14, R154, 0x2, R8 ;  /* 0x000000029a0ea825 */ /* 0x000fe200078e0208 */
[----:B------:R-:W-:-:S03]  /*f750*/  CS2R R8, SRZ ;  /* 0x0000000000087805 */ /* 0x000fc6000001ff00 */
[--C-:B------:R-:W-:Y:S01]  /*f760*/  @!P3 IMAD.X R5, R3, 0x1, R0.reuse, P0 ;  /* 0x000000010305b824 */ /* 0x100fe200000e0600 */
[----:B------:R0:W5:Y:S01]  /*f770*/  @!P2 LD.E.64 R10, desc[UR44][R14.64] ;  /* 0x0000002c0e0aa980 */ /* 0x000162000c101b00 */
[----:B------:R-:W-:-:S03]  /*f780*/  @!P3 IMAD.X R7, R7, 0x1, R0, P1 ;  /* 0x000000010707b824 */ /* 0x000fc600008e0600 */
[----:B------:R0:W5:Y:S04]  /*f790*/  @!P3 LD.E.64 R8, desc[UR44][R4.64] ;  /* 0x0000002c0408b980 */ /* 0x000168000c101b00 */
[----:B------:R0:W5:Y:S02]  /*f7a0*/  @!P3 LD.E.64 R20, desc[UR44][R6.64] ;  /* 0x0000002c0614b980 */ /* 0x000164000c101b00 */
.L_x_3698:
[----:B------:R-:W-:Y:S05]  /*f7b0*/  BSYNC B1 ;  /* 0x0000000000017941 */ /* 0x000fea0003800000 */
.L_x_3697:
[----:B------:R-:W1:Y:S01]  /*f7c0*/  SYNCS.PHASECHK.TRANS64.TRYWAIT P0, [R2+URZ+0x38800], R33 ;  /* 0x03880021020075a7 */ /* 0x000e62000800017f */
[----:B------:R-:W-:Y:S04]  /*f7d0*/  BSSY B1, `(.L_x_3699) ;  /* 0x0000002000017945 */ /* 0x000fe80003800000 */
[----:B-1----:R-:W-:Y:S05]  /*f7e0*/  @!P0 BRA `(.L_x_3700) ;  /* 0x0000032c002c8947 */ /* 0x002fea0003800000 */
.L_x_4050:
[----:B------:R-:W-:Y:S05]  /*f7f0*/  BSYNC B1 ;  /* 0x0000000000017941 */ /* 0x000fea0003800000 */
.L_x_3699:
[----:B0-----:R-:W4:Y:S01]  /*f800*/  LDL R6, [R1+0x70] ;  /* 0x0000700001067983 */ /* 0x001f220000100800 */
[C---:B------:R-:W-:Y:S01]  /*f810*/  IMAD.SHL.U32 R0, R157.reuse, 0x40, RZ ;  /* 0x000000409d007824 */ /* 0x040fe200078e00ff */
[----:B------:R-:W-:Y:S01]  /*f820*/  LOP3.LUT P1, RZ, R157, 0x4, RZ, 0xc0, !PT ;  /* 0x000000049dff7812 */ /* 0x000fe2000782c0ff */
[----:B-----5:R-:W-:Y:S01]  /*f830*/  IMAD.MOV.U32 R4, RZ, RZ, R21 ;  /* 0x000000ffff047224 */ /* 0x020fe200078e0015 */
[----:B------:R-:W-:Y:S01]  /*f840*/  BSSY B1, `(.L_x_3701) ;  /* 0x000007f000017945 */ /* 0x000fe20003800000 */
[----:B------:R-:W-:Y:S01]  /*f850*/  IMAD.MOV.U32 R5, RZ, RZ, R12 ;  /* 0x000000ffff057224 */ /* 0x000fe200078e000c */
[----:B--2---:R-:W-:Y:S02]  /*f860*/  LOP3.LUT R3, R0, 0x1c0, RZ, 0xc0, !PT ;  /* 0x000001c000037812 */ /* 0x004fe400078ec0ff */
[----:B------:R-:W-:Y:S01]  /*f870*/  PRMT R14, R4, 0x7610, R14 ;  /* 0x00007610040e7816 */ /* 0x000fe2000000000e */
[----:B------:R-:W-:Y:S01]  /*f880*/  IMAD.MOV.U32 R4, RZ, RZ, R11 ;  /* 0x000000ffff047224 */ /* 0x000fe200078e000b */
[----:B------:R-:W-:-:S02]  /*f890*/  LOP3.LUT R0, R3, 0x18, R22, 0xf8, !PT ;  /* 0x0000001803007812 */ /* 0x000fc400078ef816 */
[----:B------:R-:W-:Y:S02]  /*f8a0*/  SHF.R.U32.HI R3, RZ, 0x3, R3 ;  /* 0x00000003ff037819 */ /* 0x000fe40000011603 */
[----:B------:R-:W-:Y:S01]  /*f8b0*/  PRMT R72, R5, 0x7610, R72 ;  /* 0x0000761005487816 */ /* 0x000fe20000000048 */
[----:B------:R-:W-:Y:S01]  /*f8c0*/  IMAD.MOV.U32 R5, RZ, RZ, R8 ;  /* 0x000000ffff057224 */ /* 0x000fe200078e0008 */
[----:B------:R-:W-:-:S04]  /*f8d0*/  LOP3.LUT R0, R0, R3, RZ, 0x3c, !PT ;  /* 0x0000000300007212 */ /* 0x000fc800078e3cff */
[----:B------:R-:W-:Y:S01]  /*f8e0*/  PRMT R32, R5, 0x7610, R32 ;  /* 0x0000761005207816 */ /* 0x000fe20000000020 */
[----:B------:R-:W-:Y:S02]  /*f8f0*/  IMAD R3, R165, 0x200, R0 ;  /* 0x00000200a5037824 */ /* 0x000fe400078e0200 */
[----:B------:R-:W-:Y:S02]  /*f900*/  IMAD.MOV.U32 R0, RZ, RZ, R20 ;  /* 0x000000ffff007224 */ /* 0x000fe400078e0014 */
[----:B-1----:R-:W-:Y:S02]  /*f910*/  IMAD R2, R3, 0x2, R2 ;  /* 0x0000000203027824 */ /* 0x002fe400078e0202 */
[----:B------:R-:W-:Y:S02]  /*f920*/  IMAD.MOV.U32 R3, RZ, RZ, R10 ;  /* 0x000000ffff037224 */ /* 0x000fe400078e000a */
[----:B---3--:R-:W-:-:S03]  /*f930*/  VIADD R7, R2, 0x20400 ;  /* 0x0002040002077836 */ /* 0x008fc60000000000 */
[----:B------:R-:W-:Y:S01]  /*f940*/  PRMT R34, R3, 0x7610, R34 ;  /* 0x0000761003227816 */ /* 0x000fe20000000022 */
[----:B------:R-:W-:Y:S02]  /*f950*/  VIADD R3, R2, 0x20440 ;  /* 0x0002044002037836 */ /* 0x000fe40000000000 */
[----:B------:R-:W-:Y:S02]  /*f960*/  @P1 VIADD R3, R7, 0xffffffc0 ;  /* 0xffffffc007031836 */ /* 0x000fe40000000000 */
[--C-:B----4-:R-:W-:Y:S01]  /*f970*/  IMAD R6, R6, -0x40, R35.reuse ;  /* 0xffffffc006067824 */ /* 0x110fe200078e0223 */
[----:B------:R-:W-:Y:S01]  /*f980*/  PRMT R35, R4, 0x7610, R35 ;  /* 0x0000761004237816 */ /* 0x000fe20000000023 */
[----:B------:R-:W-:-:S03]  /*f990*/  IMAD.MOV.U32 R4, RZ, RZ, R13 ;  /* 0x000000ffff047224 */ /* 0x000fc600078e000d */
[----:B------:R-:W-:Y:S01]  /*f9a0*/  VIMNMX R15, R6, 0x40, PT ;  /* 0x00000040060f7848 */ /* 0x000fe20003fe0100 */
[----:B------:R-:W-:Y:S01]  /*f9b0*/  IMAD.MOV.U32 R6, RZ, RZ, R9 ;  /* 0x000000ffff067224 */ /* 0x000fe200078e0009 */
[----:B------:R-:W-:Y:S02]  /*f9c0*/  PRMT R73, R4, 0x7610, R73 ;  /* 0x0000761004497816 */ /* 0x000fe40000000049 */
[----:B------:R-:W-:Y:S02]  /*f9d0*/  ISETP.GE.AND P0, PT, R152, R15, PT ;  /* 0x0000000f9800720c */ /* 0x000fe40003f06270 */
[----:B------:R-:W-:-:S11]  /*f9e0*/  PRMT R33, R6, 0x7610, R33 ;  /* 0x0000761006217816 */ /* 0x000fd60000000021 */
[----:B------:R-:W-:Y:S05]  /*f9f0*/  @P0 BRA `(.L_x_3702) ;  /* 0x00000004008c0947 */ /* 0x000fea0003800000 */
[----:B------:R-:W0:Y:S01]  /*fa00*/  LDC R5, c[0x0][0x3f4] ;  /* 0x0000fd00ff057b82 */ /* 0x000e220000000800 */
[----:B------:R-:W-:Y:S01]  /*fa10*/  BSSY B2, `(.L_x_3703) ;  /* 0x0000032000027945 */ /* 0x000fe20003800000 */
[-C--:B0-----:R-:W-:Y:S02]  /*fa20*/  ISETP.GE.AND P0, PT, R154, R5.reuse, PT ;  /* 0x000000059a00720c */ /* 0x081fe40003f06270 */
[----:B------:R-:W-:-:S11]  /*fa30*/  ISETP.GE.AND P1, PT, R162, R5, PT ;  /* 0x00000005a200720c */ /* 0x000fd60003f26270 */
[----:B------:R-:W-:Y:S05]  /*fa40*/  @P0 BRA `(.L_x_3704) ;  /* 0x0000000000b80947 */ /* 0x000fea0003800000 */
[----:B------:R-:W0:Y:S01]  /*fa50*/  LDS.128 R4, [R2+0x20400] ;  /* 0x0204000002047984 */ /* 0x000e220000000c00 */
[----:B------:R-:W-:Y:S02]  /*fa60*/  SHF.R.U32.HI R78, RZ, 0x10, R31 ;  /* 0x00000010ff4e7819 */ /* 0x000fe4000001161f */
[----:B------:R-:W-:Y:S02]  /*fa70*/  SHF.R.U32.HI R75, RZ, 0x10, R29 ;  /* 0x00000010ff4b7819 */ /* 0x000fe4000001161d */
[----:B------:R-:W-:Y:S02]  /*fa80*/  SHF.R.U64 R77, R30, 0x10, R31 ;  /* 0x000000101e4d7819 */ /* 0x000fe4000000121f */
[----:B------:R-:W-:Y:S02]  /*fa90*/  PRMT R78, R69, 0x5432, R78 ;  /* 0x00005432454e7816 */ /* 0x000fe4000000004e */
[----:B------:R-:W-:Y:S02]  /*faa0*/  PRMT R75, R76, 0x5410, R75 ;  /* 0x000054104c4b7816 */ /* 0x000fe4000000004b */
[----:B------:R-:W-:-:S02]  /*fab0*/  SHF.R.U64 R74, R28, 0x10, R29 ;  /* 0x000000101c4a7819 */ /* 0x000fc4000000121d */
[----:B------:R-:W-:Y:S01]  /*fac0*/  PRMT R77, R79, 0x5410, R77 ;  /* 0x000054104f4d7816 */ /* 0x000fe2000000004d */
[C---:B------:R-:W-:Y:S01]  /*fad0*/  IMAD.U32 R79, R78.reuse, 0x10000, RZ ;  /* 0x000100004e4f7824 */ /* 0x040fe200078e00ff */
[----:B------:R-:W-:Y:S01]  /*fae0*/  LOP3.LUT R78, R78, 0xffff0000, RZ, 0xc0, !PT ;  /* 0xffff00004e4e7812 */ /* 0x000fe200078ec0ff */
[C---:B------:R-:W-:Y:S01]  /*faf0*/  IMAD.U32 R76, R75.reuse, 0x10000, RZ ;  /* 0x000100004b4c7824 */ /* 0x040fe200078e00ff */
[----:B------:R-:W-:Y:S02]  /*fb00*/  LOP3.LUT R75, R75, 0xffff0000, RZ, 0xc0, !PT ;  /* 0xffff00004b4b7812 */ /* 0x000fe400078ec0ff */
[----:B------:R-:W-:Y:S02]  /*fb10*/  PRMT R74, R68, 0x5432, R74 ;  /* 0x00005432444a7816 */ /* 0x000fe4000000004a */
[C---:B0-----:R-:W-:Y:S01]  /*fb20*/  LOP3.LUT R29, R6.reuse, 0xffff0000, RZ, 0xc0, !PT ;  /* 0xffff0000061d7812 */ /* 0x041fe200078ec0ff */
[----:B------:R-:W-:Y:S01]  /*fb30*/  IMAD.U32 R28, R6, 0x10000, RZ ;  /* 0x00010000061c7824 */ /* 0x000fe200078e00ff */
[C---:B------:R-:W-:Y:S01]  /*fb40*/  LOP3.LUT R31, R7.reuse, 0xffff0000, RZ, 0xc0, !PT ;  /* 0xffff0000071f7812 */ /* 0x040fe200078ec0ff */
[----:B------:R-:W-:-:S02]  /*fb50*/  IMAD.U32 R30, R7, 0x10000, RZ ;  /* 0x00010000071e7824 */ /* 0x000fc400078e00ff */
[CC--:B------:R-:W-:Y:S01]  /*fb60*/  FMUL.FTZ R81, R29.reuse, R79.reuse ;  /* 0x0000004f1d517220 */ /* 0x0c0fe20000410000 */
[----:B------:R-:W-:Y:S01]  /*fb70*/  FMUL.FTZ R80, R29, R76 ;  /* 0x0000004c1d507220 */ /* 0x000fe20000410000 */
[----:B------:R-:W-:Y:S01]  /*fb80*/  FMUL.FTZ R29, R31, R78 ;  /* 0x0000004e1f1d7220 */ /* 0x000fe20000410000 */
[----:B------:R-:W-:Y:S02]  /*fb90*/  IMAD.U32 R6, R4, 0x10000, RZ ;  /* 0x0001000004067824 */ /* 0x000fe400078e00ff */
        /* <DEDUP_REMOVED lines=25> */
.L_x_3704:
[----:B------:R-:W-:Y:S05]  /*fd30*/  BSYNC B2 ;  /* 0x0000000000027941 */ /* 0x000fea0003800000 */
.L_x_3703:
[----:B------:R-:W-:Y:S05]  /*fd40*/  @P1 BRA `(.L_x_3702) ;  /* 0x0000000000b81947 */ /* 0x000fea0003800000 */
[----:B0-----:R-:W0:Y:S01]  /*fd50*/  LDS.128 R4, [R3] ;  /* 0x0000000003047984 */ /* 0x001e220000000c00 */
[--C-:B------:R-:W-:Y:S02]  /*fd60*/  SHF.R.U64 R29, R24, 0x10, R25.reuse ;  /* 0x00000010181d7819 */ /* 0x100fe40000001219 */
[----:B------:R-:W-:Y:S02]  /*fd70*/  SHF.R.U32.HI R24, RZ, 0x10, R25 ;  /* 0x00000010ff187819 */ /* 0x000fe40000011619 */
[--C-:B------:R-:W-:Y:S02]  /*fd80*/  SHF.R.U64 R25, R26, 0x10, R27.reuse ;  /* 0x000000101a197819 */ /* 0x100fe4000000121b */
[----:B------:R-:W-:Y:S02]  /*fd90*/  SHF.R.U32.HI R26, RZ, 0x10, R27 ;  /* 0x00000010ff1a7819 */ /* 0x000fe4000001161b */
[----:B------:R-:W-:Y:S02]  /*fda0*/  PRMT R69, R69, 0x5410, R24 ;  /* 0x0000541045457816 */ /* 0x000fe40000000018 */
[----:B------:R-:W-:-:S02]  /*fdb0*/  PRMT R71, R71, 0x5410, R26 ;  /* 0x0000541047477816 */ /* 0x000fc4000000001a */
[----:B------:R-:W-:Y:S01]  /*fdc0*/  PRMT R70, R70, 0x5410, R25 ;  /* 0x0000541046467816 */ /* 0x000fe20000000019 */
[----:B------:R-:W-:Y:S01]  /*fdd0*/  IMAD.U32 R28, R69, 0x10000, RZ ;  /* 0x00010000451c7824 */ /* 0x000fe200078e00ff */
[----:B------:R-:W-:Y:S01]  /*fde0*/  PRMT R68, R68, 0x5410, R29 ;  /* 0x0000541044447816 */ /* 0x000fe2000000001d */
[C---:B------:R-:W-:Y:S01]  /*fdf0*/  IMAD.U32 R29, R71.reuse, 0x10000, RZ ;  /* 0x00010000471d7824 */ /* 0x040fe200078e00ff */
[----:B------:R-:W-:Y:S02]  /*fe00*/  LOP3.LUT R71, R71, 0xffff0000, RZ, 0xc0, !PT ;  /* 0xffff000047477812 */ /* 0x000fe400078ec0ff */
[----:B------:R-:W-:Y:S02]  /*fe10*/  LOP3.LUT R69, R69, 0xffff0000, RZ, 0xc0, !PT ;  /* 0xffff000045457812 */ /* 0x000fe400078ec0ff */
[C---:B0-----:R-:W-:Y:S01]  /*fe20*/  LOP3.LUT R25, R6.reuse, 0xffff0000, RZ, 0xc0, !PT ;  /* 0xffff000006197812 */ /* 0x041fe200078ec0ff */
[----:B------:R-:W-:Y:S01]  /*fe30*/  IMAD.U32 R24, R6, 0x10000, RZ ;  /* 0x0001000006187824 */ /* 0x000fe200078e00ff */
[C---:B------:R-:W-:Y:S01]  /*fe40*/  LOP3.LUT R27, R7.reuse, 0xffff0000, RZ, 0xc0, !PT ;  /* 0xffff0000071b7812 */ /* 0x040fe200078ec0ff */
[----:B------:R-:W-:-:S02]  /*fe50*/  IMAD.U32 R26, R7, 0x10000, RZ ;  /* 0x00010000071a7824 */ /* 0x000fc400078e00ff */
[CC--:B------:R-:W-:Y:S01]  /*fe60*/  FMUL.FTZ R30, R25.reuse, R28.reuse ;  /* 0x0000001c191e7220 */ /* 0x0c0fe20000410000 */
[----:B------:R-:W-:Y:S01]  /*fe70*/  FMUL.FTZ R31, R25, R29 ;  /* 0x0000001d191f7220 */ /* 0x000fe20000410000 */
[C---:B------:R-:W-:Y:S01]  /*fe80*/  FMUL.FTZ R25, R27.reuse, R71 ;  /* 0x000000471b197220 */ /* 0x040fe20000410000 */
[----:B------:R-:W-:Y:S02]  /*fe90*/  IMAD.U32 R6, R4, 0x10000, RZ ;  /* 0x0001000004067824 */ /* 0x000fe400078e00ff */
[----:B------:R-:W-:Y:S01]  /*fea0*/  FFMA.FTZ R75, R24, R29, R30 ;  /* 0x0000001d184b7223 */ /* 0x000fe2000001001e */
[-C--:B------:R-:W-:Y:S01]  /*feb0*/  FMUL.FTZ R29, R27, R69.reuse ;  /* 0x000000451b1d7220 */ /* 0x080fe20000410000 */
[----:B------:R-:W-:Y:S01]  /*fec0*/  FFMA.FTZ R69, R26, R69, -R25 ;  /* 0x000000451a457223 */ /* 0x000fe20000010819 */
[C---:B------:R-:W-:Y:S01]  /*fed0*/  IMAD.U32 R7, R5.reuse, 0x10000, RZ ;  /* 0x0001000005077824 */ /* 0x040fe200078e00ff */
        /* <DEDUP_REMOVED lines=21> */
.L_x_3702:
[----:B------:R-:W-:Y:S05]  /*10030*/  BSYNC B1 ;  /* 0x0000000000017941 */ /* 0x000fea0003800000 */
.L_x_3701:
[----:B01----:R-:W2:Y:S02]  /*10040*/  LDL R4, [R1+0x440] ;  /* 0x0004400001047983 */ /* 0x003ea40000100800 */
[----:B--2---:R-:W-:-:S13]  /*10050*/  ISETP.GE.AND P0, PT, R4, R15, PT ;  /* 0x0000000f0400720c */ /* 0x004fda0003f06270 */
[----:B------:R-:W-:Y:S05]  /*10060*/  @P0 BRA `(.L_x_3705) ;  /* 0x0000001800c80947 */ /* 0x000fea0003800000 */
[----:B------:R-:W0:Y:S01]  /*10070*/  LDC R5, c[0x0][0x3f4] ;  /* 0x0000fd00ff057b82 */ /* 0x000e220000000800 */
[----:B------:R-:W-:Y:S01]  /*10080*/  BSSY B1, `(.L_x_3706) ;  /* 0x0000032000017945 */ /* 0x000fe20003800000 */
[-C--:B0-----:R-:W-:Y:S02]  /*10090*/  ISETP.GE.AND P0, PT, R154, R5.reuse, PT ;  /* 0x000000059a00720c */ /* 0x081fe40003f06270 */
[----:B------:R-:W-:-:S11]  /*100a0*/  ISETP.GE.AND P1, PT, R162, R5, PT ;  /* 0x00000005a200720c */ /* 0x000fd60003f26270 */
[----:B------:R-:W-:Y:S05]  /*100b0*/  @P0 BRA `(.L_x_3707) ;  /* 0x0000000000b80947 */ /* 0x000fea0003800000 */
[----:B------:R-:W0:Y:S01]  /*100c0*/  LDS.128 R4, [R2+0x21400] ;  /* 0x0214000002047984 */ /* 0x000e220000000c00 */
        /* <DEDUP_REMOVED lines=20> */
[C---:B------:R-:W-:Y:S01]  /*10210*/  FFMA.FTZ R26, R10.reuse, R15, -R25 ;  /* 0x0000000f0a1a7223 */ /* 0x040fe20000010819 */
[----:B------:R-:W-:Y:S01]  /*10220*/  FFMA.FTZ R27, R10, R24, R11 ;  /* 0x000000180a1b7223 */ /* 0x000fe2000001000b */
[-C--:B------:R-:W-:Y:S01]  /*10230*/  FMUL.FTZ R15, R13, R73.reuse ;  /* 0x000000490d0f7220 */ /* 0x080fe20000410000 */
        /* <DEDUP_REMOVED lines=22> */
.L_x_3707:
[----:B------:R-:W-:Y:S05]  /*103a0*/  BSYNC B1 ;  /* 0x0000000000017941 */ /* 0x000fea0003800000 */
.L_x_3706:
[----:B------:R-:W-:Y:S05]  /*103b0*/  @P1 BRA `(.L_x_3705) ;  /* 0x0000001400f41947 */ /* 0x000fea0003800000 */
[----:B0-----:R-:W0:Y:S01]  /*103c0*/  LDS.128 R4, [R3+0x1000] ;  /* 0x0010000003047984 */ /* 0x001e220000000c00 */
[--C-:B------:R-:W-:Y:S02]  /*103d0*/  SHF.R.U64 R11, R8, 0x10, R9.reuse ;  /* 0x00000010080b7819 */ /* 0x100fe40000001209 */
[----:B------:R-:W-:Y:S02]  /*103e0*/  SHF.R.U32.HI R8, RZ, 0x10, R9 ;  /* 0x00000010ff087819 */ /* 0x000fe40000011609 */
[--C-:B------:R-:W-:Y:S02]  /*103f0*/  SHF.R.U64 R9, R20, 0x10, R21.reuse ;  /* 0x0000001014097819 */ /* 0x100fe40000001215 */
[----:B------:R-:W-:Y:S02]  /*10400*/  SHF.R.U32.HI R21, RZ, 0x10, R21 ;  /* 0x00000010ff157819 */ /* 0x000fe40000011615 */
[----:B------:R-:W-:Y:S02]  /*10410*/  PRMT R33, R33, 0x5410, R8 ;  /* 0x0000541021217816 */ /* 0x000fe40000000008 */
[----:B------:R-:W-:-:S02]  /*10420*/  PRMT R14, R14, 0x5410, R21 ;  /* 0x000054100e0e7816 */ /* 0x000fc40000000015 */
[----:B------:R-:W-:Y:S01]  /*10430*/  PRMT R32, R32, 0x5410, R11 ;  /* 0x0000541020207816 */ /* 0x000fe2000000000b */
[C---:B------:R-:W-:Y:S01]  /*10440*/  IMAD.U32 R11, R33.reuse, 0x10000, RZ ;  /* 0x00010000210b7824 */ /* 0x040fe200078e00ff */
[----:B------:R-:W-:Y:S01]  /*10450*/  PRMT R12, R0, 0x5410, R9 ;  /* 0x00005410000c7816 */ /* 0x000fe20000000009 */
[C---:B------:R-:W-:Y:S01]  /*10460*/  IMAD.U32 R13, R14.reuse, 0x10000, RZ ;  /* 0x000100000e0d7824 */ /* 0x040fe200078e00ff */
[----:B------:R-:W-:Y:S02]  /*10470*/  LOP3.LUT R14, R14, 0xffff0000, RZ, 0xc0, !PT ;  /* 0xffff00000e0e7812 */ /* 0x000fe400078ec0ff */
[----:B------:R-:W-:Y:S01]  /*10480*/  LOP3.LUT R10, R33, 0xffff0000, RZ, 0xc0, !PT ;  /* 0xffff0000210a7812 */ /* 0x000fe200078ec0ff */
[C---:B0-----:R-:W-:Y:S01]  /*10490*/  IMAD.U32 R8, R6.reuse, 0x10000, RZ ;  /* 0x0001000006087824 */ /* 0x041fe200078e00ff */
[----:B------:R-:W-:Y:S01]  /*104a0*/  LOP3.LUT R6, R6, 0xffff0000, RZ, 0xc0, !PT ;  /* 0xffff000006067812 */ /* 0x000fe200078ec0ff */
[C---:B------:R-:W-:Y:S01]  /*104b0*/  IMAD.U32 R9, R7.reuse, 0x10000, RZ ;  /* 0x0001000007097824 */ /* 0x040fe200078e00ff */
[----:B------:R-:W-:Y:S01]  /*104c0*/  LOP3.LUT R7, R7, 0xffff0000, RZ, 0xc0, !PT ;  /* 0xffff000007077812 */ /* 0x000fe200078ec0ff */
[C---:B------:R-:W-:Y:S01]  /*104d0*/  IMAD.U32 R0, R4.reuse, 0x10000, RZ ;  /* 0x0001000004007824 */ /* 0x040fe200078e00ff */
[----:B------:R-:W-:Y:S01]  /*104e0*/  LOP3.LUT R2, R4, 0xffff0000, RZ, 0xc0, !PT ;  /* 0xffff000004027812 */ /* 0x000fe200078ec0ff */
[C---:B------:R-:W-:Y:S01]  /*104f0*/  FMUL.FTZ R15, R6.reuse, R13 ;  /* 0x0000000d060f7220 */ /* 0x040fe20000410000 */
[----:B------:R-:W-:Y:S01]  /*10500*/  FMUL.FTZ R20, R6, R11 ;  /* 0x0000000b06147220 */ /* 0x000fe20000410000 */
[----:B------:R-:W-:Y:S01]  /*10510*/  FMUL.FTZ R24, R7, R14 ;  /* 0x0000000e07187220 */ /* 0x000fe20000410000 */
[----:B------:R-:W-:-:S02]  /*10520*/  IMAD.U32 R4, R5, 0x10000, RZ ;  /* 0x0001000005047824 */ /* 0x000fc400078e00ff */
[C---:B------:R-:W-:Y:S01]  /*10530*/  FFMA.FTZ R6, R8.reuse, R11, -R15 ;  /* 0x0000000b08067223 */ /* 0x040fe2000001080f */
[----:B------:R-:W-:Y:S01]  /*10540*/  FFMA.FTZ R21, R8, R13, R20 ;  /* 0x0000000d08157223 */ /* 0x000fe20000010014 */
[-C--:B------:R-:W-:Y:S01]  /*10550*/  FMUL.FTZ R8, R7, R10.reuse ;  /* 0x0000000a07087220 */ /* 0x080fe20000410000 */
[----:B------:R-:W-:Y:S01]  /*10560*/  IMAD.U32 R11, R12, 0x10000, RZ ;  /* 0x000100000c0b7824 */ /* 0x000fe200078e00ff */
[----:B------:R-:W-:Y:S01]  /*10570*/  LOP3.LUT R5, R5, 0xffff0000, RZ, 0xc0, !PT ;  /* 0xffff000005057812 */ /* 0x000fe200078ec0ff */
[----:B------:R-:W-:Y:S01]  /*10580*/  IMAD.U32 R7, R32, 0x10000, RZ ;  /* 0x0001000020077824 */ /* 0x000fe200078e00ff */
[----:B------:R-:W-:Y:S01]  /*10590*/  LOP3.LUT R12, R12, 0xffff0000, RZ, 0xc0, !PT ;  /* 0xffff00000c0c7812 */ /* 0x000fe200078ec0ff */
[C---:B------:R-:W-:Y:S01]  /*105a0*/  FFMA.FTZ R24, R9.reuse, R10, -R24 ;  /* 0x0000000a09187223 */ /* 0x040fe20000010818 */
        /* <DEDUP_REMOVED lines=16> */
.L_x_3692:
        /* <DEDUP_REMOVED lines=33> */
.L_x_4056:
        /* <DEDUP_REMOVED lines=8> */
[----:B------:R-:W-:Y:S02]  /*10940*/  ULDC UR4, c[0x0][0x3f4] ;  /* 0x0000fd0000047ab9 */ /* 0x000fe40000000800 */
[----:B------:R-:W-:-:S13]  /*10950*/  ISETP.GE.AND P0, PT, R22, UR4, PT ;  /* 0x0000000416007c0c */ /* 0x000fda000bf06270 */
[----:B------:R-:W-:Y:S05]  /*10960*/  @P0 BRA `(.L_x_3710) ;  /* 0x0000000000100947 */ /* 0x000fea0003800000 */
[----:B-12---:R-:W-:-:S04]  /*10970*/  IMAD.WIDE R4, R22, 0x2, R4 ;  /* 0x0000000216047825 */ /* 0x006fc800078e0204 */
[----:B---34-:R-:W-:Y:S01]  /*10980*/  IMAD.WIDE R6, R22, 0x2, R6 ;  /* 0x0000000216067825 */ /* 0x018fe200078e0206 */
[----:B------:R1:W5:Y:S04]  /*10990*/  LD.E.128 R24, desc[UR44][R4.64] ;  /* 0x0000002c04187980 */ /* 0x000368000c101d00 */
[----:B------:R1:W5:Y:S02]  /*109a0*/  LD.E.128 R28, desc[UR44][R6.64] ;  /* 0x0000002c061c7980 */ /* 0x000364000c101d00 */
.L_x_3710:
[----:B------:R-:W-:Y:S05]  /*109b0*/  BSYNC B1 ;  /* 0x0000000000017941 */ /* 0x000fea0003800000 */
.L_x_3709:
[----:B-12--5:R-:W-:Y:S01]  /*109c0*/  IMAD.MOV.U32 R4, RZ, RZ, R28 ;  /* 0x000000ffff047224 */ /* 0x026fe200078e001c */
[----:B------:R-:W-:Y:S01]  /*109d0*/  UMOV UR4, 0xffffffff ;  /* 0xffffffff00047882 */ /* 0x000fe20000000000 */
[----:B------:R-:W-:Y:S02]  /*109e0*/  IMAD.MOV.U32 R5, RZ, RZ, R29 ;  /* 0x000000ffff057224 */ /* 0x000fe400078e001d */
[----:B----4-:R-:W-:Y:S01]  /*109f0*/  IMAD.MOV.U32 R6, RZ, RZ, R30 ;  /* 0x000000ffff067224 */ /* 0x010fe200078e001e */
[----:B------:R-:W-:Y:S01]  /*10a00*/  PRMT R76, R4, 0x7610, R76 ;  /* 0x00007610044c7816 */ /* 0x000fe2000000004c */
[----:B---3--:R-:W-:Y:S01]  /*10a10*/  IMAD.MOV.U32 R7, RZ, RZ, R31 ;  /* 0x000000ffff077224 */ /* 0x008fe200078e001f */
        /* <DEDUP_REMOVED lines=13> */
[----:B0-----:R-:W0:Y:S04]  /*10af0*/  SHFL.IDX PT, R3, R3, 0x1, 0x1c1f ;  /* 0x003c1f0003037f89 */ /* 0x001e2800000e0000 */
[----:B------:R-:W1:Y:S04]  /*10b00*/  SHFL.IDX PT, R6, R8, 0x1, 0x1c1f ;  /* 0x003c1f0008067f89 */ /* 0x000e6800000e0000 */
[----:B------:R2:W3:Y:S04]  /*10b10*/  SHFL.IDX PT, R7, R32, 0x1, 0x1c1f ;  /* 0x003c1f0020077f89 */ /* 0x0004e800000e0000 */
[----:B------:R2:W4:Y:S01]  /*10b20*/  SHFL.IDX PT, R14, R9, 0x1, 0x1c1f ;  /* 0x003c1f00090e7f89 */ /* 0x00052200000e0000 */
[----:B0-----:R-:W-:-:S02]  /*10b30*/  IMAD.MOV.U32 R13, RZ, RZ, R3 ;  /* 0x000000ffff0d7224 */ /* 0x001fc400078e0003 */
[----:B-12---:R-:W-:-:S07]  /*10b40*/  IMAD.MOV.U32 R12, RZ, RZ, R6 ;  /* 0x000000ffff0c7224 */ /* 0x006fce00078e0006 */
.L_x_4062:
[----:B------:R-:W2:Y:S01]  /*10b50*/  LDL R6, [R1+0x1f4] ;  /* 0x0001f40001067983 */ /* 0x000ea20000100800 */
[----:B------:R-:W-:Y:S01]  /*10b60*/  VIADD R0, R0, 0x20 ;  /* 0x0000002000007836 */ /* 0x000fe20000000000 */
[----:B------:R-:W-:Y:S01]  /*10b70*/  BSSY B1, `(.L_x_3712) ;  /* 0x0000015000017945 */ /* 0x000fe20003800000 */
[----:B---3--:R-:W-:Y:S01]  /*10b80*/  IMAD.MOV.U32 R15, RZ, RZ, R7 ;  /* 0x000000ffff0f7224 */ /* 0x008fe200078e0007 */
[----:B------:R-:W-:Y:S02]  /*10b90*/  CS2R R8, SRZ ;  /* 0x0000000000087805 */ /* 0x000fe4000001ff00 */
[----:B------:R-:W-:Y:S02]  /*10ba0*/  CS2R R10, SRZ ;  /* 0x00000000000a7805 */ /* 0x000fe4000001ff00 */
[----:B------:R-:W-:Y:S02]  /*10bb0*/  ISETP.GE.AND P0, PT, R0, R21, PT ;  /* 0x000000150000720c */ /* 0x000fe40003f06270 */
[----:B--2---:R-:W-:-:S04]  /*10bc0*/  LEA.HI R3, R6, R6, RZ, 0x1 ;  /* 0x0000000606037211 */ /* 0x004fc800078f08ff */
[----:B------:R-:W-:-:S05]  /*10bd0*/  LOP3.LUT R3, R3, 0xfffffffe, RZ, 0xc0, !PT ;  /* 0xfffffffe03037812 */ /* 0x000fca00078ec0ff */
[----:B------:R-:W-:Y:S01]  /*10be0*/  IMAD.IADD R3, R6, 0x1, -R3 ;  /* 0x0000000106037824 */ /* 0x000fe200078e0a03 */
[----:B------:R-:W-:-:S04]  /*10bf0*/  CS2R R6, SRZ ;  /* 0x0000000000067805 */ /* 0x000fc8000001ff00 */
        /* <DEDUP_REMOVED lines=12> */
.L_x_3713:
[----:B------:R-:W-:Y:S05]  /*10cc0*/  BSYNC B1 ;  /* 0x0000000000017941 */ /* 0x000fea0003800000 */
.L_x_3712:
[----:B------:R-:W1:Y:S01]  /*10cd0*/  SYNCS.PHASECHK.TRANS64.TRYWAIT P0, [R2+URZ+0x38800], R3 ;  /* 0x03880003020075a7 */ /* 0x000e62000800017f */
[----:B------:R-:W-:Y:S04]  /*10ce0*/  BSSY B1, `(.L_x_3714) ;  /* 0x0000002000017945 */ /* 0x000fe80003800000 */
[----:B-1----:R-:W-:Y:S05]  /*10cf0*/  @!P0 BRA `(.L_x_3715) ;  /* 0x0000031800e88947 */ /* 0x002fea0003800000 */
.L_x_4063:
[----:B------:R-:W-:Y:S05]  /*10d00*/  BSYNC B1 ;  /* 0x0000000000017941 */ /* 0x000fea0003800000 */
.L_x_3714:
[----:B------:R-:W2:Y:S01]  /*10d10*/  LDL R0, [R1+0x70] ;  /* 0x0000700001007983 */ /* 0x000ea20000100800 */
[----:B-1----:R-:W1:Y:S03]  /*10d20*/  LDC R3, c[0x0][0x3f4] ;  /* 0x0000fd00ff037b82 */ /* 0x002e660000000800 */
[----:B0-----:R-:W3:Y:S01]  /*10d30*/  LDL R15, [R1+0x440] ;  /* 0x00044000010f7983 */ /* 0x001ee20000100800 */
[----:B-----5:R-:W-:Y:S02]  /*10d40*/  IMAD.MOV.U32 R12, RZ, RZ, R4 ;  /* 0x000000ffff0c7224 */ /* 0x020fe400078e0004 */
[----:B----4-:R-:W-:Y:S01]  /*10d50*/  IMAD.MOV.U32 R14, RZ, RZ, R5 ;  /* 0x000000ffff0e7224 */ /* 0x010fe200078e0005 */
[----:B------:R-:W-:Y:S04]  /*10d60*/  BSSY B1, `(.L_x_3716) ;  /* 0x000007a000017945 */ /* 0x000fe80003800000 */
[----:B------:R-:W-:-:S02]  /*10d70*/  PRMT R20, R14, 0x7610, R20 ;  /* 0x000076100e147816 */ /* 0x000fc40000000014 */
[----:B-1----:R-:W-:Y:S01]  /*10d80*/  ISETP.GE.AND P0, PT, R22, R3, PT ;  /* 0x000000031600720c */ /* 0x002fe20003f06270 */
[----:B------:R-:W-:Y:S02]  /*10d90*/  IMAD.MOV.U32 R14, RZ, RZ, R8 ;  /* 0x000000ffff0e7224 */ /* 0x000fe400078e0008 */
[----:B------:R-:W-:-:S03]  /*10da0*/  IMAD.MOV.U32 R68, RZ, RZ, R11 ;  /* 0x000000ffff447224 */ /* 0x000fc600078e000b */
[----:B------:R-:W-:Y:S01]  /*10db0*/  PRMT R73, R14, 0x7610, R73 ;  /* 0x000076100e497816 */ /* 0x000fe20000000049 */
[----:B--2---:R-:W-:-:S05]  /*10dc0*/  IMAD R0, R0, -0x40, R21 ;  /* 0xffffffc000007824 */ /* 0x004fca00078e0215 */
[----:B------:R-:W-:-:S04]  /*10dd0*/  VIMNMX R13, R0, 0x40, PT ;  /* 0x00000040000d7848 */ /* 0x000fc80003fe0100 */
[-C--:B------:R-:W-:Y:S02]  /*10de0*/  ISETP.GE.OR P1, PT, R152, R13.reuse, P0 ;  /* 0x0000000d9800720c */ /* 0x080fe40000726670 */
[----:B------:R-:W-:Y:S01]  /*10df0*/  PRMT R0, R12, 0x7610, R0 ;  /* 0x000076100c007816 */ /* 0x000fe20000000000 */
[----:B------:R-:W-:Y:S01]  /*10e00*/  IMAD.MOV.U32 R12, RZ, RZ, R6 ;  /* 0x000000ffff0c7224 */ /* 0x000fe200078e0006 */
[----:B---3--:R-:W-:Y:S01]  /*10e10*/  ISETP.GE.OR P0, PT, R15, R13, P0 ;  /* 0x0000000d0f00720c */ /* 0x008fe20000706670 */
[----:B------:R-:W-:Y:S02]  /*10e20*/  IMAD.MOV.U32 R13, RZ, RZ, R7 ;  /* 0x000000ffff0d7224 */ /* 0x000fe400078e0007 */
[----:B------:R-:W-:Y:S01]  /*10e30*/  IMAD.MOV.U32 R15, RZ, RZ, R9 ;  /* 0x000000ffff0f7224 */ /* 0x000fe200078e0009 */
[----:B------:R-:W-:Y:S01]  /*10e40*/  PRMT R71, R12, 0x7610, R71 ;  /* 0x000076100c477816 */ /* 0x000fe20000000047 */
[----:B------:R-:W-:Y:S01]  /*10e50*/  IMAD.MOV.U32 R21, RZ, RZ, R10 ;  /* 0x000000ffff157224 */ /* 0x000fe200078e000a */
[----:B------:R-:W-:-:S02]  /*10e60*/  PRMT R72, R13, 0x7610, R72 ;  /* 0x000076100d487816 */ /* 0x000fc40000000048 */
[----:B------:R-:W-:Y:S01]  /*10e70*/  PRMT R74, R15, 0x7610, R74 ;  /* 0x000076100f4a7816 */ /* 0x000fe2000000004a */
[----:B------:R-:W-:Y:S06]  /*10e80*/  @P1 BRA `(.L_x_3717) ;  /* 0x00000004009c1947 */ /* 0x000fec0003800000 */
[----:B------:R-:W-:Y:S01]  /*10e90*/  IMAD.SHL.U32 R12, R157, 0x40, RZ ;  /* 0x000000409d0c7824 */ /* 0x000fe200078e00ff */
[----:B------:R-:W-:Y:S01]  /*10ea0*/  SHF.R.U64 R83, R28, 0x10, R29 ;  /* 0x000000101c537819 */ /* 0x000fe2000000121d */
[----:B------:R-:W-:Y:S01]  /*10eb0*/  IMAD.IADD R13, R22, 0x1, R3 ;  /* 0x00000001160d7824 */ /* 0x000fe200078e0203 */
[----:B------:R-:W-:Y:S01]  /*10ec0*/  SHF.R.U64 R81, R24, 0x10, R25 ;  /* 0x0000001018517819 */ /* 0x000fe20000001219 */
[----:B------:R-:W-:Y:S01]  /*10ed0*/  IMAD.SHL.U32 R32, R165, 0x200, RZ ;  /* 0x00000200a5207824 */ /* 0x000fe200078e00ff */
[----:B------:R-:W-:Y:S02]  /*10ee0*/  LOP3.LUT R14, R12, 0x1c0, RZ, 0xc0, !PT ;  /* 0x000001c00c0e7812 */ /* 0x000fe400078ec0ff */
[----:B------:R-:W-:Y:S02]  /*10ef0*/  PRMT R83, R76, 0x5410, R83 ;  /* 0x000054104c537816 */ /* 0x000fe40000000053 */
[C---:B------:R-:W-:Y:S02]  /*10f00*/  LOP3.LUT R12, R14.reuse, 0x38, R22, 0xf8, !PT ;  /* 0x000000380e0c7812 */ /* 0x040fe400078ef816 */
[----:B------:R-:W-:Y:S01]  /*10f10*/  SHF.R.U32.HI R33, RZ, 0x3, R14 ;  /* 0x00000003ff217819 */ /* 0x000fe2000001160e */
[----:B------:R-:W-:Y:S01]  /*10f20*/  IMAD.U32 R84, R83, 0x10000, RZ ;  /* 0x0001000053547824 */ /* 0x000fe200078e00ff */
[----:B------:R-:W-:-:S02]  /*10f30*/  LOP3.LUT R13, R14, 0x38, R13, 0xf8, !PT ;  /* 0x000000380e0d7812 */ /* 0x000fc400078ef80d */
[C-C-:B------:R-:W-:Y:S02]  /*10f40*/  LOP3.LUT R69, R32.reuse, R12, R33.reuse, 0xf6, !PT ;  /* 0x0000000c20457212 */ /* 0x140fe400078ef621 */
[----:B------:R-:W-:Y:S02]  /*10f50*/  LOP3.LUT R33, R32, R13, R33, 0xf6, !PT ;  /* 0x0000000d20217212 */ /* 0x000fe400078ef621 */
[----:B------:R-:W-:Y:S01]  /*10f60*/  SHF.R.U32.HI R75, RZ, 0x10, R25 ;  /* 0x00000010ff4b7819 */ /* 0x000fe20000011619 */
[--C-:B------:R-:W-:Y:S01]  /*10f70*/  IMAD R69, R69, 0x2, R2.reuse ;  /* 0x0000000245457824 */ /* 0x100fe200078e0202 */
[----:B------:R-:W-:Y:S01]  /*10f80*/  SHF.R.U32.HI R85, RZ, 0x10, R29 ;  /* 0x00000010ff557819 */ /* 0x000fe2000001161d */
[----:B------:R-:W-:Y:S01]  /*10f90*/  IMAD R70, R33, 0x2, R2 ;  /* 0x0000000221467824 */ /* 0x000fe200078e0202 */
[----:B------:R-:W-:Y:S02]  /*10fa0*/  PRMT R81, R80, 0x5410, R81 ;  /* 0x0000541050517816 */ /* 0x000fe40000000051 */
[----:B------:R-:W0:Y:S01]  /*10fb0*/  LDS.128 R12, [R69+0x20400] ;  /* 0x02040000450c7984 */ /* 0x000e220000000c00 */
[----:B------:R-:W-:-:S02]  /*10fc0*/  SHF.R.U64 R26, R26, 0x10, R27 ;  /* 0x000000101a1a7819 */ /* 0x000fc4000000121b */
[----:B------:R-:W-:Y:S01]  /*10fd0*/  SHF.R.U32.HI R24, RZ, 0x10, R27 ;  /* 0x00000010ff187819 */ /* 0x000fe2000001161b */
[----:B------:R-:W1:Y:S01]  /*10fe0*/  LDS.128 R32, [R70+0x20400] ;  /* 0x0204000046207984 */ /* 0x000e620000000c00 */
[--C-:B------:R-:W-:Y:S02]  /*10ff0*/  SHF.R.U64 R27, R30, 0x10, R31.reuse ;  /* 0x000000101e1b7819 */ /* 0x100fe4000000121f */
[----:B------:R-:W-:Y:S02]  /*11000*/  SHF.R.U32.HI R25, RZ, 0x10, R31 ;  /* 0x00000010ff197819 */ /* 0x000fe4000001161f */
[----:B------:R-:W-:Y:S01]  /*11010*/  PRMT R31, R82, 0x5410, R75 ;  /* 0x00005410521f7816 */ /* 0x000fe2000000004b */
[----:B------:R-:W-:Y:S01]  /*11020*/  IMAD.U32 R82, R81, 0x10000, RZ ;  /* 0x0001000051527824 */ /* 0x000fe200078e00ff */
[----:B------:R-:W-:Y:S02]  /*11030*/  PRMT R85, R77, 0x5410, R85 ;  /* 0x000054104d557816 */ /* 0x000fe40000000055 */
[----:B------:R-:W-:-:S02]  /*11040*/  PRMT R25, R79, 0x5410, R25 ;  /* 0x000054104f197816 */ /* 0x000fc40000000019 */
[----:B------:R-:W-:Y:S02]  /*11050*/  LOP3.LUT R83, R83, 0xffff0000, RZ, 0xc0, !PT ;  /* 0xffff000053537812 */ /* 0x000fe400078ec0ff */
[----:B------:R-:W-:Y:S02]  /*11060*/  LOP3.LUT R81, R81, 0xffff0000, RZ, 0xc0, !PT ;  /* 0xffff000051517812 */ /* 0x000fe400078ec0ff */
[----:B------:R-:W-:Y:S02]  /*11070*/  PRMT R27, R78, 0x5410, R27 ;  /* 0x000054104e1b7816 */ /* 0x000fe4000000001b */
[----:B------:R-:W-:Y:S02]  /*11080*/  PRMT R26, R20, 0x5432, R26 ;  /* 0x00005432141a7816 */ /* 0x000fe4000000001a */
[----:B------:R-:W-:Y:S01]  /*11090*/  PRMT R24, R71, 0x5432, R24 ;  /* 0x0000543247187816 */ /* 0x000fe20000000018 */
[C---:B0-----:R-:W-:Y:S01]  /*110a0*/  IMAD.U32 R30, R12.reuse, 0x10000, RZ ;  /* 0x000100000c1e7824 */ /* 0x041fe200078e00ff */
[----:B------:R-:W-:Y:S01]  /*110b0*/  LOP3.LUT R75, R12, 0xffff0000, RZ, 0xc0, !PT ;  /* 0xffff00000c4b7812 */ /* 0x000fe200078ec0ff */
[C---:B------:R-:W-:Y:S01]  /*110c0*/  IMAD.U32 R76, R13.reuse, 0x10000, RZ ;  /* 0x000100000d4c7824 */ /* 0x040fe200078e00ff */
[----:B------:R-:W-:Y:S01]  /*110d0*/  LOP3.LUT R77, R13, 0xffff0000, RZ, 0xc0, !PT ;  /* 0xffff00000d4d7812 */ /* 0x000fe200078ec0ff */
[----:B-1----:R-:W-:Y:S01]  /*110e0*/  IMAD.U32 R29, R32, 0x10000, RZ ;  /* 0x00010000201d7824 */ /* 0x002fe200078e00ff */
[C---:B------:R-:W-:Y:S01]  /*110f0*/  LOP3.LUT R12, R14.reuse, 0xffff0000, RZ, 0xc0, !PT ;  /* 0xffff00000e0c7812 */ /* 0x040fe200078ec0ff */
[----:B------:R-:W-:Y:S01]  /*11100*/  IMAD.U32 R28, R14, 0x10000, RZ ;  /* 0x000100000e1c7824 */ /* 0x000fe200078e00ff */
[C---:B------:R-:W-:Y:S01]  /*11110*/  LOP3.LUT R14, R15.reuse, 0xffff0000, RZ, 0xc0, !PT ;  /* 0xffff00000f0e7812 */ /* 0x040fe200078ec0ff */
[----:B------:R-:W-:Y:S01]  /*11120*/  IMAD.U32 R13, R15, 0x10000, RZ ;  /* 0x000100000f0d7824 */ /* 0x000fe200078e00ff */
[----:B------:R-:W-:Y:S01]  /*11130*/  LOP3.LUT R32, R32, 0xffff0000, RZ, 0xc0, !PT ;  /* 0xffff000020207812 */ /* 0x000fe200078ec0ff */
[C---:B------:R-:W-:Y:S01]  /*11140*/  IMAD.U32 R79, R34.reuse, 0x10000, RZ ;  /* 0x00010000224f7824 */ /* 0x040fe200078e00ff */
[----:B------:R-:W-:Y:S01]  /*11150*/  LOP3.LUT R15, R34, 0xffff0000, RZ, 0xc0, !PT ;  /* 0xffff0000220f7812 */ /* 0x000fe200078ec0ff */
[----:B------:R-:W-:Y:S01]  /*11160*/  FMUL.FTZ R87, R29, R84 ;  /* 0x000000541d577220 */ /* 0x000fe20000410000 */
[C---:B------:R-:W-:Y:S01]  /*11170*/  IMAD.U32 R80, R35.reuse, 0x10000, RZ ;  /* 0x0001000023507824 */ /* 0x040fe200078e00ff */
[----:B------:R-:W-:Y:S01]  /*11180*/  LOP3.LUT R34, R35, 0xffff0000, RZ, 0xc0, !PT ;  /* 0xffff000023227812 */ /* 0x000fe200078ec0ff */
[-C--:B------:R-:W-:Y:S01]  /*11190*/  FMUL.FTZ R35, R29, R82.reuse ;  /* 0x000000521d237220 */ /* 0x080fe20000410000 */
[----:B------:R-:W-:Y:S01]  /*111a0*/  FFMA.FTZ R29, R30, R82, -R87 ;  /* 0x000000521e1d7223 */ /* 0x000fe20000010857 */
[----:B------:R-:W-:Y:S01]  /*111b0*/  FMUL.FTZ R82, R32, R83 ;  /* 0x0000005320527220 */ /* 0x000fe20000410000 */
[----:B------:R-:W-:-:S02]  /*111c0*/  IMAD.U32 R78, R33, 0x10000, RZ ;  /* 0x00010000214e7824 */ /* 0x000fc400078e00ff */
[----:B------:R-:W-:Y:S01]  /*111d0*/  FFMA.FTZ R30, R30, R84, R35 ;  /* 0x000000541e1e7223 */ /* 0x000fe20000010023 */
[----:B------:R-:W-:Y:S02]  /*111e0*/  IMAD.U32 R87, R85, 0x10000, RZ ;  /* 0x0001000055577824 */ /* 0x000fe400078e00ff */
[-C--:B------:R-:W-:Y:S01]  /*111f0*/  FMUL.FTZ R32, R32, R81.reuse ;  /* 0x0000005120207220 */ /* 0x080fe20000410000 */
[----:B------:R-:W-:Y:S02]  /*11200*/  IMAD.U32 R35, R31, 0x10000, RZ ;  /* 0x000100001f237824 */ /* 0x000fe400078e00ff */
[----:B------:R-:W-:Y:S01]  /*11210*/  FFMA.FTZ R84, R75, R81, -R82 ;  /* 0x000000514b547223 */ /* 0x000fe20000010852 */
[C---:B------:R-:W-:Y:S01]  /*11220*/  FMUL.FTZ R81, R78.reuse, R87 ;  /* 0x000000574e517220 */ /* 0x040fe20000410000 */
[----:B------:R-:W-:Y:S01]  /*11230*/  LOP3.LUT R33, R33, 0xffff0000, RZ, 0xc0, !PT ;  /* 0xffff000021217812 */ /* 0x000fe200078ec0ff */
[----:B------:R-:W-:Y:S01]  /*11240*/  FMUL.FTZ R78, R78, R35 ;  /* 0x000000234e4e7220 */ /* 0x000fe20000410000 */
[----:B------:R-:W-:Y:S01]  /*11250*/  LOP3.LUT R82, R85, 0xffff0000, RZ, 0xc0, !PT ;  /* 0xffff000055527812 */ /* 0x000fe200078ec0ff */
[----:B------:R-:W-:Y:S01]  /*11260*/  FFMA.FTZ R75, R75, R83, R32 ;  /* 0x000000534b4b7223 */ /* 0x000fe20000010020 */
[----:B------:R-:W-:Y:S01]  /*11270*/  LOP3.LUT R32, R31, 0xffff0000, RZ, 0xc0, !PT ;  /* 0xffff00001f207812 */ /* 0x000fe200078ec0ff */
[C---:B------:R-:W-:Y:S01]  /*11280*/  FFMA.FTZ R81, R76.reuse, R35, -R81 ;  /* 0x000000234c517223 */ /* 0x040fe20000010851 */
[----:B------:R-:W-:Y:S01]  /*11290*/  FFMA.FTZ R78, R76, R87, R78 ;  /* 0x000000574c4e7223 */ /* 0x000fe2000001004e */
[----:B------:R-:W-:Y:S01]  /*112a0*/  FMUL.FTZ R76, R33, R82 ;  /* 0x00000052214c7220 */ /* 0x000fe20000410000 */
[----:B------:R-:W-:-:S02]  /*112b0*/  IMAD.U32 R35, R27, 0x10000, RZ ;  /* 0x000100001b237824 */ /* 0x000fc400078e00ff */
[-C--:B------:R-:W-:Y:S01]  /*112c0*/  FMUL.FTZ R86, R33, R32.reuse ;  /* 0x0000002021567220 */ /* 0x080fe20000410000 */
[----:B------:R-:W-:Y:S02]  /*112d0*/  IMAD.U32 R33, R25, 0x10000, RZ ;  /* 0x0001000019217824 */ /* 0x000fe400078e00ff */
[----:B------:R-:W-:Y:S01]  /*112e0*/  FFMA.FTZ R76, R77, R32, -R76 ;  /* 0x000000204d4c7223 */ /* 0x000fe2000001084c */
[----:B------:R-:W-:Y:S02]  /*112f0*/  IMAD.U32 R31, R26, 0x10000, RZ ;  /* 0x000100001a1f7824 */ /* 0x000fe400078e00ff */
[----:B------:R-:W-:Y:S01]  /*11300*/  FMUL.FTZ R83, R79, R35 ;  /* 0x000000234f537220 */ /* 0x000fe20000410000 */
[----:B------:R-:W-:Y:S02]  /*11310*/  IMAD.U32 R32, R24, 0x10000, RZ ;  /* 0x0001000018207824 */ /* 0x000fe400078e00ff */
[----:B------:R-:W-:Y:S01]  /*11320*/  FFMA.FTZ R77, R77, R82, R86 ;  /* 0x000000524d4d7223 */ /* 0x000fe20000010056 */
[----:B------:R-:W-:Y:S01]  /*11330*/  FMUL.FTZ R82, R80, R33 ;  /* 0x0000002150527220 */ /* 0x000fe20000410000 */
[-C--:B------:R-:W-:Y:S01]  /*11340*/  FMUL.FTZ R88, R79, R31.reuse ;  /* 0x0000001f4f587220 */ /* 0x080fe20000410000 */
[----:B------:R-:W-:Y:S01]  /*11350*/  FFMA.FTZ R83, R28, R31, -R83 ;  /* 0x0000001f1c537223 */ /* 0x000fe20000010853 */
[-C--:B------:R-:W-:Y:S01]  /*11360*/  FMUL.FTZ R80, R80, R32.reuse ;  /* 0x0000002050507220 */ /* 0x080fe20000410000 */
[----:B------:R-:W-:Y:S01]  /*11370*/  LOP3.LUT R27, R27, 0xffff0000, RZ, 0xc0, !PT ;  /* 0xffff00001b1b7812 */ /* 0x000fe200078ec0ff */
[C---:B------:R-:W-:Y:S01]  /*11380*/  FFMA.FTZ R82, R13.reuse, R32, -R82 ;  /* 0x000000200d527223 */ /* 0x040fe20000010852 */
[----:B------:R-:W-:Y:S01]  /*11390*/  LOP3.LUT R26, R26, 0xffff0000, RZ, 0xc0, !PT ;  /* 0xffff00001a1a7812 */ /* 0x000fe200078ec0ff */
[----:B------:R-:W-:Y:S01]  /*113a0*/  FFMA.FTZ R80, R13, R33, R80 ;  /* 0x000000210d507223 */ /* 0x000fe20000010050 */
[----:B------:R-:W-:Y:S01]  /*113b0*/  LOP3.LUT R31, R25, 0xffff0000, RZ, 0xc0, !PT ;  /* 0xffff0000191f7812 */ /* 0x000fe200078ec0ff */
[C---:B------:R-:W-:Y:S01]  /*113c0*/  FMUL.FTZ R13, R15.reuse, R27 ;  /* 0x0000001b0f0d7220 */ /* 0x040fe20000410000 */
[----:B------:R-:W-:Y:S01]  /*113d0*/  LOP3.LUT R25, R24, 0xffff0000, RZ, 0xc0, !PT ;  /* 0xffff000018197812 */ /* 0x000fe200078ec0ff */
[-C--:B------:R-:W-:Y:S01]  /*113e0*/  FMUL.FTZ R24, R15, R26.reuse ;  /* 0x0000001a0f187220 */ /* 0x080fe20000410000 */
[----:B------:R-:W-:Y:S01]  /*113f0*/  FFMA.FTZ R88, R28, R35, R88 ;  /* 0x000000231c587223 */ /* 0x000fe20000010058 */
[----:B------:R-:W-:Y:S01]  /*11400*/  FMUL.FTZ R15, R34, R31 ;  /* 0x0000001f220f7220 */ /* 0x000fe20000410000 */
[----:B------:R-:W-:Y:S01]  /*11410*/  FFMA.FTZ R26, R12, R26, -R13 ;  /* 0x0000001a0c1a7223 */ /* 0x000fe2000001080d */
[----:B------:R-:W-:Y:S01]  /*11420*/  FMUL.FTZ R34, R34, R25 ;  /* 0x0000001922227220 */ /* 0x000fe20000410000 */
[----:B------:R-:W-:Y:S01]  /*11430*/  FFMA.FTZ R27, R12, R27, R24 ;  /* 0x0000001b0c1b7223 */ /* 0x000fe20000010018 */
[----:B------:R-:W-:Y:S01]  /*11440*/  FFMA.FTZ R15, R14, R25, -R15 ;  /* 0x000000190e0f7223 */ /* 0x000fe2000001080f */
[----:B------:R-:W-:Y:S01]  /*11450*/  F2FP.BF16.F32.PACK_AB R12, R84, R29 ;  /* 0x0000001d540c723e */ /* 0x000fe200000010ff */
        /* <DEDUP_REMOVED lines=10> */
.L_x_3717:
[----:B------:R-:W-:Y:S05]  /*11500*/  BSYNC B1 ;  /* 0x0000000000017941 */ /* 0x000fea0003800000 */
.L_x_3716:
[--C-:B------:R-:W-:Y:S02]  /*11510*/  PRMT R0, R0, 0x5410, R21.reuse ;  /* 0x0000541000007816 */ /* 0x100fe40000000015 */
[----:B------:R-:W-:Y:S01]  /*11520*/  PRMT R21, R68, 0x7610, R21 ;  /* 0x0000761044157816 */ /* 0x000fe20000000015 */
[----:B------:R-:W-:Y:S06]  /*11530*/  @P0 BRA `(.L_x_3705) ;  /* 0x0000000400940947 */ /* 0x000fec0003800000 */
[----:B0-----:R-:W2:Y:S04]  /*11540*/  LDL R14, [R1+0x4cc] ;  /* 0x0004cc00010e7983 */ /* 0x001ea80000100800 */
[----:B------:R-:W3:Y:S04]  /*11550*/  LDL R13, [R1+0x4d8] ;  /* 0x0004d800010d7983 */ /* 0x000ee80000100800 */
[----:B------:R-:W4:Y:S04]  /*11560*/  LDL R12, [R1+0x4dc] ;  /* 0x0004dc00010c7983 */ /* 0x000f280000100800 */
[----:B------:R-:W5:Y:S01]  /*11570*/  LDL R32, [R1+0x4c8] ;  /* 0x0004c80001207983 */ /* 0x000f620000100800 */
[----:B------:R-:W-:Y:S01]  /*11580*/  IMAD.IADD R3, R22, 0x1, R3 ;  /* 0x0000000116037824 */ /* 0x000fe200078e0203 */
[----:B------:R-:W-:-:S02]  /*11590*/  SHF.R.U64 R8, R8, 0x10, R9 ;  /* 0x0000001008087819 */ /* 0x000fc40000001209 */
[----:B------:R-:W-:Y:S02]  /*115a0*/  SHF.R.U32.HI R9, RZ, 0x10, R9 ;  /* 0x00000010ff097819 */ /* 0x000fe40000011609 */
[----:B------:R-:W-:Y:S02]  /*115b0*/  SHF.R.U32.HI R29, RZ, 0x10, R11 ;  /* 0x00000010ff1d7819 */ /* 0x000fe4000001160b */
[----:B------:R-:W-:Y:S02]  /*115c0*/  PRMT R73, R73, 0x5410, R8 ;  /* 0x0000541049497816 */ /* 0x000fe40000000008 */
[----:B------:R-:W-:Y:S02]  /*115d0*/  PRMT R74, R74, 0x5410, R9 ;  /* 0x000054104a4a7816 */ /* 0x000fe40000000009 */
[----:B------:R-:W-:Y:S02]  /*115e0*/  SHF.R.U64 R28, R10, 0x10, R11 ;  /* 0x000000100a1c7819 */ /* 0x000fe4000000120b */
[----:B------:R-:W-:Y:S01]  /*115f0*/  PRMT R29, R21, 0x5410, R29 ;  /* 0x00005410151d7816 */ /* 0x000fe2000000001d */
[----:B------:R-:W-:Y:S01]  /*11600*/  IMAD.U32 R21, R73, 0x10000, RZ ;  /* 0x0001000049157824 */ /* 0x000fe200078e00ff */
[----:B------:R-:W-:-:S02]  /*11610*/  PRMT R28, R0, 0x5432, R28 ;  /* 0x00005432001c7816 */ /* 0x000fc4000000001c */
[----:B--2---:R-:W-:-:S04]  /*11620*/  LOP3.LUT R3, R14, 0x38, R3, 0xf8, !PT ;  /* 0x000000380e037812 */ /* 0x004fc800078ef803 */
[----:B---3--:R-:W-:-:S05]  /*11630*/  LOP3.LUT R3, R3, R13, RZ, 0x3c, !PT ;  /* 0x0000000d03037212 */ /* 0x008fca00078e3cff */
[----:B----4-:R-:W-:Y:S02]  /*11640*/  IMAD.IADD R3, R12, 0x1, R3 ;  /* 0x000000010c037824 */ /* 0x010fe400078e0203 */
[----:B-----5:R-:W0:Y:S02]  /*11650*/  LDS.128 R12, [R32+0x20400] ;  /* 0x02040000200c7984 */ /* 0x020e240000000c00 */
[----:B------:R-:W-:Y:S01]  /*11660*/  IMAD R2, R3, 0x2, R2 ;  /* 0x0000000203027824 */ /* 0x000fe200078e0202 */
[--C-:B------:R-:W-:Y:S02]  /*11670*/  SHF.R.U64 R3, R4, 0x10, R5.reuse ;  /* 0x0000001004037819 */ /* 0x100fe40000001205 */
[----:B------:R-:W-:Y:S02]  /*11680*/  SHF.R.U32.HI R5, RZ, 0x10, R5 ;  /* 0x00000010ff057819 */ /* 0x000fe40000011605 */
[----:B------:R-:W1:Y:S01]  /*11690*/  LDS.128 R24, [R2+0x20400] ;  /* 0x0204000002187984 */ /* 0x000e620000000c00 */
[----:B------:R-:W-:-:S02]  /*116a0*/  PRMT R30, R0, 0x5410, R3 ;  /* 0x00005410001e7816 */ /* 0x000fc40000000003 */
[--C-:B------:R-:W-:Y:S02]  /*116b0*/  SHF.R.U64 R4, R6, 0x10, R7.reuse ;  /* 0x0000001006047819 */ /* 0x100fe40000001207 */
[----:B------:R-:W-:Y:S02]  /*116c0*/  SHF.R.U32.HI R7, RZ, 0x10, R7 ;  /* 0x00000010ff077819 */ /* 0x000fe40000011607 */
[----:B------:R-:W-:Y:S02]  /*116d0*/  PRMT R20, R20, 0x5410, R5 ;  /* 0x0000541014147816 */ /* 0x000fe40000000005 */
[----:B------:R-:W-:Y:S02]  /*116e0*/  PRMT R71, R71, 0x5410, R4 ;  /* 0x0000541047477816 */ /* 0x000fe40000000004 */
        /* <DEDUP_REMOVED lines=11> */
[----:B------:R-:W-:-:S02]  /*117a0*/  IMAD.U32 R25, R30, 0x10000, RZ ;  /* 0x000100001e197824 */ /* 0x000fc400078e00ff */
[C---:B------:R-:W-:Y:S01]  /*117b0*/  FMUL.FTZ R33, R8.reuse, R21 ;  /* 0x0000001508217220 */ /* 0x040fe20000410000 */
[C---:B------:R-:W-:Y:S01]  /*117c0*/  IMAD.U32 R7, R15.reuse, 0x10000, RZ ;  /* 0x000100000f077824 */ /* 0x040fe200078e00ff */
[----:B------:R-:W-:Y:S01]  /*117d0*/  LOP3.LUT R14, R15, 0xffff0000, RZ, 0xc0, !PT ;  /* 0xffff00000f0e7812 */ /* 0x000fe200078ec0ff */
[----:B------:R-:W-:Y:S01]  /*117e0*/  FMUL.FTZ R31, R8, R25 ;  /* 0x00000019081f7220 */ /* 0x000fe20000410000 */
[C---:B------:R-:W-:Y:S01]  /*117f0*/  IMAD.U32 R11, R26.reuse, 0x10000, RZ ;  /* 0x000100001a0b7824 */ /* 0x040fe200078e00ff */
[----:B------:R-:W-:Y:S01]  /*11800*/  LOP3.LUT R13, R26, 0xffff0000, RZ, 0xc0, !PT ;  /* 0xffff00001a0d7812 */ /* 0x000fe200078ec0ff */
[C---:B------:R-:W-:Y:S01]  /*11810*/  IMAD.U32 R15, R27.reuse, 0x10000, RZ ;  /* 0x000100001b0f7824 */ /* 0x040fe200078e00ff */
[----:B------:R-:W-:Y:S01]  /*11820*/  LOP3.LUT R26, R27, 0xffff0000, RZ, 0xc0, !PT ;  /* 0xffff00001b1a7812 */ /* 0x000fe200078ec0ff */
[----:B------:R-:W-:Y:S01]  /*11830*/  FFMA.FTZ R31, R0, R21, -R31 ;  /* 0x00000015001f7223 */ /* 0x000fe2000001081f */
[----:B------:R-:W-:Y:S02]  /*11840*/  IMAD.U32 R27, R20, 0x10000, RZ ;  /* 0x00010000141b7824 */ /* 0x000fe400078e00ff */
[----:B------:R-:W-:Y:S01]  /*11850*/  FFMA.FTZ R33, R0, R25, R33 ;  /* 0x0000001900217223 */ /* 0x000fe20000010021 */
[----:B------:R-:W-:Y:S01]  /*11860*/  IMAD.U32 R21, R74, 0x10000, RZ ;  /* 0x000100004a157824 */ /* 0x000fe200078e00ff */
[----:B------:R-:W-:Y:S01]  /*11870*/  LOP3.LUT R30, R30, 0xffff0000, RZ, 0xc0, !PT ;  /* 0xffff00001e1e7812 */ /* 0x000fe200078ec0ff */
[----:B------:R-:W-:-:S02]  /*11880*/  IMAD.U32 R8, R72, 0x10000, RZ ;  /* 0x0001000048087824 */ /* 0x000fc400078e00ff */
[C---:B------:R-:W-:Y:S01]  /*11890*/  FMUL.FTZ R35, R10.reuse, R27 ;  /* 0x0000001b0a237220 */ /* 0x040fe20000410000 */
[----:B------:R-:W-:Y:S02]  /*118a0*/  IMAD.U32 R0, R29, 0x10000, RZ ;  /* 0x000100001d007824 */ /* 0x000fe400078e00ff */
[-C--:B------:R-:W-:Y:S01]  /*118b0*/  FMUL.FTZ R25, R10, R21.reuse ;  /* 0x000000150a197220 */ /* 0x080fe20000410000 */
[C---:B------:R-:W-:Y:S01]  /*118c0*/  FMUL.FTZ R10, R15.reuse, R8 ;  /* 0x000000080f0a7220 */ /* 0x040fe20000410000 */
[C---:B------:R-:W-:Y:S01]  /*118d0*/  FFMA.FTZ R35, R4.reuse, R21, -R35 ;  /* 0x0000001504237223 */ /* 0x040fe20000010823 */
[-C--:B------:R-:W-:Y:S01]  /*118e0*/  FMUL.FTZ R15, R15, R0.reuse ;  /* 0x000000000f0f7220 */ /* 0x080fe20000410000 */
[----:B------:R-:W-:Y:S01]  /*118f0*/  FFMA.FTZ R25, R4, R27, R25 ;  /* 0x0000001b04197223 */ /* 0x000fe20000010019 */
[----:B------:R-:W-:Y:S01]  /*11900*/  FFMA.FTZ R21, R7, R0, -R10 ;  /* 0x0000000007157223 */ /* 0x000fe2000001080a */
[----:B------:R-:W-:Y:S01]  /*11910*/  LOP3.LUT R0, R73, 0xffff0000, RZ, 0xc0, !PT ;  /* 0xffff000049007812 */ /* 0x000fe200078ec0ff */
[----:B------:R-:W-:Y:S01]  /*11920*/  FFMA.FTZ R27, R7, R8, R15 ;  /* 0x00000008071b7223 */ /* 0x000fe2000001000f */
[----:B------:R-:W-:Y:S01]  /*11930*/  LOP3.LUT R15, R20, 0xffff0000, RZ, 0xc0, !PT ;  /* 0xffff0000140f7812 */ /* 0x000fe200078ec0ff */
[C---:B------:R-:W-:Y:S01]  /*11940*/  FMUL.FTZ R4, R9.reuse, R30 ;  /* 0x0000001e09047220 */ /* 0x040fe20000410000 */
[----:B------:R-:W-:Y:S01]  /*11950*/  LOP3.LUT R7, R74, 0xffff0000, RZ, 0xc0, !PT ;  /* 0xffff00004a077812 */ /* 0x000fe200078ec0ff */
[-C--:B------:R-:W-:Y:S01]  /*11960*/  FMUL.FTZ R10, R9, R0.reuse ;  /* 0x00000000090a7220 */ /* 0x080fe20000410000 */
[----:B------:R-:W-:Y:S01]  /*11970*/  LOP3.LUT R29, R29, 0xffff0000, RZ, 0xc0, !PT ;  /* 0xffff00001d1d7812 */ /* 0x000fe200078ec0ff */
[C---:B------:R-:W-:Y:S01]  /*11980*/  FMUL.FTZ R9, R24.reuse, R15 ;  /* 0x0000000f18097220 */ /* 0x040fe20000410000 */
[----:B------:R-:W-:Y:S01]  /*11990*/  FFMA.FTZ R8, R3, R0, -R4 ;  /* 0x0000000003087223 */ /* 0x000fe20000010804 */
[----:B------:R-:W-:Y:S01]  /*119a0*/  FMUL.FTZ R24, R24, R7 ;  /* 0x0000000718187220 */ /* 0x000fe20000410000 */
[----:B------:R-:W-:-:S02]  /*119b0*/  IMAD.U32 R4, R71, 0x10000, RZ ;  /* 0x0001000047047824 */ /* 0x000fc400078e00ff */
[----:B------:R-:W-:Y:S01]  /*119c0*/  FFMA.FTZ R10, R3, R30, R10 ;  /* 0x0000001e030a7223 */ /* 0x000fe2000001000a */
[----:B------:R-:W-:Y:S02]  /*119d0*/  IMAD.U32 R0, R28, 0x10000, RZ ;  /* 0x000100001c007824 */ /* 0x000fe400078e00ff */
[C---:B------:R-:W-:Y:S01]  /*119e0*/  FFMA.FTZ R20, R12.reuse, R7, -R9 ;  /* 0x000000070c147223 */ /* 0x040fe20000010809 */
[----:B------:R-:W-:Y:S01]  /*119f0*/  FFMA.FTZ R24, R12, R15, R24 ;  /* 0x0000000f0c187223 */ /* 0x000fe20000010018 */
[C---:B------:R-:W-:Y:S01]  /*11a00*/  FMUL.FTZ R30, R11.reuse, R4 ;  /* 0x000000040b1e7220 */ /* 0x040fe20000410000 */
[-C--:B------:R-:W-:Y:S01]  /*11a10*/  FMUL.FTZ R12, R11, R0.reuse ;  /* 0x000000000b0c7220 */ /* 0x080fe20000410000 */
[----:B------:R-:W-:Y:S02]  /*11a20*/  LOP3.LUT R71, R71, 0xffff0000, RZ, 0xc0, !PT ;  /* 0xffff000047477812 */ /* 0x000fe400078ec0ff */
[----:B------:R-:W-:Y:S01]  /*11a30*/  LOP3.LUT R28, R28, 0xffff0000, RZ, 0xc0, !PT ;  /* 0xffff00001c1c7812 */ /* 0x000fe200078ec0ff */
[C---:B------:R-:W-:Y:S01]  /*11a40*/  FFMA.FTZ R30, R5.reuse, R0, -R30 ;  /* 0x00000000051e7223 */ /* 0x040fe2000001081e */
[----:B------:R-:W-:Y:S01]  /*11a50*/  LOP3.LUT R3, R72, 0xffff0000, RZ, 0xc0, !PT ;  /* 0xffff000048037812 */ /* 0x000fe200078ec0ff */
[----:B------:R-:W-:Y:S01]  /*11a60*/  FFMA.FTZ R12, R5, R4, R12 ;  /* 0x00000004050c7223 */ /* 0x000fe2000001000c */
[C---:B------:R-:W-:Y:S01]  /*11a70*/  FMUL.FTZ R5, R13.reuse, R71 ;  /* 0x000000470d057220 */ /* 0x040fe20000410000 */
[-C--:B------:R-:W-:Y:S01]  /*11a80*/  FMUL.FTZ R0, R13, R28.reuse ;  /* 0x0000001c0d007220 */ /* 0x080fe20000410000 */
[----:B------:R-:W-:Y:S01]  /*11a90*/  F2FP.BF16.F32.PACK_AB R4, R8, R31 ;  /* 0x0000001f0804723e */ /* 0x000fe200000010ff */
        /* <DEDUP_REMOVED lines=15> */
.L_x_3705:
[----:B------:R-:W-:Y:S05]  /*11b90*/  BSYNC B0 ;  /* 0x0000000000007941 */ /* 0x000fea0003800000 */
.L_x_3691:
[----:B------:R-:W-:Y:S01]  /*11ba0*/  @!PT LDS RZ, [RZ] ;  /* 0x00000000fffff984 */ /* 0x000fe20000000800 */
[----:B------:R-:W-:Y:S01]  /*11bb0*/  @!PT LDS RZ, [RZ] ;  /* 0x00000000fffff984 */ /* 0x000fe20000000800 */
[----:B------:R-:W-:Y:S01]  /*11bc0*/  @!PT LDS RZ, [RZ] ;  /* 0x00000000fffff984 */ /* 0x000fe20000000800 */
[----:B------:R-:W-:Y:S01]  /*11bd0*/  @!PT LDS RZ, [RZ] ;  /* 0x00000000fffff984 */ /* 0x000fe20000000800 */
[----:B------:R3:W-:Y:S06]  /*11be0*/  MEMBAR.ALL.CTA ;  /* 0x0000000000007992 */ /* 0x0007ec0000008000 */
[----:B---3--:R-:W3:Y:S01]  /*11bf0*/  FENCE.VIEW.ASYNC.S ;  /* 0x00000000000073c6 */ /* 0x008ee20000000000 */
[----:B------:R-:W-:Y:S05]  /*11c00*/  WARPSYNC.ALL ;  /* 0x0000000000007948 */ /* 0x000fea0003800000 */
[----:B---3--:R-:W-:Y:S06]  /*11c10*/  BAR.SYNC.DEFER_BLOCKING 0xd, 0x80 ;  /* 0x0342000000007b1d */ /* 0x008fec0000010000 */
.L_x_3688:
[----:B0123--:R-:W-:Y:S01]  /*11c20*/  IMAD.U32 R6, RZ, RZ, UR42 ;  /* 0x0000002aff067e24 */ /* 0x00ffe2000f8e00ff */
[----:B------:R-:W-:Y:S01]  /*11c30*/  UIADD3 UR4, UP0, UR37, 0x1f8, URZ ;  /* 0x000001f825047890 */ /* 0x000fe2000ff1e03f */
[----:B------:R-:W-:Y:S01]  /*11c40*/  IMAD.U32 R7, RZ, RZ, UR43 ;  /* 0x0000002bff077e24 */ /* 0x000fe2000f8e00ff */
[----:B------:R-:W-:Y:S01]  /*11c50*/  STL.64 [R1+0x1e0], R36 ;  /* 0x0001e02401007387 */ /* 0x000fe20000100a00 */
[----:B------:R-:W-:Y:S01]  /*11c60*/  IMAD.MOV.U32 R4, RZ, RZ, R59 ;  /* 0x000000ffff047224 */ /* 0x000fe200078e003b */
[----:B------:R-:W-:Y:S01]  /*11c70*/  UIADD3.X UR5, URZ, UR36, URZ, UP0, !UPT ;  /* 0x000000243f057290 */ /* 0x000fe200087fe43f */
[----:B------:R-:W-:Y:S01]  /*11c80*/  IMAD.MOV.U32 R5, RZ, RZ, R58 ;  /* 0x000000ffff057224 */ /* 0x000fe200078e003a */
[----:B------:R-:W-:Y:S01]  /*11c90*/  BSSY B0, `(.L_x_3718) ;  /* 0x0000033000007945 */ /* 0x000fe20003800000 */
[----:B------:R-:W-:Y:S02]  /*11ca0*/  IMAD.MOV.U32 R8, RZ, RZ, R61 ;  /* 0x000000ffff087224 */ /* 0x000fe400078e003d */
[----:B------:R-:W-:Y:S01]  /*11cb0*/  IMAD.MOV.U32 R9, RZ, RZ, R60 ;  /* 0x000000ffff097224 */ /* 0x000fe200078e003c */
[----:B------:R0:W-:Y:S01]  /*11cc0*/  STL.128 [R1+0x170], R4 ;  /* 0x0001700401007387 */ /* 0x0001e20000100c00 */
[----:B------:R-:W-:-:S02]  /*11cd0*/  IMAD.MOV.U32 R10, RZ, RZ, R66 ;  /* 0x000000ffff0a7224 */ /* 0x000fc400078e0042 */
[----:B------:R-:W-:Y:S02]  /*11ce0*/  IMAD.MOV.U32 R11, RZ, RZ, R67 ;  /* 0x000000ffff0b7224 */ /* 0x000fe400078e0043 */
[----:B------:R-:W-:Y:S02]  /*11cf0*/  IMAD.U32 R2, RZ, RZ, UR38 ;  /* 0x00000026ff027e24 */ /* 0x000fe4000f8e00ff */
[----:B------:R-:W-:Y:S01]  /*11d00*/  IMAD.U32 R3, RZ, RZ, UR46 ;  /* 0x0000002eff037e24 */ /* 0x000fe2000f8e00ff */
[----:B------:R1:W-:Y:S01]  /*11d10*/  STL.128 [R1+0x150], R8 ;  /* 0x0001500801007387 */ /* 0x0003e20000100c00 */
[----:B------:R-:W-:-:S03]  /*11d20*/  IMAD.U32 R0, RZ, RZ, UR41 ;  /* 0x00000029ff007e24 */ /* 0x000fc6000f8e00ff */
[----:B------:R-:W-:Y:S01]  /*11d30*/  STL.64 [R1+0x148], R2 ;  /* 0x0001480201007387 */ /* 0x000fe20000100a00 */
[----:B0-----:R-:W-:Y:S02]  /*11d40*/  IMAD.MOV.U32 R4, RZ, RZ, R64 ;  /* 0x000000ffff047224 */ /* 0x001fe400078e0040 */
[----:B------:R-:W-:Y:S02]  /*11d50*/  IMAD.MOV.U32 R5, RZ, RZ, R65 ;  /* 0x000000ffff057224 */ /* 0x000fe400078e0041 */
[----:B------:R-:W-:Y:S02]  /*11d60*/  IMAD.MOV.U32 R6, RZ, RZ, R40 ;  /* 0x000000ffff067224 */ /* 0x000fe400078e0028 */
[----:B------:R-:W-:Y:S02]  /*11d70*/  IMAD.MOV.U32 R7, RZ, RZ, R39 ;  /* 0x000000ffff077224 */ /* 0x000fe400078e0027 */
[----:B-1----:R-:W-:Y:S02]  /*11d80*/  IMAD.MOV.U32 R8, RZ, RZ, R54 ;  /* 0x000000ffff087224 */ /* 0x002fe400078e0036 */
[----:B------:R-:W-:Y:S01]  /*11d90*/  IMAD.MOV.U32 R9, RZ, RZ, R55 ;  /* 0x000000ffff097224 */ /* 0x000fe200078e0037 */
[----:B------:R0:W-:Y:S01]  /*11da0*/  STL.128 [R1+0x1b0], R4 ;  /* 0x0001b00401007387 */ /* 0x0001e20000100c00 */
[----:B------:R-:W-:-:S02]  /*11db0*/  IMAD.MOV.U32 R10, RZ, RZ, R53 ;  /* 0x000000ffff0a7224 */ /* 0x000fc400078e0035 */
[----:B------:R-:W-:-:S05]  /*11dc0*/  IMAD.MOV.U32 R11, RZ, RZ, R52 ;  /* 0x000000ffff0b7224 */ /* 0x000fca00078e0034 */
[----:B------:R1:W-:Y:S01]  /*11dd0*/  STL.128 [R1+0x190], R8 ;  /* 0x0001900801007387 */ /* 0x0003e20000100c00 */
[----:B0-----:R-:W-:Y:S02]  /*11de0*/  IMAD.MOV.U32 R4, RZ, RZ, R50 ;  /* 0x000000ffff047224 */ /* 0x001fe400078e0032 */
[----:B------:R-:W-:Y:S02]  /*11df0*/  IMAD.MOV.U32 R5, RZ, RZ, R63 ;  /* 0x000000ffff057224 */ /* 0x000fe400078e003f */
[----:B------:R-:W-:Y:S02]  /*11e00*/  IMAD.MOV.U32 R6, RZ, RZ, R49 ;  /* 0x000000ffff067224 */ /* 0x000fe400078e0031 */
[----:B------:R-:W-:Y:S02]  /*11e10*/  IMAD.MOV.U32 R7, RZ, RZ, R62 ;  /* 0x000000ffff077224 */ /* 0x000fe400078e003e */
[----:B-1----:R-:W-:Y:S02]  /*11e20*/  IMAD.U32 R9, RZ, RZ, UR47 ;  /* 0x0000002fff097e24 */ /* 0x002fe4000f8e00ff */
[----:B------:R-:W-:Y:S01]  /*11e30*/  IMAD.U32 R8, RZ, RZ, UR4 ;  /* 0x00000004ff087e24 */ /* 0x000fe2000f8e00ff */
[----:B------:R0:W-:Y:S02]  /*11e40*/  STL.128 [R1+0x1c0], R4 ;  /* 0x0001c00401007387 */ /* 0x0001e40000100c00 */
[----:B0-----:R-:W-:-:S02]  /*11e50*/  IMAD.MOV.U32 R4, RZ, RZ, R18 ;  /* 0x000000ffff047224 */ /* 0x001fc400078e0012 */
[----:B------:R-:W-:Y:S02]  /*11e60*/  IMAD.MOV.U32 R5, RZ, RZ, R19 ;  /* 0x000000ffff057224 */ /* 0x000fe400078e0013 */
[----:B------:R-:W-:Y:S02]  /*11e70*/  IMAD.MOV.U32 R18, RZ, RZ, R45 ;  /* 0x000000ffff127224 */ /* 0x000fe400078e002d */
[----:B------:R-:W-:Y:S02]  /*11e80*/  IMAD.MOV.U32 R19, RZ, RZ, R46 ;  /* 0x000000ffff137224 */ /* 0x000fe400078e002e */
[----:B------:R-:W-:Y:S02]  /*11e90*/  IMAD.MOV.U32 R6, RZ, RZ, R48 ;  /* 0x000000ffff067224 */ /* 0x000fe400078e0030 */
[----:B------:R-:W-:Y:S01]  /*11ea0*/  IMAD.MOV.U32 R7, RZ, RZ, R47 ;  /* 0x000000ffff077224 */ /* 0x000fe200078e002f */
[----:B------:R-:W-:Y:S04]  /*11eb0*/  STL.128 [R1+0x160], R16 ;  /* 0x0001601001007387 */ /* 0x000fe80000100c00 */
[----:B------:R0:W-:Y:S02]  /*11ec0*/  STL.128 [R1+0x1d0], R4 ;  /* 0x0001d00401007387 */ /* 0x0001e40000100c00 */
[----:B0-----:R-:W-:-:S02]  /*11ed0*/  IMAD.MOV.U32 R6, RZ, RZ, R38 ;  /* 0x000000ffff067224 */ /* 0x001fc400078e0026 */
[----:B------:R-:W-:Y:S02]  /*11ee0*/  IMAD.MOV.U32 R7, RZ, RZ, R41 ;  /* 0x000000ffff077224 */ /* 0x000fe400078e0029 */
[----:B------:R-:W-:Y:S02]  /*11ef0*/  IMAD.MOV.U32 R4, RZ, RZ, R0 ;  /* 0x000000ffff047224 */ /* 0x000fe400078e0000 */
[----:B------:R-:W-:Y:S02]  /*11f00*/  IMAD.MOV.U32 R5, RZ, RZ, R9 ;  /* 0x000000ffff057224 */ /* 0x000fe400078e0009 */
[----:B------:R-:W-:Y:S02]  /*11f10*/  IMAD.U32 R9, RZ, RZ, UR5 ;  /* 0x00000005ff097e24 */ /* 0x000fe4000f8e00ff */
[----:B------:R-:W-:Y:S01]  /*11f20*/  IMAD.U32 R0, RZ, RZ, UR37 ;  /* 0x00000025ff007e24 */ /* 0x000fe2000f8e00ff */
[----:B------:R0:W-:Y:S03]  /*11f30*/  STL.128 [R1+0x180], R4 ;  /* 0x0001800401007387 */ /* 0x0001e60000100c00 */
[----:B------:R-:W-:-:S02]  /*11f40*/  VIADD R0, R0, 0x148 ;  /* 0x0000014800007836 */ /* 0x000fc40000000000 */
[----:B0-----:R-:W-:Y:S02]  /*11f50*/  IMAD.MOV.U32 R4, RZ, RZ, R42 ;  /* 0x000000ffff047224 */ /* 0x001fe400078e002a */
[----:B------:R-:W-:Y:S02]  /*11f60*/  IMAD.MOV.U32 R5, RZ, RZ, R43 ;  /* 0x000000ffff057224 */ /* 0x000fe400078e002b */
[----:B------:R-:W-:Y:S02]  /*11f70*/  IMAD.MOV.U32 R6, RZ, RZ, R8 ;  /* 0x000000ffff067224 */ /* 0x000fe400078e0008 */
[----:B------:R-:W-:-:S05]  /*11f80*/  IMAD.MOV.U32 R7, RZ, RZ, R9 ;  /* 0x000000ffff077224 */ /* 0x000fca00078e0009 */
[----:B------:R0:W-:Y:S02]  /*11f90*/  STL.128 [R1+0x1a0], R4 ;  /* 0x0001a00401007387 */ /* 0x0001e40000100c00 */
[----:B0-----:R-:W-:-:S07]  /*11fa0*/  VIADD R4, R201, 0xffffffff ;  /* 0xffffffffc9047836 */ /* 0x001fce0000000000 */
[----:B------:R-:W-:Y:S05]  /*11fb0*/  CALL.REL.NOINC `($_ZN7cutlass13device_kernelIN5flash11enable_sm90INS1_16FlashAttnFwdSm90INS1_25CollectiveMainloopFwdSm90ILi2EN4cute5tupleIJNS5_1CILi1EEES8_S8_EEENS6_IJNS7_ILi64EEESA_SA_EEELi512ENS_10bfloat16_tEfNS_4arch4Sm90ELb0ELb1ELb1ELb1ELb0ELb1ELb1ELb0ELb0ELb1ELb1ELb0EEENS1_21CollectiveEpilogueFwdINS6_IJSA_NS7_ILi512EEESA_EEES9_SC_SE_Li256ELb1ELb1ELb1ELb0EEENS1_36VarlenDynamicPersistentTileSchedulerILi64ELi64ELi256ELi128ELb1ELb1ELb1ELb1ELb0ELb1EEEEEEEEEvNT_6ParamsE$_ZZN5flash25CollectiveMainloopFwdSm90ILi2EN4cute5tupleIJNS1_1CILi1EEES4_S4_EEENS2_IJNS3_ILi64EEES6_S6_EEELi512EN7cutlass10bfloat16_tEfNS8_4arch4Sm90ELb0ELb1ELb1ELb1ELb0ELb1ELb1ELb0ELb0ELb1ELb1ELb0EE3mmaINS_16FlashAttnFwdSm90ISC_NS_21CollectiveEpilogueFwdINS2_IJS6_NS3_ILi512EEES6_EEES5_S9_SB_Li256ELb1ELb1ELb1ELb0EEENS_36VarlenDynamicPersistentTileSchedulerILi64ELi64ELi256ELi128ELb1ELb1ELb1ELb1ELb0ELb1EEEE13SharedStorageENS1_6TensorINS1_11ArrayEngineIfLm128EEENS1_6LayoutINS2_IJNS2_IJNS3_ILi2EEESR_NS3_ILi32EEEEEES4_S4_EEENS2_IJNS2_IJS4_SR_NS3_ILi4EEEEEENS3_ILi0EEESX_EEEEEEENS_7SoftmaxILi2ELi0EEEEEbRKNSC_6ParamsENS8_25PipelineTmaAsyncNoClusterILi2ENS8_16PipelineTmaAsyncILi2EEEEES19_RNS8_13PipelineStateILj2EEERT0_RT1_iRiRKNS_16SeqlenInfoQKNewKILb1ELb1EEENS2_IJiiiiEEERT_ENKUliT_T0_T1_E_clIZSD_ISM_S10_S12_EbS15_S19_S19_S1C_S1E_S1G_iS1H_S1L_S1M_S1O_EUlRS1P_iE0_NS3_ILb1EEES1W_EEDaiS1P_S1Q_S1R_) ;  /* 0x0000033000187944 */ /* 0x000fea0003c00000 */
[----:B------:R-:W-:Y:S05]  /*11fc0*/  BSYNC B0 ;  /* 0x0000000000007941 */ /* 0x000fea0003800000 */
.L_x_3718:
        /* <DEDUP_REMOVED lines=26> */
.L_x_3721:
[----:B------:R-:W-:-:S13]  /*12170*/  ISETP.NE.AND P0, PT, R3, 0x1, PT ;  /* 0x000000010300780c */ /* 0x000fda0003f05270 */
[----:B------:R-:W0:Y:S02]  /*12180*/  @P0 LDC.64 R4, c[0x0][0xae0] ;  /* 0x0002b800ff040b82 */ /* 0x000e240000000a00 */
[----:B0-----:R-:W-:-:S05]  /*12190*/  @P0 IMAD.HI.U32 R4, R7, R4, RZ ;  /* 0x0000000407040227 */ /* 0x001fca00078e00ff */
[----:B------:R-:W-:-:S07]  /*121a0*/  @P0 SHF.R.U32.HI R7, RZ, R5, R4 ;  /* 0x00000005ff070219 */ /* 0x000fce0000011604 */
.L_x_3722:
[----:B------:R-:W-:Y:S05]  /*121b0*/  BSYNC B0 ;  /* 0x0000000000007941 */ /* 0x000fea0003800000 */
.L_x_3720:
[----:B------:R-:W-:-:S05]  /*121c0*/  IMAD R3, R7, R3, R3 ;  /* 0x0000000307037224 */ /* 0x000fca00078e0203 */
[----:B------:R-:W-:-:S07]  /*121d0*/  VIMNMX R2, R2, R3, PT ;  /* 0x0000000302027248 */ /* 0x000fce0003fe0100 */
.L_x_3719:
[----:B------:R-:W-:-:S04]  /*121e0*/  SHF.R.S32.HI R3, RZ, 0x1f, R2 ;  /* 0x0000001fff037819 */ /* 0x000fc80000011402 */
[----:B------:R-:W-:-:S04]  /*121f0*/  LEA.HI R3, R3, R2, RZ, 0x6 ;  /* 0x0000000203037211 */ /* 0x000fc800078f30ff */
[----:B------:R-:W-:-:S04]  /*12200*/  SHF.R.S32.HI R12, RZ, 0x6, R3 ;  /* 0x00000006ff0c7819 */ /* 0x000fc80000011403 */
[----:B------:R-:W-:-:S04]  /*12210*/  VIMNMX R12, R163, R12, !PT ;  /* 0x0000000ca30c7248 */ /* 0x000fc80007fe0100 */
[----:B------:R-:W-:-:S13]  /*12220*/  ISETP.GE.AND P0, PT, R0, R12, PT ;  /* 0x0000000c0000720c */ /* 0x000fda0003f06270 */
[----:B------:R-:W-:Y:S05]  /*12230*/  @!P0 BRA `(.L_x_3723) ;  /* 0x000000a400d08947 */ /* 0x000fea0003800000 */
.L_x_3752:
        /* <DEDUP_REMOVED lines=20> */
.L_x_3725:
[----:B------:R-:W-:Y:S05]  /*12380*/  BSYNC B0 ;  /* 0x0000000000007941 */ /* 0x000fea0003800000 */
.L_x_3724:
        /* <DEDUP_REMOVED lines=13> */
.L_x_3727:
[----:B------:R-:W-:Y:S05]  /*12460*/  BSYNC B0 ;  /* 0x0000000000007941 */ /* 0x000fea0003800000 */
.L_x_3726:
        /* <DEDUP_REMOVED lines=8> */
.L_x_3729:
[----:B------:R-:W-:Y:S05]  /*124f0*/  BSYNC B0 ;  /* 0x0000000000007941 */ /* 0x000fea0003800000 */
.L_x_3728:
        /* <DEDUP_REMOVED lines=58> */
.L_x_3732:
[----:B------:R-:W-:Y:S05]  /*128a0*/  BSYNC B0 ;  /* 0x0000000000007941 */ /* 0x000fea0003800000 */
.L_x_3731:
        /* <DEDUP_REMOVED lines=13> */
.L_x_3734:
[----:B------:R-:W-:Y:S05]  /*12980*/  BSYNC B0 ;  /* 0x0000000000007941 */ /* 0x000fea0003800000 */
.L_x_3733:
        /* <DEDUP_REMOVED lines=8> */
.L_x_3736:
[----:B------:R-:W-:Y:S05]  /*12a10*/  BSYNC B0 ;  /* 0x0000000000007941 */ /* 0x000fea0003800000 */
.L_x_3735:
[----:B------:R-:W2:Y:S04]  /*12a20*/  LD.E R10, desc[UR44][R16.64+0x88] ;  /* 0x0000882c100a7980 */ /* 0x000ea8000c101900 */
[----:B------:R-:W3:Y:S04]  /*12a30*/  LD.E R11, desc[UR44][R16.64+0x1e8] ;  /* 0x0001e82c100b7980 */ /* 0x000ee8000c101900 */
[----:B------:R-:W3:Y:S04]  /*12a40*/  LD.E.64 R4, desc[UR44][R16.64+0xb8] ;  /* 0x0000b82c10047980 */ /* 0x000ee8000c101b00 */
[----:B------:R-:W4:Y:S04]  /*12a50*/  LD.E.64 R14, desc[UR44][R16.64+0xb0] ;  /* 0x0000b02c100e7980 */ /* 0x000f28000c101b00 */
[----:B------:R-:W4:Y:S04]  /*12a60*/  LD.E.64 R18, desc[UR44][R16.64+0xb0] ;  /* 0x0000b02c10127980 */ /* 0x000f28000c101b00 */
[----:B-1---5:R-:W4:Y:S04]  /*12a70*/  LD.E.64 R6, desc[UR44][R16.64+0xb0] ;  /* 0x0000b02c10067980 */ /* 0x022f28000c101b00 */
[----:B------:R-:W4:Y:S01]  /*12a80*/  LD.E.64 R8, desc[UR44][R16.64+0xb0] ;  /* 0x0000b02c10087980 */ /* 0x000f22000c101b00 */
[----:B------:R-:W-:Y:S05]  /*12a90*/  WARPSYNC.ALL ;  /* 0x0000000000007948 */ /* 0x000fea0003800000 */
[----:B--2---:R-:W-:Y:S01]  /*12aa0*/  ISETP.NE.U32.AND P0, PT, R10, RZ, PT ;  /* 0x000000ff0a00720c */ /* 0x004fe20003f05070 */
[----:B---3--:R-:W-:Y:S01]  /*12ab0*/  IMAD R4, R11, 0x1000, R4 ;  /* 0x000010000b047824 */ /* 0x008fe200078e0204 */
[----:B------:R-:W-:Y:S01]  /*12ac0*/  R2UR UR7, R5 ;  /* 0x00000000050772ca */ /* 0x000fe200000e0000 */
[----:B------:R-:W2:Y:S01]  /*12ad0*/  LD.E.64 R10, desc[UR44][R16.64+0xb0] ;  /* 0x0000b02c100a7980 */ /* 0x000ea2000c101b00 */
[----:B------:R-:W-:Y:S01]  /*12ae0*/  WARPGROUP.ARRIVE ;  /* 0x00000000000079c5 */ /* 0x000fe20000000000 */
[----:B----4-:R-:W-:-:S08]  /*12af0*/  R2UR UR4, R14 ;  /* 0x000000000e0472ca */ /* 0x010fd000000e0000 */
[----:B------:R-:W-:Y:S01]  /*12b00*/  VOTEU.ANY UP0, P0 ;  /* 0x00000000003f7886 */ /* 0x000fe20000000100 */
[C---:B------:R-:W-:Y:S01]  /*12b10*/  R2UR UR6, R4.reuse ;  /* 0x00000000040672ca */ /* 0x040fe200000e0000 */
[----:B------:R-:W-:Y:S01]  /*12b20*/  VIADD R20, R4, 0x2 ;  /* 0x0000000204147836 */ /* 0x000fe20000000000 */
[----:B------:R-:W-:Y:S01]  /*12b30*/  R2UR UR5, R15 ;  /* 0x000000000f0572ca */ /* 0x000fe200000e0000 */
[----:B------:R-:W-:-:S12]  /*12b40*/  VIADD R18, R18, 0x2 ;  /* 0x0000000212127836 */ /* 0x000fd80000000000 */
[----:B------:R-:W-:Y:S01]  /*12b50*/  HGMMA.64x64x16.F32.BF16 R24, gdesc[UR4], R24, UP0, gsb0 ;  /* 0x00e00000041879f0 */ /* 0x000fe2000b801818 */
[----:B------:R-:W-:Y:S01]  /*12b60*/  IMAD.MOV.U32 R21, RZ, RZ, R5 ;  /* 0x000000ffff157224 */ /* 0x000fe200078e0005 */
        /* <DEDUP_REMOVED lines=175> */
[----:B------:R-:W4:Y:S01]  /*13660*/  LD.E.64 R10, desc[UR44][R16.64+0xb0] ;  /* 0x0000b02c100a7980 */ /* 0x000f22000c101b00 */
[----:B------:R-:W-:-:S03]  /*13670*/  VIADD R58, R4, 0x800 ;  /* 0x00000800043a7836 */ /* 0x000fc60000000000 */
[----:B------:R-:W-:Y:S01]  /*13680*/  ST.E desc[UR44][R16.64+0x88], R3 ;  /* 0x0000880310007985 */ /* 0x000fe2000c10192c */
[----:B------:R-:W-:-:S03]  /*13690*/  WARPGROUP.ARRIVE ;  /* 0x00000000000079c5 */ /* 0x000fc60000000000 */
[----:B------:R-:W1:Y:S03]  /*136a0*/  SHFL.IDX PT, R13, R13, RZ, 0x1f ;  /* 0x00001fff0d0d7589 */ /* 0x000e6600000e0000 */
[----:B------:R-:W-:Y:S01]  /*136b0*/  HGMMA.64x64x16.F32.BF16 R24, gdesc[UR4], R24, gsb0 ;  /* 0x00e00000041879f0 */ /* 0x000fe20008001818 */
[----:B------:R-:W-:Y:S01]  /*136c0*/  IMAD.MOV.U32 R15, RZ, RZ, R5 ;  /* 0x000000ffff0f7224 */ /* 0x000fe200078e0005 */
[----:B------:R-:W-:Y:S02]  /*136d0*/  UMOV UR4, 0x1 ;  /* 0x0000000100047882 */ /* 0x000fe40000000000 */
[----:B------:R-:W-:Y:S02]  /*136e0*/  UISETP.NE.U32.AND UP0, UPT, UR4, URZ, UPT ;  /* 0x0000003f0400728c */ /* 0x000fe4000bf05070 */
[----:B------:R-:W-:Y:S02]  /*136f0*/  R2UR UR11, R15 ;  /* 0x000000000f0b72ca */ /* 0x000fe400000e0000 */
[----:B-1----:R-:W-:-:S04]  /*13700*/  ISETP.GT.AND P1, PT, R13, 0x7f, PT ;  /* 0x0000007f0d00780c */ /* 0x002fc80003f24270 */
[----:B------:R-:W-:-:S04]  /*13710*/  SEL R13, RZ, 0x2, !P1 ;  /* 0x00000002ff0d7807 */ /* 0x000fc80004800000 */
[----:B--2---:R-:W-:Y:S01]  /*13720*/  IADD3 R18, R18, 0x800, R13 ;  /* 0x0000080012127810 */ /* 0x004fe20007ffe00d */
[----:B------:R-:W-:Y:S01]  /*13730*/  IMAD.IADD R14, R13, 0x1, R58 ;  /* 0x000000010d0e7824 */ /* 0x000fe200078e023a */
[----:B------:R-:W-:Y:S02]  /*13740*/  R2UR UR9, R19 ;  /* 0x00000000130972ca */ /* 0x000fe400000e0000 */
[----:B------:R-:W-:Y:S02]  /*13750*/  R2UR UR8, R18 ;  /* 0x00000000120872ca */ /* 0x000fe400000e0000 */
[----:B------:R-:W-:Y:S01]  /*13760*/  R2UR UR10, R14 ;  /* 0x000000000e0a72ca */ /* 0x000fe200000e0000 */
        /* <DEDUP_REMOVED lines=137> */
[----:B------:R-:W1:Y:S01]  /*14000*/  S2R R59, SR_TID.X ;  /* 0x00000000003b7919 */ /* 0x000e620000002100 */
[----:B------:R-:W-:Y:S02]  /*14010*/  WARPGROUP.DEPBAR.LE gsb0, 0x0 ;  /* 0x00008000000079c5 */ /* 0x000fe40000010000 */
[----:B------:R-:W4:Y:S01]  /*14020*/  LD.E.64 R18, desc[UR44][R16.64+0xb0] ;  /* 0x0000b02c10127980 */ /* 0x000f22000c101b00 */
[----:B------:R-:W-:Y:S01]  /*14030*/  IMAD.MOV.U32 R14, RZ, RZ, 0x38 ;  /* 0x00000038ff0e7424 */ /* 0x000fe200078e00ff */
[----:B-1----:R-:W-:Y:S01]  /*14040*/  LOP3.LUT R59, R59, 0x7f, RZ, 0xc0, !PT ;  /* 0x0000007f3b3b7812 */ /* 0x002fe200078ec0ff */
[----:B------:R-:W-:Y:S01]  /*14050*/  IMAD.MOV.U32 R15, RZ, RZ, 0xe00 ;  /* 0x00000e00ff0f7424 */ /* 0x000fe200078e00ff */
[----:B------:R-:W-:Y:S01]  /*14060*/  ST.E desc[UR44][R16.64+0x88], R3 ;  /* 0x0000880310007985 */ /* 0x000fe2000c10192c */
[----:B------:R-:W-:Y:S01]  /*14070*/  WARPGROUP.ARRIVE ;  /* 0x00000000000079c5 */ /* 0x000fe20000000000 */
[----:B------:R-:W-:-:S02]  /*14080*/  SEL R14, R14, 0x36, P1 ;  /* 0x000000360e0e7807 */ /* 0x000fc40000800000 */
[----:B------:R-:W-:Y:S02]  /*14090*/  SEL R15, R15, 0xd80, P1 ;  /* 0x00000d800f0f7807 */ /* 0x000fe40000800000 */
[----:B------:R-:W-:Y:S01]  /*140a0*/  ISETP.NE.AND P0, PT, R59, RZ, PT ;  /* 0x000000ff3b00720c */ /* 0x000fe20003f05270 */
        /* <DEDUP_REMOVED lines=74> */
[----:B------:R-:W3:Y:S04]  /*14550*/  LDL.64 R14, [R1+0x110] ;  /* 0x00011000010e7983 */ /* 0x000ee80000100a00 */
[----:B-1----:R-:W4:Y:S04]  /*14560*/  LDL R59, [R1+0xec] ;  /* 0x0000ec00013b7983 */ /* 0x002f280000100800 */
[----:B------:R-:W4:Y:S04]  /*14570*/  LDL R56, [R1+0x70] ;  /* 0x0000700001387983 */ /* 0x000f280000100800 */
[----:B------:R-:W4:Y:S04]  /*14580*/  LDL R20, [R1+0x118] ;  /* 0x0001180001147983 */ /* 0x000f280000100800 */
[----:B------:R-:W4:Y:S04]  /*14590*/  LDL.128 R8, [R1+0x100] ;  /* 0x0001000001087983 */ /* 0x000f280000100c00 */
[----:B--2---:R-:W2:Y:S04]  /*145a0*/  LD.E R57, desc[UR44][R4.64] ;  /* 0x0000002c04397980 */ /* 0x004ea8000c101900 */
[----:B------:R-:W2:Y:S01]  /*145b0*/  LDL.128 R4, [R1+0xf0] ;  /* 0x0000f00001047983 */ /* 0x000ea20000100c00 */
[----:B---3--:R-:W-:-:S02]  /*145c0*/  ISETP.NE.AND P1, PT, R14, 0x1, PT ;  /* 0x000000010e00780c */ /* 0x008fc40003f25270 */
[----:B----4-:R-:W-:Y:S01]  /*145d0*/  ISETP.GE.AND P2, PT, R9, 0x1, PT ;  /* 0x000000010900780c */ /* 0x010fe20003f46270 */
[----:B------:R-:W-:Y:S01]  /*145e0*/  BSSY B0, `(.L_x_3738) ;  /* 0x0000079000007945 */ /* 0x000fe20003800000 */
[-C--:B--2---:R-:W-:Y:S01]  /*145f0*/  FMUL.FTZ R21, R28, R57.reuse ;  /* 0x000000391c157220 */ /* 0x084fe20000410000 */
[-C--:B------:R-:W-:Y:S01]  /*14600*/  FMUL.FTZ R28, R38, R57.reuse ;  /* 0x00000039261c7220 */ /* 0x080fe20000410000 */
[-C--:B------:R-:W-:Y:S01]  /*14610*/  FMUL.FTZ R38, R40, R57.reuse ;  /* 0x0000003928267220 */ /* 0x080fe20000410000 */
[----:B------:R-:W-:Y:S01]  /*14620*/  SHF.R.S32.HI R40, RZ, 0x1f, R59 ;  /* 0x0000001fff287819 */ /* 0x000fe2000001143b */
[-C--:B------:R-:W-:Y:S01]  /*14630*/  FMUL.FTZ R13, R26, R57.reuse ;  /* 0x000000391a0d7220 */ /* 0x080fe20000410000 */
[-C--:B------:R-:W-:Y:S01]  /*14640*/  FMUL.FTZ R26, R34, R57.reuse ;  /* 0x00000039221a7220 */ /* 0x080fe20000410000 */
[----:B------:R-:W-:Y:S01]  /*14650*/  FMUL.FTZ R18, R27, R57 ;  /* 0x000000391b127220 */ /* 0x000fe20000410000 */
[----:B------:R-:W-:Y:S01]  /*14660*/  LEA.HI R34, R40, R59, RZ, 0x7 ;  /* 0x0000003b28227211 */ /* 0x000fe200078f38ff */
[-C--:B------:R-:W-:Y:S01]  /*14670*/  FMUL.FTZ R27, R35, R57.reuse ;  /* 0x00000039231b7220 */ /* 0x080fe20000410000 */
[-C--:B------:R-:W-:Y:S01]  /*14680*/  FMUL.FTZ R35, R36, R57.reuse ;  /* 0x0000003924237220 */ /* 0x080fe20000410000 */
[-C--:B------:R-:W-:Y:S01]  /*14690*/  FMUL.FTZ R58, R29, R57.reuse ;  /* 0x000000391d3a7220 */ /* 0x080fe20000410000 */
[----:B------:R-:W-:Y:S01]  /*146a0*/  LOP3.LUT R36, R34, 0xffffff80, RZ, 0xc0, !PT ;  /* 0xffffff8022247812 */ /* 0x000fe200078ec0ff */
[-C--:B------:R-:W-:Y:S01]  /*146b0*/  FMUL.FTZ R24, R24, R57.reuse ;  /* 0x0000003918187220 */ /* 0x080fe20000410000 */
[-C--:B------:R-:W-:Y:S01]  /*146c0*/  FMUL.FTZ R29, R39, R57.reuse ;  /* 0x00000039271d7220 */ /* 0x080fe20000410000 */
[-C--:B------:R-:W-:Y:S01]  /*146d0*/  FMUL.FTZ R39, R41, R57.reuse ;  /* 0x0000003929277220 */ /* 0x080fe20000410000 */
[-C--:B------:R-:W-:Y:S01]  /*146e0*/  FMUL.FTZ R41, R44, R57.reuse ;  /* 0x000000392c297220 */ /* 0x080fe20000410000 */
[----:B------:R-:W-:Y:S01]  /*146f0*/  IMAD.IADD R44, R59, 0x1, -R36 ;  /* 0x000000013b2c7824 */ /* 0x000fe200078e0a24 */
[----:B0-----:R0:W1:Y:S01]  /*14700*/  MUFU.TANH R3, R24 ;  /* 0x0000001800037308 */ /* 0x0010620000002400 */
[-C--:B------:R-:W-:Y:S01]  /*14710*/  FMUL.FTZ R19, R25, R57.reuse ;  /* 0x0000003919137220 */ /* 0x080fe20000410000 */
[-C--:B------:R-:W-:Y:S01]  /*14720*/  FMUL.FTZ R25, R31, R57.reuse ;  /* 0x000000391f197220 */ /* 0x080fe20000410000 */
[-C--:B------:R-:W-:Y:S01]  /*14730*/  FMUL.FTZ R31, R43, R57.reuse ;  /* 0x000000392b1f7220 */ /* 0x080fe20000410000 */
[-C--:B0-----:R-:W-:Y:S01]  /*14740*/  FMUL.FTZ R24, R30, R57.reuse ;  /* 0x000000391e187220 */ /* 0x081fe20000410000 */
[-C--:B------:R-:W-:Y:S01]  /*14750*/  FMUL.FTZ R30, R42, R57.reuse ;  /* 0x000000392a1e7220 */ /* 0x080fe20000410000 */
[-C--:B------:R-:W-:Y:S01]  /*14760*/  FMUL.FTZ R42, R45, R57.reuse ;  /* 0x000000392d2a7220 */ /* 0x080fe20000410000 */
[----:B------:R-:W-:Y:S01]  /*14770*/  SHF.R.S32.HI R45, RZ, 0x1f, R44 ;  /* 0x0000001fff2d7819 */ /* 0x000fe2000001142c */
        /* <DEDUP_REMOVED lines=16> */
[----:B------:R-:W-:Y:S02]  /*14880*/  IMAD R40, R56, 0x4, R45 ;  /* 0x0000000438287824 */ /* 0x000fe400078e022d */
[----:B------:R-:W-:Y:S02]  /*14890*/  IMAD.IADD R59, R60, 0x1, -R59 ;  /* 0x000000013c3b7824 */ /* 0x000fe400078e0a3b */
[----:B------:R-:W-:-:S04]  /*148a0*/  IMAD.U32 R40, R40, 0x10, R47 ;  /* 0x0000001028287824 */ /* 0x000fc800078e002f */
[----:B------:R-:W-:-:S04]  /*148b0*/  IMAD R48, R59, 0x8, R40 ;  /* 0x000000083b307824 */ /* 0x000fc800078e0228 */
[----:B------:R-:W-:-:S04]  /*148c0*/  @P1 IMAD.HI.U32 R15, R48, R15, RZ ;  /* 0x0000000f300f1227 */ /* 0x000fc800078e00ff */
[----:B------:R-:W-:Y:S01]  /*148d0*/  FMUL.FTZ R40, R51, R57 ;  /* 0x0000003933287220 */ /* 0x000fe20000410000 */
[----:B------:R-:W-:Y:S01]  /*148e0*/  @P1 SHF.R.U32.HI R48, RZ, R20, R15 ;  /* 0x00000014ff301219 */ /* 0x000fe2000001160f */
[----:B------:R-:W-:Y:S01]  /*148f0*/  IMAD.SHL.U32 R51, R0, 0x40, RZ ;  /* 0x0000004000337824 */ /* 0x000fe200078e00ff */
[----:B------:R-:W-:-:S03]  /*14900*/  LOP3.LUT R15, R46, 0x7ffffffc, RZ, 0xc0, !PT ;  /* 0x7ffffffc2e0f7812 */ /* 0x000fc600078ec0ff */
[----:B------:R-:W0:Y:S02]  /*14910*/  SHFL.IDX PT, R47, R48, RZ, 0x1c1f ;  /* 0x001c1fff302f7589 */ /* 0x000e2400000e0000 */
[----:B------:R-:W-:Y:S01]  /*14920*/  IMAD.IADD R46, R44, 0x1, -R15 ;  /* 0x000000012c2e7824 */ /* 0x000fe200078e0a0f */
        /* <DEDUP_REMOVED lines=11> */
[----:B------:R-:W2:Y:S04]  /*149e0*/  MUFU.TANH R19, R19 ;  /* 0x0000001300137308 */ /* 0x000ea80000002400 */
        /* <DEDUP_REMOVED lines=48> */
.L_x_3741:
[----:B------:R-:W-:-:S13]  /*14cf0*/  ISETP.NE.AND P1, PT, R9, 0x1, PT ;  /* 0x000000010900780c */ /* 0x000fda0003f25270 */
[----:B------:R-:W-:-:S05]  /*14d00*/  @P1 IMAD.HI.U32 R20, R8, R10, RZ ;  /* 0x0000000a08141227 */ /* 0x000fca00078e00ff */
[----:B------:R-:W-:-:S07]  /*14d10*/  @P1 SHF.R.U32.HI R8, RZ, R11, R20 ;  /* 0x0000000bff081219 */ /* 0x000fce0000011614 */
.L_x_3742:
[----:B------:R-:W-:Y:S05]  /*14d20*/  BSYNC B1 ;  /* 0x0000000000017941 */ /* 0x000fea0003800000 */
.L_x_3740:
[----:B------:R-:W-:-:S04]  /*14d30*/  IMAD R15, R8, R9, -R51 ;  /* 0x00000009080f7224 */ /* 0x000fc800078e0a33 */
[----:B------:R-:W-:-:S05]  /*14d40*/  IMAD R8, R46, -0x2, R15 ;  /* 0xfffffffe2e087824 */ /* 0x000fca00078e020f */
[----:B------:R-:W-:Y:S02]  /*14d50*/  VIMNMX R7, R7, R8, !PT ;  /* 0x0000000807077248 */ /* 0x000fe40007fe0100 */
[----:B------:R-:W-:-:S07]  /*14d60*/  VIADDMNMX R6, R8, R9, R6, PT ;  /* 0x0000000908067246 */ /* 0x000fce0003800106 */
.L_x_3739:
[----:B------:R-:W-:Y:S05]  /*14d70*/  BSYNC B0 ;  /* 0x0000000000007941 */ /* 0x000fea0003800000 */
.L_x_3738:
[C---:B------:R-:W-:Y:S01]  /*14d80*/  ISETP.GE.AND P1, PT, R55.reuse, 0x2, PT ;  /* 0x000000023700780c */ /* 0x040fe20003f26270 */
[----:B------:R-:W-:Y:S01]  /*14d90*/  BSSY B0, `(.L_x_3743) ;  /* 0x0000062000007945 */ /* 0x000fe20003800000 */
[----:B------:R-:W-:Y:S02]  /*14da0*/  ISETP.GE.AND P3, PT, R55, 0xa, PT ;  /* 0x0000000a3700780c */ /* 0x000fe40003f66270 */
        /* <DEDUP_REMOVED lines=10> */
[----:B------:R-:W-:Y:S02]  /*14e50*/  ISETP.GE.AND P3, PT, R55, 0x11, PT ;  /* 0x000000113700780c */ /* 0x000fe40003f66270 */
[----:B------:R-:W-:Y:S02]  /*14e60*/  FSEL R58, R58, -INF , !P1 ;  /* 0xff8000003a3a7808 */ /* 0x000fe40004800000 */
[C---:B------:R-:W-:Y:S02]  /*14e70*/  ISETP.LT.OR P2, PT, R6.reuse, 0x9, P2 ;  /* 0x000000090600780c */ /* 0x040fe40001741670 */
        /* <DEDUP_REMOVED lines=47> */
[----:B------:R-:W-:Y:S01]  /*15170*/  ISETP.GE.AND P4, PT, R55, 0x39, PT ;  /* 0x000000393700780c */ /* 0x000fe20003f86270 */
[----:B------:R-:W0:Y:S03]  /*15180*/  SHFL.IDX PT, R49, R48, 0x1, 0x1c1f ;  /* 0x003c1f0030317f89 */ /* 0x000e2600000e0000 */
[----:B------:R-:W-:-:S04]  /*15190*/  ISETP.GT.AND P5, PT, R7, 0x38, !P4 ;  /* 0x000000380700780c */ /* 0x000fc800067a4270 */
[----:B------:R-:W-:-:S04]  /*151a0*/  ISETP.LT.OR P5, PT, R6, 0x39, P5 ;  /* 0x000000390600780c */ /* 0x000fc80002fa1670 */
[----:B------:R-:W-:Y:S02]  /*151b0*/  FSEL R15, R52, -INF , !P5 ;  /* 0xff800000340f7808 */ /* 0x000fe40006800000 */
[----:B------:R-:W-:-:S04]  /*151c0*/  ISETP.GE.AND P5, PT, R55, 0x1, PT ;  /* 0x000000013700780c */ /* 0x000fc80003fa6270 */
[----:B------:R-:W-:-:S04]  /*151d0*/  ISETP.GT.AND P6, PT, R7, RZ, !P5 ;  /* 0x000000ff0700720c */ /* 0x000fc80006fc4270 */
[----:B------:R-:W-:-:S04]  /*151e0*/  ISETP.LT.OR P6, PT, R6, 0x1, P6 ;  /* 0x000000010600780c */ /* 0x000fc800037c1670 */
[----:B-1----:R-:W-:Y:S02]  /*151f0*/  FSEL R47, R3, -INF , !P6 ;  /* 0xff800000032f7808 */ /* 0x002fe40007000000 */
        /* <DEDUP_REMOVED lines=19> */
.L_x_3746:
[----:B------:R-:W-:-:S13]  /*15330*/  ISETP.NE.AND P6, PT, R9, 0x1, PT ;  /* 0x000000010900780c */ /* 0x000fda0003fc5270 */
[----:B------:R-:W-:-:S05]  /*15340*/  @P6 IMAD.HI.U32 R10, R4, R10, RZ ;  /* 0x0000000a040a6227 */ /* 0x000fca00078e00ff */
[----:B------:R-:W-:-:S07]  /*15350*/  @P6 SHF.R.U32.HI R4, RZ, R11, R10 ;  /* 0x0000000bff046219 */ /* 0x000fce000001160a */
.L_x_3747:
[----:B------:R-:W-:Y:S05]  /*15360*/  BSYNC B1 ;  /* 0x0000000000017941 */ /* 0x000fea0003800000 */
.L_x_3745:
[----:B------:R-:W-:-:S04]  /*15370*/  IMAD R5, R4, R9, -R51 ;  /* 0x0000000904057224 */ /* 0x000fc800078e0a33 */
[----:B------:R-:W-:-:S05]  /*15380*/  IMAD R46, R46, -0x2, R5 ;  /* 0xfffffffe2e2e7824 */ /* 0x000fca00078e0205 */
[----:B------:R-:W-:Y:S02]  /*15390*/  VIADDMNMX R6, R46, R9, R6, PT ;  /* 0x000000092e067246 */ /* 0x000fe40003800106 */
[----:B------:R-:W-:-:S07]  /*153a0*/  VIMNMX R7, R7, R46, !PT ;  /* 0x0000002e07077248 */ /* 0x000fce0007fe0100 */
.L_x_3744:
[----:B------:R-:W-:Y:S05]  /*153b0*/  BSYNC B0 ;  /* 0x0000000000007941 */ /* 0x000fea0003800000 */
.L_x_3743:
[----:B------:R-:W-:Y:S02]  /*153c0*/  ISETP.GT.AND P5, PT, R7, RZ, !P5 ;  /* 0x000000ff0700720c */ /* 0x000fe40006fa4270 */
[----:B------:R-:W-:Y:S02]  /*153d0*/  ISETP.NE.AND P6, PT, R64, RZ, PT ;  /* 0x000000ff4000720c */ /* 0x000fe40003fc5270 */
[----:B------:R-:W-:-:S04]  /*153e0*/  ISETP.LT.OR P5, PT, R6, 0x1, P5 ;  /* 0x000000010600780c */ /* 0x000fc80002fa1670 */
[----:B------:R-:W-:Y:S02]  /*153f0*/  FSEL R10, R13, -INF , !P5 ;  /* 0xff8000000d0a7808 */ /* 0x000fe40006800000 */
[----:B------:R-:W-:Y:S02]  /*15400*/  ISETP.NE.AND P5, PT, R8, RZ, PT ;  /* 0x000000ff0800720c */ /* 0x000fe40003fa5270 */
[----:B------:R-:W2:Y:S02]  /*15410*/  LD.E.64 R8, desc[UR44][R16.64+0x200] ;  /* 0x0002002c10087980 */ /* 0x000ea4000c101b00 */
        /* <DEDUP_REMOVED lines=43> */
[----:B------:R-:W-:Y:S02]  /*156d0*/  ISETP.LT.OR P2, PT, R6, 0x31, P2 ;  /* 0x000000310600780c */ /* 0x000fe40001741670 */
[----:B------:R-:W-:Y:S02]  /*156e0*/  FSEL R36, R36, -INF , !P1 ;  /* 0xff80000024247808 */ /* 0x000fe40004800000 */
[----:B------:R-:W-:Y:S02]  /*156f0*/  ISETP.GT.AND P4, PT, R7, 0x38, !P4 ;  /* 0x000000380700780c */ /* 0x000fe40006784270 */
[----:B------:R-:W-:Y:S02]  /*15700*/  ISETP.LT.OR P3, PT, R6, 0x32, P3 ;  /* 0x000000320600780c */ /* 0x000fe40001f61670 */
[----:B------:R-:W-:-:S02]  /*15710*/  FSEL R14, R14, -INF , !P2 ;  /* 0xff8000000e0e7808 */ /* 0x000fc40005000000 */
[----:B------:R-:W-:Y:S02]  /*15720*/  ISETP.GT.AND P1, PT, R7, 0x39, !P6 ;  /* 0x000000390700780c */ /* 0x000fe40007724270 */
[----:B------:R-:W-:Y:S02]  /*15730*/  ISETP.LT.OR P4, PT, R6, 0x39, P4 ;  /* 0x000000390600780c */ /* 0x000fe40002781670 */
[----:B------:R-:W-:Y:S01]  /*15740*/  FSEL R40, R40, -INF , !P3 ;  /* 0xff80000028287808 */ /* 0x000fe20005800000 */
[----:B------:R-:W-:Y:S01]  /*15750*/  UIADD3 UR4, UP0, UR37, 0x200, URZ ;  /* 0x0000020025047890 */ /* 0x000fe2000ff1e03f */
[----:B------:R-:W-:Y:S02]  /*15760*/  ISETP.LT.OR P1, PT, R6, 0x3a, P1 ;  /* 0x0000003a0600780c */ /* 0x000fe40000f21670 */
[----:B------:R-:W-:Y:S01]  /*15770*/  FSEL R44, R44, -INF , !P4 ;  /* 0xff8000002c2c7808 */ /* 0x000fe20006000000 */
[----:B------:R-:W-:Y:S02]  /*15780*/  ULOP3.LUT UR4, UR4, 0x4, URZ, 0xfc, !UPT ;  /* 0x0000000404047892 */ /* 0x000fe4000f8efc3f */
[----:B------:R-:W-:Y:S01]  /*15790*/  UIADD3.X UR5, URZ, UR36, URZ, UP0, !UPT ;  /* 0x000000243f057290 */ /* 0x000fe200087fe43f */
[----:B------:R-:W-:-:S02]  /*157a0*/  FSEL R45, R45, -INF , !P1 ;  /* 0xff8000002d2d7808 */ /* 0x000fc40004800000 */
        /* <DEDUP_REMOVED lines=33> */
[----:B------:R-:W-:Y:S01]  /*159c0*/  FMNMX.FTZ R6, R44, R5, !PT ;  /* 0x000000052c067209 */ /* 0x000fe20007810000 */
[----:B------:R-:W-:Y:S02]  /*159d0*/  IMAD.U32 R4, RZ, RZ, UR4 ;  /* 0x00000004ff047e24 */ /* 0x000fe4000f8e00ff */
[----:B------:R-:W-:Y:S01]  /*159e0*/  IMAD.U32 R5, RZ, RZ, UR5 ;  /* 0x00000005ff057e24 */ /* 0x000fe2000f8e00ff */
        /* <DEDUP_REMOVED lines=43> */
.L_x_3749:
[----:B------:R-:W-:Y:S05]  /*15ca0*/  BSYNC B0 ;  /* 0x0000000000007941 */ /* 0x000fea0003800000 */
.L_x_3748:
        /* <DEDUP_REMOVED lines=19> */
[----:B------:R-:W-:Y:S01]  /*15de0*/  FSEL R3, R4, RZ, P1 ;  /* 0x000000ff04037208 */ /* 0x000fe20000800000 */
[-CC-:B------:R-:W-:Y:S01]  /*15df0*/  FFMA.FTZ R168, R47, R2.reuse, -R6.reuse ;  /* 0x000000022fa87223 */ /* 0x180fe20000010806 */
[-CC-:B------:R-:W-:Y:S01]  /*15e00*/  FFMA.FTZ R7, R20, R2.reuse, -R6.reuse ;  /* 0x0000000214077223 */ /* 0x180fe20000010806 */
[-CC-:B------:R-:W-:Y:S01]  /*15e10*/  FFMA.FTZ R170, R21, R2.reuse, -R6.reuse ;  /* 0x0000000215aa7223 */ /* 0x180fe20000010806 */
[-CC-:B0-----:R-:W-:Y:S01]  /*15e20*/  FFMA.FTZ R9, R58, R2.reuse, -R6.reuse ;  /* 0x000000023a097223 */ /* 0x181fe20000010806 */
[-CC-:B------:R-:W-:Y:S01]  /*15e30*/  FFMA.FTZ R10, R10, R2.reuse, -R3.reuse ;  /* 0x000000020a0a7223 */ /* 0x180fe20000010803 */
[-CC-:B------:R-:W-:Y:S01]  /*15e40*/  FFMA.FTZ R18, R18, R2.reuse, -R3.reuse ;  /* 0x0000000212127223 */ /* 0x180fe20000010803 */
[----:B------:R-:W5:Y:S01]  /*15e50*/  MUFU.EX2 R168, R168 ;  /* 0x000000a800a87308 */ /* 0x000f620000000800 */
[-CC-:B------:R-:W-:Y:S01]  /*15e60*/  FFMA.FTZ R24, R24, R2.reuse, -R3.reuse ;  /* 0x0000000218187223 */ /* 0x180fe20000010803 */
[-CC-:B------:R-:W-:Y:S01]  /*15e70*/  FFMA.FTZ R25, R25, R2.reuse, -R3.reuse ;  /* 0x0000000219197223 */ /* 0x180fe20000010803 */
[-CC-:B------:R-:W-:Y:S01]  /*15e80*/  FFMA.FTZ R172, R32, R2.reuse, -R6.reuse ;  /* 0x0000000220ac7223 */ /* 0x180fe20000010806 */
[-CC-:B------:R-:W-:Y:S01]  /*15e90*/  FFMA.FTZ R26, R26, R2.reuse, -R3.reuse ;  /* 0x000000021a1a7223 */ /* 0x180fe20000010803 */
[-CC-:B------:R-:W-:Y:S01]  /*15ea0*/  FFMA.FTZ R21, R33, R2.reuse, -R6.reuse ;  /* 0x0000000221157223 */ /* 0x180fe20000010806 */
[-C--:B------:R-:W-:Y:S01]  /*15eb0*/  FFMA.FTZ R27, R27, R2.reuse, -R3 ;  /* 0x000000021b1b7223 */ /* 0x080fe20000010803 */
        /* <DEDUP_REMOVED lines=10> */
[----:B-----5:R-:W-:Y:S01]  /*15f60*/  FADD.FTZ R4, R168, R51 ;  /* 0x00000033a8047221 */ /* 0x020fe20000010000 */
[-CC-:B------:R-:W-:Y:S01]  /*15f70*/  FFMA.FTZ R28, R28, R2.reuse, -R3.reuse ;  /* 0x000000021c1c7223 */ /* 0x180fe20000010803 */
[-CC-:B------:R-:W-:Y:S01]  /*15f80*/  FFMA.FTZ R29, R29, R2.reuse, -R3.reuse ;  /* 0x000000021d1d7223 */ /* 0x180fe20000010803 */
[-CC-:B------:R-:W-:Y:S01]  /*15f90*/  FFMA.FTZ R30, R30, R2.reuse, -R3.reuse ;  /* 0x000000021e1e7223 */ /* 0x180fe20000010803 */
[-CC-:B------:R-:W-:Y:S01]  /*15fa0*/  FFMA.FTZ R31, R31, R2.reuse, -R3.reuse ;  /* 0x000000021f1f7223 */ /* 0x180fe20000010803 */
[-CC-:B------:R-:W-:Y:S01]  /*15fb0*/  FFMA.FTZ R34, R34, R2.reuse, -R3.reuse ;  /* 0x0000000222227223 */ /* 0x180fe20000010803 */
[-C--:B------:R-:W-:Y:S01]  /*15fc0*/  FFMA.FTZ R36, R36, R2.reuse, -R3 ;  /* 0x0000000224247223 */ /* 0x080fe20000010803 */
[----:B------:R-:W2:Y:S01]  /*15fd0*/  MUFU.EX2 R169, R18 ;  /* 0x0000001200a97308 */ /* 0x000ea20000000800 */
[----:B0-----:R-:W-:Y:S01]  /*15fe0*/  FADD.FTZ R6, R10, R53 ;  /* 0x000000350a067221 */ /* 0x001fe20000010000 */
[-CC-:B------:R-:W-:Y:S01]  /*15ff0*/  FFMA.FTZ R14, R14, R2.reuse, -R3.reuse ;  /* 0x000000020e0e7223 */ /* 0x180fe20000010803 */
[-CC-:B------:R-:W-:Y:S01]  /*16000*/  FFMA.FTZ R40, R40, R2.reuse, -R3.reuse ;  /* 0x0000000228287223 */ /* 0x180fe20000010803 */
[-CC-:B------:R-:W-:Y:S01]  /*16010*/  FFMA.FTZ R44, R44, R2.reuse, -R3.reuse ;  /* 0x000000022c2c7223 */ /* 0x180fe20000010803 */
[----:B------:R-:W-:-:S03]  /*16020*/  FFMA.FTZ R2, R45, R2, -R3 ;  /* 0x000000022d027223 */ /* 0x000fc60000010803 */
        /* <DEDUP_REMOVED lines=55> */
[----:B-1----:R-:W-:Y:S01]  /*163a0*/  FADD.FTZ R6, R44, R5 ;  /* 0x000000052c067221 */ /* 0x002fe20000010000 */
[----:B--2---:R-:W-:-:S05]  /*163b0*/  FADD.FTZ R39, R15, R4 ;  /* 0x000000040f277221 */ /* 0x004fca0000010000 */
[----:B------:R-:W-:Y:S01]  /*163c0*/  ST.E desc[UR44][R16.64+0x210], R39 ;  /* 0x0002102710007985 */ /* 0x000fe2000c10192c */
[----:B0-----:R-:W-:-:S05]  /*163d0*/  FADD.FTZ R41, R183, R6 ;  /* 0x00000006b7297221 */ /* 0x001fca0000010000 */
        /* <DEDUP_REMOVED lines=22> */
[----:B------:R-:W-:Y:S01]  /*16540*/  STSM.16.M88.4 [R18], R168 ;  /* 0x000000a812007844 */ /* 0x000fe20000000200 */
[--C-:B---3--:R-:W-:Y:S02]  /*16550*/  IMAD R5, R3, 0x2, R18.reuse ;  /* 0x0000000203057824 */ /* 0x108fe400078e0212 */
[C---:B------:R-:W-:Y:S02]  /*16560*/  IMAD R4, R2.reuse, 0x2, R18 ;  /* 0x0000000202047824 */ /* 0x040fe400078e0212 */
[----:B------:R-:W-:-:S03]  /*16570*/  IMAD R6, R2, 0x2, R5 ;  /* 0x0000000202067824 */ /* 0x000fc600078e0205 */
[----:B------:R0:W-:Y:S04]  /*16580*/  STSM.16.M88.4 [R4], R172 ;  /* 0x000000ac04007844 */ /* 0x0001e80000000200 */
[----:B------:R1:W-:Y:S04]  /*16590*/  STSM.16.M88.4 [R5], R176 ;  /* 0x000000b005007844 */ /* 0x0003e80000000200 */
[----:B------:R2:W-:Y:S04]  /*165a0*/  STSM.16.M88.4 [R6], R180 ;  /* 0x000000b406007844 */ /* 0x0005e80000000200 */
[----:B------:R-:W3:Y:S01]  /*165b0*/  LD.E R8, desc[UR44][R16.64+0x230] ;  /* 0x0002302c10087980 */ /* 0x000ee2000c101900 */
[----:B------:R-:W-:-:S04]  /*165c0*/  UIADD3 UR4, UP0, UR37, 0x230, URZ ;  /* 0x0000023025047890 */ /* 0x000fc8000ff1e03f */
[----:B------:R-:W-:Y:S02]  /*165d0*/  ULOP3.LUT UR5, UR4, 0x4, URZ, 0xfc, !UPT ;  /* 0x0000000404057892 */ /* 0x000fe4000f8efc3f */
[----:B------:R-:W-:-:S04]  /*165e0*/  UIADD3.X UR6, URZ, UR36, URZ, UP0, !UPT ;  /* 0x000000243f067290 */ /* 0x000fc800087fe43f */
[----:B------:R-:W-:Y:S02]  /*165f0*/  IMAD.U32 R2, RZ, RZ, UR5 ;  /* 0x00000005ff027e24 */ /* 0x000fe4000f8e00ff */
[----:B------:R-:W-:Y:S02]  /*16600*/  IMAD.U32 R3, RZ, RZ, UR6 ;  /* 0x00000006ff037e24 */ /* 0x000fe4000f8e00ff */
[----:B---3--:R-:W-:-:S05]  /*16610*/  FMUL.FTZ R7, R13, R8 ;  /* 0x000000080d077220 */ /* 0x008fca0000410000 */
[----:B------:R-:W-:Y:S04]  /*16620*/  ST.E desc[UR44][R16.64+0x230], R7 ;  /* 0x0002300710007985 */ /* 0x000fe8000c10192c */
[----:B0-----:R-:W1:Y:S02]  /*16630*/  LD.E R4, desc[UR44][R2.64] ;  /* 0x0000002c02047980 */ /* 0x001e64000c101900 */
[----:B-1----:R-:W-:-:S05]  /*16640*/  FMUL.FTZ R5, R13, R4 ;  /* 0x000000040d057220 */ /* 0x002fca0000410000 */
[----:B------:R0:W-:Y:S04]  /*16650*/  ST.E desc[UR44][R2.64], R5 ;  /* 0x0000000502007985 */ /* 0x0001e8000c10192c */
        /* <DEDUP_REMOVED lines=60> */
[----:B--2---:R-:W2:Y:S04]  /*16a20*/  LD.E R6, desc[UR44][R16.64+0x414] ;  /* 0x0004142c10067980 */ /* 0x004ea8000c101900 */
[----:B------:R-:W2:Y:S01]  /*16a30*/  LD.E R8, desc[UR44][R16.64+0x420] ;  /* 0x0004202c10087980 */ /* 0x000ea2000c101900 */
[----:B------:R-:W-:Y:S01]  /*16a40*/  ULOP3.LUT UR5, UR4, 0x8, URZ, 0xfc, !UPT ;  /* 0x0000000804057892 */ /* 0x000fe2000f8efc3f */
[C---:B0-----:R-:W-:Y:S01]  /*16a50*/  FMUL.FTZ R5, R13.reuse, R66 ;  /* 0x000000420d057220 */ /* 0x041fe20000410000 */
[----:B---3--:R-:W-:-:S04]  /*16a60*/  FMUL.FTZ R27, R13, R132 ;  /* 0x000000840d1b7220 */ /* 0x008fc80000410000 */
[----:B------:R0:W-:Y:S01]  /*16a70*/  ST.E desc[UR44][R16.64+0x240], R5 ;  /* 0x0002400510007985 */ /* 0x0001e2000c10192c */
[C---:B----4-:R-:W-:Y:S01]  /*16a80*/  FMUL.FTZ R7, R13.reuse, R68 ;  /* 0x000000440d077220 */ /* 0x050fe20000410000 */
[C---:B-----5:R-:W-:Y:S01]  /*16a90*/  FMUL.FTZ R9, R13.reuse, R70 ;  /* 0x000000460d097220 */ /* 0x060fe20000410000 */
[C---:B------:R-:W-:Y:S01]  /*16aa0*/  FMUL.FTZ R15, R13.reuse, R72 ;  /* 0x000000480d0f7220 */ /* 0x040fe20000410000 */
[C---:B------:R-:W-:Y:S01]  /*16ab0*/  FMUL.FTZ R19, R13.reuse, R74 ;  /* 0x0000004a0d137220 */ /* 0x040fe20000410000 */
[----:B------:R-:W-:Y:S01]  /*16ac0*/  ST.E desc[UR44][R16.64+0x424], R27 ;  /* 0x0004241b10007985 */ /* 0x000fe2000c10192c */
[----:B0-----:R-:W-:-:S03]  /*16ad0*/  FMUL.FTZ R5, R13, R80 ;  /* 0x000000500d057220 */ /* 0x001fc60000410000 */
[----:B------:R0:W-:Y:S01]  /*16ae0*/  ST.E desc[UR44][R16.64+0x244], R7 ;  /* 0x0002440710007985 */ /* 0x0001e2000c10192c */
[----:B------:R-:W-:-:S03]  /*16af0*/  FMUL.FTZ R21, R13, R76 ;  /* 0x0000004c0d157220 */ /* 0x000fc60000410000 */
[----:B------:R1:W-:Y:S01]  /*16b00*/  ST.E desc[UR44][R16.64+0x250], R9 ;  /* 0x0002500910007985 */ /* 0x0003e2000c10192c */
[----:B------:R-:W-:-:S03]  /*16b10*/  FMUL.FTZ R25, R13, R78 ;  /* 0x0000004e0d197220 */ /* 0x000fc60000410000 */
[----:B------:R3:W-:Y:S04]  /*16b20*/  ST.E desc[UR44][R16.64+0x254], R15 ;  /* 0x0002540f10007985 */ /* 0x0007e8000c10192c */
[----:B------:R4:W-:Y:S01]  /*16b30*/  ST.E desc[UR44][R16.64+0x260], R19 ;  /* 0x0002601310007985 */ /* 0x0009e2000c10192c */
[C---:B0-----:R-:W-:Y:S01]  /*16b40*/  FMUL.FTZ R7, R13.reuse, R82 ;  /* 0x000000520d077220 */ /* 0x041fe20000410000 */
[C---:B------:R-:W-:Y:S02]  /*16b50*/  FMUL.FTZ R27, R13.reuse, R84 ;  /* 0x000000540d1b7220 */ /* 0x040fe40000410000 */
[----:B------:R0:W-:Y:S01]  /*16b60*/  ST.E desc[UR44][R16.64+0x274], R5 ;  /* 0x0002740510007985 */ /* 0x0001e2000c10192c */
[C---:B------:R-:W-:Y:S01]  /*16b70*/  FMUL.FTZ R29, R13.reuse, R86 ;  /* 0x000000560d1d7220 */ /* 0x040fe20000410000 */
[C---:B-1----:R-:W-:Y:S01]  /*16b80*/  FMUL.FTZ R9, R13.reuse, R88 ;  /* 0x000000580d097220 */ /* 0x042fe20000410000 */
[C---:B---3--:R-:W-:Y:S01]  /*16b90*/  FMUL.FTZ R15, R13.reuse, R90 ;  /* 0x0000005a0d0f7220 */ /* 0x048fe20000410000 */
[C---:B----4-:R-:W-:Y:S01]  /*16ba0*/  FMUL.FTZ R19, R13.reuse, R92 ;  /* 0x0000005c0d137220 */ /* 0x050fe20000410000 */
[----:B------:R1:W-:Y:S01]  /*16bb0*/  ST.E desc[UR44][R16.64+0x264], R21 ;  /* 0x0002641510007985 */ /* 0x0003e2000c10192c */
[----:B0-----:R-:W-:-:S03]  /*16bc0*/  FMUL.FTZ R5, R13, R98 ;  /* 0x000000620d057220 */ /* 0x001fc60000410000 */
[----:B------:R0:W-:Y:S04]  /*16bd0*/  ST.E desc[UR44][R16.64+0x270], R25 ;  /* 0x0002701910007985 */ /* 0x0001e8000c10192c */
[----:B------:R3:W-:Y:S04]  /*16be0*/  ST.E desc[UR44][R16.64+0x280], R7 ;  /* 0x0002800710007985 */ /* 0x0007e8000c10192c */
[----:B------:R4:W-:Y:S01]  /*16bf0*/  ST.E desc[UR44][R16.64+0x284], R27 ;  /* 0x0002841b10007985 */ /* 0x0009e2000c10192c */
[----:B-1----:R-:W-:-:S03]  /*16c00*/  FMUL.FTZ R21, R13, R94 ;  /* 0x0000005e0d157220 */ /* 0x002fc60000410000 */
[----:B------:R1:W-:Y:S01]  /*16c10*/  ST.E desc[UR44][R16.64+0x290], R29 ;  /* 0x0002901d10007985 */ /* 0x0003e2000c10192c */
[----:B0-----:R-:W-:-:S03]  /*16c20*/  FMUL.FTZ R25, R13, R96 ;  /* 0x000000600d197220 */ /* 0x001fc60000410000 */
[----:B------:R0:W-:Y:S01]  /*16c30*/  ST.E desc[UR44][R16.64+0x294], R9 ;  /* 0x0002940910007985 */ /* 0x0001e2000c10192c */
[----:B---3--:R-:W-:-:S03]  /*16c40*/  FMUL.FTZ R7, R13, R100 ;  /* 0x000000640d077220 */ /* 0x008fc60000410000 */
[----:B------:R3:W-:Y:S01]  /*16c50*/  ST.E desc[UR44][R16.64+0x2a0], R15 ;  /* 0x0002a00f10007985 */ /* 0x0007e2000c10192c */
[----:B----4-:R-:W-:-:S03]  /*16c60*/  FMUL.FTZ R27, R13, R104 ;  /* 0x000000680d1b7220 */ /* 0x010fc60000410000 */
[----:B------:R4:W-:Y:S01]  /*16c70*/  ST.E desc[UR44][R16.64+0x2a4], R19 ;  /* 0x0002a41310007985 */ /* 0x0009e2000c10192c */
[C---:B-1----:R-:W-:Y:S01]  /*16c80*/  FMUL.FTZ R29, R13.reuse, R106 ;  /* 0x0000006a0d1d7220 */ /* 0x042fe20000410000 */
[C---:B0-----:R-:W-:Y:S02]  /*16c90*/  FMUL.FTZ R9, R13.reuse, R102 ;  /* 0x000000660d097220 */ /* 0x041fe40000410000 */
[----:B------:R0:W-:Y:S01]  /*16ca0*/  ST.E desc[UR44][R16.64+0x2c0], R5 ;  /* 0x0002c00510007985 */ /* 0x0001e2000c10192c */
[C---:B---3--:R-:W-:Y:S01]  /*16cb0*/  FMUL.FTZ R15, R13.reuse, R108 ;  /* 0x0000006c0d0f7220 */ /* 0x048fe20000410000 */
[C---:B----4-:R-:W-:Y:S02]  /*16cc0*/  FMUL.FTZ R19, R13.reuse, R110 ;  /* 0x0000006e0d137220 */ /* 0x050fe40000410000 */
        /* <DEDUP_REMOVED lines=9> */
[----:B---3--:R-:W-:-:S03]  /*16d60*/  FMUL.FTZ R7, R13, R118 ;  /* 0x000000760d077220 */ /* 0x008fc60000410000 */
[----:B------:R3:W-:Y:S01]  /*16d70*/  ST.E desc[UR44][R16.64+0x2e4], R15 ;  /* 0x0002e40f10007985 */ /* 0x0007e2000c10192c */
[----:B-1----:R-:W-:-:S03]  /*16d80*/  FMUL.FTZ R9, R13, R120 ;  /* 0x000000780d097220 */ /* 0x002fc60000410000 */
[----:B------:R1:W-:Y:S01]  /*16d90*/  ST.E desc[UR44][R16.64+0x2f0], R19 ;  /* 0x0002f01310007985 */ /* 0x0003e2000c10192c */
[C---:B----4-:R-:W-:Y:S01]  /*16da0*/  FMUL.FTZ R27, R13.reuse, R124 ;  /* 0x0000007c0d1b7220 */ /* 0x050fe20000410000 */
[C---:B0-----:R-:W-:Y:S02]  /*16db0*/  FMUL.FTZ R29, R13.reuse, R126 ;  /* 0x0000007e0d1d7220 */ /* 0x041fe40000410000 */
[----:B------:R0:W-:Y:S01]  /*16dc0*/  ST.E desc[UR44][R16.64+0x2f4], R5 ;  /* 0x0002f40510007985 */ /* 0x0001e2000c10192c */
[C---:B---3--:R-:W-:Y:S01]  /*16dd0*/  FMUL.FTZ R15, R13.reuse, R122 ;  /* 0x0000007a0d0f7220 */ /* 0x048fe20000410000 */
[C---:B-1----:R-:W-:Y:S02]  /*16de0*/  FMUL.FTZ R19, R13.reuse, R128 ;  /* 0x000000800d137220 */ /* 0x042fe40000410000 */
        /* <DEDUP_REMOVED lines=48> */
[----:B-1----:R-:W-:-:S03]  /*170f0*/  FMUL.FTZ R25, R13, R20 ;  /* 0x000000140d197220 */ /* 0x002fc60000410000 */
[----:B------:R1:W-:Y:S01]  /*17100*/  ST.E desc[UR44][R16.64+0x3d0], R29 ;  /* 0x0003d01d10007985 */ /* 0x0003e2000c10192c */
[C---:B--2---:R-:W-:Y:S01]  /*17110*/  FMUL.FTZ R15, R13.reuse, R26 ;  /* 0x0000001a0d0f7220 */ /* 0x044fe20000410000 */
[C---:B0-----:R-:W-:Y:S02]  /*17120*/  FMUL.FTZ R19, R13.reuse, R24 ;  /* 0x000000180d137220 */ /* 0x041fe40000410000 */
[----:B------:R0:W-:Y:S01]  /*17130*/  ST.E desc[UR44][R16.64+0x3c0], R5 ;  /* 0x0003c00510007985 */ /* 0x0001e2000c10192c */
[C---:B---3--:R-:W-:Y:S01]  /*17140*/  FMUL.FTZ R27, R13.reuse, R10 ;  /* 0x0000000a0d1b7220 */ /* 0x048fe20000410000 */
[C---:B-1----:R-:W-:Y:S01]  /*17150*/  FMUL.FTZ R29, R13.reuse, R4 ;  /* 0x000000040d1d7220 */ /* 0x042fe20000410000 */
[----:B------:R-:W-:Y:S01]  /*17160*/  FMUL.FTZ R13, R13, R8 ;  /* 0x000000080d0d7220 */ /* 0x000fe20000410000 */
[----:B------:R-:W-:Y:S02]  /*17170*/  IMAD.U32 R4, RZ, RZ, UR5 ;  /* 0x00000005ff047e24 */ /* 0x000fe4000f8e00ff */
[----:B0-----:R-:W-:Y:S01]  /*17180*/  IMAD.U32 R5, RZ, RZ, UR6 ;  /* 0x00000006ff057e24 */ /* 0x001fe2000f8e00ff */
        /* <DEDUP_REMOVED lines=10> */
[----:B------:R-:W1:Y:S01]  /*17230*/  LD.E R8, desc[UR44][R4.64] ;  /* 0x0000002c04087980 */ /* 0x000e62000c101900 */
[----:B------:R-:W-:Y:S01]  /*17240*/  ULOP3.LUT UR4, UR4, 0xc, URZ, 0xfc, !UPT ;  /* 0x0000000c04047892 */ /* 0x000fe2000f8efc3f */
[----:B0-----:R-:W-:-:S05]  /*17250*/  IMAD.U32 R7, RZ, RZ, UR6 ;  /* 0x00000006ff077e24 */ /* 0x001fca000f8e00ff */
[----:B------:R-:W-:Y:S02]  /*17260*/  IMAD.U32 R6, RZ, RZ, UR4 ;  /* 0x00000004ff067e24 */ /* 0x000fe4000f8e00ff */
[----:B-1----:R-:W-:-:S05]  /*17270*/  FMUL.FTZ R9, R11, R8 ;  /* 0x000000080b097220 */ /* 0x002fca0000410000 */
[----:B------:R-:W-:Y:S04]  /*17280*/  ST.E desc[UR44][R4.64], R9 ;  /* 0x0000000904007985 */ /* 0x000fe8000c10192c */
[----:B------:R-:W2:Y:S02]  /*17290*/  LD.E R8, desc[UR44][R6.64] ;  /* 0x0000002c06087980 */ /* 0x000ea4000c101900 */
[----:B--2---:R-:W-:-:S05]  /*172a0*/  FMUL.FTZ R15, R11, R8 ;  /* 0x000000080b0f7220 */ /* 0x004fca0000410000 */
[----:B------:R0:W-:Y:S04]  /*172b0*/  ST.E desc[UR44][R6.64], R15 ;  /* 0x0000000f06007985 */ /* 0x0001e8000c10192c */
        /* <DEDUP_REMOVED lines=62> */
[----:B0-----:R-:W5:Y:S01]  /*176a0*/  LD.E R15, desc[UR44][R16.64+0x230] ;  /* 0x0002302c100f7980 */ /* 0x001f62000c101900 */
[C---:B--2---:R-:W-:Y:S01]  /*176b0*/  FMUL.FTZ R29, R11.reuse, R136 ;  /* 0x000000880b1d7220 */ /* 0x044fe20000410000 */
[----:B---3--:R-:W-:-:S04]  /*176c0*/  FMUL.FTZ R9, R11, R78 ;  /* 0x0000004e0b097220 */ /* 0x008fc80000410000 */
[----:B------:R0:W-:Y:S01]  /*176d0*/  ST.E desc[UR44][R16.64+0x42c], R29 ;  /* 0x00042c1d10007985 */ /* 0x0001e2000c10192c */
[C---:B----4-:R-:W-:Y:S01]  /*176e0*/  FMUL.FTZ R13, R11.reuse, R80 ;  /* 0x000000500b0d7220 */ /* 0x050fe20000410000 */
[C---:B-----5:R-:W-:Y:S01]  /*176f0*/  FMUL.FTZ R19, R11.reuse, R82 ;  /* 0x000000520b137220 */ /* 0x060fe20000410000 */
[C---:B------:R-:W-:Y:S01]  /*17700*/  FMUL.FTZ R21, R11.reuse, R84 ;  /* 0x000000540b157220 */ /* 0x040fe20000410000 */
        /* <DEDUP_REMOVED lines=104> */
[C---:B---3--:R-:W-:Y:S02]  /*17d90*/  FMUL.FTZ R31, R11.reuse, R8 ;  /* 0x000000080b1f7220 */ /* 0x048fe40000410000 */
[----:B------:R-:W-:Y:S01]  /*17da0*/  ST.E desc[UR44][R16.64+0x230], R15 ;  /* 0x0002300f10007985 */ /* 0x000fe2000c10192c */
[----:B0-----:R-:W-:-:S03]  /*17db0*/  FMUL.FTZ R33, R11, R18 ;  /* 0x000000120b217220 */ /* 0x001fc60000410000 */
[----:B------:R-:W2:Y:S01]  /*17dc0*/  LD.E R10, desc[UR44][R16.64+0x1e8] ;  /* 0x0001e82c100a7980 */ /* 0x000ea2000c101900 */
[----:B-1----:R-:W-:-:S03]  /*17dd0*/  FMUL.FTZ R35, R11, R14 ;  /* 0x0000000e0b237220 */ /* 0x002fc60000410000 */
        /* <DEDUP_REMOVED lines=11> */
[----:B0-----:R-:W4:Y:S04]  /*17e90*/  LD.E R21, desc[UR44][R2.64] ;  /* 0x0000002c02157980 */ /* 0x001f28000c101900 */
[----:B------:R-:W2:Y:S04]  /*17ea0*/  LD.E.64 R8, desc[UR44][R16.64+0xa8] ;  /* 0x0000a82c10087980 */ /* 0x000ea8000c101b00 */
[----:B----4-:R0:W-:Y:S04]  /*17eb0*/  ST.E desc[UR44][R2.64], R21 ;  /* 0x0000001502007985 */ /* 0x0101e8000c10192c */
[----:B-1----:R-:W4:Y:S04]  /*17ec0*/  LD.E R25, desc[UR44][R4.64] ;  /* 0x0000002c04197980 */ /* 0x002f28000c101900 */
[----:B----4-:R1:W-:Y:S04]  /*17ed0*/  ST.E desc[UR44][R4.64], R25 ;  /* 0x0000001904007985 */ /* 0x0103e8000c10192c */
[----:B---3--:R-:W3:Y:S04]  /*17ee0*/  LD.E R27, desc[UR44][R6.64] ;  /* 0x0000002c061b7980 */ /* 0x008ee8000c101900 */
[----:B---3--:R3:W-:Y:S04]  /*17ef0*/  ST.E desc[UR44][R6.64], R27 ;  /* 0x0000001b06007985 */ /* 0x0087e8000c10192c */
[----:B------:R-:W4:Y:S04]  /*17f00*/  LD.E R11, desc[UR44][R16.64+0x240] ;  /* 0x0002402c100b7980 */ /* 0x000f28000c101900 */
[----:B------:R-:W5:Y:S04]  /*17f10*/  LD.E R13, desc[UR44][R16.64+0x244] ;  /* 0x0002442c100d7980 */ /* 0x000f68000c101900 */
[----:B------:R-:W2:Y:S04]  /*17f20*/  LD.E R14, desc[UR44][R16.64+0x248] ;  /* 0x0002482c100e7980 */ /* 0x000ea8000c101900 */
[----:B------:R-:W2:Y:S04]  /*17f30*/  LD.E R15, desc[UR44][R16.64+0x24c] ;  /* 0x00024c2c100f7980 */ /* 0x000ea8000c101900 */
[----:B------:R-:W2:Y:S04]  /*17f40*/  LD.E R18, desc[UR44][R16.64+0x250] ;  /* 0x0002502c10127980 */ /* 0x000ea8000c101900 */
[----:B------:R-:W2:Y:S04]  /*17f50*/  LD.E R19, desc[UR44][R16.64+0x254] ;  /* 0x0002542c10137980 */ /* 0x000ea8000c101900 */
[----:B------:R-:W2:Y:S04]  /*17f60*/  LD.E R20, desc[UR44][R16.64+0x258] ;  /* 0x0002582c10147980 */ /* 0x000ea8000c101900 */
[----:B0-----:R-:W2:Y:S04]  /*17f70*/  LD.E R21, desc[UR44][R16.64+0x25c] ;  /* 0x00025c2c10157980 */ /* 0x001ea8000c101900 */
[----:B------:R-:W2:Y:S04]  /*17f80*/  LD.E R24, desc[UR44][R16.64+0x260] ;  /* 0x0002602c10187980 */ /* 0x000ea8000c101900 */
[----:B-1----:R-:W2:Y:S04]  /*17f90*/  LD.E R25, desc[UR44][R16.64+0x264] ;  /* 0x0002642c10197980 */ /* 0x002ea8000c101900 */
[----:B------:R-:W2:Y:S04]  /*17fa0*/  LD.E R26, desc[UR44][R16.64+0x268] ;  /* 0x0002682c101a7980 */ /* 0x000ea8000c101900 */
        /* <DEDUP_REMOVED lines=113> */
[----:B----4-:R-:W-:Y:S04]  /*186c0*/  ST.E desc[UR44][R16.64+0x240], R11 ;  /* 0x0002400b10007985 */ /* 0x010fe8000c10192c */
[----:B-----5:R-:W-:Y:S04]  /*186d0*/  ST.E desc[UR44][R16.64+0x244], R13 ;  /* 0x0002440d10007985 */ /* 0x020fe8000c10192c */
[----:B--2---:R-:W-:Y:S04]  /*186e0*/  ST.E desc[UR44][R16.64+0x248], R14 ;  /* 0x0002480e10007985 */ /* 0x004fe8000c10192c */
        /* <DEDUP_REMOVED lines=8> */
[----:B---3--:R-:W-:Y:S04]  /*18770*/  ST.E desc[UR44][R16.64+0x26c], R27 ;  /* 0x00026c1b10007985 */ /* 0x008fe8000c10192c */
        /* <DEDUP_REMOVED lines=651> */
[----:B------:R-:W-:Y:S04]  /*1b030*/  ST.E desc[UR44][R2.64], R25 ;  /* 0x0000001902007985 */ /* 0x000fe8000c10192c */
        /* <DEDUP_REMOVED lines=130> */
[----:B------:R-:W2:Y:S04]  /*1b860*/  LD.E R11, desc[UR44][R4.64] ;  /* 0x0000002c040b7980 */ /* 0x000ea8000c101900 */
[----:B--2---:R1:W-:Y:S04]  /*1b870*/  ST.E desc[UR44][R4.64], R11 ;  /* 0x0000000b04007985 */ /* 0x0043e8000c10192c */
[----:B------:R-:W2:Y:S04]  /*1b880*/  LD.E R13, desc[UR44][R6.64] ;  /* 0x0000002c060d7980 */ /* 0x000ea8000c101900 */
[----:B--2---:R2:W-:Y:S04]  /*1b890*/  ST.E desc[UR44][R6.64], R13 ;  /* 0x0000000d06007985 */ /* 0x0045e8000c10192c */
[----:B0-----:R-:W3:Y:S04]  /*1b8a0*/  LD.E R2, desc[UR44][R16.64+0x240] ;  /* 0x0002402c10027980 */ /* 0x001ee8000c101900 */
[----:B------:R-:W4:Y:S04]  /*1b8b0*/  LD.E R3, desc[UR44][R16.64+0x244] ;  /* 0x0002442c10037980 */ /* 0x000f28000c101900 */
        /* <DEDUP_REMOVED lines=122> */
[----:B---3--:R0:W-:Y:S04]  /*1c060*/  ST.E desc[UR44][R16.64+0x240], R2 ;  /* 0x0002400210007985 */ /* 0x0081e8000c10192c */
[----:B----4-:R0:W-:Y:S04]  /*1c070*/  ST.E desc[UR44][R16.64+0x244], R3 ;  /* 0x0002440310007985 */ /* 0x0101e8000c10192c */
[----:B-----5:R0:W-:Y:S04]  /*1c080*/  ST.E desc[UR44][R16.64+0x248], R4 ;  /* 0x0002480410007985 */ /* 0x0201e8000c10192c */
        /* <DEDUP_REMOVED lines=137> */
.L_x_3751:
[----:B------:R-:W-:Y:S05]  /*1c920*/  BSYNC B0 ;  /* 0x0000000000007941 */ /* 0x000fea0003800000 */
.L_x_3750:
[C---:B------:R-:W-:Y:S01]  /*1c930*/  ISETP.GT.AND P0, PT, R0.reuse, R12, PT ;  /* 0x0000000c0000720c */ /* 0x040fe20003f04270 */
[----:B------:R-:W-:-:S12]  /*1c940*/  VIADD R0, R0, 0xffffffff ;  /* 0xffffffff00007836 */ /* 0x000fd80000000000 */
[----:B------:R-:W-:Y:S05]  /*1c950*/  @P0 BRA `(.L_x_3752) ;  /* 0xffffff5800380947 */ /* 0x000fea000383ffff */
[----:B0-----:R-:W2:Y:S02]  /*1c960*/  LDL R6, [R1+0x70] ;  /* 0x0000700001067983 */ /* 0x001ea40000100800 */
[----:B--2---:R-:W-:-:S07]  /*1c970*/  IMAD.SHL.U32 R6, R6, 0x40, RZ ;  /* 0x0000004006067824 */ /* 0x004fce00078e00ff */
.L_x_3723:
[----:B------:R-:W0:Y:S01]  /*1c980*/  LDC R2, c[0x0][0x448] ;  /* 0x00011200ff027b82 */ /* 0x000e220000000800 */
[----:B------:R-:W-:Y:S01]  /*1c990*/  VIADD R6, R6, 0x3f ;  /* 0x0000003f06067836 */ /* 0x000fe20000000000 */
[----:B------:R-:W-:-:S06]  /*1c9a0*/  ULDC UR4, c[0x0][0xad4] ;  /* 0x0002b50000047ab9 */ /* 0x000fcc0000000800 */
[----:B------:R-:W2:Y:S01]  /*1c9b0*/  LDC R7, c[0x0][0xadc] ;  /* 0x0002b700ff077b82 */ /* 0x000ea20000000800 */
[----:B0-----:R-:W-:-:S13]  /*1c9c0*/  ISETP.NE.AND P0, PT, R2, 0x1, PT ;  /* 0x000000010200780c */ /* 0x001fda0003f05270 */
[----:B------:R-:W0:Y:S08]  /*1c9d0*/  @P0 LDC R3, c[0x0][0x44c] ;  /* 0x00011300ff030b82 */ /* 0x000e300000000800 */
[----:B------:R-:W3:Y:S01]  /*1c9e0*/  @P0 LDC R5, c[0x0][0x450] ;  /* 0x00011400ff050b82 */ /* 0x000ee20000000800 */
[----:B0-----:R-:W-:-:S05]  /*1c9f0*/  @P0 IMAD.HI.U32 R2, R6, R3, RZ ;  /* 0x0000000306020227 */ /* 0x001fca00078e00ff */
[----:B---3--:R-:W-:Y:S02]  /*1ca00*/  @P0 SHF.R.U32.HI R6, RZ, R5, R2 ;  /* 0x00000005ff060219 */ /* 0x008fe40000011602 */
[----:B--2---:R-:W-:-:S03]  /*1ca10*/  ISETP.GE.AND P0, PT, R7, 0x1, PT ;  /* 0x000000010700780c */ /* 0x004fc60003f06270 */
[----:B------:R-:W-:-:S04]  /*1ca20*/  IMAD.IADD R6, R189, 0x1, R6 ;  /* 0x00000001bd067824 */ /* 0x000fc800078e0206 */
[----:B-1----:R-:W-:-:S06]  /*1ca30*/  VIADD R4, R6, -UR4 ;  /* 0x8000000406047c36 */ /* 0x002fcc0008000000 */
        /* <DEDUP_REMOVED lines=11> */
.L_x_3755:
[----:B------:R-:W-:-:S13]  /*1caf0*/  ISETP.NE.AND P0, PT, R7, 0x1, PT ;  /* 0x000000010700780c */ /* 0x000fda0003f05270 */
[----:B------:R-:W0:Y:S02]  /*1cb00*/  @P0 LDC.64 R2, c[0x0][0xae0] ;  /* 0x0002b800ff020b82 */ /* 0x000e240000000a00 */
[----:B0-----:R-:W-:-:S05]  /*1cb10*/  @P0 IMAD.HI.U32 R2, R6, R2, RZ ;  /* 0x0000000206020227 */ /* 0x001fca00078e00ff */
[----:B------:R-:W-:-:S07]  /*1cb20*/  @P0 SHF.R.U32.HI R6, RZ, R3, R2 ;  /* 0x00000003ff060219 */ /* 0x000fce0000011602 */
.L_x_3756:
[----:B------:R-:W-:Y:S05]  /*1cb30*/  BSYNC B0 ;  /* 0x0000000000007941 */ /* 0x000fea0003800000 */
.L_x_3754:
[----:B------:R-:W-:-:S05]  /*1cb40*/  IMAD R3, R6, R7, RZ ;  /* 0x0000000706037224 */ /* 0x000fca00078e02ff */
[----:B------:R-:W-:-:S07]  /*1cb50*/  VIMNMX R4, R4, R3, !PT ;  /* 0x0000000304047248 */ /* 0x000fce0007fe0100 */
.L_x_3753:
[----:B------:R-:W-:-:S05]  /*1cb60*/  VIADD R4, R4, 0x3f ;  /* 0x0000003f04047836 */ /* 0x000fca0000000000 */
[----:B------:R-:W-:-:S04]  /*1cb70*/  SHF.R.S32.HI R3, RZ, 0x1f, R4 ;  /* 0x0000001fff037819 */ /* 0x000fc80000011404 */
[----:B------:R-:W-:-:S04]  /*1cb80*/  LEA.HI R3, R3, R4, RZ, 0x6 ;  /* 0x0000000403037211 */ /* 0x000fc800078f30ff */
[----:B------:R-:W-:-:S04]  /*1cb90*/  SHF.R.S32.HI R10, RZ, 0x6, R3 ;  /* 0x00000006ff0a7819 */ /* 0x000fc80000011403 */
[----:B------:R-:W-:-:S04]  /*1cba0*/  VIMNMX R10, R163, R10, !PT ;  /* 0x0000000aa30a7248 */ /* 0x000fc80007fe0100 */
[----:B------:R-:W-:-:S13]  /*1cbb0*/  ISETP.GE.AND P0, PT, R0, R10, PT ;  /* 0x0000000a0000720c */ /* 0x000fda0003f06270 */
[----:B------:R-:W-:Y:S05]  /*1cbc0*/  @!P0 BRA `(.L_x_3757) ;  /* 0x0000009800288947 */ /* 0x000fea0003800000 */
.L_x_3776:
        /* <DEDUP_REMOVED lines=20> */
[----:B------:R0:W-:Y:S01]  /*1cd10*/  @!P1 ST.E desc[UR44][R16.64+0x1ec], R9 ;  /* 0x0001ec0910009985 */ /* 0x0001e2000c10192c */
[----:B------:R-:W-:Y:S05]  /*1cd20*/  @!P2 BRA `(.L_x_3759) ;  /* 0x000000000004a947 */ /* 0x000fea0003800000 */
[----:B------:R-:W-:Y:S01]  /*1cd30*/  BPT.TRAP 0x1 ;  /* 0x000000040000795c */ /* 0x000fe20000300000 */
.L_x_3759:
[----:B------:R-:W-:Y:S05]  /*1cd40*/  BSYNC B0 ;  /* 0x0000000000007941 */ /* 0x000fea0003800000 */
.L_x_3758:
        /* <DEDUP_REMOVED lines=13> */
.L_x_3761:
[----:B------:R-:W-:Y:S05]  /*1ce20*/  BSYNC B0 ;  /* 0x0000000000007941 */ /* 0x000fea0003800000 */
.L_x_3760:
        /* <DEDUP_REMOVED lines=8> */
.L_x_3763:
[----:B------:R-:W-:Y:S05]  /*1ceb0*/  BSYNC B0 ;  /* 0x0000000000007941 */ /* 0x000fea0003800000 */
.L_x_3762:
        /* <DEDUP_REMOVED lines=58> */
.L_x_3766:
[----:B------:R-:W-:Y:S05]  /*1d260*/  BSYNC B0 ;  /* 0x0000000000007941 */ /* 0x000fea0003800000 */
.L_x_3765:
        /* <DEDUP_REMOVED lines=13> */
.L_x_3768:
[----:B------:R-:W-:Y:S05]  /*1d340*/  BSYNC B0 ;  /* 0x0000000000007941 */ /* 0x000fea0003800000 */
.L_x_3767:
        /* <DEDUP_REMOVED lines=8> */
.L_x_3770:
[----:B------:R-:W-:Y:S05]  /*1d3d0*/  BSYNC B0 ;  /* 0x0000000000007941 */ /* 0x000fea0003800000 */
.L_x_3769:
[----:B------:R-:W2:Y:S01]  /*1d3e0*/  S2R R4, SR_TID.X ;  /* 0x0000000000047919 */ /* 0x000ea20000002100 */
[----:B------:R-:W3:Y:S01]  /*1d3f0*/  LD.E R11, desc[UR44][R16.64+0x1e8] ;  /* 0x0001e82c100b7980 */ /* 0x000ee2000c101900 */
[----:B--2---:R-:W-:-:S03]  /*1d400*/  LOP3.LUT R8, R4, 0x7f, RZ, 0xc0, !PT ;  /* 0x0000007f04087812 */ /* 0x004fc600078ec0ff */
[----:B------:R-:W3:Y:S01]  /*1d410*/  LD.E.64 R4, desc[UR44][R16.64+0xb8] ;  /* 0x0000b82c10047980 */ /* 0x000ee2000c101b00 */
[----:B------:R-:W-:Y:S05]  /*1d420*/  WARPSYNC.ALL ;  /* 0x0000000000007948 */ /* 0x000fea0003800000 */
[----:B------:R-:W-:Y:S01]  /*1d430*/  ISETP.NE.AND P2, PT, R8, RZ, PT ;  /* 0x000000ff0800720c */ /* 0x000fe20003f45270 */
[----:B------:R-:W2:Y:S04]  /*1d440*/  LD.E R12, desc[UR44][R16.64+0x88] ;  /* 0x0000882c100c7980 */ /* 0x000ea8000c101900 */
[----:B------:R-:W4:Y:S04]  /*1d450*/  LD.E.64 R14, desc[UR44][R16.64+0xb0] ;  /* 0x0000b02c100e7980 */ /* 0x000f28000c101b00 */
[----:B------:R-:W4:Y:S04]  /*1d460*/  LD.E.64 R18, desc[UR44][R16.64+0xb0] ;  /* 0x0000b02c10127980 */ /* 0x000f28000c101b00 */
[----:B-1---5:R-:W4:Y:S04]  /*1d470*/  LD.E.64 R6, desc[UR44][R16.64+0xb0] ;  /* 0x0000b02c10067980 */ /* 0x022f28000c101b00 */
[----:B------:R-:W4:Y:S01]  /*1d480*/  LD.E.64 R8, desc[UR44][R16.64+0xb0] ;  /* 0x0000b02c10087980 */ /* 0x000f22000c101b00 */
[----:B---3--:R-:W-:Y:S01]  /*1d490*/  IMAD R4, R11, 0x1000, R4 ;  /* 0x000010000b047824 */ /* 0x008fe200078e0204 */
[----:B------:R-:W-:-:S04]  /*1d4a0*/  R2UR UR7, R5 ;  /* 0x00000000050772ca */ /* 0x000fc800000e0000 */
[C---:B------:R-:W-:Y:S01]  /*1d4b0*/  R2UR UR6, R4.reuse ;  /* 0x00000000040672ca */ /* 0x040fe200000e0000 */
[----:B------:R-:W-:Y:S02]  /*1d4c0*/  VIADD R20, R4, 0x2 ;  /* 0x0000000204147836 */ /* 0x000fe40000000000 */
[----:B------:R-:W-:Y:S01]  /*1d4d0*/  IMAD.MOV.U32 R21, RZ, RZ, R5 ;  /* 0x000000ffff157224 */ /* 0x000fe200078e0005 */
[----:B--2---:R-:W-:Y:S02]  /*1d4e0*/  ISETP.NE.U32.AND P1, PT, R12, RZ, PT ;  /* 0x000000ff0c00720c */ /* 0x004fe40003f25070 */
        /* <DEDUP_REMOVED lines=419> */
[----:B------:R-:W3:Y:S01]  /*1ef20*/  LD.E.64 R4, desc[UR44][R16.64+0x200] ;  /* 0x0002002c10047980 */ /* 0x000ee2000c101b00 */
[----:B------:R-:W-:-:S04]  /*1ef30*/  UIADD3 UR4, UP0, UR37, 0x200, URZ ;  /* 0x0000020025047890 */ /* 0x000fc8000ff1e03f */
[----:B------:R-:W-:Y:S02]  /*1ef40*/  ULOP3.LUT UR4, UR4, 0x4, URZ, 0xfc, !UPT ;  /* 0x0000000404047892 */ /* 0x000fe4000f8efc3f */
[----:B------:R-:W-:Y:S01]  /*1ef50*/  UIADD3.X UR5, URZ, UR36, URZ, UP0, !UPT ;  /* 0x000000243f057290 */ /* 0x000fe200087fe43f */
[-C--:B--2---:R-:W-:Y:S01]  /*1ef60*/  FMUL.FTZ R19, R24, R6.reuse ;  /* 0x0000000618137220 */ /* 0x084fe20000410000 */
[-C--:B------:R-:W-:Y:S01]  /*1ef70*/  FMUL.FTZ R18, R25, R6.reuse ;  /* 0x0000000619127220 */ /* 0x080fe20000410000 */
[-C--:B------:R-:W-:Y:S01]  /*1ef80*/  FMUL.FTZ R21, R28, R6.reuse ;  /* 0x000000061c157220 */ /* 0x080fe20000410000 */
[-C--:B------:R-:W-:Y:S01]  /*1ef90*/  FMUL.FTZ R25, R29, R6.reuse ;  /* 0x000000061d197220 */ /* 0x080fe20000410000 */
[-C--:B------:R-:W-:Y:S01]  /*1efa0*/  FMUL.FTZ R12, R26, R6.reuse ;  /* 0x000000061a0c7220 */ /* 0x080fe20000410000 */
[-C--:B------:R-:W-:Y:S01]  /*1efb0*/  FMUL.FTZ R26, R32, R6.reuse ;  /* 0x00000006201a7220 */ /* 0x080fe20000410000 */
[----:B------:R-:W3:Y:S01]  /*1efc0*/  MUFU.TANH R19, R19 ;  /* 0x0000001300137308 */ /* 0x000ee20000002400 */
        /* <DEDUP_REMOVED lines=13> */
[-C--:B0-----:R-:W-:Y:S01]  /*1f0a0*/  FMUL.FTZ R3, R27, R6.reuse ;  /* 0x000000061b037220 */ /* 0x081fe20000410000 */
[----:B------:R-:W-:Y:S01]  /*1f0b0*/  FMUL.FTZ R27, R38, R6 ;  /* 0x00000006261b7220 */ /* 0x000fe20000410000 */
[----:B------:R-:W0:Y:S01]  /*1f0c0*/  MUFU.TANH R21, R21 ;  /* 0x0000001500157308 */ /* 0x000e220000002400 */
[----:B---3--:R-:W-:Y:S01]  /*1f0d0*/  FMNMX.FTZ R7, R19, R4, !PT ;  /* 0x0000000413077209 */ /* 0x008fe20007810000 */
[-C--:B------:R-:W-:Y:S01]  /*1f0e0*/  FMUL.FTZ R38, R49, R6.reuse ;  /* 0x0000000631267220 */ /* 0x080fe20000410000 */
[-C--:B------:R-:W-:Y:S01]  /*1f0f0*/  FMUL.FTZ R29, R39, R6.reuse ;  /* 0x00000006271d7220 */ /* 0x080fe20000410000 */
[-C--:B------:R-:W-:Y:S01]  /*1f100*/  FMUL.FTZ R39, R52, R6.reuse ;  /* 0x0000000634277220 */ /* 0x080fe20000410000 */
[-C--:B------:R-:W-:Y:S01]  /*1f110*/  FMUL.FTZ R40, R53, R6.reuse ;  /* 0x0000000635287220 */ /* 0x080fe20000410000 */
[-C--:B------:R-:W-:Y:S01]  /*1f120*/  FMUL.FTZ R32, R42, R6.reuse ;  /* 0x000000062a207220 */ /* 0x080fe20000410000 */
[-C--:B------:R-:W-:Y:S01]  /*1f130*/  FMUL.FTZ R41, R43, R6.reuse ;  /* 0x000000062b297220 */ /* 0x080fe20000410000 */
[----:B------:R-:W3:Y:S01]  /*1f140*/  MUFU.TANH R25, R25 ;  /* 0x0000001900197308 */ /* 0x000ee20000002400 */
[----:B--2---:R-:W-:Y:S01]  /*1f150*/  FMNMX.FTZ R8, R18, R7, !PT ;  /* 0x0000000712087209 */ /* 0x004fe20007810000 */
[-C--:B------:R-:W-:Y:S01]  /*1f160*/  FMUL.FTZ R42, R46, R6.reuse ;  /* 0x000000062e2a7220 */ /* 0x080fe20000410000 */
[-C--:B------:R-:W-:Y:S01]  /*1f170*/  FMUL.FTZ R43, R47, R6.reuse ;  /* 0x000000062f2b7220 */ /* 0x080fe20000410000 */
[-C--:B------:R-:W-:Y:S01]  /*1f180*/  FMUL.FTZ R45, R51, R6.reuse ;  /* 0x00000006332d7220 */ /* 0x080fe20000410000 */
[-C--:B------:R-:W-:Y:S01]  /*1f190*/  FMUL.FTZ R46, R54, R6.reuse ;  /* 0x00000006362e7220 */ /* 0x080fe20000410000 */
[----:B------:R-:W-:-:S02]  /*1f1a0*/  FMUL.FTZ R47, R55, R6 ;  /* 0x00000006372f7220 */ /* 0x000fc40000410000 */
[----:B------:R-:W2:Y:S01]  /*1f1b0*/  MUFU.TANH R26, R26 ;  /* 0x0000001a001a7308 */ /* 0x000ea20000002400 */
[----:B0-----:R-:W-:-:S07]  /*1f1c0*/  FMNMX.FTZ R8, R21, R8, !PT ;  /* 0x0000000815087209 */ /* 0x001fce0007810000 */
[----:B------:R-:W0:Y:S01]  /*1f1d0*/  MUFU.TANH R28, R28 ;  /* 0x0000001c001c7308 */ /* 0x000e220000002400 */
[----:B---3--:R-:W-:-:S07]  /*1f1e0*/  FMNMX.FTZ R7, R25, R8, !PT ;  /* 0x0000000819077209 */ /* 0x008fce0007810000 */
[----:B------:R-:W3:Y:S01]  /*1f1f0*/  MUFU.TANH R30, R30 ;  /* 0x0000001e001e7308 */ /* 0x000ee20000002400 */
[----:B--2---:R-:W-:-:S07]  /*1f200*/  FMNMX.FTZ R7, R26, R7, !PT ;  /* 0x000000071a077209 */ /* 0x004fce0007810000 */
        /* <DEDUP_REMOVED lines=19> */
[----:B0-----:R-:W-:Y:S01]  /*1f340*/  FMNMX.FTZ R9, R39, R44, !PT ;  /* 0x0000002c27097209 */ /* 0x001fe20007810000 */
[----:B------:R-:W-:-:S06]  /*1f350*/  FMUL.FTZ R44, R50, R6 ;  /* 0x00000006322c7220 */ /* 0x000fcc0000410000 */
[----:B------:R-:W0:Y:S01]  /*1f360*/  MUFU.TANH R3, R3 ;  /* 0x0000000300037308 */ /* 0x000e220000002400 */
[----:B---3--:R-:W-:-:S07]  /*1f370*/  FMNMX.FTZ R8, R12, R5, !PT ;  /* 0x000000050c087209 */ /* 0x008fce0007810000 */
[----:B------:R-:W3:Y:S01]  /*1f380*/  MUFU.TANH R14, R14 ;  /* 0x0000000e000e7308 */ /* 0x000ee20000002400 */
[----:B--2---:R-:W-:-:S05]  /*1f390*/  FMNMX.FTZ R9, R40, R9, !PT ;  /* 0x0000000928097209 */ /* 0x004fca0007810000 */
[----:B------:R-:W2:Y:S02]  /*1f3a0*/  SHFL.BFLY PT, R48, R9, 0x2, 0x1f ;  /* 0x0c401f0009307f89 */ /* 0x000ea400000e0000 */
[----:B------:R-:W4:Y:S01]  /*1f3b0*/  MUFU.TANH R15, R15 ;  /* 0x0000000f000f7308 */ /* 0x000f220000002400 */
[----:B0-----:R-:W-:Y:S01]  /*1f3c0*/  FMNMX.FTZ R7, R3, R8, !PT ;  /* 0x0000000803077209 */ /* 0x001fe20007810000 */
[----:B------:R-:W-:Y:S06]  /*1f3d0*/  ST.E desc[UR44][R16.64+0x200], R9 ;  /* 0x0002000910007985 */ /* 0x000fec000c10192c */
[----:B------:R-:W0:Y:S01]  /*1f3e0*/  MUFU.TANH R20, R20 ;  /* 0x0000001400147308 */ /* 0x000e220000002400 */
[----:B---3--:R-:W-:-:S07]  /*1f3f0*/  FMNMX.FTZ R8, R14, R7, !PT ;  /* 0x000000070e087209 */ /* 0x008fce0007810000 */
[----:B------:R-:W3:Y:S01]  /*1f400*/  MUFU.TANH R24, R24 ;  /* 0x0000001800187308 */ /* 0x000ee20000002400 */
[----:B----4-:R-:W-:Y:S02]  /*1f410*/  FMNMX.FTZ R7, R15, R8, !PT ;  /* 0x000000080f077209 */ /* 0x010fe40007810000 */
[----:B--2---:R-:W-:-:S05]  /*1f420*/  FMNMX.FTZ R48, R9, R48, !PT ;  /* 0x0000003009307209 */ /* 0x004fca0007810000 */
[----:B------:R-:W2:Y:S01]  /*1f430*/  MUFU.TANH R27, R27 ;  /* 0x0000001b001b7308 */ /* 0x000ea20000002400 */
[----:B0-----:R-:W-:Y:S01]  /*1f440*/  FMNMX.FTZ R7, R20, R7, !PT ;  /* 0x0000000714077209 */ /* 0x001fe20007810000 */
[----:B------:R-:W0:Y:S06]  /*1f450*/  SHFL.BFLY PT, R13, R48, 0x1, 0x1f ;  /* 0x0c201f00300d7f89 */ /* 0x000e2c00000e0000 */
[----:B------:R-:W4:Y:S01]  /*1f460*/  MUFU.TANH R29, R29 ;  /* 0x0000001d001d7308 */ /* 0x000f220000002400 */
[----:B---3--:R-:W-:-:S07]  /*1f470*/  FMNMX.FTZ R8, R24, R7, !PT ;  /* 0x0000000718087209 */ /* 0x008fce0007810000 */
[----:B------:R-:W3:Y:S01]  /*1f480*/  MUFU.TANH R32, R32 ;  /* 0x0000002000207308 */ /* 0x000ee20000002400 */
[----:B--2---:R-:W-:-:S07]  /*1f490*/  FMNMX.FTZ R8, R27, R8, !PT ;  /* 0x000000081b087209 */ /* 0x004fce0007810000 */
[----:B------:R-:W2:Y:S01]  /*1f4a0*/  MUFU.TANH R41, R41 ;  /* 0x0000002900297308 */ /* 0x000ea20000002400 */
[----:B----4-:R-:W-:Y:S02]  /*1f4b0*/  FMNMX.FTZ R7, R29, R8, !PT ;  /* 0x000000081d077209 */ /* 0x010fe40007810000 */
[----:B0-----:R-:W-:-:S05]  /*1f4c0*/  FMNMX.FTZ R13, R48, R13, !PT ;  /* 0x0000000d300d7209 */ /* 0x001fca0007810000 */
        /* <DEDUP_REMOVED lines=12> */
[----:B------:R-:W-:-:S03]  /*1f590*/  IMAD.U32 R6, RZ, RZ, UR4 ;  /* 0x00000004ff067e24 */ /* 0x000fc6000f8e00ff */
[----:B---3--:R-:W-:Y:S01]  /*1f5a0*/  FMNMX.FTZ R8, R46, R7, !PT ;  /* 0x000000072e087209 */ /* 0x008fe20007810000 */
[----:B------:R-:W-:-:S03]  /*1f5b0*/  IMAD.U32 R7, RZ, RZ, UR5 ;  /* 0x00000005ff077e24 */ /* 0x000fc6000f8e00ff */
        /* <DEDUP_REMOVED lines=17> */
[----:B------:R-:W-:-:S05]  /*1f6d0*/  FMUL.FTZ R13, R51, R52 ;  /* 0x00000034330d7220 */ /* 0x000fca0000410000 */
[----:B------:R-:W4:Y:S08]  /*1f6e0*/  MUFU.EX2 R11, R11 ;  /* 0x0000000b000b7308 */ /* 0x000f300000000800 */
[----:B------:R-:W0:Y:S01]  /*1f6f0*/  MUFU.EX2 R13, R13 ;  /* 0x0000000d000d7308 */ /* 0x000e220000000800 */
        /* <DEDUP_REMOVED lines=17> */
.L_x_3773:
[----:B------:R-:W-:Y:S05]  /*1f810*/  BSYNC B0 ;  /* 0x0000000000007941 */ /* 0x000fea0003800000 */
.L_x_3772:
        /* <DEDUP_REMOVED lines=19> */
[-CC-:B------:R-:W-:Y:S01]  /*1f950*/  FFMA.FTZ R14, R14, R2.reuse, -R51.reuse ;  /* 0x000000020e0e7223 */ /* 0x180fe20000010833 */
[----:B------:R-:W0:Y:S01]  /*1f960*/  MUFU.EX2 R168, R168 ;  /* 0x000000a800a87308 */ /* 0x000e220000000800 */
[-C--:B------:R-:W-:Y:S01]  /*1f970*/  FFMA.FTZ R15, R15, R2.reuse, -R51 ;  /* 0x000000020f0f7223 */ /* 0x080fe20000010833 */
[-CC-:B------:R-:W-:Y:S01]  /*1f980*/  FFMA.FTZ R25, R25, R2.reuse, -R49.reuse ;  /* 0x0000000219197223 */ /* 0x180fe20000010831 */
        /* <DEDUP_REMOVED lines=10> */
[-CC-:B------:R-:W-:Y:S01]  /*1fa30*/  FFMA.FTZ R32, R32, R2.reuse, -R51.reuse ;  /* 0x0000000220207223 */ /* 0x180fe20000010833 */
        /* <DEDUP_REMOVED lines=10> */
[----:B------:R1:W0:Y:S01]  /*1fae0*/  MUFU.EX2 R169, R3 ;  /* 0x0000000300a97308 */ /* 0x0002220000000800 */
[----:B----4-:R-:W-:Y:S01]  /*1faf0*/  FADD.FTZ R8, R12, R55 ;  /* 0x000000370c087221 */ /* 0x010fe20000010000 */
[-C--:B------:R-:W-:Y:S01]  /*1fb00*/  FFMA.FTZ R45, R45, R2.reuse, -R51 ;  /* 0x000000022d2d7223 */ /* 0x080fe20000010833 */
[-C--:B------:R-:W-:Y:S01]  /*1fb10*/  FFMA.FTZ R182, R39, R2.reuse, -R49 ;  /* 0x0000000227b67223 */ /* 0x080fe20000010831 */
[-C--:B------:R-:W-:Y:S01]  /*1fb20*/  FFMA.FTZ R46, R46, R2.reuse, -R51 ;  /* 0x000000022e2e7223 */ /* 0x080fe20000010833 */
[----:B------:R-:W-:-:S03]  /*1fb30*/  FFMA.FTZ R35, R40, R2, -R49 ;  /* 0x0000000228237223 */ /* 0x000fc60000010831 */
[----:B------:R-:W2:Y:S01]  /*1fb40*/  MUFU.EX2 R170, R170 ;  /* 0x000000aa00aa7308 */ /* 0x000ea20000000800 */
[----:B-1----:R-:W-:-:S07]  /*1fb50*/  FADD.FTZ R3, R9, R4 ;  /* 0x0000000409037221 */ /* 0x002fce0000010000 */
[----:B------:R-:W1:Y:S01]  /*1fb60*/  MUFU.EX2 R14, R14 ;  /* 0x0000000e000e7308 */ /* 0x000e620000000800 */
[----:B0-----:R-:W-:-:S07]  /*1fb70*/  FADD.FTZ R5, R169, R8 ;  /* 0x00000008a9057221 */ /* 0x001fce0000010000 */
[----:B------:R0:W3:Y:S01]  /*1fb80*/  MUFU.EX2 R7, R25 ;  /* 0x0000001900077308 */ /* 0x0000e20000000800 */
[----:B--2---:R-:W-:-:S07]  /*1fb90*/  FADD.FTZ R4, R170, R3 ;  /* 0x00000003aa047221 */ /* 0x004fce0000010000 */
[----:B------:R-:W2:Y:S01]  /*1fba0*/  MUFU.EX2 R15, R15 ;  /* 0x0000000f000f7308 */ /* 0x000ea20000000800 */
[----:B-1----:R-:W-:Y:S01]  /*1fbb0*/  FADD.FTZ R8, R14, R5 ;  /* 0x000000050e087221 */ /* 0x002fe20000010000 */
[-C--:B0-----:R-:W-:Y:S01]  /*1fbc0*/  FFMA.FTZ R25, R34, R2.reuse, -R49 ;  /* 0x0000000222197223 */ /* 0x081fe20000010831 */
[----:B------:R-:W-:-:S05]  /*1fbd0*/  FFMA.FTZ R2, R47, R2, -R51 ;  /* 0x000000022f027223 */ /* 0x000fca0000010833 */
[----:B------:R-:W0:Y:S01]  /*1fbe0*/  MUFU.EX2 R172, R172 ;  /* 0x000000ac00ac7308 */ /* 0x000e220000000800 */
[----:B---3--:R-:W-:-:S07]  /*1fbf0*/  FADD.FTZ R3, R7, R4 ;  /* 0x0000000407037221 */ /* 0x008fce0000010000 */
        /* <DEDUP_REMOVED lines=45> */
[----:B0-----:R-:W-:Y:S01]  /*1fed0*/  FADD.FTZ R8, R46, R5 ;  /* 0x000000052e087221 */ /* 0x001fe20000010000 */
[----:B-1----:R-:W-:-:S05]  /*1fee0*/  FADD.FTZ R29, R35, R4 ;  /* 0x00000004231d7221 */ /* 0x002fca0000010000 */
        /* <DEDUP_REMOVED lines=103> */
[----:B--2---:R-:W2:Y:S01]  /*20560*/  LD.E R8, desc[UR44][R16.64+0x420] ;  /* 0x0004202c10087980 */ /* 0x004ea2000c101900 */
        /* <DEDUP_REMOVED lines=101> */
[----:B------:R-:W-:-:S03]  /*20bc0*/  FMUL.FTZ R31, R13, R6 ;  /* 0x000000060d1f7220 */ /* 0x000fc60000410000 */
        /* <DEDUP_REMOVED lines=11> */
[C---:B-1----:R-:W-:Y:S01]  /*20c80*/  FMUL.FTZ R29, R13.reuse, R4 ;  /* 0x000000040d1d7220 */ /* 0x042fe20000410000 */
[----:B--2---:R-:W-:Y:S01]  /*20c90*/  FMUL.FTZ R13, R13, R8 ;  /* 0x000000080d0d7220 */ /* 0x004fe20000410000 */
        /* <DEDUP_REMOVED lines=208> */
[----:B------:R3:W-:Y:S04]  /*219a0*/  ST.E desc[UR44][R16.64+0x230], R15 ;  /* 0x0002300f10007985 */ /* 0x0007e8000c10192c */
        /* <DEDUP_REMOVED lines=134> */
[----:B------:R-:W-:Y:S04]  /*22210*/  ST.E desc[UR44][R16.64+0x248], R14 ;  /* 0x0002480e10007985 */ /* 0x000fe8000c10192c */
[----:B---3--:R-:W-:Y:S04]  /*22220*/  ST.E desc[UR44][R16.64+0x24c], R15 ;  /* 0x00024c0f10007985 */ /* 0x008fe8000c10192c */
[----:B------:R-:W-:Y:S04]  /*22230*/  ST.E desc[UR44][R16.64+0x250], R18 ;  /* 0x0002501210007985 */ /* 0x000fe8000c10192c */
[----:B------:R-:W-:Y:S04]  /*22240*/  ST.E desc[UR44][R16.64+0x254], R19 ;  /* 0x0002541310007985 */ /* 0x000fe8000c10192c */
[----:B------:R-:W-:Y:S04]  /*22250*/  ST.E desc[UR44][R16.64+0x258], R20 ;  /* 0x0002581410007985 */ /* 0x000fe8000c10192c */
[----:B------:R-:W-:Y:S04]  /*22260*/  ST.E desc[UR44][R16.64+0x25c], R21 ;  /* 0x00025c1510007985 */ /* 0x000fe8000c10192c */
[----:B------:R0:W-:Y:S04]  /*22270*/  ST.E desc[UR44][R16.64+0x260], R24 ;  /* 0x0002601810007985 */ /* 0x0001e8000c10192c */
[----:B------:R-:W-:Y:S04]  /*22280*/  ST.E desc[UR44][R16.64+0x264], R25 ;  /* 0x0002641910007985 */ /* 0x000fe8000c10192c */
[----:B------:R-:W-:Y:S04]  /*22290*/  ST.E desc[UR44][R16.64+0x268], R26 ;  /* 0x0002681a10007985 */ /* 0x000fe8000c10192c */
[----:B--2---:R-:W-:Y:S04]  /*222a0*/  ST.E desc[UR44][R16.64+0x26c], R27 ;  /* 0x00026c1b10007985 */ /* 0x004fe8000c10192c */
        /* <DEDUP_REMOVED lines=1050> */
.L_x_3775:
[----:B------:R-:W-:Y:S05]  /*26450*/  BSYNC B0 ;  /* 0x0000000000007941 */ /* 0x000fea0003800000 */
.L_x_3774:
[----:B------:R-:W-:Y:S05]  /*26460*/  @P0 BRA `(.L_x_3776) ;  /* 0xffffff6400d80947 */ /* 0x000fea000383ffff */
.L_x_3757:
[----:B------:R-:W-:-:S13]  /*26470*/  ISETP.GE.AND P0, PT, R0, R163, PT ;  /* 0x000000a30000720c */ /* 0x000fda0003f06270 */
[----:B------:R-:W-:Y:S05]  /*26480*/  @!P0 BRA `(.L_x_3777) ;  /* 0x000000a800088947 */ /* 0x000fea0003800000 */
.L_x_3806:
        /* <DEDUP_REMOVED lines=20> */
.L_x_3779:
[----:B------:R-:W-:Y:S05]  /*265d0*/  BSYNC B0 ;  /* 0x0000000000007941 */ /* 0x000fea0003800000 */
.L_x_3778:
        /* <DEDUP_REMOVED lines=13> */
.L_x_3781:
[----:B------:R-:W-:Y:S05]  /*266b0*/  BSYNC B0 ;  /* 0x0000000000007941 */ /* 0x000fea0003800000 */
.L_x_3780:
        /* <DEDUP_REMOVED lines=8> */
.L_x_3783:
[----:B------:R-:W-:Y:S05]  /*26740*/  BSYNC B0 ;  /* 0x0000000000007941 */ /* 0x000fea0003800000 */
.L_x_3782:
        /* <DEDUP_REMOVED lines=58> */
.L_x_3786:
[----:B------:R-:W-:Y:S05]  /*26af0*/  BSYNC B0 ;  /* 0x0000000000007941 */ /* 0x000fea0003800000 */
.L_x_3785:
        /* <DEDUP_REMOVED lines=13> */
.L_x_3788:
[----:B------:R-:W-:Y:S05]  /*26bd0*/  BSYNC B0 ;  /* 0x0000000000007941 */ /* 0x000fea0003800000 */
.L_x_3787:
        /* <DEDUP_REMOVED lines=8> */
.L_x_3790:
[----:B------:R-:W-:Y:S05]  /*26c60*/  BSYNC B0 ;  /* 0x0000000000007941 */ /* 0x000fea0003800000 */
.L_x_3789:
        /* <DEDUP_REMOVED lines=460> */
[----:B------:R-:W-:-:S02]  /*28930*/  FMUL.FTZ R28, R38, R56 ;  /* 0x00000038261c7220 */ /* 0x000fc40000410000 */
[----:B------:R-:W-:Y:S01]  /*28940*/  IMAD.IADD R38, R58, 0x1, -R37 ;  /* 0x000000013a267824 */ /* 0x000fe200078e0a25 */
[----:B0-----:R0:W1:Y:S01]  /*28950*/  MUFU.TANH R3, R24 ;  /* 0x0000001800037308 */ /* 0x0010620000002400 */
[-C--:B------:R-:W-:Y:S01]  /*28960*/  FMUL.FTZ R57, R29, R56.reuse ;  /* 0x000000381d397220 */ /* 0x080fe20000410000 */
        /* <DEDUP_REMOVED lines=9> */
[----:B------:R-:W-:Y:S01]  /*28a00*/  LEA.HI R44, R45, R38, RZ, 0x2 ;  /* 0x000000262d2c7211 */ /* 0x000fe200078f10ff */
[-C--:B------:R-:W-:Y:S01]  /*28a10*/  FMUL.FTZ R34, R46, R56.reuse ;  /* 0x000000382e227220 */ /* 0x080fe20000410000 */
[----:B------:R-:W-:Y:S01]  /*28a20*/  LOP3.LUT R59, R43, 0xfffffffc, RZ, 0xc0, !PT ;  /* 0xfffffffc2b3b7812 */ /* 0x000fe200078ec0ff */
[----:B------:R-:W-:Y:S01]  /*28a30*/  FMUL.FTZ R37, R47, R56 ;  /* 0x000000382f257220 */ /* 0x000fe20000410000 */
        /* <DEDUP_REMOVED lines=34> */
[----:B------:R-:W4:Y:S01]  /*28c60*/  MUFU.TANH R15, R15 ;  /* 0x0000000f000f7308 */ /* 0x000f220000002400 */
[----:B------:R-:W-:-:S07]  /*28c70*/  FMUL.FTZ R53, R53, R56 ;  /* 0x0000003835357220 */ /* 0x000fce0000410000 */
        /* <DEDUP_REMOVED lines=29> */
[--C-:B0-----:R-:W-:Y:S02]  /*28e50*/  IMAD.IADD R6, R48, 0x1, R47.reuse ;  /* 0x0000000130067824 */ /* 0x101fe400078e022f */
[----:B------:R-:W-:Y:S01]  /*28e60*/  IMAD.IADD R7, R50, 0x1, R47 ;  /* 0x0000000132077824 */ /* 0x000fe200078e022f */
[----:B------:R0:W1:Y:S02]  /*28e70*/  MUFU.TANH R44, R53 ;  /* 0x00000035002c7308 */ /* 0x0000640000002400 */
[----:B0-----:R-:W-:Y:S01]  /*28e80*/  IMAD.IADD R53, R8, 0x1, -R51 ;  /* 0x0000000108357824 */ /* 0x001fe200078e0a33 */
        /* <DEDUP_REMOVED lines=11> */
.L_x_3795:
[----:B------:R-:W-:-:S13]  /*28f40*/  ISETP.NE.AND P1, PT, R9, 0x1, PT ;  /* 0x000000010900780c */ /* 0x000fda0003f25270 */
[----:B------:R-:W-:-:S05]  /*28f50*/  @P1 IMAD.HI.U32 R38, R8, R10, RZ ;  /* 0x0000000a08261227 */ /* 0x000fca00078e00ff */
[----:B------:R-:W-:-:S07]  /*28f60*/  @P1 SHF.R.U32.HI R8, RZ, R11, R38 ;  /* 0x0000000bff081219 */ /* 0x000fce0000011626 */
.L_x_3796:
[----:B------:R-:W-:Y:S05]  /*28f70*/  BSYNC B1 ;  /* 0x0000000000017941 */ /* 0x000fea0003800000 */
.L_x_3794:
[----:B------:R-:W-:-:S04]  /*28f80*/  IMAD R19, R8, R9, -R51 ;  /* 0x0000000908137224 */ /* 0x000fc800078e0a33 */
[----:B------:R-:W-:-:S05]  /*28f90*/  IMAD R8, R46, -0x2, R19 ;  /* 0xfffffffe2e087824 */ /* 0x000fca00078e0213 */
[----:B------:R-:W-:Y:S02]  /*28fa0*/  VIMNMX R7, R7, R8, !PT ;  /* 0x0000000807077248 */ /* 0x000fe40007fe0100 */
[----:B------:R-:W-:-:S07]  /*28fb0*/  VIADDMNMX R6, R8, R9, R6, PT ;  /* 0x0000000908067246 */ /* 0x000fce0003800106 */
.L_x_3793:
[----:B------:R-:W-:Y:S05]  /*28fc0*/  BSYNC B0 ;  /* 0x0000000000007941 */ /* 0x000fea0003800000 */
.L_x_3792:
        /* <DEDUP_REMOVED lines=73> */
[----:B------:R-:W-:Y:S02]  /*29460*/  ISETP.GT.AND P6, PT, R7, 0x39, !P6 ;  /* 0x000000390700780c */ /* 0x000fe400077c4270 */
[----:B------:R-:W0:Y:S02]  /*29470*/  SHFL.IDX PT, R7, R58, 0x1, 0x1c1f ;  /* 0x003c1f003a077f89 */ /* 0x000e2400000e0000 */
        /* <DEDUP_REMOVED lines=16> */
.L_x_3800:
[----:B------:R-:W-:-:S13]  /*29580*/  ISETP.NE.AND P6, PT, R9, 0x1, PT ;  /* 0x000000010900780c */ /* 0x000fda0003fc5270 */
[----:B------:R-:W-:-:S05]  /*29590*/  @P6 IMAD.HI.U32 R10, R4, R10, RZ ;  /* 0x0000000a040a6227 */ /* 0x000fca00078e00ff */
[----:B------:R-:W-:-:S07]  /*295a0*/  @P6 SHF.R.U32.HI R4, RZ, R11, R10 ;  /* 0x0000000bff046219 */ /* 0x000fce000001160a */
.L_x_3801:
[----:B------:R-:W-:Y:S05]  /*295b0*/  BSYNC B1 ;  /* 0x0000000000017941 */ /* 0x000fea0003800000 */
.L_x_3799:
[----:B------:R-:W-:-:S04]  /*295c0*/  IMAD R5, R4, R9, -R51 ;  /* 0x0000000904057224 */ /* 0x000fc800078e0a33 */
[----:B------:R-:W-:-:S05]  /*295d0*/  IMAD R46, R46, -0x2, R5 ;  /* 0xfffffffe2e2e7824 */ /* 0x000fca00078e0205 */
[----:B------:R-:W-:Y:S02]  /*295e0*/  VIADDMNMX R6, R46, R9, R6, PT ;  /* 0x000000092e067246 */ /* 0x000fe40003800106 */
[----:B------:R-:W-:-:S07]  /*295f0*/  VIMNMX R3, R3, R46, !PT ;  /* 0x0000002e03037248 */ /* 0x000fce0007fe0100 */
.L_x_3798:
[----:B------:R-:W-:Y:S05]  /*29600*/  BSYNC B0 ;  /* 0x0000000000007941 */ /* 0x000fea0003800000 */
.L_x_3797:
        /* <DEDUP_REMOVED lines=43> */
[----:B------:R-:W-:Y:S02]  /*298c0*/  ISETP.NE.AND P6, PT, R49, RZ, PT ;  /* 0x000000ff3100720c */ /* 0x000fe40003fc5270 */
[----:B------:R-:W-:-:S04]  /*298d0*/  ISETP.GT.AND P5, PT, R3, 0x28, !P5 ;  /* 0x000000280300780c */ /* 0x000fc80006fa4270 */
[C---:B------:R-:W-:Y:S02]  /*298e0*/  ISETP.LT.OR P5, PT, R6.reuse, 0x29, P5 ;  /* 0x000000290600780c */ /* 0x040fe40002fa1670 */
[----:B------:R-:W-:Y:S02]  /*298f0*/  ISETP.LT.OR P1, PT, R6, 0x2a, P1 ;  /* 0x0000002a0600780c */ /* 0x000fe40000f21670 */
[----:B------:R-:W-:Y:S02]  /*29900*/  FSEL R34, R34, -INF , !P5 ;  /* 0xff80000022227808 */ /* 0x000fe40006800000 */
[----:B------:R-:W-:Y:S02]  /*29910*/  ISETP.GT.AND P3, PT, R3, 0x31, !P3 ;  /* 0x000000310300780c */ /* 0x000fe40005f64270 */
[----:B------:R-:W-:Y:S02]  /*29920*/  ISETP.LT.OR P2, PT, R6, 0x31, P2 ;  /* 0x000000310600780c */ /* 0x000fe40001741670 */
[----:B------:R-:W-:-:S02]  /*29930*/  FSEL R37, R37, -INF , !P1 ;  /* 0xff80000025257808 */ /* 0x000fc40004800000 */
[C---:B------:R-:W-:Y:S02]  /*29940*/  ISETP.GT.AND P4, PT, R3.reuse, 0x38, !P4 ;  /* 0x000000380300780c */ /* 0x040fe40006784270 */
[----:B------:R-:W-:Y:S02]  /*29950*/  ISETP.GT.AND P1, PT, R3, 0x39, !P6 ;  /* 0x000000390300780c */ /* 0x000fe40007724270 */
[----:B------:R-:W-:Y:S02]  /*29960*/  ISETP.LT.OR P3, PT, R6, 0x32, P3 ;  /* 0x000000320600780c */ /* 0x000fe40001f61670 */
[----:B------:R-:W-:Y:S02]  /*29970*/  FSEL R12, R12, -INF , !P2 ;  /* 0xff8000000c0c7808 */ /* 0x000fe40005000000 */
[C---:B------:R-:W-:Y:S02]  /*29980*/  ISETP.LT.OR P4, PT, R6.reuse, 0x39, P4 ;  /* 0x000000390600780c */ /* 0x040fe40002781670 */
[----:B------:R-:W-:Y:S01]  /*29990*/  FSEL R21, R21, -INF , !P3 ;  /* 0xff80000015157808 */ /* 0x000fe20005800000 */
[----:B------:R-:W-:Y:S01]  /*299a0*/  UIADD3 UR4, UP0, UR37, 0x200, URZ ;  /* 0x0000020025047890 */ /* 0x000fe2000ff1e03f */
[----:B------:R-:W-:-:S02]  /*299b0*/  ISETP.LT.OR P1, PT, R6, 0x3a, P1 ;  /* 0x0000003a0600780c */ /* 0x000fc40000f21670 */
[----:B------:R-:W-:Y:S01]  /*299c0*/  FSEL R48, R13, -INF , !P4 ;  /* 0xff8000000d307808 */ /* 0x000fe20006000000 */
[----:B------:R-:W-:Y:S02]  /*299d0*/  ULOP3.LUT UR4, UR4, 0x4, URZ, 0xfc, !UPT ;  /* 0x0000000404047892 */ /* 0x000fe4000f8efc3f */
[----:B------:R-:W-:Y:S01]  /*299e0*/  UIADD3.X UR5, URZ, UR36, URZ, UP0, !UPT ;  /* 0x000000243f057290 */ /* 0x000fe200087fe43f */
        /* <DEDUP_REMOVED lines=60> */
[----:B0-----:R-:W-:Y:S01]  /*29db0*/  FMUL.FTZ R15, R49, R50 ;  /* 0x00000032310f7220 */ /* 0x001fe20000410000 */
        /* <DEDUP_REMOVED lines=19> */
.L_x_3803:
[----:B------:R-:W-:Y:S05]  /*29ef0*/  BSYNC B0 ;  /* 0x0000000000007941 */ /* 0x000fea0003800000 */
.L_x_3802:
        /* <DEDUP_REMOVED lines=9> */
[----:B------:R-:W0:Y:S04]  /*29f90*/  LD.E R4, desc[UR44][R4.64] ;  /* 0x0000002c04047980 */ /* 0x000e28000c101900 */
[----:B------:R-:W4:Y:S04]  /*29fa0*/  LD.E R49, desc[UR44][R16.64+0x210] ;  /* 0x0002102c10317980 */ /* 0x000f28000c101900 */
[----:B------:R-:W5:Y:S01]  /*29fb0*/  LD.E R51, desc[UR44][R16.64+0x214] ;  /* 0x0002142c10337980 */ /* 0x000f62000c101900 */
[C---:B--2---:R-:W-:Y:S01]  /*29fc0*/  FSETP.NEU.FTZ.AND P1, PT, R10.reuse, -INF , PT ;  /* 0xff8000000a00780b */ /* 0x044fe20003f3d000 */
[----:B---3--:R-:W-:Y:S01]  /*29fd0*/  FMUL.FTZ R6, R10, R11 ;  /* 0x0000000b0a067220 */ /* 0x008fe20000410000 */
[----:B0-----:R-:W-:-:S04]  /*29fe0*/  FMUL.FTZ R2, R11, R4 ;  /* 0x000000040b027220 */ /* 0x001fc80000410000 */
[----:B------:R-:W-:Y:S02]  /*29ff0*/  FSEL R6, R6, RZ, P1 ;  /* 0x000000ff06067208 */ /* 0x000fe40000800000 */
[----:B------:R-:W-:-:S03]  /*2a000*/  FSETP.NEU.FTZ.AND P1, PT, R4, -INF , PT ;  /* 0xff8000000400780b */ /* 0x000fc60003f3d000 */
[-CC-:B------:R-:W-:Y:S01]  /*2a010*/  FFMA.FTZ R168, R47, R11.reuse, -R6.reuse ;  /* 0x0000000b2fa87223 */ /* 0x180fe20000010806 */
[----:B------:R-:W-:Y:S01]  /*2a020*/  FSEL R2, R2, RZ, P1 ;  /* 0x000000ff02027208 */ /* 0x000fe20000800000 */
[-CC-:B------:R-:W-:Y:S01]  /*2a030*/  FFMA.FTZ R9, R38, R11.reuse, -R6.reuse ;  /* 0x0000000b26097223 */ /* 0x180fe20000010806 */
[-CC-:B------:R-:W-:Y:S01]  /*2a040*/  FFMA.FTZ R170, R20, R11.reuse, -R6.reuse ;  /* 0x0000000b14aa7223 */ /* 0x180fe20000010806 */
[-CC-:B------:R-:W-:Y:S01]  /*2a050*/  FFMA.FTZ R47, R57, R11.reuse, -R6.reuse ;  /* 0x0000000b392f7223 */ /* 0x180fe20000010806 */
[-C--:B------:R-:W-:Y:S01]  /*2a060*/  FFMA.FTZ R172, R31, R11.reuse, -R6 ;  /* 0x0000000b1fac7223 */ /* 0x080fe20000010806 */
[-CC-:B------:R-:W-:Y:S01]  /*2a070*/  FFMA.FTZ R14, R14, R11.reuse, -R2.reuse ;  /* 0x0000000b0e0e7223 */ /* 0x180fe20000010802 */
[----:B------:R-:W4:Y:S01]  /*2a080*/  MUFU.EX2 R168, R168 ;  /* 0x000000a800a87308 */ /* 0x000f220000000800 */
[-CC-:B------:R-:W-:Y:S01]  /*2a090*/  FFMA.FTZ R46, R46, R11.reuse, -R2.reuse ;  /* 0x0000000b2e2e7223 */ /* 0x180fe20000010802 */
[-CC-:B------:R-:W-:Y:S01]  /*2a0a0*/  FFMA.FTZ R24, R24, R11.reuse, -R2.reuse ;  /* 0x0000000b18187223 */ /* 0x180fe20000010802 */
[-CC-:B------:R-:W-:Y:S01]  /*2a0b0*/  FFMA.FTZ R25, R25, R11.reuse, -R2.reuse ;  /* 0x0000000b19197223 */ /* 0x180fe20000010802 */
[-C--:B------:R-:W-:Y:S01]  /*2a0c0*/  FFMA.FTZ R26, R26, R11.reuse, -R2 ;  /* 0x0000000b1a1a7223 */ /* 0x080fe20000010802 */
[-C--:B------:R-:W-:Y:S01]  /*2a0d0*/  FFMA.FTZ R31, R33, R11.reuse, -R6 ;  /* 0x0000000b211f7223 */ /* 0x080fe20000010806 */
[-C--:B------:R-:W-:Y:S01]  /*2a0e0*/  FFMA.FTZ R27, R27, R11.reuse, -R2 ;  /* 0x0000000b1b1b7223 */ /* 0x080fe20000010802 */
[-CC-:B------:R-:W-:Y:S01]  /*2a0f0*/  FFMA.FTZ R174, R35, R11.reuse, -R6.reuse ;  /* 0x0000000b23ae7223 */ /* 0x180fe20000010806 */
[----:B------:R-:W5:Y:S01]  /*2a100*/  MUFU.EX2 R14, R14 ;  /* 0x0000000e000e7308 */ /* 0x000f620000000800 */
        /* <DEDUP_REMOVED lines=8> */
[-CC-:B------:R-:W-:Y:S01]  /*2a190*/  FFMA.FTZ R182, R18, R11.reuse, -R6.reuse ;  /* 0x0000000b12b67223 */ /* 0x180fe20000010806 */
[-C--:B------:R-:W-:Y:S01]  /*2a1a0*/  FFMA.FTZ R41, R44, R11.reuse, -R6 ;  /* 0x0000000b2c297223 */ /* 0x080fe20000010806 */
[----:B----4-:R-:W-:Y:S01]  /*2a1b0*/  FADD.FTZ R4, R168, R49 ;  /* 0x00000031a8047221 */ /* 0x010fe20000010000 */
[-CC-:B------:R-:W-:Y:S01]  /*2a1c0*/  FFMA.FTZ R28, R28, R11.reuse, -R2.reuse ;  /* 0x0000000b1c1c7223 */ /* 0x180fe20000010802 */
[-CC-:B------:R-:W-:Y:S01]  /*2a1d0*/  FFMA.FTZ R29, R29, R11.reuse, -R2.reuse ;  /* 0x0000000b1d1d7223 */ /* 0x180fe20000010802 */
[-CC-:B------:R-:W-:Y:S01]  /*2a1e0*/  FFMA.FTZ R30, R30, R11.reuse, -R2.reuse ;  /* 0x0000000b1e1e7223 */ /* 0x180fe20000010802 */
[-CC-:B------:R-:W-:Y:S01]  /*2a1f0*/  FFMA.FTZ R32, R32, R11.reuse, -R2.reuse ;  /* 0x0000000b20207223 */ /* 0x180fe20000010802 */
[----:B------:R-:W1:Y:S01]  /*2a200*/  MUFU.EX2 R169, R46 ;  /* 0x0000002e00a97308 */ /* 0x000e620000000800 */
[----:B-----5:R-:W-:Y:S01]  /*2a210*/  FADD.FTZ R6, R14, R51 ;  /* 0x000000330e067221 */ /* 0x020fe20000010000 */
[-CC-:B------:R-:W-:Y:S01]  /*2a220*/  FFMA.FTZ R34, R34, R11.reuse, -R2.reuse ;  /* 0x0000000b22227223 */ /* 0x180fe20000010802 */
[-CC-:B------:R-:W-:Y:S01]  /*2a230*/  FFMA.FTZ R37, R37, R11.reuse, -R2.reuse ;  /* 0x0000000b25257223 */ /* 0x180fe20000010802 */
[-CC-:B------:R-:W-:Y:S01]  /*2a240*/  FFMA.FTZ R12, R12, R11.reuse, -R2.reuse ;  /* 0x0000000b0c0c7223 */ /* 0x180fe20000010802 */
[-CC-:B------:R-:W-:Y:S01]  /*2a250*/  FFMA.FTZ R21, R21, R11.reuse, -R2.reuse ;  /* 0x0000000b15157223 */ /* 0x180fe20000010802 */
[-CC-:B------:R-:W-:Y:S01]  /*2a260*/  FFMA.FTZ R48, R48, R11.reuse, -R2.reuse ;  /* 0x0000000b30307223 */ /* 0x180fe20000010802 */
[----:B------:R-:W-:Y:S01]  /*2a270*/  FFMA.FTZ R2, R45, R11, -R2 ;  /* 0x0000000b2d027223 */ /* 0x000fe20000010802 */
        /* <DEDUP_REMOVED lines=85> */
[----:B------:R0:W-:Y:S04]  /*2a7d0*/  STSM.16.M88.4 [R5], R172 ;  /* 0x000000ac05007844 */ /* 0x0001e80000000200 */
[----:B------:R-:W-:Y:S04]  /*2a7e0*/  STSM.16.M88.4 [R45], R176 ;  /* 0x000000b02d007844 */ /* 0x000fe80000000200 */
[----:B------:R1:W-:Y:S04]  /*2a7f0*/  STSM.16.M88.4 [R4], R180 ;  /* 0x000000b404007844 */ /* 0x0003e80000000200 */
[----:B------:R-:W2:Y:S01]  /*2a800*/  LD.E R6, desc[UR44][R16.64+0x230] ;  /* 0x0002302c10067980 */ /* 0x000ea2000c101900 */
[----:B------:R-:W-:-:S04]  /*2a810*/  UIADD3 UR4, UP0, UR37, 0x230, URZ ;  /* 0x0000023025047890 */ /* 0x000fc8000ff1e03f */
[----:B------:R-:W-:Y:S02]  /*2a820*/  ULOP3.LUT UR5, UR4, 0x4, URZ, 0xfc, !UPT ;  /* 0x0000000404057892 */ /* 0x000fe4000f8efc3f */
[----:B------:R-:W-:-:S04]  /*2a830*/  UIADD3.X UR7, URZ, UR36, URZ, UP0, !UPT ;  /* 0x000000243f077290 */ /* 0x000fc800087fe43f */
[----:B------:R-:W-:Y:S02]  /*2a840*/  IMAD.U32 R2, RZ, RZ, UR5 ;  /* 0x00000005ff027e24 */ /* 0x000fe4000f8e00ff */
[----:B------:R-:W-:Y:S02]  /*2a850*/  IMAD.U32 R3, RZ, RZ, UR7 ;  /* 0x00000007ff037e24 */ /* 0x000fe4000f8e00ff */
[----:B--2---:R-:W-:-:S05]  /*2a860*/  FMUL.FTZ R7, R15, R6 ;  /* 0x000000060f077220 */ /* 0x004fca0000410000 */
[----:B------:R-:W-:Y:S04]  /*2a870*/  ST.E desc[UR44][R16.64+0x230], R7 ;  /* 0x0002300710007985 */ /* 0x000fe8000c10192c */
[----:B------:R-:W0:Y:S02]  /*2a880*/  LD.E R6, desc[UR44][R2.64] ;  /* 0x0000002c02067980 */ /* 0x000e24000c101900 */
[----:B0-----:R-:W-:-:S05]  /*2a890*/  FMUL.FTZ R5, R15, R6 ;  /* 0x000000060f057220 */ /* 0x001fca0000410000 */
[----:B------:R0:W-:Y:S04]  /*2a8a0*/  ST.E desc[UR44][R2.64], R5 ;  /* 0x0000000502007985 */ /* 0x0001e8000c10192c */
[----:B------:R-:W0:Y:S04]  /*2a8b0*/  LD.E R60, desc[UR44][R16.64+0x240] ;  /* 0x0002402c103c7980 */ /* 0x000e28000c101900 */
        /* <DEDUP_REMOVED lines=60> */
[----:B------:R-:W5:Y:S01]  /*2ac80*/  LD.E R8, desc[UR44][R16.64+0x420] ;  /* 0x0004202c10087980 */ /* 0x000f62000c101900 */
[----:B------:R-:W-:Y:S01]  /*2ac90*/  ULOP3.LUT UR5, UR4, 0x8, URZ, 0xfc, !UPT ;  /* 0x0000000804057892 */ /* 0x000fe2000f8efc3f */
[C---:B0-----:R-:W-:Y:S01]  /*2aca0*/  FMUL.FTZ R5, R15.reuse, R60 ;  /* 0x0000003c0f057220 */ /* 0x041fe20000410000 */
[----:B--2---:R-:W-:-:S04]  /*2acb0*/  FMUL.FTZ R27, R15, R130 ;  /* 0x000000820f1b7220 */ /* 0x004fc80000410000 */
[----:B------:R0:W-:Y:S01]  /*2acc0*/  ST.E desc[UR44][R16.64+0x240], R5 ;  /* 0x0002400510007985 */ /* 0x0001e2000c10192c */
[C---:B---3--:R-:W-:Y:S01]  /*2acd0*/  FMUL.FTZ R7, R15.reuse, R62 ;  /* 0x0000003e0f077220 */ /* 0x048fe20000410000 */
[C---:B----4-:R-:W-:Y:S01]  /*2ace0*/  FMUL.FTZ R9, R15.reuse, R64 ;  /* 0x000000400f097220 */ /* 0x050fe20000410000 */
[C---:B-----5:R-:W-:Y:S01]  /*2acf0*/  FMUL.FTZ R11, R15.reuse, R66 ;  /* 0x000000420f0b7220 */ /* 0x060fe20000410000 */
        /* <DEDUP_REMOVED lines=14> */
[C---:B--2---:R-:W-:Y:S01]  /*2ade0*/  FMUL.FTZ R11, R15.reuse, R84 ;  /* 0x000000540f0b7220 */ /* 0x044fe20000410000 */
[C---:B---3--:R-:W-:Y:S01]  /*2adf0*/  FMUL.FTZ R19, R15.reuse, R86 ;  /* 0x000000560f137220 */ /* 0x048fe20000410000 */
        /* <DEDUP_REMOVED lines=9> */
[----:B--2---:R-:W-:-:S03]  /*2ae90*/  FMUL.FTZ R7, R15, R94 ;  /* 0x0000005e0f077220 */ /* 0x004fc60000410000 */
[----:B------:R2:W-:Y:S01]  /*2aea0*/  ST.E desc[UR44][R16.64+0x2a0], R11 ;  /* 0x0002a00b10007985 */ /* 0x0005e2000c10192c */
[----:B---3--:R-:W-:-:S03]  /*2aeb0*/  FMUL.FTZ R27, R15, R98 ;  /* 0x000000620f1b7220 */ /* 0x008fc60000410000 */
[----:B------:R3:W-:Y:S01]  /*2aec0*/  ST.E desc[UR44][R16.64+0x2a4], R19 ;  /* 0x0002a41310007985 */ /* 0x0007e2000c10192c */
[C---:B-1----:R-:W-:Y:S01]  /*2aed0*/  FMUL.FTZ R29, R15.reuse, R100 ;  /* 0x000000640f1d7220 */ /* 0x042fe20000410000 */
[C---:B0-----:R-:W-:Y:S02]  /*2aee0*/  FMUL.FTZ R9, R15.reuse, R96 ;  /* 0x000000600f097220 */ /* 0x041fe40000410000 */
        /* <DEDUP_REMOVED lines=16> */
[C---:B---3--:R-:W-:Y:S01]  /*2aff0*/  FMUL.FTZ R27, R15.reuse, R118 ;  /* 0x000000760f1b7220 */ /* 0x048fe20000410000 */
[C---:B0-----:R-:W-:Y:S02]  /*2b000*/  FMUL.FTZ R29, R15.reuse, R120 ;  /* 0x000000780f1d7220 */ /* 0x041fe40000410000 */
[----:B------:R0:W-:Y:S01]  /*2b010*/  ST.E desc[UR44][R16.64+0x2f4], R5 ;  /* 0x0002f40510007985 */ /* 0x0001e2000c10192c */
[C---:B--2---:R-:W-:Y:S01]  /*2b020*/  FMUL.FTZ R11, R15.reuse, R116 ;  /* 0x000000740f0b7220 */ /* 0x044fe20000410000 */
        /* <DEDUP_REMOVED lines=71> */
[----:B0-----:R-:W-:-:S02]  /*2b4a0*/  IMAD.U32 R7, RZ, RZ, UR7 ;  /* 0x00000007ff077e24 */ /* 0x001fc4000f8e00ff */
[----:B-1----:R-:W-:-:S03]  /*2b4b0*/  FMUL.FTZ R9, R13, R6 ;  /* 0x000000060d097220 */ /* 0x002fc60000410000 */
[----:B------:R-:W-:Y:S02]  /*2b4c0*/  IMAD.U32 R6, RZ, RZ, UR6 ;  /* 0x00000006ff067e24 */ /* 0x000fe4000f8e00ff */
        /* <DEDUP_REMOVED lines=195> */
[----:B----4-:R-:W-:Y:S04]  /*2c100*/  ST.E desc[UR44][R2.64], R15 ;  /* 0x0000000f02007985 */ /* 0x010fe8000c10192c */
[----:B-1----:R-:W4:Y:S01]  /*2c110*/  LD.E R19, desc[UR44][R4.64] ;  /* 0x0000002c04137980 */ /* 0x002f22000c101900 */
[----:B------:R-:W-:-:S02]  /*2c120*/  IMAD.U32 R10, RZ, RZ, UR6 ;  /* 0x00000006ff0a7e24 */ /* 0x000fc4000f8e00ff */
[----:B------:R-:W-:Y:S01]  /*2c130*/  IMAD.U32 R11, RZ, RZ, UR7 ;  /* 0x00000007ff0b7e24 */ /* 0x000fe2000f8e00ff */
[----:B----4-:R-:W-:Y:S04]  /*2c140*/  ST.E desc[UR44][R4.64], R19 ;  /* 0x0000001304007985 */ /* 0x010fe8000c10192c */
[----:B--2---:R-:W2:Y:S04]  /*2c150*/  LD.E R21, desc[UR44][R10.64] ;  /* 0x0000002c0a157980 */ /* 0x004ea8000c101900 */
[----:B--2---:R0:W-:Y:S04]  /*2c160*/  ST.E desc[UR44][R10.64], R21 ;  /* 0x000000150a007985 */ /* 0x0041e8000c10192c */
[----:B---3--:R-:W2:Y:S04]  /*2c170*/  LD.E R9, desc[UR44][R16.64+0x240] ;  /* 0x0002402c10097980 */ /* 0x008ea8000c101900 */
[----:B------:R-:W3:Y:S04]  /*2c180*/  LD.E R12, desc[UR44][R16.64+0x24c] ;  /* 0x00024c2c100c7980 */ /* 0x000ee8000c101900 */
[----:B0-----:R-:W4:Y:S04]  /*2c190*/  LD.E R10, desc[UR44][R16.64+0x244] ;  /* 0x0002442c100a7980 */ /* 0x001f28000c101900 */
[----:B------:R-:W5:Y:S04]  /*2c1a0*/  LD.E R11, desc[UR44][R16.64+0x248] ;  /* 0x0002482c100b7980 */ /* 0x000f68000c101900 */
        /* <DEDUP_REMOVED lines=120> */
[----:B----4-:R0:W-:Y:S04]  /*2c930*/  ST.E desc[UR44][R16.64+0x244], R10 ;  /* 0x0002440a10007985 */ /* 0x0101e8000c10192c */
[----:B-----5:R1:W-:Y:S04]  /*2c940*/  ST.E desc[UR44][R16.64+0x248], R11 ;  /* 0x0002480b10007985 */ /* 0x0203e8000c10192c */
[----:B--2---:R-:W-:Y:S01]  /*2c950*/  ST.E desc[UR44][R16.64+0x240], R9 ;  /* 0x0002400910007985 */ /* 0x004fe2000c10192c */
[----:B0-----:R-:W-:-:S02]  /*2c960*/  IMAD.U32 R10, RZ, RZ, UR6 ;  /* 0x00000006ff0a7e24 */ /* 0x001fc4000f8e00ff */
[----:B-1----:R-:W-:Y:S01]  /*2c970*/  IMAD.U32 R11, RZ, RZ, UR7 ;  /* 0x00000007ff0b7e24 */ /* 0x002fe2000f8e00ff */
[----:B---3--:R-:W-:Y:S04]  /*2c980*/  ST.E desc[UR44][R16.64+0x24c], R12 ;  /* 0x00024c0c10007985 */ /* 0x008fe8000c10192c */
        /* <DEDUP_REMOVED lines=255> */
[----:B------:R-:W-:Y:S01]  /*2d980*/  R2UR UR10, R8 ;  /* 0x00000000080a72ca */ /* 0x000fe200000e0000 */
[----:B------:R-:W-:Y:S01]  /*2d990*/  IMAD.U32 R8, RZ, RZ, UR6 ;  /* 0x00000006ff087e24 */ /* 0x000fe2000f8e00ff */
[----:B------:R-:W-:Y:S01]  /*2d9a0*/  R2UR UR11, R9 ;  /* 0x00000000090b72ca */ /* 0x000fe200000e0000 */
[----:B------:R-:W-:Y:S01]  /*2d9b0*/  IMAD.U32 R9, RZ, RZ, UR7 ;  /* 0x00000007ff097e24 */ /* 0x000fe2000f8e00ff */
        /* <DEDUP_REMOVED lines=131> */
[----:B------:R-:W-:Y:S02]  /*2e1f0*/  VIADD R8, R6, 0x100 ;  /* 0x0000010006087836 */ /* 0x000fe40000000000 */
[----:B------:R-:W-:-:S03]  /*2e200*/  IMAD.MOV.U32 R9, RZ, RZ, R7 ;  /* 0x000000ffff097224 */ /* 0x000fc600078e0007 */
[----:B------:R-:W-:Y:S01]  /*2e210*/  R2UR UR10, R8 ;  /* 0x00000000080a72ca */ /* 0x000fe200000e0000 */
[----:B------:R-:W-:Y:S01]  /*2e220*/  IMAD.U32 R8, RZ, RZ, UR6 ;  /* 0x00000006ff087e24 */ /* 0x000fe2000f8e00ff */
[----:B------:R-:W-:Y:S01]  /*2e230*/  R2UR UR11, R9 ;  /* 0x00000000090b72ca */ /* 0x000fe200000e0000 */
[----:B------:R-:W-:Y:S02]  /*2e240*/  IMAD.U32 R9, RZ, RZ, UR7 ;  /* 0x00000007ff097e24 */ /* 0x000fe4000f8e00ff */
        /* <DEDUP_REMOVED lines=267> */
[----:B------:R-:W-:Y:S02]  /*2f300*/  IMAD.U32 R6, RZ, RZ, UR6 ;  /* 0x00000006ff067e24 */ /* 0x000fe4000f8e00ff */
[----:B------:R-:W-:Y:S01]  /*2f310*/  IMAD.U32 R7, RZ, RZ, UR7 ;  /* 0x00000007ff077e24 */ /* 0x000fe2000f8e00ff */
[----:B------:R-:W-:Y:S02]  /*2f320*/  WARPGROUP.DEPBAR.LE gsb0, 0x0 ;  /* 0x00008000000079c5 */ /* 0x000fe40000010000 */
[----:B------:R-:W-:Y:S04]  /*2f330*/  ST.E desc[UR44][R16.64+0x230], R24 ;  /* 0x0002301810007985 */ /* 0x000fe8000c10192c */
[----:B------:R-:W-:Y:S04]  /*2f340*/  ST.E desc[UR44][R2.64], R25 ;  /* 0x0000001902007985 */ /* 0x000fe8000c10192c */
[----:B------:R-:W-:Y:S04]  /*2f350*/  ST.E desc[UR44][R4.64], R26 ;  /* 0x0000001a04007985 */ /* 0x000fe8000c10192c */
[----:B------:R0:W-:Y:S04]  /*2f360*/  ST.E desc[UR44][R6.64], R27 ;  /* 0x0000001b06007985 */ /* 0x0001e8000c10192c */
        /* <DEDUP_REMOVED lines=126> */
[----:B------:R-:W2:Y:S01]  /*2fb50*/  LD.E R7, desc[UR44][R2.64] ;  /* 0x0000002c02077980 */ /* 0x000ea2000c101900 */
[----:B------:R-:W-:-:S02]  /*2fb60*/  IMAD.U32 R10, RZ, RZ, UR6 ;  /* 0x00000006ff0a7e24 */ /* 0x000fc4000f8e00ff */
[----:B------:R-:W-:Y:S01]  /*2fb70*/  IMAD.U32 R11, RZ, RZ, UR7 ;  /* 0x00000007ff0b7e24 */ /* 0x000fe2000f8e00ff */
[----:B--2---:R0:W-:Y:S04]  /*2fb80*/  ST.E desc[UR44][R2.64], R7 ;  /* 0x0000000702007985 */ /* 0x0041e8000c10192c */
[----:B------:R-:W2:Y:S01]  /*2fb90*/  LD.E R9, desc[UR44][R4.64] ;  /* 0x0000002c04097980 */ /* 0x000ea2000c101900 */
[----:B------:R-:W-:Y:S02]  /*2fba0*/  IMAD.U32 R12, RZ, RZ, UR6 ;  /* 0x00000006ff0c7e24 */ /* 0x000fe4000f8e00ff */
[----:B------:R-:W-:Y:S01]  /*2fbb0*/  IMAD.U32 R13, RZ, RZ, UR7 ;  /* 0x00000007ff0d7e24 */ /* 0x000fe2000f8e00ff */
[----:B--2---:R1:W-:Y:S04]  /*2fbc0*/  ST.E desc[UR44][R4.64], R9 ;  /* 0x0000000904007985 */ /* 0x0043e8000c10192c */
[----:B------:R-:W2:Y:S04]  /*2fbd0*/  LD.E R15, desc[UR44][R10.64] ;  /* 0x0000002c0a0f7980 */ /* 0x000ea8000c101900 */
[----:B--2---:R2:W-:Y:S04]  /*2fbe0*/  ST.E desc[UR44][R12.64], R15 ;  /* 0x0000000f0c007985 */ /* 0x0045e8000c10192c */
[----:B0-----:R-:W3:Y:S04]  /*2fbf0*/  LD.E R2, desc[UR44][R16.64+0x240] ;  /* 0x0002402c10027980 */ /* 0x001ee8000c101900 */
[----:B------:R-:W4:Y:S04]  /*2fc00*/  LD.E R3, desc[UR44][R16.64+0x244] ;  /* 0x0002442c10037980 */ /* 0x000f28000c101900 */
        /* <DEDUP_REMOVED lines=126> */
[----:B------:R0:W-:Y:S04]  /*303f0*/  ST.E desc[UR44][R16.64+0x250], R6 ;  /* 0x0002500610007985 */ /* 0x0001e8000c10192c */
[----:B------:R0:W-:Y:S04]  /*30400*/  ST.E desc[UR44][R16.64+0x254], R7 ;  /* 0x0002540710007985 */ /* 0x0001e8000c10192c */
[----:B------:R0:W-:Y:S04]  /*30410*/  ST.E desc[UR44][R16.64+0x258], R8 ;  /* 0x0002580810007985 */ /* 0x0001e8000c10192c */
[----:B------:R0:W-:Y:S04]  /*30420*/  ST.E desc[UR44][R16.64+0x25c], R9 ;  /* 0x00025c0910007985 */ /* 0x0001e8000c10192c */
[----:B------:R0:W-:Y:S04]  /*30430*/  ST.E desc[UR44][R16.64+0x260], R10 ;  /* 0x0002600a10007985 */ /* 0x0001e8000c10192c */
        /* <DEDUP_REMOVED lines=131> */
.L_x_3805:
[----:B------:R-:W-:Y:S05]  /*30c70*/  BSYNC B0 ;  /* 0x0000000000007941 */ /* 0x000fea0003800000 */
.L_x_3804:
[C---:B------:R-:W-:Y:S01]  /*30c80*/  ISETP.GT.AND P0, PT, R0.reuse, R163, PT ;  /* 0x000000a30000720c */ /* 0x040fe20003f04270 */
[----:B------:R-:W-:-:S12]  /*30c90*/  VIADD R0, R0, 0xffffffff ;  /* 0xffffffff00007836 */ /* 0x000fd80000000000 */
[----:B------:R-:W-:Y:S05]  /*30ca0*/  @P0 BRA `(.L_x_3806) ;  /* 0xffffff5400f80947 */ /* 0x000fea000383ffff */
.L_x_3777:
[----:B0-----:R-:W2:Y:S01]  /*30cb0*/  LDL R5, [R1+0x210] ;  /* 0x0002100001057983 */ /* 0x001ea20000100800 */
[----:B------:R-:W-:Y:S05]  /*30cc0*/  WARPSYNC.ALL ;  /* 0x0000000000007948 */ /* 0x000fea0003800000 */
[----:B------:R-:W3:Y:S01]  /*30cd0*/  LDL R6, [R1+0x214] ;  /* 0x0002140001067983 */ /* 0x000ee20000100800 */
[----:B------:R-:W-:Y:S02]  /*30ce0*/  IMAD.MOV.U32 R8, RZ, RZ, -0x800000 ;  /* 0xff800000ff087424 */ /* 0x000fe400078e00ff */
        /* <DEDUP_REMOVED lines=9> */
[----:B---3--:R-:W1:Y:S02]  /*30d80*/  SHFL.BFLY PT, R3, R6, 0x2, 0x1f ;  /* 0x0c401f0006037f89 */ /* 0x008e6400000e0000 */
[----:B-1----:R-:W-:-:S05]  /*30d90*/  FADD.FTZ R4, R3, R6 ;  /* 0x0000000603047221 */ /* 0x002fca0000010000 */
[----:B------:R-:W0:Y:S02]  /*30da0*/  SHFL.BFLY PT, R3, R4, 0x1, 0x1f ;  /* 0x0c201f0004037f89 */ /* 0x000e2400000e0000 */
[----:B0-----:R-:W-:Y:S02]  /*30db0*/  FADD.FTZ R20, R4, R3 ;  /* 0x0000000304147221 */ /* 0x001fe40000010000 */
[----:B------:R-:W3:Y:S03]  /*30dc0*/  LDL.64 R2, [R1+0xd8] ;  /* 0x0000d80001027983 */ /* 0x000ee60000100a00 */
[----:B------:R-:W-:-:S13]  /*30dd0*/  FSETP.NE.FTZ.AND P2, PT, R20, RZ, PT ;  /* 0x000000ff1400720b */ /* 0x000fda0003f55000 */
[----:B------:R-:W4:Y:S04]  /*30de0*/  @P2 LDL R7, [R1+0x220] ;  /* 0x0002200001072983 */ /* 0x000f280000100800 */
[----:B------:R-:W5:Y:S01]  /*30df0*/  @P2 LDL R9, [R1+0x204] ;  /* 0x0002040001092983 */ /* 0x000f620000100800 */
[----:B--2---:R-:W-:-:S13]  /*30e00*/  FSETP.NE.FTZ.AND P1, PT, R13, RZ, PT ;  /* 0x000000ff0d00720b */ /* 0x004fda0003f35000 */
[----:B------:R-:W2:Y:S04]  /*30e10*/  @P1 LDL R0, [R1+0x220] ;  /* 0x0002200001001983 */ /* 0x000ea80000100800 */
[----:B------:R-:W3:Y:S01]  /*30e20*/  @P1 LDL R5, [R1+0x200] ;  /* 0x0002000001051983 */ /* 0x000ee20000100800 */
[----:B------:R-:W0:Y:S08]  /*30e30*/  @P2 MUFU.LG2 R11, R20 ;  /* 0x00000014000b2308 */ /* 0x000e300000000c00 */
[----:B------:R-:W1:Y:S01]  /*30e40*/  @P1 MUFU.LG2 R6, R13 ;  /* 0x0000000d00061308 */ /* 0x000e620000000c00 */
[----:B------:R-:W-:Y:S01]  /*30e50*/  STL [R1+0x214], R20 ;  /* 0x0002141401007387 */ /* 0x000fe20000100800 */
[----:B0-----:R-:W-:Y:S01]  /*30e60*/  @P2 FMUL.FTZ R11, R11, 0.69314718246459960938 ;  /* 0x3f3172180b0b2820 */ /* 0x001fe20000410000 */
[----:B----4-:R-:W-:Y:S01]  /*30e70*/  @P2 FMUL.FTZ R4, R7, 0.69314718246459960938 ;  /* 0x3f31721807042820 */ /* 0x010fe20000410000 */
[----:B-1----:R-:W-:-:S03]  /*30e80*/  @P1 FMUL.FTZ R7, R6, 0.69314718246459960938 ;  /* 0x3f31721806071820 */ /* 0x002fc60000410000 */
[----:B-----5:R-:W-:Y:S02]  /*30e90*/  @P2 FFMA.FTZ R10, R4, R9, R11 ;  /* 0x00000009040a2223 */ /* 0x020fe4000001000b */
[----:B------:R-:W4:Y:S04]  /*30ea0*/  LDL R9, [R1+0x1e8] ;  /* 0x0001e80001097983 */ /* 0x000f280000100800 */
[----:B------:R0:W-:Y:S01]  /*30eb0*/  STL [R1+0x214], R10 ;  /* 0x0002140a01007387 */ /* 0x0001e20000100800 */
[----:B--2---:R-:W-:-:S04]  /*30ec0*/  @P1 FMUL.FTZ R0, R0, 0.69314718246459960938 ;  /* 0x3f31721800001820 */ /* 0x004fc80000410000 */
[----:B---3--:R-:W-:-:S05]  /*30ed0*/  @P1 FFMA.FTZ R8, R0, R5, R7 ;  /* 0x0000000500081223 */ /* 0x008fca0000010007 */
[----:B------:R-:W-:Y:S04]  /*30ee0*/  STL [R1+0x210], R8 ;  /* 0x0002100801007387 */ /* 0x000fe80000100800 */
[----:B------:R-:W2:Y:S02]  /*30ef0*/  LD.E R0, desc[UR44][R2.64+0x4] ;  /* 0x0000042c02007980 */ /* 0x000ea4000c101900 */
[----:B--2---:R-:W-:-:S13]  /*30f00*/  ISETP.NE.AND P0, PT, R0, RZ, PT ;  /* 0x000000ff0000720c */ /* 0x004fda0003f05270 */
[----:B------:R-:W2:Y:S04]  /*30f10*/  @!P0 LDL.64 R6, [R1+0xe0] ;  /* 0x0000e00001068983 */ /* 0x000ea80000100a00 */
[----:B------:R-:W4:Y:S01]  /*30f20*/  @!P0 LD.E R12, desc[UR44][R2.64] ;  /* 0x0000002c020c8980 */ /* 0x000f22000c101900 */
[----:B------:R-:W-:-:S06]  /*30f30*/  IMAD.MOV.U32 R0, RZ, RZ, RZ ;  /* 0x000000ffff007224 */ /* 0x000fcc00078e00ff */
[----:B------:R-:W1:Y:S01]  /*30f40*/  @P1 MUFU.RCP R0, R13 ;  /* 0x0000000d00001308 */ /* 0x000e620000001000 */
[----:B--2---:R-:W0:Y:S01]  /*30f50*/  @!P0 LD.E.64 R4, desc[UR44][R6.64] ;  /* 0x0000002c06048980 */ /* 0x004e22000c101b00 */
[----:B----4-:R-:W-:-:S04]  /*30f60*/  @!P0 IMAD R11, R9, 0x40, R12 ;  /* 0x00000040090b8824 */ /* 0x010fc800078e020c */
[----:B0-----:R-:W-:-:S05]  /*30f70*/  @!P0 IMAD.WIDE R10, R11, 0x4, R4 ;  /* 0x000000040b0a8825 */ /* 0x001fca00078e0204 */
[----:B-1----:R0:W-:Y:S04]  /*30f80*/  @!P0 ST.E desc[UR44][R10.64], R0 ;  /* 0x000000000a008985 */ /* 0x0021e8000c10192c */
[----:B------:R-:W2:Y:S04]  /*30f90*/  @!P0 LDL.64 R2, [R1+0xd8] ;  /* 0x0000d80001028983 */ /* 0x000ea80000100a00 */
[----:B--2---:R-:W2:Y:S02]  /*30fa0*/  @!P0 LD.E R4, desc[UR44][R2.64+0x4] ;  /* 0x0000042c02048980 */ /* 0x004ea4000c101900 */
        /* <DEDUP_REMOVED lines=67> */
[----:B------:R-:W5:Y:S04]  /*313e0*/  LDL R120, [R1+0x1f0] ;  /* 0x0001f00001787983 */ /* 0x000f680000100800 */
[----:B------:R-:W5:Y:S01]  /*313f0*/  LDL R122, [R1+0x1f4] ;  /* 0x0001f400017a7983 */ /* 0x000f620000100800 */
[----:B--2---:R-:W-:-:S05]  /*31400*/  VIADD R119, R119, 0x1 ;  /* 0x0000000177777836 */ /* 0x004fca0000000000 */
[----:B------:R-:W-:Y:S01]  /*31410*/  ISETP.NE.AND P0, PT, R119, 0x2, PT ;  /* 0x000000027700780c */ /* 0x000fe20003f05270 */
[-C--:B---3--:R-:W-:Y:S01]  /*31420*/  FMUL.FTZ R19, R19, R0.reuse ;  /* 0x0000000013137220 */ /* 0x088fe20000410000 */
[----:B------:R-:W-:Y:S01]  /*31430*/  FMUL.FTZ R18, R18, R0 ;  /* 0x0000000012127220 */ /* 0x000fe20000410000 */
[-C--:B----4-:R-:W-:Y:S01]  /*31440*/  FMUL.FTZ R15, R15, R118.reuse ;  /* 0x000000760f0f7220 */ /* 0x090fe20000410000 */
[----:B------:R-:W-:Y:S01]  /*31450*/  FMUL.FTZ R14, R14, R118 ;  /* 0x000000760e0e7220 */ /* 0x000fe20000410000 */
        /* <DEDUP_REMOVED lines=10> */
[----:B------:R-:W-:Y:S04]  /*31500*/  STL.64 [R1+0x420], R18 ;  /* 0x0004201201007387 */ /* 0x000fe80000100a00 */
[----:B------:R-:W-:Y:S04]  /*31510*/  STL.64 [R1+0x428], R14 ;  /* 0x0004280e01007387 */ /* 0x000fe80000100a00 */
[----:B------:R0:W-:Y:S04]  /*31520*/  STL.64 [R1+0x230], R12 ;  /* 0x0002300c01007387 */ /* 0x0001e80000100a00 */
[----:B------:R-:W-:Y:S04]  /*31530*/  STL.64 [R1+0x240], R10 ;  /* 0x0002400a01007387 */ /* 0x000fe80000100a00 */
[----:B------:R1:W-:Y:S04]  /*31540*/  STL.64 [R1+0x250], R8 ;  /* 0x0002500801007387 */ /* 0x0003e80000100a00 */
[----:B------:R-:W-:Y:S04]  /*31550*/  STL.64 [R1+0x260], R6 ;  /* 0x0002600601007387 */ /* 0x000fe80000100a00 */
[----:B------:R2:W-:Y:S04]  /*31560*/  STL.64 [R1+0x280], R2 ;  /* 0x0002800201007387 */ /* 0x0005e80000100a00 */
[----:B0-----:R-:W3:Y:S04]  /*31570*/  LDL.64 R12, [R1+0x388] ;  /* 0x00038800010c7983 */ /* 0x001ee80000100a00 */
[----:B------:R-:W4:Y:S04]  /*31580*/  LDL.64 R18, [R1+0x3b8] ;  /* 0x0003b80001127983 */ /* 0x000f280000100a00 */
[----:B------:R-:W5:Y:S04]  /*31590*/  LDL.64 R14, [R1+0x3c8] ;  /* 0x0003c800010e7983 */ /* 0x000f680000100a00 */
[----:B-1----:R-:W5:Y:S04]  /*315a0*/  LDL.64 R8, [R1+0x3d8] ;  /* 0x0003d80001087983 */ /* 0x002f680000100a00 */
[----:B------:R-:W5:Y:S04]  /*315b0*/  LDL.64 R10, [R1+0x3f8] ;  /* 0x0003f800010a7983 */ /* 0x000f680000100a00 */
[----:B--2---:R-:W2:Y:S04]  /*315c0*/  LDL.64 R2, [R1+0x408] ;  /* 0x0004080001027983 */ /* 0x004ea80000100a00 */
[----:B------:R-:W2:Y:S04]  /*315d0*/  LDL.64 R6, [R1+0x418] ;  /* 0x0004180001067983 */ /* 0x000ea80000100a00 */
[----:B------:R-:W2:Y:S01]  /*315e0*/  @!P0 LDL R121, [R1+0x1ec] ;  /* 0x0001ec0001798983 */ /* 0x000ea20000100800 */
[-C--:B------:R-:W-:Y:S01]  /*315f0*/  FMUL.FTZ R5, R5, R0.reuse ;  /* 0x0000000005057220 */ /* 0x080fe20000410000 */
[----:B------:R-:W-:-:S05]  /*31600*/  FMUL.FTZ R4, R4, R0 ;  /* 0x0000000004047220 */ /* 0x000fca0000410000 */
[----:B------:R0:W-:Y:S04]  /*31610*/  STL.64 [R1+0x270], R4 ;  /* 0x0002700401007387 */ /* 0x0001e80000100a00 */
[----:B0-----:R-:W2:Y:S01]  /*31620*/  LDL.64 R4, [R1+0x3e8] ;  /* 0x0003e80001047983 */ /* 0x001ea20000100a00 */
        /* <DEDUP_REMOVED lines=143> */
[----:B------:R-:W-:Y:S01]  /*31f20*/  @!P0 LOP3.LUT R0, R121, 0x1, RZ, 0x3c, !PT ;  /* 0x0000000179008812 */ /* 0x000fe200078e3cff */
        /* <DEDUP_REMOVED lines=28> */
[----:B------:R-:W-:Y:S01]  /*320f0*/  @!P0 STL [R1+0x1e8], RZ ;  /* 0x0001e8ff01008387 */ /* 0x000fe20000100800 */
[-C--:B------:R-:W-:Y:S01]  /*32100*/  FMUL.FTZ R5, R5, R118.reuse ;  /* 0x0000007605057220 */ /* 0x080fe20000410000 */
[----:B------:R-:W-:-:S05]  /*32110*/  FMUL.FTZ R4, R4, R118 ;  /* 0x0000007604047220 */ /* 0x000fca0000410000 */
[----:B------:R0:W-:Y:S02]  /*32120*/  STL.64 [R1+0x3e8], R4 ;  /* 0x0003e80401007387 */ /* 0x0001e40000100a00 */
[----:B0-----:R-:W-:Y:S01]  /*32130*/  IMAD.MOV.U32 R4, RZ, RZ, 0x1 ;  /* 0x00000001ff047424 */ /* 0x001fe200078e00ff */
[----:B------:R-:W-:Y:S06]  /*32140*/  BAR.ARV 0xe, 0x100 ;  /* 0x0384000000007b1d */ /* 0x000fec0000002000 */
.L_x_3663:
[----:B------:R-:W-:Y:S05]  /*32150*/  BSYNC B7 ;  /* 0x0000000000077941 */ /* 0x000fea0003800000 */
.L_x_3651:
[----:B------:R-:W1:Y:S08]  /*32160*/  S2UR UR5, SR_CgaCtaId ;  /* 0x00000000000579c3 */ /* 0x000e700000008800 */
[----:B------:R-:W-:Y:S01]  /*32170*/  BAR.SYNC.DEFER_BLOCKING 0x5, 0x180 ;  /* 0x0146000000007b1d */ /* 0x000fe20000010000 */
[----:B0-----:R-:W-:-:S04]  /*32180*/  PRMT R0, R4, 0x9910, RZ ;  /* 0x0000991004007816 */ /* 0x001fc800000000ff */
[----:B------:R-:W-:Y:S01]  /*32190*/  ISETP.NE.AND P0, PT, R0, RZ, PT ;  /* 0x000000ff0000720c */ /* 0x000fe20003f05270 */
[----:B------:R-:W-:Y:S01]  /*321a0*/  UMOV UR4, 0x400 ;  /* 0x0000040000047882 */ /* 0x000fe20000000000 */
[----:B------:R-:W-:Y:S01]  /*321b0*/  BSSY B0, `(.L_x_3807) ;  /* 0x00004bd000007945 */ /* 0x000fe20003800000 */
[----:B-1----:R-:W-:-:S06]  /*321c0*/  ULEA UR4, UR5, UR4, 0x18 ;  /* 0x0000000405047291 */ /* 0x002fcc000f8ec03f */
[----:B------:R-:W-:-:S05]  /*321d0*/  IMAD.U32 R2, RZ, RZ, UR4 ;  /* 0x00000004ff027e24 */ /* 0x000fca000f8e00ff */
[----:B------:R0:W1:Y:S01]  /*321e0*/  LDS.128 R88, [R2+0x388d0] ;  /* 0x0388d00002587984 */ /* 0x0000620000000c00 */
[----:B------:R-:W-:Y:S06]  /*321f0*/  BAR.ARV 0x4, 0x180 ;  /* 0x0106000000007b1d */ /* 0x000fec0000002000 */
[----:B------:R-:W-:Y:S05]  /*32200*/  @!P0 BRA `(.L_x_3808) ;  /* 0x0000003c00588947 */ /* 0x000fea0003800000 */
[----:B------:R-:W4:Y:S04]  /*32210*/  LDL.128 R56, [R1+0x230] ;  /* 0x0002300001387983 */ /* 0x000f280000100c00 */
[----:B------:R-:W4:Y:S04]  /*32220*/  LDL.128 R60, [R1+0x250] ;  /* 0x00025000013c7983 */ /* 0x000f280000100c00 */
[----:B------:R-:W4:Y:S04]  /*32230*/  LDL.128 R44, [R1+0x240] ;  /* 0x00024000012c7983 */ /* 0x000f280000100c00 */
[----:B------:R-:W4:Y:S04]  /*32240*/  LDL.128 R52, [R1+0x260] ;  /* 0x0002600001347983 */ /* 0x000f280000100c00 */
[----:B------:R-:W4:Y:S04]  /*32250*/  LDL.128 R84, [R1+0x270] ;  /* 0x0002700001547983 */ /* 0x000f280000100c00 */
[----:B------:R-:W4:Y:S01]  /*32260*/  LDL.128 R80, [R1+0x280] ;  /* 0x0002800001507983 */ /* 0x000f220000100c00 */
[C---:B------:R-:W-:Y:S01]  /*32270*/  IADD3 R9, P1, R158.reuse, 0x20, RZ ;  /* 0x000000209e097810 */ /* 0x040fe20007f3e0ff */
[----:B------:R-:W-:Y:S01]  /*32280*/  ULDC.64 UR4, c[0x0][0xd08] ;  /* 0x0003420000047ab9 */ /* 0x000fe20000000a00 */
[C---:B------:R-:W-:Y:S01]  /*32290*/  IADD3 R97, P0, R158.reuse, 0x40, RZ ;  /* 0x000000409e617810 */ /* 0x040fe20007f1e0ff */
[----:B------:R-:W4:Y:S01]  /*322a0*/  LDL.128 R112, [R1+0x290] ;  /* 0x0002900001707983 */ /* 0x000f220000100c00 */
[----:B------:R-:W-:-:S02]  /*322b0*/  IADD3 R27, P4, R158, 0x60, RZ ;  /* 0x000000609e1b7810 */ /* 0x000fc40007f9e0ff */
[----:B------:R-:W-:Y:S01]  /*322c0*/  LOP3.LUT R8, R9, 0x380, RZ, 0xc0, !PT ;  /* 0x0000038009087812 */ /* 0x000fe200078ec0ff */
[----:B------:R-:W4:Y:S01]  /*322d0*/  LDL.128 R116, [R1+0x2b0] ;  /* 0x0002b00001747983 */ /* 0x000f220000100c00 */
[C---:B------:R-:W-:Y:S02]  /*322e0*/  IADD3 R121, P3, R158.reuse, 0x2000, RZ ;  /* 0x000020009e797810 */ /* 0x040fe40007f7e0ff */
[----:B------:R-:W-:Y:S01]  /*322f0*/  LOP3.LUT R96, R97, 0x380, RZ, 0xc0, !PT ;  /* 0x0000038061607812 */ /* 0x000fe200078ec0ff */
[----:B------:R-:W4:Y:S01]  /*32300*/  LDL.128 R4, [R1+0x2a0] ;  /* 0x0002a00001047983 */ /* 0x000f220000100c00 */
[----:B------:R-:W-:Y:S02]  /*32310*/  IADD3 R25, P6, R158, 0x2020, RZ ;  /* 0x000020209e197810 */ /* 0x000fe40007fde0ff */
[----:B------:R-:W-:Y:S01]  /*32320*/  LOP3.LUT R26, R27, 0x380, RZ, 0xc0, !PT ;  /* 0x000003801b1a7812 */ /* 0x000fe200078ec0ff */
[----:B------:R-:W4:Y:S01]  /*32330*/  LDL.128 R36, [R1+0x310] ;  /* 0x0003100001247983 */ /* 0x000f220000100c00 */
[----:B------:R-:W-:-:S02]  /*32340*/  SHF.R.U64 R8, R8, 0x3, RZ ;  /* 0x0000000308087819 */ /* 0x000fc400000012ff */
[----:B------:R-:W-:Y:S01]  /*32350*/  IADD3 R123, P5, R158, 0x2040, RZ ;  /* 0x000020409e7b7810 */ /* 0x000fe20007fbe0ff */
[----:B--2---:R-:W2:Y:S01]  /*32360*/  LDL.128 R48, [R1+0x340] ;  /* 0x0003400001307983 */ /* 0x004ea20000100c00 */
[----:B------:R-:W-:Y:S02]  /*32370*/  LOP3.LUT R120, R121, 0x380, RZ, 0xc0, !PT ;  /* 0x0000038079787812 */ /* 0x000fe400078ec0ff */
[----:B------:R-:W-:Y:S01]  /*32380*/  SHF.R.U64 R96, R96, 0x3, RZ ;  /* 0x0000000360607819 */ /* 0x000fe200000012ff */
[----:B------:R-:W2:Y:S01]  /*32390*/  LDL.128 R68, [R1+0x390] ;  /* 0x0003900001447983 */ /* 0x000ea20000100c00 */
[----:B------:R-:W-:Y:S02]  /*323a0*/  LOP3.LUT R24, R25, 0x380, RZ, 0xc0, !PT ;  /* 0x0000038019187812 */ /* 0x000fe400078ec0ff */
[----:B------:R-:W-:Y:S01]  /*323b0*/  SHF.R.U64 R26, R26, 0x3, RZ ;  /* 0x000000031a1a7819 */ /* 0x000fe200000012ff */
[----:B------:R-:W2:Y:S01]  /*323c0*/  LDL.128 R76, [R1+0x3b0] ;  /* 0x0003b000014c7983 */ /* 0x000ea20000100c00 */
[----:B------:R-:W-:Y:S01]  /*323d0*/  LOP3.LUT R8, R8, R9, RZ, 0x3c, !PT ;  /* 0x0000000908087212 */ /* 0x000fe200078e3cff */
[----:B------:R-:W-:Y:S01]  /*323e0*/  IMAD.X R9, RZ, RZ, R159, P1 ;  /* 0x000000ffff097224 */ /* 0x000fe200008e069f */
[----:B------:R-:W-:Y:S01]  /*323f0*/  LOP3.LUT R122, R123, 0x380, RZ, 0xc0, !PT ;  /* 0x000003807b7a7812 */ /* 0x000fe200078ec0ff */
[----:B------:R-:W2:Y:S01]  /*32400*/  LDL.128 R72, [R1+0x3a0] ;  /* 0x0003a00001487983 */ /* 0x000ea20000100c00 */
[----:B------:R-:W-:-:S02]  /*32410*/  SHF.R.U64 R120, R120, 0x3, RZ ;  /* 0x0000000378787819 */ /* 0x000fc400000012ff */
[C---:B------:R-:W-:Y:S01]  /*32420*/  IADD3 R19, P2, R158.reuse, 0x2060, RZ ;  /* 0x000020609e137810 */ /* 0x040fe20007f5e0ff */
[----:B------:R-:W2:Y:S01]  /*32430*/  LDL.128 R104, [R1+0x410] ;  /* 0x0004100001687983 */ /* 0x000ea20000100c00 */
[----:B------:R-:W-:Y:S02]  /*32440*/  IADD3 R15, P1, R158, 0x4000, RZ ;  /* 0x000040009e0f7810 */ /* 0x000fe40007f3e0ff */
[----:B------:R-:W-:Y:S01]  /*32450*/  LOP3.LUT R96, R96, R97, RZ, 0x3c, !PT ;  /* 0x0000006160607212 */ /* 0x000fe200078e3cff */
[--C-:B------:R-:W-:Y:S01]  /*32460*/  IMAD.X R97, RZ, RZ, R159.reuse, P0 ;  /* 0x000000ffff617224 */ /* 0x100fe200000e069f */
[----:B------:R-:W-:Y:S01]  /*32470*/  SHF.R.U64 R24, R24, 0x3, RZ ;  /* 0x0000000318187819 */ /* 0x000fe200000012ff */
[----:B------:R-:W2:Y:S01]  /*32480*/  LDL.128 R100, [R1+0x400] ;  /* 0x0004000001647983 */ /* 0x000ea20000100c00 */
[----:B------:R-:W-:Y:S01]  /*32490*/  LOP3.LUT R26, R26, R27, RZ, 0x3c, !PT ;  /* 0x0000001b1a1a7212 */ /* 0x000fe200078e3cff */
[--C-:B------:R-:W-:Y:S01]  /*324a0*/  IMAD.X R27, RZ, RZ, R159.reuse, P4 ;  /* 0x000000ffff1b7224 */ /* 0x100fe200020e069f */
[----:B------:R-:W-:Y:S01]  /*324b0*/  SHF.R.U64 R122, R122, 0x3, RZ ;  /* 0x000000037a7a7819 */ /* 0x000fe200000012ff */
[----:B------:R-:W2:Y:S01]  /*324c0*/  LDL.128 R108, [R1+0x420] ;  /* 0x00042000016c7983 */ /* 0x000ea20000100c00 */
[----:B------:R-:W-:Y:S01]  /*324d0*/  LOP3.LUT R120, R120, R121, RZ, 0x3c, !PT ;  /* 0x0000007978787212 */ /* 0x000fe200078e3cff */
[----:B------:R-:W-:Y:S01]  /*324e0*/  IMAD.X R121, RZ, RZ, R159, P3 ;  /* 0x000000ffff797224 */ /* 0x000fe200018e069f */
[----:B------:R-:W-:-:S02]  /*324f0*/  IADD3 R21, P0, R158, 0x4020, RZ ;  /* 0x000040209e157810 */ /* 0x000fc40007f1e0ff */
[----:B------:R-:W-:Y:S02]  /*32500*/  LOP3.LUT R18, R19, 0x380, RZ, 0xc0, !PT ;  /* 0x0000038013127812 */ /* 0x000fe400078ec0ff */
[----:B------:R-:W-:Y:S02]  /*32510*/  IADD3 R13, P4, R158, 0x4040, RZ ;  /* 0x000040409e0d7810 */ /* 0x000fe40007f9e0ff */
[----:B------:R-:W-:Y:S02]  /*32520*/  LOP3.LUT R14, R15, 0x380, RZ, 0xc0, !PT ;  /* 0x000003800f0e7812 */ /* 0x000fe400078ec0ff */
[----:B------:R-:W-:Y:S01]  /*32530*/  LOP3.LUT R24, R24, R25, RZ, 0x3c, !PT ;  /* 0x0000001918187212 */ /* 0x000fe200078e3cff */
[--C-:B------:R-:W-:Y:S01]  /*32540*/  IMAD.X R25, RZ, RZ, R159.reuse, P6 ;  /* 0x000000ffff197224 */ /* 0x100fe200030e069f */
[----:B------:R-:W-:Y:S02]  /*32550*/  IADD3 R11, P3, R158, 0x4060, RZ ;  /* 0x000040609e0b7810 */ /* 0x000fe40007f7e0ff */
[----:B------:R-:W-:Y:S01]  /*32560*/  LOP3.LUT R122, R122, R123, RZ, 0x3c, !PT ;  /* 0x0000007b7a7a7212 */ /* 0x000fe200078e3cff */
[----:B------:R-:W-:Y:S01]  /*32570*/  IMAD.X R123, RZ, RZ, R159, P5 ;  /* 0x000000ffff7b7224 */ /* 0x000fe200028e069f */
[----:B------:R-:W-:-:S02]  /*32580*/  LOP3.LUT R20, R21, 0x380, RZ, 0xc0, !PT ;  /* 0x0000038015147812 */ /* 0x000fc400078ec0ff */
[C---:B---3--:R-:W-:Y:S02]  /*32590*/  LOP3.LUT R29, R158.reuse, 0x380, RZ, 0xc0, !PT ;  /* 0x000003809e1d7812 */ /* 0x048fe400078ec0ff */
[----:B------:R-:W-:Y:S02]  /*325a0*/  IADD3 R33, P6, R158, 0x6000, RZ ;  /* 0x000060009e217810 */ /* 0x000fe40007fde0ff */
[----:B------:R-:W-:Y:S02]  /*325b0*/  SHF.R.U64 R18, R18, 0x3, RZ ;  /* 0x0000000312127819 */ /* 0x000fe400000012ff */
[----:B------:R-:W-:Y:S02]  /*325c0*/  LOP3.LUT R12, R13, 0x380, RZ, 0xc0, !PT ;  /* 0x000003800d0c7812 */ /* 0x000fe400078ec0ff */
[----:B------:R-:W-:Y:S02]  /*325d0*/  SHF.R.U64 R14, R14, 0x3, RZ ;  /* 0x000000030e0e7819 */ /* 0x000fe400000012ff */
[----:B------:R-:W-:-:S02]  /*325e0*/  IADD3 R41, P5, R158, 0x6020, RZ ;  /* 0x000060209e297810 */ /* 0x000fc40007fbe0ff */
[----:B------:R-:W-:Y:S02]  /*325f0*/  LOP3.LUT R10, R11, 0x380, RZ, 0xc0, !PT ;  /* 0x000003800b0a7812 */ /* 0x000fe400078ec0ff */
[----:B------:R-:W-:Y:S02]  /*32600*/  SHF.R.U64 R20, R20, 0x3, RZ ;  /* 0x0000000314147819 */ /* 0x000fe400000012ff */
[----:B------:R-:W-:Y:S02]  /*32610*/  SHF.R.U64 R29, R29, 0x3, RZ ;  /* 0x000000031d1d7819 */ /* 0x000fe400000012ff */
[----:B-----5:R-:W-:Y:S02]  /*32620*/  LOP3.LUT R32, R33, 0x380, RZ, 0xc0, !PT ;  /* 0x0000038021207812 */ /* 0x020fe400078ec0ff */
[----:B------:R-:W-:Y:S01]  /*32630*/  LOP3.LUT R18, R18, R19, RZ, 0x3c, !PT ;  /* 0x0000001312127212 */ /* 0x000fe200078e3cff */
[----:B------:R-:W-:Y:S01]  /*32640*/  IMAD.X R19, RZ, RZ, R159, P2 ;  /* 0x000000ffff137224 */ /* 0x000fe200010e069f */
[----:B------:R-:W-:-:S02]  /*32650*/  SHF.R.U64 R12, R12, 0x3, RZ ;  /* 0x000000030c0c7819 */ /* 0x000fc400000012ff */
[----:B------:R-:W-:Y:S01]  /*32660*/  LOP3.LUT R14, R14, R15, RZ, 0x3c, !PT ;  /* 0x0000000f0e0e7212 */ /* 0x000fe200078e3cff */
[--C-:B------:R-:W-:Y:S01]  /*32670*/  IMAD.X R15, RZ, RZ, R159.reuse, P1 ;  /* 0x000000ffff0f7224 */ /* 0x100fe200008e069f */
[----:B------:R-:W-:Y:S02]  /*32680*/  LOP3.LUT R40, R41, 0x380, RZ, 0xc0, !PT ;  /* 0x0000038029287812 */ /* 0x000fe400078ec0ff */
[----:B------:R-:W-:Y:S02]  /*32690*/  SHF.R.U64 R10, R10, 0x3, RZ ;  /* 0x000000030a0a7819 */ /* 0x000fe400000012ff */
[C---:B------:R-:W-:Y:S02]  /*326a0*/  IADD3 R93, P2, R158.reuse, 0x6040, RZ ;  /* 0x000060409e5d7810 */ /* 0x040fe40007f5e0ff */
[----:B------:R-:W-:Y:S02]  /*326b0*/  IADD3 R95, P1, R158, 0x6060, RZ ;  /* 0x000060609e5f7810 */ /* 0x000fe40007f3e0ff */
[----:B------:R-:W-:Y:S01]  /*326c0*/  LOP3.LUT R20, R20, R21, RZ, 0x3c, !PT ;  /* 0x0000001514147212 */ /* 0x000fe200078e3cff */
[--C-:B------:R-:W-:Y:S01]  /*326d0*/  IMAD.X R21, RZ, RZ, R159.reuse, P0 ;  /* 0x000000ffff157224 */ /* 0x100fe200000e069f */
[----:B------:R-:W-:Y:S01]  /*326e0*/  LOP3.LUT R28, R29, R158, RZ, 0x3c, !PT ;  /* 0x0000009e1d1c7212 */ /* 0x000fe200078e3cff */
[----:B------:R-:W-:Y:S01]  /*326f0*/  IMAD.MOV.U32 R29, RZ, RZ, R159 ;  /* 0x000000ffff1d7224 */ /* 0x000fe200078e009f */
[----:B------:R-:W-:-:S02]  /*32700*/  SHF.R.U64 R32, R32, 0x3, RZ ;  /* 0x0000000320207819 */ /* 0x000fc400000012ff */
[----:B------:R-:W-:Y:S01]  /*32710*/  LOP3.LUT R12, R12, R13, RZ, 0x3c, !PT ;  /* 0x0000000d0c0c7212 */ /* 0x000fe200078e3cff */
[--C-:B------:R-:W-:Y:S01]  /*32720*/  IMAD.X R13, RZ, RZ, R159.reuse, P4 ;  /* 0x000000ffff0d7224 */ /* 0x100fe200020e069f */
[----:B------:R-:W-:Y:S02]  /*32730*/  SHF.R.U64 R40, R40, 0x3, RZ ;  /* 0x0000000328287819 */ /* 0x000fe400000012ff */
[----:B------:R-:W-:Y:S01]  /*32740*/  LOP3.LUT R10, R10, R11, RZ, 0x3c, !PT ;  /* 0x0000000b0a0a7212 */ /* 0x000fe200078e3cff */
[--C-:B------:R-:W-:Y:S01]  /*32750*/  IMAD.X R11, RZ, RZ, R159.reuse, P3 ;  /* 0x000000ffff0b7224 */ /* 0x100fe200018e069f */
[----:B------:R-:W-:Y:S02]  /*32760*/  LOP3.LUT R92, R93, 0x380, RZ, 0xc0, !PT ;  /* 0x000003805d5c7812 */ /* 0x000fe400078ec0ff */
[----:B------:R-:W-:Y:S02]  /*32770*/  LOP3.LUT R94, R95, 0x380, RZ, 0xc0, !PT ;  /* 0x000003805f5e7812 */ /* 0x000fe400078ec0ff */
[----:B------:R-:W-:Y:S01]  /*32780*/  LOP3.LUT R32, R32, R33, RZ, 0x3c, !PT ;  /* 0x0000002120207212 */ /* 0x000fe200078e3cff */
[--C-:B------:R-:W-:Y:S01]  /*32790*/  IMAD.X R33, RZ, RZ, R159.reuse, P6 ;  /* 0x000000ffff217224 */ /* 0x100fe200030e069f */
[----:B------:R-:W-:Y:S01]  /*327a0*/  LOP3.LUT R40, R40, R41, RZ, 0x3c, !PT ;  /* 0x0000002928287212 */ /* 0x000fe200078e3cff */
[----:B------:R-:W-:Y:S01]  /*327b0*/  IMAD.X R41, RZ, RZ, R159, P5 ;  /* 0x000000ffff297224 */ /* 0x000fe200028e069f */
[----:B------:R-:W-:-:S02]  /*327c0*/  MOV R122, R122 ;  /* 0x0000007a007a7202 */ /* 0x000fc40000000f00 */
[----:B------:R-:W-:Y:S02]  /*327d0*/  MOV R65, R28 ;  /* 0x0000001c00417202 */ /* 0x000fe40000000f00 */
[----:B------:R-:W-:Y:S01]  /*327e0*/  MOV R123, R18 ;  /* 0x00000012007b7202 */ /* 0x000fe20000000f00 */
[----:B------:R-:W3:Y:S01]  /*327f0*/  LDL.128 R28, [R1+0x2f0] ;  /* 0x0002f000011c7983 */ /* 0x000ee20000100c00 */
[----:B------:R-:W-:Y:S02]  /*32800*/  MOV R20, R20 ;  /* 0x0000001400147202 */ /* 0x000fe40000000f00 */
[----:B------:R-:W-:Y:S02]  /*32810*/  SHF.R.U64 R92, R92, 0x3, RZ ;  /* 0x000000035c5c7819 */ /* 0x000fe400000012ff */
[----:B------:R-:W-:Y:S02]  /*32820*/  SHF.R.U64 R94, R94, 0x3, RZ ;  /* 0x000000035e5e7819 */ /* 0x000fe400000012ff */
[----:B------:R-:W-:-:S02]  /*32830*/  MOV R64, R8 ;  /* 0x0000000800407202 */ /* 0x000fc40000000f00 */
[----:B------:R-:W-:Y:S02]  /*32840*/  MOV R19, R14 ;  /* 0x0000000e00137202 */ /* 0x000fe40000000f00 */
[----:B------:R-:W-:Y:S02]  /*32850*/  MOV R21, R12 ;  /* 0x0000000c00157202 */ /* 0x000fe40000000f00 */
[----:B------:R-:W-:Y:S01]  /*32860*/  MOV R120, R120 ;  /* 0x0000007800787202 */ /* 0x000fe20000000f00 */
[----:B------:R-:W3:Y:S01]  /*32870*/  LDL.128 R12, [R1+0x2d0] ;  /* 0x0002d000010c7983 */ /* 0x000ee20000100c00 */
[----:B------:R-:W-:Y:S02]  /*32880*/  MOV R0, R10 ;  /* 0x0000000a00007202 */ /* 0x000fe40000000f00 */
[----:B-1----:R-:W-:Y:S01]  /*32890*/  MOV R88, R26 ;  /* 0x0000001a00587202 */ /* 0x002fe20000000f00 */
[----:B------:R-:W3:Y:S01]  /*328a0*/  LDL.128 R8, [R1+0x2c0] ;  /* 0x0002c00001087983 */ /* 0x000ee20000100c00 */
[----:B------:R-:W-:-:S02]  /*328b0*/  MOV R121, R24 ;  /* 0x0000001800797202 */ /* 0x000fc40000000f00 */
[----:B------:R-:W-:Y:S01]  /*328c0*/  MOV R96, R96 ;  /* 0x0000006000607202 */ /* 0x000fe20000000f00 */
[----:B------:R-:W3:Y:S01]  /*328d0*/  LDL.128 R24, [R1+0x2e0] ;  /* 0x0002e00001187983 */ /* 0x000ee20000100c00 */
[----:B------:R-:W-:Y:S02]  /*328e0*/  MOV R3, R32 ;  /* 0x0000002000037202 */ /* 0x000fe40000000f00 */
[----:B------:R-:W-:Y:S01]  /*328f0*/  LOP3.LUT R92, R92, R93, RZ, 0x3c, !PT ;  /* 0x0000005d5c5c7212 */ /* 0x000fe200078e3cff */
[----:B------:R-:W3:Y:S01]  /*32900*/  LDL.128 R32, [R1+0x300] ;  /* 0x0003000001207983 */ /* 0x000ee20000100c00 */
[----:B------:R-:W-:Y:S01]  /*32910*/  LOP3.LUT R94, R94, R95, RZ, 0x3c, !PT ;  /* 0x0000005f5e5e7212 */ /* 0x000fe200078e3cff */
[--C-:B------:R-:W-:Y:S01]  /*32920*/  IMAD.X R93, RZ, RZ, R159.reuse, P2 ;  /* 0x000000ffff5d7224 */ /* 0x100fe200010e069f */
[----:B------:R-:W-:Y:S01]  /*32930*/  MOV R18, R40 ;  /* 0x0000002800127202 */ /* 0x000fe20000000f00 */
[----:B------:R-:W-:Y:S01]  /*32940*/  IMAD.X R95, RZ, RZ, R159, P1 ;  /* 0x000000ffff5f7224 */ /* 0x000fe200008e069f */
[----:B------:R-:W3:Y:S02]  /*32950*/  LDL.128 R40, [R1+0x320] ;  /* 0x0003200001287983 */ /* 0x000ee40000100c00 */
[----:B------:R-:W-:-:S02]  /*32960*/  MOV R124, R92 ;  /* 0x0000005c007c7202 */ /* 0x000fc40000000f00 */
[----:B------:R-:W-:Y:S02]  /*32970*/  MOV R125, R94 ;  /* 0x0000005e007d7202 */ /* 0x000fe40000000f00 */
[----:B------:R-:W3:Y:S01]  /*32980*/  LDL.128 R92, [R1+0x3e0] ;  /* 0x0003e000015c7983 */ /* 0x000ee20000100c00 */
[----:B----4-:R-:W-:Y:S02]  /*32990*/  F2FP.BF16.F32.PACK_AB R56, R57, R56 ;  /* 0x000000383938723e */ /* 0x010fe400000010ff */
[----:B------:R-:W-:Y:S02]  /*329a0*/  F2FP.BF16.F32.PACK_AB R57, R59, R58 ;  /* 0x0000003a3b39723e */ /* 0x000fe400000010ff */
[----:B------:R-:W-:Y:S02]  /*329b0*/  F2FP.BF16.F32.PACK_AB R60, R61, R60 ;  /* 0x0000003c3d3c723e */ /* 0x000fe400000010ff */
[----:B------:R-:W-:Y:S02]  /*329c0*/  F2FP.BF16.F32.PACK_AB R61, R63, R62 ;  /* 0x0000003e3f3d723e */ /* 0x000fe400000010ff */
[----:B------:R-:W-:-:S02]  /*329d0*/  F2FP.BF16.F32.PACK_AB R58, R45, R44 ;  /* 0x0000002c2d3a723e */ /* 0x000fc400000010ff */
[----:B------:R-:W-:Y:S01]  /*329e0*/  F2FP.BF16.F32.PACK_AB R59, R47, R46 ;  /* 0x0000002e2f3b723e */ /* 0x000fe200000010ff */
[----:B------:R-:W-:Y:S01]  /*329f0*/  BAR.SYNC.DEFER_BLOCKING 0x1, 0x100 ;  /* 0x0044000000007b1d */ /* 0x000fe20000010000 */
[----:B------:R-:W-:Y:S02]  /*32a00*/  F2FP.BF16.F32.PACK_AB R62, R53, R52 ;  /* 0x00000034353e723e */ /* 0x000fe400000010ff */
[----:B------:R-:W-:Y:S02]  /*32a10*/  F2FP.BF16.F32.PACK_AB R63, R55, R54 ;  /* 0x00000036373f723e */ /* 0x000fe400000010ff */
[----:B------:R-:W-:Y:S02]  /*32a20*/  F2FP.BF16.F32.PACK_AB R84, R85, R84 ;  /* 0x000000545554723e */ /* 0x000fe400000010ff */
[----:B------:R-:W-:Y:S01]  /*32a30*/  F2FP.BF16.F32.PACK_AB R85, R87, R86 ;  /* 0x000000565755723e */ /* 0x000fe200000010ff */
[----:B------:R-:W4:Y:S01]  /*32a40*/  LDL.128 R44, [R1+0x330] ;  /* 0x00033000012c7983 */ /* 0x000f220000100c00 */
[----:B------:R-:W-:-:S02]  /*32a50*/  F2FP.BF16.F32.PACK_AB R86, R81, R80 ;  /* 0x000000505156723e */ /* 0x000fc400000010ff */
[----:B------:R-:W-:Y:S01]  /*32a60*/  F2FP.BF16.F32.PACK_AB R87, R83, R82 ;  /* 0x000000525357723e */ /* 0x000fe200000010ff */
[----:B------:R-:W4:Y:S04]  /*32a70*/  LDL.128 R52, [R1+0x350] ;  /* 0x0003500001347983 */ /* 0x000f280000100c00 */
[----:B------:R-:W4:Y:S04]  /*32a80*/  LDL.128 R80, [R1+0x3c0] ;  /* 0x0003c00001507983 */ /* 0x000f280000100c00 */
[----:B------:R1:W-:Y:S04]  /*32a90*/  STSM.16.M88.4 [R65], R56 ;  /* 0x0000003841007844 */ /* 0x0003e80000000200 */
[----:B------:R0:W-:Y:S04]  /*32aa0*/  STSM.16.M88.4 [R64], R60 ;  /* 0x0000003c40007844 */ /* 0x0001e80000000200 */
[----:B------:R0:W-:Y:S04]  /*32ab0*/  STSM.16.M88.4 [R96], R84 ;  /* 0x0000005460007844 */ /* 0x0001e80000000200 */
[----:B-1----:R-:W4:Y:S04]  /*32ac0*/  LDL.128 R56, [R1+0x360] ;  /* 0x0003600001387983 */ /* 0x002f280000100c00 */
[----:B0-----:R-:W4:Y:S04]  /*32ad0*/  LDL.128 R60, [R1+0x370] ;  /* 0x00037000013c7983 */ /* 0x001f280000100c00 */
[----:B------:R-:W4:Y:S04]  /*32ae0*/  LDL.128 R64, [R1+0x380] ;  /* 0x0003800001407983 */ /* 0x000f280000100c00 */
[----:B------:R-:W4:Y:S04]  /*32af0*/  LDL.128 R84, [R1+0x3d0] ;  /* 0x0003d00001547983 */ /* 0x000f280000100c00 */
[----:B------:R-:W4:Y:S01]  /*32b00*/  LDL.128 R96, [R1+0x3f0] ;  /* 0x0003f00001607983 */ /* 0x000f220000100c00 */
[----:B------:R-:W-:-:S02]  /*32b10*/  ISETP.NE.U32.AND P0, PT, RZ, UR4, PT ;  /* 0x00000004ff007c0c */ /* 0x000fc4000bf05070 */
[----:B------:R-:W-:Y:S02]  /*32b20*/  F2FP.BF16.F32.PACK_AB R112, R113, R112 ;  /* 0x000000707170723e */ /* 0x000fe400000010ff */
[----:B------:R-:W-:Y:S02]  /*32b30*/  F2FP.BF16.F32.PACK_AB R113, R115, R114 ;  /* 0x000000727371723e */ /* 0x000fe400000010ff */
[----:B------:R-:W-:Y:S02]  /*32b40*/  F2FP.BF16.F32.PACK_AB R116, R117, R116 ;  /* 0x000000747574723e */ /* 0x000fe400000010ff */
[----:B------:R-:W-:Y:S02]  /*32b50*/  F2FP.BF16.F32.PACK_AB R114, R5, R4 ;  /* 0x000000040572723e */ /* 0x000fe400000010ff */
[----:B------:R-:W-:Y:S01]  /*32b60*/  F2FP.BF16.F32.PACK_AB R115, R7, R6 ;  /* 0x000000060773723e */ /* 0x000fe200000010ff */
[----:B------:R-:W0:Y:S01]  /*32b70*/  LDC.64 R4, c[0x0][0xd00] ;  /* 0x00034000ff047b82 */ /* 0x000e220000000a00 */
[----:B------:R-:W-:-:S02]  /*32b80*/  F2FP.BF16.F32.PACK_AB R117, R119, R118 ;  /* 0x000000767775723e */ /* 0x000fc400000010ff */
[----:B------:R-:W-:Y:S02]  /*32b90*/  ISETP.NE.AND.EX P0, PT, RZ, UR5, PT, P0 ;  /* 0x00000005ff007c0c */ /* 0x000fe4000bf05300 */
[----:B------:R-:W-:Y:S02]  /*32ba0*/  F2FP.BF16.F32.PACK_AB R36, R37, R36 ;  /* 0x000000242524723e */ /* 0x000fe400000010ff */
[----:B------:R-:W-:Y:S01]  /*32bb0*/  F2FP.BF16.F32.PACK_AB R37, R39, R38 ;  /* 0x000000262725723e */ /* 0x000fe200000010ff */
[----:B------:R-:W-:Y:S01]  /*32bc0*/  STSM.16.M88.4 [R88], R112 ;  /* 0x0000007058007844 */ /* 0x000fe20000000200 */
[----:B--2---:R-:W-:Y:S01]  /*32bd0*/  F2FP.BF16.F32.PACK_AB R68, R69, R68 ;  /* 0x000000444544723e */ /* 0x004fe200000010ff */
[----:B------:R-:W1:Y:S01]  /*32be0*/  LDC.64 R6, c[0x0][0xd00] ;  /* 0x00034000ff067b82 */ /* 0x000e620000000a00 */
        /* <DEDUP_REMOVED lines=9> */
[----:B0-----:R-:W-:-:S04]  /*32c80*/  ISETP.NE.U32.AND P1, PT, R4, RZ, PT ;  /* 0x000000ff0400720c */ /* 0x001fc80003f25070 */
[----:B------:R-:W-:Y:S02]  /*32c90*/  ISETP.NE.AND.EX P1, PT, R5, RZ, PT, P1 ;  /* 0x000000ff0500720c */ /* 0x000fe40003f25310 */
[----:B---3--:R-:W-:Y:S02]  /*32ca0*/  F2FP.BF16.F32.PACK_AB R28, R29, R28 ;  /* 0x0000001c1d1c723e */ /* 0x008fe400000010ff */
[----:B------:R-:W-:Y:S02]  /*32cb0*/  F2FP.BF16.F32.PACK_AB R29, R31, R30 ;  /* 0x0000001e1f1d723e */ /* 0x000fe400000010ff */
[----:B------:R-:W-:Y:S02]  /*32cc0*/  F2FP.BF16.F32.PACK_AB R12, R13, R12 ;  /* 0x0000000c0d0c723e */ /* 0x000fe400000010ff */
[----:B------:R-:W-:Y:S02]  /*32cd0*/  F2FP.BF16.F32.PACK_AB R13, R15, R14 ;  /* 0x0000000e0f0d723e */ /* 0x000fe400000010ff */
[----:B------:R-:W-:-:S02]  /*32ce0*/  F2FP.BF16.F32.PACK_AB R118, R9, R8 ;  /* 0x000000080976723e */ /* 0x000fc400000010ff */
[----:B------:R-:W-:Y:S01]  /*32cf0*/  F2FP.BF16.F32.PACK_AB R119, R11, R10 ;  /* 0x0000000a0b77723e */ /* 0x000fe200000010ff */
[----:B------:R-:W0:Y:S01]  /*32d00*/  @P0 LDC.64 R8, c[0x0][0xd08] ;  /* 0x00034200ff080b82 */ /* 0x000e220000000a00 */
[----:B------:R-:W-:Y:S02]  /*32d10*/  F2FP.BF16.F32.PACK_AB R14, R25, R24 ;  /* 0x00000018190e723e */ /* 0x000fe400000010ff */
[----:B------:R-:W-:Y:S02]  /*32d20*/  F2FP.BF16.F32.PACK_AB R15, R27, R26 ;  /* 0x0000001a1b0f723e */ /* 0x000fe400000010ff */
[----:B------:R-:W-:Y:S02]  /*32d30*/  F2FP.BF16.F32.PACK_AB R30, R33, R32 ;  /* 0x00000020211e723e */ /* 0x000fe400000010ff */
[----:B------:R-:W-:Y:S01]  /*32d40*/  F2FP.BF16.F32.PACK_AB R31, R35, R34 ;  /* 0x00000022231f723e */ /* 0x000fe200000010ff */
[----:B------:R-:W-:Y:S01]  /*32d50*/  STSM.16.M88.4 [R120], R116 ;  /* 0x0000007478007844 */ /* 0x000fe20000000200 */
[----:B------:R-:W-:-:S02]  /*32d60*/  F2FP.BF16.F32.PACK_AB R38, R41, R40 ;  /* 0x000000282926723e */ /* 0x000fc400000010ff */
[----:B------:R-:W-:Y:S01]  /*32d70*/  F2FP.BF16.F32.PACK_AB R39, R43, R42 ;  /* 0x0000002a2b27723e */ /* 0x000fe200000010ff */
[----:B------:R-:W-:Y:S04]  /*32d80*/  STSM.16.M88.4 [R121], R12 ;  /* 0x0000000c79007844 */ /* 0x000fe80000000200 */
[----:B------:R-:W-:Y:S04]  /*32d90*/  STSM.16.M88.4 [R122], R28 ;  /* 0x0000001c7a007844 */ /* 0x000fe80000000200 */
[----:B------:R-:W-:Y:S01]  /*32da0*/  STSM.16.M88.4 [R123], R36 ;  /* 0x000000247b007844 */ /* 0x000fe20000000200 */
[----:B------:R-:W-:Y:S01]  /*32db0*/  ULDC UR4, c[0x0][0xb88] ;  /* 0x0002e20000047ab9 */ /* 0x000fe20000000800 */
[----:B-1----:R-:W-:-:S04]  /*32dc0*/  IMAD.WIDE R6, R193, 0x4, R6 ;  /* 0x00000004c1067825 */ /* 0x002fc800078e0206 */
[----:B0-----:R-:W-:Y:S01]  /*32dd0*/  @P0 IMAD.WIDE R8, R193, 0x4, R8 ;  /* 0x00000004c1080825 */ /* 0x001fe200078e0208 */
[----:B----4-:R-:W-:Y:S02]  /*32de0*/  F2FP.BF16.F32.PACK_AB R44, R45, R44 ;  /* 0x0000002c2d2c723e */ /* 0x010fe400000010ff */
[----:B------:R-:W-:Y:S02]  /*32df0*/  F2FP.BF16.F32.PACK_AB R45, R47, R46 ;  /* 0x0000002e2f2d723e */ /* 0x000fe400000010ff */
[----:B------:R-:W-:Y:S02]  /*32e00*/  F2FP.BF16.F32.PACK_AB R52, R53, R52 ;  /* 0x000000343534723e */ /* 0x000fe400000010ff */
[----:B------:R-:W-:Y:S02]  /*32e10*/  F2FP.BF16.F32.PACK_AB R46, R49, R48 ;  /* 0x00000030312e723e */ /* 0x000fe400000010ff */
[----:B------:R-:W-:Y:S02]  /*32e20*/  F2FP.BF16.F32.PACK_AB R47, R51, R50 ;  /* 0x00000032332f723e */ /* 0x000fe400000010ff */
[----:B------:R-:W-:-:S02]  /*32e30*/  F2FP.BF16.F32.PACK_AB R53, R55, R54 ;  /* 0x000000363735723e */ /* 0x000fc400000010ff */
[----:B------:R-:W-:Y:S01]  /*32e40*/  F2FP.BF16.F32.PACK_AB R78, R81, R80 ;  /* 0x00000050514e723e */ /* 0x000fe200000010ff */
[----:B------:R0:W-:Y:S01]  /*32e50*/  STSM.16.M88.4 [R19], R44 ;  /* 0x0000002c13007844 */ /* 0x0001e20000000200 */
        /* <DEDUP_REMOVED lines=9> */
[----:B------:R-:W-:Y:S01]  /*32ef0*/  F2FP.BF16.F32.PACK_AB R96, R97, R96 ;  /* 0x000000606160723e */ /* 0x000fe200000010ff */
[----:B------:R-:W-:Y:S01]  /*32f00*/  STSM.16.M88.4 [R20], R52 ;  /* 0x0000003414007844 */ /* 0x000fe20000000200 */
[----:B------:R-:W-:-:S02]  /*32f10*/  F2FP.BF16.F32.PACK_AB R86, R93, R92 ;  /* 0x0000005c5d56723e */ /* 0x000fc400000010ff */
[----:B------:R-:W-:Y:S02]  /*32f20*/  F2FP.BF16.F32.PACK_AB R87, R95, R94 ;  /* 0x0000005e5f57723e */ /* 0x000fe400000010ff */
[----:B------:R-:W-:Y:S01]  /*32f30*/  F2FP.BF16.F32.PACK_AB R97, R99, R98 ;  /* 0x000000626361723e */ /* 0x000fe200000010ff */
[----:B------:R-:W-:Y:S01]  /*32f40*/  STSM.16.M88.4 [R21], R60 ;  /* 0x0000003c15007844 */ /* 0x000fe20000000200 */
[----:B------:R-:W-:Y:S02]  /*32f50*/  F2FP.BF16.F32.PACK_AB R98, R101, R100 ;  /* 0x000000646562723e */ /* 0x000fe400000010ff */
[----:B------:R-:W-:Y:S01]  /*32f60*/  F2FP.BF16.F32.PACK_AB R99, R103, R102 ;  /* 0x000000666763723e */ /* 0x000fe200000010ff */
[----:B------:R1:W-:Y:S04]  /*32f70*/  STSM.16.M88.4 [R0], R68 ;  /* 0x0000004400007844 */ /* 0x0003e80000000200 */
[----:B------:R2:W-:Y:S04]  /*32f80*/  STSM.16.M88.4 [R3], R76 ;  /* 0x0000004c03007844 */ /* 0x0005e80000000200 */
[----:B------:R2:W-:Y:S04]  /*32f90*/  STSM.16.M88.4 [R18], R84 ;  /* 0x0000005412007844 */ /* 0x0005e80000000200 */
[----:B------:R2:W-:Y:S04]  /*32fa0*/  STSM.16.M88.4 [R124], R96 ;  /* 0x000000607c007844 */ /* 0x0005e80000000200 */
[----:B------:R2:W-:Y:S01]  /*32fb0*/  STSM.16.M88.4 [R125], R104 ;  /* 0x000000687d007844 */ /* 0x0005e20000000200 */
[----:B0-----:R-:W-:Y:S01]  /*32fc0*/  IMAD.MOV.U32 R19, RZ, RZ, RZ ;  /* 0x000000ffff137224 */ /* 0x001fe200078e00ff */
[----:B------:R-:W-:Y:S01]  /*32fd0*/  BAR.SYNC.DEFER_BLOCKING 0x1, 0x100 ;  /* 0x0044000000007b1d */ /* 0x000fe20000010000 */
[----:B-1----:R-:W-:Y:S01]  /*32fe0*/  IMAD.U32 R0, RZ, RZ, UR4 ;  /* 0x00000004ff007e24 */ /* 0x002fe2000f8e00ff */
[----:B------:R-:W-:-:S04]  /*32ff0*/  ISETP.NE.AND P2, PT, R188, RZ, PT ;  /* 0x000000ffbc00720c */ /* 0x000fc80003f45270 */
[----:B------:R-:W-:Y:S01]  /*33000*/  ULDC UR4, c[0x0][0xbd4] ;  /* 0x0002f50000047ab9 */ /* 0x000fe20000000800 */
[----:B------:R2:W5:Y:S04]  /*33010*/  @P1 LDG.E R19, desc[UR44][R6.64] ;  /* 0x0000002c06131981 */ /* 0x000568000c1e1900 */
[----:B------:R2:W5:Y:S01]  /*33020*/  @P0 LDG.E R0, desc[UR44][R8.64] ;  /* 0x0000002c08000981 */ /* 0x000562000c1e1900 */
[----:B------:R-:W-:Y:S01]  /*33030*/  SEL R188, R188, UR4, P2 ;  /* 0x00000004bcbc7c07 */ /* 0x000fe20009000000 */
[----:B------:R-:W-:Y:S06]  /*33040*/  @P0 BRA `(.L_x_3809) ;  /* 0x0000000000100947 */ /* 0x000fec0003800000 */
[----:B------:R-:W-:Y:S05]  /*33050*/  @!P1 BRA `(.L_x_3809) ;  /* 0x00000000000c9947 */ /* 0x000fea0003800000 */
[----:B--2---:R-:W2:Y:S04]  /*33060*/  LDG.E R3, desc[UR44][R6.64] ;  /* 0x0000002c06037981 */ /* 0x004ea8000c1e1900 */
[----:B-----5:R-:W2:Y:S02]  /*33070*/  LDG.E R0, desc[UR44][R6.64+0x4] ;  /* 0x0000042c06007981 */ /* 0x020ea4000c1e1900 */
[----:B--2---:R-:W-:-:S07]  /*33080*/  IMAD.IADD R0, R0, 0x1, -R3 ;  /* 0x0000000100007824 */ /* 0x004fce00078e0a03 */
.L_x_3809:
[----:B--2---:R-:W0:Y:S01]  /*33090*/  SHFL.IDX PT, R3, R237, RZ, 0x1f ;  /* 0x00001fffed037589 */ /* 0x004e2200000e0000 */
[----:B------:R-:W-:Y:S02]  /*330a0*/  ISETP.NE.U32.AND P0, PT, R4, RZ, PT ;  /* 0x000000ff0400720c */ /* 0x000fe40003f05070 */
[----:B------:R-:W-:Y:S02]  /*330b0*/  ISETP.GT.AND P3, PT, R188, 0x1, PT ;  /* 0x00000001bc00780c */ /* 0x000fe40003f64270 */
[----:B------:R-:W-:Y:S02]  /*330c0*/  ISETP.NE.AND.EX P0, PT, R5, RZ, PT, P0 ;  /* 0x000000ff0500720c */ /* 0x000fe40003f05300 */
[----:B0-----:R-:W-:Y:S02]  /*330d0*/  ISETP.NE.AND P1, PT, R3, RZ, PT ;  /* 0x000000ff0300720c */ /* 0x001fe40003f25270 */
[----:B-----5:R-:W-:-:S11]  /*330e0*/  SHF.R.S32.HI R3, RZ, 0x1f, R19 ;  /* 0x0000001fff037819 */ /* 0x020fd60000011413 */
[----:B------:R-:W-:Y:S05]  /*330f0*/  @P1 BRA `(.L_x_3810) ;  /* 0x0000000400141947 */ /* 0x000fea0003800000 */
[----:B------:R-:W2:Y:S01]  /*33100*/  LDL R6, [R1+0x4d0] ;  /* 0x0004d00001067983 */ /* 0x000ea20000100800 */
[----:B------:R-:W0:Y:S03]  /*33110*/  LDC R33, c[0x0][0xce8] ;  /* 0x00033a00ff217b82 */ /* 0x000e260000000800 */
[----:B------:R-:W3:Y:S04]  /*33120*/  LDL R7, [R1+0x4e0] ;  /* 0x0004e00001077983 */ /* 0x000ee80000100800 */
[----:B------:R-:W4:Y:S01]  /*33130*/  LDL R21, [R1+0x434] ;  /* 0x0004340001157983 */ /* 0x000f220000100800 */
[----:B------:R-:W-:Y:S02]  /*33140*/  IMAD.IADD R24, R160, 0x1, R164 ;  /* 0x00000001a0187824 */ /* 0x000fe400078e02a4 */
[----:B0-----:R-:W-:Y:S01]  /*33150*/  IMAD R37, R0, R33, RZ ;  /* 0x0000002100257224 */ /* 0x001fe200078e02ff */
[----:B------:R-:W-:Y:S01]  /*33160*/  ISETP.GT.AND P5, PT, R188, 0x1, PT ;  /* 0x00000001bc00780c */ /* 0x000fe20003fa4270 */
[----:B------:R-:W-:-:S05]  /*33170*/  IMAD.MOV.U32 R18, RZ, RZ, 0xab8 ;  /* 0x00000ab8ff127424 */ /* 0x000fca00078e00ff */
[----:B------:R-:W-:-:S04]  /*33180*/  SEL R18, R18, 0xa78, P5 ;  /* 0x00000a7812127807 */ /* 0x000fc80002800000 */
[----:B------:R-:W0:Y:S08]  /*33190*/  LDC.64 R12, c[0x0][R18+0x220] ;  /* 0x00008800120c7b82 */ /* 0x000e300000000a00 */
[----:B------:R-:W1:Y:S01]  /*331a0*/  LDC.64 R10, c[0x0][R18+0x218] ;  /* 0x00008600120a7b82 */ /* 0x000e620000000a00 */
[----:B------:R-:W-:-:S07]  /*331b0*/  ISETP.NE.AND P6, PT, R33, 0x1, PT ;  /* 0x000000012100780c */ /* 0x000fce0003fc5270 */
[----:B------:R-:W5:Y:S01]  /*331c0*/  LDC.64 R8, c[0x0][R18+0x228] ;  /* 0x00008a0012087b82 */ /* 0x000f620000000a00 */
[----:B------:R-:W-:-:S07]  /*331d0*/  ISETP.NE.U32.AND P2, PT, R4, RZ, PT ;  /* 0x000000ff0400720c */ /* 0x000fce0003f45070 */
[----:B------:R-:W0:Y:S01]  /*331e0*/  @P6 LDC R14, c[0x0][0xcec] ;  /* 0x00033b00ff0e6b82 */ /* 0x000e220000000800 */
[----:B--2---:R-:W-:-:S07]  /*331f0*/  IMAD.MOV R6, RZ, RZ, -R6 ;  /* 0x000000ffff067224 */ /* 0x004fce00078e0a06 */
[----:B------:R-:W2:Y:S01]  /*33200*/  @P6 LDC R20, c[0x0][0xcf0] ;  /* 0x00033c00ff146b82 */ /* 0x000ea20000000800 */
[----:B---3--:R-:W-:-:S04]  /*33210*/  ISETP.NE.AND P1, PT, R7, R6, PT ;  /* 0x000000060700720c */ /* 0x008fc80003f25270 */
[----:B------:R-:W-:-:S13]  /*33220*/  ISETP.GE.OR P4, PT, R24, R37, P1 ;  /* 0x000000251800720c */ /* 0x000fda0000f86670 */
[----:B------:R-:W3:Y:S01]  /*33230*/  @!P4 LDL R27, [R1+0x210] ;  /* 0x00021000011bc983 */ /* 0x000ee20000100800 */
[----:B------:R-:W5:Y:S01]  /*33240*/  LDC.64 R6, c[0x0][R18+0x210] ;  /* 0x0000840012067b82 */ /* 0x000f620000000a00 */
[----:B------:R-:W-:Y:S01]  /*33250*/  ISETP.NE.AND.EX P2, PT, R5, RZ, PT, P2 ;  /* 0x000000ff0500720c */ /* 0x000fe20003f45320 */
[----:B----4-:R-:W-:Y:S01]  /*33260*/  IMAD.IADD R35, R21, 0x1, R164 ;  /* 0x0000000115237824 */ /* 0x010fe200078e02a4 */
[----:B------:R-:W-:Y:S01]  /*33270*/  SHF.R.S32.HI R15, RZ, 0x1f, R193 ;  /* 0x0000001fff0f7819 */ /* 0x000fe200000114c1 */
[----:B------:R-:W-:Y:S01]  /*33280*/  BSSY B1, `(.L_x_3810) ;  /* 0x000002c000017945 */ /* 0x000fe20003800000 */
[----:B------:R-:W-:Y:S01]  /*33290*/  SEL R29, R193, RZ, !P2 ;  /* 0x000000ffc11d7207 */ /* 0x000fe20005000000 */
[----:B0-----:R-:W-:Y:S01]  /*332a0*/  @P6 IMAD.HI.U32 R25, R35, R14, RZ ;  /* 0x0000000e23196227 */ /* 0x001fe200078e00ff */
[----:B------:R-:W-:Y:S01]  /*332b0*/  SEL R31, R15, RZ, !P2 ;  /* 0x000000ff0f1f7207 */ /* 0x000fe20005000000 */
[----:B------:R-:W0:Y:S02]  /*332c0*/  LDC.64 R4, c[0x0][0xca8] ;  /* 0x00032a00ff047b82 */ /* 0x000e240000000a00 */
[----:B------:R-:W-:-:S02]  /*332d0*/  IMAD R13, R13, R29, RZ ;  /* 0x0000001d0d0d7224 */ /* 0x000fc400078e02ff */
[----:B------:R-:W-:-:S04]  /*332e0*/  IMAD.WIDE.U32 R14, R12, R29, RZ ;  /* 0x0000001d0c0e7225 */ /* 0x000fc800078e00ff */
[----:B------:R-:W-:Y:S02]  /*332f0*/  IMAD R31, R12, R31, R13 ;  /* 0x0000001f0c1f7224 */ /* 0x000fe400078e020d */
[-C--:B-1----:R-:W-:Y:S01]  /*33300*/  IMAD R29, R11, R166.reuse, RZ ;  /* 0x000000a60b1d7224 */ /* 0x082fe200078e02ff */
[----:B------:R-:W-:Y:S01]  /*33310*/  SEL R11, R194, RZ, P5 ;  /* 0x000000ffc20b7207 */ /* 0x000fe20002800000 */
[----:B------:R-:W-:-:S04]  /*33320*/  IMAD.WIDE.U32 R12, R10, R166, RZ ;  /* 0x000000a60a0c7225 */ /* 0x000fc800078e00ff */
[----:B------:R-:W-:Y:S01]  /*33330*/  IMAD.MOV.U32 R21, RZ, RZ, R35 ;  /* 0x000000ffff157224 */ /* 0x000fe200078e0023 */
[----:B--2---:R-:W-:Y:S01]  /*33340*/  @P6 SHF.R.U32.HI R21, RZ, R20, R25 ;  /* 0x00000014ff156219 */ /* 0x004fe20000011619 */
[----:B------:R-:W-:Y:S01]  /*33350*/  IMAD.IADD R29, R13, 0x1, R29 ;  /* 0x000000010d1d7824 */ /* 0x000fe200078e021d */
[----:B------:R-:W-:Y:S01]  /*33360*/  IADD3 R14, P2, P6, R14, R12, R19 ;  /* 0x0000000c0e0e7210 */ /* 0x000fe20007e5e013 */
[----:B------:R-:W-:Y:S02]  /*33370*/  IMAD.IADD R10, R15, 0x1, R31 ;  /* 0x000000010f0a7824 */ /* 0x000fe400078e021f */
[-C--:B-----5:R-:W-:Y:S01]  /*33380*/  IMAD R13, R9, R11.reuse, RZ ;  /* 0x0000000b090d7224 */ /* 0x0a0fe200078e02ff */
[----:B0-----:R-:W0:Y:S01]  /*33390*/  @!P5 LDC R4, c[0x0][0xc50] ;  /* 0x00031400ff04db82 */ /* 0x001e220000000800 */
[----:B------:R-:W-:Y:S01]  /*333a0*/  IMAD.WIDE.U32 R8, R8, R11, RZ ;  /* 0x0000000b08087225 */ /* 0x000fe200078e00ff */
[----:B------:R-:W-:-:S03]  /*333b0*/  IADD3.X R10, R10, R29, R3, P2, P6 ;  /* 0x0000001d0a0a7210 */ /* 0x000fc600017ec403 */
[----:B------:R-:W-:Y:S02]  /*333c0*/  IMAD.MOV R12, RZ, RZ, -R21 ;  /* 0x000000ffff0c7224 */ /* 0x000fe400078e0a15 */
[----:B------:R-:W-:Y:S01]  /*333d0*/  IMAD.IADD R13, R9, 0x1, R13 ;  /* 0x00000001090d7824 */ /* 0x000fe200078e020d */
[----:B------:R-:W1:Y:S01]  /*333e0*/  @!P5 LDC R5, c[0x0][0xc54] ;  /* 0x00031500ff05db82 */ /* 0x000e620000000800 */
[----:B------:R-:W-:Y:S01]  /*333f0*/  IADD3 R8, P2, P5, R21, R14, R8 ;  /* 0x0000000e15087210 */ /* 0x000fe20007d5e008 */
[----:B------:R-:W-:Y:S01]  /*33400*/  IMAD R11, R33, R12, R35 ;  /* 0x0000000c210b7224 */ /* 0x000fe200078e0223 */
[----:B------:R-:W-:-:S04]  /*33410*/  SHF.R.S32.HI R21, RZ, 0x1f, R21 ;  /* 0x0000001fff157819 */ /* 0x000fc80000011415 */
[----:B------:R-:W-:Y:S01]  /*33420*/  IADD3.X R9, R21, R10, R13, P2, P5 ;  /* 0x0000000a15097210 */ /* 0x000fe200017ea40d */
[-C--:B------:R-:W-:Y:S01]  /*33430*/  IMAD R7, R7, R11.reuse, RZ ;  /* 0x0000000b07077224 */ /* 0x080fe200078e02ff */
[----:B------:R-:W-:Y:S01]  /*33440*/  SHF.R.S32.HI R13, RZ, 0x1f, R11 ;  /* 0x0000001fff0d7819 */ /* 0x000fe2000001140b */
[----:B------:R-:W-:-:S04]  /*33450*/  IMAD.WIDE.U32 R8, R6, R11, R8 ;  /* 0x0000000b06087225 */ /* 0x000fc800078e0008 */
[----:B------:R-:W-:-:S04]  /*33460*/  IMAD R7, R6, R13, R7 ;  /* 0x0000000d06077224 */ /* 0x000fc800078e0207 */
[----:B------:R-:W-:Y:S01]  /*33470*/  IMAD.IADD R6, R9, 0x1, R7 ;  /* 0x0000000109067824 */ /* 0x000fe200078e0207 */
[----:B0-----:R-:W-:-:S04]  /*33480*/  LEA R9, P2, R8, R4, 0x2 ;  /* 0x0000000408097211 */ /* 0x001fc800078410ff */
[----:B-1----:R-:W-:Y:S01]  /*33490*/  LEA.HI.X R10, R8, R5, R6, 0x2, P2 ;  /* 0x00000005080a7211 */ /* 0x002fe200010f1406 */
[----:B------:R-:W-:Y:S01]  /*334a0*/  VIADD R8, R24, 0x8 ;  /* 0x0000000818087836 */ /* 0x000fe20000000000 */
[----:B------:R-:W-:Y:S04]  /*334b0*/  SHFL.IDX PT, R6, R9, RZ, 0x1c1f ;  /* 0x001c1fff09067589 */ /* 0x000fe800000e0000 */
[----:B------:R-:W3:Y:S01]  /*334c0*/  SHFL.IDX PT, R7, R10, RZ, 0x1c1f ;  /* 0x001c1fff0a077589 */ /* 0x000ee200000e0000 */
[----:B------:R-:W-:-:S03]  /*334d0*/  ISETP.GE.OR P1, PT, R8, R37, P1 ;  /* 0x000000250800720c */ /* 0x000fc60000f26670 */
[----:B------:R0:W1:Y:S04]  /*334e0*/  SHFL.IDX PT, R4, R9, 0x1, 0x1c1f ;  /* 0x003c1f0009047f89 */ /* 0x00006800000e0000 */
[----:B------:R0:W2:Y:S04]  /*334f0*/  SHFL.IDX PT, R5, R10, 0x1, 0x1c1f ;  /* 0x003c1f000a057f89 */ /* 0x0000a800000e0000 */
[----:B---3--:R0:W-:Y:S02]  /*33500*/  @!P4 ST.E desc[UR44][R6.64], R27 ;  /* 0x0000001b0600c985 */ /* 0x0081e4000c10192c */
[----:B-12---:R-:W-:Y:S05]  /*33510*/  @P1 BRA `(.L_x_3811) ;  /* 0x0000000000081947 */ /* 0x006fea0003800000 */
[----:B0-----:R-:W2:Y:S04]  /*33520*/  LDL R7, [R1+0x214] ;  /* 0x0002140001077983 */ /* 0x001ea80000100800 */
[----:B--2---:R1:W-:Y:S02]  /*33530*/  ST.E desc[UR44][R4.64], R7 ;  /* 0x0000000704007985 */ /* 0x0043e4000c10192c */
.L_x_3811:
[----:B------:R-:W-:Y:S05]  /*33540*/  BSYNC B1 ;  /* 0x0000000000017941 */ /* 0x000fea0003800000 */
.L_x_3810:
[----:B------:R-:W-:Y:S01]  /*33550*/  SEL R21, R193, RZ, !P0 ;  /* 0x000000ffc1157207 */ /* 0x000fe20004000000 */
[----:B------:R-:W-:Y:S06]  /*33560*/  @P3 BRA `(.L_x_3812) ;  /* 0x0000000c00f43947 */ /* 0x000fec0003800000 */
[----:B------:R-:W2:Y:S01]  /*33570*/  LDL R76, [R1+0x444] ;  /* 0x00044400014c7983 */ /* 0x000ea20000100800 */
[----:B-1----:R-:W-:Y:S01]  /*33580*/  IMAD R4, R228, 0x40, R190 ;  /* 0x00000040e4047824 */ /* 0x002fe200078e02be */
[----:B------:R-:W1:Y:S01]  /*33590*/  LDC R81, c[0x0][0xce8] ;  /* 0x00033a00ff517b82 */ /* 0x000e620000000800 */
[----:B------:R-:W-:Y:S01]  /*335a0*/  IMAD.MOV.U32 R5, RZ, RZ, 0x2 ;  /* 0x00000002ff057424 */ /* 0x000fe200078e00ff */
[----:B------:R-:W-:-:S03]  /*335b0*/  ULDC.64 UR4, c[0x0][0xba0] ;  /* 0x0002e80000047ab9 */ /* 0x000fc60000000a00 */
[----:B------:R-:W-:-:S03]  /*335c0*/  IMAD.WIDE R4, R4, R5, UR42 ;  /* 0x0000002a04047e25 */ /* 0x000fc6000f8e0205 */
[C---:B------:R-:W-:Y:S02]  /*335d0*/  IADD3 R41, P2, R4.reuse, 0x7000, RZ ;  /* 0x0000700004297810 */ /* 0x040fe40007f5e0ff */
[----:B------:R-:W-:Y:S02]  /*335e0*/  IADD3 R33, P0, R4, 0x5000, RZ ;  /* 0x0000500004217810 */ /* 0x000fe40007f1e0ff */
[----:B------:R-:W-:Y:S01]  /*335f0*/  LOP3.LUT R40, R41, 0x380, RZ, 0xc0, !PT ;  /* 0x0000038029287812 */ /* 0x000fe200078ec0ff */
[----:B------:R-:W-:Y:S01]  /*33600*/  IMAD R18, R3, UR4, RZ ;  /* 0x0000000403127c24 */ /* 0x000fe2000f8e02ff */
[----:B------:R-:W-:Y:S01]  /*33610*/  LOP3.LUT R32, R33, 0x380, RZ, 0xc0, !PT ;  /* 0x0000038021207812 */ /* 0x000fe200078ec0ff */
[----:B------:R-:W3:Y:S01]  /*33620*/  LDC R3, c[0x0][0xbc8] ;  /* 0x0002f200ff037b82 */ /* 0x000ee20000000800 */
[----:B------:R-:W-:Y:S02]  /*33630*/  SHF.R.U64 R40, R40, 0x3, RZ ;  /* 0x0000000328287819 */ /* 0x000fe400000012ff */
[----:B------:R-:W-:-:S02]  /*33640*/  IADD3 R37, P1, R4, 0x6000, RZ ;  /* 0x0000600004257810 */ /* 0x000fc40007f3e0ff */
[----:B------:R-:W-:Y:S01]  /*33650*/  LOP3.LUT R40, R40, R41, RZ, 0x3c, !PT ;  /* 0x0000002928287212 */ /* 0x000fe200078e3cff */
[--C-:B------:R-:W-:Y:S01]  /*33660*/  IMAD.X R41, RZ, RZ, R5.reuse, P2 ;  /* 0x000000ffff297224 */ /* 0x100fe200010e0605 */
[----:B------:R-:W-:Y:S02]  /*33670*/  IADD3 R69, P2, R4, 0xe000, RZ ;  /* 0x0000e00004457810 */ /* 0x000fe40007f5e0ff */
[----:B------:R-:W-:Y:S02]  /*33680*/  SHF.R.U64 R32, R32, 0x3, RZ ;  /* 0x0000000320207819 */ /* 0x000fe400000012ff */
[----:B------:R-:W-:Y:S01]  /*33690*/  LOP3.LUT R68, R69, 0x380, RZ, 0xc0, !PT ;  /* 0x0000038045447812 */ /* 0x000fe200078ec0ff */
[----:B------:R-:W-:Y:S01]  /*336a0*/  IMAD R77, R19, UR5, R18 ;  /* 0x00000005134d7c24 */ /* 0x000fe2000f8e0212 */
[----:B------:R-:W-:Y:S01]  /*336b0*/  LOP3.LUT R36, R37, 0x380, RZ, 0xc0, !PT ;  /* 0x0000038025247812 */ /* 0x000fe200078ec0ff */
[----:B------:R-:W5:Y:S01]  /*336c0*/  LD.E.128 R40, desc[UR44][R40.64] ;  /* 0x0000002c28287980 */ /* 0x000f62000c101d00 */
[----:B------:R-:W-:Y:S01]  /*336d0*/  SHF.R.U64 R68, R68, 0x3, RZ ;  /* 0x0000000344447819 */ /* 0x000fe200000012ff */
[----:B------:R-:W-:Y:S01]  /*336e0*/  IMAD.WIDE.U32 R18, R19, UR4, RZ ;  /* 0x0000000413127c25 */ /* 0x000fe2000f8e00ff */
[----:B------:R-:W-:Y:S01]  /*336f0*/  LOP3.LUT R32, R32, R33, RZ, 0x3c, !PT ;  /* 0x0000002120207212 */ /* 0x000fe200078e3cff */
[----:B------:R-:W-:Y:S01]  /*33700*/  ULDC.64 UR4, c[0x0][0xbe8] ;  /* 0x0002fa0000047ab9 */ /* 0x000fe20000000a00 */
[----:B------:R-:W-:Y:S01]  /*33710*/  LOP3.LUT R68, R68, R69, RZ, 0x3c, !PT ;  /* 0x0000004544447212 */ /* 0x000fe200078e3cff */
[--C-:B------:R-:W-:Y:S01]  /*33720*/  IMAD.X R69, RZ, RZ, R5.reuse, P2 ;  /* 0x000000ffff457224 */ /* 0x100fe200010e0605 */
[----:B-1----:R-:W-:Y:S01]  /*33730*/  ISETP.NE.AND P2, PT, R81, 0x1, PT ;  /* 0x000000015100780c */ /* 0x002fe20003f45270 */
[----:B------:R-:W-:Y:S01]  /*33740*/  IMAD.X R33, RZ, RZ, R5, P0 ;  /* 0x000000ffff217224 */ /* 0x000fe200000e0605 */
[----:B0-----:R-:W-:-:S02]  /*33750*/  IADD3 R9, P3, R4, 0x1000, RZ ;  /* 0x0000100004097810 */ /* 0x001fc40007f7e0ff */
[----:B------:R-:W-:Y:S01]  /*33760*/  SHF.R.U64 R36, R36, 0x3, RZ ;  /* 0x0000000324247819 */ /* 0x000fe200000012ff */
[----:B------:R-:W-:Y:S01]  /*33770*/  IMAD.IADD R19, R19, 0x1, R77 ;  /* 0x0000000113137824 */ /* 0x000fe200078e024d */
[----:B------:R-:W-:Y:S01]  /*33780*/  IADD3 R61, P0, R4, 0xc000, RZ ;  /* 0x0000c000043d7810 */ /* 0x000fe20007f1e0ff */
[----:B------:R-:W5:Y:S01]  /*33790*/  LD.E.128 R32, desc[UR44][R32.64] ;  /* 0x0000002c20207980 */ /* 0x000f62000c101d00 */
[----:B------:R-:W-:Y:S02]  /*337a0*/  LOP3.LUT R8, R9, 0x380, RZ, 0xc0, !PT ;  /* 0x0000038009087812 */ /* 0x000fe400078ec0ff */
[----:B------:R-:W-:Y:S01]  /*337b0*/  LOP3.LUT R36, R36, R37, RZ, 0x3c, !PT ;  /* 0x0000002524247212 */ /* 0x000fe200078e3cff */
[----:B------:R-:W-:Y:S01]  /*337c0*/  IMAD.X R37, RZ, RZ, R5, P1 ;  /* 0x000000ffff257224 */ /* 0x000fe200008e0605 */
[----:B------:R-:W-:Y:S01]  /*337d0*/  LOP3.LUT R60, R61, 0x380, RZ, 0xc0, !PT ;  /* 0x000003803d3c7812 */ /* 0x000fe200078ec0ff */
[----:B------:R-:W0:Y:S01]  /*337e0*/  @P2 LDC R83, c[0x0][0xcec] ;  /* 0x00033b00ff532b82 */ /* 0x000e220000000800 */
[----:B------:R-:W-:Y:S01]  /*337f0*/  IADD3 R65, P1, R4, 0xd000, RZ ;  /* 0x0000d00004417810 */ /* 0x000fe20007f3e0ff */
[----:B------:R-:W-:Y:S01]  /*33800*/  IMAD.WIDE.U32 R18, R166, UR4, R18 ;  /* 0x00000004a6127c25 */ /* 0x000fe2000f8e0012 */
[----:B------:R-:W-:Y:S01]  /*33810*/  SHF.R.U64 R8, R8, 0x3, RZ ;  /* 0x0000000308087819 */ /* 0x000fe200000012ff */
[----:B------:R-:W5:Y:S01]  /*33820*/  LD.E.128 R36, desc[UR44][R36.64] ;  /* 0x0000002c24247980 */ /* 0x000f62000c101d00 */
[----:B------:R-:W-:-:S02]  /*33830*/  SHF.R.U64 R60, R60, 0x3, RZ ;  /* 0x000000033c3c7819 */ /* 0x000fc400000012ff */
[----:B------:R-:W-:Y:S01]  /*33840*/  SHF.R.S32.HI R20, RZ, 0x1f, R21 ;  /* 0x0000001fff147819 */ /* 0x000fe20000011415 */
[----:B------:R-:W-:Y:S01]  /*33850*/  IMAD R19, R166, UR5, R19 ;  /* 0x00000005a6137c24 */ /* 0x000fe2000f8e0213 */
[----:B------:R-:W-:Y:S01]  /*33860*/  LOP3.LUT R64, R65, 0x380, RZ, 0xc0, !PT ;  /* 0x0000038041407812 */ /* 0x000fe200078ec0ff */
[----:B------:R-:W1:Y:S01]  /*33870*/  @P2 LDC R85, c[0x0][0xcf0] ;  /* 0x00033c00ff552b82 */ /* 0x000e620000000800 */
[----:B------:R-:W-:Y:S01]  /*33880*/  LOP3.LUT R8, R8, R9, RZ, 0x3c, !PT ;  /* 0x0000000908087212 */ /* 0x000fe200078e3cff */
[----:B------:R-:W-:Y:S01]  /*33890*/  ULDC.64 UR4, c[0x0][0xbf0] ;  /* 0x0002fc0000047ab9 */ /* 0x000fe20000000a00 */
[C---:B------:R-:W-:Y:S01]  /*338a0*/  IADD3 R13, P4, R4.reuse, 0x2000, RZ ;  /* 0x00002000040d7810 */ /* 0x040fe20007f9e0ff */
[--C-:B------:R-:W-:Y:S01]  /*338b0*/  IMAD.X R9, RZ, RZ, R5.reuse, P3 ;  /* 0x000000ffff097224 */ /* 0x100fe200018e0605 */
[----:B------:R-:W-:Y:S01]  /*338c0*/  IADD3 R25, P5, R4, 0x3000, RZ ;  /* 0x0000300004197810 */ /* 0x000fe20007fbe0ff */
[----:B------:R-:W-:Y:S01]  /*338d0*/  IMAD R20, R20, UR4, RZ ;  /* 0x0000000414147c24 */ /* 0x000fe2000f8e02ff */
[----:B------:R-:W-:Y:S01]  /*338e0*/  IADD3 R29, P6, R4, 0x4000, RZ ;  /* 0x00004000041d7810 */ /* 0x000fe20007fde0ff */
[----:B------:R-:W5:Y:S01]  /*338f0*/  LD.E.128 R68, desc[UR44][R68.64] ;  /* 0x0000002c44447980 */ /* 0x000f62000c101d00 */
[----:B------:R-:W-:Y:S01]  /*33900*/  LOP3.LUT R60, R60, R61, RZ, 0x3c, !PT ;  /* 0x0000003d3c3c7212 */ /* 0x000fe200078e3cff */
[----:B------:R-:W-:Y:S01]  /*33910*/  IMAD.X R61, RZ, RZ, R5, P0 ;  /* 0x000000ffff3d7224 */ /* 0x000fe200000e0605 */
[----:B------:R-:W-:-:S02]  /*33920*/  IADD3 R45, P3, R4, 0x8000, RZ ;  /* 0x00008000042d7810 */ /* 0x000fc40007f7e0ff */
[----:B------:R-:W-:Y:S02]  /*33930*/  SHF.R.U64 R64, R64, 0x3, RZ ;  /* 0x0000000340407819 */ /* 0x000fe400000012ff */
[----:B---3--:R-:W-:Y:S01]  /*33940*/  ISETP.GE.AND P0, PT, R187, R3, PT ;  /* 0x00000003bb00720c */ /* 0x008fe20003f06270 */
[----:B------:R-:W-:Y:S01]  /*33950*/  IMAD R79, R21, UR5, R20 ;  /* 0x00000005154f7c24 */ /* 0x000fe2000f8e0214 */
[----:B------:R-:W-:Y:S01]  /*33960*/  LOP3.LUT R12, R13, 0x380, RZ, 0xc0, !PT ;  /* 0x000003800d0c7812 */ /* 0x000fe200078ec0ff */
[----:B------:R-:W-:Y:S01]  /*33970*/  IMAD.WIDE.U32 R18, R21, UR4, R18 ;  /* 0x0000000415127c25 */ /* 0x000fe2000f8e0012 */
[----:B------:R-:W-:Y:S01]  /*33980*/  LOP3.LUT R24, R25, 0x380, RZ, 0xc0, !PT ;  /* 0x0000038019187812 */ /* 0x000fe200078ec0ff */
[----:B------:R-:W-:Y:S01]  /*33990*/  ULDC.64 UR4, c[0x0][0xbe0] ;  /* 0x0002f80000047ab9 */ /* 0x000fe20000000a00 */
[----:B------:R-:W-:Y:S01]  /*339a0*/  LOP3.LUT R28, R29, 0x380, RZ, 0xc0, !PT ;  /* 0x000003801d1c7812 */ /* 0x000fe200078ec0ff */
[----:B------:R-:W5:Y:S01]  /*339b0*/  LD.E.128 R60, desc[UR44][R60.64] ;  /* 0x0000002c3c3c7980 */ /* 0x000f62000c101d00 */
[----:B------:R-:W-:-:S02]  /*339c0*/  LOP3.LUT R44, R45, 0x380, RZ, 0xc0, !PT ;  /* 0x000003802d2c7812 */ /* 0x000fc400078ec0ff */
[----:B------:R-:W-:Y:S01]  /*339d0*/  LOP3.LUT R64, R64, R65, RZ, 0x3c, !PT ;  /* 0x0000004140407212 */ /* 0x000fe200078e3cff */
[----:B------:R-:W-:Y:S01]  /*339e0*/  IMAD.X R65, RZ, RZ, R5, P1 ;  /* 0x000000ffff417224 */ /* 0x000fe200008e0605 */
[----:B------:R-:W-:Y:S02]  /*339f0*/  SEL R21, RZ, 0xffffffff, P0 ;  /* 0xffffffffff157807 */ /* 0x000fe40000000000 */
[----:B------:R-:W-:Y:S02]  /*33a00*/  SHF.R.U64 R12, R12, 0x3, RZ ;  /* 0x000000030c0c7819 */ /* 0x000fe400000012ff */
[----:B------:R-:W-:Y:S02]  /*33a10*/  SHF.R.U64 R24, R24, 0x3, RZ ;  /* 0x0000000318187819 */ /* 0x000fe400000012ff */
[----:B------:R-:W-:Y:S02]  /*33a20*/  SHF.R.U64 R28, R28, 0x3, RZ ;  /* 0x000000031c1c7819 */ /* 0x000fe400000012ff */
[----:B------:R-:W-:-:S02]  /*33a30*/  ISETP.GE.AND P1, PT, R190, R3, PT ;  /* 0x00000003be00720c */ /* 0x000fc40003f26270 */
[----:B------:R-:W-:Y:S01]  /*33a40*/  SHF.R.U64 R44, R44, 0x3, RZ ;  /* 0x000000032c2c7819 */ /* 0x000fe200000012ff */
[----:B------:R-:W-:Y:S01]  /*33a50*/  IMAD.SHL.U32 R21, R21, 0x2, RZ ;  /* 0x0000000215157824 */ /* 0x000fe200078e00ff */
[----:B------:R-:W-:Y:S01]  /*33a60*/  LOP3.LUT R12, R12, R13, RZ, 0x3c, !PT ;  /* 0x0000000d0c0c7212 */ /* 0x000fe200078e3cff */
[--C-:B------:R-:W-:Y:S01]  /*33a70*/  IMAD.X R13, RZ, RZ, R5.reuse, P4 ;  /* 0x000000ffff0d7224 */ /* 0x100fe200020e0605 */
[----:B------:R-:W-:Y:S01]  /*33a80*/  LOP3.LUT R24, R24, R25, RZ, 0x3c, !PT ;  /* 0x0000001918187212 */ /* 0x000fe200078e3cff */
[--C-:B------:R-:W-:Y:S01]  /*33a90*/  IMAD.X R25, RZ, RZ, R5.reuse, P5 ;  /* 0x000000ffff197224 */ /* 0x100fe200028e0605 */
[----:B------:R-:W-:Y:S01]  /*33aa0*/  LOP3.LUT R28, R28, R29, RZ, 0x3c, !PT ;  /* 0x0000001d1c1c7212 */ /* 0x000fe200078e3cff */
[----:B------:R-:W-:Y:S01]  /*33ab0*/  IMAD.X R29, RZ, RZ, R5, P6 ;  /* 0x000000ffff1d7224 */ /* 0x000fe200030e0605 */
[----:B------:R-:W-:Y:S02]  /*33ac0*/  SEL R20, RZ, 0x1, P1 ;  /* 0x00000001ff147807 */ /* 0x000fe40000800000 */
[----:B------:R-:W-:Y:S01]  /*33ad0*/  LOP3.LUT R11, R4, 0x380, RZ, 0xc0, !PT ;  /* 0x00000380040b7812 */ /* 0x000fe200078ec0ff */
[----:B------:R-:W-:Y:S01]  /*33ae0*/  IMAD.IADD R19, R19, 0x1, R79 ;  /* 0x0000000113137824 */ /* 0x000fe200078e024f */
[----:B------:R-:W-:Y:S01]  /*33af0*/  LOP3.LUT R44, R44, R45, RZ, 0x3c, !PT ;  /* 0x0000002d2c2c7212 */ /* 0x000fe200078e3cff */
[----:B------:R-:W-:Y:S01]  /*33b00*/  IMAD.X R45, RZ, RZ, R5, P3 ;  /* 0x000000ffff2d7224 */ /* 0x000fe200018e0605 */
[----:B------:R-:W-:Y:S01]  /*33b10*/  ISETP.GE.AND P0, PT, R186, R3, PT ;  /* 0x00000003ba00720c */ /* 0x000fe20003f06270 */
[----:B------:R-:W5:Y:S01]  /*33b20*/  LD.E.128 R12, desc[UR44][R12.64] ;  /* 0x0000002c0c0c7980 */ /* 0x000f62000c101d00 */
[----:B------:R-:W-:-:S02]  /*33b30*/  IADD3 R49, P4, R4, 0x9000, RZ ;  /* 0x0000900004317810 */ /* 0x000fc40007f9e0ff */
[C---:B------:R-:W-:Y:S01]  /*33b40*/  IADD3 R53, P5, R4.reuse, 0xa000, RZ ;  /* 0x0000a00004357810 */ /* 0x040fe20007fbe0ff */
[----:B------:R-:W5:Y:S01]  /*33b50*/  LD.E.128 R24, desc[UR44][R24.64] ;  /* 0x0000002c18187980 */ /* 0x000f62000c101d00 */
[C---:B------:R-:W-:Y:S02]  /*33b60*/  IADD3 R57, P6, R4.reuse, 0xb000, RZ ;  /* 0x0000b00004397810 */ /* 0x040fe40007fde0ff */
[----:B------:R-:W-:Y:S01]  /*33b70*/  IADD3 R7, P3, R4, 0xf000, RZ ;  /* 0x0000f00004077810 */ /* 0x000fe20007f7e0ff */
[----:B------:R-:W5:Y:S01]  /*33b80*/  LD.E.128 R28, desc[UR44][R28.64] ;  /* 0x0000002c1c1c7980 */ /* 0x000f62000c101d00 */
[----:B------:R-:W-:Y:S02]  /*33b90*/  LOP3.LUT R48, R49, 0x380, RZ, 0xc0, !PT ;  /* 0x0000038031307812 */ /* 0x000fe400078ec0ff */
[----:B------:R-:W-:Y:S01]  /*33ba0*/  LOP3.LUT R52, R53, 0x380, RZ, 0xc0, !PT ;  /* 0x0000038035347812 */ /* 0x000fe200078ec0ff */
[----:B------:R-:W-:Y:S01]  /*33bb0*/  IMAD.X R73, RZ, RZ, R5, P3 ;  /* 0x000000ffff497224 */ /* 0x000fe200018e0605 */
[----:B------:R-:W-:Y:S01]  /*33bc0*/  LOP3.LUT R56, R57, 0x380, RZ, 0xc0, !PT ;  /* 0x0000038039387812 */ /* 0x000fe200078ec0ff */
[----:B------:R-:W5:Y:S01]  /*33bd0*/  LD.E.128 R44, desc[UR44][R44.64] ;  /* 0x0000002c2c2c7980 */ /* 0x000f62000c101d00 */
[----:B------:R-:W-:-:S02]  /*33be0*/  LOP3.LUT R6, R7, 0x380, RZ, 0xc0, !PT ;  /* 0x0000038007067812 */ /* 0x000fc400078ec0ff */
[----:B------:R-:W-:Y:S01]  /*33bf0*/  ISETP.GE.AND P1, PT, R185, R3, PT ;  /* 0x00000003b900720c */ /* 0x000fe20003f26270 */
[----:B------:R-:W5:Y:S01]  /*33c00*/  LD.E.128 R64, desc[UR44][R64.64] ;  /* 0x0000002c40407980 */ /* 0x000f62000c101d00 */
[----:B------:R-:W-:Y:S02]  /*33c10*/  SHF.R.U64 R48, R48, 0x3, RZ ;  /* 0x0000000330307819 */ /* 0x000fe400000012ff */
[----:B------:R-:W-:Y:S02]  /*33c20*/  SHF.R.U64 R52, R52, 0x3, RZ ;  /* 0x0000000334347819 */ /* 0x000fe400000012ff */
[----:B------:R-:W-:Y:S02]  /*33c30*/  SHF.R.U64 R56, R56, 0x3, RZ ;  /* 0x0000000338387819 */ /* 0x000fe400000012ff */
[----:B------:R-:W-:Y:S02]  /*33c40*/  SHF.R.U64 R11, R11, 0x3, RZ ;  /* 0x000000030b0b7819 */ /* 0x000fe400000012ff */
[----:B------:R-:W-:-:S02]  /*33c50*/  SHF.R.U64 R6, R6, 0x3, RZ ;  /* 0x0000000306067819 */ /* 0x000fc400000012ff */
[----:B------:R-:W-:Y:S01]  /*33c60*/  LOP3.LUT R48, R48, R49, RZ, 0x3c, !PT ;  /* 0x0000003130307212 */ /* 0x000fe200078e3cff */
[--C-:B------:R-:W-:Y:S01]  /*33c70*/  IMAD.X R49, RZ, RZ, R5.reuse, P4 ;  /* 0x000000ffff317224 */ /* 0x100fe200020e0605 */
[----:B------:R-:W-:Y:S01]  /*33c80*/  LOP3.LUT R52, R52, R53, RZ, 0x3c, !PT ;  /* 0x0000003534347212 */ /* 0x000fe200078e3cff */
[--C-:B------:R-:W-:Y:S01]  /*33c90*/  IMAD.X R53, RZ, RZ, R5.reuse, P5 ;  /* 0x000000ffff357224 */ /* 0x100fe200028e0605 */
[----:B------:R-:W-:Y:S01]  /*33ca0*/  LOP3.LUT R56, R56, R57, RZ, 0x3c, !PT ;  /* 0x0000003938387212 */ /* 0x000fe200078e3cff */
[----:B------:R-:W-:Y:S01]  /*33cb0*/  IMAD.X R57, RZ, RZ, R5, P6 ;  /* 0x000000ffff397224 */ /* 0x000fe200030e0605 */
[----:B------:R-:W-:Y:S01]  /*33cc0*/  LOP3.LUT R4, R11, R4, RZ, 0x3c, !PT ;  /* 0x000000040b047212 */ /* 0x000fe200078e3cff */
[----:B------:R-:W5:Y:S01]  /*33cd0*/  LD.E.128 R48, desc[UR44][R48.64] ;  /* 0x0000002c30307980 */ /* 0x000f62000c101d00 */
[----:B------:R-:W-:-:S03]  /*33ce0*/  LOP3.LUT R72, R6, R7, RZ, 0x3c, !PT ;  /* 0x0000000706487212 */ /* 0x000fc600078e3cff */
[----:B------:R-:W5:Y:S04]  /*33cf0*/  LD.E.128 R8, desc[UR44][R8.64] ;  /* 0x0000002c08087980 */ /* 0x000f68000c101d00 */
[----:B------:R-:W5:Y:S04]  /*33d00*/  LD.E.128 R4, desc[UR44][R4.64] ;  /* 0x0000002c04047980 */ /* 0x000f68000c101d00 */
[----:B------:R-:W5:Y:S04]  /*33d10*/  LD.E.128 R52, desc[UR44][R52.64] ;  /* 0x0000002c34347980 */ /* 0x000f68000c101d00 */
[----:B------:R-:W5:Y:S04]  /*33d20*/  LD.E.128 R56, desc[UR44][R56.64] ;  /* 0x0000002c38387980 */ /* 0x000f68000c101d00 */
[----:B------:R-:W5:Y:S01]  /*33d30*/  LD.E.128 R72, desc[UR44][R72.64] ;  /* 0x0000002c48487980 */ /* 0x000f62000c101d00 */
[----:B------:R-:W-:Y:S01]  /*33d40*/  @!PT LDS RZ, [RZ] ;  /* 0x00000000fffff984 */ /* 0x000fe20000000800 */
[----:B------:R-:W-:Y:S01]  /*33d50*/  @!PT LDS RZ, [RZ] ;  /* 0x00000000fffff984 */ /* 0x000fe20000000800 */
[----:B------:R-:W-:Y:S01]  /*33d60*/  @!PT LDS RZ, [RZ] ;  /* 0x00000000fffff984 */ /* 0x000fe20000000800 */
[----:B------:R-:W-:Y:S01]  /*33d70*/  @!PT LDS RZ, [RZ] ;  /* 0x00000000fffff984 */ /* 0x000fe20000000800 */
[----:B------:R3:W-:Y:S06]  /*33d80*/  MEMBAR.ALL.CTA ;  /* 0x0000000000007992 */ /* 0x0007ec0000008000 */
[----:B---3--:R-:W3:Y:S01]  /*33d90*/  FENCE.VIEW.ASYNC.S ;  /* 0x00000000000073c6 */ /* 0x008ee20000000000 */
[----:B------:R-:W-:Y:S01]  /*33da0*/  BSSY B1, `(.L_x_3813) ;  /* 0x0000053000017945 */ /* 0x000fe20003800000 */
[----:B--2---:R-:W-:Y:S01]  /*33db0*/  IMAD R77, R76, 0x20, R228 ;  /* 0x000000204c4d7824 */ /* 0x004fe200078e02e4 */
[----:B------:R-:W-:-:S03]  /*33dc0*/  LOP3.LUT R76, R21, 0x2, R20, 0xe2, !PT ;  /* 0x00000002154c7812 */ /* 0x000fc600078ee214 */
[----:B------:R-:W-:Y:S01]  /*33dd0*/  IMAD.IADD R80, R164, 0x1, R77 ;  /* 0x00000001a4507824 */ /* 0x000fe200078e024d */
[----:B------:R-:W-:-:S03]  /*33de0*/  SEL R77, RZ, 0xffffffff, P0 ;  /* 0xffffffffff4d7807 */ /* 0x000fc60000000000 */
[----:B0-----:R-:W-:-:S04]  /*33df0*/  @P2 IMAD.HI.U32 R20, R80, R83, RZ ;  /* 0x0000005350142227 */ /* 0x001fc800078e00ff */
[----:B------:R-:W-:Y:S01]  /*33e00*/  IMAD.MOV.U32 R21, RZ, RZ, R80 ;  /* 0x000000ffff157224 */ /* 0x000fe200078e0050 */
[----:B-1----:R-:W-:Y:S01]  /*33e10*/  @P2 SHF.R.U32.HI R21, RZ, R85, R20 ;  /* 0x00000055ff152219 */ /* 0x002fe20000011614 */
[----:B------:R-:W-:Y:S01]  /*33e20*/  IMAD.SHL.U32 R77, R77, 0x4, RZ ;  /* 0x000000044d4d7824 */ /* 0x000fe200078e00ff */
[----:B------:R-:W-:Y:S02]  /*33e30*/  SEL R20, RZ, 0xffffffff, P1 ;  /* 0xffffffffff147807 */ /* 0x000fe40000800000 */
[----:B------:R-:W-:Y:S02]  /*33e40*/  ISETP.GE.AND P0, PT, R184, R3, PT ;  /* 0x00000003b800720c */ /* 0x000fe40003f06270 */
[----:B------:R-:W-:Y:S01]  /*33e50*/  LOP3.LUT R76, R77, 0x4, R76, 0xe2, !PT ;  /* 0x000000044d4c7812 */ /* 0x000fe200078ee24c */
[--C-:B------:R-:W-:Y:S01]  /*33e60*/  IMAD.MOV R77, RZ, RZ, -R21.reuse ;  /* 0x000000ffff4d7224 */ /* 0x100fe200078e0a15 */
[----:B------:R-:W-:Y:S01]  /*33e70*/  SHF.R.S32.HI R78, RZ, 0x1f, R21 ;  /* 0x0000001fff4e7819 */ /* 0x000fe20000011415 */
[----:B------:R-:W-:Y:S01]  /*33e80*/  IMAD.SHL.U32 R79, R20, 0x8, RZ ;  /* 0x00000008144f7824 */ /* 0x000fe200078e00ff */
[----:B------:R-:W-:Y:S01]  /*33e90*/  SEL R20, RZ, 0xffffffff, P0 ;  /* 0xffffffffff147807 */ /* 0x000fe20000000000 */
[----:B------:R-:W-:Y:S01]  /*33ea0*/  IMAD R77, R81, R77, R80 ;  /* 0x0000004d514d7224 */ /* 0x000fe200078e0250 */
[----:B------:R-:W-:Y:S01]  /*33eb0*/  ISETP.GE.AND P0, PT, R167, R3, PT ;  /* 0x00000003a700720c */ /* 0x000fe20003f06270 */
[----:B------:R-:W-:Y:S01]  /*33ec0*/  IMAD R78, R78, UR4, RZ ;  /* 0x000000044e4e7c24 */ /* 0x000fe2000f8e02ff */
[----:B------:R-:W-:Y:S01]  /*33ed0*/  LOP3.LUT R76, R79, 0x8, R76, 0xe2, !PT ;  /* 0x000000084f4c7812 */ /* 0x000fe200078ee24c */
[----:B------:R-:W-:Y:S01]  /*33ee0*/  IMAD.SHL.U32 R83, R20, 0x10, RZ ;  /* 0x0000001014537824 */ /* 0x000fe200078e00ff */
[----:B------:R-:W-:Y:S01]  /*33ef0*/  SEL R20, RZ, 0xffffffff, P0 ;  /* 0xffffffffff147807 */ /* 0x000fe20000000000 */
[----:B------:R-:W-:-:S02]  /*33f00*/  IMAD R79, R21, UR5, R78 ;  /* 0x00000005154f7c24 */ /* 0x000fc4000f8e024e */
[----:B------:R-:W-:Y:S01]  /*33f10*/  IMAD.WIDE.U32 R18, R21, UR4, R18 ;  /* 0x0000000415127c25 */ /* 0x000fe2000f8e0012 */
[----:B------:R-:W-:Y:S01]  /*33f20*/  SHF.R.S32.HI R21, RZ, 0x1f, R77 ;  /* 0x0000001fff157819 */ /* 0x000fe2000001144d */
[----:B------:R-:W-:Y:S01]  /*33f30*/  ULDC.64 UR4, c[0x0][0xbd8] ;  /* 0x0002f60000047ab9 */ /* 0x000fe20000000a00 */
[----:B------:R-:W-:Y:S01]  /*33f40*/  LOP3.LUT R76, R83, 0x10, R76, 0xe2, !PT ;  /* 0x00000010534c7812 */ /* 0x000fe200078ee24c */
[----:B------:R-:W-:Y:S01]  /*33f50*/  IMAD.SHL.U32 R83, R20, 0x20, RZ ;  /* 0x0000002014537824 */ /* 0x000fe200078e00ff */
[----:B------:R-:W-:Y:S01]  /*33f60*/  ISETP.GE.AND P0, PT, R192, R3, PT ;  /* 0x00000003c000720c */ /* 0x000fe20003f06270 */
[----:B------:R-:W-:Y:S02]  /*33f70*/  IMAD R81, R0, R81, RZ ;  /* 0x0000005100517224 */ /* 0x000fe400078e02ff */
[----:B------:R-:W-:Y:S02]  /*33f80*/  IMAD.IADD R19, R19, 0x1, R79 ;  /* 0x0000000113137824 */ /* 0x000fe400078e024f */
[----:B------:R-:W-:-:S02]  /*33f90*/  IMAD R0, R21, UR4, RZ ;  /* 0x0000000415007c24 */ /* 0x000fc4000f8e02ff */
[----:B------:R-:W-:Y:S01]  /*33fa0*/  IMAD.IADD R164, R228, 0x1, R164 ;  /* 0x00000001e4a47824 */ /* 0x000fe200078e02a4 */
[----:B------:R-:W-:Y:S01]  /*33fb0*/  LOP3.LUT R76, R83, 0x20, R76, 0xe2, !PT ;  /* 0x00000020534c7812 */ /* 0x000fe200078ee24c */
[C---:B------:R-:W-:Y:S01]  /*33fc0*/  IMAD R79, R77.reuse, UR5, R0 ;  /* 0x000000054d4f7c24 */ /* 0x040fe2000f8e0200 */
[----:B------:R-:W-:Y:S01]  /*33fd0*/  SEL R21, RZ, 0x40, P0 ;  /* 0x00000040ff157807 */ /* 0x000fe20000000000 */
[----:B------:R-:W-:Y:S01]  /*33fe0*/  IMAD.WIDE.U32 R18, R77, UR4, R18 ;  /* 0x000000044d127c25 */ /* 0x000fe2000f8e0012 */
[----:B------:R-:W-:Y:S01]  /*33ff0*/  ISETP.GE.AND P1, PT, R164, R81, PT ;  /* 0x00000051a400720c */ /* 0x000fe20003f26270 */
[----:B------:R-:W-:Y:S01]  /*34000*/  ULDC.64 UR4, c[0x0][0xb80] ;  /* 0x0002e00000047ab9 */ /* 0x000fe20000000a00 */
[----:B------:R-:W-:Y:S01]  /*34010*/  LOP3.LUT R78, R76, R21, RZ, 0xfc, !PT ;  /* 0x000000154c4e7212 */ /* 0x000fe200078efcff */
[----:B------:R-:W-:Y:S01]  /*34020*/  VIADD R0, R2, 0x38820 ;  /* 0x0003882002007836 */ /* 0x000fe20000000000 */
[----:B------:R-:W-:Y:S01]  /*34030*/  ISETP.GE.AND P0, PT, R191, R3, PT ;  /* 0x00000003bf00720c */ /* 0x000fe20003f06270 */
[----:B------:R-:W-:Y:S01]  /*34040*/  IMAD.IADD R21, R19, 0x1, R79 ;  /* 0x0000000113157824 */ /* 0x000fe200078e024f */
[----:B------:R-:W-:-:S02]  /*34050*/  LEA R79, P2, R18, UR4, 0x1 ;  /* 0x00000004124f7c11 */ /* 0x000fc4000f8408ff */
[----:B------:R-:W-:Y:S02]  /*34060*/  PRMT R0, RZ, 0x654, R0 ;  /* 0x00000654ff007816 */ /* 0x000fe40000000000 */
[----:B------:R-:W-:Y:S02]  /*34070*/  SEL R19, RZ, 0x80, P0 ;  /* 0x00000080ff137807 */ /* 0x000fe40000000000 */
[----:B------:R-:W-:Y:S01]  /*34080*/  LEA.HI.X R80, R18, UR5, R21, 0x1, P2 ;  /* 0x0000000512507c11 */ /* 0x000fe200090f0c15 */
[----:B---3--:R0:W-:Y:S01]  /*34090*/  SYNCS.ARRIVE.TRANS64.RED.A1T0 RZ, [R0+URZ], RZ ;  /* 0x000000ff00ff79a7 */ /* 0x0081e2000810043f */
[----:B------:R1:W2:Y:S01]  /*340a0*/  SHFL.IDX PT, R18, R79, RZ, 0x181f ;  /* 0x00181fff4f127589 */ /* 0x0002a200000e0000 */
[----:B0-----:R-:W-:-:S03]  /*340b0*/  LOP3.LUT R0, R78, R19, RZ, 0xfc, !PT ;  /* 0x000000134e007212 */ /* 0x001fc600078efcff */
[----:B------:R1:W0:Y:S01]  /*340c0*/  SHFL.IDX PT, R19, R80, RZ, 0x181f ;  /* 0x00181fff50137589 */ /* 0x00022200000e0000 */
[----:B------:R-:W-:Y:S05]  /*340d0*/  @P1 BRA `(.L_x_3814) ;  /* 0x00000000007c1947 */ /* 0x000fea0003800000 */
[-C--:B------:R-:W-:Y:S02]  /*340e0*/  ISETP.GE.AND P1, PT, R187, R3.reuse, PT ;  /* 0x00000003bb00720c */ /* 0x080fe40003f26270 */
[-C--:B------:R-:W-:Y:S02]  /*340f0*/  ISETP.GE.AND P0, PT, R190, R3.reuse, PT ;  /* 0x00000003be00720c */ /* 0x080fe40003f06270 */
[-C--:B------:R-:W-:Y:S02]  /*34100*/  ISETP.GE.AND P5, PT, R186, R3.reuse, PT ;  /* 0x00000003ba00720c */ /* 0x080fe40003fa6270 */
[----:B------:R-:W-:-:S07]  /*34110*/  ISETP.GE.AND P3, PT, R185, R3, PT ;  /* 0x00000003b900720c */ /* 0x000fce0003f66270 */
[C---:B--2---:R-:W-:Y:S02]  /*34120*/  @!P1 LEA R20, P2, R187.reuse, R18, 0x1 ;  /* 0x00000012bb149211 */ /* 0x044fe400078408ff */
[----:B0-----:R-:W-:Y:S02]  /*34130*/  @!P0 IMAD.WIDE R76, R190, 0x2, R18 ;  /* 0x00000002be4c8825 */ /* 0x001fe400078e0212 */
[----:B------:R-:W-:Y:S02]  /*34140*/  @!P1 LEA.HI.X R21, R187, R19, R235, 0x1, P2 ;  /* 0x00000013bb159211 */ /* 0x000fe400010f0ceb */
[----:B------:R-:W-:Y:S01]  /*34150*/  ISETP.GE.AND P2, PT, R184, R3, PT ;  /* 0x00000003b800720c */ /* 0x000fe20003f46270 */
[----:B-----5:R0:W-:Y:S01]  /*34160*/  @!P0 ST.E.128 desc[UR44][R76.64], R4 ;  /* 0x000000044c008985 */ /* 0x0201e2000c101d2c */
[----:B------:R-:W-:-:S03]  /*34170*/  LOP3.LUT P0, RZ, R78, 0x40, RZ, 0xc0, !PT ;  /* 0x000000404eff7812 */ /* 0x000fc6000780c0ff */
[----:B------:R2:W-:Y:S01]  /*34180*/  @!P1 ST.E.128 desc[UR44][R20.64], R12 ;  /* 0x0000000c14009985 */ /* 0x0005e2000c101d2c */
[----:B------:R-:W-:Y:S02]  /*34190*/  ISETP.GE.AND P1, PT, R167, R3, PT ;  /* 0x00000003a700720c */ /* 0x000fe40003f26270 */
[CC--:B0-----:R-:W-:Y:S02]  /*341a0*/  @!P5 LEA R4, P4, R186.reuse, R18.reuse, 0x1 ;  /* 0x00000012ba04d211 */ /* 0x0c1fe400078808ff */
[CC--:B------:R-:W-:Y:S02]  /*341b0*/  @!P3 LEA R6, P6, R185.reuse, R18.reuse, 0x1 ;  /* 0x00000012b906b211 */ /* 0x0c0fe400078c08ff */
[-C--:B------:R-:W-:Y:S02]  /*341c0*/  @!P5 LEA.HI.X R5, R186, R19.reuse, R234, 0x1, P4 ;  /* 0x00000013ba05d211 */ /* 0x080fe400020f0cea */
[----:B------:R-:W-:Y:S02]  /*341d0*/  LOP3.LUT P4, RZ, R0, 0x80, RZ, 0xc0, !PT ;  /* 0x0000008000ff7812 */ /* 0x000fe4000788c0ff */
[----:B------:R-:W-:Y:S01]  /*341e0*/  @!P3 LEA.HI.X R7, R185, R19, R233, 0x1, P6 ;  /* 0x00000013b907b211 */ /* 0x000fe200030f0ce9 */
[----:B------:R0:W-:Y:S02]  /*341f0*/  @!P5 ST.E.128 desc[UR44][R4.64], R28 ;  /* 0x0000001c0400d985 */ /* 0x0001e4000c101d2c */
[----:B--2---:R-:W-:-:S02]  /*34200*/  @!P1 LEA R12, P6, R167, R18, 0x1 ;  /* 0x00000012a70c9211 */ /* 0x004fc400078c08ff */
[----:B------:R2:W-:Y:S02]  /*34210*/  @!P3 ST.E.128 desc[UR44][R6.64], R36 ;  /* 0x000000240600b985 */ /* 0x0005e4000c101d2c */
[-C--:B------:R-:W-:Y:S02]  /*34220*/  @!P1 LEA.HI.X R13, R167, R19.reuse, R231, 0x1, P6 ;  /* 0x00000013a70d9211 */ /* 0x080fe400030f0ce7 */
[-C--:B0-----:R-:W-:Y:S02]  /*34230*/  @!P2 LEA R4, P5, R184, R18.reuse, 0x1 ;  /* 0x00000012b804a211 */ /* 0x081fe400078a08ff */
        /* <DEDUP_REMOVED lines=9> */
.L_x_3814:
[----:B------:R-:W-:Y:S05]  /*342d0*/  BSYNC B1 ;  /* 0x0000000000017941 */ /* 0x000fea0003800000 */
.L_x_3813:
[----:B---3-5:R-:W-:Y:S01]  /*342e0*/  VIADD R6, R164, 0x20 ;  /* 0x00000020a4067836 */ /* 0x028fe20000000000 */
[----:B------:R3:W4:Y:S04]  /*342f0*/  SHFL.IDX PT, R5, R80, 0x1, 0x181f ;  /* 0x00381f0050057f89 */ /* 0x00072800000e0000 */
[----:B------:R-:W-:Y:S01]  /*34300*/  ISETP.GE.AND P0, PT, R6, R81, PT ;  /* 0x000000510600720c */ /* 0x000fe20003f06270 */
[----:B------:R3:W0:-:S12]  /*34310*/  SHFL.IDX PT, R4, R79, 0x1, 0x181f ;  /* 0x00381f004f047f89 */ /* 0x00061800000e0000 */
[----:B---3--:R-:W-:Y:S05]  /*34320*/  @P0 BRA `(.L_x_3815) ;  /* 0x0000002800940947 */ /* 0x008fea0003800000 */
[-C--:B------:R-:W-:Y:S02]  /*34330*/  ISETP.GE.AND P6, PT, R190, R3.reuse, PT ;  /* 0x00000003be00720c */ /* 0x080fe40003fc6270 */
[-C--:B------:R-:W-:Y:S02]  /*34340*/  ISETP.GE.AND P5, PT, R187, R3.reuse, PT ;  /* 0x00000003bb00720c */ /* 0x080fe40003fa6270 */
[-C--:B------:R-:W-:Y:S02]  /*34350*/  ISETP.GE.AND P3, PT, R186, R3.reuse, PT ;  /* 0x00000003ba00720c */ /* 0x080fe40003f66270 */
[-C--:B------:R-:W-:Y:S02]  /*34360*/  ISETP.GE.AND P2, PT, R185, R3.reuse, PT ;  /* 0x00000003b900720c */ /* 0x080fe40003f46270 */
[-C--:B------:R-:W-:Y:S02]  /*34370*/  ISETP.GE.AND P1, PT, R184, R3.reuse, PT ;  /* 0x00000003b800720c */ /* 0x080fe40003f26270 */
[----:B------:R-:W-:-:S03]  /*34380*/  ISETP.GE.AND P0, PT, R167, R3, PT ;  /* 0x00000003a700720c */ /* 0x000fc60003f06270 */
[----:B0---4-:R-:W-:Y:S02]  /*34390*/  @!P6 IMAD.WIDE R6, R190, 0x2, R4 ;  /* 0x00000002be06e825 */ /* 0x011fe400078e0204 */
[----:B------:R-:W-:-:S03]  /*343a0*/  @!P5 LEA R12, P4, R187, R4, 0x1 ;  /* 0x00000004bb0cd211 */ /* 0x000fc600078808ff */
[----:B------:R0:W-:Y:S01]  /*343b0*/  @!P6 ST.E.128 desc[UR44][R6.64], R8 ;  /* 0x000000080600e985 */ /* 0x0001e2000c101d2c */
[----:B------:R-:W-:Y:S02]  /*343c0*/  @!P5 LEA.HI.X R13, R187, R5, R235, 0x1, P4 ;  /* 0x00000005bb0dd211 */ /* 0x000fe400020f0ceb */
[----:B------:R-:W-:-:S03]  /*343d0*/  LOP3.LUT P4, RZ, R78, 0x40, RZ, 0xc0, !PT ;  /* 0x000000404eff7812 */ /* 0x000fc6000788c0ff */
[----:B------:R3:W-:Y:S01]  /*343e0*/  @!P5 ST.E.128 desc[UR44][R12.64], R24 ;  /* 0x000000180c00d985 */ /* 0x0007e2000c101d2c */
[CC--:B0-----:R-:W-:Y:S02]  /*343f0*/  @!P3 LEA R6, P6, R186.reuse, R4.reuse, 0x1 ;  /* 0x00000004ba06b211 */ /* 0x0c1fe400078c08ff */
[C---:B------:R-:W-:Y:S02]  /*34400*/  @!P2 LEA R8, P5, R185.reuse, R4, 0x1 ;  /* 0x00000004b908a211 */ /* 0x040fe400078a08ff */
[-C--:B------:R-:W-:Y:S02]  /*34410*/  @!P3 LEA.HI.X R7, R186, R5.reuse, R234, 0x1, P6 ;  /* 0x00000005ba07b211 */ /* 0x080fe400030f0cea */
[----:B------:R-:W-:-:S03]  /*34420*/  @!P2 LEA.HI.X R9, R185, R5, R233, 0x1, P5 ;  /* 0x00000005b909a211 */ /* 0x000fc600028f0ce9 */
[CC--:B---3--:R-:W-:Y:S01]  /*34430*/  @P4 LEA R12, P5, R192.reuse, R4.reuse, 0x1 ;  /* 0x00000004c00c4211 */ /* 0x0c8fe200078a08ff */
[----:B------:R0:W-:Y:S01]  /*34440*/  @!P3 ST.E.128 desc[UR44][R6.64], R32 ;  /* 0x000000200600b985 */ /* 0x0001e2000c101d2c */
[CC--:B------:R-:W-:Y:S02]  /*34450*/  @!P0 LEA R10, P3, R167.reuse, R4.reuse, 0x1 ;  /* 0x00000004a70a8211 */ /* 0x0c0fe400078608ff */
[-C--:B------:R-:W-:Y:S01]  /*34460*/  @P4 LEA.HI.X R13, R192, R5.reuse, R230, 0x1, P5 ;  /* 0x00000005c00d4211 */ /* 0x080fe200028f0ce6 */
[----:B------:R3:W-:Y:S01]  /*34470*/  @!P2 ST.E.128 desc[UR44][R8.64], R40 ;  /* 0x000000280800a985 */ /* 0x0007e2000c101d2c */
[----:B------:R-:W-:Y:S02]  /*34480*/  @!P0 LEA.HI.X R11, R167, R5, R231, 0x1, P3 ;  /* 0x00000005a70b8211 */ /* 0x000fe400018f0ce7 */
[----:B0-----:R-:W-:-:S04]  /*34490*/  @!P1 LEA R6, P6, R184, R4, 0x1 ;  /* 0x00000004b8069211 */ /* 0x001fc800078c08ff */
[----:B------:R-:W-:-:S05]  /*344a0*/  @!P1 LEA.HI.X R7, R184, R5, R232, 0x1, P6 ;  /* 0x00000005b8079211 */ /* 0x000fca00030f0ce8 */
        /* <DEDUP_REMOVED lines=9> */
.L_x_3812:
[----:B01----:R-:W2:Y:S01]  /*34540*/  LDL R7, [R1+0x434] ;  /* 0x0004340001077983 */ /* 0x003ea20000100800 */
[----:B------:R-:W-:Y:S01]  /*34550*/  ULDC.64 UR4, c[0x0][0xc08] ;  /* 0x0003020000047ab9 */ /* 0x000fe20000000a00 */
[----:B------:R-:W0:Y:S01]  /*34560*/  LDC R11, c[0x0][0xce8] ;  /* 0x00033a00ff0b7b82 */ /* 0x000e220000000800 */
[----:B------:R-:W-:Y:S01]  /*34570*/  IMAD R6, R3, UR4, RZ ;  /* 0x0000000403067c24 */ /* 0x000fe2000f8e02ff */
[----:B------:R1:W5:Y:S01]  /*34580*/  LDL R53, [R1+0x4c4] ;  /* 0x0004c40001357983 */ /* 0x0003620000100800 */
[C---:B------:R-:W-:Y:S01]  /*34590*/  IMAD.WIDE.U32 R4, R19.reuse, UR4, RZ ;  /* 0x0000000413047c25 */ /* 0x040fe2000f8e00ff */
[----:B------:R-:W-:Y:S02]  /*345a0*/  ULDC.64 UR6, c[0x0][0xc30] ;  /* 0x00030c0000067ab9 */ /* 0x000fe40000000a00 */
[----:B------:R1:W5:Y:S01]  /*345b0*/  LDL R52, [R1+0x4c0] ;  /* 0x0004c00001347983 */ /* 0x0003620000100800 */
[----:B------:R-:W-:Y:S01]  /*345c0*/  IMAD R19, R19, UR5, R6 ;  /* 0x0000000513137c24 */ /* 0x000fe2000f8e0206 */
[----:B------:R-:W-:Y:S01]  /*345d0*/  ULDC.64 UR4, c[0x0][0xc38] ;  /* 0x00030e0000047ab9 */ /* 0x000fe20000000a00 */
[----:B------:R-:W-:Y:S01]  /*345e0*/  SHF.R.S32.HI R6, RZ, 0x1f, R21 ;  /* 0x0000001fff067819 */ /* 0x000fe20000011415 */
[----:B------:R1:W5:Y:S01]  /*345f0*/  LDL R51, [R1+0x4bc] ;  /* 0x0004bc0001337983 */ /* 0x0003620000100800 */
[----:B------:R-:W-:-:S03]  /*34600*/  IMAD.IADD R5, R5, 0x1, R19 ;  /* 0x0000000105057824 */ /* 0x000fc600078e0213 */
[----:B------:R1:W5:Y:S01]  /*34610*/  LDL R50, [R1+0x4b8] ;  /* 0x0004b80001327983 */ /* 0x0003620000100800 */
[----:B------:R-:W-:-:S03]  /*34620*/  IMAD.WIDE.U32 R4, R166, UR4, R4 ;  /* 0x00000004a6047c25 */ /* 0x000fc6000f8e0004 */
[----:B------:R1:W5:Y:S01]  /*34630*/  LDL R49, [R1+0x4b4] ;  /* 0x0004b40001317983 */ /* 0x0003620000100800 */
[----:B------:R-:W-:Y:S01]  /*34640*/  IMAD R5, R166, UR5, R5 ;  /* 0x00000005a6057c24 */ /* 0x000fe2000f8e0205 */
[----:B------:R-:W-:Y:S02]  /*34650*/  ULDC.64 UR4, c[0x0][0xc40] ;  /* 0x0003100000047ab9 */ /* 0x000fe40000000a00 */
[----:B------:R1:W5:Y:S01]  /*34660*/  LDL R48, [R1+0x4b0] ;  /* 0x0004b00001307983 */ /* 0x0003620000100800 */
[----:B------:R-:W-:Y:S01]  /*34670*/  IMAD R6, R6, UR4, RZ ;  /* 0x0000000406067c24 */ /* 0x000fe2000f8e02ff */
[----:B0-----:R-:W-:Y:S02]  /*34680*/  ISETP.NE.AND P0, PT, R11, 0x1, PT ;  /* 0x000000010b00780c */ /* 0x001fe40003f05270 */
[----:B------:R1:W5:Y:S04]  /*34690*/  LDL R47, [R1+0x4ac] ;  /* 0x0004ac00012f7983 */ /* 0x0003680000100800 */
[----:B------:R1:W5:Y:S04]  /*346a0*/  LDL R46, [R1+0x4a8] ;  /* 0x0004a800012e7983 */ /* 0x0003680000100800 */
[----:B------:R1:W5:Y:S03]  /*346b0*/  LDL R45, [R1+0x4a4] ;  /* 0x0004a400012d7983 */ /* 0x0003660000100800 */
[----:B------:R-:W0:Y:S01]  /*346c0*/  @P0 LDC R3, c[0x0][0xcec] ;  /* 0x00033b00ff030b82 */ /* 0x000e220000000800 */
[----:B------:R1:W5:Y:S04]  /*346d0*/  LDL R44, [R1+0x4a0] ;  /* 0x0004a000012c7983 */ /* 0x0003680000100800 */
[----:B------:R1:W5:Y:S03]  /*346e0*/  LDL R43, [R1+0x49c] ;  /* 0x00049c00012b7983 */ /* 0x0003660000100800 */
[----:B------:R-:W3:Y:S01]  /*346f0*/  @P0 LDC R9, c[0x0][0xcf0] ;  /* 0x00033c00ff090b82 */ /* 0x000ee20000000800 */
[----:B------:R1:W5:Y:S04]  /*34700*/  LDL R42, [R1+0x498] ;  /* 0x00049800012a7983 */ /* 0x0003680000100800 */
        /* <DEDUP_REMOVED lines=18> */
[----:B------:R1:W5:Y:S01]  /*34830*/  LDL R19, [R1+0x44c] ;  /* 0x00044c0001137983 */ /* 0x0003620000100800 */
[----:B------:R-:W-:-:S04]  /*34840*/  IMAD.WIDE.U32 R4, R21, UR4, R4 ;  /* 0x0000000415047c25 */ /* 0x000fc8000f8e0004 */
[----:B------:R-:W-:Y:S01]  /*34850*/  IMAD R0, R0, R11, RZ ;  /* 0x0000000b00007224 */ /* 0x000fe200078e02ff */
[----:B------:R-:W-:Y:S01]  /*34860*/  BSSY B1, `(.L_x_3816) ;  /* 0x00000c4000017945 */ /* 0x000fe20003800000 */
[----:B--2---:R-:W-:Y:S02]  /*34870*/  IMAD.IADD R8, R7, 0x1, R164 ;  /* 0x0000000107087824 */ /* 0x004fe400078e02a4 */
[----:B------:R-:W-:Y:S01]  /*34880*/  IMAD R7, R21, UR5, R6 ;  /* 0x0000000515077c24 */ /* 0x000fe2000f8e0206 */
[----:B------:R-:W-:Y:S01]  /*34890*/  ULDC.64 UR4, c[0x0][0xc48] ;  /* 0x0003120000047ab9 */ /* 0x000fe20000000a00 */
[----:B0-----:R-:W-:-:S04]  /*348a0*/  @P0 IMAD.HI.U32 R6, R8, R3, RZ ;  /* 0x0000000308060227 */ /* 0x001fc800078e00ff */
[----:B------:R-:W-:Y:S01]  /*348b0*/  IMAD.MOV.U32 R3, RZ, RZ, R8 ;  /* 0x000000ffff037224 */ /* 0x000fe200078e0008 */
[----:B---3--:R-:W-:Y:S01]  /*348c0*/  @P0 SHF.R.U32.HI R3, RZ, R9, R6 ;  /* 0x00000009ff030219 */ /* 0x008fe20000011606 */
[----:B------:R-:W-:-:S03]  /*348d0*/  IMAD.IADD R5, R5, 0x1, R7 ;  /* 0x0000000105057824 */ /* 0x000fc600078e0207 */
[--C-:B------:R-:W-:Y:S01]  /*348e0*/  SHF.R.S32.HI R6, RZ, 0x1f, R3.reuse ;  /* 0x0000001fff067819 */ /* 0x100fe20000011403 */
[----:B------:R-:W-:Y:S02]  /*348f0*/  IMAD.MOV R9, RZ, RZ, -R3 ;  /* 0x000000ffff097224 */ /* 0x000fe400078e0a03 */
[----:B------:R-:W-:-:S04]  /*34900*/  IMAD.WIDE.U32 R4, R194, UR4, R4 ;  /* 0x00000004c2047c25 */ /* 0x000fc8000f8e0004 */
[----:B------:R-:W-:Y:S02]  /*34910*/  IMAD R9, R11, R9, R8 ;  /* 0x000000090b097224 */ /* 0x000fe400078e0208 */
[----:B------:R-:W-:Y:S02]  /*34920*/  IMAD R6, R6, UR6, RZ ;  /* 0x0000000606067c24 */ /* 0x000fe4000f8e02ff */
[----:B------:R-:W-:Y:S01]  /*34930*/  IMAD R5, R194, UR5, R5 ;  /* 0x00000005c2057c24 */ /* 0x000fe2000f8e0205 */
[----:B------:R-:W-:Y:S01]  /*34940*/  ULDC.64 UR4, c[0x0][0xc28] ;  /* 0x00030a0000047ab9 */ /* 0x000fe20000000a00 */
[C---:B------:R-:W-:Y:S01]  /*34950*/  IMAD R7, R3.reuse, UR7, R6 ;  /* 0x0000000703077c24 */ /* 0x040fe2000f8e0206 */
[----:B------:R-:W-:Y:S01]  /*34960*/  SHF.R.S32.HI R6, RZ, 0x1f, R9 ;  /* 0x0000001fff067819 */ /* 0x000fe20000011409 */
[----:B------:R-:W-:-:S04]  /*34970*/  IMAD.WIDE.U32 R4, R3, UR6, R4 ;  /* 0x0000000603047c25 */ /* 0x000fc8000f8e0004 */
[----:B------:R-:W-:Y:S02]  /*34980*/  IMAD R6, R6, UR4, RZ ;  /* 0x0000000406067c24 */ /* 0x000fe4000f8e02ff */
[----:B------:R-:W-:Y:S02]  /*34990*/  IMAD.IADD R5, R5, 0x1, R7 ;  /* 0x0000000105057824 */ /* 0x000fe400078e0207 */
[----:B------:R-:W-:Y:S02]  /*349a0*/  IMAD.IADD R164, R160, 0x1, R164 ;  /* 0x00000001a0a47824 */ /* 0x000fe400078e02a4 */
[C---:B------:R-:W-:Y:S02]  /*349b0*/  IMAD R3, R9.reuse, UR5, R6 ;  /* 0x0000000509037c24 */ /* 0x040fe4000f8e0206 */
[----:B------:R-:W-:Y:S01]  /*349c0*/  IMAD.WIDE.U32 R8, R9, UR4, R4 ;  /* 0x0000000409087c25 */ /* 0x000fe2000f8e0004 */
[----:B------:R-:W-:Y:S01]  /*349d0*/  ISETP.GE.AND P0, PT, R164, R0, PT ;  /* 0x00000000a400720c */ /* 0x000fe20003f06270 */
[----:B------:R-:W-:-:S02]  /*349e0*/  ULDC.64 UR4, c[0x0][0xc00] ;  /* 0x0003000000047ab9 */ /* 0x000fc40000000a00 */
[----:B------:R-:W-:Y:S01]  /*349f0*/  IMAD.IADD R5, R9, 0x1, R3 ;  /* 0x0000000109057824 */ /* 0x000fe200078e0203 */
[----:B------:R-:W-:Y:S01]  /*34a00*/  LEA R3, P1, R8, UR4, 0x2 ;  /* 0x0000000408037c11 */ /* 0x000fe2000f8210ff */
[----:B------:R-:W-:-:S03]  /*34a10*/  VIADD R4, R2, 0x38820 ;  /* 0x0003882002047836 */ /* 0x000fc60000000000 */
[----:B------:R-:W-:Y:S02]  /*34a20*/  LEA.HI.X R8, R8, UR5, R5, 0x2, P1 ;  /* 0x0000000508087c11 */ /* 0x000fe400088f1405 */
[----:B------:R-:W-:Y:S01]  /*34a30*/  PRMT R4, RZ, 0x654, R4 ;  /* 0x00000654ff047816 */ /* 0x000fe20000000004 */
[----:B------:R1:W0:Y:S03]  /*34a40*/  SHFL.IDX PT, R9, R3, RZ, 0x1c1f ;  /* 0x001c1fff03097589 */ /* 0x00022600000e0000 */
[----:B------:R1:W-:Y:S01]  /*34a50*/  SYNCS.ARRIVE.TRANS64.RED.A1T0 RZ, [R4+URZ], RZ ;  /* 0x000000ff04ff79a7 */ /* 0x0003e2000810043f */
[----:B------:R1:W2:Y:S01]  /*34a60*/  SHFL.IDX PT, R10, R8, RZ, 0x1c1f ;  /* 0x001c1fff080a7589 */ /* 0x0002a200000e0000 */
[----:B------:R-:W-:Y:S05]  /*34a70*/  @P0 BRA `(.L_x_3817) ;  /* 0x0000000800880947 */ /* 0x000fea0003800000 */
[----:B------:R-:W-:Y:S01]  /*34a80*/  ULDC UR4, c[0x0][0xbc8] ;  /* 0x0002f20000047ab9 */ /* 0x000fe20000000800 */
[----:B------:R-:W3:Y:S01]  /*34a90*/  LDL R18, [R1+0x448] ;  /* 0x0004480001127983 */ /* 0x000ee20000100800 */
[----:B------:R-:W-:-:S13]  /*34aa0*/  ISETP.GE.AND P0, PT, R161, UR4, PT ;  /* 0x00000004a1007c0c */ /* 0x000fda000bf06270 */
[----:B------:R-:W4:Y:S01]  /*34ab0*/  @!P0 LDL.64 R6, [R1+0x230] ;  /* 0x0002300001068983 */ /* 0x000f220000100a00 */
[----:B------:R-:W-:Y:S02]  /*34ac0*/  ISETP.GE.AND P1, PT, R225, UR4, PT ;  /* 0x00000004e1007c0c */ /* 0x000fe4000bf26270 */
[----:B01----:R-:W-:-:S04]  /*34ad0*/  @!P0 LEA R4, P2, R161, R9, 0x2 ;  /* 0x00000009a1048211 */ /* 0x003fc800078410ff */
[----:B--2--5:R-:W-:-:S05]  /*34ae0*/  @!P0 LEA.HI.X R5, R161, R10, R53, 0x2, P2 ;  /* 0x0000000aa1058211 */ /* 0x024fca00010f1435 */
[----:B----4-:R0:W-:Y:S04]  /*34af0*/  @!P0 ST.E.64 desc[UR44][R4.64], R6 ;  /* 0x0000000604008985 */ /* 0x0101e8000c101b2c */
[----:B0-----:R-:W2:Y:S01]  /*34b00*/  @!P1 LDL.64 R4, [R1+0x240] ;  /* 0x0002400001049983 */ /* 0x001ea20000100a00 */
[----:B------:R-:W-:Y:S02]  /*34b10*/  ISETP.GE.AND P0, PT, R224, UR4, PT ;  /* 0x00000004e0007c0c */ /* 0x000fe4000bf06270 */
[----:B------:R-:W-:-:S04]  /*34b20*/  @!P1 LEA R6, P2, R225, R9, 0x2 ;  /* 0x00000009e1069211 */ /* 0x000fc800078410ff */
[----:B------:R-:W-:-:S05]  /*34b30*/  @!P1 LEA.HI.X R7, R225, R10, R52, 0x2, P2 ;  /* 0x0000000ae1079211 */ /* 0x000fca00010f1434 */
[----:B--2---:R0:W-:Y:S04]  /*34b40*/  @!P1 ST.E.64 desc[UR44][R6.64], R4 ;  /* 0x0000000406009985 */ /* 0x0041e8000c101b2c */
        /* <DEDUP_REMOVED lines=145> */
[----:B------:R-:W2:Y:S01]  /*35460*/  @!P1 LDL.64 R12, [R1+0x420] ;  /* 0x00042000010c9983 */ /* 0x000ea20000100a00 */
[----:B------:R-:W-:-:S04]  /*35470*/  @!P1 LEA R14, P0, R226, R9, 0x2 ;  /* 0x00000009e20e9211 */ /* 0x000fc800078010ff */
[----:B---3--:R-:W-:-:S05]  /*35480*/  @!P1 LEA.HI.X R15, R226, R10, R18, 0x2, P0 ;  /* 0x0000000ae20f9211 */ /* 0x008fca00000f1412 */
[----:B--2---:R4:W-:Y:S04]  /*35490*/  @!P1 ST.E.64 desc[UR44][R14.64], R12 ;  /* 0x0000000c0e009985 */ /* 0x0049e8000c101b2c */
.L_x_3817:
[----:B------:R-:W-:Y:S05]  /*354a0*/  BSYNC B1 ;  /* 0x0000000000017941 */ /* 0x000fea0003800000 */
.L_x_3816:
[----:B----4-:R-:W-:Y:S01]  /*354b0*/  VIADD R5, R164, 0x8 ;  /* 0x00000008a4057836 */ /* 0x010fe20000000000 */
[----:B------:R3:W4:Y:S04]  /*354c0*/  SHFL.IDX PT, R18, R8, 0x1, 0x1c1f ;  /* 0x003c1f0008127f89 */ /* 0x00072800000e0000 */
[----:B------:R-:W-:Y:S01]  /*354d0*/  ISETP.GE.AND P0, PT, R5, R0, PT ;  /* 0x000000000500720c */ /* 0x000fe20003f06270 */
[----:B------:R3:W0:-:S12]  /*354e0*/  SHFL.IDX PT, R20, R3, 0x1, 0x1c1f ;  /* 0x003c1f0003147f89 */ /* 0x00061800000e0000 */
[----:B---3--:R-:W-:Y:S05]  /*354f0*/  @P0 BRA `(.L_x_3815) ;  /* 0x0000001800200947 */ /* 0x008fea0003800000 */
[----:B------:R-:W3:Y:S02]  /*35500*/  LDC R0, c[0x0][0xbc8] ;  /* 0x0002f200ff007b82 */ /* 0x000ee40000000800 */
[----:B---3--:R-:W-:-:S13]  /*35510*/  ISETP.GE.AND P1, PT, R161, R0, PT ;  /* 0x00000000a100720c */ /* 0x008fda0003f26270 */
[----:B------:R-:W3:Y:S01]  /*35520*/  @!P1 LDL.64 R14, [R1+0x238] ;  /* 0x00023800010e9983 */ /* 0x000ee20000100a00 */
[----:B------:R-:W-:Y:S02]  /*35530*/  ISETP.GE.AND P2, PT, R225, R0, PT ;  /* 0x00000000e100720c */ /* 0x000fe40003f46270 */
[----:B01----:R-:W-:-:S04]  /*35540*/  @!P1 LEA R8, P0, R161, R20, 0x2 ;  /* 0x00000014a1089211 */ /* 0x003fc800078010ff */
[----:B----45:R-:W-:-:S05]  /*35550*/  @!P1 LEA.HI.X R9, R161, R18, R53, 0x2, P0 ;  /* 0x00000012a1099211 */ /* 0x030fca00000f1435 */
[----:B---3--:R0:W-:Y:S04]  /*35560*/  @!P1 ST.E.64 desc[UR44][R8.64], R14 ;  /* 0x0000000e08009985 */ /* 0x0081e8000c101b2c */
[----:B------:R-:W3:Y:S01]  /*35570*/  @!P2 LDL.64 R4, [R1+0x248] ;  /* 0x000248000104a983 */ /* 0x000ee20000100a00 */
[----:B------:R-:W-:Y:S02]  /*35580*/  ISETP.GE.AND P1, PT, R224, R0, PT ;  /* 0x00000000e000720c */ /* 0x000fe40003f26270 */
[----:B--2---:R-:W-:-:S04]  /*35590*/  @!P2 LEA R10, P0, R225, R20, 0x2 ;  /* 0x00000014e10aa211 */ /* 0x004fc800078010ff */
[----:B------:R-:W-:-:S05]  /*355a0*/  @!P2 LEA.HI.X R11, R225, R18, R52, 0x2, P0 ;  /* 0x00000012e10ba211 */ /* 0x000fca00000f1434 */
[----:B---3--:R1:W-:Y:S04]  /*355b0*/  @!P2 ST.E.64 desc[UR44][R10.64], R4 ;  /* 0x000000040a00a985 */ /* 0x0083e8000c101b2c */
[----:B------:R-:W2:Y:S01]  /*355c0*/  @!P1 LDL.64 R6, [R1+0x258] ;  /* 0x0002580001069983 */ /* 0x000ea20000100a00 */
[----:B------:R-:W-:Y:S02]  /*355d0*/  ISETP.GE.AND P2, PT, R223, R0, PT ;  /* 0x00000000df00720c */ /* 0x000fe40003f46270 */
[----:B------:R-:W-:-:S04]  /*355e0*/  @!P1 LEA R12, P0, R224, R20, 0x2 ;  /* 0x00000014e00c9211 */ /* 0x000fc800078010ff */
[----:B------:R-:W-:-:S05]  /*355f0*/  @!P1 LEA.HI.X R13, R224, R18, R51, 0x2, P0 ;  /* 0x00000012e00d9211 */ /* 0x000fca00000f1433 */
[----:B--2---:R2:W-:Y:S04]  /*35600*/  @!P1 ST.E.64 desc[UR44][R12.64], R6 ;  /* 0x000000060c009985 */ /* 0x0045e8000c101b2c */
[----:B0-----:R-:W3:Y:S01]  /*35610*/  @!P2 LDL.64 R8, [R1+0x268] ;  /* 0x000268000108a983 */ /* 0x001ee20000100a00 */
[----:B------:R-:W-:Y:S02]  /*35620*/  ISETP.GE.AND P1, PT, R222, R0, PT ;  /* 0x00000000de00720c */ /* 0x000fe40003f26270 */
[----:B------:R-:W-:-:S04]  /*35630*/  @!P2 LEA R14, P0, R223, R20, 0x2 ;  /* 0x00000014df0ea211 */ /* 0x000fc800078010ff */
[----:B------:R-:W-:-:S05]  /*35640*/  @!P2 LEA.HI.X R15, R223, R18, R50, 0x2, P0 ;  /* 0x00000012df0fa211 */ /* 0x000fca00000f1432 */
[----:B---3--:R0:W-:Y:S04]  /*35650*/  @!P2 ST.E.64 desc[UR44][R14.64], R8 ;  /* 0x000000080e00a985 */ /* 0x0081e8000c101b2c */
[----:B-1----:R-:W3:Y:S01]  /*35660*/  @!P1 LDL.64 R4, [R1+0x278] ;  /* 0x0002780001049983 */ /* 0x002ee20000100a00 */
[----:B------:R-:W-:Y:S02]  /*35670*/  ISETP.GE.AND P2, PT, R221, R0, PT ;  /* 0x00000000dd00720c */ /* 0x000fe40003f46270 */
[----:B------:R-:W-:-:S04]  /*35680*/  @!P1 LEA R10, P0, R222, R20, 0x2 ;  /* 0x00000014de0a9211 */ /* 0x000fc800078010ff */
[----:B------:R-:W-:-:S05]  /*35690*/  @!P1 LEA.HI.X R11, R222, R18, R49, 0x2, P0 ;  /* 0x00000012de0b9211 */ /* 0x000fca00000f1431 */
[----:B---3--:R1:W-:Y:S04]  /*356a0*/  @!P1 ST.E.64 desc[UR44][R10.64], R4 ;  /* 0x000000040a009985 */ /* 0x0083e8000c101b2c */
[----:B--2---:R-:W2:Y:S01]  /*356b0*/  @!P2 LDL.64 R6, [R1+0x288] ;  /* 0x000288000106a983 */ /* 0x004ea20000100a00 */
        /* <DEDUP_REMOVED lines=131> */
.L_x_3819:
[----:B------:R-:W-:Y:S05]  /*35ef0*/  BSYNC B1 ;  /* 0x0000000000017941 */ /* 0x000fea0003800000 */
.L_x_3818:
[----:B------:R-:W-:Y:S05]  /*35f00*/  @P1 BRA `(.L_x_3815) ;  /* 0x0000000c009c1947 */ /* 0x000fea0003800000 */
[----:B------:R-:W2:Y:S04]  /*35f10*/  LDL R0, [R1+0x448] ;  /* 0x0004480001007983 */ /* 0x000ea80000100800 */
[----:B01----:R-:W3:Y:S01]  /*35f20*/  LDL.64 R4, [R1+0x428] ;  /* 0x0004280001047983 */ /* 0x003ee20000100a00 */
[----:B------:R-:W-:-:S04]  /*35f30*/  LEA R20, P0, R226, R20, 0x2 ;  /* 0x00000014e2147211 */ /* 0x000fc800078010ff */
[----:B--2---:R-:W-:-:S05]  /*35f40*/  LEA.HI.X R21, R226, R18, R0, 0x2, P0 ;  /* 0x00000012e2157211 */ /* 0x004fca00000f1400 */
[----:B---3--:R0:W-:Y:S01]  /*35f50*/  ST.E.64 desc[UR44][R20.64], R4 ;  /* 0x0000000414007985 */ /* 0x0081e2000c101b2c */
[----:B------:R-:W-:Y:S05]  /*35f60*/  BRA `(.L_x_3815) ;  /* 0x0000000c00847947 */ /* 0x000fea0003800000 */
.L_x_3808:
        /* <DEDUP_REMOVED lines=8> */
[----:B------:R-:W2:Y:S01]  /*35ff0*/  @P1 LDC.64 R4, c[0x0][0xd08] ;  /* 0x00034200ff041b82 */ /* 0x000ea20000000a00 */
[----:B------:R-:W-:Y:S02]  /*36000*/  ULDC UR4, c[0x0][0xb88] ;  /* 0x0002e20000047ab9 */ /* 0x000fe40000000800 */
[----:B------:R-:W-:Y:S02]  /*36010*/  IMAD.U32 R0, RZ, RZ, UR4 ;  /* 0x00000004ff007e24 */ /* 0x000fe4000f8e00ff */
[----:B----4-:R-:W-:-:S05]  /*36020*/  IMAD.WIDE R6, R193, 0x4, R6 ;  /* 0x00000004c1067825 */ /* 0x010fca00078e0206 */
[----:B------:R4:W5:Y:S01]  /*36030*/  @P0 LDG.E R3, desc[UR44][R6.64] ;  /* 0x0000002c06030981 */ /* 0x000962000c1e1900 */
[----:B--2---:R-:W-:-:S05]  /*36040*/  @P1 IMAD.WIDE R4, R193, 0x4, R4 ;  /* 0x00000004c1041825 */ /* 0x004fca00078e0204 */
[----:B------:R4:W5:Y:S01]  /*36050*/  @P1 LDG.E R0, desc[UR44][R4.64] ;  /* 0x0000002c04001981 */ /* 0x000962000c1e1900 */
[----:B------:R-:W-:Y:S02]  /*36060*/  ISETP.NE.AND P2, PT, R188, RZ, PT ;  /* 0x000000ffbc00720c */ /* 0x000fe40003f45270 */
[----:B------:R-:W-:Y:S02]  /*36070*/  ISETP.GT.AND P3, PT, R236, 0x3f, PT ;  /* 0x0000003fec00780c */ /* 0x000fe40003f64270 */
[----:B------:R-:W-:-:S09]  /*36080*/  SHF.R.S32.HI R26, RZ, 0x1f, R193 ;  /* 0x0000001fff1a7819 */ /* 0x000fd200000114c1 */
[----:B------:R-:W2:Y:S02]  /*36090*/  @!P2 LDC R188, c[0x0][0xbd4] ;  /* 0x0002f500ffbcab82 */ /* 0x000ea40000000800 */
[----:B--2---:R-:W-:Y:S01]  /*360a0*/  ISETP.GT.AND P2, PT, R188, 0x1, PT ;  /* 0x00000001bc00780c */ /* 0x004fe20003f44270 */
[----:B----4-:R-:W-:-:S12]  /*360b0*/  @P1 BRA `(.L_x_3820) ;  /* 0x0000000000101947 */ /* 0x010fd80003800000 */
[----:B------:R-:W-:Y:S05]  /*360c0*/  @!P0 BRA `(.L_x_3820) ;  /* 0x00000000000c8947 */ /* 0x000fea0003800000 */
[----:B------:R-:W2:Y:S04]  /*360d0*/  LDG.E R5, desc[UR44][R6.64] ;  /* 0x0000002c06057981 */ /* 0x000ea8000c1e1900 */
[----:B-----5:R-:W2:Y:S02]  /*360e0*/  LDG.E R0, desc[UR44][R6.64+0x4] ;  /* 0x0000042c06007981 */ /* 0x020ea4000c1e1900 */
[----:B--2---:R-:W-:-:S07]  /*360f0*/  IMAD.IADD R0, R0, 0x1, -R5 ;  /* 0x0000000100007824 */ /* 0x004fce00078e0a05 */
.L_x_3820:
[----:B------:R-:W-:Y:S01]  /*36100*/  BSSY B1, `(.L_x_3821) ;  /* 0x0000036000017945 */ /* 0x000fe20003800000 */
[----:B------:R-:W-:Y:S02]  /*36110*/  SEL R27, R193, RZ, !P0 ;  /* 0x000000ffc11b7207 */ /* 0x000fe40004000000 */
[----:B------:R-:W-:Y:S02]  /*36120*/  SEL R26, R26, RZ, !P0 ;  /* 0x000000ff1a1a7207 */ /* 0x000fe40004000000 */
[----:B-----5:R-:W-:Y:S01]  /*36130*/  SHF.R.S32.HI R24, RZ, 0x1f, R3 ;  /* 0x0000001fff187819 */ /* 0x020fe20000011403 */
[----:B------:R-:W-:Y:S06]  /*36140*/  @P3 BRA `(.L_x_3822) ;  /* 0x0000000000c43947 */ /* 0x000fec0003800000 */
[----:B------:R-:W2:Y:S01]  /*36150*/  S2R R5, SR_TID.X ;  /* 0x0000000000057919 */ /* 0x000ea20000002100 */
[----:B---3--:R-:W3:Y:S02]  /*36160*/  LDC R31, c[0x0][0xce8] ;  /* 0x00033a00ff1f7b82 */ /* 0x008ee40000000800 */
[----:B---3--:R-:W-:Y:S01]  /*36170*/  IMAD R4, R0, R31, RZ ;  /* 0x0000001f00047224 */ /* 0x008fe200078e02ff */
[----:B--2---:R-:W-:-:S04]  /*36180*/  IADD3 R29, R164, -0x80, R5 ;  /* 0xffffff80a41d7810 */ /* 0x004fc80007ffe005 */
[----:B------:R-:W-:-:S13]  /*36190*/  ISETP.GE.AND P0, PT, R29, R4, PT ;  /* 0x000000041d00720c */ /* 0x000fda0003f06270 */
[----:B------:R-:W-:Y:S05]  /*361a0*/  @P0 BRA `(.L_x_3822) ;  /* 0x0000000000ac0947 */ /* 0x000fea0003800000 */
[----:B------:R-:W-:Y:S01]  /*361b0*/  IMAD.MOV.U32 R20, RZ, RZ, 0xab8 ;  /* 0x00000ab8ff147424 */ /* 0x000fe200078e00ff */
[----:B------:R-:W-:Y:S01]  /*361c0*/  ISETP.GT.AND P0, PT, R188, 0x1, PT ;  /* 0x00000001bc00780c */ /* 0x000fe20003f04270 */
[----:B------:R-:W2:Y:S01]  /*361d0*/  LDC.64 R10, c[0x0][0xca8] ;  /* 0x00032a00ff0a7b82 */ /* 0x000ea20000000a00 */
[----:B------:R-:W-:Y:S01]  /*361e0*/  ISETP.NE.AND P1, PT, R31, 0x1, PT ;  /* 0x000000011f00780c */ /* 0x000fe20003f25270 */
[----:B------:R-:W-:Y:S01]  /*361f0*/  IMAD.MOV.U32 R19, RZ, RZ, R29 ;  /* 0x000000ffff137224 */ /* 0x000fe200078e001d */
[----:B------:R-:W-:-:S05]  /*36200*/  SEL R20, R20, 0xa78, P0 ;  /* 0x00000a7814147807 */ /* 0x000fca0000000000 */
[----:B------:R-:W3:Y:S08]  /*36210*/  LDC.64 R4, c[0x0][R20+0x220] ;  /* 0x0000880014047b82 */ /* 0x000ef00000000a00 */
[----:B------:R-:W4:Y:S08]  /*36220*/  LDC.64 R12, c[0x0][R20+0x218] ;  /* 0x00008600140c7b82 */ /* 0x000f300000000a00 */
[----:B------:R-:W5:Y:S08]  /*36230*/  LDC.64 R6, c[0x0][R20+0x228] ;  /* 0x00008a0014067b82 */ /* 0x000f700000000a00 */
[----:B------:R-:W0:Y:S08]  /*36240*/  @P1 LDC R18, c[0x0][0xcec] ;  /* 0x00033b00ff121b82 */ /* 0x000e300000000800 */
[----:B------:R-:W1:Y:S08]  /*36250*/  LDC.64 R8, c[0x0][R20+0x210] ;  /* 0x0000840014087b82 */ /* 0x000e700000000a00 */
[----:B------:R-:W5:Y:S01]  /*36260*/  @P1 LDC R25, c[0x0][0xcf0] ;  /* 0x00033c00ff191b82 */ /* 0x000f620000000800 */
[----:B0-----:R-:W-:-:S07]  /*36270*/  @P1 IMAD.HI.U32 R18, R29, R18, RZ ;  /* 0x000000121d121227 */ /* 0x001fce00078e00ff */
[----:B--2---:R-:W0:Y:S01]  /*36280*/  @!P0 LDC R10, c[0x0][0xc50] ;  /* 0x00031400ff0a8b82 */ /* 0x004e220000000800 */
[-C--:B---3--:R-:W-:Y:S02]  /*36290*/  IMAD R5, R5, R27.reuse, RZ ;  /* 0x0000001b05057224 */ /* 0x088fe400078e02ff */
[----:B------:R-:W-:-:S05]  /*362a0*/  IMAD.WIDE.U32 R14, R4, R27, RZ ;  /* 0x0000001b040e7225 */ /* 0x000fca00078e00ff */
[----:B------:R-:W2:Y:S01]  /*362b0*/  @!P0 LDC R11, c[0x0][0xc54] ;  /* 0x00031500ff0b8b82 */ /* 0x000ea20000000800 */
        /* <DEDUP_REMOVED lines=14> */
[----:B------:R-:W-:Y:S02]  /*363a0*/  IADD3 R6, P0, P1, R19, R12, R6 ;  /* 0x0000000c13067210 */ /* 0x000fe4000791e006 */
[----:B------:R-:W-:-:S04]  /*363b0*/  SHF.R.S32.HI R19, RZ, 0x1f, R19 ;  /* 0x0000001fff137819 */ /* 0x000fc80000011413 */
[----:B------:R-:W-:Y:S01]  /*363c0*/  IADD3.X R7, R19, R4, R13, P0, P1 ;  /* 0x0000000413077210 */ /* 0x000fe200007e240d */
[-C--:B-1----:R-:W-:Y:S01]  /*363d0*/  IMAD R4, R9, R5.reuse, RZ ;  /* 0x0000000509047224 */ /* 0x082fe200078e02ff */
[----:B------:R-:W-:Y:S01]  /*363e0*/  SHF.R.S32.HI R13, RZ, 0x1f, R5 ;  /* 0x0000001fff0d7819 */ /* 0x000fe20000011405 */
[----:B------:R-:W-:-:S04]  /*363f0*/  IMAD.WIDE.U32 R6, R8, R5, R6 ;  /* 0x0000000508067225 */ /* 0x000fc800078e0006 */
[----:B------:R-:W-:Y:S01]  /*36400*/  IMAD R13, R8, R13, R4 ;  /* 0x0000000d080d7224 */ /* 0x000fe200078e0204 */
[----:B0-----:R-:W-:Y:S01]  /*36410*/  LEA R10, P0, R6, R10, 0x2 ;  /* 0x0000000a060a7211 */ /* 0x001fe200078010ff */
[----:B------:R-:W-:Y:S02]  /*36420*/  IMAD.MOV.U32 R5, RZ, RZ, -0x800000 ;  /* 0xff800000ff057424 */ /* 0x000fe400078e00ff */
[----:B------:R-:W-:-:S05]  /*36430*/  IMAD.IADD R4, R7, 0x1, R13 ;  /* 0x0000000107047824 */ /* 0x000fca00078e020d */
[----:B--2---:R-:W-:-:S05]  /*36440*/  LEA.HI.X R11, R6, R11, R4, 0x2, P0 ;  /* 0x0000000b060b7211 */ /* 0x004fca00000f1404 */
[----:B------:R2:W-:Y:S02]  /*36450*/  STG.E desc[UR44][R10.64], R5 ;  /* 0x000000050a007986 */ /* 0x0005e4000c10192c */
.L_x_3822:
[----:B------:R-:W-:Y:S05]  /*36460*/  BSYNC B1 ;  /* 0x0000000000017941 */ /* 0x000fea0003800000 */
.L_x_3821:
[----:B------:R-:W-:Y:S05]  /*36470*/  @P2 BRA `(.L_x_3815) ;  /* 0x0000000800402947 */ /* 0x000fea0003800000 */
[----:B------:R-:W4:Y:S01]  /*36480*/  LDL R7, [R1+0x444] ;  /* 0x0004440001077983 */ /* 0x000f220000100800 */
[----:B--2---:R-:W2:Y:S01]  /*36490*/  LDC R11, c[0x0][0xce8] ;  /* 0x00033a00ff0b7b82 */ /* 0x004ea20000000800 */
[----:B------:R-:W-:Y:S01]  /*364a0*/  ULDC.64 UR4, c[0x0][0xba0] ;  /* 0x0002e80000047ab9 */ /* 0x000fe20000000a00 */
[----:B------:R-:W-:Y:S01]  /*364b0*/  BSSY B1, `(.L_x_3823) ;  /* 0x0000068000017945 */ /* 0x000fe20003800000 */
[----:B------:R-:W-:Y:S02]  /*364c0*/  IMAD R6, R24, UR4, RZ ;  /* 0x0000000418067c24 */ /* 0x000fe4000f8e02ff */
[----:B------:R-:W-:-:S03]  /*364d0*/  IMAD.WIDE.U32 R4, R3, UR4, RZ ;  /* 0x0000000403047c25 */ /* 0x000fc6000f8e00ff */
[----:B------:R-:W5:Y:S01]  /*364e0*/  LDC R19, c[0x0][0xbc8] ;  /* 0x0002f200ff137b82 */ /* 0x000f620000000800 */
[----:B------:R-:W-:Y:S01]  /*364f0*/  IMAD R3, R3, UR5, R6 ;  /* 0x0000000503037c24 */ /* 0x000fe2000f8e0206 */
[----:B------:R-:W-:-:S03]  /*36500*/  ULDC.64 UR4, c[0x0][0xbe8] ;  /* 0x0002fa0000047ab9 */ /* 0x000fc60000000a00 */
[----:B------:R-:W-:Y:S02]  /*36510*/  IMAD.IADD R5, R5, 0x1, R3 ;  /* 0x0000000105057824 */ /* 0x000fe400078e0203 */
[----:B------:R-:W-:-:S04]  /*36520*/  IMAD.WIDE.U32 R4, R166, UR4, R4 ;  /* 0x00000004a6047c25 */ /* 0x000fc8000f8e0004 */
[----:B------:R-:W-:Y:S01]  /*36530*/  IMAD R5, R166, UR5, R5 ;  /* 0x00000005a6057c24 */ /* 0x000fe2000f8e0205 */
[----:B------:R-:W-:Y:S01]  /*36540*/  ULDC.64 UR4, c[0x0][0xbf0] ;  /* 0x0002fc0000047ab9 */ /* 0x000fe20000000a00 */
[----:B--2---:R-:W-:Y:S01]  /*36550*/  ISETP.NE.AND P0, PT, R11, 0x1, PT ;  /* 0x000000010b00780c */ /* 0x004fe20003f05270 */
[----:B------:R-:W-:Y:S02]  /*36560*/  IMAD R3, R26, UR4, RZ ;  /* 0x000000041a037c24 */ /* 0x000fe4000f8e02ff */
[----:B------:R-:W-:-:S04]  /*36570*/  IMAD.WIDE.U32 R4, R27, UR4, R4 ;  /* 0x000000041b047c25 */ /* 0x000fc8000f8e0004 */
[----:B------:R-:W-:Y:S01]  /*36580*/  IMAD R3, R27, UR5, R3 ;  /* 0x000000051b037c24 */ /* 0x000fe2000f8e0203 */
[-C--:B-----5:R-:W-:Y:S01]  /*36590*/  ISETP.GE.AND P1, PT, R187, R19.reuse, PT ;  /* 0x00000013bb00720c */ /* 0x0a0fe20003f26270 */
[----:B------:R-:W-:Y:S01]  /*365a0*/  ULDC.64 UR4, c[0x0][0xbe0] ;  /* 0x0002f80000047ab9 */ /* 0x000fe20000000a00 */
[-C--:B------:R-:W-:Y:S01]  /*365b0*/  ISETP.GE.AND P2, PT, R190, R19.reuse, PT ;  /* 0x00000013be00720c */ /* 0x080fe20003f46270 */
[----:B------:R-:W-:Y:S01]  /*365c0*/  IMAD.IADD R5, R5, 0x1, R3 ;  /* 0x0000000105057824 */ /* 0x000fe200078e0203 */
[----:B------:R-:W-:Y:S01]  /*365d0*/  SEL R10, RZ, 0xffffffff, P1 ;  /* 0xffffffffff0a7807 */ /* 0x000fe20000800000 */
[----:B------:R-:W2:Y:S01]  /*365e0*/  @P0 LDC R9, c[0x0][0xcec] ;  /* 0x00033b00ff090b82 */ /* 0x000ea20000000800 */
[----:B------:R-:W-:Y:S01]  /*365f0*/  ISETP.GE.AND P1, PT, R186, R19, PT ;  /* 0x00000013ba00720c */ /* 0x000fe20003f26270 */
[----:B------:R-:W-:Y:S02]  /*36600*/  IMAD R25, R0, R11, RZ ;  /* 0x0000000b00197224 */ /* 0x000fe400078e02ff */
[----:B------:R-:W-:-:S04]  /*36610*/  IMAD.SHL.U32 R10, R10, 0x2, RZ ;  /* 0x000000020a0a7824 */ /* 0x000fc800078e00ff */
[----:B------:R-:W5:Y:S01]  /*36620*/  @P0 LDC R13, c[0x0][0xcf0] ;  /* 0x00033c00ff0d0b82 */ /* 0x000f620000000800 */
[----:B----4-:R-:W-:-:S04]  /*36630*/  IMAD R7, R7, 0x20, R228 ;  /* 0x0000002007077824 */ /* 0x010fc800078e02e4 */
[----:B------:R-:W-:Y:S01]  /*36640*/  IMAD.IADD R8, R164, 0x1, R7 ;  /* 0x00000001a4087824 */ /* 0x000fe200078e0207 */
[----:B------:R-:W-:Y:S02]  /*36650*/  SEL R7, RZ, 0x1, P2 ;  /* 0x00000001ff077807 */ /* 0x000fe40001000000 */
[----:B------:R-:W-:Y:S01]  /*36660*/  ISETP.GE.AND P2, PT, R191, R19, PT ;  /* 0x00000013bf00720c */ /* 0x000fe20003f46270 */
[----:B--2---:R-:W-:Y:S01]  /*36670*/  @P0 IMAD.HI.U32 R6, R8, R9, RZ ;  /* 0x0000000908060227 */ /* 0x004fe200078e00ff */
[----:B------:R-:W-:Y:S02]  /*36680*/  LOP3.LUT R9, R10, 0x2, R7, 0xe2, !PT ;  /* 0x000000020a097812 */ /* 0x000fe400078ee207 */
[----:B------:R-:W-:Y:S01]  /*36690*/  SEL R10, RZ, 0xffffffff, P1 ;  /* 0xffffffffff0a7807 */ /* 0x000fe20000800000 */
[----:B------:R-:W-:Y:S01]  /*366a0*/  IMAD.MOV.U32 R3, RZ, RZ, R8 ;  /* 0x000000ffff037224 */ /* 0x000fe200078e0008 */
[----:B-----5:R-:W-:Y:S02]  /*366b0*/  @P0 SHF.R.U32.HI R3, RZ, R13, R6 ;  /* 0x0000000dff030219 */ /* 0x020fe40000011606 */
[-C--:B------:R-:W-:Y:S01]  /*366c0*/  ISETP.GE.AND P0, PT, R185, R19.reuse, PT ;  /* 0x00000013b900720c */ /* 0x080fe20003f06270 */
[----:B------:R-:W-:Y:S01]  /*366d0*/  IMAD.SHL.U32 R12, R10, 0x4, RZ ;  /* 0x000000040a0c7824 */ /* 0x000fe200078e00ff */
[--C-:B------:R-:W-:Y:S01]  /*366e0*/  SHF.R.S32.HI R6, RZ, 0x1f, R3.reuse ;  /* 0x0000001fff067819 */ /* 0x100fe20000011403 */
[----:B------:R-:W-:Y:S01]  /*366f0*/  IMAD.MOV R7, RZ, RZ, -R3 ;  /* 0x000000ffff077224 */ /* 0x000fe200078e0a03 */
[----:B------:R-:W-:Y:S01]  /*36700*/  SEL R10, RZ, 0xffffffff, P0 ;  /* 0xffffffffff0a7807 */ /* 0x000fe20000000000 */
[----:B------:R-:W-:Y:S01]  /*36710*/  IMAD.WIDE.U32 R4, R3, UR4, R4 ;  /* 0x0000000403047c25 */ /* 0x000fe2000f8e0004 */
[----:B------:R-:W-:-:S02]  /*36720*/  ISETP.GE.AND P1, PT, R184, R19, PT ;  /* 0x00000013b800720c */ /* 0x000fc40003f26270 */
[----:B------:R-:W-:Y:S01]  /*36730*/  ISETP.GE.AND P0, PT, R167, R19, PT ;  /* 0x00000013a700720c */ /* 0x000fe20003f06270 */
[----:B------:R-:W-:Y:S01]  /*36740*/  IMAD R7, R11, R7, R8 ;  /* 0x000000070b077224 */ /* 0x000fe200078e0208 */
[----:B------:R-:W-:Y:S01]  /*36750*/  LOP3.LUT R8, R12, 0x4, R9, 0xe2, !PT ;  /* 0x000000040c087812 */ /* 0x000fe200078ee209 */
[----:B------:R-:W-:Y:S02]  /*36760*/  IMAD R6, R6, UR4, RZ ;  /* 0x0000000406067c24 */ /* 0x000fe4000f8e02ff */
[----:B------:R-:W-:Y:S01]  /*36770*/  IMAD.SHL.U32 R13, R10, 0x8, RZ ;  /* 0x000000080a0d7824 */ /* 0x000fe200078e00ff */
[----:B------:R-:W-:Y:S01]  /*36780*/  SEL R10, RZ, 0xffffffff, P0 ;  /* 0xffffffffff0a7807 */ /* 0x000fe20000000000 */
[----:B------:R-:W-:Y:S01]  /*36790*/  IMAD R9, R3, UR5, R6 ;  /* 0x0000000503097c24 */ /* 0x000fe2000f8e0206 */
[----:B------:R-:W-:Y:S01]  /*367a0*/  SHF.R.S32.HI R3, RZ, 0x1f, R7 ;  /* 0x0000001fff037819 */ /* 0x000fe20000011407 */
[----:B------:R-:W-:Y:S01]  /*367b0*/  ULDC.64 UR4, c[0x0][0xbd8] ;  /* 0x0002f60000047ab9 */ /* 0x000fe20000000a00 */
[----:B------:R-:W-:Y:S01]  /*367c0*/  SEL R6, RZ, 0xffffffff, P1 ;  /* 0xffffffffff067807 */ /* 0x000fe20000800000 */
[----:B------:R-:W-:Y:S01]  /*367d0*/  IMAD.IADD R5, R5, 0x1, R9 ;  /* 0x0000000105057824 */ /* 0x000fe200078e0209 */
[----:B------:R-:W-:Y:S01]  /*367e0*/  LOP3.LUT R8, R13, 0x8, R8, 0xe2, !PT ;  /* 0x000000080d087812 */ /* 0x000fe200078ee208 */
[----:B------:R-:W-:Y:S01]  /*367f0*/  IMAD R0, R3, UR4, RZ ;  /* 0x0000000403007c24 */ /* 0x000fe2000f8e02ff */
[----:B------:R-:W-:Y:S01]  /*36800*/  ISETP.GE.AND P0, PT, R192, R19, PT ;  /* 0x00000013c000720c */ /* 0x000fe20003f06270 */
[----:B------:R-:W-:-:S02]  /*36810*/  IMAD.SHL.U32 R13, R6, 0x10, RZ ;  /* 0x00000010060d7824 */ /* 0x000fc400078e00ff */
[----:B------:R-:W-:Y:S02]  /*36820*/  IMAD R3, R7, UR5, R0 ;  /* 0x0000000507037c24 */ /* 0x000fe4000f8e0200 */
[----:B------:R-:W-:Y:S01]  /*36830*/  IMAD.IADD R0, R228, 0x1, R164 ;  /* 0x00000001e4007824 */ /* 0x000fe200078e02a4 */
[----:B------:R-:W-:Y:S01]  /*36840*/  LOP3.LUT R8, R13, 0x10, R8, 0xe2, !PT ;  /* 0x000000100d087812 */ /* 0x000fe200078ee208 */
[----:B------:R-:W-:Y:S02]  /*36850*/  IMAD.SHL.U32 R9, R10, 0x20, RZ ;  /* 0x000000200a097824 */ /* 0x000fe400078e00ff */
[----:B------:R-:W-:Y:S01]  /*36860*/  IMAD.WIDE.U32 R4, R7, UR4, R4 ;  /* 0x0000000407047c25 */ /* 0x000fe2000f8e0004 */
        /* <DEDUP_REMOVED lines=10> */
[----:B------:R2:W4:Y:S04]  /*36910*/  SHFL.IDX PT, R4, R18, RZ, 0x181f ;  /* 0x00181fff12047589 */ /* 0x00052800000e0000 */
[----:B------:R2:W0:Y:S01]  /*36920*/  SHFL.IDX PT, R5, R3, RZ, 0x181f ;  /* 0x00181fff03057589 */ /* 0x00042200000e0000 */
[----:B------:R-:W-:Y:S05]  /*36930*/  @P0 BRA `(.L_x_3824) ;  /* 0x00000000007c0947 */ /* 0x000fea0003800000 */
[-C--:B------:R-:W-:Y:S02]  /*36940*/  ISETP.GE.AND P2, PT, R187, R19.reuse, PT ;  /* 0x00000013bb00720c */ /* 0x080fe40003f46270 */
[-C--:B------:R-:W-:Y:S02]  /*36950*/  ISETP.GE.AND P1, PT, R190, R19.reuse, PT ;  /* 0x00000013be00720c */ /* 0x080fe40003f26270 */
[-C--:B------:R-:W-:Y:S02]  /*36960*/  ISETP.GE.AND P5, PT, R186, R19.reuse, PT ;  /* 0x00000013ba00720c */ /* 0x080fe40003fa6270 */
[----:B------:R-:W-:-:S07]  /*36970*/  ISETP.GE.AND P3, PT, R185, R19, PT ;  /* 0x00000013b900720c */ /* 0x000fce0003f66270 */
[CC--:B----4-:R-:W-:Y:S02]  /*36980*/  @!P2 LEA R8, P0, R187.reuse, R4.reuse, 0x1 ;  /* 0x00000004bb08a211 */ /* 0x0d0fe400078008ff */
[----:B0-----:R-:W-:Y:S02]  /*36990*/  @!P1 IMAD.WIDE R6, R190, 0x2, R4 ;  /* 0x00000002be069825 */ /* 0x001fe400078e0204 */
        /* <DEDUP_REMOVED lines=25> */
.L_x_3824:
[----:B------:R-:W-:Y:S05]  /*36b30*/  BSYNC B1 ;  /* 0x0000000000017941 */ /* 0x000fea0003800000 */
.L_x_3823:
[----:B------:R-:W-:Y:S01]  /*36b40*/  VIADD R0, R0, 0x20 ;  /* 0x0000002000007836 */ /* 0x000fe20000000000 */
[----:B0---4-:R0:W4:Y:S04]  /*36b50*/  SHFL.IDX PT, R5, R3, 0x1, 0x181f ;  /* 0x00381f0003057f89 */ /* 0x01112800000e0000 */
[----:B------:R-:W-:Y:S01]  /*36b60*/  ISETP.GE.AND P0, PT, R0, R25, PT ;  /* 0x000000190000720c */ /* 0x000fe20003f06270 */
[----:B------:R0:W0:-:S12]  /*36b70*/  SHFL.IDX PT, R4, R18, 0x1, 0x181f ;  /* 0x00381f0012047f89 */ /* 0x00001800000e0000 */
[----:B------:R-:W-:Y:S05]  /*36b80*/  @P0 BRA `(.L_x_3815) ;  /* 0x00000000007c0947 */ /* 0x000fea0003800000 */
        /* <DEDUP_REMOVED lines=8> */
[----:B------:R0:W-:Y:S01]  /*36c10*/  @!P6 ST.E.128 desc[UR44][R6.64], RZ ;  /* 0x000000ff0600e985 */ /* 0x0001e2000c101d2c */
[-C--:B------:R-:W-:Y:S02]  /*36c20*/  @!P4 LEA R10, P6, R186, R4.reuse, 0x1 ;  /* 0x00000004ba0ac211 */ /* 0x080fe400078c08ff */
[-C--:B------:R-:W-:Y:S02]  /*36c30*/  @!P5 LEA.HI.X R9, R187, R5.reuse, R235, 0x1, P0 ;  /* 0x00000005bb09d211 */ /* 0x080fe400000f0ceb */
[----:B------:R-:W-:Y:S02]  /*36c40*/  LOP3.LUT P0, RZ, R20, 0x40, RZ, 0xc0, !PT ;  /* 0x0000004014ff7812 */ /* 0x000fe4000780c0ff */
[----:B------:R-:W-:Y:S01]  /*36c50*/  @!P4 LEA.HI.X R11, R186, R5, R234, 0x1, P6 ;  /* 0x00000005ba0bc211 */ /* 0x000fe200030f0cea */
[----:B------:R4:W-:Y:S01]  /*36c60*/  @!P5 ST.E.128 desc[UR44][R8.64], RZ ;  /* 0x000000ff0800d985 */ /* 0x0009e2000c101d2c */
[----:B------:R-:W-:Y:S02]  /*36c70*/  LOP3.LUT P6, RZ, R21, 0x80, RZ, 0xc0, !PT ;  /* 0x0000008015ff7812 */ /* 0x000fe400078cc0ff */
[-C--:B------:R-:W-:Y:S01]  /*36c80*/  @!P3 LEA R12, P5, R185, R4.reuse, 0x1 ;  /* 0x00000004b90cb211 */ /* 0x080fe200078a08ff */
[----:B------:R4:W-:Y:S01]  /*36c90*/  @!P4 ST.E.128 desc[UR44][R10.64], RZ ;  /* 0x000000ff0a00c985 */ /* 0x0009e2000c101d2c */
[----:B------:R-:W-:-:S02]  /*36ca0*/  @!P2 LEA R14, P4, R184, R4, 0x1 ;  /* 0x00000004b80ea211 */ /* 0x000fc400078808ff */
[-C--:B------:R-:W-:Y:S02]  /*36cb0*/  @!P3 LEA.HI.X R13, R185, R5.reuse, R233, 0x1, P5 ;  /* 0x00000005b90db211 */ /* 0x080fe400028f0ce9 */
[-C--:B0-----:R-:W-:Y:S02]  /*36cc0*/  @!P1 LEA R6, P5, R167, R4.reuse, 0x1 ;  /* 0x00000004a7069211 */ /* 0x081fe400078a08ff */
[-C--:B------:R-:W-:Y:S01]  /*36cd0*/  @!P2 LEA.HI.X R15, R184, R5.reuse, R232, 0x1, P4 ;  /* 0x00000005b80fa211 */ /* 0x080fe200020f0ce8 */
[----:B------:R4:W-:Y:S01]  /*36ce0*/  @!P3 ST.E.128 desc[UR44][R12.64], RZ ;  /* 0x000000ff0c00b985 */ /* 0x0009e2000c101d2c */
[-C--:B--2---:R-:W-:Y:S02]  /*36cf0*/  @P0 LEA R18, P3, R192, R4.reuse, 0x1 ;  /* 0x00000004c0120211 */ /* 0x084fe400078608ff */
[----:B------:R-:W-:Y:S01]  /*36d00*/  @P6 LEA R4, P4, R191, R4, 0x1 ;  /* 0x00000004bf046211 */ /* 0x000fe200078808ff */
[----:B------:R4:W-:Y:S01]  /*36d10*/  @!P2 ST.E.128 desc[UR44][R14.64], RZ ;  /* 0x000000ff0e00a985 */ /* 0x0009e2000c101d2c */
[----:B------:R-:W-:-:S02]  /*36d20*/  @!P1 LEA.HI.X R7, R167, R5, R231, 0x1, P5 ;  /* 0x00000005a7079211 */ /* 0x000fc400028f0ce7 */
[-C--:B------:R-:W-:Y:S02]  /*36d30*/  @P0 LEA.HI.X R19, R192, R5.reuse, R230, 0x1, P3 ;  /* 0x00000005c0130211 */ /* 0x080fe400018f0ce6 */
[----:B------:R-:W-:Y:S01]  /*36d40*/  @P6 LEA.HI.X R5, R191, R5, R229, 0x1, P4 ;  /* 0x00000005bf056211 */ /* 0x000fe200020f0ce5 */
[----:B------:R4:W-:Y:S04]  /*36d50*/  @!P1 ST.E.128 desc[UR44][R6.64], RZ ;  /* 0x000000ff06009985 */ /* 0x0009e8000c101d2c */
[----:B------:R4:W-:Y:S04]  /*36d60*/  @P0 ST.E.128 desc[UR44][R18.64], RZ ;  /* 0x000000ff12000985 */ /* 0x0009e8000c101d2c */
[----:B------:R4:W-:Y:S02]  /*36d70*/  @P6 ST.E.128 desc[UR44][R4.64], RZ ;  /* 0x000000ff04006985 */ /* 0x0009e4000c101d2c */
.L_x_3815:
[----:B------:R-:W-:Y:S05]  /*36d80*/  BSYNC B0 ;  /* 0x0000000000007941 */ /* 0x000fea0003800000 */
.L_x_3807:
[----:B------:R-:W-:Y:S02]  /*36d90*/  ULDC UR4, c[0x0][0xd3c] ;  /* 0x00034f0000047ab9 */ /* 0x000fe40000000800 */
[----:B-1----:R-:W-:-:S13]  /*36da0*/  ISETP.GE.AND P0, PT, R91, UR4, PT ;  /* 0x000000045b007c0c */ /* 0x002fda000bf06270 */
[----:B------:R-:W-:Y:S05]  /*36db0*/  @!P0 BRA `(.L_x_3825) ;  /* 0xfffffca800b48947 */ /* 0x000fea000383ffff */
[----:B------:R-:W-:Y:S05]  /*36dc0*/  BRA `(.L_x_3600) ;  /* 0x000000b000787947 */ /* 0x000fea0003800000 */
.L_x_3598:
        /* <DEDUP_REMOVED lines=17> */
.L_x_3826:
        /* <DEDUP_REMOVED lines=44> */
.L_x_3830:
        /* <DEDUP_REMOVED lines=39> */
.L_x_3828:
        /* <DEDUP_REMOVED lines=12> */
.L_x_3831:
        /* <DEDUP_REMOVED lines=63> */
.L_x_3832:
        /* <DEDUP_REMOVED lines=61> */
.L_x_3833:
[----:B01----:R-:W-:-:S05]  /*37c90*/  LOP3.LUT R3, RZ, R2, RZ, 0x33, !PT ;  /* 0x00000002ff037212 */ /* 0x003fca00078e33ff */
[----:B------:R-:W-:-:S05]  /*37ca0*/  IMAD.IADD R2, R4, 0x1, R3 ;  /* 0x0000000104027824 */ /* 0x000fca00078e0203 */
[----:B------:R1:W-:Y:S01]  /*37cb0*/  STL [R1+0x434], R2 ;  /* 0x0004340201007387 */ /* 0x0003e20000100800 */
[----:B------:R-:W-:Y:S05]  /*37cc0*/  BRA `(.L_x_3834) ;  /* 0x0000000000107947 */ /* 0x000fea0003800000 */
.L_x_3829:
[----:B------:R-:W-:Y:S01]  /*37cd0*/  IMAD.U32 R2, RZ, RZ, UR6 ;  /* 0x00000006ff027e24 */ /* 0x000fe2000f8e00ff */
[----:B------:R0:W-:Y:S04]  /*37ce0*/  STL [R1+0x434], RZ ;  /* 0x000434ff01007387 */ /* 0x0001e80000100800 */
[----:B------:R0:W-:Y:S04]  /*37cf0*/  STL [R1+0x438], RZ ;  /* 0x000438ff01007387 */ /* 0x0001e80000100800 */
[----:B------:R0:W-:Y:S02]  /*37d00*/  STL [R1+0x430], R2 ;  /* 0x0004300201007387 */ /* 0x0001e40000100800 */
.L_x_3834:
        /* <DEDUP_REMOVED lines=10> */
.L_x_3827:
        /* <DEDUP_REMOVED lines=13> */
[----:B------:R-:W-:Y:S01]  /*37e80*/  ULDC.64 UR42, c[0x0][0x198] ;  /* 0x00006600002a7ab9 */ /* 0x000fe20000000a00 */
[----:B------:R-:W-:Y:S02]  /*37e90*/  ULDC UR38, c[0x0][0xc] ;  /* 0x0000030000267ab9 */ /* 0x000fe40000000800 */
[----:B------:R-:W-:Y:S04]  /*37ea0*/  STL [R1+0x444], RZ ;  /* 0x000444ff01007387 */ /* 0x000fe80000100800 */
        /* <DEDUP_REMOVED lines=18> */
[----:B------:R-:W-:Y:S04]  /*37fd0*/  STL [R1+0x450], R2 ;  /* 0x0004500201007387 */ /* 0x000fe80000100800 */
[----:B------:R1:W-:Y:S01]  /*37fe0*/  STL [R1+0x44c], R2 ;  /* 0x00044c0201007387 */ /* 0x0003e20000100800 */
[C---:B0-----:R-:W-:Y:S02]  /*37ff0*/  LOP3.LUT R3, R0.reuse, 0x80, RZ, 0xfc, !PT ;  /* 0x0000008000037812 */ /* 0x041fe400078efcff */
[C---:B------:R-:W-:Y:S02]  /*38000*/  LOP3.LUT R3, R0.reuse, 0x140, RZ, 0xfc, !PT ;  /* 0x0000014000037812 */ /* 0x040fe400078efcff */
[C---:B-1----:R-:W-:Y:S02]  /*38010*/  LOP3.LUT R2, R0.reuse, 0xc0, RZ, 0xfc, !PT ;  /* 0x000000c000027812 */ /* 0x042fe400078efcff */
[----:B------:R-:W-:-:S02]  /*38020*/  LOP3.LUT R2, R0, 0x180, RZ, 0xfc, !PT ;  /* 0x0000018000027812 */ /* 0x000fc400078efcff */
[----:B------:R-:W-:-:S07]  /*38030*/  LOP3.LUT R0, R0, 0x1c0, RZ, 0xfc, !PT ;  /* 0x000001c000007812 */ /* 0x000fce00078efcff */
.L_x_4025:
[----:B--2---:R-:W2:Y:S01]  /*38040*/  LDL R14, [R1+0x43c] ;  /* 0x00043c00010e7983 */ /* 0x004ea20000100800 */
[----:B------:R-:W-:Y:S05]  /*38050*/  YIELD ;  /* 0x0000000000007946 */ /* 0x000fea0003800000 */
[----:B------:R-:W-:Y:S01]  /*38060*/  ULDC.64 UR4, c[0x0][0xb20] ;  /* 0x0002c80000047ab9 */ /* 0x000fe20000000a00 */
[----:B0-----:R-:W-:Y:S02]  /*38070*/  CS2R R6, SRZ ;  /* 0x0000000000067805 */ /* 0x001fe4000001ff00 */
[----:B------:R-:W-:Y:S01]  /*38080*/  ISETP.NE.U32.AND P0, PT, RZ, UR4, PT ;  /* 0x00000004ff007c0c */ /* 0x000fe2000bf05070 */
[----:B------:R-:W0:Y:S01]  /*38090*/  LDC.64 R12, c[0x0][0xaf8] ;  /* 0x0002be00ff0c7b82 */ /* 0x000e220000000a00 */
[----:B------:R-:W-:Y:S01]  /*380a0*/  ULDC.64 UR6, c[0x0][0xb00] ;  /* 0x0002c00000067ab9 */ /* 0x000fe20000000a00 */
[----:B------:R-:W-:Y:S01]  /*380b0*/  ULDC.64 UR8, c[0x0][0xb08] ;  /* 0x0002c20000087ab9 */ /* 0x000fe20000000a00 */
[----:B------:R-:W-:Y:S01]  /*380c0*/  ISETP.NE.AND.EX P0, PT, RZ, UR5, PT, P0 ;  /* 0x00000005ff007c0c */ /* 0x000fe2000bf05300 */
[----:B------:R-:W-:-:S04]  /*380d0*/  ULDC.64 UR4, c[0x0][0xb10] ;  /* 0x0002c40000047ab9 */ /* 0x000fc80000000a00 */
[----:B-1----:R-:W1:Y:S08]  /*380e0*/  LDC.64 R4, c[0x0][0xb00] ;  /* 0x0002c000ff047b82 */ /* 0x002e700000000a00 */
        /* <DEDUP_REMOVED lines=8> */
[----:B------:R-:W-:Y:S01]  /*38170*/  ISETP.NE.U32.AND P4, PT, RZ, UR8, PT ;  /* 0x00000008ff007c0c */ /* 0x000fe2000bf85070 */
[----:B------:R-:W-:Y:S01]  /*38180*/  IMAD.MOV.U32 R8, RZ, RZ, RZ ;  /* 0x000000ffff087224 */ /* 0x000fe200078e00ff */
[----:B------:R-:W-:Y:S01]  /*38190*/  ISETP.NE.U32.AND P1, PT, RZ, UR4, PT ;  /* 0x00000004ff007c0c */ /* 0x000fe2000bf25070 */
[----:B--2---:R-:W0:Y:S01]  /*381a0*/  LDC.64 R2, c[0x0][0xb08] ;  /* 0x0002c200ff027b82 */ /* 0x004e220000000a00 */
[----:B------:R-:W-:-:S02]  /*381b0*/  IMAD.MOV.U32 R0, RZ, RZ, RZ ;  /* 0x000000ffff007224 */ /* 0x000fc400078e00ff */
[----:B------:R-:W-:Y:S01]  /*381c0*/  ISETP.NE.AND.EX P3, PT, RZ, UR5, PT, P1 ;  /* 0x00000005ff007c0c */ /* 0x000fe2000bf65310 */
[----:B-1----:R-:W-:-:S04]  /*381d0*/  IMAD.WIDE R4, R14, 0x4, R4 ;  /* 0x000000040e047825 */ /* 0x002fc800078e0204 */
        /* <DEDUP_REMOVED lines=30> */
.L_x_3836:
        /* <DEDUP_REMOVED lines=16> */
.L_x_3837:
[----:B------:R-:W-:Y:S05]  /*384c0*/  @!P1 BRA `(.L_x_3838) ;  /* 0x00000000000c9947 */ /* 0x000fea0003800000 */
[----:B------:R-:W2:Y:S04]  /*384d0*/  LDG.E R7, desc[UR44][R4.64] ;  /* 0x0000002c04077981 */ /* 0x000ea8000c1e1900 */
[----:B------:R-:W2:Y:S02]  /*384e0*/  LDG.E R4, desc[UR44][R4.64+0x4] ;  /* 0x0000042c04047981 */ /* 0x000ea4000c1e1900 */
[----:B--2---:R-:W-:-:S07]  /*384f0*/  IMAD.IADD R7, R4, 0x1, -R7 ;  /* 0x0000000104077824 */ /* 0x004fce00078e0a07 */
.L_x_3838:
        /* <DEDUP_REMOVED lines=37> */
.L_x_3841:
[----:B------:R-:W-:-:S13]  /*38750*/  ISETP.NE.AND P0, PT, R3, 0x1, PT ;  /* 0x000000010300780c */ /* 0x000fda0003f05270 */
[----:B------:R-:W1:Y:S02]  /*38760*/  @P0 LDC.64 R4, c[0x0][0xae0] ;  /* 0x0002b800ff040b82 */ /* 0x000e640000000a00 */
[----:B-1----:R-:W-:-:S05]  /*38770*/  @P0 IMAD.HI.U32 R4, R2, R4, RZ ;  /* 0x0000000402040227 */ /* 0x002fca00078e00ff */
[----:B------:R-:W-:-:S07]  /*38780*/  @P0 SHF.R.U32.HI R2, RZ, R5, R4 ;  /* 0x00000005ff020219 */ /* 0x000fce0000011604 */
.L_x_3842:
[----:B------:R-:W-:Y:S05]  /*38790*/  BSYNC B0 ;  /* 0x0000000000007941 */ /* 0x000fea0003800000 */
.L_x_3840:
[----:B------:R-:W-:-:S05]  /*387a0*/  IMAD R2, R2, R3, R3 ;  /* 0x0000000302027224 */ /* 0x000fca00078e0203 */
[----:B------:R-:W-:-:S07]  /*387b0*/  VIMNMX R8, R8, R2, PT ;  /* 0x0000000208087248 */ /* 0x000fce0003fe0100 */
.L_x_3839:
        /* <DEDUP_REMOVED lines=25> */
.L_x_3845:
[----:B------:R-:W-:-:S13]  /*38950*/  ISETP.NE.AND P0, PT, R3, 0x1, PT ;  /* 0x000000010300780c */ /* 0x000fda0003f05270 */
[----:B------:R-:W1:Y:S02]  /*38960*/  @P0 LDC.64 R4, c[0x0][0xae0] ;  /* 0x0002b800ff040b82 */ /* 0x000e640000000a00 */
[----:B-1----:R-:W-:-:S05]  /*38970*/  @P0 IMAD.HI.U32 R4, R6, R4, RZ ;  /* 0x0000000406040227 */ /* 0x002fca00078e00ff */
[----:B------:R-:W-:-:S07]  /*38980*/  @P0 SHF.R.U32.HI R6, RZ, R5, R4 ;  /* 0x00000005ff060219 */ /* 0x000fce0000011604 */
.L_x_3846:
[----:B------:R-:W-:Y:S05]  /*38990*/  BSYNC B0 ;  /* 0x0000000000007941 */ /* 0x000fea0003800000 */
.L_x_3844:
[----:B------:R-:W-:-:S05]  /*389a0*/  IMAD R3, R6, R3, RZ ;  /* 0x0000000306037224 */ /* 0x000fca00078e02ff */
[----:B------:R-:W-:-:S07]  /*389b0*/  VIMNMX R2, R2, R3, !PT ;  /* 0x0000000302027248 */ /* 0x000fce0007fe0100 */
.L_x_3843:
        /* <DEDUP_REMOVED lines=41> */
.L_x_3848:
[----:B------:R-:W-:Y:S05]  /*38c50*/  BSYNC B0 ;  /* 0x0000000000007941 */ /* 0x000fea0003800000 */
.L_x_3847:
[-C--:B------:R-:W-:Y:S01]  /*38c60*/  IMAD R7, R13, R2.reuse, R7 ;  /* 0x000000020d077224 */ /* 0x080fe200078e0207 */
        /* <DEDUP_REMOVED lines=23> */
.L_x_4066:
[----:B--2---:R-:W-:Y:S02]  /*38de0*/  ISETP.NE.AND P0, PT, R14, RZ, PT ;  /* 0x000000ff0e00720c */ /* 0x004fe40003f05270 */
[----:B------:R-:W-:-:S11]  /*38df0*/  PLOP3.LUT P6, PT, PT, PT, PT, 0x8, 0x0 ;  /* 0x000000000000781c */ /* 0x000fd60003fce170 */
[----:B------:R-:W-:Y:S05]  /*38e00*/  @P0 BRA `(.L_x_3852) ;  /* 0x00000000000c0947 */ /* 0x000fea0003800000 */
[----:B------:R-:W-:-:S03]  /*38e10*/  UMOV UR4, 0xffffffff ;  /* 0xffffffff00047882 */ /* 0x000fc60000000000 */
[----:B------:R-:W-:Y:S05]  /*38e20*/  BRA.DIV UR4, `(.L_x_3853) ;  /* 0x0000009e045c7947 */ /* 0x000fea000b800000 */
[----:B------:R-:W-:-:S13]  /*38e30*/  ELECT P6, URZ, PT ;  /* 0x00000000003f782f */ /* 0x000fda00038c0000 */
.L_x_3852:
        /* <DEDUP_REMOVED lines=9> */
.L_x_4069:
[----:B------:R-:W-:Y:S05]  /*38ed0*/  BSYNC B1 ;  /* 0x0000000000017941 */ /* 0x000fea0003800000 */
.L_x_3854:
[----:B------:R-:W-:Y:S04]  /*38ee0*/  BSSY B1, `(.L_x_3856) ;  /* 0x00000bb000017945 */ /* 0x000fe80003800000 */
[----:B------:R-:W-:Y:S05]  /*38ef0*/  @!P6 BRA `(.L_x_3857) ;  /* 0x0000000800e4e947 */ /* 0x000fea0003800000 */
[----:B------:R-:W2:Y:S04]  /*38f00*/  LDL R6, [R1+0x444] ;  /* 0x0004440001067983 */ /* 0x000ea80000100800 */
[----:B------:R-:W3:Y:S01]  /*38f10*/  LDL R8, [R1+0x450] ;  /* 0x0004500001087983 */ /* 0x000ee20000100800 */
[----:B------:R-:W4:Y:S01]  /*38f20*/  S2R R7, SR_TID.X ;  /* 0x0000000000077919 */ /* 0x000f220000002100 */
[----:B------:R-:W-:Y:S01]  /*38f30*/  BSSY B2, `(.L_x_3858) ;  /* 0x0000007000027945 */ /* 0x000fe20003800000 */
[----:B----4-:R-:W-:-:S04]  /*38f40*/  LOP3.LUT R7, R7, 0x7f, RZ, 0xc0, !PT ;  /* 0x0000007f07077812 */ /* 0x010fc800078ec0ff */
[----:B------:R-:W-:Y:S01]  /*38f50*/  ISETP.NE.AND P1, PT, R7, RZ, PT ;  /* 0x000000ff0700720c */ /* 0x000fe20003f25270 */
[----:B--2---:R-:W-:Y:S01]  /*38f60*/  IMAD R6, R6, 0x8, R18 ;  /* 0x0000000806067824 */ /* 0x004fe200078e0212 */
[----:B---3--:R-:W-:-:S04]  /*38f70*/  SHF.L.U32 R10, R8, 0x1f, RZ ;  /* 0x0000001f080a7819 */ /* 0x008fc800000006ff */
[----:B------:R-:W2:Y:S02]  /*38f80*/  SYNCS.PHASECHK.TRANS64.TRYWAIT P0, [R6+URZ+0x388a0], R10 ;  /* 0x0388a00a060075a7 */ /* 0x000ea4000800017f */
[----:B--2---:R-:W-:Y:S05]  /*38f90*/  @!P0 BRA `(.L_x_3859) ;  /* 0x0000009c00348947 */ /* 0x004fea0003800000 */
.L_x_4070:
[----:B------:R-:W-:Y:S05]  /*38fa0*/  BSYNC B2 ;  /* 0x0000000000027941 */ /* 0x000fea0003800000 */
.L_x_3858:
[----:B------:R-:W-:Y:S04]  /*38fb0*/  BSSY B2, `(.L_x_3860) ;  /* 0x0000009000027945 */ /* 0x000fe80003800000 */
[----:B------:R-:W-:Y:S05]  /*38fc0*/  @P1 BRA `(.L_x_3861) ;  /* 0x00000000001c1947 */ /* 0x000fea0003800000 */
[----:B-1----:R-:W1:Y:S02]  /*38fd0*/  S2R R5, SR_TID.X ;  /* 0x0000000000057919 */ /* 0x002e640000002100 */
[----:B-1----:R-:W-:Y:S01]  /*38fe0*/  LOP3.LUT R7, R5, 0x1f, RZ, 0xc0, !PT ;  /* 0x0000001f05077812 */ /* 0x002fe200078ec0ff */
[----:B------:R-:W-:-:S03]  /*38ff0*/  IMAD.MOV.U32 R5, RZ, RZ, 0x2000 ;  /* 0x00002000ff057424 */ /* 0x000fc600078e00ff */
[----:B------:R-:W-:Y:S01]  /*39000*/  ISETP.NE.AND P0, PT, R7, RZ, PT ;  /* 0x000000ff0700720c */ /* 0x000fe20003f05270 */
[----:B------:R3:W-:-:S12]  /*39010*/  SYNCS.ARRIVE.TRANS64 RZ, [R6+URZ+0x38890], R5 ;  /* 0x0388900506ff79a7 */ /* 0x0007d8000800003f */
[----:B---3--:R-:W-:Y:S05]  /*39020*/  @!P0 BRA `(.L_x_3861) ;  /* 0x0000000000048947 */ /* 0x008fea0003800000 */
[----:B------:R-:W-:Y:S01]  /*39030*/  BPT.TRAP 0x1 ;  /* 0x000000040000795c */ /* 0x000fe20000300000 */
.L_x_3861:
[----:B------:R-:W-:Y:S05]  /*39040*/  BSYNC B2 ;  /* 0x0000000000027941 */ /* 0x000fea0003800000 */
.L_x_3860:
        /* <DEDUP_REMOVED lines=13> */
.L_x_3862:
        /* <DEDUP_REMOVED lines=13> */
.L_x_4071:
[----:B------:R-:W-:Y:S05]  /*391f0*/  BSYNC B2 ;  /* 0x0000000000027941 */ /* 0x000fea0003800000 */
.L_x_3863:
[----:B------:R-:W-:Y:S01]  /*39200*/  BSSY B2, `(.L_x_3865) ;  /* 0x000000b000027945 */ /* 0x000fe20003800000 */
[----:B-12---:R-:W-:Y:S02]  /*39210*/  IMAD.MOV.U32 R10, RZ, RZ, 0x0 ;  /* 0x00000000ff0a7424 */ /* 0x006fe400078e00ff */
[----:B------:R-:W-:Y:S01]  /*39220*/  IMAD.MOV.U32 R11, RZ, RZ, 0x12f00000 ;  /* 0x12f00000ff0b7424 */ /* 0x000fe200078e00ff */
[----:B------:R-:W-:Y:S06]  /*39230*/  @P1 BRA `(.L_x_3866) ;  /* 0x00000000001c1947 */ /* 0x000fec0003800000 */
[----:B------:R-:W1:Y:S02]  /*39240*/  S2R R7, SR_TID.X ;  /* 0x0000000000077919 */ /* 0x000e640000002100 */
[----:B-1----:R-:W-:Y:S01]  /*39250*/  LOP3.LUT R8, R7, 0x1f, RZ, 0xc0, !PT ;  /* 0x0000001f07087812 */ /* 0x002fe200078ec0ff */
[----:B------:R-:W-:-:S03]  /*39260*/  IMAD.MOV.U32 R7, RZ, RZ, 0x10000 ;  /* 0x00010000ff077424 */ /* 0x000fc600078e00ff */
[----:B------:R-:W-:Y:S01]  /*39270*/  ISETP.NE.AND P0, PT, R8, RZ, PT ;  /* 0x000000ff0800720c */ /* 0x000fe20003f05270 */
[----:B------:R1:W-:-:S12]  /*39280*/  SYNCS.ARRIVE.TRANS64 RZ, [R6+URZ+0x388b0], R7 ;  /* 0x0388b00706ff79a7 */ /* 0x0003d8000800003f */
[----:B-1----:R-:W-:Y:S05]  /*39290*/  @!P0 BRA `(.L_x_3866) ;  /* 0x0000000000048947 */ /* 0x002fea0003800000 */
[----:B------:R-:W-:Y:S01]  /*392a0*/  BPT.TRAP 0x1 ;  /* 0x000000040000795c */ /* 0x000fe20000300000 */
.L_x_3866:
[----:B------:R-:W-:Y:S05]  /*392b0*/  BSYNC B2 ;  /* 0x0000000000027941 */ /* 0x000fea0003800000 */
.L_x_3865:
        /* <DEDUP_REMOVED lines=10> */
.L_x_3867:
        /* <DEDUP_REMOVED lines=15> */
.L_x_3868:
        /* <DEDUP_REMOVED lines=15> */
.L_x_3869:
        /* <DEDUP_REMOVED lines=15> */
.L_x_3870:
        /* <DEDUP_REMOVED lines=15> */
.L_x_3871:
        /* <DEDUP_REMOVED lines=15> */
.L_x_3872:
        /* <DEDUP_REMOVED lines=15> */
.L_x_3873:
        /* <DEDUP_REMOVED lines=15> */
.L_x_3874:
        /* <DEDUP_REMOVED lines=10> */
.L_x_3857:
[----:B------:R-:W-:Y:S05]  /*39a90*/  BSYNC B1 ;  /* 0x0000000000017941 */ /* 0x000fea0003800000 */
.L_x_3856:
[----:B------:R-:W2:Y:S04]  /*39aa0*/  LDL.LU R10, [R1+0x444] ;  /* 0x00044400010a7983 */ /* 0x000ea80000300800 */
[----:B------:R-:W3:Y:S01]  /*39ab0*/  LDL.LU R8, [R1+0x450] ;  /* 0x0004500001087983 */ /* 0x000ee20000300800 */
[----:B-1----:R-:W-:Y:S01]  /*39ac0*/  VIADD R5, R9, 0xfffffffe ;  /* 0xfffffffe09057836 */ /* 0x002fe20000000000 */
        /* <DEDUP_REMOVED lines=10> */
.L_x_3894:
[----:B------:R-:W-:Y:S05]  /*39b70*/  YIELD ;  /* 0x0000000000007946 */ /* 0x000fea0003800000 */
[----:B------:R-:W-:Y:S04]  /*39b80*/  BSSY B1, `(.L_x_3875) ;  /* 0x00000ba000017945 */ /* 0x000fe80003800000 */
[----:B--2---:R-:W-:Y:S05]  /*39b90*/  @!P6 BRA `(.L_x_3876) ;  /* 0x0000000800e0e947 */ /* 0x004fea0003800000 */
[----:B-1----:R-:W2:Y:S04]  /*39ba0*/  LDL R6, [R1+0x444] ;  /* 0x0004440001067983 */ /* 0x002ea80000100800 */
[----:B------:R-:W3:Y:S01]  /*39bb0*/  LDL R7, [R1+0x450] ;  /* 0x0004500001077983 */ /* 0x000ee20000100800 */
[----:B------:R-:W1:Y:S01]  /*39bc0*/  S2R R8, SR_TID.X ;  /* 0x0000000000087919 */ /* 0x000e620000002100 */
[----:B------:R-:W-:Y:S01]  /*39bd0*/  BSSY B2, `(.L_x_3877) ;  /* 0x0000007000027945 */ /* 0x000fe20003800000 */
[----:B-1----:R-:W-:-:S04]  /*39be0*/  LOP3.LUT R8, R8, 0x7f, RZ, 0xc0, !PT ;  /* 0x0000007f08087812 */ /* 0x002fc800078ec0ff */
[----:B------:R-:W-:Y:S01]  /*39bf0*/  ISETP.NE.AND P2, PT, R8, RZ, PT ;  /* 0x000000ff0800720c */ /* 0x000fe20003f45270 */
[----:B--2---:R-:W-:Y:S01]  /*39c00*/  IMAD R6, R6, 0x8, R18 ;  /* 0x0000000806067824 */ /* 0x004fe200078e0212 */
[----:B---3--:R-:W-:-:S04]  /*39c10*/  SHF.L.U32 R7, R7, 0x1f, RZ ;  /* 0x0000001f07077819 */ /* 0x008fc800000006ff */
[----:B------:R-:W1:Y:S02]  /*39c20*/  SYNCS.PHASECHK.TRANS64.TRYWAIT P1, [R6+URZ+0x388a0], R7 ;  /* 0x0388a007060075a7 */ /* 0x000e64000802017f */
[----:B-1----:R-:W-:Y:S05]  /*39c30*/  @!P1 BRA `(.L_x_3878) ;  /* 0x0000009000349947 */ /* 0x002fea0003800000 */
.L_x_4072:
[----:B------:R-:W-:Y:S05]  /*39c40*/  BSYNC B2 ;  /* 0x0000000000027941 */ /* 0x000fea0003800000 */
.L_x_3877:
        /* <DEDUP_REMOVED lines=9> */
.L_x_3880:
[----:B------:R-:W-:Y:S05]  /*39ce0*/  BSYNC B2 ;  /* 0x0000000000027941 */ /* 0x000fea0003800000 */
.L_x_3879:
        /* <DEDUP_REMOVED lines=12> */
.L_x_3881:
        /* <DEDUP_REMOVED lines=13> */
.L_x_4073:
[----:B------:R-:W-:Y:S05]  /*39e80*/  BSYNC B2 ;  /* 0x0000000000027941 */ /* 0x000fea0003800000 */
.L_x_3882:
        /* <DEDUP_REMOVED lines=11> */
.L_x_3885:
[----:B------:R-:W-:Y:S05]  /*39f40*/  BSYNC B2 ;  /* 0x0000000000027941 */ /* 0x000fea0003800000 */
.L_x_3884:
        /* <DEDUP_REMOVED lines=10> */
.L_x_3886:
        /* <DEDUP_REMOVED lines=15> */
.L_x_3887:
        /* <DEDUP_REMOVED lines=15> */
.L_x_3888:
        /* <DEDUP_REMOVED lines=15> */
.L_x_3889:
        /* <DEDUP_REMOVED lines=15> */
.L_x_3890:
        /* <DEDUP_REMOVED lines=15> */
.L_x_3891:
        /* <DEDUP_REMOVED lines=15> */
.L_x_3892:
        /* <DEDUP_REMOVED lines=15> */
.L_x_3893:
        /* <DEDUP_REMOVED lines=10> */
.L_x_3876:
[----:B------:R-:W-:Y:S05]  /*3a720*/  BSYNC B1 ;  /* 0x0000000000017941 */ /* 0x000fea0003800000 */
.L_x_3875:
        /* <DEDUP_REMOVED lines=8> */
[----:B---3--:R-:W-:-:S03]  /*3a7b0*/  LOP3.LUT R8, R8, R7, RZ, 0x3c, !PT ;  /* 0x0000000708087212 */ /* 0x008fc600078e3cff */
[----:B------:R2:W-:Y:S04]  /*3a7c0*/  STL [R1+0x444], R6 ;  /* 0x0004440601007387 */ /* 0x0005e80000100800 */
[----:B------:R2:W-:Y:S01]  /*3a7d0*/  STL [R1+0x450], R8 ;  /* 0x0004500801007387 */ /* 0x0005e20000100800 */
[----:B------:R-:W-:Y:S05]  /*3a7e0*/  @P2 BRA `(.L_x_3894) ;  /* 0xfffffff000e02947 */ /* 0x000fea000383ffff */
.L_x_3850:
[----:B------:R-:W-:Y:S05]  /*3a7f0*/  BSYNC B0 ;  /* 0x0000000000007941 */ /* 0x000fea0003800000 */
.L_x_3849:
[----:B-12---:R-:W2:Y:S01]  /*3a800*/  LDL R8, [R1+0x45c] ;  /* 0x00045c0001087983 */ /* 0x006ea20000100800 */
[----:B------:R-:W1:Y:S01]  /*3a810*/  LDC R0, c[0x0][0x448] ;  /* 0x00011200ff007b82 */ /* 0x000e620000000800 */
[----:B------:R-:W-:Y:S07]  /*3a820*/  @!P0 WARPSYNC.ALL ;  /* 0x0000000000008948 */ /* 0x000fee0003800000 */
[----:B------:R-:W-:Y:S01]  /*3a830*/  @!P0 BAR.SYNC.DEFER_BLOCKING 0xc, 0x180 ;  /* 0x0306000000008b1d */ /* 0x000fe20000010000 */
[----:B-1----:R-:W-:-:S13]  /*3a840*/  ISETP.NE.AND P1, PT, R0, 0x1, PT ;  /* 0x000000010000780c */ /* 0x002fda0003f25270 */
[----:B------:R-:W1:Y:S08]  /*3a850*/  @P1 LDC R0, c[0x0][0x44c] ;  /* 0x00011300ff001b82 */ /* 0x000e700000000800 */
[----:B------:R-:W3:Y:S01]  /*3a860*/  @P1 LDC R3, c[0x0][0x450] ;  /* 0x00011400ff031b82 */ /* 0x000ee20000000800 */
[----:B--2---:R-:W-:-:S04]  /*3a870*/  VIADD R2, R8, 0x3f ;  /* 0x0000003f08027836 */ /* 0x004fc80000000000 */
[----:B-1----:R-:W-:-:S05]  /*3a880*/  @P1 IMAD.HI.U32 R0, R2, R0, RZ ;  /* 0x0000000002001227 */ /* 0x002fca00078e00ff */
[----:B---3--:R-:W-:-:S05]  /*3a890*/  @P1 SHF.R.U32.HI R2, RZ, R3, R0 ;  /* 0x00000003ff021219 */ /* 0x008fca0000011600 */
[----:B------:R-:W-:Y:S02]  /*3a8a0*/  IMAD.IADD R0, R20, 0x1, R2 ;  /* 0x0000000114007824 */ /* 0x000fe400078e0202 */
[----:B------:R-:W1:Y:S02]  /*3a8b0*/  LDC.64 R2, c[0x0][0xad8] ;  /* 0x0002b600ff027b82 */ /* 0x000e640000000a00 */
[----:B-1----:R-:W-:Y:S01]  /*3a8c0*/  ISETP.GE.AND P2, PT, R3, 0x1, PT ;  /* 0x000000010300780c */ /* 0x002fe20003f46270 */
        /* <DEDUP_REMOVED lines=13> */
.L_x_3897:
[----:B------:R-:W-:-:S13]  /*3a9a0*/  ISETP.NE.AND P0, PT, R3, 0x1, PT ;  /* 0x000000010300780c */ /* 0x000fda0003f05270 */
[----:B------:R-:W1:Y:S02]  /*3a9b0*/  @P0 LDC.64 R6, c[0x0][0xae0] ;  /* 0x0002b800ff060b82 */ /* 0x000e640000000a00 */
[----:B-1----:R-:W-:-:S05]  /*3a9c0*/  @P0 IMAD.HI.U32 R6, R2, R6, RZ ;  /* 0x0000000602060227 */ /* 0x002fca00078e00ff */
[----:B------:R-:W-:-:S07]  /*3a9d0*/  @P0 SHF.R.U32.HI R2, RZ, R7, R6 ;  /* 0x00000007ff020219 */ /* 0x000fce0000011606 */
.L_x_3898:
[----:B------:R-:W-:Y:S05]  /*3a9e0*/  BSYNC B0 ;  /* 0x0000000000007941 */ /* 0x000fea0003800000 */
.L_x_3896:
[----:B------:R-:W-:-:S05]  /*3a9f0*/  IMAD R2, R2, R3, R3 ;  /* 0x0000000302027224 */ /* 0x000fca00078e0203 */
[----:B------:R-:W-:-:S07]  /*3aa00*/  VIMNMX R5, R5, R2, PT ;  /* 0x0000000205057248 */ /* 0x000fce0003fe0100 */
.L_x_3895:
[----:B------:R-:W2:Y:S01]  /*3aa10*/  LDL R7, [R1+0x4a4] ;  /* 0x0004a40001077983 */ /* 0x000ea20000100800 */
[----:B------:R-:W1:Y:S01]  /*3aa20*/  @P1 LDC R2, c[0x0][0x44c] ;  /* 0x00011300ff021b82 */ /* 0x000e620000000800 */
[----:B------:R-:W-:Y:S01]  /*3aa30*/  IMAD.MOV.U32 R0, RZ, RZ, R8 ;  /* 0x000000ffff007224 */ /* 0x000fe200078e0008 */
[----:B------:R-:W-:Y:S01]  /*3aa40*/  ULDC UR4, c[0x0][0xad4] ;  /* 0x0002b50000047ab9 */ /* 0x000fe20000000800 */
[----:B------:R-:W-:-:S05]  /*3aa50*/  VIADD R5, R5, 0x3f ;  /* 0x0000003f05057836 */ /* 0x000fca0000000000 */
[----:B------:R-:W3:Y:S01]  /*3aa60*/  @P1 LDC R6, c[0x0][0x450] ;  /* 0x00011400ff061b82 */ /* 0x000ee20000000800 */
[----:B-1----:R-:W-:-:S05]  /*3aa70*/  @P1 IMAD.HI.U32 R2, R8, R2, RZ ;  /* 0x0000000208021227 */ /* 0x002fca00078e00ff */
[----:B---3--:R-:W-:-:S05]  /*3aa80*/  @P1 SHF.R.U32.HI R0, RZ, R6, R2 ;  /* 0x00000006ff001219 */ /* 0x008fca0000011602 */
        /* <DEDUP_REMOVED lines=18> */
.L_x_3901:
[----:B------:R-:W-:-:S13]  /*3abb0*/  ISETP.NE.AND P0, PT, R3, 0x1, PT ;  /* 0x000000010300780c */ /* 0x000fda0003f05270 */
[----:B------:R-:W1:Y:S02]  /*3abc0*/  @P0 LDC.64 R6, c[0x0][0xae0] ;  /* 0x0002b800ff060b82 */ /* 0x000e640000000a00 */
[----:B-1----:R-:W-:-:S05]  /*3abd0*/  @P0 IMAD.HI.U32 R6, R2, R6, RZ ;  /* 0x0000000602060227 */ /* 0x002fca00078e00ff */
[----:B------:R-:W-:-:S07]  /*3abe0*/  @P0 SHF.R.U32.HI R2, RZ, R7, R6 ;  /* 0x00000007ff020219 */ /* 0x000fce0000011606 */
.L_x_3902:
[----:B------:R-:W-:Y:S05]  /*3abf0*/  BSYNC B0 ;  /* 0x0000000000007941 */ /* 0x000fea0003800000 */
.L_x_3900:
[----:B------:R-:W-:-:S05]  /*3ac00*/  IMAD R2, R2, R3, RZ ;  /* 0x0000000302027224 */ /* 0x000fca00078e02ff */
[----:B------:R-:W-:-:S07]  /*3ac10*/  VIMNMX R0, R0, R2, !PT ;  /* 0x0000000200007248 */ /* 0x000fce0007fe0100 */
.L_x_3899:
[----:B------:R-:W-:Y:S01]  /*3ac20*/  SHF.R.S32.HI R2, RZ, 0x1f, R0 ;  /* 0x0000001fff027819 */ /* 0x000fe20000011400 */
[----:B------:R1:W-:Y:S01]  /*3ac30*/  STL [R1+0x47c], RZ ;  /* 0x00047cff01007387 */ /* 0x0003e20000100800 */
[----:B------:R-:W-:Y:S01]  /*3ac40*/  ISETP.NE.AND P1, PT, R4, RZ, PT ;  /* 0x000000ff0400720c */ /* 0x000fe20003f25270 */
[----:B------:R-:W-:Y:S01]  /*3ac50*/  BSSY B0, `(.L_x_3903) ;  /* 0x0000024000007945 */ /* 0x000fe20003800000 */
[----:B------:R-:W-:-:S04]  /*3ac60*/  LEA.HI R2, R2, R0, RZ, 0x6 ;  /* 0x0000000002027211 */ /* 0x000fc800078f30ff */
[----:B------:R-:W-:-:S04]  /*3ac70*/  SHF.R.S32.HI R2, RZ, 0x6, R2 ;  /* 0x00000006ff027819 */ /* 0x000fc80000011402 */
[----:B------:R-:W-:-:S03]  /*3ac80*/  VIMNMX R9, RZ, R2, !PT ;  /* 0x00000002ff097248 */ /* 0x000fc60007fe0100 */
[----:B------:R-:W2:Y:S01]  /*3ac90*/  @!P1 LDC R4, c[0x0][0xae8] ;  /* 0x0002ba00ff049b82 */ /* 0x000ea20000000800 */
[----:B------:R-:W-:Y:S01]  /*3aca0*/  ISETP.GT.AND P0, PT, R5, R9, PT ;  /* 0x000000090500720c */ /* 0x000fe20003f04270 */
[----:B------:R1:W-:-:S12]  /*3acb0*/  STL [R1+0x478], R9 ;  /* 0x0004780901007387 */ /* 0x0003d80000100800 */
[----:B-1----:R-:W-:Y:S05]  /*3acc0*/  @!P0 BRA `(.L_x_3904) ;  /* 0x0000000000708947 */ /* 0x002fea0003800000 */
[----:B--2---:R-:W-:-:S04]  /*3acd0*/  IABS R0, R4 ;  /* 0x0000000400007213 */ /* 0x004fc80000000000 */
        /* <DEDUP_REMOVED lines=8> */
[----:B------:R-:W-:Y:S02]  /*3ad60*/  IADD3 R6, R4, -0x1, R5 ;  /* 0xffffffff04067810 */ /* 0x000fe40007ffe005 */
[----:B------:R-:W-:-:S03]  /*3ad70*/  IABS R2, R4 ;  /* 0x0000000400027213 */ /* 0x000fc60000000000 */
[----:B------:R-:W-:Y:S02]  /*3ad80*/  IMAD.IADD R6, R6, 0x1, -R9 ;  /* 0x0000000106067824 */ /* 0x000fe400078e0a09 */
[----:B------:R-:W-:-:S03]  /*3ad90*/  IMAD.MOV R2, RZ, RZ, -R2 ;  /* 0x000000ffff027224 */ /* 0x000fc600078e0a02 */
[----:B------:R-:W-:Y:S01]  /*3ada0*/  IABS R3, R6 ;  /* 0x0000000600037213 */ /* 0x000fe20000000000 */
[----:B------:R-:W-:Y:S01]  /*3adb0*/  IMAD.MOV.U32 R7, RZ, RZ, R2 ;  /* 0x000000ffff077224 */ /* 0x000fe200078e0002 */
        /* <DEDUP_REMOVED lines=13> */
.L_x_3904:
[----:B------:R-:W-:Y:S05]  /*3ae90*/  BSYNC B0 ;  /* 0x0000000000007941 */ /* 0x000fea0003800000 */
.L_x_3903:
[----:B------:R-:W3:Y:S04]  /*3aea0*/  LDL R0, [R1+0x47c] ;  /* 0x00047c0001007983 */ /* 0x000ee80000100800 */
[----:B-1----:R-:W3:Y:S01]  /*3aeb0*/  LDL R2, [R1+0x4a0] ;  /* 0x0004a00001027983 */ /* 0x002ee20000100800 */
[----:B------:R-:W-:Y:S01]  /*3aec0*/  BSSY B7, `(.L_x_3905) ;  /* 0x00005bd000077945 */ /* 0x000fe20003800000 */
[----:B---3--:R-:W-:-:S05]  /*3aed0*/  IMAD R2, R2, R0, R9 ;  /* 0x0000000002027224 */ /* 0x008fca00078e0209 */
[----:B------:R-:W-:Y:S01]  /*3aee0*/  VIADDMNMX R0, R2, R0, R5, PT ;  /* 0x0000000002007246 */ /* 0x000fe20003800105 */
        /* <DEDUP_REMOVED lines=9> */
[----:B------:R-:W-:Y:S01]  /*3af80*/  VOTEU.ANY UR4, UPT, PT ;  /* 0x0000000000047886 */ /* 0x000fe200038e0100 */
[----:B--2---:R-:W2:Y:S01]  /*3af90*/  LDC.64 R4, c[0x0][0xd60] ;  /* 0x00035800ff047b82 */ /* 0x004ea20000000a00 */
        /* <DEDUP_REMOVED lines=9> */
[----:B------:R4:W-:Y:S01]  /*3b030*/  STL [R1+0x430], R0 ;  /* 0x0004300001007387 */ /* 0x0009e20000100800 */
[----:B------:R-:W-:Y:S05]  /*3b040*/  BRA `(.L_x_3907) ;  /* 0x0000005800907947 */ /* 0x000fea0003800000 */
.L_x_3906:
        /* <DEDUP_REMOVED lines=8> */
[----:B--2---:R-:W-:Y:S02]  /*3b0d0*/  IMAD.U32 R4, RZ, RZ, UR6 ;  /* 0x00000006ff047e24 */ /* 0x004fe4000f8e00ff */
        /* <DEDUP_REMOVED lines=11> */
.L_x_3909:
[----:B------:R-:W-:Y:S05]  /*3b190*/  BSYNC B6 ;  /* 0x0000000000067941 */ /* 0x000fea0003800000 */
.L_x_3908:
        /* <DEDUP_REMOVED lines=9> */
[----:B--2---:R-:W-:Y:S02]  /*3b230*/  IMAD.U32 R4, RZ, RZ, UR6 ;  /* 0x00000006ff047e24 */ /* 0x004fe4000f8e00ff */
[----:B------:R-:W-:Y:S02]  /*3b240*/  IMAD.U32 R5, RZ, RZ, UR7 ;  /* 0x00000007ff057e24 */ /* 0x000fe4000f8e00ff */
        /* <DEDUP_REMOVED lines=8> */
[----:B0--3--:R-:W-:Y:S05]  /*3b2d0*/  CALL.ABS.NOINC R2 ;  /* 0x0000000002007343 */ /* 0x009fea0003c00000 */
.L_x_3912:
        /* <DEDUP_REMOVED lines=15> */
.L_x_3911:
[----:B------:R-:W-:Y:S05]  /*3b3d0*/  BSYNC B6 ;  /* 0x0000000000067941 */ /* 0x000fea0003800000 */
.L_x_3910:
[----:B------:R-:W3:Y:S01]  /*3b3e0*/  LDL R0, [R1+0x43c] ;  /* 0x00043c0001007983 */ /* 0x000ee20000100800 */
[----:B------:R-:W-:Y:S02]  /*3b3f0*/  ULDC.64 UR4, c[0x0][0xaf0] ;  /* 0x0002bc0000047ab9 */ /* 0x000fe40000000a00 */
[----:B------:R-:W-:Y:S01]  /*3b400*/  ISETP.NE.U32.AND P0, PT, RZ, UR4, PT ;  /* 0x00000004ff007c0c */ /* 0x000fe2000bf05070 */
[----:B------:R-:W4:Y:S03]  /*3b410*/  LDL R17, [R1+0x480] ;  /* 0x0004800001117983 */ /* 0x000f260000100800 */
[----:B------:R-:W-:Y:S01]  /*3b420*/  ISETP.NE.AND.EX P0, PT, RZ, UR5, PT, P0 ;  /* 0x00000005ff007c0c */ /* 0x000fe2000bf05300 */
[----:B------:R-:W-:-:S12]  /*3b430*/  ULDC.64 UR4, c[0x0][0xb00] ;  /* 0x0002c00000047ab9 */ /* 0x000fd80000000a00 */
[----:B------:R-:W1:Y:S01]  /*3b440*/  @P0 LDC.64 R2, c[0x0][0xaf0] ;  /* 0x0002bc00ff020b82 */ /* 0x000e620000000a00 */
[----:B---3--:R-:W-:Y:S02]  /*3b450*/  IMAD.MOV.U32 R7, RZ, RZ, R0 ;  /* 0x000000ffff077224 */ /* 0x008fe400078e0000 */
[----:B-1----:R-:W-:-:S05]  /*3b460*/  @P0 IMAD.WIDE R2, R0, 0x4, R2 ;  /* 0x0000000400020825 */ /* 0x002fca00078e0202 */
[----:B------:R1:W3:Y:S01]  /*3b470*/  @P0 LDG.E R7, desc[UR44][R2.64] ;  /* 0x0000002c02070981 */ /* 0x0002e2000c1e1900 */
[----:B----4-:R-:W-:Y:S01]  /*3b480*/  VIADD R0, R17, 0xffffffff ;  /* 0xffffffff11007836 */ /* 0x010fe20000000000 */
[----:B-1----:R-:W1:Y:S02]  /*3b490*/  LDC.64 R2, c[0x0][0x418] ;  /* 0x00010600ff027b82 */ /* 0x002e640000000a00 */
[----:B-1----:R-:W-:Y:S01]  /*3b4a0*/  LOP3.LUT P0, RZ, R2, UR4, RZ, 0xfc, !PT ;  /* 0x0000000402ff7c12 */ /* 0x002fe2000f80fcff */
[----:B------:R-:W-:-:S03]  /*3b4b0*/  UMOV UR4, 0xffffffff ;  /* 0xffffffff00047882 */ /* 0x000fc60000000000 */
[----:B------:R-:W-:Y:S02]  /*3b4c0*/  LOP3.LUT P0, RZ, R3, UR5, RZ, 0xfc, P0 ;  /* 0x0000000503ff7c12 */ /* 0x000fe4000800fcff */
[----:B---3--:R-:W-:Y:S01]  /*3b4d0*/  SHF.R.S32.HI R8, RZ, 0x1f, R7 ;  /* 0x0000001fff087819 */ /* 0x008fe20000011407 */
[----:B------:R1:W-:Y:S01]  /*3b4e0*/  STL [R1+0x434], R7 ;  /* 0x0004340701007387 */ /* 0x0003e20000100800 */
[----:B------:R-:W-:-:S03]  /*3b4f0*/  SEL R17, R7, RZ, !P0 ;  /* 0x000000ff07117207 */ /* 0x000fc60004000000 */
[----:B------:R1:W-:Y:S01]  /*3b500*/  STL [R1+0x438], R8 ;  /* 0x0004380801007387 */ /* 0x0003e20000100800 */
[----:B------:R-:W-:Y:S05]  /*3b510*/  BRA.DIV UR4, `(.L_x_3913) ;  /* 0x0000007a04247947 */ /* 0x000fea000b800000 */
[----:B--2---:R-:W2:Y:S02]  /*3b520*/  S2R R4, SR_TID.X ;  /* 0x0000000000047919 */ /* 0x004ea40000002100 */
[----:B--2---:R-:W-:-:S04]  /*3b530*/  SHF.R.U32.HI R4, RZ, 0x5, R4 ;  /* 0x00000005ff047819 */ /* 0x004fc80000011604 */
[----:B------:R-:W-:-:S05]  /*3b540*/  LOP3.LUT R4, R4, 0x3, RZ, 0xc0, !PT ;  /* 0x0000000304047812 */ /* 0x000fca00078ec0ff */
[----:B------:R2:W3:Y:S02]  /*3b550*/  SHFL.IDX PT, R14, R4, RZ, 0x1f ;  /* 0x00001fff040e7589 */ /* 0x0004e400000e0000 */
.L_x_4076:
        /* <DEDUP_REMOVED lines=9> */
.L_x_4079:
        /* <DEDUP_REMOVED lines=24> */
.L_x_3916:
[----:B------:R-:W4:Y:S04]  /*3b770*/  LDL R0, [R1+0x440] ;  /* 0x0004400001007983 */ /* 0x000f280000100800 */
[----:B---3--:R-:W3:Y:S01]  /*3b780*/  LDL R2, [R1+0x44c] ;  /* 0x00044c0001027983 */ /* 0x008ee20000100800 */
[----:B----4-:R-:W-:Y:S01]  /*3b790*/  IMAD R0, R0, 0x8, R18 ;  /* 0x0000000800007824 */ /* 0x010fe200078e0212 */
[----:B---3--:R-:W-:-:S04]  /*3b7a0*/  SHF.L.U32 R2, R2, 0x1f, RZ ;  /* 0x0000001f02027819 */ /* 0x008fc800000006ff */
[----:B------:R-:W3:Y:S02]  /*3b7b0*/  SYNCS.PHASECHK.TRANS64.TRYWAIT P0, [R0+URZ+0x38840], R2 ;  /* 0x03884002000075a7 */ /* 0x000ee4000800017f */
[----:B---3--:R-:W-:Y:S05]  /*3b7c0*/  @!P0 BRA `(.L_x_3917) ;  /* 0x0000007400cc8947 */ /* 0x008fea0003800000 */
.L_x_4080:
        /* <DEDUP_REMOVED lines=11> */
.L_x_3918:
        /* <DEDUP_REMOVED lines=23> */
.L_x_3914:
        /* <DEDUP_REMOVED lines=11> */
[----:B--2---:R-:W-:Y:S02]  /*3baa0*/  SEL R4, R0, RZ, !P0 ;  /* 0x000000ff00047207 */ /* 0x004fe40004000000 */
        /* <DEDUP_REMOVED lines=14> */
[----:B-1----:R-:W-:-:S02]  /*3bb90*/  IMAD.U32 R7, RZ, RZ, UR7 ;  /* 0x00000007ff077e24 */ /* 0x002fc4000f8e00ff */
[----:B------:R-:W-:Y:S02]  /*3bba0*/  IMAD.U32 R10, RZ, RZ, UR8 ;  /* 0x00000008ff0a7e24 */ /* 0x000fe4000f8e00ff */
[----:B------:R-:W-:Y:S02]  /*3bbb0*/  IMAD.U32 R11, RZ, RZ, UR9 ;  /* 0x00000009ff0b7e24 */ /* 0x000fe4000f8e00ff */
[----:B------:R-:W-:Y:S02]  /*3bbc0*/  IMAD.MOV.U32 R8, RZ, RZ, 0x70 ;  /* 0x00000070ff087424 */ /* 0x000fe400078e00ff */
[----:B------:R-:W-:Y:S02]  /*3bbd0*/  IMAD.MOV.U32 R12, RZ, RZ, 0x1 ;  /* 0x00000001ff0c7424 */ /* 0x000fe400078e00ff */
[----:B------:R-:W-:-:S07]  /*3bbe0*/  IMAD.MOV.U32 R13, RZ, RZ, RZ ;  /* 0x000000ffff0d7224 */ /* 0x000fce00078e00ff */
[----:B------:R-:W-:-:S07]  /*3bbf0*/  LEPC R20, `(.L_x_3920) ;  /* 0x000000001014794e */ /* 0x000fce0000000000 */
[----:B0-2---:R-:W-:Y:S05]  /*3bc00*/  CALL.ABS.NOINC R2 ;  /* 0x0000000002007343 */ /* 0x005fea0003c00000 */
.L_x_3920:
[----:B------:R-:W-:Y:S05]  /*3bc10*/  BSYNC B6 ;  /* 0x0000000000067941 */ /* 0x000fea0003800000 */
.L_x_3919:
[----:B------:R-:W3:Y:S01]  /*3bc20*/  LDL R11, [R1+0x45c] ;  /* 0x00045c00010b7983 */ /* 0x000ee20000100800 */
[----:B-1----:R-:W1:Y:S01]  /*3bc30*/  LDC R7, c[0x0][0x448] ;  /* 0x00011200ff077b82 */ /* 0x002e620000000800 */
        /* <DEDUP_REMOVED lines=15> */
[----:B---3--:R-:W-:-:S04]  /*3bd30*/  IMAD.IADD R5, R0, 0x1, R11 ;  /* 0x0000000100057824 */ /* 0x008fc800078e020b */
        /* <DEDUP_REMOVED lines=80> */
.L_x_4089:
        /* <DEDUP_REMOVED lines=12> */
.L_x_3922:
        /* <DEDUP_REMOVED lines=37> */
.L_x_3924:
[----:B------:R-:W-:Y:S05]  /*3c550*/  BSYNC B6 ;  /* 0x0000000000067941 */ /* 0x000fea0003800000 */
.L_x_3923:
        /* <DEDUP_REMOVED lines=41> */
[----:B------:R-:W-:Y:S02]  /*3c7f0*/  ULDC.64 UR4, c[0x0][0x390] ;  /* 0x0000e40000047ab9 */ /* 0x000fe40000000a00 */
[----:B------:R-:W-:Y:S01]  /*3c800*/  LEA R0, P0, R2, UR4, 0x1 ;  /* 0x0000000402007c11 */ /* 0x000fe2000f8008ff */
[----:B------:R-:W-:Y:S01]  /*3c810*/  ULDC UR4, c[0x0][0x3b8] ;  /* 0x0000ee0000047ab9 */ /* 0x000fe20000000800 */
[----:B------:R-:W-:Y:S01]  /*3c820*/  IMAD.IADD R4, R3, 0x1, R4 ;  /* 0x0000000103047824 */ /* 0x000fe200078e0204 */
[----:B------:R-:W-:Y:S02]  /*3c830*/  ISETP.GE.AND P1, PT, R8, UR4, PT ;  /* 0x0000000408007c0c */ /* 0x000fe4000bf26270 */
[----:B------:R-:W1:Y:S01]  /*3c840*/  S2R R8, SR_TID.X ;  /* 0x0000000000087919 */ /* 0x000e620000002100 */
[----:B------:R-:W-:Y:S02]  /*3c850*/  ISETP.GE.AND P2, PT, R9, UR4, PT ;  /* 0x0000000409007c0c */ /* 0x000fe4000bf46270 */
[----:B------:R-:W-:-:S02]  /*3c860*/  LEA.HI.X R4, R2, UR5, R4, 0x1, P0 ;  /* 0x0000000502047c11 */ /* 0x000fc400080f0c04 */
[----:B------:R-:W-:Y:S02]  /*3c870*/  SEL R3, RZ, 0x4, P2 ;  /* 0x00000004ff037807 */ /* 0x000fe40001000000 */
[----:B------:R-:W-:Y:S01]  /*3c880*/  SEL R2, RZ, 0x2, P1 ;  /* 0x00000002ff027807 */ /* 0x000fe20000800000 */
[----:B0-----:R-:W-:-:S05]  /*3c890*/  IMAD.SHL.U32 R10, R6, 0x8, RZ ;  /* 0x00000008060a7824 */ /* 0x001fca00078e00ff */
[----:B------:R-:W-:-:S04]  /*3c8a0*/  LOP3.LUT R10, R10, 0x38, RZ, 0xc0, !PT ;  /* 0x000000380a0a7812 */ /* 0x000fc800078ec0ff */
[----:B------:R-:W-:-:S04]  /*3c8b0*/  ISETP.GE.AND P3, PT, R10, UR4, PT ;  /* 0x000000040a007c0c */ /* 0x000fc8000bf66270 */
[----:B------:R-:W-:-:S04]  /*3c8c0*/  SEL R5, RZ, 0x1, P3 ;  /* 0x00000001ff057807 */ /* 0x000fc80001800000 */
[----:B------:R-:W-:Y:S01]  /*3c8d0*/  IADD3 R2, R3, R2, R5 ;  /* 0x0000000203027210 */ /* 0x000fe20007ffe005 */
[----:B-1----:R-:W-:-:S04]  /*3c8e0*/  IMAD.SHL.U32 R8, R8, 0x8, RZ ;  /* 0x0000000808087824 */ /* 0x002fc800078e00ff */
[----:B------:R-:W-:Y:S02]  /*3c8f0*/  @P3 LOP3.LUT R19, R19, 0x8, RZ, 0xfc, !PT ;  /* 0x0000000813133812 */ /* 0x000fe400078efcff */
[----:B------:R-:W-:Y:S02]  /*3c900*/  LOP3.LUT R8, R8, 0x38, RZ, 0xc0, !PT ;  /* 0x0000003808087812 */ /* 0x000fe400078ec0ff */
[----:B------:R-:W-:Y:S02]  /*3c910*/  LOP3.LUT R19, R19, 0xfffffffd, RZ, 0xc0, !PT ;  /* 0xfffffffd13137812 */ /* 0x000fe400078ec0ff */
[C---:B------:R-:W-:Y:S02]  /*3c920*/  LOP3.LUT R9, R8.reuse, 0x100, RZ, 0xfc, !PT ;  /* 0x0000010008097812 */ /* 0x040fe400078efcff */
[----:B------:R-:W-:Y:S02]  /*3c930*/  LOP3.LUT R8, R8, 0xc0, RZ, 0xfc, !PT ;  /* 0x000000c008087812 */ /* 0x000fe400078efcff */
[----:B------:R-:W-:-:S02]  /*3c940*/  @P2 LOP3.LUT R19, R19, 0x2, RZ, 0xfc, !PT ;  /* 0x0000000213132812 */ /* 0x000fc400078efcff */
[----:B------:R-:W-:Y:S01]  /*3c950*/  ISETP.GE.AND P5, PT, R8, UR4, PT ;  /* 0x0000000408007c0c */ /* 0x000fe2000bfa6270 */
[C---:B------:R-:W-:Y:S01]  /*3c960*/  IMAD.SHL.U32 R8, R6.reuse, 0x8, RZ ;  /* 0x0000000806087824 */ /* 0x040fe200078e00ff */
[----:B------:R-:W-:Y:S01]  /*3c970*/  LOP3.LUT R19, R19, 0xfffffffb, RZ, 0xc0, !PT ;  /* 0xfffffffb13137812 */ /* 0x000fe200078ec0ff */
[----:B------:R-:W-:Y:S01]  /*3c980*/  IMAD.SHL.U32 R6, R6, 0x8, RZ ;  /* 0x0000000806067824 */ /* 0x000fe200078e00ff */
[----:B------:R-:W-:Y:S02]  /*3c990*/  ISETP.GE.AND P0, PT, R9, UR4, PT ;  /* 0x0000000409007c0c */ /* 0x000fe4000bf06270 */
[----:B------:R-:W-:Y:S02]  /*3c9a0*/  LOP3.LUT R8, R8, 0x38, RZ, 0xc0, !PT ;  /* 0x0000003808087812 */ /* 0x000fe400078ec0ff */
[----:B------:R-:W-:Y:S02]  /*3c9b0*/  LOP3.LUT R6, R6, 0x38, RZ, 0xc0, !PT ;  /* 0x0000003806067812 */ /* 0x000fe400078ec0ff */
[----:B------:R-:W-:-:S02]  /*3c9c0*/  LOP3.LUT R9, R8, 0x180, RZ, 0xfc, !PT ;  /* 0x0000018008097812 */ /* 0x000fc400078efcff */
[----:B------:R-:W-:Y:S02]  /*3c9d0*/  @P1 LOP3.LUT R19, R19, 0x4, RZ, 0xfc, !PT ;  /* 0x0000000413131812 */ /* 0x000fe400078efcff */
[----:B------:R-:W-:Y:S02]  /*3c9e0*/  SEL R5, RZ, 0x10, P0 ;  /* 0x00000010ff057807 */ /* 0x000fe40000000000 */
[----:B------:R-:W-:Y:S02]  /*3c9f0*/  SEL R3, RZ, 0x8, P5 ;  /* 0x00000008ff037807 */ /* 0x000fe40002800000 */
[----:B------:R-:W-:Y:S02]  /*3ca00*/  ISETP.GE.AND P1, PT, R9, UR4, PT ;  /* 0x0000000409007c0c */ /* 0x000fe4000bf26270 */
[----:B------:R-:W-:Y:S02]  /*3ca10*/  LOP3.LUT R8, R6, 0x140, RZ, 0xfc, !PT ;  /* 0x0000014006087812 */ /* 0x000fe400078efcff */
[----:B------:R-:W-:-:S02]  /*3ca20*/  IADD3 R2, R5, R2, R3 ;  /* 0x0000000205027210 */ /* 0x000fc40007ffe003 */
[----:B------:R-:W-:Y:S02]  /*3ca30*/  SEL R5, RZ, 0x40, P1 ;  /* 0x00000040ff057807 */ /* 0x000fe40000800000 */
[----:B------:R-:W-:Y:S02]  /*3ca40*/  LOP3.LUT R6, R6, 0x1c0, RZ, 0xfc, !PT ;  /* 0x000001c006067812 */ /* 0x000fe400078efcff */
[----:B------:R-:W-:Y:S02]  /*3ca50*/  ISETP.GE.AND P1, PT, R8, UR4, PT ;  /* 0x0000000408007c0c */ /* 0x000fe4000bf26270 */
[----:B------:R-:W-:Y:S01]  /*3ca60*/  ISETP.GE.AND P2, PT, R6, UR4, PT ;  /* 0x0000000406007c0c */ /* 0x000fe2000bf46270 */
[----:B------:R-:W-:Y:S01]  /*3ca70*/  UMOV UR4, 0xffffffff ;  /* 0xffffffff00047882 */ /* 0x000fe20000000000 */
[----:B------:R-:W-:Y:S02]  /*3ca80*/  SEL R3, RZ, 0x20, P1 ;  /* 0x00000020ff037807 */ /* 0x000fe40000800000 */
[----:B------:R-:W-:-:S02]  /*3ca90*/  SEL R6, RZ, 0x80, P2 ;  /* 0x00000080ff067807 */ /* 0x000fc40001000000 */
        /* <DEDUP_REMOVED lines=13> */
[----:B------:R-:W-:Y:S04]  /*3cb70*/  SHFL.IDX PT, R14, R0, 0x1, 0x181f ;  /* 0x00381f00000e7f89 */ /* 0x000fe800000e0000 */
        /* <DEDUP_REMOVED lines=12> */
[----:B------:R-:W-:Y:S01]  /*3cc40*/  SHFL.IDX PT, R8, R4, RZ, 0x181f ;  /* 0x00181fff04087589 */ /* 0x000fe200000e0000 */
[----:B0-----:R-:W-:-:S05]  /*3cc50*/  IMAD.SHL.U32 R12, R3, 0x8, RZ ;  /* 0x00000008030c7824 */ /* 0x001fca00078e00ff */
[----:B------:R-:W-:Y:S02]  /*3cc60*/  @P3 LOP3.LUT R19, R19, 0x20, RZ, 0xfc, !PT ;  /* 0x0000002013133812 */ /* 0x000fe400078efcff */
[----:B------:R-:W-:Y:S02]  /*3cc70*/  @!P2 ISETP.NE.U32.AND P3, PT, R2, RZ, PT ;  /* 0x000000ff0200a20c */ /* 0x000fe40003f65070 */
[----:B------:R-:W0:Y:S01]  /*3cc80*/  SHFL.IDX PT, R2, R0, RZ, 0x181f ;  /* 0x00181fff00027589 */ /* 0x000e2200000e0000 */
[----:B------:R-:W-:Y:S02]  /*3cc90*/  LOP3.LUT R12, R12, 0x38, RZ, 0xc0, !PT ;  /* 0x000000380c0c7812 */ /* 0x000fe400078ec0ff */
[----:B------:R-:W-:-:S08]  /*3cca0*/  LOP3.LUT R19, R19, 0xffffbfff, RZ, 0xc0, !PT ;  /* 0xffffbfff13137812 */ /* 0x000fd000078ec0ff */
[----:B------:R-:W-:Y:S02]  /*3ccb0*/  @P3 LOP3.LUT R19, R19, 0x4000, RZ, 0xfc, !PT ;  /* 0x0000400013133812 */ /* 0x000fe400078efcff */
[----:B0-----:R-:W-:-:S05]  /*3ccc0*/  @!P2 LEA R3, P6, R12, R2, 0x1 ;  /* 0x000000020c03a211 */ /* 0x001fca00078c08ff */
[----:B------:R-:W-:-:S05]  /*3ccd0*/  @!P2 IMAD.X R2, RZ, RZ, R8, P6 ;  /* 0x000000ffff02a224 */ /* 0x000fca00030e0608 */
        /* <DEDUP_REMOVED lines=61> */
.L_x_4099:
        /* <DEDUP_REMOVED lines=31> */
.L_x_3927:
[----:B------:R-:W-:Y:S05]  /*3d2a0*/  BSYNC B0 ;  /* 0x0000000000007941 */ /* 0x000fea0003800000 */
.L_x_3926:
[----:B------:R-:W-:Y:S01]  /*3d2b0*/  NOP ;  /* 0x0000000000007918 */ /* 0x000fe20000000000 */
[----:B------:R-:W-:-:S13]  /*3d2c0*/  PLOP3.LUT P0, PT, PT, PT, PT, 0x80, 0x0 ;  /* 0x000000000000781c */ /* 0x000fda0003f0f070 */
.L_x_3928:
        /* <DEDUP_REMOVED lines=18> */
.L_x_4100:
[----:B------:R-:W-:Y:S05]  /*3d3f0*/  BSYNC B0 ;  /* 0x0000000000007941 */ /* 0x000fea0003800000 */
.L_x_3929:
        /* <DEDUP_REMOVED lines=13> */
.L_x_4101:
[----:B------:R-:W-:Y:S05]  /*3d4d0*/  BSYNC B1 ;  /* 0x0000000000017941 */ /* 0x000fea0003800000 */
.L_x_3933:
        /* <DEDUP_REMOVED lines=9> */
.L_x_3936:
[----:B------:R-:W-:Y:S05]  /*3d570*/  BSYNC B1 ;  /* 0x0000000000017941 */ /* 0x000fea0003800000 */
.L_x_3935:
        /* <DEDUP_REMOVED lines=13> */
.L_x_3937:
        /* <DEDUP_REMOVED lines=15> */
.L_x_3938:
        /* <DEDUP_REMOVED lines=15> */
.L_x_3939:
        /* <DEDUP_REMOVED lines=15> */
.L_x_3940:
        /* <DEDUP_REMOVED lines=15> */
.L_x_3941:
        /* <DEDUP_REMOVED lines=15> */
.L_x_3942:
        /* <DEDUP_REMOVED lines=15> */
.L_x_3943:
        /* <DEDUP_REMOVED lines=15> */
.L_x_3944:
        /* <DEDUP_REMOVED lines=10> */
.L_x_3932:
[----:B------:R-:W-:Y:S05]  /*3dd80*/  BSYNC B0 ;  /* 0x0000000000007941 */ /* 0x000fea0003800000 */
.L_x_3931:
        /* <DEDUP_REMOVED lines=61> */
.L_x_3951:
[----:B------:R-:W2:Y:S01]  /*3e160*/  S2R R2, SR_TID.X ;  /* 0x0000000000027919 */ /* 0x000ea20000002100 */
[----:B-1----:R-:W-:Y:S01]  /*3e170*/  SHF.L.U32 R6, R9, 0x1f, RZ ;  /* 0x0000001f09067819 */ /* 0x002fe200000006ff */
[----:B------:R-:W-:Y:S01]  /*3e180*/  BSSY B3, `(.L_x_3952) ;  /* 0x0000006000037945 */ /* 0x000fe20003800000 */
[----:B--2---:R-:W-:Y:S01]  /*3e190*/  LOP3.LUT R3, R2, 0x7f, RZ, 0xc0, !PT ;  /* 0x0000007f02037812 */ /* 0x004fe200078ec0ff */
[----:B------:R-:W-:-:S03]  /*3e1a0*/  IMAD R2, R10, 0x8, R18 ;  /* 0x000000080a027824 */ /* 0x000fc600078e0212 */
[----:B------:R-:W-:Y:S01]  /*3e1b0*/  ISETP.NE.AND P1, PT, R3, RZ, PT ;  /* 0x000000ff0300720c */ /* 0x000fe20003f25270 */
[----:B------:R-:W1:Y:S02]  /*3e1c0*/  SYNCS.PHASECHK.TRANS64.TRYWAIT P0, [R2+URZ+0x38840], R6 ;  /* 0x03884006020075a7 */ /* 0x000e64000800017f */
[----:B-1----:R-:W-:Y:S10]  /*3e1d0*/  @!P0 BRA `(.L_x_3953) ;  /* 0x0000005c00a88947 */ /* 0x002ff40003800000 */
.L_x_4102:
[----:B------:R-:W-:Y:S05]  /*3e1e0*/  BSYNC B3 ;  /* 0x0000000000037941 */ /* 0x000fea0003800000 */
.L_x_3952:
        /* <DEDUP_REMOVED lines=9> */
.L_x_3955:
[----:B------:R-:W-:Y:S05]  /*3e280*/  BSYNC B3 ;  /* 0x0000000000037941 */ /* 0x000fea0003800000 */
.L_x_3954:
        /* <DEDUP_REMOVED lines=13> */
.L_x_3956:
        /* <DEDUP_REMOVED lines=13> */
.L_x_4103:
[----:B------:R-:W-:Y:S05]  /*3e430*/  BSYNC B3 ;  /* 0x0000000000037941 */ /* 0x000fea0003800000 */
.L_x_3957:
        /* <DEDUP_REMOVED lines=11> */
.L_x_3960:
[----:B------:R-:W-:Y:S05]  /*3e4f0*/  BSYNC B3 ;  /* 0x0000000000037941 */ /* 0x000fea0003800000 */
.L_x_3959:
        /* <DEDUP_REMOVED lines=10> */
.L_x_3961:
        /* <DEDUP_REMOVED lines=15> */
.L_x_3962:
        /* <DEDUP_REMOVED lines=15> */
.L_x_3963:
        /* <DEDUP_REMOVED lines=15> */
.L_x_3964:
        /* <DEDUP_REMOVED lines=15> */
.L_x_3965:
        /* <DEDUP_REMOVED lines=15> */
.L_x_3966:
        /* <DEDUP_REMOVED lines=15> */
.L_x_3967:
        /* <DEDUP_REMOVED lines=15> */
.L_x_3968:
        /* <DEDUP_REMOVED lines=10> */
.L_x_3950:
[----:B------:R-:W-:Y:S05]  /*3ecd0*/  BSYNC B1 ;  /* 0x0000000000017941 */ /* 0x000fea0003800000 */
.L_x_3949:
[----:B------:R-:W2:Y:S02]  /*3ece0*/  LDL.LU R5, [R1+0x480] ;  /* 0x0004800001057983 */ /* 0x000ea40000300800 */
[----:B--2---:R-:W-:-:S07]  /*3ecf0*/  VIADD R0, R5, 0xfffffffd ;  /* 0xfffffffd05007836 */ /* 0x004fce0000000000 */
.L_x_3948:
[----:B------:R-:W-:Y:S05]  /*3ed00*/  BSYNC B2 ;  /* 0x0000000000027941 */ /* 0x000fea0003800000 */
.L_x_3947:
[----:B------:R-:W-:-:S05]  /*3ed10*/  VIADD R8, R8, 0xfffffffe ;  /* 0xfffffffe08087836 */ /* 0x000fca0000000000 */
[----:B------:R-:W-:-:S13]  /*3ed20*/  ISETP.NE.AND P0, PT, R8, R4, PT ;  /* 0x000000040800720c */ /* 0x000fda0003f05270 */
[----:B------:R-:W-:Y:S05]  /*3ed30*/  @!P0 BRA `(.L_x_3946) ;  /* 0x0000001800e08947 */ /* 0x000fea0003800000 */
.L_x_4009:
        /* <DEDUP_REMOVED lines=35> */
.L_x_3971:
[----:B------:R-:W1:Y:S01]  /*3ef70*/  S2R R2, SR_TID.X ;  /* 0x0000000000027919 */ /* 0x000e620000002100 */
[----:B------:R-:W-:Y:S01]  /*3ef80*/  IMAD R3, R7, 0x8, R18 ;  /* 0x0000000807037824 */ /* 0x000fe200078e0212 */
[----:B------:R-:W-:Y:S01]  /*3ef90*/  BSSY B2, `(.L_x_3972) ;  /* 0x0000006000027945 */ /* 0x000fe20003800000 */
[----:B-1----:R-:W-:Y:S02]  /*3efa0*/  LOP3.LUT R4, R2, 0x7f, RZ, 0xc0, !PT ;  /* 0x0000007f02047812 */ /* 0x002fe400078ec0ff */
[----:B------:R-:W-:Y:S02]  /*3efb0*/  SHF.L.U32 R2, R6, 0x1f, RZ ;  /* 0x0000001f06027819 */ /* 0x000fe400000006ff */
[----:B------:R-:W-:Y:S02]  /*3efc0*/  ISETP.NE.AND P1, PT, R4, RZ, PT ;  /* 0x000000ff0400720c */ /* 0x000fe40003f25270 */
[----:B------:R-:W1:Y:S02]  /*3efd0*/  SYNCS.PHASECHK.TRANS64.TRYWAIT P0, [R3+URZ+0x38840], R2 ;  /* 0x03884002030075a7 */ /* 0x000e64000800017f */
[----:B-1----:R-:W-:Y:S09]  /*3efe0*/  @!P0 BRA `(.L_x_3973) ;  /* 0x00000050004c8947 */ /* 0x002ff20003800000 */
.L_x_4104:
[----:B------:R-:W-:Y:S05]  /*3eff0*/  BSYNC B2 ;  /* 0x0000000000027941 */ /* 0x000fea0003800000 */
.L_x_3972:
        /* <DEDUP_REMOVED lines=9> */
.L_x_3975:
[----:B------:R-:W-:Y:S05]  /*3f090*/  BSYNC B2 ;  /* 0x0000000000027941 */ /* 0x000fea0003800000 */
.L_x_3974:
        /* <DEDUP_REMOVED lines=12> */
.L_x_3976:
        /* <DEDUP_REMOVED lines=13> */
.L_x_4105:
[----:B------:R-:W-:Y:S05]  /*3f230*/  BSYNC B2 ;  /* 0x0000000000027941 */ /* 0x000fea0003800000 */
.L_x_3977:
        /* <DEDUP_REMOVED lines=11> */
.L_x_3980:
[----:B------:R-:W-:Y:S05]  /*3f2f0*/  BSYNC B2 ;  /* 0x0000000000027941 */ /* 0x000fea0003800000 */
.L_x_3979:
[----:B------:R-:W-:Y:S01]  /*3f300*/  R2UR UR10, R10 ;  /* 0x000000000a0a72ca */ /* 0x000fe200000e0000 */
[----:B01----:R-:W-:Y:S01]  /*3f310*/  IMAD R2, R7, 0x10000, R18 ;  /* 0x0001000007027824 */ /* 0x003fe200078e0212 */
[----:B------:R-:W-:Y:S01]  /*3f320*/  R2UR UR6, R8 ;  /* 0x00000000080672ca */ /* 0x000fe200000e0000 */
[----:B------:R-:W-:Y:S01]  /*3f330*/  UIADD3 UR4, UP0, UR42, 0x470, URZ ;  /* 0x000004702a047890 */ /* 0x000fe2000ff1e03f */
[----:B------:R-:W-:Y:S01]  /*3f340*/  R2UR UR7, R9 ;  /* 0x00000000090772ca */ /* 0x000fe200000e0000 */
[----:B------:R-:W-:Y:S01]  /*3f350*/  VIADD R3, R3, 0x38850 ;  /* 0x0003885003037836 */ /* 0x000fe20000000000 */
[----:B------:R-:W-:Y:S01]  /*3f360*/  PLOP3.LUT P0, PT, PT, PT, PT, 0x80, 0x0 ;  /* 0x000000000000781c */ /* 0x000fe20003f0f070 */
[----:B------:R-:W-:Y:S01]  /*3f370*/  VIADD R5, R2, 0x400 ;  /* 0x0000040002057836 */ /* 0x000fe20000000000 */
[----:B------:R-:W-:-:S12]  /*3f380*/  UIADD3.X UR5, URZ, UR43, URZ, UP0, !UPT ;  /* 0x0000002b3f057290 */ /* 0x000fd800087fe43f */
.L_x_3981:
        /* <DEDUP_REMOVED lines=15> */
.L_x_3982:
        /* <DEDUP_REMOVED lines=15> */
.L_x_3983:
        /* <DEDUP_REMOVED lines=15> */
.L_x_3984:
        /* <DEDUP_REMOVED lines=15> */
.L_x_3985:
        /* <DEDUP_REMOVED lines=15> */
.L_x_3986:
        /* <DEDUP_REMOVED lines=15> */
.L_x_3987:
        /* <DEDUP_REMOVED lines=15> */
.L_x_3988:
        /* <DEDUP_REMOVED lines=10> */
.L_x_3970:
[----:B------:R-:W-:Y:S05]  /*3fac0*/  BSYNC B1 ;  /* 0x0000000000017941 */ /* 0x000fea0003800000 */
.L_x_3969:
        /* <DEDUP_REMOVED lines=35> */
.L_x_3991:
        /* <DEDUP_REMOVED lines=8> */
.L_x_4106:
[----:B------:R-:W-:Y:S05]  /*3fd80*/  BSYNC B2 ;  /* 0x0000000000027941 */ /* 0x000fea0003800000 */
.L_x_3992:
        /* <DEDUP_REMOVED lines=9> */
.L_x_3995:
[----:B------:R-:W-:Y:S05]  /*3fe20*/  BSYNC B2 ;  /* 0x0000000000027941 */ /* 0x000fea0003800000 */
.L_x_3994:
        /* <DEDUP_REMOVED lines=13> */
.L_x_3996:
        /* <DEDUP_REMOVED lines=13> */
.L_x_4107:
[----:B------:R-:W-:Y:S05]  /*3ffd0*/  BSYNC B2 ;  /* 0x0000000000027941 */ /* 0x000fea0003800000 */
.L_x_3997:
        /* <DEDUP_REMOVED lines=11> */
.L_x_4000:
[----:B------:R-:W-:Y:S05]  /*40090*/  BSYNC B2 ;  /* 0x0000000000027941 */ /* 0x000fea0003800000 */
.L_x_3999:
        /* <DEDUP_REMOVED lines=10> */
.L_x_4001:
        /* <DEDUP_REMOVED lines=15> */
.L_x_4002:
        /* <DEDUP_REMOVED lines=15> */
.L_x_4003:
        /* <DEDUP_REMOVED lines=15> */
.L_x_4004:
        /* <DEDUP_REMOVED lines=15> */
.L_x_4005:
        /* <DEDUP_REMOVED lines=15> */
.L_x_4006:
        /* <DEDUP_REMOVED lines=15> */
.L_x_4007:
        /* <DEDUP_REMOVED lines=15> */
.L_x_4008:
        /* <DEDUP_REMOVED lines=10> */
.L_x_3990:
[----:B------:R-:W-:Y:S05]  /*40870*/  BSYNC B1 ;  /* 0x0000000000017941 */ /* 0x000fea0003800000 */
.L_x_3989:
[----:B------:R-:W2:Y:S01]  /*40880*/  LDL R5, [R1+0x458] ;  /* 0x0004580001057983 */ /* 0x000ea20000100800 */
[----:B------:R-:W-:Y:S01]  /*40890*/  VIADD R0, R0, 0xfffffffe ;  /* 0xfffffffe00007836 */ /* 0x000fe20000000000 */
[----:B--2---:R-:W-:-:S13]  /*408a0*/  ISETP.GT.AND P0, PT, R6, R5, PT ;  /* 0x000000050600720c */ /* 0x004fda0003f04270 */
[----:B------:R-:W-:Y:S05]  /*408b0*/  @P0 BRA `(.L_x_4009) ;  /* 0xffffffe400200947 */ /* 0x000fea000383ffff */
.L_x_3946:
[----:B------:R-:W-:Y:S05]  /*408c0*/  BSYNC B0 ;  /* 0x0000000000007941 */ /* 0x000fea0003800000 */
.L_x_3945:
        /* <DEDUP_REMOVED lines=24> */
[----:B------:R2:W-:Y:S02]  /*40a50*/  STL [R1+0x430], R2 ;  /* 0x0004300201007387 */ /* 0x0005e40000100800 */
.L_x_4011:
[----:B------:R-:W-:Y:S05]  /*40a60*/  BSYNC B0 ;  /* 0x0000000000007941 */ /* 0x000fea0003800000 */
.L_x_4010:
[----:B------:R-:W-:-:S05]  /*40a70*/  SEL R0, R0, RZ, P0 ;  /* 0x000000ff00007207 */ /* 0x000fca0000000000 */
[----:B------:R3:W-:Y:S02]  /*40a80*/  STL [R1+0x440], R0 ;  /* 0x0004400001007387 */ /* 0x0007e40000100800 */
.L_x_3907:
[----:B------:R-:W-:Y:S05]  /*40a90*/  BSYNC B7 ;  /* 0x0000000000077941 */ /* 0x000fea0003800000 */
.L_x_3905:
        /* <DEDUP_REMOVED lines=8> */
[----:B--2---:R-:W2:Y:S04]  /*40b20*/  LDS.128 R4, [R18+0x388d0] ;  /* 0x0388d00012047984 */ /* 0x004ea80000000c00 */
[----:B--2---:R2:W-:Y:S01]  /*40b30*/  STL.128 [R1+0x430], R4 ;  /* 0x0004300401007387 */ /* 0x0045e20000100c00 */
[----:B------:R-:W-:Y:S06]  /*40b40*/  BAR.ARV 0x4, 0x180 ;  /* 0x0106000000007b1d */ /* 0x000fec0000002000 */
[----:B------:R-:W-:Y:S05]  /*40b50*/  BRA `(.L_x_4013) ;  /* 0x0000001000347947 */ /* 0x000fea0003800000 */
.L_x_4012:
[----:B---34-:R-:W3:Y:S01]  /*40b60*/  S2R R0, SR_TID.X ;  /* 0x0000000000007919 */ /* 0x018ee20000002100 */
[----:B------:R-:W-:Y:S01]  /*40b70*/  UMOV UR4, 0xffffffff ;  /* 0xffffffff00047882 */ /* 0x000fe20000000000 */
[----:B---3--:R-:W-:-:S04]  /*40b80*/  LOP3.LUT R16, R0, 0x1f, RZ, 0xc0, !PT ;  /* 0x0000001f00107812 */ /* 0x008fc800078ec0ff */
[----:B------:R-:W-:Y:S01]  /*40b90*/  ISETP.NE.AND P0, PT, R16, 0x1f, PT ;  /* 0x0000001f1000780c */ /* 0x000fe20003f05270 */
[----:B------:R-:W-:-:S12]  /*40ba0*/  BRA.DIV UR4, `(.L_x_4014) ;  /* 0x0000003604ac7947 */ /* 0x000fd8000b800000 */
[----:B-1----:R-:W3:Y:S01]  /*40bb0*/  LDL R3, [R1+0x43c] ;  /* 0x00043c0001037983 */ /* 0x002ee20000100800 */
[----:B------:R-:W-:-:S03]  /*40bc0*/  ULDC UR4, c[0x0][0xd3c] ;  /* 0x00034f0000047ab9 */ /* 0x000fc60000000800 */
[----:B--2---:R-:W0:Y:S01]  /*40bd0*/  LDL.LU R2, [R1+0x430] ;  /* 0x0004300001027983 */ /* 0x004e220000300800 */
[----:B---3--:R-:W-:-:S05]  /*40be0*/  IMAD.IADD R0, R3, 0x1, R16 ;  /* 0x0000000103007824 */ /* 0x008fca00078e0210 */
        /* <DEDUP_REMOVED lines=8> */
[----:B------:R-:W-:Y:S02]  /*40c70*/  IMAD.MOV.U32 R0, RZ, RZ, RZ ;  /* 0x000000ffff007224 */ /* 0x000fe400078e00ff */
[----:B------:R-:W-:Y:S01]  /*40c80*/  IMAD.MOV.U32 R6, RZ, RZ, RZ ;  /* 0x000000ffff067224 */ /* 0x000fe200078e00ff */
[C---:B------:R-:W-:Y:S02]  /*40c90*/  ISETP.GE.U32.AND P2, PT, R16.reuse, 0x2, PT ;  /* 0x000000021000780c */ /* 0x040fe40003f46070 */
[C---:B------:R-:W-:Y:S02]  /*40ca0*/  ISETP.GE.U32.AND P3, PT, R16.reuse, 0x4, PT ;  /* 0x000000041000780c */ /* 0x040fe40003f66070 */
[C---:B------:R-:W-:Y:S02]  /*40cb0*/  ISETP.GE.U32.AND P4, PT, R16.reuse, 0x8, PT ;  /* 0x000000081000780c */ /* 0x040fe40003f86070 */
[----:B------:R-:W-:Y:S01]  /*40cc0*/  ISETP.GE.U32.AND P5, PT, R16, 0x10, PT ;  /* 0x000000101000780c */ /* 0x000fe20003fa6070 */
[----:B------:R-:W-:Y:S04]  /*40cd0*/  SHFL.IDX PT, R5, R10, RZ, 0x1f ;  /* 0x00001fff0a057589 */ /* 0x000fe800000e0000 */
[----:B------:R-:W-:Y:S01]  /*40ce0*/  SHFL.IDX PT, R4, R10, 0x1, 0x1f ;  /* 0x00201f000a047f89 */ /* 0x000fe200000e0000 */
[----:B--2---:R-:W-:-:S02]  /*40cf0*/  @!P1 IMAD.MOV.U32 R0, RZ, RZ, R8 ;  /* 0x000000ffff009224 */ /* 0x004fc400078e0008 */
        /* <DEDUP_REMOVED lines=18> */
[----:B------:R0:W1:Y:S01]  /*40e20*/  SHFL.IDX PT, R9, R7, 0x1f, 0x1f ;  /* 0x03e01f0007097f89 */ /* 0x00006200000e0000 */
[----:B------:R-:W-:-:S07]  /*40e30*/  IMAD.MOV.U32 R8, RZ, RZ, RZ ;  /* 0x000000ffff087224 */ /* 0x000fce00078e00ff */
.L_x_4117:
[----:B------:R-:W-:Y:S02]  /*40e40*/  ULDC UR4, c[0x0][0xd38] ;  /* 0x00034e0000047ab9 */ /* 0x000fe40000000800 */
[----:B------:R-:W-:-:S04]  /*40e50*/  IMAD.U32 R2, RZ, RZ, UR4 ;  /* 0x00000004ff027e24 */ /* 0x000fc8000f8e00ff */
[----:B-1----:R-:W-:-:S04]  /*40e60*/  IMAD R9, R9, R2, RZ ;  /* 0x0000000209097224 */ /* 0x002fc800078e02ff */
[----:B------:R-:W-:-:S05]  /*40e70*/  IMAD.IADD R4, R4, 0x1, R9 ;  /* 0x0000000104047824 */ /* 0x000fca00078e0209 */
[----:B------:R-:W-:-:S13]  /*40e80*/  ISETP.GT.AND P6, PT, R4, R5, PT ;  /* 0x000000050400720c */ /* 0x000fda0003fc4270 */
[----:B------:R-:W-:Y:S05]  /*40e90*/  @P6 BRA `(.L_x_4015) ;  /* 0x0000000000ac6947 */ /* 0x000fea0003800000 */
.L_x_4018:
        /* <DEDUP_REMOVED lines=37> */
.L_x_4125:
[----:B------:R-:W-:Y:S02]  /*410f0*/  ULDC UR4, c[0x0][0xd38] ;  /* 0x00034e0000047ab9 */ /* 0x000fe40000000800 */
[----:B------:R-:W-:-:S04]  /*41100*/  IMAD.U32 R2, RZ, RZ, UR4 ;  /* 0x00000004ff027e24 */ /* 0x000fc8000f8e00ff */
[----:B-1----:R-:W-:-:S04]  /*41110*/  IMAD R9, R9, R2, RZ ;  /* 0x0000000209097224 */ /* 0x002fc800078e02ff */
[----:B------:R-:W-:-:S05]  /*41120*/  IMAD.IADD R4, R9, 0x1, R4 ;  /* 0x0000000109047824 */ /* 0x000fca00078e0204 */
[----:B------:R-:W-:-:S13]  /*41130*/  ISETP.GT.AND P6, PT, R4, R5, PT ;  /* 0x000000050400720c */ /* 0x000fda0003fc4270 */
[----:B------:R-:W-:Y:S05]  /*41140*/  @!P6 BRA `(.L_x_4018) ;  /* 0xfffffffc0054e947 */ /* 0x000fea000383ffff */
.L_x_4015:
        /* <DEDUP_REMOVED lines=12> */
.L_x_4130:
[----:B------:R-:W-:-:S13]  /*41210*/  ISETP.NE.AND P0, PT, R3, RZ, PT ;  /* 0x000000ff0300720c */ /* 0x000fda0003f05270 */
[----:B------:R-:W-:Y:S05]  /*41220*/  @!P0 BRA `(.L_x_4020) ;  /* 0x0000000000148947 */ /* 0x000fea0003800000 */
[----:B------:R-:W-:Y:S01]  /*41230*/  UMOV UR4, 0xffffffff ;  /* 0xffffffff00047882 */ /* 0x000fe20000000000 */
[----:B-1----:R-:W-:Y:S02]  /*41240*/  VIADD R4, R4, 0xffffffff ;  /* 0xffffffff04047836 */ /* 0x002fe40000000000 */
[----:B------:R-:W-:Y:S05]  /*41250*/  BRA.DIV UR4, `(.L_x_4021) ;  /* 0x0000003a04a07947 */ /* 0x000fea000b800000 */
[----:B------:R1:W3:Y:S02]  /*41260*/  SHFL.IDX PT, R4, R7, R4, 0x1f ;  /* 0x00001f0407047589 */ /* 0x0002e400000e0000 */
.L_x_4133:
[----:B---3--:R-:W-:-:S07]  /*41270*/  IMAD.MOV.U32 R8, RZ, RZ, R4 ;  /* 0x000000ffff087224 */ /* 0x008fce00078e0004 */
.L_x_4020:
[----:B------:R-:W-:Y:S01]  /*41280*/  IMAD R3, R8, R2, R9 ;  /* 0x0000000208037224 */ /* 0x000fe200078e0209 */
[----:B------:R-:W-:-:S03]  /*41290*/  ISETP.NE.AND P0, PT, R6, 0x1, PT ;  /* 0x000000010600780c */ /* 0x000fc60003f05270 */
[----:B01----:R-:W-:Y:S01]  /*412a0*/  IMAD.IADD R7, R5, 0x1, -R3 ;  /* 0x0000000105077824 */ /* 0x003fe200078e0a03 */
[----:B------:R0:W-:Y:S09]  /*412b0*/  STL [R1+0x430], R3 ;  /* 0x0004300301007387 */ /* 0x0001f20000100800 */
[----:B------:R-:W-:Y:S05]  /*412c0*/  @!P0 BRA `(.L_x_4022) ;  /* 0x0000000000e48947 */ /* 0x000fea0003800000 */
[----:B------:R-:W-:-:S04]  /*412d0*/  IABS R4, R0 ;  /* 0x0000000000047213 */ /* 0x000fc80000000000 */
[----:B------:R-:W1:Y:S08]  /*412e0*/  I2F.RP R2, R4 ;  /* 0x0000000400027306 */ /* 0x000e700000209400 */
        /* <DEDUP_REMOVED lines=55> */
.L_x_4022:
[----:B0-----:R-:W3:Y:S01]  /*41660*/  LDL R3, [R1+0x43c] ;  /* 0x00043c0001037983 */ /* 0x001ee20000100800 */
[----:B------:R-:W3:Y:S02]  /*41670*/  LDC.64 R4, c[0x0][0xd90] ;  /* 0x00036400ff047b82 */ /* 0x000ee40000000a00 */
        /* <DEDUP_REMOVED lines=61> */
.L_x_4023:
[----:B------:R-:W-:-:S05]  /*41a50*/  LOP3.LUT R7, RZ, R7, RZ, 0x33, !PT ;  /* 0x00000007ff077212 */ /* 0x000fca00078e33ff */
[----:B------:R-:W-:-:S05]  /*41a60*/  IMAD.IADD R0, R0, 0x1, R7 ;  /* 0x0000000100007824 */ /* 0x000fca00078e0207 */
[----:B------:R3:W-:Y:S01]  /*41a70*/  STL [R1+0x434], R0 ;  /* 0x0004340001007387 */ /* 0x0007e20000100800 */
[----:B------:R-:W-:Y:S05]  /*41a80*/  BRA `(.L_x_4024) ;  /* 0x0000000000287947 */ /* 0x000fea0003800000 */
.L_x_4016:
[----:B------:R-:W-:Y:S01]  /*41a90*/  UMOV UR4, URZ ;  /* 0x0000003f00047c82 */ /* 0x000fe20008000000 */
[----:B------:R-:W-:Y:S01]  /*41aa0*/  UMOV UR5, URZ ;  /* 0x0000003f00057c82 */ /* 0x000fe20008000000 */
[----:B------:R-:W-:Y:S01]  /*41ab0*/  ULDC UR6, c[0x0][0xd3c] ;  /* 0x00034f0000067ab9 */ /* 0x000fe20000000800 */
[----:B------:R-:W-:Y:S01]  /*41ac0*/  IMAD.U32 R3, RZ, RZ, UR4 ;  /* 0x00000004ff037e24 */ /* 0x000fe2000f8e00ff */
[----:B------:R1:W-:Y:S01]  /*41ad0*/  STL [R1+0x430], R5 ;  /* 0x0004300501007387 */ /* 0x0003e20000100800 */
[----:B------:R-:W-:Y:S02]  /*41ae0*/  IMAD.U32 R2, RZ, RZ, UR5 ;  /* 0x00000005ff027e24 */ /* 0x000fe4000f8e00ff */
[----:B------:R-:W-:Y:S01]  /*41af0*/  IMAD.U32 R0, RZ, RZ, UR6 ;  /* 0x00000006ff007e24 */ /* 0x000fe2000f8e00ff */
[----:B------:R1:W-:Y:S04]  /*41b00*/  STL [R1+0x434], R3 ;  /* 0x0004340301007387 */ /* 0x0003e80000100800 */
[----:B------:R1:W-:Y:S04]  /*41b10*/  STL [R1+0x43c], R0 ;  /* 0x00043c0001007387 */ /* 0x0003e80000100800 */
[----:B------:R1:W-:Y:S02]  /*41b20*/  STL [R1+0x438], R2 ;  /* 0x0004380201007387 */ /* 0x0003e40000100800 */
.L_x_4024:
[----:B01----:R-:W4:Y:S04]  /*41b30*/  LDL R2, [R1+0x43c] ;  /* 0x00043c0001027983 */ /* 0x003f280000100800 */
[----:B------:R-:W5:Y:S04]  /*41b40*/  LDL R3, [R1+0x438] ;  /* 0x0004380001037983 */ /* 0x000f680000100800 */
[----:B------:R-:W2:Y:S04]  /*41b50*/  LDL R4, [R1+0x430] ;  /* 0x0004300001047983 */ /* 0x000ea80000100800 */
[----:B------:R-:W2:Y:S01]  /*41b60*/  LDL R5, [R1+0x434] ;  /* 0x0004340001057983 */ /* 0x000ea20000100800 */
[----:B---3--:R-:W0:Y:S01]  /*41b70*/  S2R R0, SR_TID.X ;  /* 0x0000000000007919 */ /* 0x008e220000002100 */
[----:B------:R-:W-:Y:S05]  /*41b80*/  WARPSYNC.ALL ;  /* 0x0000000000007948 */ /* 0x000fea0003800000 */
[----:B0-----:R-:W-:Y:S01]  /*41b90*/  LOP3.LUT R0, R0, 0x1f, RZ, 0xc0, !PT ;  /* 0x0000001f00007812 */ /* 0x001fe200078ec0ff */
[----:B------:R-:W-:Y:S03]  /*41ba0*/  BAR.SYNC.DEFER_BLOCKING 0x4, 0x180 ;  /* 0x0106000000007b1d */ /* 0x000fe60000010000 */
[----:B------:R-:W-:-:S13]  /*41bb0*/  ISETP.NE.AND P0, PT, R0, RZ, PT ;  /* 0x000000ff0000720c */ /* 0x000fda0003f05270 */
[----:B------:R-:W0:Y:S01]  /*41bc0*/  @!P0 S2R R0, SR_CgaCtaId ;  /* 0x0000000000008919 */ /* 0x000e220000008800 */
[----:B----4-:R-:W-:Y:S01]  /*41bd0*/  IMAD.MOV.U32 R7, RZ, RZ, R2 ;  /* 0x000000ffff077224 */ /* 0x010fe200078e0002 */
[----:B------:R-:W-:Y:S01]  /*41be0*/  @!P0 MOV R2, 0x400 ;  /* 0x0000040000028802 */ /* 0x000fe20000000f00 */
[----:B-----5:R-:W-:-:S03]  /*41bf0*/  IMAD.MOV.U32 R6, RZ, RZ, R3 ;  /* 0x000000ffff067224 */ /* 0x020fc600078e0003 */
[----:B0-----:R-:W-:-:S05]  /*41c00*/  @!P0 LEA R18, R0, R2, 0x18 ;  /* 0x0000000200128211 */ /* 0x001fca00078ec0ff */
[----:B--2---:R0:W-:Y:S01]  /*41c10*/  @!P0 STS.128 [R18+0x388d0], R4 ;  /* 0x0388d00412008388 */ /* 0x0041e20000000c00 */
[----:B------:R-:W-:Y:S06]  /*41c20*/  BAR.ARV 0x5, 0x180 ;  /* 0x0146000000007b1d */ /* 0x000fec0000002000 */
.L_x_4013:
[----:B---34-:R-:W3:Y:S01]  /*41c30*/  LDL R0, [R1+0x43c] ;  /* 0x00043c0001007983 */ /* 0x018ee20000100800 */
[----:B------:R-:W-:Y:S02]  /*41c40*/  ULDC UR4, c[0x0][0xd3c] ;  /* 0x00034f0000047ab9 */ /* 0x000fe40000000800 */
[----:B---3--:R-:W-:-:S13]  /*41c50*/  ISETP.GE.AND P0, PT, R0, UR4, PT ;  /* 0x0000000400007c0c */ /* 0x008fda000bf06270 */
[----:B------:R-:W-:Y:S05]  /*41c60*/  @!P0 BRA `(.L_x_4025) ;  /* 0xffffff6000f48947 */ /* 0x000fea000383ffff */
[----:B------:R-:W-:Y:S05]  /*41c70*/  BSYNC B8 ;  /* 0x0000000000087941 */ /* 0x000fea0003800000 */
.L_x_3835:
[----:B---3--:R-:W3:Y:S01]  /*41c80*/  LDL.LU R0, [R1+0x49c] ;  /* 0x00049c0001007983 */ /* 0x008ee20000300800 */
[----:B------:R-:W-:Y:S01]  /*41c90*/  BSSY B0, `(.L_x_4026) ;  /* 0x000000b000007945 */ /* 0x000fe20003800000 */
[----:B0-2---:R-:W0:Y:S01]  /*41ca0*/  S2R R5, SR_CgaCtaId ;  /* 0x0000000000057919 */ /* 0x005e220000008800 */
[----:B---3--:R-:W-:-:S05]  /*41cb0*/  VIADD R0, R0, 0x1 ;  /* 0x0000000100007836 */ /* 0x008fca0000000000 */
        /* <DEDUP_REMOVED lines=8> */
.L_x_4134:
[----:B------:R-:W-:Y:S05]  /*41d40*/  BSYNC B0 ;  /* 0x0000000000007941 */ /* 0x000fea0003800000 */
.L_x_4026:
[----:B------:R-:W-:-:S03]  /*41d50*/  UMOV UR4, 0xffffffff ;  /* 0xffffffff00047882 */ /* 0x000fc60000000000 */
[----:B------:R-:W-:Y:S05]  /*41d60*/  BRA.DIV UR4, `(.L_x_4028) ;  /* 0x00000032041c7947 */ /* 0x000fea000b800000 */
[----:B0-----:R-:W0:Y:S02]  /*41d70*/  S2R R0, SR_TID.X ;  /* 0x0000000000007919 */ /* 0x001e240000002100 */
[----:B0-----:R-:W-:-:S04]  /*41d80*/  SHF.R.U32.HI R0, RZ, 0x5, R0 ;  /* 0x00000005ff007819 */ /* 0x001fc80000011600 */
[----:B------:R-:W-:-:S05]  /*41d90*/  LOP3.LUT R0, R0, 0x3, RZ, 0xc0, !PT ;  /* 0x0000000300007812 */ /* 0x000fca00078ec0ff */
[----:B------:R0:W1:Y:S02]  /*41da0*/  SHFL.IDX PT, R14, R0, RZ, 0x1f ;  /* 0x00001fff000e7589 */ /* 0x00006400000e0000 */
.L_x_4137:
[----:B-1----:R-:W-:-:S13]  /*41db0*/  ISETP.NE.AND P0, PT, R14, RZ, PT ;  /* 0x000000ff0e00720c */ /* 0x002fda0003f05270 */
[----:B------:R-:W-:Y:S05]  /*41dc0*/  @P0 BRA `(.L_x_3600) ;  /* 0x0000000000780947 */ /* 0x000fea0003800000 */
[----:B------:R-:W-:-:S03]  /*41dd0*/  UMOV UR4, 0xffffffff ;  /* 0xffffffff00047882 */ /* 0x000fc60000000000 */
[----:B------:R-:W-:Y:S05]  /*41de0*/  BRA.DIV UR4, `(.L_x_4029) ;  /* 0x0000003204307947 */ /* 0x000fea000b800000 */
[----:B------:R-:W-:-:S13]  /*41df0*/  ELECT P6, URZ, PT ;  /* 0x00000000003f782f */ /* 0x000fda00038c0000 */
.L_x_4140:
        /* <DEDUP_REMOVED lines=15> */
.L_x_4141:
[----:B------:R-:W0:Y:S01]  /*41ef0*/  LDL.LU R6, [R1+0x440] ;  /* 0x0004400001067983 */ /* 0x000e220000300800 */
[----:B------:R-:W1:Y:S01]  /*41f00*/  SYNCS.PHASECHK.TRANS64.TRYWAIT P0, [R7+URZ], R2 ;  /* 0x00000002070075a7 */ /* 0x000e62000800017f */
[----:B------:R-:W-:-:S04]  /*41f10*/  VIADD R0, R9, 0x38860 ;  /* 0x0003886009007836 */ /* 0x000fc80000000000 */
[----:B0-----:R-:W-:Y:S01]  /*41f20*/  IMAD R5, R6, 0x8, R0 ;  /* 0x0000000806057824 */ /* 0x001fe200078e0200 */
[----:B-1----:R-:W-:Y:S06]  /*41f30*/  @!P0 BRA `(.L_x_4031) ;  /* 0x0000003000108947 */ /* 0x002fec0003800000 */
.L_x_4142:
[----:B------:R-:W1:Y:S02]  /*41f40*/  SYNCS.PHASECHK.TRANS64.TRYWAIT P0, [R5+URZ], R4 ;  /* 0x00000004050075a7 */ /* 0x000e64000800017f */
[----:B-1----:R-:W-:Y:S05]  /*41f50*/  @!P0 BRA `(.L_x_4032) ;  /* 0x00000030001c8947 */ /* 0x002fea0003800000 */
.L_x_4143:
[----:B------:R-:W-:-:S07]  /*41f60*/  IMAD R3, R3, 0x8, R0 ;  /* 0x0000000803037824 */ /* 0x000fce00078e0200 */
.L_x_4033:
[----:B--2---:R2:W3:Y:S02]  /*41f70*/  SYNCS.PHASECHK.TRANS64.TRYWAIT P0, [R3+URZ], R2 ;  /* 0x00000002030075a7 */ /* 0x0044e4000800017f */
[----:B---3--:R-:W-:Y:S05]  /*41f80*/  @!P0 NANOSLEEP.SYNCS 0x989680 ;  /* 0x009896800000895d */ /* 0x008fea0003900000 */
[----:B------:R-:W3:Y:S02]  /*41f90*/  @!P0 SYNCS.PHASECHK.TRANS64 P0, [R3+URZ], R2 ;  /* 0x00000002030085a7 */ /* 0x000ee4000800007f */
[----:B---3--:R-:W-:Y:S05]  /*41fa0*/  @!P0 BRA `(.L_x_4033) ;  /* 0xfffffffc00f08947 */ /* 0x008fea000383ffff */
.L_x_3600:
[----:B------:R-:W-:Y:S05]  /*41fb0*/  BSYNC B9 ;  /* 0x0000000000097941 */ /* 0x000fea0003800000 */
.L_x_3597:
[----:B------:R-:W-:Y:S05]  /*41fc0*/  EXIT ;  /* 0x000000000000794d */ /* 0x000fea0003800000 */
.L_x_3626:
[----:B0-----:R0:W1:Y:S02]  /*41fd0*/  SYNCS.PHASECHK.TRANS64.TRYWAIT P4, [R45+URZ+0x38890], R48 ;  /* 0x038890302d0075a7 */ /* 0x001064000808017f */
[----:B-1----:R-:W-:Y:S05]  /*41fe0*/  @!P4 NANOSLEEP.SYNCS 0x989680 ;  /* 0x009896800000c95d */ /* 0x002fea0003900000 */
[----:B------:R-:W1:Y:S02]  /*41ff0*/  @!P4 SYNCS.PHASECHK.TRANS64 P4, [R45+URZ+0x38890], R48 ;  /* 0x038890302d00c5a7 */ /* 0x000e64000808007f */
[----:B-1----:R-:W-:Y:S05]  /*42000*/  @!P4 BRA `(.L_x_3626) ;  /* 0xfffffffc00f0c947 */ /* 0x002fea000383ffff */
[----:B------:R-:W-:Y:S05]  /*42010*/  BRA `(.L_x_4034) ;  /* 0xfffffc1000987947 */ /* 0x000fea000383ffff */
.L_x_3636:
[----:B0-----:R0:W1:Y:S02]  /*42020*/  SYNCS.PHASECHK.TRANS64.TRYWAIT P5, [R45+URZ+0x38890], R48 ;  /* 0x038890302d0075a7 */ /* 0x00106400080a017f */
[----:B-1----:R-:W-:Y:S05]  /*42030*/  @!P5 NANOSLEEP.SYNCS 0x989680 ;  /* 0x009896800000d95d */ /* 0x002fea0003900000 */
[----:B------:R-:W1:Y:S02]  /*42040*/  @!P5 SYNCS.PHASECHK.TRANS64 P5, [R45+URZ+0x38890], R48 ;  /* 0x038890302d00d5a7 */ /* 0x000e6400080a007f */
[----:B-1----:R-:W-:Y:S05]  /*42050*/  @!P5 BRA `(.L_x_3636) ;  /* 0xfffffffc00f0d947 */ /* 0x002fea000383ffff */
[----:B------:R-:W-:Y:S05]  /*42060*/  BRA `(.L_x_4035) ;  /* 0xfffffc1c007c7947 */ /* 0x000fea000383ffff */
.L_x_3641:
[----:B0-----:R0:W1:Y:S02]  /*42070*/  SYNCS.PHASECHK.TRANS64.TRYWAIT P0, [R45+URZ+0x38890], R48 ;  /* 0x038890302d0075a7 */ /* 0x001064000800017f */
[----:B-1----:R-:W-:Y:S05]  /*42080*/  @!P0 NANOSLEEP.SYNCS 0x989680 ;  /* 0x009896800000895d */ /* 0x002fea0003900000 */
[----:B------:R-:W1:Y:S02]  /*42090*/  @!P0 SYNCS.PHASECHK.TRANS64 P0, [R45+URZ+0x38890], R48 ;  /* 0x038890302d0085a7 */ /* 0x000e64000800007f */
[----:B-1----:R-:W-:Y:S05]  /*420a0*/  @!P0 BRA `(.L_x_3641) ;  /* 0xfffffffc00f08947 */ /* 0x002fea000383ffff */
[----:B------:R-:W-:Y:S05]  /*420b0*/  BRA `(.L_x_4036) ;  /* 0xfffffc2400b07947 */ /* 0x000fea000383ffff */
.L_x_3645:
[----:B-1----:R1:W0:Y:S02]  /*420c0*/  SYNCS.PHASECHK.TRANS64.TRYWAIT P3, [R45+URZ+0x388b0], R48 ;  /* 0x0388b0302d0075a7 */ /* 0x002224000806017f */
[----:B0-----:R-:W-:Y:S05]  /*420d0*/  @!P3 NANOSLEEP.SYNCS 0x989680 ;  /* 0x009896800000b95d */ /* 0x001fea0003900000 */
[----:B------:R-:W0:Y:S02]  /*420e0*/  @!P3 SYNCS.PHASECHK.TRANS64 P3, [R45+URZ+0x388b0], R48 ;  /* 0x0388b0302d00b5a7 */ /* 0x000e24000806007f */
[----:B0-----:R-:W-:Y:S05]  /*420f0*/  @!P3 BRA `(.L_x_3645) ;  /* 0xfffffffc00f0b947 */ /* 0x001fea000383ffff */
[----:B------:R-:W-:Y:S05]  /*42100*/  BRA `(.L_x_4037) ;  /* 0xfffffc2800447947 */ /* 0x000fea000383ffff */
.L_x_3693:
        /* <DEDUP_REMOVED lines=8> */
.L_x_4039:
[----:B------:R-:W-:Y:S05]  /*42190*/  BSYNC B1 ;  /* 0x0000000000017941 */ /* 0x000fea0003800000 */
.L_x_4038:
        /* <DEDUP_REMOVED lines=8> */
.L_x_4040:
[----:B------:R-:W-:Y:S02]  /*42220*/  IMAD.MOV.U32 R13, RZ, RZ, R32 ;  /* 0x000000ffff0d7224 */ /* 0x000fe400078e0020 */
[----:B------:R-:W-:-:S07]  /*42230*/  IMAD.MOV.U32 R6, RZ, RZ, R14 ;  /* 0x000000ffff067224 */ /* 0x000fce00078e000e */
[----:B------:R-:W-:Y:S05]  /*42240*/  WARPSYNC.COLLECTIVE R15, `(.L_x_4041) ;  /* 0x000000000f087348 */ /* 0x000fea0003c00000 */
[----:B------:R0:W1:Y:S02]  /*42250*/  SHFL.IDX P6, R14, R13, R12, R11 ;  /* 0x0000000c0d0e7389 */ /* 0x00006400000c000b */
[----:B01----:R-:W-:Y:S01]  /*42260*/  ENDCOLLECTIVE ;  /* 0x000000000000791b */ /* 0x003fe20003800000 */
.L_x_4041:
[----:B------:R-:W-:Y:S02]  /*42270*/  IMAD.MOV.U32 R13, RZ, RZ, R34 ;  /* 0x000000ffff0d7224 */ /* 0x000fe400078e0022 */
[----:B------:R-:W-:-:S07]  /*42280*/  IMAD.MOV.U32 R7, RZ, RZ, R14 ;  /* 0x000000ffff077224 */ /* 0x000fce00078e000e */
[----:B------:R-:W-:Y:S05]  /*42290*/  WARPSYNC.COLLECTIVE R15, `(.L_x_4042) ;  /* 0x000000000f087348 */ /* 0x000fea0003c00000 */
[----:B------:R0:W1:Y:S02]  /*422a0*/  SHFL.IDX P6, R14, R13, R12, R11 ;  /* 0x0000000c0d0e7389 */ /* 0x00006400000c000b */
[----:B01----:R-:W-:Y:S01]  /*422b0*/  ENDCOLLECTIVE ;  /* 0x000000000000791b */ /* 0x003fe20003800000 */
.L_x_4042:
[----:B------:R-:W-:Y:S01]  /*422c0*/  IMAD.MOV.U32 R8, RZ, RZ, R14 ;  /* 0x000000ffff087224 */ /* 0x000fe200078e000e */
[----:B------:R-:W-:Y:S06]  /*422d0*/  BRA `(.L_x_4043) ;  /* 0xfffffccc00cc7947 */ /* 0x000fec000383ffff */
.L_x_3696:
[----:B------:R-:W-:Y:S01]  /*422e0*/  BSSY B1, `(.L_x_4044) ;  /* 0x0000008000017945 */ /* 0x000fe20003800000 */
[----:B------:R-:W-:Y:S02]  /*422f0*/  IMAD.MOV.U32 R13, RZ, RZ, R33 ;  /* 0x000000ffff0d7224 */ /* 0x000fe400078e0021 */
[----:B------:R-:W-:Y:S02]  /*42300*/  IMAD.MOV.U32 R12, RZ, RZ, 0x1 ;  /* 0x00000001ff0c7424 */ /* 0x000fe400078e00ff */
[----:B------:R-:W-:Y:S02]  /*42310*/  IMAD.MOV.U32 R11, RZ, RZ, 0x1c1f ;  /* 0x00001c1fff0b7424 */ /* 0x000fe400078e00ff */
[----:B------:R-:W-:-:S07]  /*42320*/  IMAD.MOV.U32 R15, RZ, RZ, -0x1 ;  /* 0xffffffffff0f7424 */ /* 0x000fce00078e00ff */
[----:B0--34-:R-:W-:Y:S05]  /*42330*/  WARPSYNC.COLLECTIVE R15, `(.L_x_4045) ;  /* 0x000000000f087348 */ /* 0x019fea0003c00000 */
[----:B------:R1:W2:Y:S02]  /*42340*/  SHFL.IDX P6, R14, R13, R12, R11 ;  /* 0x0000000c0d0e7389 */ /* 0x0002a400000c000b */
[----:B01234-:R-:W-:Y:S01]  /*42350*/  ENDCOLLECTIVE ;  /* 0x000000000000791b */ /* 0x01ffe20003800000 */
.L_x_4045:
[----:B------:R-:W-:Y:S05]  /*42360*/  BSYNC B1 ;  /* 0x0000000000017941 */ /* 0x000fea0003800000 */
.L_x_4044:
        /* <DEDUP_REMOVED lines=8> */
.L_x_4046:
[----:B------:R-:W-:Y:S02]  /*423f0*/  IMAD.MOV.U32 R13, RZ, RZ, R32 ;  /* 0x000000ffff0d7224 */ /* 0x000fe400078e0020 */
[----:B------:R-:W-:-:S07]  /*42400*/  IMAD.MOV.U32 R6, RZ, RZ, R14 ;  /* 0x000000ffff067224 */ /* 0x000fce00078e000e */
[----:B------:R-:W-:Y:S05]  /*42410*/  WARPSYNC.COLLECTIVE R15, `(.L_x_4047) ;  /* 0x000000000f087348 */ /* 0x000fea0003c00000 */
[----:B------:R0:W1:Y:S02]  /*42420*/  SHFL.IDX P6, R14, R13, R12, R11 ;  /* 0x0000000c0d0e7389 */ /* 0x00006400000c000b */
[----:B01----:R-:W-:Y:S01]  /*42430*/  ENDCOLLECTIVE ;  /* 0x000000000000791b */ /* 0x003fe20003800000 */
.L_x_4047:
[----:B------:R-:W-:Y:S02]  /*42440*/  IMAD.MOV.U32 R13, RZ, RZ, R34 ;  /* 0x000000ffff0d7224 */ /* 0x000fe400078e0022 */
[----:B------:R-:W-:-:S07]  /*42450*/  IMAD.MOV.U32 R7, RZ, RZ, R14 ;  /* 0x000000ffff077224 */ /* 0x000fce00078e000e */
[----:B------:R-:W-:Y:S05]  /*42460*/  WARPSYNC.COLLECTIVE R15, `(.L_x_4048) ;  /* 0x000000000f087348 */ /* 0x000fea0003c00000 */
[----:B------:R0:W1:Y:S02]  /*42470*/  SHFL.IDX P6, R14, R13, R12, R11 ;  /* 0x0000000c0d0e7389 */ /* 0x00006400000c000b */
[----:B01----:R-:W-:Y:S01]  /*42480*/  ENDCOLLECTIVE ;  /* 0x000000000000791b */ /* 0x003fe20003800000 */
.L_x_4048:
[----:B------:R-:W-:Y:S05]  /*42490*/  BRA `(.L_x_4049) ;  /* 0xfffffcd000347947 */ /* 0x000fea000383ffff */
.L_x_3700:
[----:B-1----:R1:W4:Y:S02]  /*424a0*/  SYNCS.PHASECHK.TRANS64.TRYWAIT P0, [R2+URZ+0x38800], R33 ;  /* 0x03880021020075a7 */ /* 0x002324000800017f */
[----:B----4-:R-:W-:Y:S05]  /*424b0*/  @!P0 NANOSLEEP.SYNCS 0x989680 ;  /* 0x009896800000895d */ /* 0x010fea0003900000 */
[----:B------:R-:W4:Y:S02]  /*424c0*/  @!P0 SYNCS.PHASECHK.TRANS64 P0, [R2+URZ+0x38800], R33 ;  /* 0x03880021020085a7 */ /* 0x000f24000800007f */
[----:B----4-:R-:W-:Y:S05]  /*424d0*/  @!P0 BRA `(.L_x_3700) ;  /* 0xfffffffc00f08947 */ /* 0x010fea000383ffff */
[----:B------:R-:W-:Y:S05]  /*424e0*/  BRA `(.L_x_4050) ;  /* 0xfffffcd000c07947 */ /* 0x000fea000383ffff */
.L_x_3708:
        /* <DEDUP_REMOVED lines=8> */
.L_x_4052:
[----:B------:R-:W-:Y:S05]  /*42570*/  BSYNC B1 ;  /* 0x0000000000017941 */ /* 0x000fea0003800000 */
.L_x_4051:
        /* <DEDUP_REMOVED lines=8> */
.L_x_4053:
[----:B------:R-:W-:Y:S02]  /*42600*/  IMAD.MOV.U32 R13, RZ, RZ, R32 ;  /* 0x000000ffff0d7224 */ /* 0x000fe400078e0020 */
[----:B------:R-:W-:-:S07]  /*42610*/  IMAD.MOV.U32 R4, RZ, RZ, R14 ;  /* 0x000000ffff047224 */ /* 0x000fce00078e000e */
[----:B------:R-:W-:Y:S05]  /*42620*/  WARPSYNC.COLLECTIVE R15, `(.L_x_4054) ;  /* 0x000000000f087348 */ /* 0x000fea0003c00000 */
[----:B------:R0:W1:Y:S02]  /*42630*/  SHFL.IDX P6, R14, R13, R12, R11 ;  /* 0x0000000c0d0e7389 */ /* 0x00006400000c000b */
[----:B01----:R-:W-:Y:S01]  /*42640*/  ENDCOLLECTIVE ;  /* 0x000000000000791b */ /* 0x003fe20003800000 */
.L_x_4054:
[----:B------:R-:W-:Y:S02]  /*42650*/  IMAD.MOV.U32 R13, RZ, RZ, R9 ;  /* 0x000000ffff0d7224 */ /* 0x000fe400078e0009 */
[----:B------:R-:W-:-:S07]  /*42660*/  IMAD.MOV.U32 R7, RZ, RZ, R14 ;  /* 0x000000ffff077224 */ /* 0x000fce00078e000e */
[----:B------:R-:W-:Y:S05]  /*42670*/  WARPSYNC.COLLECTIVE R15, `(.L_x_4055) ;  /* 0x000000000f087348 */ /* 0x000fea0003c00000 */
[----:B------:R0:W1:Y:S02]  /*42680*/  SHFL.IDX P6, R14, R13, R12, R11 ;  /* 0x0000000c0d0e7389 */ /* 0x00006400000c000b */
[----:B01----:R-:W-:Y:S01]  /*42690*/  ENDCOLLECTIVE ;  /* 0x000000000000791b */ /* 0x003fe20003800000 */
.L_x_4055:
[----:B------:R-:W-:Y:S01]  /*426a0*/  IMAD.MOV.U32 R6, RZ, RZ, R14 ;  /* 0x000000ffff067224 */ /* 0x000fe200078e000e */
[----:B------:R-:W-:Y:S06]  /*426b0*/  BRA `(.L_x_4056) ;  /* 0xfffffce000807947 */ /* 0x000fec000383ffff */
.L_x_3711:
[----:B------:R-:W-:Y:S01]  /*426c0*/  BSSY B1, `(.L_x_4057) ;  /* 0x0000008000017945 */ /* 0x000fe20003800000 */
[----:B------:R-:W-:Y:S02]  /*426d0*/  IMAD.MOV.U32 R13, RZ, RZ, R3 ;  /* 0x000000ffff0d7224 */ /* 0x000fe400078e0003 */
[----:B------:R-:W-:Y:S02]  /*426e0*/  IMAD.MOV.U32 R12, RZ, RZ, 0x1 ;  /* 0x00000001ff0c7424 */ /* 0x000fe400078e00ff */
[----:B------:R-:W-:Y:S02]  /*426f0*/  IMAD.MOV.U32 R11, RZ, RZ, 0x1c1f ;  /* 0x00001c1fff0b7424 */ /* 0x000fe400078e00ff */
[----:B------:R-:W-:-:S07]  /*42700*/  IMAD.MOV.U32 R15, RZ, RZ, -0x1 ;  /* 0xffffffffff0f7424 */ /* 0x000fce00078e00ff */
[----:B0-----:R-:W-:Y:S05]  /*42710*/  WARPSYNC.COLLECTIVE R15, `(.L_x_4058) ;  /* 0x000000000f087348 */ /* 0x001fea0003c00000 */
[----:B------:R1:W2:Y:S02]  /*42720*/  SHFL.IDX P6, R14, R13, R12, R11 ;  /* 0x0000000c0d0e7389 */ /* 0x0002a400000c000b */
[----:B012---:R-:W-:Y:S01]  /*42730*/  ENDCOLLECTIVE ;  /* 0x000000000000791b */ /* 0x007fe20003800000 */
.L_x_4058:
[----:B------:R-:W-:Y:S05]  /*42740*/  BSYNC B1 ;  /* 0x0000000000017941 */ /* 0x000fea0003800000 */
.L_x_4057:
        /* <DEDUP_REMOVED lines=8> */
.L_x_4059:
[----:B------:R-:W-:Y:S02]  /*427d0*/  IMAD.MOV.U32 R13, RZ, RZ, R32 ;  /* 0x000000ffff0d7224 */ /* 0x000fe400078e0020 */
[----:B------:R-:W-:-:S07]  /*427e0*/  IMAD.MOV.U32 R6, RZ, RZ, R14 ;  /* 0x000000ffff067224 */ /* 0x000fce00078e000e */
[----:B------:R-:W-:Y:S05]  /*427f0*/  WARPSYNC.COLLECTIVE R15, `(.L_x_4060) ;  /* 0x000000000f087348 */ /* 0x000fea0003c00000 */
[----:B------:R0:W1:Y:S02]  /*42800*/  SHFL.IDX P6, R14, R13, R12, R11 ;  /* 0x0000000c0d0e7389 */ /* 0x00006400000c000b */
[----:B01----:R-:W-:Y:S01]  /*42810*/  ENDCOLLECTIVE ;  /* 0x000000000000791b */ /* 0x003fe20003800000 */
.L_x_4060:
[----:B------:R-:W-:Y:S02]  /*42820*/  IMAD.MOV.U32 R13, RZ, RZ, R9 ;  /* 0x000000ffff0d7224 */ /* 0x000fe400078e0009 */
[----:B------:R-:W-:-:S07]  /*42830*/  IMAD.MOV.U32 R7, RZ, RZ, R14 ;  /* 0x000000ffff077224 */ /* 0x000fce00078e000e */
[----:B------:R-:W-:Y:S05]  /*42840*/  WARPSYNC.COLLECTIVE R15, `(.L_x_4061) ;  /* 0x000000000f087348 */ /* 0x000fea0003c00000 */
[----:B------:R0:W1:Y:S02]  /*42850*/  SHFL.IDX P6, R14, R13, R12, R11 ;  /* 0x0000000c0d0e7389 */ /* 0x00006400000c000b */
[----:B01----:R-:W-:Y:S01]  /*42860*/  ENDCOLLECTIVE ;  /* 0x000000000000791b */ /* 0x003fe20003800000 */
.L_x_4061:
[----:B------:R-:W-:Y:S02]  /*42870*/  IMAD.MOV.U32 R12, RZ, RZ, R6 ;  /* 0x000000ffff0c7224 */ /* 0x000fe400078e0006 */
[----:B------:R-:W-:Y:S01]  /*42880*/  IMAD.MOV.U32 R13, RZ, RZ, R3 ;  /* 0x000000ffff0d7224 */ /* 0x000fe200078e0003 */
[----:B------:R-:W-:Y:S06]  /*42890*/  BRA `(.L_x_4062) ;  /* 0xfffffce000ac7947 */ /* 0x000fec000383ffff */
.L_x_3715:
[----:B-1----:R1:W2:Y:S02]  /*428a0*/  SYNCS.PHASECHK.TRANS64.TRYWAIT P0, [R2+URZ+0x38800], R3 ;  /* 0x03880003020075a7 */ /* 0x0022a4000800017f */
[----:B--2---:R-:W-:Y:S05]  /*428b0*/  @!P0 NANOSLEEP.SYNCS 0x989680 ;  /* 0x009896800000895d */ /* 0x004fea0003900000 */
[----:B------:R-:W2:Y:S02]  /*428c0*/  @!P0 SYNCS.PHASECHK.TRANS64 P0, [R2+URZ+0x38800], R3 ;  /* 0x03880003020085a7 */ /* 0x000ea4000800007f */
[----:B--2---:R-:W-:Y:S05]  /*428d0*/  @!P0 BRA `(.L_x_3715) ;  /* 0xfffffffc00f08947 */ /* 0x004fea000383ffff */
[----:B------:R-:W-:Y:S05]  /*428e0*/  BRA `(.L_x_4063) ;  /* 0xfffffce400047947 */ /* 0x000fea000383ffff */
.L_x_3730:
[----:B0-----:R0:W1:Y:S02]  /*428f0*/  SYNCS.PHASECHK.TRANS64.TRYWAIT P0, [R3+URZ], R6 ;  /* 0x00000006030075a7 */ /* 0x001064000800017f */
[----:B-1----:R-:W-:Y:S05]  /*42900*/  @!P0 NANOSLEEP.SYNCS 0x989680 ;  /* 0x009896800000895d */ /* 0x002fea0003900000 */
[----:B------:R-:W1:Y:S02]  /*42910*/  @!P0 SYNCS.PHASECHK.TRANS64 P0, [R3+URZ], R6 ;  /* 0x00000006030085a7 */ /* 0x000e64000800007f */
[----:B-1----:R-:W-:Y:S05]  /*42920*/  @!P0 BRA `(.L_x_3730) ;  /* 0xfffffffc00f08947 */ /* 0x002fea000383ffff */
[----:B------:R-:W-:Y:S05]  /*42930*/  BRA `(.L_x_3729) ;  /* 0xfffffcf800ec7947 */ /* 0x000fea000383ffff */
.L_x_3737:
[----:B-1----:R1:W2:Y:S02]  /*42940*/  SYNCS.PHASECHK.TRANS64.TRYWAIT P0, [R6+URZ], R7 ;  /* 0x00000007060075a7 */ /* 0x0022a4000800017f */
[----:B--2---:R-:W-:Y:S05]  /*42950*/  @!P0 NANOSLEEP.SYNCS 0x989680 ;  /* 0x009896800000895d */ /* 0x004fea0003900000 */
[----:B------:R-:W2:Y:S02]  /*42960*/  @!P0 SYNCS.PHASECHK.TRANS64 P0, [R6+URZ], R7 ;  /* 0x00000007060085a7 */ /* 0x000ea4000800007f */
[----:B--2---:R-:W-:Y:S05]  /*42970*/  @!P0 BRA `(.L_x_3737) ;  /* 0xfffffffc00f08947 */ /* 0x004fea000383ffff */
[----:B------:R-:W-:Y:S05]  /*42980*/  BRA `(.L_x_3736) ;  /* 0xfffffd0000207947 */ /* 0x000fea000383ffff */
.L_x_3764:
[----:B0-----:R0:W1:Y:S02]  /*42990*/  SYNCS.PHASECHK.TRANS64.TRYWAIT P1, [R3+URZ], R6 ;  /* 0x00000006030075a7 */ /* 0x001064000802017f */
[----:B-1----:R-:W-:Y:S05]  /*429a0*/  @!P1 NANOSLEEP.SYNCS 0x989680 ;  /* 0x009896800000995d */ /* 0x002fea0003900000 */
[----:B------:R-:W1:Y:S02]  /*429b0*/  @!P1 SYNCS.PHASECHK.TRANS64 P1, [R3+URZ], R6 ;  /* 0x00000006030095a7 */ /* 0x000e64000802007f */
[----:B-1----:R-:W-:Y:S05]  /*429c0*/  @!P1 BRA `(.L_x_3764) ;  /* 0xfffffffc00f09947 */ /* 0x002fea000383ffff */
[----:B------:R-:W-:Y:S05]  /*429d0*/  BRA `(.L_x_3763) ;  /* 0xfffffda400347947 */ /* 0x000fea000383ffff */
.L_x_3771:
[----:B-1----:R1:W2:Y:S02]  /*429e0*/  SYNCS.PHASECHK.TRANS64.TRYWAIT P1, [R6+URZ], R7 ;  /* 0x00000007060075a7 */ /* 0x0022a4000802017f */
[----:B--2---:R-:W-:Y:S05]  /*429f0*/  @!P1 NANOSLEEP.SYNCS 0x989680 ;  /* 0x009896800000995d */ /* 0x004fea0003900000 */
[----:B------:R-:W2:Y:S02]  /*42a00*/  @!P1 SYNCS.PHASECHK.TRANS64 P1, [R6+URZ], R7 ;  /* 0x00000007060095a7 */ /* 0x000ea4000802007f */
[----:B--2---:R-:W-:Y:S05]  /*42a10*/  @!P1 BRA `(.L_x_3771) ;  /* 0xfffffffc00f09947 */ /* 0x004fea000383ffff */
[----:B------:R-:W-:Y:S05]  /*42a20*/  BRA `(.L_x_3770) ;  /* 0xfffffda800687947 */ /* 0x000fea000383ffff */
.L_x_3784:
[----:B0-----:R0:W1:Y:S02]  /*42a30*/  SYNCS.PHASECHK.TRANS64.TRYWAIT P0, [R3+URZ], R6 ;  /* 0x00000006030075a7 */ /* 0x001064000800017f */
[----:B-1----:R-:W-:Y:S05]  /*42a40*/  @!P0 NANOSLEEP.SYNCS 0x989680 ;  /* 0x009896800000895d */ /* 0x002fea0003900000 */
[----:B------:R-:W1:Y:S02]  /*42a50*/  @!P0 SYNCS.PHASECHK.TRANS64 P0, [R3+URZ], R6 ;  /* 0x00000006030085a7 */ /* 0x000e64000800007f */
[----:B-1----:R-:W-:Y:S05]  /*42a60*/  @!P0 BRA `(.L_x_3784) ;  /* 0xfffffffc00f08947 */ /* 0x002fea000383ffff */
[----:B------:R-:W-:Y:S05]  /*42a70*/  BRA `(.L_x_3783) ;  /* 0xfffffe3c00307947 */ /* 0x000fea000383ffff */
.L_x_3791:
[----:B-1----:R1:W2:Y:S02]  /*42a80*/  SYNCS.PHASECHK.TRANS64.TRYWAIT P0, [R6+URZ], R7 ;  /* 0x00000007060075a7 */ /* 0x0022a4000800017f */
[----:B--2---:R-:W-:Y:S05]  /*42a90*/  @!P0 NANOSLEEP.SYNCS 0x989680 ;  /* 0x009896800000895d */ /* 0x004fea0003900000 */
[----:B------:R-:W2:Y:S02]  /*42aa0*/  @!P0 SYNCS.PHASECHK.TRANS64 P0, [R6+URZ], R7 ;  /* 0x00000007060085a7 */ /* 0x000ea4000800007f */
[----:B--2---:R-:W-:Y:S05]  /*42ab0*/  @!P0 BRA `(.L_x_3791) ;  /* 0xfffffffc00f08947 */ /* 0x004fea000383ffff */
[----:B------:R-:W-:Y:S05]  /*42ac0*/  BRA `(.L_x_3790) ;  /* 0xfffffe4000647947 */ /* 0x000fea000383ffff */
.L_x_3851:
        /* <DEDUP_REMOVED lines=11> */
.L_x_4065:
[----:B------:R-:W-:Y:S05]  /*42b80*/  BSYNC B1 ;  /* 0x0000000000017941 */ /* 0x000fea0003800000 */
.L_x_4064:
[----:B------:R-:W-:Y:S05]  /*42b90*/  BRA `(.L_x_4066) ;  /* 0xffffff6000907947 */ /* 0x000fea000383ffff */
.L_x_3853:
[----:B------:R-:W-:Y:S01]  /*42ba0*/  BSSY B1, `(.L_x_4067) ;  /* 0x0000006000017945 */ /* 0x000fe20003800000 */
[----:B0-----:R-:W-:-:S07]  /*42bb0*/  IMAD.MOV.U32 R15, RZ, RZ, -0x1 ;  /* 0xffffffffff0f7424 */ /* 0x001fce00078e00ff */
[----:B-1----:R-:W-:Y:S05]  /*42bc0*/  WARPSYNC.COLLECTIVE R15, `(.L_x_4068) ;  /* 0x000000000f0c7348 */ /* 0x002fea0003c00000 */
[----:B------:R-:W-:Y:S02]  /*42bd0*/  ELECT P6, UR62, PT ;  /* 0x00000000003e782f */ /* 0x000fe400038c0000 */
[----:B------:R-:W-:Y:S01]  /*42be0*/  MOV R14, UR62 ;  /* 0x0000003e000e7c02 */ /* 0x000fe20008000f00 */
[----:B-1----:R-:W-:Y:S10]  /*42bf0*/  ENDCOLLECTIVE ;  /* 0x000000000000791b */ /* 0x002ff40003800000 */
.L_x_4068:
[----:B------:R-:W-:Y:S05]  /*42c00*/  BSYNC B1 ;  /* 0x0000000000017941 */ /* 0x000fea0003800000 */
.L_x_4067:
[----:B------:R-:W-:Y:S05]  /*42c10*/  BRA `(.L_x_3852) ;  /* 0xffffff6000887947 */ /* 0x000fea000383ffff */
.L_x_3855:
[----:B-1----:R1:W2:Y:S02]  /*42c20*/  SYNCS.PHASECHK.TRANS64.TRYWAIT P0, [R18+URZ+0x38820], R5 ;  /* 0x03882005120075a7 */ /* 0x0022a4000800017f */
[----:B--2---:R-:W-:Y:S05]  /*42c30*/  @!P0 NANOSLEEP.SYNCS 0x989680 ;  /* 0x009896800000895d */ /* 0x004fea0003900000 */
[----:B------:R-:W2:Y:S02]  /*42c40*/  @!P0 SYNCS.PHASECHK.TRANS64 P0, [R18+URZ+0x38820], R5 ;  /* 0x03882005120085a7 */ /* 0x000ea4000800007f */
[----:B--2---:R-:W-:Y:S05]  /*42c50*/  @!P0 BRA `(.L_x_3855) ;  /* 0xfffffffc00f08947 */ /* 0x004fea000383ffff */
[----:B------:R-:W-:Y:S05]  /*42c60*/  BRA `(.L_x_4069) ;  /* 0xffffff6000987947 */ /* 0x000fea000383ffff */
.L_x_3859:
[----:B--2---:R2:W3:Y:S02]  /*42c70*/  SYNCS.PHASECHK.TRANS64.TRYWAIT P0, [R6+URZ+0x388a0], R10 ;  /* 0x0388a00a060075a7 */ /* 0x0044e4000800017f */
[----:B---3--:R-:W-:Y:S05]  /*42c80*/  @!P0 NANOSLEEP.SYNCS 0x989680 ;  /* 0x009896800000895d */ /* 0x008fea0003900000 */
[----:B------:R-:W3:Y:S02]  /*42c90*/  @!P0 SYNCS.PHASECHK.TRANS64 P0, [R6+URZ+0x388a0], R10 ;  /* 0x0388a00a060085a7 */ /* 0x000ee4000800007f */
[----:B---3--:R-:W-:Y:S05]  /*42ca0*/  @!P0 BRA `(.L_x_3859) ;  /* 0xfffffffc00f08947 */ /* 0x008fea000383ffff */
[----:B------:R-:W-:Y:S05]  /*42cb0*/  BRA `(.L_x_4070) ;  /* 0xffffff6000b87947 */ /* 0x000fea000383ffff */
.L_x_3864:
[----:B-1----:R1:W3:Y:S02]  /*42cc0*/  SYNCS.PHASECHK.TRANS64.TRYWAIT P0, [R6+URZ+0x388c0], R10 ;  /* 0x0388c00a060075a7 */ /* 0x0022e4000800017f */
[----:B---3--:R-:W-:Y:S05]  /*42cd0*/  @!P0 NANOSLEEP.SYNCS 0x989680 ;  /* 0x009896800000895d */ /* 0x008fea0003900000 */
[----:B------:R-:W3:Y:S02]  /*42ce0*/  @!P0 SYNCS.PHASECHK.TRANS64 P0, [R6+URZ+0x388c0], R10 ;  /* 0x0388c00a060085a7 */ /* 0x000ee4000800007f */
[----:B---3--:R-:W-:Y:S05]  /*42cf0*/  @!P0 BRA `(.L_x_3864) ;  /* 0xfffffffc00f08947 */ /* 0x008fea000383ffff */
[----:B------:R-:W-:Y:S05]  /*42d00*/  BRA `(.L_x_4071) ;  /* 0xffffff6400387947 */ /* 0x000fea000383ffff */
.L_x_3878:
[----:B-1----:R1:W2:Y:S02]  /*42d10*/  SYNCS.PHASECHK.TRANS64.TRYWAIT P1, [R6+URZ+0x388a0], R7 ;  /* 0x0388a007060075a7 */ /* 0x0022a4000802017f */
[----:B--2---:R-:W-:Y:S05]  /*42d20*/  @!P1 NANOSLEEP.SYNCS 0x989680 ;  /* 0x009896800000995d */ /* 0x004fea0003900000 */
[----:B------:R-:W2:Y:S02]  /*42d30*/  @!P1 SYNCS.PHASECHK.TRANS64 P1, [R6+URZ+0x388a0], R7 ;  /* 0x0388a007060095a7 */ /* 0x000ea4000802007f */
[----:B--2---:R-:W-:Y:S05]  /*42d40*/  @!P1 BRA `(.L_x_3878) ;  /* 0xfffffffc00f09947 */ /* 0x004fea000383ffff */
[----:B------:R-:W-:Y:S05]  /*42d50*/  BRA `(.L_x_4072) ;  /* 0xffffff6c00b87947 */ /* 0x000fea000383ffff */
.L_x_3883:
[----:B--2---:R2:W3:Y:S02]  /*42d60*/  SYNCS.PHASECHK.TRANS64.TRYWAIT P1, [R6+URZ+0x388c0], R7 ;  /* 0x0388c007060075a7 */ /* 0x0044e4000802017f */
[----:B---3--:R-:W-:Y:S05]  /*42d70*/  @!P1 NANOSLEEP.SYNCS 0x989680 ;  /* 0x009896800000995d */ /* 0x008fea0003900000 */
[----:B------:R-:W3:Y:S02]  /*42d80*/  @!P1 SYNCS.PHASECHK.TRANS64 P1, [R6+URZ+0x388c0], R7 ;  /* 0x0388c007060095a7 */ /* 0x000ee4000802007f */
[----:B---3--:R-:W-:Y:S05]  /*42d90*/  @!P1 BRA `(.L_x_3883) ;  /* 0xfffffffc00f09947 */ /* 0x008fea000383ffff */
[----:B------:R-:W-:Y:S05]  /*42da0*/  BRA `(.L_x_4073) ;  /* 0xffffff7000347947 */ /* 0x000fea000383ffff */
.L_x_3913:
[----:B--2---:R-:W2:Y:S01]  /*42db0*/  S2R R4, SR_TID.X ;  /* 0x0000000000047919 */ /* 0x004ea20000002100 */
[----:B------:R-:W-:Y:S01]  /*42dc0*/  BSSY B0, `(.L_x_4074) ;  /* 0x000000a000007945 */ /* 0x000fe20003800000 */
[----:B------:R-:W-:Y:S02]  /*42dd0*/  IMAD.MOV.U32 R12, RZ, RZ, RZ ;  /* 0x000000ffff0c7224 */ /* 0x000fe400078e00ff */
[----:B------:R-:W-:Y:S02]  /*42de0*/  IMAD.MOV.U32 R11, RZ, RZ, 0x1f ;  /* 0x0000001fff0b7424 */ /* 0x000fe400078e00ff */
[----:B0-----:R-:W-:Y:S01]  /*42df0*/  IMAD.MOV.U32 R15, RZ, RZ, -0x1 ;  /* 0xffffffffff0f7424 */ /* 0x001fe200078e00ff */
[----:B--2---:R-:W-:-:S04]  /*42e00*/  SHF.R.U32.HI R4, RZ, 0x5, R4 ;  /* 0x00000005ff047819 */ /* 0x004fc80000011604 */
[----:B------:R-:W-:-:S05]  /*42e10*/  LOP3.LUT R4, R4, 0x3, RZ, 0xc0, !PT ;  /* 0x0000000304047812 */ /* 0x000fca00078ec0ff */
[----:B------:R-:W-:-:S07]  /*42e20*/  IMAD.MOV.U32 R13, RZ, RZ, R4 ;  /* 0x000000ffff0d7224 */ /* 0x000fce00078e0004 */
[----:B-1----:R-:W-:Y:S05]  /*42e30*/  WARPSYNC.COLLECTIVE R15, `(.L_x_4075) ;  /* 0x000000000f087348 */ /* 0x002fea0003c00000 */
[----:B------:R0:W2:Y:S02]  /*42e40*/  SHFL.IDX P6, R14, R13, R12, R11 ;  /* 0x0000000c0d0e7389 */ /* 0x0000a400000c000b */
[----:B012---:R-:W-:Y:S01]  /*42e50*/  ENDCOLLECTIVE ;  /* 0x000000000000791b */ /* 0x007fe20003800000 */
.L_x_4075:
[----:B------:R-:W-:Y:S05]  /*42e60*/  BSYNC B0 ;  /* 0x0000000000007941 */ /* 0x000fea0003800000 */
.L_x_4074:
[----:B------:R-:W-:Y:S05]  /*42e70*/  BRA `(.L_x_4076) ;  /* 0xffffff8400b87947 */ /* 0x000fea000383ffff */
.L_x_3915:
[----:B------:R-:W-:Y:S01]  /*42e80*/  BSSY B0, `(.L_x_4077) ;  /* 0x0000006000007945 */ /* 0x000fe20003800000 */
[----:B0-----:R-:W-:-:S07]  /*42e90*/  IMAD.MOV.U32 R15, RZ, RZ, -0x1 ;  /* 0xffffffffff0f7424 */ /* 0x001fce00078e00ff */
[----:B-12---:R-:W-:Y:S05]  /*42ea0*/  WARPSYNC.COLLECTIVE R15, `(.L_x_4078) ;  /* 0x000000000f0c7348 */ /* 0x006fea0003c00000 */
[----:B------:R-:W-:Y:S02]  /*42eb0*/  ELECT P6, UR62, PT ;  /* 0x00000000003e782f */ /* 0x000fe400038c0000 */
[----:B------:R-:W-:Y:S01]  /*42ec0*/  MOV R14, UR62 ;  /* 0x0000003e000e7c02 */ /* 0x000fe20008000f00 */
[----:B-12---:R-:W-:Y:S10]  /*42ed0*/  ENDCOLLECTIVE ;  /* 0x000000000000791b */ /* 0x006ff40003800000 */
.L_x_4078:
[----:B------:R-:W-:Y:S05]  /*42ee0*/  BSYNC B0 ;  /* 0x0000000000007941 */ /* 0x000fea0003800000 */
.L_x_4077:
[----:B------:R-:W-:Y:S05]  /*42ef0*/  BRA `(.L_x_4079) ;  /* 0xffffff8400bc7947 */ /* 0x000fea000383ffff */
.L_x_3917:
[----:B---3--:R3:W4:Y:S02]  /*42f00*/  SYNCS.PHASECHK.TRANS64.TRYWAIT P0, [R0+URZ+0x38840], R2 ;  /* 0x03884002000075a7 */ /* 0x008724000800017f */
[----:B----4-:R-:W-:Y:S05]  /*42f10*/  @!P0 NANOSLEEP.SYNCS 0x989680 ;  /* 0x009896800000895d */ /* 0x010fea0003900000 */
[----:B------:R-:W4:Y:S02]  /*42f20*/  @!P0 SYNCS.PHASECHK.TRANS64 P0, [R0+URZ+0x38840], R2 ;  /* 0x03884002000085a7 */ /* 0x000f24000800007f */
[----:B----4-:R-:W-:Y:S05]  /*42f30*/  @!P0 BRA `(.L_x_3917) ;  /* 0xfffffffc00f08947 */ /* 0x010fea000383ffff */
[----:B------:R-:W-:Y:S05]  /*42f40*/  BRA `(.L_x_4080) ;  /* 0xffffff8800207947 */ /* 0x000fea000383ffff */
.L_x_3921:
        /* <DEDUP_REMOVED lines=10> */
.L_x_4081:
[----:B------:R0:W-:Y:S01]  /*42ff0*/  STL [R1+0x45c], R10 ;  /* 0x00045c0a01007387 */ /* 0x0001e20000100800 */
[----:B------:R-:W-:Y:S02]  /*43000*/  IMAD.MOV.U32 R13, RZ, RZ, R3 ;  /* 0x000000ffff0d7224 */ /* 0x000fe400078e0003 */
[----:B------:R-:W-:-:S07]  /*43010*/  IMAD.MOV.U32 R4, RZ, RZ, R14 ;  /* 0x000000ffff047224 */ /* 0x000fce00078e000e */
[----:B0-----:R-:W-:Y:S05]  /*43020*/  WARPSYNC.COLLECTIVE R15, `(.L_x_4082) ;  /* 0x000000000f087348 */ /* 0x001fea0003c00000 */
[----:B------:R1:W2:Y:S02]  /*43030*/  SHFL.IDX P6, R14, R13, R12, R11 ;  /* 0x0000000c0d0e7389 */ /* 0x0002a400000c000b */
[----:B012---:R-:W-:Y:S01]  /*43040*/  ENDCOLLECTIVE ;  /* 0x000000000000791b */ /* 0x007fe20003800000 */
.L_x_4082:
[----:B------:R-:W-:Y:S02]  /*43050*/  IMAD.MOV.U32 R13, RZ, RZ, R2 ;  /* 0x000000ffff0d7224 */ /* 0x000fe400078e0002 */
[----:B------:R-:W-:Y:S02]  /*43060*/  IMAD.MOV.U32 R12, RZ, RZ, 0x1 ;  /* 0x00000001ff0c7424 */ /* 0x000fe400078e00ff */
[----:B------:R-:W-:-:S07]  /*43070*/  IMAD.MOV.U32 R5, RZ, RZ, R14 ;  /* 0x000000ffff057224 */ /* 0x000fce00078e000e */
[----:B------:R-:W-:Y:S05]  /*43080*/  WARPSYNC.COLLECTIVE R15, `(.L_x_4083) ;  /* 0x000000000f087348 */ /* 0x000fea0003c00000 */
[----:B------:R0:W1:Y:S02]  /*43090*/  SHFL.IDX P6, R14, R13, R12, R11 ;  /* 0x0000000c0d0e7389 */ /* 0x00006400000c000b */
[----:B01----:R-:W-:Y:S01]  /*430a0*/  ENDCOLLECTIVE ;  /* 0x000000000000791b */ /* 0x003fe20003800000 */
.L_x_4083:
[----:B------:R-:W-:Y:S02]  /*430b0*/  IMAD.MOV.U32 R13, RZ, RZ, R3 ;  /* 0x000000ffff0d7224 */ /* 0x000fe400078e0003 */
[----:B------:R-:W-:-:S07]  /*430c0*/  IMAD.MOV.U32 R6, RZ, RZ, R14 ;  /* 0x000000ffff067224 */ /* 0x000fce00078e000e */
[----:B------:R-:W-:Y:S05]  /*430d0*/  WARPSYNC.COLLECTIVE R15, `(.L_x_4084) ;  /* 0x000000000f087348 */ /* 0x000fea0003c00000 */
[----:B------:R0:W1:Y:S02]  /*430e0*/  SHFL.IDX P6, R14, R13, R12, R11 ;  /* 0x0000000c0d0e7389 */ /* 0x00006400000c000b */
[----:B01----:R-:W-:Y:S01]  /*430f0*/  ENDCOLLECTIVE ;  /* 0x000000000000791b */ /* 0x003fe20003800000 */
.L_x_4084:
        /* <DEDUP_REMOVED lines=22> */
.L_x_4085:
        /* <DEDUP_REMOVED lines=10> */
.L_x_4086:
        /* <DEDUP_REMOVED lines=11> */
.L_x_4087:
        /* <DEDUP_REMOVED lines=14> */
.L_x_4088:
[----:B------:R-:W-:Y:S01]  /*43490*/  IMAD.MOV.U32 R3, RZ, RZ, R14 ;  /* 0x000000ffff037224 */ /* 0x000fe200078e000e */
[----:B------:R-:W-:Y:S06]  /*434a0*/  BRA `(.L_x_4089) ;  /* 0xffffff8c00647947 */ /* 0x000fec000383ffff */
.L_x_3925:
        /* <DEDUP_REMOVED lines=26> */
.L_x_4091:
[----:B------:R-:W-:Y:S05]  /*43650*/  BSYNC B0 ;  /* 0x0000000000007941 */ /* 0x000fea0003800000 */
.L_x_4090:
        /* <DEDUP_REMOVED lines=13> */
.L_x_4092:
        /* <DEDUP_REMOVED lines=35> */
[----:B------:R0:W-:Y:S03]  /*43960*/  @!P2 LDGSTS.E.BYPASS.LTC128B.128 [R7+0x32400], desc[UR44][R2.64+0x300], P6 ;  /* 0x324003000207afae */ /* 0x0001e6000b101d6c */
[----:B------:R-:W-:-:S07]  /*43970*/  @!P3 SHF.R.U32.HI R8, RZ, 0x2, R8 ;  /* 0x00000002ff08b819 */ /* 0x000fce0000011608 */
[----:B0-----:R-:W-:Y:S05]  /*43980*/  WARPSYNC.COLLECTIVE R15, `(.L_x_4093) ;  /* 0x000000000f087348 */ /* 0x001fea0003c00000 */
[----:B------:R1:W2:Y:S02]  /*43990*/  SHFL.IDX P6, R14, R13, R12, R11 ;  /* 0x0000000c0d0e7389 */ /* 0x0002a400000c000b */
[----:B012---:R-:W-:Y:S01]  /*439a0*/  ENDCOLLECTIVE ;  /* 0x000000000000791b */ /* 0x007fe20003800000 */
.L_x_4093:
        /* <DEDUP_REMOVED lines=12> */
[----:B------:R-:W-:Y:S02]  /*43a70*/  @!P3 ISETP.NE.U32.AND P4, PT, R8, RZ, PT ;  /* 0x000000ff0800b20c */ /* 0x000fe40003f85070 */
[----:B------:R-:W1:Y:S01]  /*43a80*/  S2R R8, SR_TID.X ;  /* 0x0000000000087919 */ /* 0x000e620000002100 */
[----:B0-----:R-:W-:-:S10]  /*43a90*/  IMAD.MOV.U32 R9, RZ, RZ, R14 ;  /* 0x000000ffff097224 */ /* 0x001fd400078e000e */
[----:B-1----:R-:W-:Y:S05]  /*43aa0*/  WARPSYNC.COLLECTIVE R15, `(.L_x_4094) ;  /* 0x000000000f087348 */ /* 0x002fea0003c00000 */
[----:B------:R0:W2:Y:S02]  /*43ab0*/  SHFL.IDX P6, R14, R13, R12, R11 ;  /* 0x0000000c0d0e7389 */ /* 0x0000a400000c000b */
[----:B012---:R-:W-:Y:S01]  /*43ac0*/  ENDCOLLECTIVE ;  /* 0x000000000000791b */ /* 0x007fe20003800000 */
.L_x_4094:
        /* <DEDUP_REMOVED lines=29> */
.L_x_4095:
        /* <DEDUP_REMOVED lines=12> */
.L_x_4096:
        /* <DEDUP_REMOVED lines=33> */
.L_x_4097:
[----:B------:R-:W-:Y:S02]  /*43f70*/  IMAD.MOV.U32 R13, RZ, RZ, R0 ;  /* 0x000000ffff0d7224 */ /* 0x000fe400078e0000 */
[----:B------:R-:W-:-:S07]  /*43f80*/  IMAD.MOV.U32 R4, RZ, RZ, R14 ;  /* 0x000000ffff047224 */ /* 0x000fce00078e000e */
[----:B------:R-:W-:Y:S05]  /*43f90*/  WARPSYNC.COLLECTIVE R15, `(.L_x_4098) ;  /* 0x000000000f087348 */ /* 0x000fea0003c00000 */
[----:B------:R0:W1:Y:S02]  /*43fa0*/  SHFL.IDX P6, R14, R13, R12, R11 ;  /* 0x0000000c0d0e7389 */ /* 0x00006400000c000b */
[----:B01----:R-:W-:Y:S01]  /*43fb0*/  ENDCOLLECTIVE ;  /* 0x000000000000791b */ /* 0x003fe20003800000 */
.L_x_4098:
[----:B------:R-:W-:Y:S01]  /*43fc0*/  IMAD.MOV.U32 R0, RZ, RZ, R14 ;  /* 0x000000ffff007224 */ /* 0x000fe200078e000e */
[----:B------:R-:W-:Y:S06]  /*43fd0*/  BRA `(.L_x_4099) ;  /* 0xffffff9000347947 */ /* 0x000fec000383ffff */
.L_x_3930:
[----:B0-----:R0:W2:Y:S02]  /*43fe0*/  SYNCS.PHASECHK.TRANS64.TRYWAIT P0, [R18+URZ+0x38820], R0 ;  /* 0x03882000120075a7 */ /* 0x0010a4000800017f */
[----:B--2---:R-:W-:Y:S05]  /*43ff0*/  @!P0 NANOSLEEP.SYNCS 0x989680 ;  /* 0x009896800000895d */ /* 0x004fea0003900000 */
[----:B------:R-:W2:Y:S02]  /*44000*/  @!P0 SYNCS.PHASECHK.TRANS64 P0, [R18+URZ+0x38820], R0 ;  /* 0x03882000120085a7 */ /* 0x000ea4000800007f */
[----:B--2---:R-:W-:Y:S05]  /*44010*/  @!P0 BRA `(.L_x_3930) ;  /* 0xfffffffc00f08947 */ /* 0x004fea000383ffff */
[----:B------:R-:W-:Y:S05]  /*44020*/  BRA `(.L_x_4100) ;  /* 0xffffff9000f07947 */ /* 0x000fea000383ffff */
.L_x_3934:
[----:B0-----:R0:W1:Y:S02]  /*44030*/  SYNCS.PHASECHK.TRANS64.TRYWAIT P0, [R0+URZ+0x38860], R2 ;  /* 0x03886002000075a7 */ /* 0x001064000800017f */
[----:B-1----:R-:W-:Y:S05]  /*44040*/  @!P0 NANOSLEEP.SYNCS 0x989680 ;  /* 0x009896800000895d */ /* 0x002fea0003900000 */
[----:B------:R-:W1:Y:S02]  /*44050*/  @!P0 SYNCS.PHASECHK.TRANS64 P0, [R0+URZ+0x38860], R2 ;  /* 0x03886002000085a7 */ /* 0x000e64000800007f */
[----:B-1----:R-:W-:Y:S05]  /*44060*/  @!P0 BRA `(.L_x_3934) ;  /* 0xfffffffc00f08947 */ /* 0x002fea000383ffff */
[----:B------:R-:W-:Y:S05]  /*44070*/  BRA `(.L_x_4101) ;  /* 0xffffff9400147947 */ /* 0x000fea000383ffff */
.L_x_3953:
[----:B-1----:R1:W2:Y:S02]  /*44080*/  SYNCS.PHASECHK.TRANS64.TRYWAIT P0, [R2+URZ+0x38840], R6 ;  /* 0x03884006020075a7 */ /* 0x0022a4000800017f */
[----:B--2---:R-:W-:Y:S05]  /*44090*/  @!P0 NANOSLEEP.SYNCS 0x989680 ;  /* 0x009896800000895d */ /* 0x004fea0003900000 */
[----:B------:R-:W2:Y:S02]  /*440a0*/  @!P0 SYNCS.PHASECHK.TRANS64 P0, [R2+URZ+0x38840], R6 ;  /* 0x03884006020085a7 */ /* 0x000ea4000800007f */
[----:B--2---:R-:W-:Y:S05]  /*440b0*/  @!P0 BRA `(.L_x_3953) ;  /* 0xfffffffc00f08947 */ /* 0x004fea000383ffff */
[----:B------:R-:W-:Y:S05]  /*440c0*/  BRA `(.L_x_4102) ;  /* 0xffffffa000447947 */ /* 0x000fea000383ffff */
.L_x_3958:
[----:B0-----:R0:W2:Y:S02]  /*440d0*/  SYNCS.PHASECHK.TRANS64.TRYWAIT P0, [R2+URZ+0x38860], R6 ;  /* 0x03886006020075a7 */ /* 0x0010a4000800017f */
[----:B--2---:R-:W-:Y:S05]  /*440e0*/  @!P0 NANOSLEEP.SYNCS 0x989680 ;  /* 0x009896800000895d */ /* 0x004fea0003900000 */
[----:B------:R-:W2:Y:S02]  /*440f0*/  @!P0 SYNCS.PHASECHK.TRANS64 P0, [R2+URZ+0x38860], R6 ;  /* 0x03886006020085a7 */ /* 0x000ea4000800007f */
[----:B--2---:R-:W-:Y:S05]  /*44100*/  @!P0 BRA `(.L_x_3958) ;  /* 0xfffffffc00f08947 */ /* 0x004fea000383ffff */
[----:B------:R-:W-:Y:S05]  /*44110*/  BRA `(.L_x_4103) ;  /* 0xffffffa000c47947 */ /* 0x000fea000383ffff */
.L_x_3973:
[----:B-1----:R1:W2:Y:S02]  /*44120*/  SYNCS.PHASECHK.TRANS64.TRYWAIT P0, [R3+URZ+0x38840], R2 ;  /* 0x03884002030075a7 */ /* 0x0022a4000800017f */
[----:B--2---:R-:W-:Y:S05]  /*44130*/  @!P0 NANOSLEEP.SYNCS 0x989680 ;  /* 0x009896800000895d */ /* 0x004fea0003900000 */
[----:B------:R-:W2:Y:S02]  /*44140*/  @!P0 SYNCS.PHASECHK.TRANS64 P0, [R3+URZ+0x38840], R2 ;  /* 0x03884002030085a7 */ /* 0x000ea4000800007f */
[----:B--2---:R-:W-:Y:S05]  /*44150*/  @!P0 BRA `(.L_x_3973) ;  /* 0xfffffffc00f08947 */ /* 0x004fea000383ffff */
[----:B------:R-:W-:Y:S05]  /*44160*/  BRA `(.L_x_4104) ;  /* 0xffffffac00a07947 */ /* 0x000fea000383ffff */
.L_x_3978:
[----:B0-----:R0:W2:Y:S02]  /*44170*/  SYNCS.PHASECHK.TRANS64.TRYWAIT P0, [R3+URZ+0x38860], R2 ;  /* 0x03886002030075a7 */ /* 0x0010a4000800017f */
[----:B--2---:R-:W-:Y:S05]  /*44180*/  @!P0 NANOSLEEP.SYNCS 0x989680 ;  /* 0x009896800000895d */ /* 0x004fea0003900000 */
[----:B------:R-:W2:Y:S02]  /*44190*/  @!P0 SYNCS.PHASECHK.TRANS64 P0, [R3+URZ+0x38860], R2 ;  /* 0x03886002030085a7 */ /* 0x000ea4000800007f */
[----:B--2---:R-:W-:Y:S05]  /*441a0*/  @!P0 BRA `(.L_x_3978) ;  /* 0xfffffffc00f08947 */ /* 0x004fea000383ffff */
[----:B------:R-:W-:Y:S05]  /*441b0*/  BRA `(.L_x_4105) ;  /* 0xffffffb0001c7947 */ /* 0x000fea000383ffff */
.L_x_3993:
[----:B-1----:R1:W2:Y:S02]  /*441c0*/  SYNCS.PHASECHK.TRANS64.TRYWAIT P0, [R3+URZ+0x38840], R2 ;  /* 0x03884002030075a7 */ /* 0x0022a4000800017f */
[----:B--2---:R-:W-:Y:S05]  /*441d0*/  @!P0 NANOSLEEP.SYNCS 0x989680 ;  /* 0x009896800000895d */ /* 0x004fea0003900000 */
[----:B------:R-:W2:Y:S02]  /*441e0*/  @!P0 SYNCS.PHASECHK.TRANS64 P0, [R3+URZ+0x38840], R2 ;  /* 0x03884002030085a7 */ /* 0x000ea4000800007f */
[----:B--2---:R-:W-:Y:S05]  /*441f0*/  @!P0 BRA `(.L_x_3993) ;  /* 0xfffffffc00f08947 */ /* 0x004fea000383ffff */
[----:B------:R-:W-:Y:S05]  /*44200*/  BRA `(.L_x_4106) ;  /* 0xffffffb800dc7947 */ /* 0x000fea000383ffff */
.L_x_3998:
[----:B--2---:R2:W3:Y:S02]  /*44210*/  SYNCS.PHASECHK.TRANS64.TRYWAIT P0, [R3+URZ+0x38860], R2 ;  /* 0x03886002030075a7 */ /* 0x0044e4000800017f */
[----:B---3--:R-:W-:Y:S05]  /*44220*/  @!P0 NANOSLEEP.SYNCS 0x989680 ;  /* 0x009896800000895d */ /* 0x008fea0003900000 */
[----:B------:R-:W3:Y:S02]  /*44230*/  @!P0 SYNCS.PHASECHK.TRANS64 P0, [R3+URZ+0x38860], R2 ;  /* 0x03886002030085a7 */ /* 0x000ee4000800007f */
[----:B---3--:R-:W-:Y:S05]  /*44240*/  @!P0 BRA `(.L_x_3998) ;  /* 0xfffffffc00f08947 */ /* 0x008fea000383ffff */
[----:B------:R-:W-:Y:S05]  /*44250*/  BRA `(.L_x_4107) ;  /* 0xffffffbc005c7947 */ /* 0x000fea000383ffff */
.L_x_4014:
[----:B--2---:R-:W2:Y:S01]  /*44260*/  LDL R2, [R1+0x430] ;  /* 0x0004300001027983 */ /* 0x004ea20000100800 */
        /* <DEDUP_REMOVED lines=8> */
.L_x_4109:
[----:B------:R-:W-:Y:S05]  /*442f0*/  BSYNC B0 ;  /* 0x0000000000007941 */ /* 0x000fea0003800000 */
.L_x_4108:
        /* <DEDUP_REMOVED lines=9> */
.L_x_4110:
        /* <DEDUP_REMOVED lines=26> */
.L_x_4111:
        /* <DEDUP_REMOVED lines=8> */
.L_x_4112:
        /* <DEDUP_REMOVED lines=8> */
.L_x_4113:
        /* <DEDUP_REMOVED lines=8> */
.L_x_4114:
        /* <DEDUP_REMOVED lines=8> */
.L_x_4115:
        /* <DEDUP_REMOVED lines=9> */
.L_x_4116:
[----:B------:R-:W-:Y:S01]  /*447c0*/  IMAD.MOV.U32 R9, RZ, RZ, R14 ;  /* 0x000000ffff097224 */ /* 0x000fe200078e000e */
[----:B------:R-:W-:Y:S06]  /*447d0*/  BRA `(.L_x_4117) ;  /* 0xffffffc400987947 */ /* 0x000fec000383ffff */
.L_x_4017:
[----:B------:R-:W-:Y:S01]  /*447e0*/  BSSY B0, `(.L_x_4118) ;  /* 0x0000008000007945 */ /* 0x000fe20003800000 */
[----:B------:R-:W-:Y:S02]  /*447f0*/  IMAD.MOV.U32 R13, RZ, RZ, R2 ;  /* 0x000000ffff0d7224 */ /* 0x000fe400078e0002 */
[----:B------:R-:W-:Y:S02]  /*44800*/  IMAD.MOV.U32 R12, RZ, RZ, 0x1 ;  /* 0x00000001ff0c7424 */ /* 0x000fe400078e00ff */
[----:B------:R-:W-:Y:S02]  /*44810*/  IMAD.MOV.U32 R11, RZ, RZ, RZ ;  /* 0x000000ffff0b7224 */ /* 0x000fe400078e00ff */
[----:B------:R-:W-:-:S07]  /*44820*/  IMAD.MOV.U32 R15, RZ, RZ, -0x1 ;  /* 0xffffffffff0f7424 */ /* 0x000fce00078e00ff */
[----:B0-----:R-:W-:Y:S05]  /*44830*/  WARPSYNC.COLLECTIVE R15, `(.L_x_4119) ;  /* 0x000000000f087348 */ /* 0x001fea0003c00000 */
[----:B------:R1:W2:Y:S02]  /*44840*/  SHFL.UP P6, R14, R13, R12, R11 ;  /* 0x0400000c0d0e7389 */ /* 0x0002a400000c000b */
[----:B012---:R-:W-:Y:S01]  /*44850*/  ENDCOLLECTIVE ;  /* 0x000000000000791b */ /* 0x007fe20003800000 */
.L_x_4119:
[----:B------:R-:W-:Y:S05]  /*44860*/  BSYNC B0 ;  /* 0x0000000000007941 */ /* 0x000fea0003800000 */
.L_x_4118:
        /* <DEDUP_REMOVED lines=10> */
.L_x_4120:
        /* <DEDUP_REMOVED lines=8> */
.L_x_4121:
        /* <DEDUP_REMOVED lines=8> */
.L_x_4122:
        /* <DEDUP_REMOVED lines=8> */
.L_x_4123:
        /* <DEDUP_REMOVED lines=9> */
.L_x_4124:
[----:B------:R-:W-:Y:S01]  /*44b20*/  IMAD.MOV.U32 R9, RZ, RZ, R14 ;  /* 0x000000ffff097224 */ /* 0x000fe200078e000e */
[----:B------:R-:W-:Y:S06]  /*44b30*/  BRA `(.L_x_4125) ;  /* 0xffffffc4006c7947 */ /* 0x000fec000383ffff */
.L_x_4019:
[----:B------:R-:W-:Y:S01]  /*44b40*/  BSSY B0, `(.L_x_4126) ;  /* 0x0000006000007945 */ /* 0x000fe20003800000 */
[----:B------:R-:W-:Y:S01]  /*44b50*/  PLOP3.LUT P6, PT, P6, PT, PT, 0x8, 0x0 ;  /* 0x000000000000781c */ /* 0x000fe200037ce170 */
[----:B------:R-:W-:-:S12]  /*44b60*/  IMAD.MOV.U32 R15, RZ, RZ, -0x1 ;  /* 0xffffffffff0f7424 */ /* 0x000fd800078e00ff */
[----:B0-----:R-:W-:Y:S05]  /*44b70*/  WARPSYNC.COLLECTIVE R15, `(.L_x_4127) ;  /* 0x000000000f087348 */ /* 0x001fea0003c00000 */
[----:B------:R-:W-:Y:S01]  /*44b80*/  VOTE.ANY R14, PT, P6 ;  /* 0x00000000000e7806 */ /* 0x000fe200030e0100 */
[----:B0-----:R-:W-:Y:S06]  /*44b90*/  ENDCOLLECTIVE ;  /* 0x000000000000791b */ /* 0x001fec0003800000 */
.L_x_4127:
[----:B------:R-:W-:Y:S05]  /*44ba0*/  BSYNC B0 ;  /* 0x0000000000007941 */ /* 0x000fea0003800000 */
.L_x_4126:
        /* <DEDUP_REMOVED lines=10> */
.L_x_4128:
[----:B------:R-:W-:Y:S02]  /*44c50*/  IMAD.MOV.U32 R13, RZ, RZ, R6 ;  /* 0x000000ffff0d7224 */ /* 0x000fe400078e0006 */
[----:B------:R-:W-:-:S07]  /*44c60*/  IMAD.MOV.U32 R0, RZ, RZ, R14 ;  /* 0x000000ffff007224 */ /* 0x000fce00078e000e */
[----:B------:R-:W-:Y:S05]  /*44c70*/  WARPSYNC.COLLECTIVE R15, `(.L_x_4129) ;  /* 0x000000000f087348 */ /* 0x000fea0003c00000 */
[----:B------:R0:W1:Y:S02]  /*44c80*/  SHFL.IDX P6, R14, R13, R12, R11 ;  /* 0x0000000c0d0e7389 */ /* 0x00006400000c000b */
[----:B01----:R-:W-:Y:S01]  /*44c90*/  ENDCOLLECTIVE ;  /* 0x000000000000791b */ /* 0x003fe20003800000 */
.L_x_4129:
[----:B------:R-:W-:Y:S02]  /*44ca0*/  IMAD.MOV.U32 R6, RZ, RZ, R14 ;  /* 0x000000ffff067224 */ /* 0x000fe400078e000e */
[----:B------:R-:W-:-:S05]  /*44cb0*/  IMAD.IADD R10, R4, 0x1, R10 ;  /* 0x00000001040a7824 */ /* 0x000fca00078e020a */
[----:B------:R2:W-:Y:S01]  /*44cc0*/  STL [R1+0x43c], R10 ;  /* 0x00043c0a01007387 */ /* 0x0005e20000100800 */
[----:B------:R-:W-:Y:S05]  /*44cd0*/  BRA `(.L_x_4130) ;  /* 0xffffffc4004c7947 */ /* 0x000fea000383ffff */
.L_x_4021:
        /* <DEDUP_REMOVED lines=8> */
.L_x_4132:
[----:B------:R-:W-:Y:S05]  /*44d60*/  BSYNC B0 ;  /* 0x0000000000007941 */ /* 0x000fea0003800000 */
.L_x_4131:
[----:B------:R-:W-:Y:S01]  /*44d70*/  IMAD.MOV.U32 R4, RZ, RZ, R14 ;  /* 0x000000ffff047224 */ /* 0x000fe200078e000e */
[----:B------:R-:W-:Y:S06]  /*44d80*/  BRA `(.L_x_4133) ;  /* 0xffffffc400387947 */ /* 0x000fec000383ffff */
.L_x_4027:
[----:B0-----:R0:W1:Y:S02]  /*44d90*/  SYNCS.PHASECHK.TRANS64.TRYWAIT P0, [R9+URZ+0x38820], R0 ;  /* 0x03882000090075a7 */ /* 0x001064000800017f */
[----:B-1----:R-:W-:Y:S05]  /*44da0*/  @!P0 NANOSLEEP.SYNCS 0x989680 ;  /* 0x009896800000895d */ /* 0x002fea0003900000 */
[----:B------:R-:W1:Y:S02]  /*44db0*/  @!P0 SYNCS.PHASECHK.TRANS64 P0, [R9+URZ+0x38820], R0 ;  /* 0x03882000090085a7 */ /* 0x000e64000800007f */
[----:B-1----:R-:W-:Y:S05]  /*44dc0*/  @!P0 BRA `(.L_x_4027) ;  /* 0xfffffffc00f08947 */ /* 0x002fea000383ffff */
[----:B------:R-:W-:Y:S05]  /*44dd0*/  BRA `(.L_x_4134) ;  /* 0xffffffcc00d87947 */ /* 0x000fea000383ffff */
.L_x_4028:
        /* <DEDUP_REMOVED lines=11> */
.L_x_4136:
[----:B------:R-:W-:Y:S05]  /*44e90*/  BSYNC B0 ;  /* 0x0000000000007941 */ /* 0x000fea0003800000 */
.L_x_4135:
[----:B------:R-:W-:Y:S05]  /*44ea0*/  BRA `(.L_x_4137) ;  /* 0xffffffcc00c07947 */ /* 0x000fea000383ffff */
.L_x_4029:
[----:B------:R-:W-:Y:S01]  /*44eb0*/  BSSY B0, `(.L_x_4138) ;  /* 0x0000006000007945 */ /* 0x000fe20003800000 */
[----:B------:R-:W-:-:S07]  /*44ec0*/  IMAD.MOV.U32 R15, RZ, RZ, -0x1 ;  /* 0xffffffffff0f7424 */ /* 0x000fce00078e00ff */
[----:B0-----:R-:W-:Y:S05]  /*44ed0*/  WARPSYNC.COLLECTIVE R15, `(.L_x_4139) ;  /* 0x000000000f0c7348 */ /* 0x001fea0003c00000 */
[----:B------:R-:W-:Y:S02]  /*44ee0*/  ELECT P6, UR62, PT ;  /* 0x00000000003e782f */ /* 0x000fe400038c0000 */
[----:B------:R-:W-:Y:S01]  /*44ef0*/  MOV R14, UR62 ;  /* 0x0000003e000e7c02 */ /* 0x000fe20008000f00 */
[----:B0-----:R-:W-:Y:S10]  /*44f00*/  ENDCOLLECTIVE ;  /* 0x000000000000791b */ /* 0x001ff40003800000 */
.L_x_4139:
[----:B------:R-:W-:Y:S05]  /*44f10*/  BSYNC B0 ;  /* 0x0000000000007941 */ /* 0x000fea0003800000 */
.L_x_4138:
[----:B------:R-:W-:Y:S05]  /*44f20*/  BRA `(.L_x_4140) ;  /* 0xffffffcc00b47947 */ /* 0x000fea000383ffff */
.L_x_4030:
[----:B0-----:R0:W1:Y:S02]  /*44f30*/  SYNCS.PHASECHK.TRANS64.TRYWAIT P0, [R5+URZ], R4 ;  /* 0x00000004050075a7 */ /* 0x001064000800017f */
[----:B-1----:R-:W-:Y:S05]  /*44f40*/  @!P0 NANOSLEEP.SYNCS 0x989680 ;  /* 0x009896800000895d */ /* 0x002fea0003900000 */
[----:B------:R-:W1:Y:S02]  /*44f50*/  @!P0 SYNCS.PHASECHK.TRANS64 P0, [R5+URZ], R4 ;  /* 0x00000004050085a7 */ /* 0x000e64000800007f */
[----:B-1----:R-:W-:Y:S05]  /*44f60*/  @!P0 BRA `(.L_x_4030) ;  /* 0xfffffffc00f08947 */ /* 0x002fea000383ffff */
[----:B------:R-:W-:Y:S05]  /*44f70*/  BRA `(.L_x_4141) ;  /* 0xffffffcc00dc7947 */ /* 0x000fea000383ffff */
.L_x_4031:
[----:B0-----:R0:W1:Y:S02]  /*44f80*/  SYNCS.PHASECHK.TRANS64.TRYWAIT P0, [R7+URZ], R2 ;  /* 0x00000002070075a7 */ /* 0x001064000800017f */
[----:B-1----:R-:W-:Y:S05]  /*44f90*/  @!P0 NANOSLEEP.SYNCS 0x989680 ;  /* 0x009896800000895d */ /* 0x002fea0003900000 */
[----:B------:R-:W1:Y:S02]  /*44fa0*/  @!P0 SYNCS.PHASECHK.TRANS64 P0, [R7+URZ], R2 ;  /* 0x00000002070085a7 */ /* 0x000e64000800007f */
[----:B-1----:R-:W-:Y:S05]  /*44fb0*/  @!P0 BRA `(.L_x_4031) ;  /* 0xfffffffc00f08947 */ /* 0x002fea000383ffff */
[----:B------:R-:W-:Y:S05]  /*44fc0*/  BRA `(.L_x_4142) ;  /* 0xffffffcc00dc7947 */ /* 0x000fea000383ffff */
.L_x_4032:
[----:B-1----:R1:W2:Y:S02]  /*44fd0*/  SYNCS.PHASECHK.TRANS64.TRYWAIT P0, [R5+URZ], R4 ;  /* 0x00000004050075a7 */ /* 0x0022a4000800017f */
[----:B--2---:R-:W-:Y:S05]  /*44fe0*/  @!P0 NANOSLEEP.SYNCS 0x989680 ;  /* 0x009896800000895d */ /* 0x004fea0003900000 */
[----:B------:R-:W2:Y:S02]  /*44ff0*/  @!P0 SYNCS.PHASECHK.TRANS64 P0, [R5+URZ], R4 ;  /* 0x00000004050085a7 */ /* 0x000ea4000800007f */
[----:B--2---:R-:W-:Y:S05]  /*45000*/  @!P0 BRA `(.L_x_4032) ;  /* 0xfffffffc00f08947 */ /* 0x004fea000383ffff */
[----:B------:R-:W-:Y:S05]  /*45010*/  BRA `(.L_x_4143) ;  /* 0xffffffcc00d07947 */ /* 0x000fea000383ffff */
        .type           $_ZN7cutlass13device_kernelIN5flash11enable_sm90INS1_16FlashAttnFwdSm90INS1_25CollectiveMainloopFwdSm90ILi2EN4cute5tupleIJNS5_1CILi1EEES8_S8_EEENS6_IJNS7_ILi64EEESA_SA_EEELi512ENS_10bfloat16_tEfNS_4arch4Sm90ELb0ELb1ELb1ELb1ELb0ELb1ELb1ELb0ELb0ELb1ELb1ELb0EEENS1_21CollectiveEpilogueFwdINS6_IJSA_NS7_ILi512EEESA_EEES9_SC_SE_Li256ELb1ELb1ELb1ELb0EEENS1_36VarlenDynamicPersistentTileSchedulerILi64ELi64ELi256ELi128ELb1ELb1ELb1ELb1ELb0ELb1EEEEEEEEEvNT_6ParamsE$_ZZN5flash25CollectiveMainloopFwdSm90ILi2EN4cute5tupleIJNS1_1CILi1EEES4_S4_EEENS2_IJNS3_ILi64EEES6_S6_EEELi512EN7cutlass10bfloat16_tEfNS8_4arch4Sm90ELb0ELb1ELb1ELb1ELb0ELb1ELb1ELb0ELb0ELb1ELb1ELb0EE3mmaINS_16FlashAttnFwdSm90ISC_NS_21CollectiveEpilogueFwdINS2_IJS6_NS3_ILi512EEES6_EEES5_S9_SB_Li256ELb1ELb1ELb1ELb0EEENS_36VarlenDynamicPersistentTileSchedulerILi64ELi64ELi256ELi128ELb1ELb1ELb1ELb1ELb0ELb1EEEE13SharedStorageENS1_6TensorINS1_11ArrayEngineIfLm128EEENS1_6LayoutINS2_IJNS2_IJNS3_ILi2EEESR_NS3_ILi32EEEEEES4_S4_EEENS2_IJNS2_IJS4_SR_NS3_ILi4EEEEEENS3_ILi0EEESX_EEEEEEENS_7SoftmaxILi2ELi0EEEEEbRKNSC_6ParamsENS8_25PipelineTmaAsyncNoClusterILi2ENS8_16PipelineTmaAsyncILi2EEEEES19_RNS8_13PipelineStateILj2EEERT0_RT1_iRiRKNS_16SeqlenInfoQKNewKILb1ELb1EEENS2_IJiiiiEEERT_ENKUliT_T0_T1_E_clIZSD_ISM_S10_S12_EbS15_S19_S19_S1C_S1E_S1G_iS1H_S1L_S1M_S1O_EUlRS1P_iE0_NS3_ILb1EEES1W_EEDaiS1P_S1Q_S1R_,@function
        .size           $_ZN7cutlass13device_kernelIN5flash11enable_sm90INS1_16FlashAttnFwdSm90INS1_25CollectiveMainloopFwdSm90ILi2EN4cute5tupleIJNS5_1CILi1EEES8_S8_EEENS6_IJNS7_ILi64EEESA_SA_EEELi512ENS_10bfloat16_tEfNS_4arch4Sm90ELb0ELb1ELb1ELb1ELb0ELb1ELb1ELb0ELb0ELb1ELb1ELb0EEENS1_21CollectiveEpilogueFwdINS6_IJSA_NS7_ILi512EEESA_EEES9_SC_SE_Li256ELb1ELb1ELb1ELb0EEENS1_36VarlenDynamicPersistentTileSchedulerILi64ELi64ELi256ELi128ELb1ELb1ELb1ELb1ELb0ELb1EEEEEEEEEvNT_6ParamsE$_ZZN5flash25CollectiveMainloopFwdSm90ILi2EN4cute5tupleIJNS1_1CILi1EEES4_S4_EEENS2_IJNS3_ILi64EEES6_S6_EEELi512EN7cutlass10bfloat16_tEfNS8_4arch4Sm90ELb0ELb1ELb1ELb1ELb0ELb1ELb1ELb0ELb0ELb1ELb1ELb0EE3mmaINS_16FlashAttnFwdSm90ISC_NS_21CollectiveEpilogueFwdINS2_IJS6_NS3_ILi512EEES6_EEES5_S9_SB_Li256ELb1ELb1ELb1ELb0EEENS_36VarlenDynamicPersistentTileSchedulerILi64ELi64ELi256ELi128ELb1ELb1ELb1ELb1ELb0ELb1EEEE13SharedStorageENS1_6TensorINS1_11ArrayEngineIfLm128EEENS1_6LayoutINS2_IJNS2_IJNS3_ILi2EEESR_NS3_ILi32EEEEEES4_S4_EEENS2_IJNS2_IJS4_SR_NS3_ILi4EEEEEENS3_ILi0EEESX_EEEEEEENS_7SoftmaxILi2ELi0EEEEEbRKNSC_6ParamsENS8_25PipelineTmaAsyncNoClusterILi2ENS8_16PipelineTmaAsyncILi2EEEEES19_RNS8_13PipelineStateILj2EEERT0_RT1_iRiRKNS_16SeqlenInfoQKNewKILb1ELb1EEENS2_IJiiiiEEERT_ENKUliT_T0_T1_E_clIZSD_ISM_S10_S12_EbS15_S19_S19_S1C_S1E_S1G_iS1H_S1L_S1M_S1O_EUlRS1P_iE0_NS3_ILb1EEES1W_EEDaiS1P_S1Q_S1R_,(.L_x_6051 - $_ZN7cutlass13device_kernelIN5flash11enable_sm90INS1_16FlashAttnFwdSm90INS1_25CollectiveMainloopFwdSm90ILi2EN4cute5tupleIJNS5_1CILi1EEES8_S8_EEENS6_IJNS7_ILi64EEESA_SA_EEELi512ENS_10bfloat16_tEfNS_4arch4Sm90ELb0ELb1ELb1ELb1ELb0ELb1ELb1ELb0ELb0ELb1ELb1ELb0EEENS1_21CollectiveEpilogueFwdINS6_IJSA_NS7_ILi512EEESA_EEES9_SC_SE_Li256ELb1ELb1ELb1ELb0EEENS1_36VarlenDynamicPersistentTileSchedulerILi64ELi64ELi256ELi128ELb1ELb1ELb1ELb1ELb0ELb1EEEEEEEEEvNT_6ParamsE$_ZZN5flash25CollectiveMainloopFwdSm90ILi2EN4cute5tupleIJNS1_1CILi1EEES4_S4_EEENS2_IJNS3_ILi64EEES6_S6_EEELi512EN7cutlass10bfloat16_tEfNS8_4arch4Sm90ELb0ELb1ELb1ELb1ELb0ELb1ELb1ELb0ELb0ELb1ELb1ELb0EE3mmaINS_16FlashAttnFwdSm90ISC_NS_21CollectiveEpilogueFwdINS2_IJS6_NS3_ILi512EEES6_EEES5_S9_SB_Li256ELb1ELb1ELb1ELb0EEENS_36VarlenDynamicPersistentTileSchedulerILi64ELi64ELi256ELi128ELb1ELb1ELb1ELb1ELb0ELb1EEEE13SharedStorageENS1_6TensorINS1_11ArrayEngineIfLm128EEENS1_6LayoutINS2_IJNS2_IJNS3_ILi2EEESR_NS3_ILi32EEEEEES4_S4_EEENS2_IJNS2_IJS4_SR_NS3_ILi4EEEEEENS3_ILi0EEESX_EEEEEEENS_7SoftmaxILi2ELi0EEEEEbRKNSC_6ParamsENS8_25PipelineTmaAsyncNoClusterILi2ENS8_16PipelineTmaAsyncILi2EEEEES19_RNS8_13PipelineStateILj2EEERT0_RT1_iRiRKNS_16SeqlenInfoQKNewKILb1ELb1EEENS2_IJiiiiEEERT_ENKUliT_T0_T1_E_clIZSD_ISM_S10_S12_EbS15_S19_S19_S1C_S1E_S1G_iS1H_S1L_S1M_S1O_EUlRS1P_iE0_NS3_ILb1EEES1W_EEDaiS1P_S1Q_S1R_)
$_ZN7cutlass13device_kernelIN5flash11enable_sm90INS1_16FlashAttnFwdSm90INS1_25CollectiveMainloopFwdSm90ILi2EN4cute5tupleIJNS5_1CILi1EEES8_S8_EEENS6_IJNS7_ILi64EEESA_SA_EEELi512ENS_10bfloat16_tEfNS_4arch4Sm90ELb0ELb1ELb1ELb1ELb0ELb1ELb1ELb0ELb0ELb1ELb1ELb0EEENS1_21CollectiveEpilogueFwdINS6_IJSA_NS7_ILi512EEESA_EEES9_SC_SE_Li256ELb1ELb1ELb1ELb0EEENS1_36VarlenDynamicPersistentTileSchedulerILi64ELi64ELi256ELi128ELb1ELb1ELb1ELb1ELb0ELb1EEEEEEEEEvNT_6ParamsE$_ZZN5flash25CollectiveMainloopFwdSm90ILi2EN4cute5tupleIJNS1_1CILi1EEES4_S4_EEENS2_IJNS3_ILi64EEES6_S6_EEELi512EN7cutlass10bfloat16_tEfNS8_4arch4Sm90ELb0ELb1ELb1ELb1ELb0ELb1ELb1ELb0ELb0ELb1ELb1ELb0EE3mmaINS_16FlashAttnFwdSm90ISC_NS_21CollectiveEpilogueFwdINS2_IJS6_NS3_ILi512EEES6_EEES5_S9_SB_Li256ELb1ELb1ELb1ELb0EEENS_36VarlenDynamicPersistentTileSchedulerILi64ELi64ELi256ELi128ELb1ELb1ELb1ELb1ELb0ELb1EEEE13SharedStorageENS1_6TensorINS1_11ArrayEngineIfLm128EEENS1_6LayoutINS2_IJNS2_IJNS3_ILi2EEESR_NS3_ILi32EEEEEES4_S4_EEENS2_IJNS2_IJS4_SR_NS3_ILi4EEEEEENS3_ILi0EEESX_EEEEEEENS_7SoftmaxILi2ELi0EEEEEbRKNSC_6ParamsENS8_25PipelineTmaAsyncNoClusterILi2ENS8_16PipelineTmaAsyncILi2EEEEES19_RNS8_13PipelineStateILj2EEERT0_RT1_iRiRKNS_16SeqlenInfoQKNewKILb1ELb1EEENS2_IJiiiiEEERT_ENKUliT_T0_T1_E_clIZSD_ISM_S10_S12_EbS15_S19_S19_S1C_S1E_S1G_iS1H_S1L_S1M_S1O_EUlRS1P_iE0_NS3_ILb1EEES1W_EEDaiS1P_S1Q_S1R_:
        /* <DEDUP_REMOVED lines=22> */
.L_x_4145:
[----:B------:R-:W-:Y:S05]  /*45180*/  BSYNC B1 ;  /* 0x0000000000017941 */ /* 0x000fea0003800000 */
.L_x_4144:
        /* <DEDUP_REMOVED lines=17> */
.L_x_4147:
[----:B------:R-:W-:Y:S05]  /*452a0*/  BSYNC B1 ;  /* 0x0000000000017941 */ /* 0x000fea0003800000 */
.L_x_4146:
        /* <DEDUP_REMOVED lines=10> */
.L_x_4149:
[----:B------:R-:W-:Y:S05]  /*45350*/  BSYNC B1 ;  /* 0x0000000000017941 */ /* 0x000fea0003800000 */
.L_x_4148:
[----:B------:R-:W2:Y:S01]  /*45360*/  LDL.64 R10, [R0] ;  /* 0x00000000000a7983 */ /* 0x000ea20000100a00 */
[C---:B------:R-:W-:Y:S02]  /*45370*/  R2UR UR6, R2.reuse ;  /* 0x00000000020672ca */ /* 0x040fe400000e0000 */
[C---:B------:R-:W-:Y:S01]  /*45380*/  R2UR UR7, R3.reuse ;  /* 0x00000000030772ca */ /* 0x040fe200000e0000 */
[----:B------:R-:W3:Y:S01]  /*45390*/  LDL.64 R6, [R0+0x28] ;  /* 0x0000280000067983 */ /* 0x000ee20000100a00 */
[C---:B------:R-:W-:Y:S02]  /*453a0*/  R2UR UR4, R2.reuse ;  /* 0x00000000020472ca */ /* 0x040fe400000e0000 */
[----:B------:R-:W-:Y:S01]  /*453b0*/  R2UR UR5, R3 ;  /* 0x00000000030572ca */ /* 0x000fe200000e0000 */
[----:B0----5:R-:W4:Y:S08]  /*453c0*/  LDL.64 R12, [R0+0x20] ;  /* 0x00002000000c7983 */ /* 0x021f300000100a00 */
[----:B--2---:R-:W2:Y:S04]  /*453d0*/  LD.E R5, desc[UR6][R10.64] ;  /* 0x000000060a057980 */ /* 0x004ea8000c101900 */
[----:B---3--:R-:W2:Y:S04]  /*453e0*/  LD.E.64 R6, desc[UR4][R6.64] ;  /* 0x0000000406067980 */ /* 0x008ea8000c101b00 */
[----:B------:R-:W3:Y:S01]  /*453f0*/  LDL.64 R10, [R0+0x8] ;  /* 0x00000800000a7983 */ /* 0x000ee20000100a00 */
[----:B------:R-:W-:Y:S05]  /*45400*/  WARPSYNC.ALL ;  /* 0x0000000000007948 */ /* 0x000fea0003800000 */
[----:B------:R-:W-:-:S02]  /*45410*/  R2UR UR4, R2 ;  /* 0x00000000020472ca */ /* 0x000fc400000e0000 */
[C---:B------:R-:W-:Y:S02]  /*45420*/  R2UR UR5, R3.reuse ;  /* 0x00000000030572ca */ /* 0x040fe400000e0000 */
[----:B------:R-:W-:Y:S02]  /*45430*/  R2UR UR6, R2 ;  /* 0x00000000020672ca */ /* 0x000fe400000e0000 */
[----:B------:R-:W-:-:S09]  /*45440*/  R2UR UR7, R3 ;  /* 0x00000000030772ca */ /* 0x000fd200000e0000 */
[----:B---3--:R0:W-:Y:S04]  /*45450*/  ST.E desc[UR4][R10.64], RZ ;  /* 0x000000ff0a007985 */ /* 0x0081e8000c101904 */
[----:B----4-:R-:W3:Y:S01]  /*45460*/  LD.E.64 R14, desc[UR6][R12.64] ;  /* 0x000000060c0e7980 */ /* 0x010ee2000c101b00 */
[----:B--2---:R-:W-:Y:S01]  /*45470*/  IMAD R6, R5, 0x200, R6 ;  /* 0x0000020005067824 */ /* 0x004fe200078e0206 */
[----:B------:R-:W-:Y:S01]  /*45480*/  R2UR UR7, R7 ;  /* 0x00000000070772ca */ /* 0x000fe200000e0000 */
[----:B------:R-:W-:Y:S01]  /*45490*/  WARPGROUP.ARRIVE ;  /* 0x00000000000079c5 */ /* 0x000fe20000000000 */
[----:B------:R-:W-:Y:S01]  /*454a0*/  R2UR UR8, R2 ;  /* 0x00000000020872ca */ /* 0x000fe200000e0000 */
[----:B------:R-:W-:Y:S01]  /*454b0*/  IMAD.MOV.U32 R5, RZ, RZ, 0x1 ;  /* 0x00000001ff057424 */ /* 0x000fe200078e00ff */
[----:B------:R-:W-:-:S02]  /*454c0*/  R2UR UR6, R6 ;  /* 0x00000000060672ca */ /* 0x000fc400000e0000 */
        /* <DEDUP_REMOVED lines=55> */
[----:B------:R-:W-:-:S13]  /*45840*/  R2UR UR5, R3 ;  /* 0x00000000030572ca */ /* 0x000fda00000e0000 */
[----:B--2---:R-:W2:Y:S04]  /*45850*/  LD.E R12, desc[UR4][R6.64] ;  /* 0x00000004060c7980 */ /* 0x004ea8000c101900 */
[----:B------:R-:W3:Y:S01]  /*45860*/  LDL.64 R6, [R0+0x30] ;  /* 0x0000300000067983 */ /* 0x000ee20000100a00 */
[----:B------:R-:W-:Y:S01]  /*45870*/  BSSY B1, `(.L_x_4151) ;  /* 0x0000008000017945 */ /* 0x000fe20003800000 */
[----:B--2---:R-:W-:-:S04]  /*45880*/  LEA.HI R13, R12, R12, RZ, 0x1 ;  /* 0x0000000c0c0d7211 */ /* 0x004fc800078f08ff */
[----:B------:R-:W-:-:S05]  /*45890*/  LOP3.LUT R13, R13, 0xfffffffe, RZ, 0xc0, !PT ;  /* 0xfffffffe0d0d7812 */ /* 0x000fca00078ec0ff */
[----:B------:R-:W-:Y:S01]  /*458a0*/  IMAD.IADD R13, R12, 0x1, -R13 ;  /* 0x000000010c0d7824 */ /* 0x000fe200078e0a0d */
[----:B---3--:R-:W-:-:S04]  /*458b0*/  MOV R12, R6 ;  /* 0x00000006000c7202 */ /* 0x008fc80000000f00 */
[----:B------:R-:W-:-:S04]  /*458c0*/  SHF.L.U32 R13, R13, 0x1f, RZ ;  /* 0x0000001f0d0d7819 */ /* 0x000fc800000006ff */
[----:B------:R-:W1:Y:S02]  /*458d0*/  SYNCS.PHASECHK.TRANS64.TRYWAIT P0, [R12+URZ+0x38810], R13 ;  /* 0x0388100d0c0075a7 */ /* 0x000e64000800017f */
[----:B01----:R-:W-:Y:S05]  /*458e0*/  @!P0 BRA `(.L_x_4152) ;  /* 0x000000ec00708947 */ /* 0x003fea0003800000 */
.L_x_4175:
[----:B------:R-:W-:Y:S05]  /*458f0*/  BSYNC B1 ;  /* 0x0000000000017941 */ /* 0x000fea0003800000 */
.L_x_4151:
[----:B------:R-:W0:Y:S01]  /*45900*/  LDL.64 R6, [R0+0x40] ;  /* 0x0000400000067983 */ /* 0x000e220000100a00 */
[----:B------:R-:W-:Y:S02]  /*45910*/  R2UR UR4, R2 ;  /* 0x00000000020472ca */ /* 0x000fe400000e0000 */
[----:B------:R-:W-:Y:S01]  /*45920*/  R2UR UR5, R3 ;  /* 0x00000000030572ca */ /* 0x000fe200000e0000 */
[----:B------:R-:W2:-:S12]  /*45930*/  LDL.64 R10, [R0] ;  /* 0x00000000000a7983 */ /* 0x000e980000100a00 */
[----:B0-----:R-:W3:Y:S01]  /*45940*/  LD.E R12, desc[UR4][R6.64+0x1c] ;  /* 0x00001c04060c7980 */ /* 0x001ee2000c101900 */
[----:B------:R-:W-:Y:S02]  /*45950*/  R2UR UR6, R2 ;  /* 0x00000000020672ca */ /* 0x000fe400000e0000 */
[----:B------:R-:W-:Y:S01]  /*45960*/  R2UR UR7, R3 ;  /* 0x00000000030772ca */ /* 0x000fe200000e0000 */
[----:B--2---:R0:W5:Y:S01]  /*45970*/  LD.E R14, desc[UR4][R10.64] ;  /* 0x000000040a0e7980 */ /* 0x004162000c101900 */
[----:B------:R-:W-:Y:S11]  /*45980*/  BSSY B1, `(.L_x_4153) ;  /* 0x0000006000017945 */ /* 0x000ff60003800000 */
[----:B------:R0:W5:Y:S01]  /*45990*/  LD.E R15, desc[UR6][R10.64+0x4] ;  /* 0x000004060a0f7980 */ /* 0x000162000c101900 */
[----:B---3--:R-:W-:-:S04]  /*459a0*/  LOP3.LUT R12, R12, 0x1, RZ, 0xfc, !PT ;  /* 0x000000010c0c7812 */ /* 0x008fc800078efcff */
[----:B------:R-:W-:-:S13]  /*459b0*/  ISETP.NE.AND P0, PT, R12, 0x3, PT ;  /* 0x000000030c00780c */ /* 0x000fda0003f05270 */
[----:B0-----:R-:W-:Y:S05]  /*459c0*/  @!P0 BRA `(.L_x_4154) ;  /* 0x0000000000048947 */ /* 0x001fea0003800000 */
[----:B------:R-:W-:Y:S01]  /*459d0*/  BPT.TRAP 0x1 ;  /* 0x000000040000795c */ /* 0x000fe20000300000 */
.L_x_4154:
[----:B------:R-:W-:Y:S05]  /*459e0*/  BSYNC B1 ;  /* 0x0000000000017941 */ /* 0x000fea0003800000 */
.L_x_4153:
        /* <DEDUP_REMOVED lines=17> */
.L_x_4156:
[----:B------:R-:W-:Y:S05]  /*45b00*/  BSYNC B1 ;  /* 0x0000000000017941 */ /* 0x000fea0003800000 */
.L_x_4155:
        /* <DEDUP_REMOVED lines=10> */
.L_x_4158:
[----:B------:R-:W-:Y:S05]  /*45bb0*/  BSYNC B1 ;  /* 0x0000000000017941 */ /* 0x000fea0003800000 */
.L_x_4157:
        /* <DEDUP_REMOVED lines=303> */
[----:B------:R-:W-:Y:S01]  /*46eb0*/  R2UR UR9, R3 ;  /* 0x00000000030972ca */ /* 0x000fe200000e0000 */
        /* <DEDUP_REMOVED lines=275> */
[----:B--2---:R-:W2:Y:S01]  /*47ff0*/  LD.E.64 R6, desc[UR4][R6.64] ;  /* 0x0000000406067980 */ /* 0x004ea2000c101b00 */
[----:B------:R-:W-:Y:S02]  /*48000*/  R2UR UR4, R2 ;  /* 0x00000000020472ca */ /* 0x000fe400000e0000 */
[----:B------:R-:W-:-:S13]  /*48010*/  R2UR UR5, R3 ;  /* 0x00000000030572ca */ /* 0x000fda00000e0000 */
[----:B------:R-:W3:Y:S01]  /*48020*/  LD.E R5, desc[UR4][R8.64+0x24] ;  /* 0x0000240408057980 */ /* 0x000ee2000c101900 */
        /* <DEDUP_REMOVED lines=11> */
[----:B------:R-:W4:Y:S04]  /*480e0*/  LD.E R18, desc[UR10][R8.64+0xc] ;  /* 0x00000c0a08127980 */ /* 0x000f28000c101900 */
[----:B------:R-:W4:Y:S06]  /*480f0*/  LD.E R19, desc[UR8][R8.64+0x10] ;  /* 0x0000100808137980 */ /* 0x000f2c000c101900 */
[----:B------:R-:W4:Y:S04]  /*48100*/  LD.E R20, desc[UR12][R8.64+0x14] ;  /* 0x0000140c08147980 */ /* 0x000f28000c101900 */
[----:B--2---:R-:W2:Y:S01]  /*48110*/  LD.E R15, desc[UR4][R6.64] ;  /* 0x00000004060f7980 */ /* 0x004ea2000c101900 */
[----:B------:R-:W-:-:S02]  /*48120*/  R2UR UR4, R2 ;  /* 0x00000000020472ca */ /* 0x000fc400000e0000 */
[----:B------:R-:W-:-:S13]  /*48130*/  R2UR UR5, R3 ;  /* 0x00000000030572ca */ /* 0x000fda00000e0000 */
[----:B------:R-:W2:Y:S01]  /*48140*/  LD.E R60, desc[UR4][R8.64] ;  /* 0x00000004083c7980 */ /* 0x000ea2000c101900 */
[----:B------:R-:W-:Y:S02]  /*48150*/  R2UR UR4, R2 ;  /* 0x00000000020472ca */ /* 0x000fe400000e0000 */
[----:B------:R-:W-:Y:S02]  /*48160*/  R2UR UR5, R3 ;  /* 0x00000000030572ca */ /* 0x000fe400000e0000 */
[----:B---3--:R-:W-:-:S11]  /*48170*/  ISETP.NE.AND P1, PT, R5, 0x1, PT ;  /* 0x000000010500780c */ /* 0x008fd60003f25270 */
[----:B------:R1:W3:Y:S02]  /*48180*/  LD.E R56, desc[UR4][R56.64] ;  /* 0x0000000438387980 */ /* 0x0002e4000c101900 */
[C---:B------:R-:W-:Y:S02]  /*48190*/  @P1 R2UR UR4, R2.reuse ;  /* 0x00000000020412ca */ /* 0x040fe400000e0000 */
[C---:B------:R-:W-:Y:S02]  /*481a0*/  @P1 R2UR UR5, R3.reuse ;  /* 0x00000000030512ca */ /* 0x040fe400000e0000 */
[----:B------:R-:W-:Y:S02]  /*481b0*/  @P1 R2UR UR6, R2 ;  /* 0x00000000020612ca */ /* 0x000fe400000e0000 */
[----:B------:R-:W-:-:S09]  /*481c0*/  @P1 R2UR UR7, R3 ;  /* 0x00000000030712ca */ /* 0x000fd200000e0000 */
[----:B------:R-:W3:Y:S04]  /*481d0*/  @P1 LD.E R59, desc[UR4][R8.64+0x28] ;  /* 0x00002804083b1980 */ /* 0x000ee8000c101900 */
[----:B------:R-:W3:Y:S01]  /*481e0*/  @P1 LD.E R58, desc[UR6][R8.64+0x2c] ;  /* 0x00002c06083a1980 */ /* 0x000ee2000c101900 */
[C---:B------:R-:W-:Y:S02]  /*481f0*/  R2UR UR4, R2.reuse ;  /* 0x00000000020472ca */ /* 0x040fe400000e0000 */
[C---:B------:R-:W-:Y:S02]  /*48200*/  R2UR UR5, R3.reuse ;  /* 0x00000000030572ca */ /* 0x040fe400000e0000 */
[----:B------:R-:W-:Y:S02]  /*48210*/  R2UR UR6, R2 ;  /* 0x00000000020672ca */ /* 0x000fe400000e0000 */
[----:B------:R-:W-:-:S09]  /*48220*/  R2UR UR7, R3 ;  /* 0x00000000030772ca */ /* 0x000fd200000e0000 */
[----:B------:R-:W3:Y:S04]  /*48230*/  LD.E R6, desc[UR4][R8.64+0x8] ;  /* 0x0000080408067980 */ /* 0x000ee8000c101900 */
[----:B------:R-:W3:Y:S01]  /*48240*/  LD.E R7, desc[UR6][R8.64+0x4] ;  /* 0x0000040608077980 */ /* 0x000ee2000c101900 */
[----:B----4-:R-:W-:Y:S01]  /*48250*/  ISETP.GE.AND P2, PT, R10, 0x1, PT ;  /* 0x000000010a00780c */ /* 0x010fe20003f46270 */
[----:B------:R-:W-:Y:S01]  /*48260*/  BSSY B1, `(.L_x_4160) ;  /* 0x000008b000017945 */ /* 0x000fe20003800000 */
        /* <DEDUP_REMOVED lines=12> */
[----:B------:R-:W-:Y:S01]  /*48330*/  SHF.R.S32.HI R43, RZ, 0x1f, R60 ;  /* 0x0000001fff2b7819 */ /* 0x000fe2000001143c */
[----:B------:R-:W-:-:S03]  /*48340*/  FMUL.FTZ R39, R41, R15 ;  /* 0x0000000f29277220 */ /* 0x000fc60000410000 */
[-C--:B------:R-:W-:Y:S01]  /*48350*/  LEA.HI R36, R43, R60.reuse, RZ, 0x7 ;  /* 0x0000003c2b247211 */ /* 0x080fe200078f38ff */
[-C--:B------:R-:W-:Y:S01]  /*48360*/  FMUL.FTZ R41, R45, R15.reuse ;  /* 0x0000000f2d297220 */ /* 0x080fe20000410000 */
[-C--:B0-----:R-:W-:Y:S02]  /*48370*/  FMUL.FTZ R12, R27, R15.reuse ;  /* 0x0000000f1b0c7220 */ /* 0x081fe40000410000 */
[----:B------:R-:W-:Y:S01]  /*48380*/  LOP3.LUT R45, R36, 0xffffff80, RZ, 0xc0, !PT ;  /* 0xffffff80242d7812 */ /* 0x000fe200078ec0ff */
[-C--:B------:R-:W-:Y:S01]  /*48390*/  FMUL.FTZ R27, R38, R15.reuse ;  /* 0x0000000f261b7220 */ /* 0x080fe20000410000 */
[-C--:B------:R-:W-:Y:S01]  /*483a0*/  FMUL.FTZ R38, R40, R15.reuse ;  /* 0x0000000f28267220 */ /* 0x080fe20000410000 */
[-C--:B------:R-:W-:Y:S02]  /*483b0*/  FMUL.FTZ R40, R44, R15.reuse ;  /* 0x0000000f2c287220 */ /* 0x080fe40000410000 */
[----:B------:R-:W-:Y:S02]  /*483c0*/  IMAD.IADD R44, R60, 0x1, -R45 ;  /* 0x000000013c2c7824 */ /* 0x000fe400078e0a2d */
[-C--:B------:R-:W-:Y:S01]  /*483d0*/  FMUL.FTZ R36, R47, R15.reuse ;  /* 0x0000000f2f247220 */ /* 0x080fe20000410000 */
[----:B------:R-:W-:Y:S01]  /*483e0*/  FMUL.FTZ R21, R34, R15 ;  /* 0x0000000f22157220 */ /* 0x000fe20000410000 */
[----:B------:R-:W-:-:S02]  /*483f0*/  LEA.HI R43, R43, R60, RZ, 0x2 ;  /* 0x0000003c2b2b7211 */ /* 0x000fc400078f10ff */
[----:B------:R-:W-:Y:S01]  /*48400*/  SHF.R.S32.HI R47, RZ, 0x1f, R44 ;  /* 0x0000001fff2f7819 */ /* 0x000fe2000001142c */
[-C--:B------:R-:W-:Y:S01]  /*48410*/  FMUL.FTZ R34, R46, R15.reuse ;  /* 0x0000000f2e227220 */ /* 0x080fe20000410000 */
[----:B-1----:R-:W-:Y:S02]  /*48420*/  LOP3.LUT R57, R43, 0xfffffffc, RZ, 0xc0, !PT ;  /* 0xfffffffc2b397812 */ /* 0x002fe400078ec0ff */
[-C--:B------:R-:W-:Y:S01]  /*48430*/  LEA.HI R46, R47, R44.reuse, RZ, 0x2 ;  /* 0x0000002c2f2e7211 */ /* 0x080fe200078f10ff */
[-C--:B------:R-:W-:Y:S01]  /*48440*/  FMUL.FTZ R45, R48, R15.reuse ;  /* 0x0000000f302d7220 */ /* 0x080fe20000410000 */
[-C--:B------:R-:W-:Y:S01]  /*48450*/  FMUL.FTZ R14, R31, R15.reuse ;  /* 0x0000000f1f0e7220 */ /* 0x080fe20000410000 */
[-C--:B------:R-:W-:Y:S01]  /*48460*/  FMUL.FTZ R31, R42, R15.reuse ;  /* 0x0000000f2a1f7220 */ /* 0x080fe20000410000 */
[--C-:B------:R-:W-:Y:S02]  /*48470*/  SHF.R.S32.HI R43, RZ, 0x2, R46.reuse ;  /* 0x00000002ff2b7819 */ /* 0x100fe4000001142e */
[----:B------:R-:W-:Y:S01]  /*48480*/  SHF.R.S32.HI R48, RZ, 0x1f, R46 ;  /* 0x0000001fff307819 */ /* 0x000fe2000001142e */
[----:B------:R-:W-:Y:S01]  /*48490*/  IMAD.IADD R57, R60, 0x1, -R57 ;  /* 0x000000013c397824 */ /* 0x000fe200078e0a39 */
[----:B------:R-:W-:Y:S01]  /*484a0*/  LEA.HI R42, R47, R44, RZ, 0x5 ;  /* 0x0000002c2f2a7211 */ /* 0x000fe200078f28ff */
[----:B------:R-:W-:Y:S01]  /*484b0*/  FMUL.FTZ R47, R49, R15 ;  /* 0x0000000f312f7220 */ /* 0x000fe20000410000 */
[----:B------:R-:W-:-:S02]  /*484c0*/  LEA.HI R48, R48, R43, RZ, 0x3 ;  /* 0x0000002b30307211 */ /* 0x000fc400078f18ff */
[----:B------:R-:W-:Y:S02]  /*484d0*/  SHF.R.S32.HI R49, RZ, 0x5, R42 ;  /* 0x00000005ff317819 */ /* 0x000fe4000001142a */
[----:B------:R-:W-:Y:S02]  /*484e0*/  LEA.HI R42, R57, R57, RZ, 0x1 ;  /* 0x00000039392a7211 */ /* 0x000fe400078f08ff */
[----:B------:R-:W-:Y:S01]  /*484f0*/  LOP3.LUT R48, R48, 0xfffffff8, RZ, 0xc0, !PT ;  /* 0xfffffff830307812 */ /* 0x000fe200078ec0ff */
[----:B---3--:R-:W-:Y:S01]  /*48500*/  IMAD R49, R56, 0x4, R49 ;  /* 0x0000000438317824 */ /* 0x008fe200078e0231 */
[----:B------:R-:W-:-:S03]  /*48510*/  LOP3.LUT R56, R42, 0x1ffffffe, RZ, 0xc0, !PT ;  /* 0x1ffffffe2a387812 */ /* 0x000fc600078ec0ff */
[----:B------:R-:W-:Y:S02]  /*48520*/  IMAD.IADD R48, R43, 0x1, -R48 ;  /* 0x000000012b307824 */ /* 0x000fe400078e0a30 */
[----:B------:R-:W-:Y:S02]  /*48530*/  IMAD.IADD R56, R57, 0x1, -R56 ;  /* 0x0000000139387824 */ /* 0x000fe400078e0a38 */
[----:B------:R-:W-:-:S04]  /*48540*/  IMAD.U32 R49, R49, 0x10, R48 ;  /* 0x0000001031317824 */ /* 0x000fc800078e0030 */
[----:B------:R-:W-:-:S04]  /*48550*/  IMAD R56, R56, 0x8, R49 ;  /* 0x0000000838387824 */ /* 0x000fc800078e0231 */
[----:B------:R-:W-:-:S05]  /*48560*/  @P1 IMAD.HI.U32 R59, R56, R59, RZ ;  /* 0x0000003b383b1227 */ /* 0x000fca00078e00ff */
        /* <DEDUP_REMOVED lines=17> */
[----:B------:R-:W2:Y:S01]  /*48680*/  MUFU.TANH R24, R24 ;  /* 0x0000001800187308 */ /* 0x000ea20000002400 */
[----:B------:R-:W-:-:S07]  /*48690*/  LOP3.LUT R15, RZ, R18, RZ, 0x33, !PT ;  /* 0x00000012ff0f7212 */ /* 0x000fce00078e33ff */
        /* <DEDUP_REMOVED lines=32> */
[----:B------:R-:W-:Y:S01]  /*488a0*/  IMAD.IADD R48, R48, 0x1, R15 ;  /* 0x0000000130307824 */ /* 0x000fe200078e020f */
[----:B0-----:R-:W-:Y:S01]  /*488b0*/  VIADDMNMX R51, R59, R55, R50, PT ;  /* 0x000000373b337246 */ /* 0x001fe20003800132 */
[----:B------:R-:W-:-:S02]  /*488c0*/  IMAD.IADD R54, R20, 0x1, -R57 ;  /* 0x0000000114367824 */ /* 0x000fc400078e0a39 */
[----:B------:R-:W-:Y:S01]  /*488d0*/  IMAD.IADD R4, R48, 0x1, R59 ;  /* 0x0000000130047824 */ /* 0x000fe200078e023b */
[----:B--234-:R-:W-:Y:S06]  /*488e0*/  @!P2 BRA `(.L_x_4161) ;  /* 0x000000000088a947 */ /* 0x01cfec0003800000 */
        /* <DEDUP_REMOVED lines=16> */
.L_x_4165:
[----:B------:R-:W-:Y:S05]  /*489f0*/  BSYNC B3 ;  /* 0x0000000000037941 */ /* 0x000fea0003800000 */
.L_x_4164:
[----:B------:R-:W-:Y:S01]  /*48a00*/  LOP3.LUT R15, RZ, R15, RZ, 0x33, !PT ;  /* 0x0000000fff0f7212 */ /* 0x000fe200078e33ff */
[----:B------:R-:W-:Y:S06]  /*48a10*/  BRA `(.L_x_4166) ;  /* 0x0000000000287947 */ /* 0x000fec0003800000 */
.L_x_4163:
        /* <DEDUP_REMOVED lines=10> */
.L_x_4166:
[----:B------:R-:W-:Y:S05]  /*48ac0*/  BSYNC B2 ;  /* 0x0000000000027941 */ /* 0x000fea0003800000 */
.L_x_4162:
[----:B------:R-:W-:-:S04]  /*48ad0*/  IMAD R18, R10, R15, -R57 ;  /* 0x0000000f0a127224 */ /* 0x000fc800078e0a39 */
[----:B------:R-:W-:-:S05]  /*48ae0*/  IMAD R15, R49, -0x2, R18 ;  /* 0xfffffffe310f7824 */ /* 0x000fca00078e0212 */
[----:B------:R-:W-:Y:S02]  /*48af0*/  VIMNMX R4, R4, R15, !PT ;  /* 0x0000000f04047248 */ /* 0x000fe40007fe0100 */
[----:B------:R-:W-:-:S07]  /*48b00*/  VIADDMNMX R51, R15, R10, R51, PT ;  /* 0x0000000a0f337246 */ /* 0x000fce0003800133 */
.L_x_4161:
[----:B------:R-:W-:Y:S05]  /*48b10*/  BSYNC B1 ;  /* 0x0000000000017941 */ /* 0x000fea0003800000 */
.L_x_4160:
[C---:B------:R-:W-:Y:S01]  /*48b20*/  ISETP.GE.AND P1, PT, R54.reuse, 0x2, PT ;  /* 0x000000023600780c */ /* 0x040fe20003f26270 */
[----:B------:R-:W-:Y:S01]  /*48b30*/  BSSY B1, `(.L_x_4167) ;  /* 0x0000072000017945 */ /* 0x000fe20003800000 */
[----:B------:R-:W-:Y:S02]  /*48b40*/  ISETP.GE.AND P5, PT, R54, 0xa, PT ;  /* 0x0000000a3600780c */ /* 0x000fe40003fa6270 */
        /* <DEDUP_REMOVED lines=67> */
[----:B-1----:R-:W-:Y:S02]  /*48f80*/  FSEL R45, R11, -INF , !P6 ;  /* 0xff8000000b2d7808 */ /* 0x002fe40007000000 */
[----:B------:R-:W-:-:S04]  /*48f90*/  ISETP.GE.AND P6, PT, R54, 0x3a, PT ;  /* 0x0000003a3600780c */ /* 0x000fc80003fc6270 */
[----:B------:R-:W-:Y:S02]  /*48fa0*/  P2R R54, PR, RZ, 0x40 ;  /* 0x00000040ff367803 */ /* 0x000fe40000000000 */
[----:B------:R-:W-:-:S04]  /*48fb0*/  ISETP.GT.AND P6, PT, R4, 0x39, !P6 ;  /* 0x000000390400780c */ /* 0x000fc800077c4270 */
[----:B------:R-:W-:Y:S02]  /*48fc0*/  ISETP.LT.OR P6, PT, R51, 0x3a, P6 ;  /* 0x0000003a3300780c */ /* 0x000fe400037c1670 */
[----:B------:R-:W0:Y:S02]  /*48fd0*/  SHFL.IDX PT, R51, R56, 0x1, 0x1c1f ;  /* 0x003c1f0038337f89 */ /* 0x000e2400000e0000 */
[----:B------:R-:W-:Y:S02]  /*48fe0*/  FSEL R11, R53, -INF , !P6 ;  /* 0xff800000350b7808 */ /* 0x000fe40007000000 */
[----:B------:R-:W-:Y:S02]  /*48ff0*/  ISETP.GE.AND P6, PT, R10, 0x1, PT ;  /* 0x000000010a00780c */ /* 0x000fe40003fc6270 */
[----:B0-----:R-:W-:Y:S01]  /*49000*/  VIADDMNMX R47, R51, R55, R50, PT ;  /* 0x00000037332f7246 */ /* 0x001fe20003800132 */
        /* <DEDUP_REMOVED lines=18> */
.L_x_4172:
[----:B------:R-:W-:Y:S05]  /*49130*/  BSYNC B3 ;  /* 0x0000000000037941 */ /* 0x000fea0003800000 */
.L_x_4171:
[----:B------:R-:W-:Y:S01]  /*49140*/  LOP3.LUT R7, RZ, R7, RZ, 0x33, !PT ;  /* 0x00000007ff077212 */ /* 0x000fe200078e33ff */
[----:B------:R-:W-:Y:S06]  /*49150*/  BRA `(.L_x_4173) ;  /* 0x0000000000287947 */ /* 0x000fec0003800000 */
.L_x_4170:
        /* <DEDUP_REMOVED lines=10> */
.L_x_4173:
[----:B------:R-:W-:Y:S05]  /*49200*/  BSYNC B2 ;  /* 0x0000000000027941 */ /* 0x000fea0003800000 */
.L_x_4169:
[----:B------:R-:W-:-:S04]  /*49210*/  IMAD R4, R10, R7, -R57 ;  /* 0x000000070a047224 */ /* 0x000fc800078e0a39 */
[----:B------:R-:W-:-:S05]  /*49220*/  IMAD R49, R49, -0x2, R4 ;  /* 0xfffffffe31317824 */ /* 0x000fca00078e0204 */
[----:B------:R-:W-:Y:S02]  /*49230*/  VIADDMNMX R47, R49, R10, R47, PT ;  /* 0x0000000a312f7246 */ /* 0x000fe4000380012f */
[----:B------:R-:W-:-:S07]  /*49240*/  VIMNMX R20, R20, R49, !PT ;  /* 0x0000003114147248 */ /* 0x000fce0007fe0100 */
.L_x_4168:
[----:B------:R-:W-:Y:S05]  /*49250*/  BSYNC B1 ;  /* 0x0000000000017941 */ /* 0x000fea0003800000 */
.L_x_4167:
        /* <DEDUP_REMOVED lines=43> */
[----:B------:R-:W2:Y:S01]  /*49510*/  LDL.64 R4, [R0+0x70] ;  /* 0x0000700000047983 */ /* 0x000ea20000100a00 */
        /* <DEDUP_REMOVED lines=18> */
[C---:B------:R-:W-:Y:S02]  /*49640*/  ISETP.LT.OR P4, PT, R47.reuse, 0x32, P4 ;  /* 0x000000322f00780c */ /* 0x040fe40002781670 */
        /* <DEDUP_REMOVED lines=46> */
[----:B0-----:R-:W2:Y:S04]  /*49930*/  LDL.64 R4, [R0+0x70] ;  /* 0x0000700000047983 */ /* 0x001ea80000100a00 */
[----:B--2---:R-:W2:Y:S04]  /*49940*/  LD.E R10, desc[UR6][R4.64+0x20] ;  /* 0x00002006040a7980 */ /* 0x004ea8000c101900 */
[----:B------:R-:W2:Y:S04]  /*49950*/  LD.E R51, desc[UR4][R4.64] ;  /* 0x0000000404337980 */ /* 0x000ea8000c101900 */
[----:B------:R-:W3:Y:S01]  /*49960*/  LD.E R53, desc[UR4][R4.64+0x4] ;  /* 0x0000040404357980 */ /* 0x000ee2000c101900 */
[C---:B--2---:R-:W-:Y:S01]  /*49970*/  FMUL.FTZ R20, R51.reuse, R10 ;  /* 0x0000000a33147220 */ /* 0x044fe20000410000 */
[----:B------:R-:W-:-:S04]  /*49980*/  FSETP.NEU.FTZ.AND P1, PT, R51, -INF , PT ;  /* 0xff8000003300780b */ /* 0x000fc80003f3d000 */
[----:B------:R-:W-:Y:S02]  /*49990*/  FSEL R9, R20, RZ, P1 ;  /* 0x000000ff14097208 */ /* 0x000fe40000800000 */
[----:B---3--:R-:W-:-:S03]  /*499a0*/  FSETP.NEU.FTZ.AND P1, PT, R53, -INF , PT ;  /* 0xff8000003500780b */ /* 0x008fc60003f3d000 */
[-CC-:B------:R-:W-:Y:S01]  /*499b0*/  FFMA.FTZ R182, R15, R10.reuse, -R9.reuse ;  /* 0x0000000a0fb67223 */ /* 0x180fe20000010809 */
[----:B------:R-:W-:Y:S01]  /*499c0*/  FMUL.FTZ R15, R10, R53 ;  /* 0x000000350a0f7220 */ /* 0x000fe20000410000 */
[----:B------:R-:W-:-:S04]  /*499d0*/  FFMA.FTZ R168, R45, R10, -R9 ;  /* 0x0000000a2da87223 */ /* 0x000fc80000010809 */
[----:B------:R-:W-:Y:S01]  /*499e0*/  FSEL R15, R15, RZ, P1 ;  /* 0x000000ff0f0f7208 */ /* 0x000fe20000800000 */
[-CC-:B------:R-:W-:Y:S01]  /*499f0*/  FFMA.FTZ R45, R24, R10.reuse, -R9.reuse ;  /* 0x0000000a182d7223 */ /* 0x180fe20000010809 */
[----:B------:R-:W-:-:S03]  /*49a00*/  FFMA.FTZ R170, R26, R10, -R9 ;  /* 0x0000000a1aaa7223 */ /* 0x000fc60000010809 */
[-CC-:B------:R-:W-:Y:S01]  /*49a10*/  FFMA.FTZ R169, R7, R10.reuse, -R15.reuse ;  /* 0x0000000a07a97223 */ /* 0x180fe2000001080f */
[-CC-:B------:R-:W-:Y:S01]  /*49a20*/  FFMA.FTZ R12, R12, R10.reuse, -R15.reuse ;  /* 0x0000000a0c0c7223 */ /* 0x180fe2000001080f */
[-C--:B------:R-:W-:Y:S01]  /*49a30*/  FFMA.FTZ R171, R13, R10.reuse, -R15 ;  /* 0x0000000a0dab7223 */ /* 0x080fe2000001080f */
[----:B------:R-:W-:Y:S01]  /*49a40*/  MUFU.EX2 R168, R168 ;  /* 0x000000a800a87308 */ /* 0x000fe20000000800 */
[-C--:B------:R-:W-:Y:S01]  /*49a50*/  FFMA.FTZ R47, R28, R10.reuse, -R9 ;  /* 0x0000000a1c2f7223 */ /* 0x080fe20000010809 */
[----:B------:R-:W-:-:S06]  /*49a60*/  FFMA.FTZ R14, R14, R10, -R15 ;  /* 0x0000000a0e0e7223 */ /* 0x000fcc000001080f */
[----:B------:R-:W0:Y:S01]  /*49a70*/  MUFU.EX2 R45, R45 ;  /* 0x0000002d002d7308 */ /* 0x000e220000000800 */
[-C--:B------:R-:W-:Y:S01]  /*49a80*/  FFMA.FTZ R172, R30, R10.reuse, -R9 ;  /* 0x0000000a1eac7223 */ /* 0x080fe20000010809 */
[----:B------:R-:W-:-:S06]  /*49a90*/  FFMA.FTZ R173, R21, R10, -R15 ;  /* 0x0000000a15ad7223 */ /* 0x000fcc000001080f */
[----:B------:R-:W-:Y:S08]  /*49aa0*/  MUFU.EX2 R169, R169 ;  /* 0x000000a900a97308 */ /* 0x000ff00000000800 */
[----:B------:R-:W1:Y:S01]  /*49ab0*/  MUFU.EX2 R12, R12 ;  /* 0x0000000c000c7308 */ /* 0x000e620000000800 */
[----:B------:R-:W-:-:S07]  /*49ac0*/  FFMA.FTZ R49, R32, R10, -R9 ;  /* 0x0000000a20317223 */ /* 0x000fce0000010809 */
[----:B------:R-:W2:Y:S08]  /*49ad0*/  MUFU.EX2 R170, R170 ;  /* 0x000000aa00aa7308 */ /* 0x000eb00000000800 */
[----:B------:R-:W3:Y:S01]  /*49ae0*/  MUFU.EX2 R171, R171 ;  /* 0x000000ab00ab7308 */ /* 0x000ee20000000800 */
[-C--:B------:R-:W-:Y:S01]  /*49af0*/  FFMA.FTZ R25, R25, R10.reuse, -R15 ;  /* 0x0000000a19197223 */ /* 0x080fe2000001080f */
[----:B------:R-:W-:-:S06]  /*49b00*/  FFMA.FTZ R174, R35, R10, -R9 ;  /* 0x0000000a23ae7223 */ /* 0x000fcc0000010809 */
[----:B------:R-:W4:Y:S01]  /*49b10*/  MUFU.EX2 R47, R47 ;  /* 0x0000002f002f7308 */ /* 0x000f220000000800 */
[----:B------:R-:W-:-:S07]  /*49b20*/  FFMA.FTZ R27, R27, R10, -R15 ;  /* 0x0000000a1b1b7223 */ /* 0x000fce000001080f */
[----:B------:R-:W5:Y:S01]  /*49b30*/  MUFU.EX2 R14, R14 ;  /* 0x0000000e000e7308 */ /* 0x000f620000000800 */
[----:B------:R-:W-:Y:S01]  /*49b40*/  FFMA.FTZ R180, R18, R10, -R9 ;  /* 0x0000000a12b47223 */ /* 0x000fe20000010809 */
[----:B0-----:R-:W-:-:S06]  /*49b50*/  FADD.FTZ R7, R168, R45 ;  /* 0x0000002da8077221 */ /* 0x001fcc0000010000 */
[----:B------:R-:W0:Y:S01]  /*49b60*/  MUFU.EX2 R172, R172 ;  /* 0x000000ac00ac7308 */ /* 0x000e220000000800 */
[----:B------:R-:W-:Y:S01]  /*49b70*/  FFMA.FTZ R35, R37, R10, -R9 ;  /* 0x0000000a25237223 */ /* 0x000fe20000010809 */
[----:B-1----:R-:W-:-:S06]  /*49b80*/  FADD.FTZ R26, R169, R12 ;  /* 0x0000000ca91a7221 */ /* 0x002fcc0000010000 */
[----:B------:R-:W1:Y:S01]  /*49b90*/  MUFU.EX2 R173, R173 ;  /* 0x000000ad00ad7308 */ /* 0x000e620000000800 */
[----:B------:R-:W-:Y:S01]  /*49ba0*/  FFMA.FTZ R29, R29, R10, -R15 ;  /* 0x0000000a1d1d7223 */ /* 0x000fe2000001080f */
[----:B--2---:R-:W-:-:S06]  /*49bb0*/  FADD.FTZ R28, R170, R7 ;  /* 0x00000007aa1c7221 */ /* 0x004fcc0000010000 */
[----:B------:R-:W2:Y:S01]  /*49bc0*/  MUFU.EX2 R49, R49 ;  /* 0x0000003100317308 */ /* 0x000ea20000000800 */
[----:B------:R-:W-:Y:S01]  /*49bd0*/  FFMA.FTZ R176, R38, R10, -R9 ;  /* 0x0000000a26b07223 */ /* 0x000fe20000010809 */
[----:B---3--:R-:W-:-:S06]  /*49be0*/  FADD.FTZ R7, R171, R26 ;  /* 0x0000001aab077221 */ /* 0x008fcc0000010000 */
[----:B------:R-:W3:Y:S01]  /*49bf0*/  MUFU.EX2 R18, R25 ;  /* 0x0000001900127308 */ /* 0x000ee20000000800 */
[-C--:B------:R-:W-:Y:S01]  /*49c00*/  FFMA.FTZ R37, R39, R10.reuse, -R9 ;  /* 0x0000000a27257223 */ /* 0x080fe20000010809 */
[-C--:B------:R-:W-:Y:S01]  /*49c10*/  FFMA.FTZ R31, R31, R10.reuse, -R15 ;  /* 0x0000000a1f1f7223 */ /* 0x080fe2000001080f */
[-CC-:B------:R-:W-:Y:S01]  /*49c20*/  FFMA.FTZ R178, R40, R10.reuse, -R9.reuse ;  /* 0x0000000a28b27223 */ /* 0x180fe20000010809 */
[----:B------:R-:W-:-:S04]  /*49c30*/  FFMA.FTZ R39, R41, R10, -R9 ;  /* 0x0000000a29277223 */ /* 0x000fc80000010809 */
[----:B------:R-:W3:Y:S01]  /*49c40*/  MUFU.EX2 R174, R174 ;  /* 0x000000ae00ae7308 */ /* 0x000ee20000000800 */
[-CC-:B------:R-:W-:Y:S01]  /*49c50*/  FFMA.FTZ R19, R19, R10.reuse, -R9.reuse ;  /* 0x0000000a13137223 */ /* 0x180fe20000010809 */
[----:B------:R-:W-:Y:S01]  /*49c60*/  FFMA.FTZ R11, R11, R10, -R9 ;  /* 0x0000000a0b0b7223 */ /* 0x000fe20000010809 */
[----:B----4-:R-:W-:-:S05]  /*49c70*/  FADD.FTZ R9, R47, R28 ;  /* 0x0000001c2f097221 */ /* 0x010fca0000010000 */
[----:B------:R-:W4:Y:S01]  /*49c80*/  MUFU.EX2 R27, R27 ;  /* 0x0000001b001b7308 */ /* 0x000f220000000800 */
[----:B-----5:R-:W-:Y:S01]  /*49c90*/  FADD.FTZ R26, R14, R7 ;  /* 0x000000070e1a7221 */ /* 0x020fe20000010000 */
[----:B------:R-:W-:Y:S01]  /*49ca0*/  FFMA.FTZ R33, R33, R10, -R15 ;  /* 0x0000000a21217223 */ /* 0x000fe2000001080f */
[----:B0-----:R-:W-:-:S05]  /*49cb0*/  FADD.FTZ R28, R172, R9 ;  /* 0x00000009ac1c7221 */ /* 0x001fca0000010000 */
[----:B------:R-:W0:Y:S01]  /*49cc0*/  MUFU.EX2 R35, R35 ;  /* 0x0000002300237308 */ /* 0x000e220000000800 */
[----:B-1----:R-:W-:Y:S01]  /*49cd0*/  FADD.FTZ R7, R173, R26 ;  /* 0x0000001aad077221 */ /* 0x002fe20000010000 */
[----:B------:R-:W-:-:S06]  /*49ce0*/  FFMA.FTZ R34, R34, R10, -R15 ;  /* 0x0000000a22227223 */ /* 0x000fcc000001080f */
[----:B------:R-:W1:Y:S01]  /*49cf0*/  MUFU.EX2 R20, R29 ;  /* 0x0000001d00147308 */ /* 0x000e620000000800 */
[----:B--2---:R-:W-:Y:S01]  /*49d00*/  FADD.FTZ R9, R49, R28 ;  /* 0x0000001c31097221 */ /* 0x004fe20000010000 */
[----:B---3--:R-:W-:-:S06]  /*49d10*/  FADD.FTZ R26, R18, R7 ;  /* 0x00000007121a7221 */ /* 0x008fcc0000010000 */
[----:B------:R-:W2:Y:S08]  /*49d20*/  MUFU.EX2 R176, R176 ;  /* 0x000000b000b07308 */ /* 0x000eb00000000800 */
[----:B------:R-:W3:Y:S01]  /*49d30*/  MUFU.EX2 R31, R31 ;  /* 0x0000001f001f7308 */ /* 0x000ee20000000800 */
[----:B------:R-:W-:Y:S01]  /*49d40*/  FFMA.FTZ R36, R36, R10, -R15 ;  /* 0x0000000a24247223 */ /* 0x000fe2000001080f */
[----:B------:R-:W-:-:S06]  /*49d50*/  FADD.FTZ R28, R174, R9 ;  /* 0x00000009ae1c7221 */ /* 0x000fcc0000010000 */
[----:B------:R-:W5:Y:S01]  /*49d60*/  MUFU.EX2 R37, R37 ;  /* 0x0000002500257308 */ /* 0x000f620000000800 */
[----:B----4-:R-:W-:Y:S01]  /*49d70*/  FADD.FTZ R7, R27, R26 ;  /* 0x0000001a1b077221 */ /* 0x010fe20000010000 */
[----:B------:R-:W-:-:S06]  /*49d80*/  FFMA.FTZ R42, R42, R10, -R15 ;  /* 0x0000000a2a2a7223 */ /* 0x000fcc000001080f */
[----:B------:R-:W4:Y:S01]  /*49d90*/  MUFU.EX2 R24, R33 ;  /* 0x0000002100187308 */ /* 0x000f220000000800 */
[----:B0-----:R-:W-:Y:S01]  /*49da0*/  FADD.FTZ R9, R35, R28 ;  /* 0x0000001c23097221 */ /* 0x001fe20000010000 */
[----:B-1----:R-:W-:-:S06]  /*49db0*/  FADD.FTZ R26, R20, R7 ;  /* 0x00000007141a7221 */ /* 0x002fcc0000010000 */
[----:B------:R-:W0:Y:S01]  /*49dc0*/  MUFU.EX2 R178, R178 ;  /* 0x000000b200b27308 */ /* 0x000e220000000800 */
[----:B------:R-:W-:-:S07]  /*49dd0*/  FFMA.FTZ R43, R43, R10, -R15 ;  /* 0x0000000a2b2b7223 */ /* 0x000fce000001080f */
[----:B------:R-:W1:Y:S01]  /*49de0*/  MUFU.EX2 R34, R34 ;  /* 0x0000002200227308 */ /* 0x000e620000000800 */
[----:B--2---:R-:W-:Y:S01]  /*49df0*/  FADD.FTZ R28, R176, R9 ;  /* 0x00000009b01c7221 */ /* 0x004fe20000010000 */
[----:B---3--:R-:W-:-:S06]  /*49e00*/  FADD.FTZ R7, R31, R26 ;  /* 0x0000001a1f077221 */ /* 0x008fcc0000010000 */
[----:B------:R-:W2:Y:S08]  /*49e10*/  MUFU.EX2 R39, R39 ;  /* 0x0000002700277308 */ /* 0x000eb00000000800 */
[----:B------:R-:W3:Y:S01]  /*49e20*/  MUFU.EX2 R179, R36 ;  /* 0x0000002400b37308 */ /* 0x000ee20000000800 */
[----:B------:R-:W-:Y:S01]  /*49e30*/  FFMA.FTZ R6, R6, R10, -R15 ;  /* 0x0000000a06067223 */ /* 0x000fe2000001080f */
[----:B-----5:R-:W-:-:S06]  /*49e40*/  FADD.FTZ R9, R37, R28 ;  /* 0x0000001c25097221 */ /* 0x020fcc0000010000 */
[----:B------:R-:W5:Y:S01]  /*49e50*/  MUFU.EX2 R180, R180 ;  /* 0x000000b400b47308 */ /* 0x000f620000000800 */
[----:B----4-:R-:W-:-:S07]  /*49e60*/  FADD.FTZ R7, R24, R7 ;  /* 0x0000000718077221 */ /* 0x010fce0000010000 */
[----:B------:R-:W4:Y:S01]  /*49e70*/  MUFU.EX2 R42, R42 ;  /* 0x0000002a002a7308 */ /* 0x000f220000000800 */
[----:B------:R-:W-:Y:S01]  /*49e80*/  FFMA.FTZ R8, R8, R10, -R15 ;  /* 0x0000000a08087223 */ /* 0x000fe2000001080f */
[----:B0-----:R-:W-:-:S06]  /*49e90*/  FADD.FTZ R26, R178, R9 ;  /* 0x00000009b21a7221 */ /* 0x001fcc0000010000 */
[----:B------:R-:W0:Y:S01]  /*49ea0*/  MUFU.EX2 R19, R19 ;  /* 0x0000001300137308 */ /* 0x000e220000000800 */
[----:B-1----:R-:W-:-:S07]  /*49eb0*/  FADD.FTZ R28, R34, R7 ;  /* 0x00000007221c7221 */ /* 0x002fce0000010000 */
[----:B------:R-:W1:Y:S01]  /*49ec0*/  MUFU.EX2 R43, R43 ;  /* 0x0000002b002b7308 */ /* 0x000e620000000800 */
[----:B--2---:R-:W-:Y:S01]  /*49ed0*/  FADD.FTZ R7, R39, R26 ;  /* 0x0000001a27077221 */ /* 0x004fe20000010000 */
[----:B---3--:R-:W-:-:S06]  /*49ee0*/  FADD.FTZ R9, R179, R28 ;  /* 0x0000001cb3097221 */ /* 0x008fcc0000010000 */
[----:B------:R-:W2:Y:S08]  /*49ef0*/  MUFU.EX2 R182, R182 ;  /* 0x000000b600b67308 */ /* 0x000eb00000000800 */
[----:B------:R2:W3:Y:S01]  /*49f00*/  MUFU.EX2 R183, R6 ;  /* 0x0000000600b77308 */ /* 0x0004e20000000800 */
[----:B-----5:R-:W-:Y:S01]  /*49f10*/  FADD.FTZ R26, R180, R7 ;  /* 0x00000007b41a7221 */ /* 0x020fe20000010000 */
[----:B----4-:R-:W-:-:S06]  /*49f20*/  FADD.FTZ R28, R42, R9 ;  /* 0x000000092a1c7221 */ /* 0x010fcc0000010000 */
[----:B------:R-:W4:Y:S08]  /*49f30*/  MUFU.EX2 R11, R11 ;  /* 0x0000000b000b7308 */ /* 0x000f300000000800 */
[----:B------:R-:W5:Y:S01]  /*49f40*/  MUFU.EX2 R10, R8 ;  /* 0x00000008000a7308 */ /* 0x000f620000000800 */
[----:B0-----:R-:W-:Y:S01]  /*49f50*/  FADD.FTZ R7, R19, R26 ;  /* 0x0000001a13077221 */ /* 0x001fe20000010000 */
[----:B-1----:R-:W-:-:S03]  /*49f60*/  FADD.FTZ R28, R43, R28 ;  /* 0x0000001c2b1c7221 */ /* 0x002fc60000010000 */
[----:B--2---:R-:W-:Y:S01]  /*49f70*/  FADD.FTZ R6, R182, R7 ;  /* 0x00000007b6067221 */ /* 0x004fe20000010000 */
[----:B---3--:R-:W-:-:S03]  /*49f80*/  FADD.FTZ R7, R183, R28 ;  /* 0x0000001cb7077221 */ /* 0x008fc60000010000 */
[----:B----4-:R-:W-:Y:S01]  /*49f90*/  FADD.FTZ R13, R11, R6 ;  /* 0x000000060b0d7221 */ /* 0x010fe20000010000 */
[----:B-----5:R-:W-:-:S04]  /*49fa0*/  FADD.FTZ R15, R10, R7 ;  /* 0x000000070a0f7221 */ /* 0x020fc80000010000 */
[----:B------:R-:W-:Y:S04]  /*49fb0*/  ST.E desc[UR4][R4.64+0x10], R13 ;  /* 0x0000100d04007985 */ /* 0x000fe8000c101904 */
[----:B------:R0:W-:Y:S04]  /*49fc0*/  ST.E desc[UR6][R4.64+0x14], R15 ;  /* 0x0000140f04007985 */ /* 0x0001e8000c101906 */
[----:B------:R-:W2:Y:S01]  /*49fd0*/  LDL.64 R8, [R0+0x80] ;  /* 0x0000800000087983 */ /* 0x000ea20000100a00 */
[----:B------:R-:W-:Y:S06]  /*49fe0*/  BAR.SYNC.DEFER_BLOCKING 0xf, 0x100 ;  /* 0x03c4000000007b1d */ /* 0x000fec0000010000 */
[----:B0-----:R-:W3:Y:S04]  /*49ff0*/  LDL.64 R4, [R0+0x88] ;  /* 0x0000880000047983 */ /* 0x001ee80000100a00 */
[----:B--2---:R-:W2:Y:S04]  /*4a000*/  LD.E.64 R8, desc[UR4][R8.64+0x10] ;  /* 0x0000100408087980 */ /* 0x004ea8000c101b00 */
[----:B--2---:R-:W2:Y:S04]  /*4a010*/  LD.E.64 R6, desc[UR6][R8.64+0x8] ;  /* 0x0000080608067980 */ /* 0x004ea8000c101b00 */
[----:B------:R-:W4:Y:S01]  /*4a020*/  LD.E.64 R8, desc[UR4][R8.64] ;  /* 0x0000000408087980 */ /* 0x000f22000c101b00 */
[----:B--2---:R-:W-:-:S03]  /*4a030*/  MOV R28, R6 ;  /* 0x00000006001c7202 */ /* 0x004fc60000000f00 */
[----:B------:R-:W2:Y:S02]  /*4a040*/  LDL.64 R6, [R0] ;  /* 0x0000000000067983 */ /* 0x000ea40000100a00 */
[--C-:B----4-:R-:W-:Y:S02]  /*4a050*/  IMAD R26, R8, 0x2, R28.reuse ;  /* 0x00000002081a7824 */ /* 0x110fe400078e021c */
[C---:B------:R-:W-:Y:S02]  /*4a060*/  IMAD R13, R9.reuse, 0x2, R28 ;  /* 0x00000002090d7824 */ /* 0x040fe400078e021c */
[----:B------:R-:W-:Y:S02]  /*4a070*/  IMAD R15, R9, 0x2, R26 ;  /* 0x00000002090f7824 */ /* 0x000fe400078e021a */
[----:B------:R-:W4:Y:S01]  /*4a080*/  LDL.64 R8, [R0+0x90] ;  /* 0x0000900000087983 */ /* 0x000f220000100a00 */
[----:B------:R-:W-:Y:S02]  /*4a090*/  R2UR UR28, R2 ;  /* 0x00000000021c72ca */ /* 0x000fe400000e0000 */
[----:B------:R-:W-:-:S02]  /*4a0a0*/  R2UR UR29, R3 ;  /* 0x00000000031d72ca */ /* 0x000fc400000e0000 */
        /* <DEDUP_REMOVED lines=19> */
[----:B------:R1:W-:Y:S04]  /*4a1e0*/  STSM.16.M88.4 [R15], R180 ;  /* 0x000000b40f007844 */ /* 0x0003e80000000200 */
[----:B---3--:R-:W3:Y:S01]  /*4a1f0*/  LD.E R19, desc[UR4][R4.64] ;  /* 0x0000000404137980 */ /* 0x008ee2000c101900 */
[----:B------:R-:W-:-:S02]  /*4a200*/  R2UR UR10, R2 ;  /* 0x00000000020a72ca */ /* 0x000fc400000e0000 */
[----:B------:R-:W-:Y:S01]  /*4a210*/  R2UR UR11, R3 ;  /* 0x00000000030b72ca */ /* 0x000fe200000e0000 */
[----:B------:R-:W5:Y:S04]  /*4a220*/  LD.E R21, desc[UR6][R4.64+0x4] ;  /* 0x0000040604157980 */ /* 0x000f68000c101900 */
[----:B0-----:R-:W5:Y:S04]  /*4a230*/  LD.E R13, desc[UR4][R4.64+0x14] ;  /* 0x00001404040d7980 */ /* 0x001f68000c101900 */
[----:B-1----:R-:W5:Y:S01]  /*4a240*/  LD.E R15, desc[UR6][R4.64+0x18] ;  /* 0x00001806040f7980 */ /* 0x002f62000c101900 */
[----:B------:R-:W-:-:S02]  /*4a250*/  R2UR UR12, R2 ;  /* 0x00000000020c72ca */ /* 0x000fc400000e0000 */
[C---:B------:R-:W-:Y:S01]  /*4a260*/  R2UR UR13, R3.reuse ;  /* 0x00000000030d72ca */ /* 0x040fe200000e0000 */
[----:B------:R-:W5:Y:S01]  /*4a270*/  LD.E R25, desc[UR8][R4.64+0x8] ;  /* 0x0000080804197980 */ /* 0x000f62000c101900 */
[C---:B------:R-:W-:Y:S02]  /*4a280*/  R2UR UR14, R2.reuse ;  /* 0x00000000020e72ca */ /* 0x040fe400000e0000 */
[C---:B------:R-:W-:Y:S01]  /*4a290*/  R2UR UR15, R3.reuse ;  /* 0x00000000030f72ca */ /* 0x040fe200000e0000 */
[----:B------:R-:W5:Y:S01]  /*4a2a0*/  LD.E R27, desc[UR10][R4.64+0xc] ;  /* 0x00000c0a041b7980 */ /* 0x000f62000c101900 */
[C---:B------:R-:W-:Y:S02]  /*4a2b0*/  R2UR UR16, R2.reuse ;  /* 0x00000000021072ca */ /* 0x040fe400000e0000 */
[----:B------:R-:W-:Y:S01]  /*4a2c0*/  R2UR UR17, R3 ;  /* 0x00000000031172ca */ /* 0x000fe200000e0000 */
        /* <DEDUP_REMOVED lines=13> */
[----:B------:R-:W-:Y:S02]  /*4a3a0*/  R2UR UR26, R2 ;  /* 0x00000000021a72ca */ /* 0x000fe400000e0000 */
        /* <DEDUP_REMOVED lines=34> */
[----:B----4-:R-:W2:Y:S04]  /*4a5d0*/  LD.E.64 R6, desc[UR4][R8.64] ;  /* 0x0000000408067980 */ /* 0x010ea8000c101b00 */
[----:B------:R-:W4:Y:S04]  /*4a5e0*/  LD.E R9, desc[UR28][R4.64+0xac] ;  /* 0x0000ac1c04097980 */ /* 0x000f28000c101900 */
[----:B---3--:R0:W-:Y:S04]  /*4a5f0*/  ST.E desc[UR8][R4.64], R19 ;  /* 0x0000001304007985 */ /* 0x0081e8000c101908 */
[----:B-----5:R1:W-:Y:S04]  /*4a600*/  ST.E desc[UR4][R4.64+0x14], R13 ;  /* 0x0000140d04007985 */ /* 0x0203e8000c101904 */
[----:B------:R3:W-:Y:S04]  /*4a610*/  ST.E desc[UR6][R4.64+0x18], R15 ;  /* 0x0000180f04007985 */ /* 0x0007e8000c101906 */
[----:B0-----:R-:W5:Y:S04]  /*4a620*/  LD.E R19, desc[UR6][R4.64+0xb8] ;  /* 0x0000b80604137980 */ /* 0x001f68000c101900 */
[----:B-1----:R-:W2:Y:S04]  /*4a630*/  LD.E R13, desc[UR6][R4.64+0xb0] ;  /* 0x0000b006040d7980 */ /* 0x002ea8000c101900 */
[----:B---3--:R-:W3:Y:S04]  /*4a640*/  LD.E R15, desc[UR6][R4.64+0xb4] ;  /* 0x0000b406040f7980 */ /* 0x008ee8000c101900 */
[----:B----4-:R0:W-:Y:S04]  /*4a650*/  ST.E desc[UR4][R4.64+0xac], R9 ;  /* 0x0000ac0904007985 */ /* 0x0101e8000c101904 */
[----:B0-----:R-:W4:Y:S04]  /*4a660*/  LD.E R9, desc[UR6][R4.64+0xbc] ;  /* 0x0000bc0604097980 */ /* 0x001f28000c101900 */
[----:B-----5:R0:W-:Y:S04]  /*4a670*/  ST.E desc[UR4][R4.64+0xb8], R19 ;  /* 0x0000b81304007985 */ /* 0x0201e8000c101904 */
[----:B--2---:R1:W-:Y:S04]  /*4a680*/  ST.E desc[UR4][R4.64+0xb0], R13 ;  /* 0x0000b00d04007985 */ /* 0x0043e8000c101904 */
[----:B---3--:R2:W-:Y:S04]  /*4a690*/  ST.E desc[UR4][R4.64+0xb4], R15 ;  /* 0x0000b40f04007985 */ /* 0x0085e8000c101904 */
[----:B0-----:R-:W3:Y:S04]  /*4a6a0*/  LD.E R19, desc[UR6][R4.64+0xc8] ;  /* 0x0000c80604137980 */ /* 0x001ee8000c101900 */
[----:B-1----:R-:W5:Y:S04]  /*4a6b0*/  LD.E R13, desc[UR6][R4.64+0xc0] ;  /* 0x0000c006040d7980 */ /* 0x002f68000c101900 */
[----:B--2---:R-:W2:Y:S04]  /*4a6c0*/  LD.E R15, desc[UR6][R4.64+0xc4] ;  /* 0x0000c406040f7980 */ /* 0x004ea8000c101900 */
[----:B----4-:R0:W-:Y:S04]  /*4a6d0*/  ST.E desc[UR4][R4.64+0xbc], R9 ;  /* 0x0000bc0904007985 */ /* 0x0101e8000c101904 */
[----:B0-----:R-:W4:Y:S04]  /*4a6e0*/  LD.E R9, desc[UR6][R4.64+0xcc] ;  /* 0x0000cc0604097980 */ /* 0x001f28000c101900 */
[----:B---3--:R0:W-:Y:S04]  /*4a6f0*/  ST.E desc[UR4][R4.64+0xc8], R19 ;  /* 0x0000c81304007985 */ /* 0x0081e8000c101904 */
[----:B-----5:R1:W-:Y:S04]  /*4a700*/  ST.E desc[UR4][R4.64+0xc0], R13 ;  /* 0x0000c00d04007985 */ /* 0x0203e8000c101904 */
[----:B--2---:R2:W-:Y:S04]  /*4a710*/  ST.E desc[UR4][R4.64+0xc4], R15 ;  /* 0x0000c40f04007985 */ /* 0x0045e8000c101904 */
        /* <DEDUP_REMOVED lines=93> */
[----:B-----5:R0:W-:Y:S04]  /*4acf0*/  ST.E desc[UR4][R4.64+0x130], R13 ;  /* 0x0001300d04007985 */ /* 0x0201e8000c101904 */
[----:B--2---:R1:W-:Y:S04]  /*4ad00*/  ST.E desc[UR4][R4.64+0x134], R15 ;  /* 0x0001340f04007985 */ /* 0x0043e8000c101904 */
[----:B---3--:R2:W-:Y:S04]  /*4ad10*/  ST.E desc[UR4][R4.64+0x138], R19 ;  /* 0x0001381304007985 */ /* 0x0085e8000c101904 */
[----:B----4-:R3:W-:Y:S04]  /*4ad20*/  ST.E desc[UR4][R4.64+0x13c], R9 ;  /* 0x00013c0904007985 */ /* 0x0107e8000c101904 */
[----:B0-----:R-:W4:Y:S04]  /*4ad30*/  LD.E R13, desc[UR6][R4.64+0x140] ;  /* 0x00014006040d7980 */ /* 0x001f28000c101900 */
[----:B----4-:R0:W-:Y:S04]  /*4ad40*/  ST.E desc[UR4][R4.64+0x140], R13 ;  /* 0x0001400d04007985 */ /* 0x0101e8000c101904 */
[----:B-1----:R-:W4:Y:S04]  /*4ad50*/  LD.E R15, desc[UR6][R4.64+0x144] ;  /* 0x00014406040f7980 */ /* 0x002f28000c101900 */
[----:B----4-:R1:W-:Y:S04]  /*4ad60*/  ST.E desc[UR4][R4.64+0x144], R15 ;  /* 0x0001440f04007985 */ /* 0x0103e8000c101904 */
[----:B--2---:R-:W2:Y:S04]  /*4ad70*/  LD.E R19, desc[UR6][R4.64+0x148] ;  /* 0x0001480604137980 */ /* 0x004ea8000c101900 */
[----:B--2---:R2:W-:Y:S04]  /*4ad80*/  ST.E desc[UR4][R4.64+0x148], R19 ;  /* 0x0001481304007985 */ /* 0x0045e8000c101904 */
[----:B---3--:R-:W3:Y:S04]  /*4ad90*/  LD.E R9, desc[UR6][R4.64+0x14c] ;  /* 0x00014c0604097980 */ /* 0x008ee8000c101900 */
[----:B---3--:R3:W-:Y:S04]  /*4ada0*/  ST.E desc[UR4][R4.64+0x14c], R9 ;  /* 0x00014c0904007985 */ /* 0x0087e8000c101904 */
        /* <DEDUP_REMOVED lines=81> */
[----:B----4-:R-:W-:Y:S04]  /*4b2c0*/  ST.E desc[UR4][R4.64+0x1f0], R13 ;  /* 0x0001f00d04007985 */ /* 0x010fe8000c101904 */
[----:B-1----:R-:W4:Y:S04]  /*4b2d0*/  LD.E R15, desc[UR6][R4.64+0x1f4] ;  /* 0x0001f406040f7980 */ /* 0x002f28000c101900 */
[----:B----4-:R-:W-:Y:S04]  /*4b2e0*/  ST.E desc[UR4][R4.64+0x1f4], R15 ;  /* 0x0001f40f04007985 */ /* 0x010fe8000c101904 */
[----:B--2---:R-:W2:Y:S01]  /*4b2f0*/  LD.E R19, desc[UR6][R4.64+0x1f8] ;  /* 0x0001f80604137980 */ /* 0x004ea2000c101900 */
[----:B------:R-:W-:-:S03]  /*4b300*/  IMAD R6, R11, 0x1000, R6 ;  /* 0x000010000b067824 */ /* 0x000fc600078e0206 */
[----:B--2---:R-:W-:Y:S04]  /*4b310*/  ST.E desc[UR4][R4.64+0x1f8], R19 ;  /* 0x0001f81304007985 */ /* 0x004fe8000c101904 */
[----:B------:R-:W2:Y:S01]  /*4b320*/  LD.E R21, desc[UR6][R4.64+0x1fc] ;  /* 0x0001fc0604157980 */ /* 0x000ea2000c101900 */
        /* <DEDUP_REMOVED lines=50> */
[----:B---3--:R-:W-:-:S03]  /*4b650*/  IMAD.MOV.U32 R9, RZ, RZ, R7 ;  /* 0x000000ffff097224 */ /* 0x008fc600078e0007 */
[----:B------:R-:W-:Y:S02]  /*4b660*/  R2UR UR6, R8 ;  /* 0x00000000080672ca */ /* 0x000fe400000e0000 */
[----:B------:R-:W-:Y:S01]  /*4b670*/  R2UR UR7, R9 ;  /* 0x00000000090772ca */ /* 0x000fe200000e0000 */
[----:B------:R-:W-:-:S04]  /*4b680*/  WARPGROUP.DEPBAR.LE gsb0, 0x0 ;  /* 0x00008000000079c5 */ /* 0x000fc80000010000 */
        /* <DEDUP_REMOVED lines=1148> */
[C---:B------:R-:W-:Y:S01]  /*4fe50*/  R2UR UR5, R3.reuse ;  /* 0x00000000030572ca */ /* 0x040fe200000e0000 */
[----:B------:R-:W-:Y:S01]  /*4fe60*/  ST.E desc[UR6][R4.64+0x4], R25 ;  /* 0x0000041904007985 */ /* 0x000fe2000c101906 */
[C---:B------:R-:W-:Y:S02]  /*4fe70*/  R2UR UR6, R2.reuse ;  /* 0x00000000020672ca */ /* 0x040fe400000e0000 */
[C---:B------:R-:W-:Y:S01]  /*4fe80*/  R2UR UR7, R3.reuse ;  /* 0x00000000030772ca */ /* 0x040fe200000e0000 */
[----:B------:R-:W-:Y:S01]  /*4fe90*/  ST.E desc[UR8][R4.64+0x8], R26 ;  /* 0x0000081a04007985 */ /* 0x000fe2000c101908 */
[----:B------:R-:W-:Y:S02]  /*4fea0*/  R2UR UR8, R2 ;  /* 0x00000000020872ca */ /* 0x000fe400000e0000 */
[----:B------:R-:W-:-:S05]  /*4feb0*/  R2UR UR9, R3 ;  /* 0x00000000030972ca */ /* 0x000fca00000e0000 */
        /* <DEDUP_REMOVED lines=1142> */
.L_x_4174:
[----:B------:R-:W-:Y:S01]  /*54620*/  MOV R0, 0x11fc0 ;  /* 0x00011fc000007802 */ /* 0x000fe20000000f00 */
[----:B------:R-:W-:-:S04]  /*54630*/  IMAD.MOV.U32 R3, RZ, RZ, 0x0 ;  /* 0x00000000ff037424 */ /* 0x000fc800078e00ff */
[----:B-1----:R-:W-:-:S04]  /*54640*/  IMAD.MOV.U32 R2, RZ, RZ, R0 ;  /* 0x000000ffff027224 */ /* 0x002fc800078e0000 */
[----:B0-----:R-:W-:Y:S05]  /*54650*/  RET.REL.NODEC R2 `(_ZN7cutlass13device_kernelIN5flash11enable_sm90INS1_16FlashAttnFwdSm90INS1_25CollectiveMainloopFwdSm90ILi2EN4cute5tupleIJNS5_1CILi1EEES8_S8_EEENS6_IJNS7_ILi64EEESA_SA_EEELi512ENS_10bfloat16_tEfNS_4arch4Sm90ELb0ELb1ELb1ELb1ELb0ELb1ELb1ELb0ELb0ELb1ELb1ELb0EEENS1_21CollectiveEpilogueFwdINS6_IJSA_NS7_ILi512EEESA_EEES9_SC_SE_Li256ELb1ELb1ELb1ELb0EEENS1_36VarlenDynamicPersistentTileSchedulerILi64ELi64ELi256ELi128ELb1ELb1ELb1ELb1ELb0ELb1EEEEEEEEEvNT_6ParamsE) ;  /* 0xfffffab802687950 */ /* 0x001fea0003c3ffff */
.L_x_4150:
[----:B0-----:R0:W1:Y:S02]  /*54660*/  SYNCS.PHASECHK.TRANS64.TRYWAIT P0, [R12+URZ], R13 ;  /* 0x0000000d0c0075a7 */ /* 0x001064000800017f */
[----:B-1----:R-:W-:Y:S05]  /*54670*/  @!P0 NANOSLEEP.SYNCS 0x989680 ;  /* 0x009896800000895d */ /* 0x002fea0003900000 */
[----:B------:R-:W1:Y:S02]  /*54680*/  @!P0 SYNCS.PHASECHK.TRANS64 P0, [R12+URZ], R13 ;  /* 0x0000000d0c0085a7 */ /* 0x000e64000800007f */
[----:B-1----:R-:W-:Y:S05]  /*54690*/  @!P0 BRA `(.L_x_4150) ;  /* 0xfffffffc00f08947 */ /* 0x002fea000383ffff */
[----:B------:R-:W-:Y:S05]  /*546a0*/  BRA `(.L_x_4149) ;  /* 0xffffff0c00287947 */ /* 0x000fea000383ffff */
.L_x_4152:
[----:B0-----:R0:W1:Y:S02]  /*546b0*/  SYNCS.PHASECHK.TRANS64.TRYWAIT P0, [R12+URZ+0x38810], R13 ;  /* 0x0388100d0c0075a7 */ /* 0x001064000800017f */
[----:B-1----:R-:W-:Y:S05]  /*546c0*/  @!P0 NANOSLEEP.SYNCS 0x989680 ;  /* 0x009896800000895d */ /* 0x002fea0003900000 */
[----:B------:R-:W1:Y:S02]  /*546d0*/  @!P0 SYNCS.PHASECHK.TRANS64 P0, [R12+URZ+0x38810], R13 ;  /* 0x0388100d0c0085a7 */ /* 0x000e64000800007f */
[----:B-1----:R-:W-:Y:S05]  /*546e0*/  @!P0 BRA `(.L_x_4152) ;  /* 0xfffffffc00f08947 */ /* 0x002fea000383ffff */
[----:B------:R-:W-:Y:S05]  /*546f0*/  BRA `(.L_x_4175) ;  /* 0xffffff10007c7947 */ /* 0x000fea000383ffff */
.L_x_4159:
[----:B0-----:R0:W1:Y:S02]  /*54700*/  SYNCS.PHASECHK.TRANS64.TRYWAIT P0, [R12+URZ], R13 ;  /* 0x0000000d0c0075a7 */ /* 0x001064000800017f */
[----:B-1----:R-:W-:Y:S05]  /*54710*/  @!P0 NANOSLEEP.SYNCS 0x989680 ;  /* 0x009896800000895d */ /* 0x002fea0003900000 */
[----:B------:R-:W1:Y:S02]  /*54720*/  @!P0 SYNCS.PHASECHK.TRANS64 P0, [R12+URZ], R13 ;  /* 0x0000000d0c0085a7 */ /* 0x000e64000800007f */
[----:B-1----:R-:W-:Y:S05]  /*54730*/  @!P0 BRA `(.L_x_4159) ;  /* 0xfffffffc00f08947 */ /* 0x002fea000383ffff */
[----:B------:R-:W-:Y:S05]  /*54740*/  BRA `(.L_x_4158) ;  /* 0xffffff1400187947 */ /* 0x000fea000383ffff */
.L_x_4176:
        /* <DEDUP_REMOVED lines=11> */
.L_x_6051:


//--------------------- .text._ZN7cutlass13device_kernelIN5flash11enable_sm90INS1_16FlashAttnFwdSm90INS1_25CollectiveMainloopFwdSm90ILi2EN4cute5tupleIJNS5_1CILi1EEES8_S8_EEENS6_IJNS7_ILi64EEESA_SA_EEELi512ENS_10bfloat16_tEfNS_4arch4Sm90ELb1ELb0ELb1ELb0ELb0ELb0ELb0ELb0ELb0ELb1ELb1ELb0EEENS1_21CollectiveEpilogueFwdINS6_IJSA_NS7_ILi512EEESA_EEES9_SC_SE_Li256ELb0ELb1ELb1ELb0EEENS1_19SingleTileSchedulerILb0ELb1ELb1ELi64EEEEEEEEEvNT_6ParamsE --------------------------
	.section	.text._ZN7cutlass13device_kernelIN5flash11enable_sm90INS1_16FlashAttnFwdSm90INS1_25CollectiveMainloopFwdSm90ILi2EN4cute5tupleIJNS5_1CILi1EEES8_S8_EEENS6_IJNS7_ILi64EEESA_SA_EEELi512ENS_10bfloat16_tEfNS_4arch4Sm90ELb1ELb0ELb1ELb0ELb0ELb0ELb0ELb0ELb0ELb1ELb1ELb0EEENS1_21CollectiveEpilogueFwdINS6_IJSA_NS7_ILi512EEESA_EEES9_SC_SE_Li256ELb0ELb1ELb1ELb0EEENS1_19SingleTileSchedulerILb0ELb1ELb1ELi64EEEEEEEEEvNT_6ParamsE,"ax",@progbits
	.align	128
.text._ZN7cutlass13device_kernelIN5flash11enable_sm90INS1_16FlashAttnFwdSm90INS1_25CollectiveMainloopFwdSm90ILi2EN4cute5tupleIJNS5_1CILi1EEES8_S8_EEENS6_IJNS7_ILi64EEESA_SA_EEELi512ENS_10bfloat16_tEfNS_4arch4Sm90ELb1ELb0ELb1ELb0ELb0ELb0ELb0ELb0ELb0ELb1ELb1ELb0EEENS1_21CollectiveEpilogueFwdINS6_IJSA_NS7_ILi512EEESA_EEES9_SC_SE_Li256ELb0ELb1ELb1ELb0EEENS1_19SingleTileSchedulerILb0ELb1ELb1ELi64EEEEEEEEEvNT_6ParamsE:
        .type           _ZN7cutlass13device_kernelIN5flash11enable_sm90INS1_16FlashAttnFwdSm90INS1_25CollectiveMainloopFwdSm90ILi2EN4cute5tupleIJNS5_1CILi1EEES8_S8_EEENS6_IJNS7_ILi64EEESA_SA_EEELi512ENS_10bfloat16_tEfNS_4arch4Sm90ELb1ELb0ELb1ELb0ELb0ELb0ELb0ELb0ELb0ELb1ELb1ELb0EEENS1_21CollectiveEpilogueFwdINS6_IJSA_NS7_ILi512EEESA_EEES9_SC_SE_Li256ELb0ELb1ELb1ELb0EEENS1_19SingleTileSchedulerILb0ELb1ELb1ELi64EEEEEEEEEvNT_6ParamsE,@function
        .size           _ZN7cutlass13device_kernelIN5flash11enable_sm90INS1_16FlashAttnFwdSm90INS1_25CollectiveMainloopFwdSm90ILi2EN4cute5tupleIJNS5_1CILi1EEES8_S8_EEENS6_IJNS7_ILi64EEESA_SA_EEELi512ENS_10bfloat16_tEfNS_4arch4Sm90ELb1ELb0ELb1ELb0ELb0ELb0ELb0ELb0ELb0ELb1ELb1ELb0EEENS1_21CollectiveEpilogueFwdINS6_IJSA_NS7_ILi512EEESA_EEES9_SC_SE_Li256ELb0ELb1ELb1ELb0EEENS1_19SingleTileSchedulerILb0ELb1ELb1ELi64EEEEEEEEEvNT_6ParamsE,(.L_x_6053 - _ZN7cutlass13device_kernelIN5flash11enable_sm90INS1_16FlashAttnFwdSm90INS1_25CollectiveMainloopFwdSm90ILi2EN4cute5tupleIJNS5_1CILi1EEES8_S8_EEENS6_IJNS7_ILi64EEESA_SA_EEELi512ENS_10bfloat16_tEfNS_4arch4Sm90ELb1ELb0ELb1ELb0ELb0ELb0ELb0ELb0ELb0ELb1ELb1ELb0EEENS1_21CollectiveEpilogueFwdINS6_IJSA_NS7_ILi512EEESA_EEES9_SC_SE_Li256ELb0ELb1ELb1ELb0EEENS1_19SingleTileSchedulerILb0ELb1ELb1ELi64EEEEEEEEEvNT_6ParamsE)
        .other          _ZN7cutlass13device_kernelIN5flash11enable_sm90INS1_16FlashAttnFwdSm90INS1_25CollectiveMainloopFwdSm90ILi2EN4cute5tupleIJNS5_1CILi1EEES8_S8_EEENS6_IJNS7_ILi64EEESA_SA_EEELi512ENS_10bfloat16_tEfNS_4arch4Sm90ELb1ELb0ELb1ELb0ELb0ELb0ELb0ELb0ELb0ELb1ELb1ELb0EEENS1_21CollectiveEpilogueFwdINS6_IJSA_NS7_ILi512EEESA_EEES9_SC_SE_Li256ELb0ELb1ELb1ELb0EEENS1_19SingleTileSchedulerILb0ELb1ELb1ELi64EEEEEEEEEvNT_6ParamsE,@"STO_CUDA_ENTRY STV_DEFAULT"
_ZN7cutlass13device_kernelIN5flash11enable_sm90INS1_16FlashAttnFwdSm90INS1_25CollectiveMainloopFwdSm90ILi2EN4cute5tupleIJNS5_1CILi1EEES8_S8_EEENS6_IJNS7_ILi64EEESA_SA_EEELi512ENS_10bfloat16_tEfNS_4arch4Sm90ELb1ELb0ELb1ELb0ELb0ELb0ELb0ELb0ELb0ELb1ELb1ELb0EEENS1_21CollectiveEpilogueFwdINS6_IJSA_NS7_ILi512EEESA_EEES9_SC_SE_Li256ELb0ELb1ELb1ELb0EEENS1_19SingleTileSchedulerILb0ELb1ELb1ELi64EEEEEEEEEvNT_6ParamsE:
        /* <DEDUP_REMOVED lines=18> */
.L_x_4178:
[----:B------:R-:W-:Y:S05]  /*0120*/  BSYNC B0 ;  /* 0x0000000000007941 */ /* 0x000fea0003800000 */
.L_x_4177:
        /* <DEDUP_REMOVED lines=37> */
.L_x_4179:
        /* <DEDUP_REMOVED lines=22> */
.L_x_4180:
        /* <DEDUP_REMOVED lines=18> */
.L_x_4181:
        /* <DEDUP_REMOVED lines=22> */
.L_x_4182:
        /* <DEDUP_REMOVED lines=22> */
.L_x_4183:
        /* <DEDUP_REMOVED lines=8> */
.L_x_4186:
        /* <DEDUP_REMOVED lines=24> */
[----:B------:R-:W-:Y:S01]  /*0ac0*/  ULDC UR37, c[0x0][0x424] ;  /* 0x0001090000257ab9 */ /* 0x000fe20000000800 */
[----:B------:R-:W-:Y:S01]  /*0ad0*/  UISETP.NE.U32.AND UP0, UPT, UR4, URZ, UPT ;  /* 0x0000003f0400728c */ /* 0x000fe2000bf05070 */
[----:B------:R-:W0:Y:S01]  /*0ae0*/  S2UR UR7, SR_CTAID.X ;  /* 0x00000000000779c3 */ /* 0x000e220000002500 */
[----:B------:R-:W-:Y:S01]  /*0af0*/  ULDC UR10, c[0x0][0x2f0] ;  /* 0x0000bc00000a7ab9 */ /* 0x000fe20000000800 */
[----:B------:R-:W-:Y:S01]  /*0b00*/  VIADD R16, R2, 0xffffff80 ;  /* 0xffffff8002107836 */ /* 0x000fe20000000000 */
[----:B------:R-:W-:-:S04]  /*0b10*/  UISETP.NE.AND.EX UP0, UPT, UR5, URZ, UPT, UP0 ;  /* 0x0000003f0500728c */ /* 0x000fc8000bf05300 */
[----:B------:R-:W-:Y:S02]  /*0b20*/  USEL UR37, UR37, 0x1, UP0 ;  /* 0x0000000125257887 */ /* 0x000fe40008000000 */
[----:B------:R-:W-:Y:S02]  /*0b30*/  UISETP.NE.AND UP0, UPT, UR11, 0x1, UPT ;  /* 0x000000010b00788c */ /* 0x000fe4000bf05270 */
[----:B------:R-:W-:-:S04]  /*0b40*/  UIMAD UR4, UR37, UR10, 0x3f ;  /* 0x0000003f250474a4 */ /* 0x000fc8000f8e020a */
[----:B------:R-:W-:Y:S01]  /*0b50*/  PLOP3.LUT P0, PT, PT, PT, UP0, 0x80, 0x0 ;  /* 0x000000000000781c */ /* 0x000fe20003f0f008 */
[----:B------:R-:W-:-:S04]  /*0b60*/  USHF.R.S32.HI UR5, URZ, 0x1f, UR4 ;  /* 0x0000001f3f057899 */ /* 0x000fc80008011404 */
[----:B------:R-:W-:-:S04]  /*0b70*/  ULEA.HI UR5, UR5, UR4, URZ, 0x6 ;  /* 0x0000000405057291 */ /* 0x000fc8000f8f303f */
[----:B------:R-:W-:-:S04]  /*0b80*/  USHF.R.S32.HI UR6, URZ, 0x6, UR5 ;  /* 0x000000063f067899 */ /* 0x000fc80008011405 */
[----:B0-----:R-:W-:Y:S08]  /*0b90*/  @!P0 BRA `(.L_x_4188) ;  /* 0x0000002000408947 */ /* 0x001ff00003800000 */
[----:B------:R-:W-:Y:S01]  /*0ba0*/  ULDC UR4, c[0x0][0x448] ;  /* 0x0001120000047ab9 */ /* 0x000fe20000000800 */
[----:B------:R-:W-:Y:S01]  /*0bb0*/  ULEA UR7, UR7, 0x3f, 0x6 ;  /* 0x0000003f07077891 */ /* 0x000fe2000f8e303f */
[----:B------:R-:W-:Y:S01]  /*0bc0*/  PLOP3.LUT P0, PT, PT, PT, PT, 0x80, 0x0 ;  /* 0x000000000000781c */ /* 0x000fe20003f0f070 */
[----:B------:R-:W-:Y:S01]  /*0bd0*/  UISETP.NE.AND UP0, UPT, UR4, 0x1, UPT ;  /* 0x000000010400788c */ /* 0x000fe2000bf05270 */
[----:B------:R-:W-:Y:S01]  /*0be0*/  IMAD.MOV.U32 R3, RZ, RZ, RZ ;  /* 0x000000ffff037224 */ /* 0x000fe200078e00ff */
[----:B------:R-:W-:Y:S01]  /*0bf0*/  ULDC UR8, c[0x0][0x288] ;  /* 0x0000a20000087ab9 */ /* 0x000fe20000000800 */
[----:B------:R-:W-:Y:S01]  /*0c00*/  USHF.R.U32.HI UR11, URZ, 0x10, UR9 ;  /* 0x000000103f0b7899 */ /* 0x000fe20008011609 */
[----:B------:R-:W-:Y:S01]  /*0c10*/  MOV R6, RZ ;  /* 0x000000ff00067202 */ /* 0x000fe20000000f00 */
[----:B------:R-:W-:Y:S01]  /*0c20*/  UIADD3 UR8, -UR8, 0x40, URZ ;  /* 0x0000004008087890 */ /* 0x000fe2000fffe13f */
[----:B------:R-:W-:Y:S01]  /*0c30*/  IMAD.MOV.U32 R5, RZ, RZ, RZ ;  /* 0x000000ffff057224 */ /* 0x000fe200078e00ff */
[----:B------:R-:W-:Y:S01]  /*0c40*/  ULOP3.LUT UR9, UR9, 0xffff, URZ, 0xc0, !UPT ;  /* 0x0000ffff09097892 */ /* 0x000fe2000f8ec03f */
[----:B------:R-:W-:Y:S01]  /*0c50*/  CS2R R150, SRZ ;  /* 0x0000000000967805 */ /* 0x000fe2000001ff00 */
[----:B------:R-:W-:Y:S01]  /*0c60*/  UIMAD UR8, UR37, UR10, UR8 ;  /* 0x0000000a250872a4 */ /* 0x000fe2000f8e0208 */
[----:B------:R-:W-:Y:S01]  /*0c70*/  CS2R R148, SRZ ;  /* 0x0000000000947805 */ /* 0x000fe2000001ff00 */
[----:B------:R-:W-:Y:S01]  /*0c80*/  @UP0 ULDC UR4, c[0x0][0x44c] ;  /* 0x0001130000040ab9 */ /* 0x000fe20000000800 */
[----:B------:R-:W-:Y:S01]  /*0c90*/  @UP0 ULDC UR12, c[0x0][0x450] ;  /* 0x00011400000c0ab9 */ /* 0x000fe20000000800 */
[----:B------:R-:W-:Y:S01]  /*0ca0*/  UIMAD.WIDE.U32 UR4, UR7, UR4, URZ ;  /* 0x00000004070472a5 */ /* 0x000fe2000f8e003f */
[----:B------:R-:W-:-:S02]  /*0cb0*/  CS2R R146, SRZ ;  /* 0x0000000000927805 */ /* 0x000fc4000001ff00 */
[----:B------:R-:W-:Y:S02]  /*0cc0*/  CS2R R144, SRZ ;  /* 0x0000000000907805 */ /* 0x000fe4000001ff00 */
[----:B------:R-:W-:Y:S01]  /*0cd0*/  CS2R R142, SRZ ;  /* 0x00000000008e7805 */ /* 0x000fe2000001ff00 */
[----:B------:R-:W-:Y:S01]  /*0ce0*/  @UP0 USHF.R.U32.HI UR7, URZ, UR12, UR5 ;  /* 0x0000000c3f070299 */ /* 0x000fe20008011605 */
[----:B------:R-:W-:Y:S02]  /*0cf0*/  CS2R R140, SRZ ;  /* 0x00000000008c7805 */ /* 0x000fe4000001ff00 */
[----:B------:R-:W-:Y:S02]  /*0d00*/  CS2R R138, SRZ ;  /* 0x00000000008a7805 */ /* 0x000fe4000001ff00 */
[----:B------:R-:W-:Y:S01]  /*0d10*/  CS2R R136, SRZ ;  /* 0x0000000000887805 */ /* 0x000fe2000001ff00 */
[----:B------:R-:W-:Y:S01]  /*0d20*/  UIADD3 UR7, UR8, UR7, URZ ;  /* 0x0000000708077290 */ /* 0x000fe2000fffe03f */
[----:B------:R-:W-:-:S02]  /*0d30*/  CS2R R134, SRZ ;  /* 0x0000000000867805 */ /* 0x000fc4000001ff00 */
[----:B------:R-:W-:Y:S02]  /*0d40*/  CS2R R132, SRZ ;  /* 0x0000000000847805 */ /* 0x000fe4000001ff00 */
[----:B------:R-:W-:Y:S01]  /*0d50*/  CS2R R130, SRZ ;  /* 0x0000000000827805 */ /* 0x000fe2000001ff00 */
[----:B------:R-:W-:Y:S01]  /*0d60*/  USHF.R.S32.HI UR4, URZ, 0x1f, UR7 ;  /* 0x0000001f3f047899 */ /* 0x000fe20008011407 */
[----:B------:R-:W-:Y:S02]  /*0d70*/  CS2R R128, SRZ ;  /* 0x0000000000807805 */ /* 0x000fe4000001ff00 */
[----:B------:R-:W-:Y:S02]  /*0d80*/  CS2R R126, SRZ ;  /* 0x00000000007e7805 */ /* 0x000fe4000001ff00 */
[----:B------:R-:W-:Y:S01]  /*0d90*/  CS2R R124, SRZ ;  /* 0x00000000007c7805 */ /* 0x000fe2000001ff00 */
[----:B------:R-:W-:Y:S01]  /*0da0*/  ULEA.HI UR4, UR4, UR7, URZ, 0x6 ;  /* 0x0000000704047291 */ /* 0x000fe2000f8f303f */
[----:B------:R-:W-:-:S02]  /*0db0*/  CS2R R122, SRZ ;  /* 0x00000000007a7805 */ /* 0x000fc4000001ff00 */
[----:B------:R-:W-:Y:S02]  /*0dc0*/  CS2R R120, SRZ ;  /* 0x0000000000787805 */ /* 0x000fe4000001ff00 */
[----:B------:R-:W-:Y:S01]  /*0dd0*/  CS2R R118, SRZ ;  /* 0x0000000000767805 */ /* 0x000fe2000001ff00 */
[----:B------:R-:W-:Y:S01]  /*0de0*/  USHF.R.S32.HI UR4, URZ, 0x6, UR4 ;  /* 0x000000063f047899 */ /* 0x000fe20008011404 */
[----:B------:R-:W-:Y:S02]  /*0df0*/  CS2R R116, SRZ ;  /* 0x0000000000747805 */ /* 0x000fe4000001ff00 */
[----:B------:R-:W-:Y:S02]  /*0e00*/  CS2R R114, SRZ ;  /* 0x0000000000727805 */ /* 0x000fe4000001ff00 */
[----:B------:R-:W-:Y:S01]  /*0e10*/  CS2R R112, SRZ ;  /* 0x0000000000707805 */ /* 0x000fe2000001ff00 */
[----:B------:R-:W-:Y:S01]  /*0e20*/  UISETP.LT.AND UP0, UPT, UR6, UR4, UPT ;  /* 0x000000040600728c */ /* 0x000fe2000bf01270 */
[----:B------:R-:W-:-:S02]  /*0e30*/  CS2R R110, SRZ ;  /* 0x00000000006e7805 */ /* 0x000fc4000001ff00 */
[----:B------:R-:W-:Y:S02]  /*0e40*/  CS2R R108, SRZ ;  /* 0x00000000006c7805 */ /* 0x000fe4000001ff00 */
[----:B------:R-:W-:Y:S01]  /*0e50*/  CS2R R106, SRZ ;  /* 0x00000000006a7805 */ /* 0x000fe2000001ff00 */
[----:B------:R-:W-:Y:S01]  /*0e60*/  USEL UR6, UR6, UR4, UP0 ;  /* 0x0000000406067287 */ /* 0x000fe20008000000 */
[----:B------:R-:W-:Y:S01]  /*0e70*/  CS2R R104, SRZ ;  /* 0x0000000000687805 */ /* 0x000fe2000001ff00 */
[----:B------:R-:W-:Y:S01]  /*0e80*/  UISETP.NE.AND UP0, UPT, UR11, URZ, UPT ;  /* 0x0000003f0b00728c */ /* 0x000fe2000bf05270 */
[----:B------:R-:W-:Y:S01]  /*0e90*/  CS2R R102, SRZ ;  /* 0x0000000000667805 */ /* 0x000fe2000001ff00 */
[----:B------:R-:W-:Y:S01]  /*0ea0*/  UISETP.GE.AND UP1, UPT, UR6, 0x1, UPT ;  /* 0x000000010600788c */ /* 0x000fe2000bf26270 */
[----:B------:R-:W-:Y:S02]  /*0eb0*/  CS2R R100, SRZ ;  /* 0x0000000000647805 */ /* 0x000fe4000001ff00 */
[----:B------:R-:W-:-:S02]  /*0ec0*/  CS2R R98, SRZ ;  /* 0x0000000000627805 */ /* 0x000fc4000001ff00 */
[----:B------:R-:W-:Y:S02]  /*0ed0*/  CS2R R96, SRZ ;  /* 0x0000000000607805 */ /* 0x000fe4000001ff00 */
[----:B------:R-:W-:Y:S02]  /*0ee0*/  CS2R R94, SRZ ;  /* 0x00000000005e7805 */ /* 0x000fe4000001ff00 */
[----:B------:R-:W-:Y:S02]  /*0ef0*/  CS2R R92, SRZ ;  /* 0x00000000005c7805 */ /* 0x000fe4000001ff00 */
[----:B------:R-:W-:Y:S02]  /*0f00*/  PLOP3.LUT P1, PT, PT, PT, UP1, 0x80, 0x0 ;  /* 0x000000000000781c */ /* 0x000fe40003f2f018 */
[----:B------:R-:W-:Y:S02]  /*0f10*/  CS2R R90, SRZ ;  /* 0x00000000005a7805 */ /* 0x000fe4000001ff00 */
[----:B------:R-:W-:Y:S01]  /*0f20*/  CS2R R88, SRZ ;  /* 0x0000000000587805 */ /* 0x000fe2000001ff00 */
[----:B------:R-:W-:Y:S01]  /*0f30*/  @!UP0 ULDC UR11, c[0x0][0x9f0] ;  /* 0x00027c00000b8ab9 */ /* 0x000fe20000000800 */
        /* <DEDUP_REMOVED lines=30> */
[----:B------:R-:W-:Y:S01]  /*1120*/  IMAD.U32 R8, RZ, RZ, UR4 ;  /* 0x00000004ff087e24 */ /* 0x000fe2000f8e00ff */
[----:B------:R-:W-:Y:S01]  /*1130*/  IABS R4, R4 ;  /* 0x0000000400047213 */ /* 0x000fe20000000000 */
[----:B------:R-:W0:Y:S01]  /*1140*/  I2F.RP R0, R7 ;  /* 0x0000000700007306 */ /* 0x000e220000209400 */
[----:B------:R-:W-:-:S03]  /*1150*/  ULOP3.LUT UR4, UR4, UR11, URZ, 0x3c, !UPT ;  /* 0x0000000b04047292 */ /* 0x000fc6000f8e3c3f */
[----:B------:R-:W-:-:S03]  /*1160*/  IMAD.MOV R4, RZ, RZ, -R4 ;  /* 0x000000ffff047224 */ /* 0x000fc600078e0a04 */
[----:B------:R-:W-:Y:S01]  /*1170*/  ISETP.LE.AND P3, PT, RZ, UR4, PT ;  /* 0x00000004ff007c0c */ /* 0x000fe2000bf63270 */
[----:B0-----:R-:W0:Y:S02]  /*1180*/  MUFU.RCP R0, R0 ;  /* 0x0000000000007308 */ /* 0x001e240000001000 */
[----:B0-----:R-:W-:Y:S02]  /*1190*/  IADD3 R2, R0, 0xffffffe, RZ ;  /* 0x0ffffffe00027810 */ /* 0x001fe40007ffe0ff */
[----:B------:R-:W-:-:S04]  /*11a0*/  IABS R0, R8 ;  /* 0x0000000800007213 */ /* 0x000fc80000000000 */
[----:B------:R0:W1:Y:S02]  /*11b0*/  F2I.FTZ.U32.TRUNC.NTZ R3, R2 ;  /* 0x0000000200037305 */ /* 0x000064000021f000 */
[----:B0-----:R-:W-:Y:S01]  /*11c0*/  MOV R2, RZ ;  /* 0x000000ff00027202 */ /* 0x001fe20000000f00 */
        /* <DEDUP_REMOVED lines=11> */
[----:B------:R-:W-:-:S05]  /*1280*/  @P1 IADD3 R3, R3, 0x1, RZ ;  /* 0x0000000103031810 */ /* 0x000fca0007ffe0ff */
[----:B------:R-:W-:Y:S01]  /*1290*/  @!P3 IMAD.MOV R3, RZ, RZ, -R3 ;  /* 0x000000ffff03b224 */ /* 0x000fe200078e0a03 */
[----:B------:R-:W-:-:S07]  /*12a0*/  @!P2 LOP3.LUT R3, RZ, UR11, RZ, 0x33, !PT ;  /* 0x0000000bff03ac12 */ /* 0x000fce000f8e33ff */
.L_x_4189:
        /* <DEDUP_REMOVED lines=32> */
[----:B------:R-:W-:Y:S02]  /*14b0*/  UIADD3 UR6, UR4, -UR6, URZ ;  /* 0x8000000604067290 */ /* 0x000fe4000fffe03f */
[----:B------:R-:W-:Y:S02]  /*14c0*/  ULOP3.LUT UR4, UR42, 0x1, URZ, 0xfc, !UPT ;  /* 0x000000012a047892 */ /* 0x000fe4000f8efc3f */
[----:B------:R-:W-:Y:S01]  /*14d0*/  ULEA UR6, UR6, UR5, 0xf ;  /* 0x0000000506067291 */ /* 0x000fe2000f8e783f */
[----:B------:R-:W-:Y:S01]  /*14e0*/  IMAD R4, R4, 0x10, R7 ;  /* 0x0000001004047824 */ /* 0x000fe200078e0207 */
[----:B------:R-:W-:-:S02]  /*14f0*/  UISETP.NE.AND UP0, UPT, UR4, 0x3, UPT ;  /* 0x000000030400788c */ /* 0x000fc4000bf05270 */
[----:B------:R-:W-:-:S04]  /*1500*/  UIADD3 UR6, UR6, 0x400, URZ ;  /* 0x0000040006067890 */ /* 0x000fc8000fffe03f */
[----:B------:R-:W-:Y:S01]  /*1510*/  PLOP3.LUT P0, PT, PT, PT, UP0, 0x80, 0x0 ;  /* 0x000000000000781c */ /* 0x000fe20003f0f008 */
[----:B------:R-:W-:-:S04]  /*1520*/  USHF.R.U32.HI UR6, URZ, 0x4, UR6 ;  /* 0x000000043f067899 */ /* 0x000fc80008011606 */
[----:B------:R-:W-:-:S04]  /*1530*/  ULOP3.LUT UR6, UR6, 0x3fff, URZ, 0xc0, !UPT ;  /* 0x00003fff06067892 */ /* 0x000fc8000f8ec03f */
[----:B------:R-:W-:-:S04]  /*1540*/  ULOP3.LUT UR6, UR6, 0x2000000, URZ, 0xfc, !UPT ;  /* 0x0200000006067892 */ /* 0x000fc8000f8efc3f */
[----:B------:R-:W-:Y:S08]  /*1550*/  @!P0 BRA `(.L_x_4191) ;  /* 0x0000000000048947 */ /* 0x000ff00003800000 */
[----:B------:R-:W-:Y:S01]  /*1560*/  BPT.TRAP 0x1 ;  /* 0x000000040000795c */ /* 0x000fe20000300000 */
.L_x_4191:
[----:B------:R-:W-:-:S04]  /*1570*/  SHF.L.U32 R2, RZ, 0x1f, RZ ;  /* 0x0000001fff027819 */ /* 0x000fc800000006ff */
[----:B------:R-:W0:Y:S02]  /*1580*/  SYNCS.PHASECHK.TRANS64.TRYWAIT P1, [UR5+0x28c50], R2 ;  /* 0x028c5002ff0075a7 */ /* 0x000e240008020145 */
[----:B0-----:R-:W-:Y:S05]  /*1590*/  @!P1 BRA `(.L_x_4192) ;  /* 0x000000f800209947 */ /* 0x001fea0003800000 */
.L_x_4334:
[----:B------:R-:W-:Y:S01]  /*15a0*/  BAR.SYNC.DEFER_BLOCKING 0xe, 0x100 ;  /* 0x0384000000007b1d */ /* 0x000fe20000010000 */
[----:B------:R-:W-:Y:S01]  /*15b0*/  UIADD3 UR4, UR5, 0x26800, URZ ;  /* 0x0002680005047890 */ /* 0x000fe2000fffe03f */
[----:B------:R-:W-:Y:S01]  /*15c0*/  IADD3 R3, R3, -0x2, RZ ;  /* 0xfffffffe03037810 */ /* 0x000fe20007ffe0ff */
[----:B------:R-:W-:Y:S01]  /*15d0*/  UIADD3 UR14, UR6, 0x80, URZ ;  /* 0x00000080060e7890 */ /* 0x000fe2000fffe03f */
[----:B0-----:R-:W-:Y:S01]  /*15e0*/  IMAD.U32 R2, RZ, RZ, UR5 ;  /* 0x00000005ff027e24 */ /* 0x001fe2000f8e00ff */
[----:B------:R-:W-:Y:S01]  /*15f0*/  USHF.R.U32.HI UR4, URZ, 0x4, UR4 ;  /* 0x000000043f047899 */ /* 0x000fe20008011604 */
[----:B------:R-:W-:Y:S01]  /*1600*/  ISETP.GE.AND P1, PT, R3, R0, PT ;  /* 0x000000000300720c */ /* 0x000fe20003f26270 */
[----:B------:R-:W-:Y:S01]  /*1610*/  UMOV UR9, 0x40000040 ;  /* 0x4000004000097882 */ /* 0x000fe20000000000 */
[----:B------:R-:W-:Y:S01]  /*1620*/  UMOV UR10, UR6 ;  /* 0x00000006000a7c82 */ /* 0x000fe20008000000 */
[----:B------:R-:W-:Y:S01]  /*1630*/  ULOP3.LUT UR4, UR4, 0x3fff, URZ, 0xc0, !UPT ;  /* 0x00003fff04047892 */ /* 0x000fe2000f8ec03f */
[----:B------:R-:W0:Y:S01]  /*1640*/  S2R R5, SR_TID.X ;  /* 0x0000000000057919 */ /* 0x000e220000002100 */
[----:B------:R-:W-:Y:S01]  /*1650*/  UMOV UR11, 0x40000040 ;  /* 0x40000040000b7882 */ /* 0x000fe20000000000 */
[----:B------:R-:W-:Y:S01]  /*1660*/  UMOV UR13, 0x40000040 ;  /* 0x40000040000d7882 */ /* 0x000fe20000000000 */
[----:B------:R-:W-:Y:S01]  /*1670*/  ULOP3.LUT UR4, UR4, 0x10000, URZ, 0xfc, !UPT ;  /* 0x0001000004047892 */ /* 0x000fe2000f8efc3f */
[----:B------:R-:W-:Y:S01]  /*1680*/  UMOV UR15, 0x40000040 ;  /* 0x40000040000f7882 */ /* 0x000fe20000000000 */
[----:B------:R-:W-:-:S02]  /*1690*/  UIADD3 UR18, UR6, 0x100, URZ ;  /* 0x0000010006127890 */ /* 0x000fc4000fffe03f */
[----:B------:R-:W-:-:S03]  /*16a0*/  UIADD3 UR12, UR4, 0x2, URZ ;  /* 0x00000002040c7890 */ /* 0x000fc6000fffe03f */
        /* <DEDUP_REMOVED lines=32> */
.L_x_4198:
[----:B------:R-:W-:Y:S01]  /*18b0*/  BAR.SYNC.DEFER_BLOCKING 0xe, 0x100 ;  /* 0x0384000000007b1d */ /* 0x000fe20000010000 */
[----:B------:R-:W-:Y:S01]  /*18c0*/  IMAD.U32 R5, RZ, RZ, UR4 ;  /* 0x00000004ff057e24 */ /* 0x000fe2000f8e00ff */
[----:B------:R-:W-:Y:S01]  /*18d0*/  UIADD3 UR4, UR4, 0x1, URZ ;  /* 0x0000000104047890 */ /* 0x000fe2000fffe03f */
[----:B------:R-:W-:Y:S02]  /*18e0*/  ISETP.GT.AND P3, PT, R3, R0, PT ;  /* 0x000000000300720c */ /* 0x000fe40003f64270 */
[----:B01----:R-:W-:Y:S01]  /*18f0*/  IMAD R2, R5, 0x40, R4 ;  /* 0x0000004005027824 */ /* 0x003fe200078e0204 */
[----:B------:R-:W-:Y:S01]  /*1900*/  UISETP.NE.AND UP0, UPT, UR4, 0x2, UPT ;  /* 0x000000020400788c */ /* 0x000fe2000bf05270 */
[----:B------:R-:W-:-:S03]  /*1910*/  IADD3 R3, R3, -0x1, RZ ;  /* 0xffffffff03037810 */ /* 0x000fc60007ffe0ff */
        /* <DEDUP_REMOVED lines=136> */
.L_x_4194:
[----:B------:R-:W-:Y:S01]  /*21a0*/  ULEA UR7, UR4, UR5, 0x3 ;  /* 0x0000000504077291 */ /* 0x000fe2000f8e183f */
[----:B------:R-:W-:-:S08]  /*21b0*/  SHF.L.U32 R2, R7, 0x1f, RZ ;  /* 0x0000001f07027819 */ /* 0x000fd000000006ff */
[----:B------:R0:W1:Y:S01]  /*21c0*/  SYNCS.PHASECHK.TRANS64.TRYWAIT P1, [UR7+0x28c50], R2 ;  /* 0x028c5002ff0075a7 */ /* 0x0000620008020147 */
[----:B------:R-:W-:Y:S05]  /*21d0*/  @!P0 BRA `(.L_x_4195) ;  /* 0x0000000000048947 */ /* 0x000fea0003800000 */
[----:B------:R-:W-:Y:S01]  /*21e0*/  BPT.TRAP 0x1 ;  /* 0x000000040000795c */ /* 0x000fe20000300000 */
.L_x_4195:
[----:B-1----:R-:W-:Y:S05]  /*21f0*/  @P1 BRA `(.L_x_4196) ;  /* 0x0000000000081947 */ /* 0x002fea0003800000 */
[----:B------:R-:W1:Y:S02]  /*2200*/  SYNCS.PHASECHK.TRANS64.TRYWAIT P1, [UR7+0x28c50], R2 ;  /* 0x028c5002ff0075a7 */ /* 0x000e640008020147 */
[----:B-1----:R-:W-:Y:S05]  /*2210*/  @!P1 BRA `(.L_x_4197) ;  /* 0x000000ec00189947 */ /* 0x002fea0003800000 */
.L_x_4196:
        /* <DEDUP_REMOVED lines=30> */
.L_x_4193:
[----:B------:R-:W-:Y:S01]  /*2400*/  BAR.SYNC.DEFER_BLOCKING 0xe, 0x100 ;  /* 0x0384000000007b1d */ /* 0x000fe20000010000 */
[----:B------:R-:W-:Y:S01]  /*2410*/  VIADD R4, R4, UR4 ;  /* 0x0000000404047c36 */ /* 0x000fe20008000000 */
[----:B------:R-:W-:Y:S01]  /*2420*/  PLOP3.LUT P0, PT, PT, PT, PT, 0x8, 0x0 ;  /* 0x000000000000781c */ /* 0x000fe20003f0e170 */
[----:B------:R-:W-:Y:S01]  /*2430*/  IMAD.MOV.U32 R5, RZ, RZ, RZ ;  /* 0x000000ffff057224 */ /* 0x000fe200078e00ff */
[----:B------:R-:W-:Y:S02]  /*2440*/  MOV R6, RZ ;  /* 0x000000ff00067202 */ /* 0x000fe40000000f00 */
[----:B------:R-:W-:-:S05]  /*2450*/  LEA R4, R4, UR5, 0x2 ;  /* 0x0000000504047c11 */ /* 0x000fca000f8e10ff */
[----:B01----:R-:W0:Y:S04]  /*2460*/  LDS R2, [R4+0x28800] ;  /* 0x0288000004027984 */ /* 0x003e280000000800 */
        /* <DEDUP_REMOVED lines=131> */
.L_x_4188:
[----:B------:R-:W-:Y:S01]  /*2ca0*/  ULDC UR4, c[0x0][0x448] ;  /* 0x0001120000047ab9 */ /* 0x000fe20000000800 */
[----:B------:R-:W-:Y:S02]  /*2cb0*/  ULEA UR7, UR7, 0x3f, 0x6 ;  /* 0x0000003f07077891 */ /* 0x000fe4000f8e303f */
[----:B------:R-:W-:Y:S01]  /*2cc0*/  UISETP.NE.AND UP0, UPT, UR4, 0x1, UPT ;  /* 0x000000010400788c */ /* 0x000fe2000bf05270 */
[----:B------:R-:W-:Y:S01]  /*2cd0*/  ULDC UR8, c[0x0][0x288] ;  /* 0x0000a20000087ab9 */ /* 0x000fe20000000800 */
[----:B------:R-:W-:Y:S02]  /*2ce0*/  ULOP3.LUT UR40, UR9, 0xffff, URZ, 0xc0, !UPT ;  /* 0x0000ffff09287892 */ /* 0x000fe4000f8ec03f */
[----:B------:R-:W-:-:S04]  /*2cf0*/  UIADD3 UR8, -UR8, 0x40, URZ ;  /* 0x0000004008087890 */ /* 0x000fc8000fffe13f */
[----:B------:R-:W-:-:S03]  /*2d00*/  UIMAD UR8, UR37, UR10, UR8 ;  /* 0x0000000a250872a4 */ /* 0x000fc6000f8e0208 */
[----:B------:R-:W-:Y:S01]  /*2d10*/  @UP0 ULDC UR4, c[0x0][0x44c] ;  /* 0x0001130000040ab9 */ /* 0x000fe20000000800 */
[----:B------:R-:W-:Y:S01]  /*2d20*/  @UP0 ULDC UR11, c[0x0][0x450] ;  /* 0x00011400000b0ab9 */ /* 0x000fe20000000800 */
[----:B------:R-:W-:-:S04]  /*2d30*/  UIMAD.WIDE.U32 UR4, UR7, UR4, URZ ;  /* 0x00000004070472a5 */ /* 0x000fc8000f8e003f */
[----:B------:R-:W-:Y:S02]  /*2d40*/  @UP0 USHF.R.U32.HI UR7, URZ, UR11, UR5 ;  /* 0x0000000b3f070299 */ /* 0x000fe40008011605 */
[----:B------:R-:W-:Y:S02]  /*2d50*/  USHF.R.U32.HI UR11, URZ, 0x10, UR9 ;  /* 0x000000103f0b7899 */ /* 0x000fe40008011609 */
[----:B------:R-:W-:Y:S02]  /*2d60*/  UIADD3 UR7, UR8, UR7, URZ ;  /* 0x0000000708077290 */ /* 0x000fe4000fffe03f */
[----:B------:R-:W-:Y:S02]  /*2d70*/  UISETP.NE.AND UP1, UPT, UR11, URZ, UPT ;  /* 0x0000003f0b00728c */ /* 0x000fe4000bf25270 */
[----:B------:R-:W-:-:S04]  /*2d80*/  USHF.R.S32.HI UR4, URZ, 0x1f, UR7 ;  /* 0x0000001f3f047899 */ /* 0x000fc80008011407 */
[----:B------:R-:W-:-:S04]  /*2d90*/  ULEA.HI UR4, UR4, UR7, URZ, 0x6 ;  /* 0x0000000704047291 */ /* 0x000fc8000f8f303f */
[----:B------:R-:W-:Y:S01]  /*2da0*/  USHF.R.S32.HI UR4, URZ, 0x6, UR4 ;  /* 0x000000063f047899 */ /* 0x000fe20008011404 */
[----:B------:R-:W-:-:S03]  /*2db0*/  @!UP1 ULDC UR11, c[0x0][0x9f0] ;  /* 0x00027c00000b9ab9 */ /* 0x000fc60000000800 */
[----:B------:R-:W-:-:S04]  /*2dc0*/  UISETP.LT.AND UP0, UPT, UR6, UR4, UPT ;  /* 0x000000040600728c */ /* 0x000fc8000bf01270 */
[----:B------:R-:W-:-:S03]  /*2dd0*/  USEL UR10, UR6, UR4, UP0 ;  /* 0x00000004060a7287 */ /* 0x000fc60008000000 */
[----:B------:R-:W-:Y:S01]  /*2de0*/  UMOV UR4, URZ ;  /* 0x0000003f00047c82 */ /* 0x000fe20008000000 */
[----:B------:R-:W-:-:S06]  /*2df0*/  UISETP.GE.AND UP0, UPT, UR10, 0x1, UPT ;  /* 0x000000010a00788c */ /* 0x000fcc000bf06270 */
[----:B------:R-:W-:-:S13]  /*2e00*/  PLOP3.LUT P0, PT, PT, PT, UP0, 0x80, 0x0 ;  /* 0x000000000000781c */ /* 0x000fda0003f0f008 */
[----:B------:R-:W-:Y:S05]  /*2e10*/  @!P0 BRA `(.L_x_4199) ;  /* 0x0000000000848947 */ /* 0x000fea0003800000 */
[----:B------:R-:W-:Y:S01]  /*2e20*/  IMAD.U32 R3, RZ, RZ, UR11 ;  /* 0x0000000bff037e24 */ /* 0x000fe2000f8e00ff */
[----:B------:R-:W-:Y:S01]  /*2e30*/  UIADD3 UR6, UR11, -0x1, UR10 ;  /* 0xffffffff0b067890 */ /* 0x000fe2000fffe00a */
[----:B------:R-:W-:-:S03]  /*2e40*/  UMOV UR4, URZ ;  /* 0x0000003f00047c82 */ /* 0x000fc60008000000 */
[-C--:B------:R-:W-:Y:S02]  /*2e50*/  IABS R0, R3.reuse ;  /* 0x0000000300007213 */ /* 0x080fe40000000000 */
[----:B------:R-:W-:Y:S01]  /*2e60*/  MOV R4, UR6 ;  /* 0x0000000600047c02 */ /* 0x000fe20008000f00 */
[----:B------:R-:W-:Y:S01]  /*2e70*/  ULOP3.LUT UR6, UR6, UR11, URZ, 0x3c, !UPT ;  /* 0x0000000b06067292 */ /* 0x000fe2000f8e3c3f */
[----:B------:R-:W-:Y:S02]  /*2e80*/  R2UR UR9, R0 ;  /* 0x00000000000972ca */ /* 0x000fe400000e0000 */
[----:B------:R-:W-:Y:S02]  /*2e90*/  IABS R4, R4 ;  /* 0x0000000400047213 */ /* 0x000fe40000000000 */
[----:B------:R-:W-:-:S03]  /*2ea0*/  IABS R5, R3 ;  /* 0x0000000300057213 */ /* 0x000fc60000000000 */
        /* <DEDUP_REMOVED lines=24> */
.L_x_4199:
[----:B------:R-:W-:Y:S01]  /*3030*/  UIMAD UR40, UR40, UR4, URZ ;  /* 0x00000004282872a4 */ /* 0x000fe2000f8e023f */
[----:B------:R-:W-:Y:S01]  /*3040*/  IMAD.U32 R0, RZ, RZ, UR10 ;  /* 0x0000000aff007e24 */ /* 0x000fe2000f8e00ff */
[----:B------:R-:W-:Y:S01]  /*3050*/  MOV R3, UR4 ;  /* 0x0000000400037c02 */ /* 0x000fe20008000f00 */
[----:B------:R-:W-:Y:S01]  /*3060*/  IMAD.MOV.U32 R6, RZ, RZ, RZ ;  /* 0x000000ffff067224 */ /* 0x000fe200078e00ff */
[----:B------:R-:W-:Y:S01]  /*3070*/  PLOP3.LUT P0, PT, PT, PT, PT, 0x80, 0x0 ;  /* 0x000000000000781c */ /* 0x000fe20003f0f070 */
[----:B------:R-:W-:Y:S01]  /*3080*/  IMAD.MOV.U32 R5, RZ, RZ, RZ ;  /* 0x000000ffff057224 */ /* 0x000fe200078e00ff */
[----:B------:R-:W-:Y:S02]  /*3090*/  VIADDMNMX R0, R3, UR40, R0, PT ;  /* 0x0000002803007c46 */ /* 0x000fe4000b800100 */
[----:B------:R-:W-:Y:S02]  /*30a0*/  CS2R R150, SRZ ;  /* 0x0000000000967805 */ /* 0x000fe4000001ff00 */
        /* <DEDUP_REMOVED lines=92> */
[----:B------:R-:W-:Y:S01]  /*3670*/  MOV R5, UR5 ;  /* 0x0000000500057c02 */ /* 0x000fe20008000f00 */
[----:B------:R-:W-:Y:S01]  /*3680*/  ULDC.64 UR4, c[0x4][0x98] ;  /* 0x0100260000047ab9 */ /* 0x000fe20000000a00 */
[----:B------:R-:W-:Y:S01]  /*3690*/  MOV R10, UR6 ;  /* 0x00000006000a7c02 */ /* 0x000fe20008000f00 */
[----:B------:R-:W-:Y:S01]  /*36a0*/  IMAD.U32 R6, RZ, RZ, UR4 ;  /* 0x00000004ff067e24 */ /* 0x000fe2000f8e00ff */
[----:B------:R-:W-:Y:S01]  /*36b0*/  MOV R12, 0x1 ;  /* 0x00000001000c7802 */ /* 0x000fe20000000f00 */
[----:B------:R-:W-:-:S02]  /*36c0*/  IMAD.U32 R7, RZ, RZ, UR5 ;  /* 0x00000005ff077e24 */ /* 0x000fc4000f8e00ff */
[----:B------:R-:W-:Y:S02]  /*36d0*/  IMAD.U32 R11, RZ, RZ, UR7 ;  /* 0x00000007ff0b7e24 */ /* 0x000fe4000f8e00ff */
[----:B------:R-:W-:Y:S02]  /*36e0*/  IMAD.MOV.U32 R8, RZ, RZ, 0x70 ;  /* 0x00000070ff087424 */ /* 0x000fe400078e00ff */
[----:B0-----:R-:W-:-:S07]  /*36f0*/  IMAD.MOV.U32 R13, RZ, RZ, RZ ;  /* 0x000000ffff0d7224 */ /* 0x001fce00078e00ff */
[----:B------:R-:W-:-:S07]  /*3700*/  LEPC R20, `(.L_x_4200) ;  /* 0x000000001014794e */ /* 0x000fce0000000000 */
[----:B-1----:R-:W-:Y:S05]  /*3710*/  CALL.ABS.NOINC R2 ;  /* 0x0000000002007343 */ /* 0x002fea0003c00000 */
.L_x_4200:
        /* <DEDUP_REMOVED lines=11> */
.L_x_4335:
[----:B------:R-:W-:Y:S01]  /*37d0*/  ULOP3.LUT UR4, UR42, 0x1, URZ, 0xfc, !UPT ;  /* 0x000000012a047892 */ /* 0x000fe2000f8efc3f */
[----:B0-----:R-:W-:Y:S02]  /*37e0*/  LOP3.LUT R0, R5, 0x7ffffffc, RZ, 0xc0, !PT ;  /* 0x7ffffffc05007812 */ /* 0x001fe400078ec0ff */
[----:B------:R-:W-:Y:S02]  /*37f0*/  LEA.HI R7, R7, R6, RZ, 0x3 ;  /* 0x0000000607077211 */ /* 0x000fe400078f18ff */
[----:B------:R-:W-:Y:S01]  /*3800*/  IADD3 R2, -R2, R19, RZ ;  /* 0x0000001302027210 */ /* 0x000fe20007ffe1ff */
[----:B------:R-:W-:Y:S01]  /*3810*/  IMAD.U32 R5, RZ, RZ, UR4 ;  /* 0x00000004ff057e24 */ /* 0x000fe2000f8e00ff */
[----:B------:R-:W-:Y:S01]  /*3820*/  LOP3.LUT R7, R7, 0xfffffff8, RZ, 0xc0, !PT ;  /* 0xfffffff807077812 */ /* 0x000fe200078ec0ff */
[----:B------:R-:W-:Y:S01]  /*3830*/  IMAD.IADD R0, R3, 0x1, -R0 ;  /* 0x0000000103007824 */ /* 0x000fe200078e0a00 */
[----:B------:R-:W-:Y:S02]  /*3840*/  LEA.HI R3, R4, R3, RZ, 0x5 ;  /* 0x0000000304037211 */ /* 0x000fe400078f28ff */
[----:B------:R-:W-:Y:S01]  /*3850*/  ISETP.NE.AND P0, PT, R5, 0x3, PT ;  /* 0x000000030500780c */ /* 0x000fe20003f05270 */
[----:B------:R-:W-:Y:S01]  /*3860*/  IMAD.SHL.U32 R11, R0, 0x2, RZ ;  /* 0x00000002000b7824 */ /* 0x000fe200078e00ff */
[----:B------:R-:W-:-:S02]  /*3870*/  IADD3 R7, R6, -R7, RZ ;  /* 0x8000000706077210 */ /* 0x000fc40007ffe0ff */
[----:B------:R-:W-:Y:S01]  /*3880*/  SHF.R.S32.HI R0, RZ, 0x5, R3 ;  /* 0x00000005ff007819 */ /* 0x000fe20000011403 */
[----:B------:R-:W-:-:S03]  /*3890*/  IMAD R2, R2, 0x100, R11 ;  /* 0x0000010002027824 */ /* 0x000fc600078e020b */
[----:B------:R-:W-:-:S05]  /*38a0*/  LEA R0, R0, R7, 0x4 ;  /* 0x0000000700007211 */ /* 0x000fca00078e20ff */
[----:B------:R-:W-:Y:S05]  /*38b0*/  @!P0 BRA `(.L_x_4202) ;  /* 0x0000000000048947 */ /* 0x000fea0003800000 */
[----:B------:R-:W-:Y:S01]  /*38c0*/  BPT.TRAP 0x1 ;  /* 0x000000040000795c */ /* 0x000fe20000300000 */
.L_x_4202:
[----:B------:R0:W1:Y:S01]  /*38d0*/  SYNCS.PHASECHK.TRANS64.TRYWAIT P2, [UR39+0x28c30], R13 ;  /* 0x028c300dff0075a7 */ /* 0x0000620008040167 */
[----:B------:R-:W-:Y:S05]  /*38e0*/  @!P0 BRA `(.L_x_4203) ;  /* 0x0000000000048947 */ /* 0x000fea0003800000 */
[----:B------:R-:W-:Y:S01]  /*38f0*/  BPT.TRAP 0x1 ;  /* 0x000000040000795c */ /* 0x000fe20000300000 */
.L_x_4203:
[----:B------:R-:W2:Y:S02]  /*3900*/  S2R R3, SR_TID.X ;  /* 0x0000000000037919 */ /* 0x000ea40000002100 */
[----:B--2---:R-:W-:-:S04]  /*3910*/  LOP3.LUT R3, R3, 0x7f, RZ, 0xc0, !PT ;  /* 0x0000007f03037812 */ /* 0x004fc800078ec0ff */
[----:B------:R-:W-:Y:S01]  /*3920*/  ISETP.NE.AND P1, PT, R3, RZ, PT ;  /* 0x000000ff0300720c */ /* 0x000fe20003f25270 */
[----:B-1----:R-:W-:-:S12]  /*3930*/  @P2 BRA `(.L_x_4204) ;  /* 0x0000000000082947 */ /* 0x002fd80003800000 */
[----:B------:R-:W1:Y:S02]  /*3940*/  SYNCS.PHASECHK.TRANS64.TRYWAIT P2, [UR39+0x28c30], R13 ;  /* 0x028c300dff0075a7 */ /* 0x000e640008040167 */
[----:B-1----:R-:W-:Y:S05]  /*3950*/  @!P2 BRA `(.L_x_4205) ;  /* 0x000000d40078a947 */ /* 0x002fea0003800000 */
.L_x_4204:
[----:B------:R-:W-:Y:S05]  /*3960*/  WARPSYNC.ALL ;  /* 0x0000000000007948 */ /* 0x000fea0003800000 */
[----:B------:R-:W-:Y:S01]  /*3970*/  UIADD3 UR4, UR39, 0x20400, URZ ;  /* 0x0002040027047890 */ /* 0x000fe2000fffe03f */
[----:B------:R-:W-:Y:S01]  /*3980*/  WARPGROUP.ARRIVE ;  /* 0x00000000000079c5 */ /* 0x000fe20000000000 */
[----:B------:R-:W-:-:S05]  /*3990*/  UIADD3 UR5, UR39, 0x22400, URZ ;  /* 0x0002240027057890 */ /* 0x000fca000fffe03f */
[----:B------:R-:W2:Y:S01]  /*39a0*/  S2R R5, SR_CTAID.X ;  /* 0x0000000000057919 */ /* 0x000ea20000002500 */
[----:B------:R-:W-:Y:S01]  /*39b0*/  USHF.R.U32.HI UR4, URZ, 0x4, UR4 ;  /* 0x000000043f047899 */ /* 0x000fe20008011604 */
[----:B------:R-:W-:Y:S01]  /*39c0*/  LEA.HI R3, R17, R16, RZ, 0x2 ;  /* 0x0000001011037211 */ /* 0x000fe200078f10ff */
[----:B------:R-:W-:Y:S02]  /*39d0*/  USHF.R.U32.HI UR5, URZ, 0x4, UR5 ;  /* 0x000000043f057899 */ /* 0x000fe40008011605 */
[----:B------:R-:W-:Y:S01]  /*39e0*/  ULOP3.LUT UR4, UR4, 0x3fff, URZ, 0xc0, !UPT ;  /* 0x00003fff04047892 */ /* 0x000fe2000f8ec03f */
[----:B------:R-:W-:Y:S01]  /*39f0*/  LOP3.LUT R3, R3, 0xfffffffc, RZ, 0xc0, !PT ;  /* 0xfffffffc03037812 */ /* 0x000fe200078ec0ff */
[----:B------:R-:W-:Y:S02]  /*3a00*/  ULOP3.LUT UR5, UR5, 0x3fff, URZ, 0xc0, !UPT ;  /* 0x00003fff05057892 */ /* 0x000fe4000f8ec03f */
[----:B------:R-:W-:Y:S02]  /*3a10*/  ULOP3.LUT UR4, UR4, 0x10000, URZ, 0xfc, !UPT ;  /* 0x0001000004047892 */ /* 0x000fe4000f8efc3f */
[----:B------:R-:W-:Y:S01]  /*3a20*/  ULOP3.LUT UR24, UR5, 0x10000, URZ, 0xfc, !UPT ;  /* 0x0001000005187892 */ /* 0x000fe2000f8efc3f */
[----:B------:R-:W-:Y:S01]  /*3a30*/  IMAD.IADD R3, R16, 0x1, -R3 ;  /* 0x0000000110037824 */ /* 0x000fe200078e0a03 */
[----:B------:R-:W-:Y:S01]  /*3a40*/  UMOV UR9, 0x40000040 ;  /* 0x4000004000097882 */ /* 0x000fe20000000000 */
[----:B------:R-:W-:Y:S01]  /*3a50*/  UMOV UR11, 0x40000040 ;  /* 0x40000040000b7882 */ /* 0x000fe20000000000 */
[----:B------:R-:W-:-:S02]  /*3a60*/  UIADD3 UR12, UR4, 0x2, URZ ;  /* 0x00000002040c7890 */ /* 0x000fc4000fffe03f */
[----:B------:R-:W-:Y:S01]  /*3a70*/  UMOV UR8, UR4 ;  /* 0x0000000400087c82 */ /* 0x000fe20008000000 */
[----:B------:R-:W-:Y:S01]  /*3a80*/  UMOV UR10, UR24 ;  /* 0x00000018000a7c82 */ /* 0x000fe20008000000 */
[----:B------:R-:W-:Y:S01]  /*3a90*/  UIADD3 UR14, UR24, 0x2, URZ ;  /* 0x00000002180e7890 */ /* 0x000fe2000fffe03f */
[----:B------:R-:W-:Y:S01]  /*3aa0*/  HGMMA.64x64x16.F32.BF16 R24, gdesc[UR8], RZ, !UPT, gsb0 ;  /* 0x00e00000081879f0 */ /* 0x000fe2000c0018ff */
[----:B------:R-:W-:Y:S01]  /*3ab0*/  UMOV UR13, 0x40000040 ;  /* 0x40000040000d7882 */ /* 0x000fe20000000000 */
[----:B------:R-:W-:Y:S01]  /*3ac0*/  UMOV UR15, 0x40000040 ;  /* 0x40000040000f7882 */ /* 0x000fe20000000000 */
[----:B------:R-:W-:Y:S01]  /*3ad0*/  UIADD3 UR16, UR4, 0x4, URZ ;  /* 0x0000000404107890 */ /* 0x000fe2000fffe03f */
[C---:B-1----:R-:W-:Y:S01]  /*3ae0*/  LEA.HI R4, R3.reuse, R3, RZ, 0x1 ;  /* 0x0000000303047211 */ /* 0x042fe200078f08ff */
[----:B------:R-:W-:Y:S01]  /*3af0*/  UIADD3 UR18, UR24, 0x4, URZ ;  /* 0x0000000418127890 */ /* 0x000fe2000fffe03f */
[----:B------:R-:W-:Y:S01]  /*3b00*/  UMOV UR17, 0x40000040 ;  /* 0x4000004000117882 */ /* 0x000fe20000000000 */
[----:B------:R-:W-:Y:S01]  /*3b10*/  UMOV UR19, 0x40000040 ;  /* 0x4000004000137882 */ /* 0x000fe20000000000 */
[----:B------:R-:W-:Y:S01]  /*3b20*/  UIADD3 UR20, UR4, 0x6, URZ ;  /* 0x0000000604147890 */ /* 0x000fe2000fffe03f */
[----:B------:R-:W-:Y:S01]  /*3b30*/  LOP3.LUT R4, R4, 0x1ffffffe, RZ, 0xc0, !PT ;  /* 0x1ffffffe04047812 */ /* 0x000fe200078ec0ff */
[----:B------:R-:W-:Y:S01]  /*3b40*/  UIADD3 UR22, UR24, 0x6, URZ ;  /* 0x0000000618167890 */ /* 0x000fe2000fffe03f */
[----:B------:R-:W-:Y:S01]  /*3b50*/  UMOV UR21, 0x40000040 ;  /* 0x4000004000157882 */ /* 0x000fe20000000000 */
[----:B------:R-:W-:Y:S01]  /*3b60*/  UMOV UR23, 0x40000040 ;  /* 0x4000004000177882 */ /* 0x000fe20000000000 */
[----:B------:R-:W-:Y:S01]  /*3b70*/  ULDC UR4, c[0x0][0x448] ;  /* 0x0001120000047ab9 */ /* 0x000fe20000000800 */
[----:B------:R-:W-:Y:S01]  /*3b80*/  IMAD.IADD R4, R3, 0x1, -R4 ;  /* 0x0000000103047824 */ /* 0x000fe200078e0a04 */
[----:B------:R-:W-:Y:S01]  /*3b90*/  UISETP.NE.AND UP0, UPT, UR4, 0x1, UPT ;  /* 0x000000010400788c */ /* 0x000fe2000bf05270 */
[----:B--2---:R-:W-:Y:S01]  /*3ba0*/  LEA R3, R5, R0, 0x6 ;  /* 0x0000000005037211 */ /* 0x004fe200078e30ff */
[----:B------:R-:W-:Y:S01]  /*3bb0*/  ULDC UR7, c[0x0][0x9d8] ;  /* 0x0002760000077ab9 */ /* 0x000fe20000000800 */
[----:B------:R-:W-:Y:S01]  /*3bc0*/  ULDC UR10, c[0x0][0x2f0] ;  /* 0x0000bc00000a7ab9 */ /* 0x000fe20000000800 */
[----:B------:R-:W-:-:S02]  /*3bd0*/  ULDC UR6, c[0x0][0x288] ;  /* 0x0000a20000067ab9 */ /* 0x000fc40000000800 */
[----:B------:R-:W-:Y:S01]  /*3be0*/  PLOP3.LUT P2, PT, PT, PT, UP0, 0x80, 0x0 ;  /* 0x000000000000781c */ /* 0x000fe20003f4f008 */
[----:B------:R-:W-:Y:S01]  /*3bf0*/  IMAD R12, R4, 0x8, R3 ;  /* 0x00000008040c7824 */ /* 0x000fe200078e0203 */
[----:B------:R-:W-:-:S03]  /*3c00*/  MOV R8, UR6 ;  /* 0x0000000600087c02 */ /* 0x000fc60008000f00 */
[----:B------:R-:W-:Y:S01]  /*3c10*/  @UP0 ULDC UR4, c[0x0][0x44c] ;  /* 0x0001130000040ab9 */ /* 0x000fe20000000800 */
[----:B------:R-:W-:-:S07]  /*3c20*/  IMAD.MOV.U32 R3, RZ, RZ, R12 ;  /* 0x000000ffff037224 */ /* 0x000fce00078e000c */
[----:B------:R-:W-:Y:S01]  /*3c30*/  @P2 IMAD.HI.U32 R4, R12, UR4, RZ ;  /* 0x000000040c042c27 */ /* 0x000fe2000f8e00ff */
[----:B------:R-:W-:-:S04]  /*3c40*/  @UP0 ULDC UR4, c[0x0][0x450] ;  /* 0x0001140000040ab9 */ /* 0x000fc80000000800 */
[----:B------:R-:W-:Y:S01]  /*3c50*/  @P2 SHF.R.U32.HI R3, RZ, UR4, R4 ;  /* 0x00000004ff032c19 */ /* 0x000fe20008011604 */
[----:B------:R-:W-:Y:S02]  /*3c60*/  UMOV UR4, 0xffffffc0 ;  /* 0xffffffc000047882 */ /* 0x000fe40000000000 */
[----:B------:R-:W-:Y:S02]  /*3c70*/  UIMAD UR4, UR41, UR4, 0x40 ;  /* 0x00000040290474a4 */ /* 0x000fe4000f8e0204 */
[----:B------:R-:W1:Y:S02]  /*3c80*/  SHFL.IDX PT, R6, R3, 0x1, 0x1c1f ;  /* 0x003c1f0003067f89 */ /* 0x000e6400000e0000 */
[----:B------:R-:W-:Y:S02]  /*3c90*/  UIADD3 UR5, UR4, 0x1, URZ ;  /* 0x0000000104057890 */ /* 0x000fe4000fffe03f */
[----:B------:R-:W-:Y:S01]  /*3ca0*/  UIMAD UR4, UR37, UR10, UR4 ;  /* 0x0000000a250472a4 */ /* 0x000fe2000f8e0204 */
[----:B------:R-:W2:Y:S01]  /*3cb0*/  SHFL.IDX PT, R3, R3, RZ, 0x1c1f ;  /* 0x001c1fff03037589 */ /* 0x000ea200000e0000 */
[----:B------:R-:W-:-:S04]  /*3cc0*/  UIMAD UR5, UR37, UR10, UR5 ;  /* 0x0000000a250572a4 */ /* 0x000fc8000f8e0205 */
[----:B------:R-:W-:Y:S02]  /*3cd0*/  IADD3 R4, -R11, UR4, RZ ;  /* 0x000000040b047c10 */ /* 0x000fe4000fffe1ff */
[----:B------:R-:W-:-:S04]  /*3ce0*/  IADD3 R5, -R8, UR5, -R11 ;  /* 0x0000000508057c10 */ /* 0x000fc8000fffe90b */
[----:B-1----:R-:W-:-:S04]  /*3cf0*/  VIADDMNMX R6, R6, R5, R4, PT ;  /* 0x0000000506067246 */ /* 0x002fc80003800104 */
[C---:B------:R-:W-:Y:S01]  /*3d00*/  ISETP.GT.AND P3, PT, R6.reuse, RZ, PT ;  /* 0x000000ff0600720c */ /* 0x040fe20003f64270 */
[----:B------:R-:W-:Y:S02]  /*3d10*/  WARPGROUP.DEPBAR.LE gsb0, 0x0 ;  /* 0x00008000000079c5 */ /* 0x000fe40000010000 */
[----:B------:R-:W-:Y:S01]  /*3d20*/  WARPGROUP.ARRIVE ;  /* 0x00000000000079c5 */ /* 0x000fe20000000000 */
[C---:B------:R-:W-:Y:S02]  /*3d30*/  ISETP.GT.AND P4, PT, R6.reuse, 0x1, PT ;  /* 0x000000010600780c */ /* 0x040fe40003f84270 */
[----:B------:R-:W-:Y:S02]  /*3d40*/  ISETP.GT.AND P5, PT, R6, 0x8, PT ;  /* 0x000000080600780c */ /* 0x000fe40003fa4270 */
[----:B--2---:R-:W-:Y:S01]  /*3d50*/  VIADDMNMX R5, R3, R5, R4, PT ;  /* 0x0000000503057246 */ /* 0x004fe20003800104 */
[----:B------:R-:W-:Y:S03]  /*3d60*/  HGMMA.64x64x16.F32.BF16 R24, gdesc[UR12], R24, gsb0 ;  /* 0x00e000000c1879f0 */ /* 0x000fe60008001818 */
[----:B------:R-:W-:Y:S01]  /*3d70*/  ISETP.GT.AND P6, PT, R5, 0x20, PT ;  /* 0x000000200500780c */ /* 0x000fe20003fc4270 */
[----:B------:R-:W-:-:S02]  /*3d80*/  WARPGROUP.DEPBAR.LE gsb0, 0x0 ;  /* 0x00008000000079c5 */ /* 0x000fc40000010000 */
        /* <DEDUP_REMOVED lines=29> */
[----:B-1----:R-:W-:Y:S01]  /*3f60*/  FSEL R26, R26, -INF , P3 ;  /* 0xff8000001a1a7808 */ /* 0x002fe20001800000 */
[----:B------:R-:W-:Y:S01]  /*3f70*/  FMUL.FTZ R32, R32, UR7 ;  /* 0x0000000720207c20 */ /* 0x000fe20008410000 */
[----:B------:R-:W-:Y:S01]  /*3f80*/  ISETP.GT.AND P3, PT, R6, 0x9, PT ;  /* 0x000000090600780c */ /* 0x000fe20003f64270 */
[----:B------:R-:W-:Y:S01]  /*3f90*/  FMUL.FTZ R33, R33, UR7 ;  /* 0x0000000721217c20 */ /* 0x000fe20008410000 */
[----:B------:R-:W-:Y:S01]  /*3fa0*/  FMUL.FTZ R36, R36, UR7 ;  /* 0x0000000724247c20 */ /* 0x000fe20008410000 */
[----:B------:R-:W-:Y:S01]  /*3fb0*/  FMUL.FTZ R37, R37, UR7 ;  /* 0x0000000725257c20 */ /* 0x000fe20008410000 */
[----:B------:R-:W-:Y:S01]  /*3fc0*/  FMUL.FTZ R40, R40, UR7 ;  /* 0x0000000728287c20 */ /* 0x000fe20008410000 */
[----:B------:R-:W1:Y:S01]  /*3fd0*/  MUFU.TANH R31, R31 ;  /* 0x0000001f001f7308 */ /* 0x000e620000002400 */
[----:B--2---:R-:W-:Y:S01]  /*3fe0*/  FSEL R27, R27, -INF , P4 ;  /* 0xff8000001b1b7808 */ /* 0x004fe20002000000 */
[----:B------:R-:W-:Y:S01]  /*3ff0*/  FMUL.FTZ R41, R41, UR7 ;  /* 0x0000000729297c20 */ /* 0x000fe20008410000 */
[----:B------:R-:W-:Y:S01]  /*4000*/  ISETP.GT.AND P4, PT, R6, 0x10, PT ;  /* 0x000000100600780c */ /* 0x000fe20003f84270 */
[----:B------:R-:W-:Y:S01]  /*4010*/  FMUL.FTZ R44, R44, UR7 ;  /* 0x000000072c2c7c20 */ /* 0x000fe20008410000 */
[----:B------:R-:W-:Y:S01]  /*4020*/  FMNMX.FTZ R7, R26, R27, !PT ;  /* 0x0000001b1a077209 */ /* 0x000fe20007810000 */
[----:B------:R-:W-:Y:S01]  /*4030*/  FMUL.FTZ R45, R45, UR7 ;  /* 0x000000072d2d7c20 */ /* 0x000fe20008410000 */
[----:B------:R-:W-:Y:S01]  /*4040*/  FMUL.FTZ R48, R48, UR7 ;  /* 0x0000000730307c20 */ /* 0x000fe20008410000 */
[----:B------:R-:W2:Y:S01]  /*4050*/  MUFU.TANH R34, R34 ;  /* 0x0000002200227308 */ /* 0x000ea20000002400 */
[----:B---3--:R-:W-:Y:S01]  /*4060*/  FSEL R30, R30, -INF , P5 ;  /* 0xff8000001e1e7808 */ /* 0x008fe20002800000 */
[----:B------:R-:W-:Y:S01]  /*4070*/  FMUL.FTZ R49, R49, UR7 ;  /* 0x0000000731317c20 */ /* 0x000fe20008410000 */
[----:B------:R-:W-:Y:S01]  /*4080*/  ISETP.GT.AND P5, PT, R5, 0x8, PT ;  /* 0x000000080500780c */ /* 0x000fe20003fa4270 */
[----:B------:R-:W-:Y:S01]  /*4090*/  FMUL.FTZ R52, R52, UR7 ;  /* 0x0000000734347c20 */ /* 0x000fe20008410000 */
[----:B------:R-:W-:Y:S01]  /*40a0*/  FMNMX.FTZ R8, R30, R7, !PT ;  /* 0x000000071e087209 */ /* 0x000fe20007810000 */
[----:B------:R-:W-:Y:S01]  /*40b0*/  FMUL.FTZ R53, R53, UR7 ;  /* 0x0000000735357c20 */ /* 0x000fe20008410000 */
[----:B------:R-:W-:Y:S01]  /*40c0*/  ULDC UR7, c[0x0][0x988] ;  /* 0x0002620000077ab9 */ /* 0x000fe20000000800 */
[----:B------:R-:W3:Y:S01]  /*40d0*/  MUFU.TANH R35, R35 ;  /* 0x0000002300237308 */ /* 0x000ee20000002400 */
[----:B-1----:R-:W-:-:S02]  /*40e0*/  FSEL R31, R31, -INF , P3 ;  /* 0xff8000001f1f7808 */ /* 0x002fc40001800000 */
[----:B------:R-:W-:Y:S02]  /*40f0*/  ISETP.GT.AND P3, PT, R6, 0x11, PT ;  /* 0x000000110600780c */ /* 0x000fe40003f64270 */
[----:B------:R-:W-:-:S03]  /*4100*/  FMNMX.FTZ R7, R31, R8, !PT ;  /* 0x000000081f077209 */ /* 0x000fc60007810000 */
[----:B------:R-:W1:Y:S01]  /*4110*/  MUFU.TANH R38, R38 ;  /* 0x0000002600267308 */ /* 0x000e620000002400 */
[----:B--2---:R-:W-:Y:S02]  /*4120*/  FSEL R34, R34, -INF , P4 ;  /* 0xff80000022227808 */ /* 0x004fe40002000000 */
[----:B------:R-:W-:Y:S02]  /*4130*/  ISETP.GT.AND P4, PT, R6, 0x18, PT ;  /* 0x000000180600780c */ /* 0x000fe40003f84270 */
[----:B------:R-:W-:-:S03]  /*4140*/  FMNMX.FTZ R8, R34, R7, !PT ;  /* 0x0000000722087209 */ /* 0x000fc60007810000 */
[----:B------:R-:W2:Y:S01]  /*4150*/  MUFU.TANH R39, R39 ;  /* 0x0000002700277308 */ /* 0x000ea20000002400 */
[----:B---3--:R-:W-:Y:S02]  /*4160*/  FSEL R35, R35, -INF , P3 ;  /* 0xff80000023237808 */ /* 0x008fe40001800000 */
[----:B------:R-:W-:Y:S02]  /*4170*/  ISETP.GT.AND P3, PT, R6, 0x19, PT ;  /* 0x000000190600780c */ /* 0x000fe40003f64270 */
[----:B------:R-:W-:-:S03]  /*4180*/  FMNMX.FTZ R7, R35, R8, !PT ;  /* 0x0000000823077209 */ /* 0x000fc60007810000 */
[----:B------:R-:W3:Y:S01]  /*4190*/  MUFU.TANH R42, R42 ;  /* 0x0000002a002a7308 */ /* 0x000ee20000002400 */
[----:B-1----:R-:W-:Y:S02]  /*41a0*/  FSEL R38, R38, -INF , P4 ;  /* 0xff80000026267808 */ /* 0x002fe40002000000 */
        /* <DEDUP_REMOVED lines=36> */
[----:B------:R-:W-:Y:S02]  /*43f0*/  ISETP.GT.AND P3, PT, R5, RZ, PT ;  /* 0x000000ff0500720c */ /* 0x000fe40003f64270 */
[----:B------:R-:W-:-:S03]  /*4400*/  FMNMX.FTZ R6, R55, R6, !PT ;  /* 0x0000000637067209 */ /* 0x000fc60007810000 */
[----:B------:R-:W-:Y:S02]  /*4410*/  MUFU.TANH R28, R28 ;  /* 0x0000001c001c7308 */ /* 0x000fe40000002400 */
[----:B------:R-:W1:Y:S06]  /*4420*/  SHFL.BFLY PT, R7, R6, 0x2, 0x1f ;  /* 0x0c401f0006077f89 */ /* 0x000e6c00000e0000 */
[----:B------:R-:W-:Y:S08]  /*4430*/  MUFU.TANH R29, R29 ;  /* 0x0000001d001d7308 */ /* 0x000ff00000002400 */
[----:B------:R-:W4:Y:S08]  /*4440*/  MUFU.TANH R10, R32 ;  /* 0x00000020000a7308 */ /* 0x000f300000002400 */
[----:B------:R-:W-:Y:S01]  /*4450*/  MUFU.TANH R33, R33 ;  /* 0x0000002100217308 */ /* 0x000fe20000002400 */
[----:B-1----:R-:W-:-:S02]  /*4460*/  FMNMX.FTZ R8, R6, R7, !PT ;  /* 0x0000000706087209 */ /* 0x002fc40007810000 */
[----:B--2---:R-:W-:Y:S02]  /*4470*/  FSEL R6, R24, -INF , P3 ;  /* 0xff80000018067808 */ /* 0x004fe40001800000 */
[----:B---3--:R-:W-:Y:S01]  /*4480*/  FSEL R7, R25, -INF , P4 ;  /* 0xff80000019077808 */ /* 0x008fe20002000000 */
[----:B------:R-:W1:Y:S02]  /*4490*/  SHFL.BFLY PT, R9, R8, 0x1, 0x1f ;  /* 0x0c201f0008097f89 */ /* 0x000e6400000e0000 */
[----:B------:R-:W2:Y:S01]  /*44a0*/  MUFU.TANH R15, R36 ;  /* 0x00000024000f7308 */ /* 0x000ea20000002400 */
[C---:B------:R-:W-:Y:S02]  /*44b0*/  ISETP.GT.AND P3, PT, R5.reuse, 0x9, PT ;  /* 0x000000090500780c */ /* 0x040fe40003f64270 */
[----:B------:R-:W-:Y:S02]  /*44c0*/  FMNMX.FTZ R3, R6, R7, !PT ;  /* 0x0000000706037209 */ /* 0x000fe40007810000 */
[----:B------:R-:W-:-:S03]  /*44d0*/  ISETP.GT.AND P4, PT, R5, 0x10, PT ;  /* 0x000000100500780c */ /* 0x000fc60003f84270 */
[----:B------:R-:W3:Y:S01]  /*44e0*/  MUFU.TANH R18, R37 ;  /* 0x0000002500127308 */ /* 0x000ee20000002400 */
[----:B----4-:R-:W-:Y:S02]  /*44f0*/  FSEL R10, R10, -INF , P4 ;  /* 0xff8000000a0a7808 */ /* 0x010fe40002000000 */
[----:B------:R-:W-:-:S05]  /*4500*/  ISETP.GT.AND P4, PT, R5, 0x18, PT ;  /* 0x000000180500780c */ /* 0x000fca0003f84270 */
[----:B------:R-:W4:Y:S01]  /*4510*/  MUFU.TANH R19, R40 ;  /* 0x0000002800137308 */ /* 0x000f220000002400 */
[----:B--2---:R-:W-:Y:S02]  /*4520*/  FSEL R15, R15, -INF , P4 ;  /* 0xff8000000f0f7808 */ /* 0x004fe40002000000 */
[----:B------:R-:W-:Y:S02]  /*4530*/  ISETP.GT.AND P4, PT, R5, 0x28, PT ;  /* 0x000000280500780c */ /* 0x000fe40003f84270 */
[----:B-1----:R-:W-:-:S03]  /*4540*/  FMNMX.FTZ R4, R8, R9, !PT ;  /* 0x0000000908047209 */ /* 0x002fc60007810000 */
[----:B------:R-:W1:Y:S01]  /*4550*/  MUFU.TANH R41, R41 ;  /* 0x0000002900297308 */ /* 0x000e620000002400 */
[----:B------:R-:W-:Y:S02]  /*4560*/  FSEL R8, R28, -INF , P5 ;  /* 0xff8000001c087808 */ /* 0x000fe40002800000 */
[----:B------:R-:W-:Y:S02]  /*4570*/  FSEL R9, R29, -INF , P3 ;  /* 0xff8000001d097808 */ /* 0x000fe40001800000 */
[----:B------:R-:W-:Y:S02]  /*4580*/  FMNMX.FTZ R14, R8, R3, !PT ;  /* 0x00000003080e7209 */ /* 0x000fe40007810000 */
[----:B------:R-:W-:Y:S01]  /*4590*/  ISETP.GT.AND P3, PT, R5, 0x11, PT ;  /* 0x000000110500780c */ /* 0x000fe20003f64270 */
[----:B------:R-:W2:Y:S01]  /*45a0*/  MUFU.TANH R21, R44 ;  /* 0x0000002c00157308 */ /* 0x000ea20000002400 */
[----:B------:R-:W-:Y:S02]  /*45b0*/  FMNMX.FTZ R3, R9, R14, !PT ;  /* 0x0000000e09037209 */ /* 0x000fe40007810000 */
[----:B------:R-:W-:-:S02]  /*45c0*/  FSEL R14, R33, -INF , P3 ;  /* 0xff800000210e7808 */ /* 0x000fc40001800000 */
[----:B------:R-:W-:Y:S02]  /*45d0*/  FMNMX.FTZ R3, R10, R3, !PT ;  /* 0x000000030a037209 */ /* 0x000fe40007810000 */
[----:B------:R-:W-:Y:S01]  /*45e0*/  ISETP.GT.AND P3, PT, R5, 0x19, PT ;  /* 0x000000190500780c */ /* 0x000fe20003f64270 */
[----:B------:R-:W5:Y:S01]  /*45f0*/  MUFU.TANH R45, R45 ;  /* 0x0000002d002d7308 */ /* 0x000f620000002400 */
[----:B------:R-:W-:Y:S02]  /*4600*/  FMNMX.FTZ R20, R14, R3, !PT ;  /* 0x000000030e147209 */ /* 0x000fe40007810000 */
[----:B---3--:R-:W-:Y:S02]  /*4610*/  FSEL R18, R18, -INF , P3 ;  /* 0xff80000012127808 */ /* 0x008fe40001800000 */
[----:B------:R-:W-:Y:S02]  /*4620*/  FMNMX.FTZ R3, R15, R20, !PT ;  /* 0x000000140f037209 */ /* 0x000fe40007810000 */
[----:B------:R-:W-:Y:S01]  /*4630*/  ISETP.GT.AND P5, PT, R5, 0x21, PT ;  /* 0x000000210500780c */ /* 0x000fe20003fa4270 */
[----:B------:R-:W3:Y:S01]  /*4640*/  MUFU.TANH R23, R48 ;  /* 0x0000003000177308 */ /* 0x000ee20000002400 */
[----:B----4-:R-:W-:-:S02]  /*4650*/  FSEL R19, R19, -INF , P6 ;  /* 0xff80000013137808 */ /* 0x010fc40003000000 */
[----:B------:R-:W-:Y:S02]  /*4660*/  FMNMX.FTZ R22, R18, R3, !PT ;  /* 0x0000000312167209 */ /* 0x000fe40007810000 */
[----:B-1----:R-:W-:Y:S02]  /*4670*/  FSEL R20, R41, -INF , P5 ;  /* 0xff80000029147808 */ /* 0x002fe40002800000 */
[----:B------:R-:W-:Y:S01]  /*4680*/  FMNMX.FTZ R3, R19, R22, !PT ;  /* 0x0000001613037209 */ /* 0x000fe20007810000 */
[----:B------:R-:W1:Y:S01]  /*4690*/  MUFU.TANH R49, R49 ;  /* 0x0000003100317308 */ /* 0x000e620000002400 */
[C---:B------:R-:W-:Y:S01]  /*46a0*/  FMUL.FTZ R22, R4.reuse, UR7 ;  /* 0x0000000704167c20 */ /* 0x040fe20008410000 */
[----:B------:R-:W-:Y:S02]  /*46b0*/  FSETP.NEU.FTZ.AND P5, PT, R4, -INF , PT ;  /* 0xff8000000400780b */ /* 0x000fe40003fbd000 */
[----:B------:R-:W-:Y:S02]  /*46c0*/  ISETP.GT.AND P3, PT, R5, 0x29, PT ;  /* 0x000000290500780c */ /* 0x000fe40003f64270 */
[----:B--2---:R-:W-:-:S02]  /*46d0*/  FSEL R21, R21, -INF , P4 ;  /* 0xff80000015157808 */ /* 0x004fc40002000000 */
[----:B------:R-:W2:Y:S01]  /*46e0*/  MUFU.TANH R25, R52 ;  /* 0x0000003400197308 */ /* 0x000ea20000002400 */
[----:B------:R-:W-:Y:S02]  /*46f0*/  FMNMX.FTZ R24, R20, R3, !PT ;  /* 0x0000000314187209 */ /* 0x000fe40007810000 */
[----:B------:R-:W-:Y:S02]  /*4700*/  FSEL R29, R22, RZ, P5 ;  /* 0x000000ff161d7208 */ /* 0x000fe40002800000 */
[----:B------:R-:W-:Y:S02]  /*4710*/  ISETP.GT.AND P6, PT, R5, 0x30, PT ;  /* 0x000000300500780c */ /* 0x000fe40003fc4270 */
[----:B-----5:R-:W-:Y:S01]  /*4720*/  FSEL R22, R45, -INF , P3 ;  /* 0xff8000002d167808 */ /* 0x020fe20001800000 */
[----:B------:R-:W4:Y:S01]  /*4730*/  MUFU.TANH R53, R53 ;  /* 0x0000003500357308 */ /* 0x000f220000002400 */
[----:B------:R-:W-:Y:S01]  /*4740*/  FMNMX.FTZ R3, R21, R24, !PT ;  /* 0x0000001815037209 */ /* 0x000fe20007810000 */
[--C-:B------:R-:W-:Y:S01]  /*4750*/  FFMA.FTZ R32, R26, UR7, -R29.reuse ;  /* 0x000000071a207c23 */ /* 0x100fe2000801081d */
[----:B------:R-:W-:Y:S01]  /*4760*/  ISETP.GT.AND P3, PT, R5, 0x31, PT ;  /* 0x000000310500780c */ /* 0x000fe20003f64270 */
[--C-:B------:R-:W-:Y:S01]  /*4770*/  FFMA.FTZ R27, R27, UR7, -R29.reuse ;  /* 0x000000071b1b7c23 */ /* 0x100fe2000801081d */
[----:B---3--:R-:W-:Y:S01]  /*4780*/  FSEL R23, R23, -INF , P6 ;  /* 0xff80000017177808 */ /* 0x008fe20003000000 */
[--C-:B------:R-:W-:Y:S01]  /*4790*/  FFMA.FTZ R30, R30, UR7, -R29.reuse ;  /* 0x000000071e1e7c23 */ /* 0x100fe2000801081d */
[----:B------:R-:W-:Y:S01]  /*47a0*/  FMNMX.FTZ R26, R22, R3, !PT ;  /* 0x00000003161a7209 */ /* 0x000fe20007810000 */
[----:B------:R-:W-:Y:S01]  /*47b0*/  MUFU.EX2 R161, R27 ;  /* 0x0000001b00a17308 */ /* 0x000fe20000000800 */
[----:B------:R-:W-:Y:S01]  /*47c0*/  ISETP.GT.AND P4, PT, R5, 0x38, PT ;  /* 0x000000380500780c */ /* 0x000fe20003f84270 */
[--C-:B------:R-:W-:Y:S01]  /*47d0*/  FFMA.FTZ R31, R31, UR7, -R29.reuse ;  /* 0x000000071f1f7c23 */ /* 0x100fe2000801081d */
[----:B-1----:R-:W-:Y:S01]  /*47e0*/  FSEL R24, R49, -INF , P3 ;  /* 0xff80000031187808 */ /* 0x002fe20001800000 */
[--C-:B------:R-:W-:Y:S01]  /*47f0*/  FFMA.FTZ R34, R34, UR7, -R29.reuse ;  /* 0x0000000722227c23 */ /* 0x100fe2000801081d */
[----:B------:R-:W-:Y:S01]  /*4800*/  FMNMX.FTZ R3, R23, R26, !PT ;  /* 0x0000001a17037209 */ /* 0x000fe20007810000 */
[--C-:B------:R-:W-:Y:S01]  /*4810*/  FFMA.FTZ R35, R35, UR7, -R29.reuse ;  /* 0x0000000723237c23 */ /* 0x100fe2000801081d */
[----:B------:R-:W-:Y:S01]  /*4820*/  ISETP.GT.AND P3, PT, R5, 0x39, PT ;  /* 0x000000390500780c */ /* 0x000fe20003f64270 */
[----:B------:R-:W-:Y:S01]  /*4830*/  MUFU.EX2 R32, R32 ;  /* 0x0000002000207308 */ /* 0x000fe20000000800 */
[----:B--2---:R-:W-:Y:S01]  /*4840*/  FSEL R25, R25, -INF , P4 ;  /* 0xff80000019197808 */ /* 0x004fe20002000000 */
[--C-:B------:R-:W-:Y:S01]  /*4850*/  FFMA.FTZ R38, R38, UR7, -R29.reuse ;  /* 0x0000000726267c23 */ /* 0x100fe2000801081d */
[----:B------:R-:W-:Y:S01]  /*4860*/  FMNMX.FTZ R28, R24, R3, !PT ;  /* 0x00000003181c7209 */ /* 0x000fe20007810000 */
[--C-:B------:R-:W-:Y:S01]  /*4870*/  FFMA.FTZ R39, R39, UR7, -R29.reuse ;  /* 0x0000000727277c23 */ /* 0x100fe2000801081d */
[----:B----4-:R-:W-:Y:S01]  /*4880*/  FSEL R26, R53, -INF , P3 ;  /* 0xff800000351a7808 */ /* 0x010fe20001800000 */
        /* <DEDUP_REMOVED lines=10> */
[----:B------:R-:W1:Y:S01]  /*4930*/  SHFL.BFLY PT, R28, R3, 0x2, 0x1f ;  /* 0x0c401f00031c7f89 */ /* 0x000e6200000e0000 */
[----:B------:R-:W-:Y:S01]  /*4940*/  MUFU.EX2 R163, R31 ;  /* 0x0000001f00a37308 */ /* 0x000fe20000000800 */
[----:B------:R-:W-:-:S07]  /*4950*/  FFMA.FTZ R55, R55, UR7, -R29 ;  /* 0x0000000737377c23 */ /* 0x000fce000801081d */
[----:B------:R-:W-:Y:S08]  /*4960*/  MUFU.EX2 R34, R34 ;  /* 0x0000002200227308 */ /* 0x000ff00000000800 */
[----:B------:R-:W2:Y:S01]  /*4970*/  MUFU.EX2 R35, R35 ;  /* 0x0000002300237308 */ /* 0x000ea20000000800 */
[----:B-1----:R-:W-:-:S07]  /*4980*/  FMNMX.FTZ R28, R3, R28, !PT ;  /* 0x0000001c031c7209 */ /* 0x002fce0007810000 */
[----:B------:R-:W-:Y:S01]  /*4990*/  MUFU.EX2 R38, R38 ;  /* 0x0000002600267308 */ /* 0x000fe20000000800 */
[----:B------:R-:W1:Y:S07]  /*49a0*/  SHFL.BFLY PT, R3, R28, 0x1, 0x1f ;  /* 0x0c201f001c037f89 */ /* 0x000e6e00000e0000 */
[----:B------:R-:W3:Y:S01]  /*49b0*/  MUFU.EX2 R39, R39 ;  /* 0x0000002700277308 */ /* 0x000ee20000000800 */
[----:B--2---:R-:W-:-:S07]  /*49c0*/  F2FP.BF16.F32.PACK_AB R157, R35, R34 ;  /* 0x00000022239d723e */ /* 0x004fce00000010ff */
[----:B------:R-:W-:Y:S08]  /*49d0*/  MUFU.EX2 R42, R42 ;  /* 0x0000002a002a7308 */ /* 0x000ff00000000800 */
[----:B------:R-:W-:Y:S01]  /*49e0*/  MUFU.EX2 R43, R43 ;  /* 0x0000002b002b7308 */ /* 0x000fe20000000800 */
[----:B---3--:R-:W-:Y:S02]  /*49f0*/  F2FP.BF16.F32.PACK_AB R159, R39, R38 ;  /* 0x00000026279f723e */ /* 0x008fe400000010ff */
[----:B-1----:R-:W-:-:S04]  /*4a00*/  FMNMX.FTZ R3, R28, R3, !PT ;  /* 0x000000031c037209 */ /* 0x002fc80007810000 */
[C---:B------:R-:W-:Y:S01]  /*4a10*/  FSETP.NEU.FTZ.AND P3, PT, R3.reuse, -INF , PT ;  /* 0xff8000000300780b */ /* 0x040fe20003f7d000 */
[----:B------:R-:W-:Y:S01]  /*4a20*/  FMUL.FTZ R5, R3, UR7 ;  /* 0x0000000703057c20 */ /* 0x000fe20008410000 */
[----:B------:R-:W-:Y:S04]  /*4a30*/  MUFU.EX2 R46, R46 ;  /* 0x0000002e002e7308 */ /* 0x000fe80000000800 */
[----:B------:R-:W-:Y:S02]  /*4a40*/  FSEL R27, R5, RZ, P3 ;  /* 0x000000ff051b7208 */ /* 0x000fe40001800000 */
[-C--:B------:R-:W-:Y:S02]  /*4a50*/  LEA.HI R5, R17, R16.reuse, RZ, 0x4 ;  /* 0x0000001011057211 */ /* 0x080fe400078f20ff */
[----:B------:R-:W1:Y:S01]  /*4a60*/  MUFU.EX2 R47, R47 ;  /* 0x0000002f002f7308 */ /* 0x000e620000000800 */
[--C-:B------:R-:W-:Y:S01]  /*4a70*/  FFMA.FTZ R28, R7, UR7, -R27.reuse ;  /* 0x00000007071c7c23 */ /* 0x100fe2000801081b */
[----:B------:R-:W-:Y:S01]  /*4a80*/  LOP3.LUT R7, R5, 0xfffffff0, RZ, 0xc0, !PT ;  /* 0xfffffff005077812 */ /* 0x000fe200078ec0ff */
[--C-:B------:R-:W-:Y:S01]  /*4a90*/  FFMA.FTZ R6, R6, UR7, -R27.reuse ;  /* 0x0000000706067c23 */ /* 0x100fe2000801081b */
[--C-:B------:R-:W-:Y:S01]  /*4aa0*/  FFMA.FTZ R8, R8, UR7, -R27.reuse ;  /* 0x0000000708087c23 */ /* 0x100fe2000801081b */
[--C-:B------:R-:W-:Y:S01]  /*4ab0*/  FFMA.FTZ R10, R10, UR7, -R27.reuse ;  /* 0x000000070a0a7c23 */ /* 0x100fe2000801081b */
[----:B------:R-:W-:Y:S01]  /*4ac0*/  FFMA.FTZ R14, R14, UR7, -R27 ;  /* 0x000000070e0e7c23 */ /* 0x000fe2000801081b */
[----:B------:R-:W-:Y:S01]  /*4ad0*/  IMAD.IADD R7, R16, 0x1, -R7 ;  /* 0x0000000110077824 */ /* 0x000fe200078e0a07 */
[----:B------:R2:W-:Y:S01]  /*4ae0*/  MUFU.EX2 R160, R6 ;  /* 0x0000000600a07308 */ /* 0x0005e20000000800 */
[--C-:B------:R-:W-:Y:S01]  /*4af0*/  FFMA.FTZ R9, R9, UR7, -R27.reuse ;  /* 0x0000000709097c23 */ /* 0x100fe2000801081b */
[--C-:B------:R-:W-:Y:S01]  /*4b00*/  FFMA.FTZ R15, R15, UR7, -R27.reuse ;  /* 0x000000070f0f7c23 */ /* 0x100fe2000801081b */
[--C-:B------:R-:W-:Y:S01]  /*4b10*/  FFMA.FTZ R18, R18, UR7, -R27.reuse ;  /* 0x0000000712127c23 */ /* 0x100fe2000801081b */
[--C-:B------:R-:W-:Y:S01]  /*4b20*/  FFMA.FTZ R19, R19, UR7, -R27.reuse ;  /* 0x0000000713137c23 */ /* 0x100fe2000801081b */
[----:B------:R-:W-:Y:S01]  /*4b30*/  LEA.HI R16, R17, R16, RZ, 0x5 ;  /* 0x0000001011107211 */ /* 0x000fe200078f28ff */
[--C-:B------:R-:W-:Y:S01]  /*4b40*/  FFMA.FTZ R20, R20, UR7, -R27.reuse ;  /* 0x0000000714147c23 */ /* 0x100fe2000801081b */
[----:B------:R-:W-:Y:S01]  /*4b50*/  FFMA.FTZ R21, R21, UR7, -R27 ;  /* 0x0000000715157c23 */ /* 0x000fe2000801081b */
[----:B------:R3:W-:Y:S01]  /*4b60*/  MUFU.EX2 R162, R8 ;  /* 0x0000000800a27308 */ /* 0x0007e20000000800 */
[----:B--2---:R-:W-:Y:S01]  /*4b70*/  SHF.R.S32.HI R6, RZ, 0x1f, R7 ;  /* 0x0000001fff067819 */ /* 0x004fe20000011407 */
[--C-:B------:R-:W-:Y:S01]  /*4b80*/  FFMA.FTZ R22, R22, UR7, -R27.reuse ;  /* 0x0000000716167c23 */ /* 0x100fe2000801081b */
[----:B------:R-:W-:Y:S01]  /*4b90*/  SHF.L.U32 R16, R16, 0x5, RZ ;  /* 0x0000000510107819 */ /* 0x000fe200000006ff */
[--C-:B------:R-:W-:Y:S01]  /*4ba0*/  FFMA.FTZ R23, R23, UR7, -R27.reuse ;  /* 0x0000000717177c23 */ /* 0x100fe2000801081b */
[----:B------:R-:W-:Y:S01]  /*4bb0*/  LEA.HI R6, R6, R7, RZ, 0x3 ;  /* 0x0000000706067211 */ /* 0x000fe200078f18ff */
[----:B------:R-:W-:Y:S01]  /*4bc0*/  FFMA.FTZ R24, R24, UR7, -R27 ;  /* 0x0000000718187c23 */ /* 0x000fe2000801081b */
[----:B------:R-:W-:Y:S01]  /*4bd0*/  LOP3.LUT R17, R16, 0x7ffffc00, RZ, 0xc0, !PT ;  /* 0x7ffffc0010117812 */ /* 0x000fe200078ec0ff */
[----:B------:R2:W-:Y:S01]  /*4be0*/  MUFU.EX2 R156, R10 ;  /* 0x0000000a009c7308 */ /* 0x0005e20000000800 */
[C---:B---3--:R-:W-:Y:S01]  /*4bf0*/  LOP3.LUT R8, R6.reuse, 0xfffffff8, RZ, 0xc0, !PT ;  /* 0xfffffff806087812 */ /* 0x048fe200078ec0ff */
[----:B------:R-:W-:-:S02]  /*4c00*/  IMAD.SHL.U32 R6, R6, 0x40, RZ ;  /* 0x0000004006067824 */ /* 0x000fc400078e00ff */
[--C-:B------:R-:W-:Y:S01]  /*4c10*/  FFMA.FTZ R25, R25, UR7, -R27.reuse ;  /* 0x0000000719197c23 */ /* 0x100fe2000801081b */
[----:B------:R-:W-:Y:S01]  /*4c20*/  FFMA.FTZ R26, R26, UR7, -R27 ;  /* 0x000000071a1a7c23 */ /* 0x000fe2000801081b */
[----:B-1----:R-:W-:Y:S01]  /*4c30*/  F2FP.BF16.F32.PACK_AB R155, R47, R46 ;  /* 0x0000002e2f9b723e */ /* 0x002fe200000010ff */
[----:B------:R-:W-:Y:S01]  /*4c40*/  IMAD.IADD R8, R7, 0x1, -R8 ;  /* 0x0000000107087824 */ /* 0x000fe200078e0a08 */
[----:B------:R-:W-:Y:S01]  /*4c50*/  SHF.R.S32.HI R7, RZ, 0x4, R5 ;  /* 0x00000004ff077819 */ /* 0x000fe20000011405 */
[----:B------:R-:W1:Y:S01]  /*4c60*/  MUFU.EX2 R29, R28 ;  /* 0x0000001c001d7308 */ /* 0x000e620000000800 */
[----:B------:R-:W-:Y:S02]  /*4c70*/  F2FP.BF16.F32.PACK_AB R153, R43, R42 ;  /* 0x0000002a2b99723e */ /* 0x000fe400000010ff */
[----:B------:R-:W-:Y:S01]  /*4c80*/  SHF.L.U32 R5, R8, 0x6, RZ ;  /* 0x0000000608057819 */ /* 0x000fe200000006ff */
[----:B--2---:R-:W-:Y:S02]  /*4c90*/  IMAD.SHL.U32 R10, R7, 0x8, RZ ;  /* 0x00000008070a7824 */ /* 0x004fe400078e00ff */
[----:B------:R-:W-:Y:S01]  /*4ca0*/  FADD.FTZ R7, R32, R161 ;  /* 0x000000a120077221 */ /* 0x000fe20000010000 */
[----:B------:R-:W-:-:S02]  /*4cb0*/  LOP3.LUT P3, RZ, R8, 0x4, RZ, 0xc0, !PT ;  /* 0x0000000408ff7812 */ /* 0x000fc4000786c0ff */
[----:B------:R-:W-:Y:S01]  /*4cc0*/  LOP3.LUT R5, R5, 0x1c0, RZ, 0xc0, !PT ;  /* 0x000001c005057812 */ /* 0x000fe200078ec0ff */
[----:B------:R2:W-:Y:S01]  /*4cd0*/  MUFU.EX2 R31, R14 ;  /* 0x0000000e001f7308 */ /* 0x0005e20000000800 */
[----:B------:R-:W-:Y:S01]  /*4ce0*/  LOP3.LUT P4, RZ, R8, 0x2, RZ, 0xc0, !PT ;  /* 0x0000000208ff7812 */ /* 0x000fe2000788c0ff */
[----:B------:R-:W-:Y:S01]  /*4cf0*/  FADD.FTZ R8, R30, R7 ;  /* 0x000000071e087221 */ /* 0x000fe20000010000 */
[----:B------:R-:W-:Y:S02]  /*4d00*/  LOP3.LUT R10, R5, 0x8, R10, 0xf8, !PT ;  /* 0x00000008050a7812 */ /* 0x000fe400078ef80a */
[----:B------:R-:W-:Y:S01]  /*4d10*/  SHF.R.U32.HI R5, RZ, 0x3, R5 ;  /* 0x00000003ff057819 */ /* 0x000fe20000011605 */
[----:B------:R-:W-:Y:S01]  /*4d20*/  FADD.FTZ R7, R163, R8 ;  /* 0x00000008a3077221 */ /* 0x000fe20000010000 */
[----:B------:R-:W-:Y:S01]  /*4d30*/  LOP3.LUT R8, R6, 0x7ffffe00, RZ, 0xc0, !PT ;  /* 0x7ffffe0006087812 */ /* 0x000fe200078ec0ff */
[----:B------:R-:W3:Y:S01]  /*4d40*/  MUFU.EX2 R9, R9 ;  /* 0x0000000900097308 */ /* 0x000ee20000000800 */
[----:B--2---:R-:W-:Y:S01]  /*4d50*/  IMAD.U32 R14, RZ, RZ, UR39 ;  /* 0x00000027ff0e7e24 */ /* 0x004fe2000f8e00ff */
[----:B------:R-:W-:Y:S01]  /*4d60*/  LOP3.LUT R10, R10, R5, RZ, 0x3c, !PT ;  /* 0x000000050a0a7212 */ /* 0x000fe200078e3cff */
[----:B------:R-:W-:Y:S01]  /*4d70*/  FADD.FTZ R6, R34, R7 ;  /* 0x0000000722067221 */ /* 0x000fe20000010000 */
[----:B------:R-:W-:Y:S01]  /*4d80*/  F2FP.BF16.F32.PACK_AB R161, R161, R32 ;  /* 0x00000020a1a1723e */ /* 0x000fe200000010ff */
[----:B------:R-:W-:Y:S01]  /*4d90*/  @!P1 VIADD R5, R14, 0x28c40 ;  /* 0x00028c400e059836 */ /* 0x000fe20000000000 */
[----:B------:R-:W-:Y:S01]  /*4da0*/  IADD3 R10, R10, R8, R17 ;  /* 0x000000080a0a7210 */ /* 0x000fe20007ffe011 */
[----:B------:R-:W-:Y:S01]  /*4db0*/  FADD.FTZ R7, R35, R6 ;  /* 0x0000000623077221 */ /* 0x000fe20000010000 */
[----:B------:R-:W2:Y:S01]  /*4dc0*/  MUFU.EX2 R15, R15 ;  /* 0x0000000f000f7308 */ /* 0x000ea20000000800 */
[----:B------:R-:W-:-:S02]  /*4dd0*/  F2FP.BF16.F32.PACK_AB R163, R163, R30 ;  /* 0x0000001ea3a3723e */ /* 0x000fc400000010ff */
[----:B------:R-:W-:Y:S01]  /*4de0*/  @!P1 PRMT R5, RZ, 0x654, R5 ;  /* 0x00000654ff059816 */ /* 0x000fe20000000005 */
[----:B------:R-:W-:Y:S01]  /*4df0*/  FADD.FTZ R8, R38, R7 ;  /* 0x0000000726087221 */ /* 0x000fe20000010000 */
[----:B------:R-:W-:Y:S02]  /*4e00*/  LEA R10, R10, UR39, 0x1 ;  /* 0x000000270a0a7c11 */ /* 0x000fe4000f8e08ff */
[----:B------:R1:W-:Y:S01]  /*4e10*/  @!P1 SYNCS.ARRIVE.TRANS64.RED.A1T0 RZ, [R5+URZ], RZ ;  /* 0x000000ff05ff99a7 */ /* 0x0003e2000810043f */
[----:B------:R-:W4:Y:S01]  /*4e20*/  MUFU.EX2 R18, R18 ;  /* 0x0000001200127308 */ /* 0x000f220000000800 */
[----:B------:R-:W-:-:S04]  /*4e30*/  FADD.FTZ R7, R39, R8 ;  /* 0x0000000827077221 */ /* 0x000fc80000010000 */
[----:B------:R-:W-:Y:S01]  /*4e40*/  FADD.FTZ R8, R42, R7 ;  /* 0x000000072a087221 */ /* 0x000fe20000010000 */
[----:B------:R-:W-:Y:S01]  /*4e50*/  MOV R7, 0xffffffc0 ;  /* 0xffffffc000077802 */ /* 0x000fe20000000f00 */
[----:B-1----:R-:W-:Y:S01]  /*4e60*/  FADD.FTZ R5, R160, R29 ;  /* 0x0000001da0057221 */ /* 0x002fe20000010000 */
[----:B------:R-:W-:Y:S01]  /*4e70*/  MUFU.EX2 R19, R19 ;  /* 0x0000001300137308 */ /* 0x000fe20000000800 */
[----:B------:R-:W-:Y:S01]  /*4e80*/  FADD.FTZ R17, R43, R8 ;  /* 0x000000082b117221 */ /* 0x000fe20000010000 */
[----:B------:R-:W-:Y:S02]  /*4e90*/  VIADD R8, R10, 0x26800 ;  /* 0x000268000a087836 */ /* 0x000fe40000000000 */
[----:B------:R-:W-:Y:S01]  /*4ea0*/  FADD.FTZ R6, R162, R5 ;  /* 0x00000005a2067221 */ /* 0x000fe20000010000 */
[----:B---3--:R-:W-:Y:S01]  /*4eb0*/  F2FP.BF16.F32.PACK_AB R162, R9, R162 ;  /* 0x000000a209a2723e */ /* 0x008fe200000010ff */
[----:B------:R-:W-:Y:S01]  /*4ec0*/  FADD.FTZ R16, R46, R17 ;  /* 0x000000112e107221 */ /* 0x000fe20000010000 */
[----:B------:R-:W-:Y:S01]  /*4ed0*/  SEL R7, R7, 0x40, P3 ;  /* 0x0000004007077807 */ /* 0x000fe20001800000 */
[----:B------:R-:W-:Y:S01]  /*4ee0*/  FADD.FTZ R5, R9, R6 ;  /* 0x0000000609057221 */ /* 0x000fe20000010000 */
[----:B------:R-:W1:Y:S01]  /*4ef0*/  MUFU.EX2 R20, R20 ;  /* 0x0000001400147308 */ /* 0x000e620000000800 */
[----:B------:R-:W-:Y:S01]  /*4f00*/  FADD.FTZ R47, R47, R16 ;  /* 0x000000102f2f7221 */ /* 0x000fe20000010000 */
[----:B------:R-:W-:-:S02]  /*4f10*/  VIADD R9, R10, 0x26820 ;  /* 0x000268200a097836 */ /* 0x000fc40000000000 */
[----:B------:R-:W-:Y:S01]  /*4f20*/  FADD.FTZ R6, R156, R5 ;  /* 0x000000059c067221 */ /* 0x000fe20000010000 */
[C---:B------:R-:W-:Y:S01]  /*4f30*/  @P4 IADD3 R9, R8.reuse, -0x20, RZ ;  /* 0xffffffe008094810 */ /* 0x040fe20007ffe0ff */
[----:B------:R-:W-:Y:S01]  /*4f40*/  IMAD.IADD R8, R8, 0x1, R7 ;  /* 0x0000000108087824 */ /* 0x000fe200078e0207 */
[----:B------:R-:W-:Y:S01]  /*4f50*/  F2FP.BF16.F32.PACK_AB R160, R29, R160 ;  /* 0x000000a01da0723e */ /* 0x000fe200000010ff */
[C---:B------:R-:W-:Y:S01]  /*4f60*/  FADD.FTZ R6, R31.reuse, R6 ;  /* 0x000000061f067221 */ /* 0x040fe20000010000 */
[----:B------:R-:W3:Y:S01]  /*4f70*/  MUFU.EX2 R21, R21 ;  /* 0x0000001500157308 */ /* 0x000ee20000000800 */
[----:B------:R-:W-:Y:S01]  /*4f80*/  BAR.SYNC.DEFER_BLOCKING 0xf, 0x100 ;  /* 0x03c4000000007b1d */ /* 0x000fe20000010000 */
[----:B------:R-:W-:Y:S01]  /*4f90*/  F2FP.BF16.F32.PACK_AB R156, R31, R156 ;  /* 0x0000009c1f9c723e */ /* 0x000fe200000010ff */
[----:B--2---:R-:W-:Y:S01]  /*4fa0*/  FADD.FTZ R5, R15, R6 ;  /* 0x000000060f057221 */ /* 0x004fe20000010000 */
[----:B----4-:R-:W-:Y:S01]  /*4fb0*/  F2FP.BF16.F32.PACK_AB R158, R18, R15 ;  /* 0x0000000f129e723e */ /* 0x010fe200000010ff */
[----:B------:R-:W-:-:S02]  /*4fc0*/  IMAD.IADD R7, R7, 0x1, R9 ;  /* 0x0000000107077824 */ /* 0x000fc400078e0209 */
[----:B------:R-:W-:Y:S01]  /*4fd0*/  FADD.FTZ R6, R18, R5 ;  /* 0x0000000512067221 */ /* 0x000fe20000010000 */
[----:B------:R-:W2:Y:S01]  /*4fe0*/  MUFU.EX2 R22, R22 ;  /* 0x0000001600167308 */ /* 0x000ea20000000800 */
[----:B-1----:R-:W-:Y:S02]  /*4ff0*/  F2FP.BF16.F32.PACK_AB R152, R20, R19 ;  /* 0x000000131498723e */ /* 0x002fe400000010ff */
[----:B------:R-:W-:-:S04]  /*5000*/  FADD.FTZ R5, R19, R6 ;  /* 0x0000000613057221 */ /* 0x000fc80000010000 */
[----:B------:R-:W-:Y:S01]  /*5010*/  FADD.FTZ R6, R20, R5 ;  /* 0x0000000514067221 */ /* 0x000fe20000010000 */
[----:B------:R-:W-:Y:S03]  /*5020*/  MUFU.EX2 R50, R50 ;  /* 0x0000003200327308 */ /* 0x000fe60000000800 */
[----:B---3--:R-:W-:-:S05]  /*5030*/  FADD.FTZ R5, R21, R6 ;  /* 0x0000000615057221 */ /* 0x008fca0000010000 */
[----:B------:R-:W1:Y:S01]  /*5040*/  MUFU.EX2 R51, R51 ;  /* 0x0000003300337308 */ /* 0x000e620000000800 */
[C---:B--2---:R-:W-:Y:S01]  /*5050*/  F2FP.BF16.F32.PACK_AB R154, R22.reuse, R21 ;  /* 0x00000015169a723e */ /* 0x044fe200000010ff */
[----:B------:R-:W-:Y:S01]  /*5060*/  FADD.FTZ R22, R22, R5 ;  /* 0x0000000516167221 */ /* 0x000fe20000010000 */
[----:B------:R2:W-:Y:S04]  /*5070*/  STSM.16.M88.4 [R10+0x26800], R160 ;  /* 0x026800a00a007844 */ /* 0x0005e80000000200 */
[----:B------:R2:W-:Y:S01]  /*5080*/  STSM.16.M88.4 [R9], R156 ;  /* 0x0000009c09007844 */ /* 0x0005e20000000200 */
[----:B------:R-:W-:Y:S03]  /*5090*/  MUFU.EX2 R23, R23 ;  /* 0x0000001700177308 */ /* 0x000fe60000000800 */
[----:B------:R2:W-:Y:S05]  /*50a0*/  STSM.16.M88.4 [R8], R152 ;  /* 0x0000009808007844 */ /* 0x0005ea0000000200 */
        /* <DEDUP_REMOVED lines=9> */
[----:B------:R-:W3:Y:S01]  /*5140*/  MUFU.EX2 R25, R25 ;  /* 0x0000001900197308 */ /* 0x000ee20000000800 */
[----:B-1----:R-:W-:-:S07]  /*5150*/  FADD.FTZ R6, R54, R51 ;  /* 0x0000003336067221 */ /* 0x002fce0000010000 */
[----:B------:R-:W1:Y:S01]  /*5160*/  MUFU.EX2 R26, R26 ;  /* 0x0000001a001a7308 */ /* 0x000e620000000800 */
[C---:B----4-:R-:W-:Y:S01]  /*5170*/  F2FP.BF16.F32.PACK_AB R167, R55.reuse, R54 ;  /* 0x0000003637a7723e */ /* 0x050fe200000010ff */
[----:B------:R-:W-:Y:S01]  /*5180*/  FADD.FTZ R6, R55, R6 ;  /* 0x0000000637067221 */ /* 0x000fe20000010000 */
[----:B---3--:R-:W-:Y:S01]  /*5190*/  FADD.FTZ R5, R25, R24 ;  /* 0x0000001819057221 */ /* 0x008fe20000010000 */
[----:B-1----:R-:W-:-:S03]  /*51a0*/  F2FP.BF16.F32.PACK_AB R166, R26, R25 ;  /* 0x000000191aa6723e */ /* 0x002fc600000010ff */
[----:B------:R-:W-:Y:S02]  /*51b0*/  FADD.FTZ R5, R26, R5 ;  /* 0x000000051a057221 */ /* 0x000fe40000010000 */
[----:B------:R2:W-:Y:S01]  /*51c0*/  STSM.16.M88.4 [R7], R164 ;  /* 0x000000a407007844 */ /* 0x0005e20000000200 */
[----:B------:R-:W-:Y:S05]  /*51d0*/  @!P0 BRA `(.L_x_4206) ;  /* 0x0000000000048947 */ /* 0x000fea0003800000 */
[----:B------:R-:W-:Y:S01]  /*51e0*/  BPT.TRAP 0x1 ;  /* 0x000000040000795c */ /* 0x000fe20000300000 */
.L_x_4206:
[----:B------:R1:W3:Y:S01]  /*51f0*/  SYNCS.PHASECHK.TRANS64.TRYWAIT P3, [UR39+0x28c50], R13 ;  /* 0x028c500dff0075a7 */ /* 0x0002e20008060167 */
[----:B------:R-:W-:Y:S05]  /*5200*/  @!P0 BRA `(.L_x_4207) ;  /* 0x0000000000048947 */ /* 0x000fea0003800000 */
[----:B------:R-:W-:Y:S01]  /*5210*/  BPT.TRAP 0x1 ;  /* 0x000000040000795c */ /* 0x000fe20000300000 */
.L_x_4207:
[----:B---3--:R-:W-:Y:S05]  /*5220*/  @P3 BRA `(.L_x_4208) ;  /* 0x0000000000083947 */ /* 0x008fea0003800000 */
[----:B------:R-:W3:Y:S02]  /*5230*/  SYNCS.PHASECHK.TRANS64.TRYWAIT P3, [UR39+0x28c50], R13 ;  /* 0x028c500dff0075a7 */ /* 0x000ee40008060167 */
[----:B---3--:R-:W-:Y:S05]  /*5240*/  @!P3 BRA `(.L_x_4209) ;  /* 0x000000bc0054b947 */ /* 0x008fea0003800000 */
.L_x_4208:
[----:B------:R-:W-:Y:S01]  /*5250*/  WARPGROUP.ARRIVE ;  /* 0x00000000000079c5 */ /* 0x000fe20000000000 */
[----:B------:R-:W-:Y:S01]  /*5260*/  UMOV UR14, UR38 ;  /* 0x00000026000e7c82 */ /* 0x000fe20008000000 */
[----:B------:R-:W-:Y:S01]  /*5270*/  UMOV UR15, 0x40000040 ;  /* 0x40000040000f7882 */ /* 0x000fe20000000000 */
[----:B------:R-:W-:Y:S01]  /*5280*/  UIADD3 UR4, UR38, 0x80, URZ ;  /* 0x0000008026047890 */ /* 0x000fe2000fffe03f */
[----:B---3--:R-:W-:Y:S01]  /*5290*/  @!P1 IADD3 R14, R14, 0x28c60, RZ ;  /* 0x00028c600e0e9810 */ /* 0x008fe20007ffe0ff */
[----:B------:R-:W-:Y:S01]  /*52a0*/  UIMAD UR10, UR37, UR10, -UR6 ;  /* 0x0000000a250a72a4 */ /* 0x000fe2000f8e0a06 */
[----:B------:R-:W-:Y:S01]  /*52b0*/  HGMMA.64x256x16.F32.BF16 R24, R160, gdesc[UR12].tnspB, RZ, !UPT, gsb0 ;  /* 0x43e0000ca0187df0 */ /* 0x000fe2000c0018ff */
[----:B------:R-:W-:Y:S01]  /*52c0*/  UMOV UR15, 0x40000040 ;  /* 0x40000040000f7882 */ /* 0x000fe20000000000 */
[----:B------:R-:W-:Y:S01]  /*52d0*/  UIADD3 UR41, UR41, -0x2, URZ ;  /* 0xfffffffe29297890 */ /* 0x000fe2000fffe03f */
[----:B------:R-:W-:Y:S01]  /*52e0*/  @!P1 PRMT R14, RZ, 0x654, R14 ;  /* 0x00000654ff0e9816 */ /* 0x000fe2000000000e */
[----:B------:R-:W-:Y:S01]  /*52f0*/  UMOV UR14, UR4 ;  /* 0x00000004000e7c82 */ /* 0x000fe20008000000 */
[----:B------:R-:W-:Y:S01]  /*5300*/  UIADD3 UR4, UR38, 0x100, URZ ;  /* 0x0000010026047890 */ /* 0x000fe2000fffe03f */
[----:B------:R-:W-:-:S02]  /*5310*/  WARPGROUP.DEPBAR.LE gsb0, 0x0 ;  /* 0x00008000000079c5 */ /* 0x000fc40000010000 */
[----:B------:R-:W-:-:S15]  /*5320*/  WARPGROUP.ARRIVE ;  /* 0x00000000000079c5 */ /* 0x000fde0000000000 */
[----:B------:R-:W-:-:S05]  /*5330*/  NOP ;  /* 0x0000000000007918 */ /* 0x000fca0000000000 */
        /* <DEDUP_REMOVED lines=10> */
[----:B------:R-:W3:Y:S02]  /*53e0*/  S2UR UR4, SR_CTAID.X ;  /* 0x00000000000479c3 */ /* 0x000ee40000002500 */
[----:B---3--:R-:W-:-:S03]  /*53f0*/  USHF.L.U32 UR11, UR4, 0x6, URZ ;  /* 0x00000006040b7899 */ /* 0x008fc6000800063f */
[----:B------:R-:W-:Y:S02]  /*5400*/  @UP0 ULDC UR4, c[0x0][0x44c] ;  /* 0x0001130000040ab9 */ /* 0x000fe40000000800 */
[----:B------:R-:W-:Y:S02]  /*5410*/  UIMAD.WIDE.U32 UR4, UR11, UR4, URZ ;  /* 0x000000040b0472a5 */ /* 0x000fe4000f8e003f */
[----:B------:R-:W-:Y:S01]  /*5420*/  UMOV UR6, UR11 ;  /* 0x0000000b00067c82 */ /* 0x000fe20008000000 */
[----:B------:R-:W-:Y:S02]  /*5430*/  WARPGROUP.DEPBAR.LE gsb0, 0x0 ;  /* 0x00008000000079c5 */ /* 0x000fe40000010000 */
[----:B------:R-:W-:-:S13]  /*5440*/  WARPGROUP.ARRIVE ;  /* 0x00000000000079c5 */ /* 0x000fda0000000000 */
[----:B------:R-:W-:Y:S01]  /*5450*/  HGMMA.64x256x16.F32.BF16 R24, R164, gdesc[UR12].tnspB, R24, gsb0 ;  /* 0x43e0000ca4187df0 */ /* 0x000fe20008001818 */
[----:B------:R-:W-:Y:S02]  /*5460*/  @UP0 ULDC UR14, c[0x0][0x450] ;  /* 0x00011400000e0ab9 */ /* 0x000fe40000000800 */
[----:B------:R-:W-:-:S03]  /*5470*/  @UP0 USHF.R.U32.HI UR6, URZ, UR14, UR5 ;  /* 0x0000000e3f060299 */ /* 0x000fc60008011605 */
[----:B------:R-:W-:Y:S01]  /*5480*/  UMOV UR5, URZ ;  /* 0x0000003f00057c82 */ /* 0x000fe20008000000 */
[----:B------:R-:W-:-:S04]  /*5490*/  UIADD3 UR6, UR10, UR6, URZ ;  /* 0x000000060a067290 */ /* 0x000fc8000fffe03f */
[----:B------:R-:W-:-:S04]  /*54a0*/  USHF.R.S32.HI UR4, URZ, 0x1f, UR6 ;  /* 0x0000001f3f047899 */ /* 0x000fc80008011406 */
[----:B------:R-:W-:-:S04]  /*54b0*/  ULEA.HI UR4, UR4, UR6, URZ, 0x6 ;  /* 0x0000000604047291 */ /* 0x000fc8000f8f303f */
[----:B------:R-:W-:-:S04]  /*54c0*/  USHF.R.S32.HI UR4, URZ, 0x6, UR4 ;  /* 0x000000063f047899 */ /* 0x000fc80008011404 */
[----:B------:R-:W-:-:S04]  /*54d0*/  UISETP.LT.AND UP1, UPT, UR40, UR4, UPT ;  /* 0x000000042800728c */ /* 0x000fc8000bf21270 */
[----:B------:R-:W-:-:S03]  /*54e0*/  USEL UR25, UR40, UR4, !UP1 ;  /* 0x0000000428197287 */ /* 0x000fc6000c800000 */
[----:B------:R-:W-:Y:S01]  /*54f0*/  UMOV UR4, URZ ;  /* 0x0000003f00047c82 */ /* 0x000fe20008000000 */
[----:B------:R-:W-:-:S06]  /*5500*/  UISETP.GE.AND UP1, UPT, UR41, UR25, UPT ;  /* 0x000000192900728c */ /* 0x000fcc000bf26270 */
[----:B------:R-:W-:Y:S01]  /*5510*/  PLOP3.LUT P3, PT, PT, PT, UP1, 0x80, 0x0 ;  /* 0x000000000000781c */ /* 0x000fe20003f6f018 */
[----:B------:R-:W-:Y:S02]  /*5520*/  WARPGROUP.DEPBAR.LE gsb0, 0x0 ;  /* 0x00008000000079c5 */ /* 0x000fe40000010000 */
[----:B------:R-:W-:Y:S01]  /*5530*/  @!PT LDS RZ, [RZ] ;  /* 0x00000000fffff984 */ /* 0x000fe20000000800 */
[----:B------:R-:W-:Y:S01]  /*5540*/  @!PT LDS RZ, [RZ] ;  /* 0x00000000fffff984 */ /* 0x000fe20000000800 */
[----:B------:R-:W-:Y:S01]  /*5550*/  @!PT LDS RZ, [RZ] ;  /* 0x00000000fffff984 */ /* 0x000fe20000000800 */
[----:B------:R-:W-:Y:S01]  /*5560*/  @!PT LDS RZ, [RZ] ;  /* 0x00000000fffff984 */ /* 0x000fe20000000800 */
[----:B------:R3:W-:Y:S06]  /*5570*/  MEMBAR.ALL.CTA ;  /* 0x0000000000007992 */ /* 0x0007ec0000008000 */
[----:B---3--:R-:W3:Y:S02]  /*5580*/  FENCE.VIEW.ASYNC.S ;  /* 0x00000000000073c6 */ /* 0x008ee40000000000 */
[----:B---3--:R-:W-:Y:S01]  /*5590*/  NOP ;  /* 0x0000000000007918 */ /* 0x008fe20000000000 */
[----:B------:R-:W-:Y:S06]  /*55a0*/  BAR.ARV 0xe, 0x100 ;  /* 0x0384000000007b1d */ /* 0x000fec0000002000 */
[----:B------:R3:W-:Y:S01]  /*55b0*/  @!P1 SYNCS.ARRIVE.TRANS64.RED.A1T0 RZ, [R14+URZ], RZ ;  /* 0x000000ff0eff99a7 */ /* 0x0007e2000810043f */
[----:B------:R-:W-:Y:S05]  /*55c0*/  @!P3 BRA `(.L_x_4210) ;  /* 0x00000020008cb947 */ /* 0x000fea0003800000 */
[----:B---3--:R-:W-:Y:S01]  /*55d0*/  IMAD.MOV.U32 R14, RZ, RZ, R4 ;  /* 0x000000ffff0e7224 */ /* 0x008fe200078e0004 */
[----:B------:R-:W-:Y:S01]  /*55e0*/  UMOV UR5, URZ ;  /* 0x0000003f00057c82 */ /* 0x000fe20008000000 */
[----:B------:R-:W-:Y:S01]  /*55f0*/  IMAD.MOV.U32 R15, RZ, RZ, R3 ;  /* 0x000000ffff0f7224 */ /* 0x000fe200078e0003 */
[----:B------:R-:W-:Y:S01]  /*5600*/  UMOV UR6, URZ ;  /* 0x0000003f00067c82 */ /* 0x000fe20008000000 */
[----:B------:R-:W-:Y:S01]  /*5610*/  ULDC UR27, c[0x0][0x288] ;  /* 0x0000a200001b7ab9 */ /* 0x000fe20000000800 */
[----:B------:R-:W-:Y:S01]  /*5620*/  ULDC UR28, c[0x0][0x2f0] ;  /* 0x0000bc00001c7ab9 */ /* 0x000fe20000000800 */
[----:B------:R-:W-:Y:S01]  /*5630*/  ULDC UR29, c[0x0][0x9d8] ;  /* 0x00027600001d7ab9 */ /* 0x000fe20000000800 */
[----:B------:R-:W-:-:S05]  /*5640*/  ULDC UR26, c[0x0][0x988] ;  /* 0x00026200001a7ab9 */ /* 0x000fca0000000800 */
.L_x_4219:
[----:B------:R-:W-:-:S04]  /*5650*/  UIADD3 UR4, UR6, 0x1, URZ ;  /* 0x0000000106047890 */ /* 0x000fc8000fffe03f */
[----:B------:R-:W-:-:S04]  /*5660*/  UISETP.NE.AND UP1, UPT, UR4, 0x2, UPT ;  /* 0x000000020400788c */ /* 0x000fc8000bf25270 */
[----:B------:R-:W-:Y:S02]  /*5670*/  USEL UR7, URZ, 0x1, UP1 ;  /* 0x000000013f077887 */ /* 0x000fe40008800000 */
[----:B------:R-:W-:Y:S02]  /*5680*/  USEL UR4, UR4, URZ, UP1 ;  /* 0x0000003f04047287 */ /* 0x000fe40008800000 */
[----:B------:R-:W-:Y:S01]  /*5690*/  ULOP3.LUT UR5, UR5, UR7, URZ, 0x3c, !UPT ;  /* 0x0000000705057292 */ /* 0x000fe2000f8e3c3f */
[----:B------:R-:W-:Y:S11]  /*56a0*/  @!P0 BRA `(.L_x_4211) ;  /* 0x0000000000048947 */ /* 0x000ff60003800000 */
[----:B------:R-:W-:Y:S01]  /*56b0*/  BPT.TRAP 0x1 ;  /* 0x000000040000795c */ /* 0x000fe20000300000 */
.L_x_4211:
[----:B------:R-:W-:Y:S01]  /*56c0*/  ULEA UR30, UR4, UR39, 0x3 ;  /* 0x00000027041e7291 */ /* 0x000fe2000f8e183f */
[----:B01----:R-:W-:-:S04]  /*56d0*/  MOV R13, UR5 ;  /* 0x00000005000d7c02 */ /* 0x003fc80008000f00 */
[----:B------:R-:W-:-:S04]  /*56e0*/  SHF.L.U32 R13, R13, 0x1f, RZ ;  /* 0x0000001f0d0d7819 */ /* 0x000fc800000006ff */
[----:B------:R0:W1:Y:S01]  /*56f0*/  SYNCS.PHASECHK.TRANS64.TRYWAIT P3, [UR30+0x28c30], R13 ;  /* 0x028c300dff0075a7 */ /* 0x000062000806015e */
[----:B------:R-:W-:Y:S05]  /*5700*/  @!P0 BRA `(.L_x_4212) ;  /* 0x0000000000048947 */ /* 0x000fea0003800000 */
[----:B------:R-:W-:Y:S01]  /*5710*/  BPT.TRAP 0x1 ;  /* 0x000000040000795c */ /* 0x000fe20000300000 */
.L_x_4212:
[----:B-1----:R-:W-:Y:S05]  /*5720*/  @P3 BRA `(.L_x_4213) ;  /* 0x0000000000083947 */ /* 0x002fea0003800000 */
[----:B------:R-:W1:Y:S02]  /*5730*/  SYNCS.PHASECHK.TRANS64.TRYWAIT P3, [UR30+0x28c30], R13 ;  /* 0x028c300dff0075a7 */ /* 0x000e64000806015e */
[----:B-1----:R-:W-:Y:S05]  /*5740*/  @!P3 BRA `(.L_x_4214) ;  /* 0x000000b80028b947 */ /* 0x002fea0003800000 */
.L_x_4213:
[----:B------:R-:W-:Y:S01]  /*5750*/  ULEA UR10, UR4, UR24, 0x9 ;  /* 0x00000018040a7291 */ /* 0x000fe2000f8e483f */
[----:B--2---:R-:W-:Y:S01]  /*5760*/  WARPGROUP.ARRIVE ;  /* 0x00000000000079c5 */ /* 0x004fe20000000000 */
[----:B------:R-:W-:Y:S01]  /*5770*/  UMOV UR11, 0x40000040 ;  /* 0x40000040000b7882 */ /* 0x000fe20000000000 */
[----:B------:R-:W-:Y:S01]  /*5780*/  UMOV UR15, 0x40000040 ;  /* 0x40000040000f7882 */ /* 0x000fe20000000000 */
[----:B------:R-:W-:Y:S01]  /*5790*/  UIADD3 UR14, UR10, 0x2, URZ ;  /* 0x000000020a0e7890 */ /* 0x000fe2000fffe03f */
[----:B------:R-:W-:Y:S01]  /*57a0*/  IMAD.MOV.U32 R3, RZ, RZ, R12 ;  /* 0x000000ffff037224 */ /* 0x000fe200078e000c */
[----:B------:R-:W-:Y:S01]  /*57b0*/  UIADD3 UR18, UR10, 0x4, URZ ;  /* 0x000000040a127890 */ /* 0x000fe2000fffe03f */
[----:B------:R-:W-:Y:S01]  /*57c0*/  IMAD.U32 R22, RZ, RZ, UR28 ;  /* 0x0000001cff167e24 */ /* 0x000fe2000f8e00ff */
[----:B------:R-:W-:Y:S01]  /*57d0*/  UMOV UR19, 0x40000040 ;  /* 0x4000004000137882 */ /* 0x000fe20000000000 */
[----:B------:R-:W-:Y:S01]  /*57e0*/  HGMMA.64x64x16.F32.BF16 R152, gdesc[UR8], RZ, !UPT, gsb0 ;  /* 0x00e00000089879f0 */ /* 0x000fe2000c0018ff */
[----:B------:R-:W-:Y:S01]  /*57f0*/  UIADD3 UR22, UR10, 0x6, URZ ;  /* 0x000000060a167890 */ /* 0x000fe2000fffe03f */
[----:B------:R-:W-:Y:S01]  /*5800*/  UMOV UR23, 0x40000040 ;  /* 0x4000004000177882 */ /* 0x000fe20000000000 */
[----:B------:R-:W-:-:S02]  /*5810*/  @UP0 ULDC UR7, c[0x0][0x44c] ;  /* 0x0001130000070ab9 */ /* 0x000fc40000000800 */
[----:B-1----:R-:W-:Y:S01]  /*5820*/  @P2 IMAD.HI.U32 R4, R12, UR7, RZ ;  /* 0x000000070c042c27 */ /* 0x002fe2000f8e00ff */
[----:B------:R-:W-:-:S04]  /*5830*/  @UP0 ULDC UR7, c[0x0][0x450] ;  /* 0x0001140000070ab9 */ /* 0x000fc80000000800 */
[----:B------:R-:W-:Y:S01]  /*5840*/  @P2 SHF.R.U32.HI R3, RZ, UR7, R4 ;  /* 0x00000007ff032c19 */ /* 0x000fe20008011604 */
[----:B------:R-:W-:Y:S02]  /*5850*/  UMOV UR7, 0xffffffc0 ;  /* 0xffffffc000077882 */ /* 0x000fe40000000000 */
[----:B------:R-:W-:Y:S02]  /*5860*/  UIMAD UR7, UR41, UR7, 0x1 ;  /* 0x00000001290774a4 */ /* 0x000fe4000f8e0207 */
[----:B------:R-:W1:Y:S01]  /*5870*/  SHFL.IDX PT, R16, R3, RZ, 0x1c1f ;  /* 0x001c1fff03107589 */ /* 0x000e6200000e0000 */
        /* <DEDUP_REMOVED lines=13> */
[----:B------:R-:W-:Y:S01]  /*5950*/  IADD3 R161, -R11, UR7, RZ ;  /* 0x000000070ba17c10 */ /* 0x000fe2000fffe1ff */
[----:B------:R-:W2:Y:S01]  /*5960*/  MUFU.TANH R20, R152 ;  /* 0x0000009800147308 */ /* 0x000ea20000002400 */
[----:B------:R-:W-:Y:S01]  /*5970*/  FMUL.FTZ R156, R156, UR29 ;  /* 0x0000001d9c9c7c20 */ /* 0x000fe20008410000 */
[----:B------:R-:W-:Y:S01]  /*5980*/  FMUL.FTZ R160, R160, UR29 ;  /* 0x0000001da0a07c20 */ /* 0x000fe20008410000 */
[----:B------:R-:W-:Y:S01]  /*5990*/  FMUL.FTZ R157, R157, UR29 ;  /* 0x0000001d9d9d7c20 */ /* 0x000fe20008410000 */
[----:B------:R-:W-:-:S02]  /*59a0*/  IMAD R161, R22, UR37, R161 ;  /* 0x0000002516a17c24 */ /* 0x000fc4000f8e02a1 */
        /* <DEDUP_REMOVED lines=12> */
[----:B------:R-:W-:Y:S01]  /*5a70*/  FMUL.FTZ R158, R158, UR29 ;  /* 0x0000001d9e9e7c20 */ /* 0x000fe20008410000 */
[----:B------:R-:W-:Y:S01]  /*5a80*/  FMUL.FTZ R159, R159, UR29 ;  /* 0x0000001d9f9f7c20 */ /* 0x000fe20008410000 */
[----:B------:R-:W-:Y:S01]  /*5a90*/  FMUL.FTZ R162, R162, UR29 ;  /* 0x0000001da2a27c20 */ /* 0x000fe20008410000 */
[----:B------:R-:W-:Y:S01]  /*5aa0*/  FMUL.FTZ R163, R163, UR29 ;  /* 0x0000001da3a37c20 */ /* 0x000fe20008410000 */
[----:B------:R-:W-:Y:S01]  /*5ab0*/  FMUL.FTZ R166, R166, UR29 ;  /* 0x0000001da6a67c20 */ /* 0x000fe20008410000 */
[----:B------:R-:W-:Y:S01]  /*5ac0*/  FMUL.FTZ R167, R167, UR29 ;  /* 0x0000001da7a77c20 */ /* 0x000fe20008410000 */
[----:B------:R-:W-:Y:S01]  /*5ad0*/  FMUL.FTZ R170, R170, UR29 ;  /* 0x0000001daaaa7c20 */ /* 0x000fe20008410000 */
[----:B------:R1:W-:Y:S01]  /*5ae0*/  MUFU.TANH R18, R160 ;  /* 0x000000a000127308 */ /* 0x0003e20000002400 */
        /* <DEDUP_REMOVED lines=8> */
[----:B-1----:R-:W-:Y:S01]  /*5b70*/  IADD3 R160, R16, -UR27, R161 ;  /* 0x8000001b10a07c10 */ /* 0x002fe2000fffe0a1 */
[----:B------:R-:W-:-:S03]  /*5b80*/  UMOV UR7, UR26 ;  /* 0x0000001a00077c82 */ /* 0x000fc60008000000 */
[C---:B------:R-:W-:Y:S02]  /*5b90*/  ISETP.GT.AND P3, PT, R160.reuse, RZ, PT ;  /* 0x000000ffa000720c */ /* 0x040fe40003f64270 */
[----:B------:R-:W-:Y:S01]  /*5ba0*/  ISETP.GT.AND P4, PT, R160, 0x1, PT ;  /* 0x00000001a000780c */ /* 0x000fe20003f84270 */
[----:B------:R4:W1:Y:S01]  /*5bb0*/  MUFU.TANH R23, R4 ;  /* 0x0000000400177308 */ /* 0x0008620000002400 */
[----:B--2---:R-:W-:Y:S02]  /*5bc0*/  FSEL R20, R20, -INF , P3 ;  /* 0xff80000014147808 */ /* 0x004fe40001800000 */
[----:B------:R-:W-:Y:S02]  /*5bd0*/  ISETP.GT.AND P3, PT, R160, 0x8, PT ;  /* 0x00000008a000780c */ /* 0x000fe40003f64270 */
[----:B---3--:R-:W-:Y:S02]  /*5be0*/  FSEL R16, R153, -INF , P4 ;  /* 0xff80000099107808 */ /* 0x008fe40002000000 */
[----:B------:R-:W-:Y:S01]  /*5bf0*/  FMNMX.FTZ R17, R20, R15, !PT ;  /* 0x0000000f14117209 */ /* 0x000fe20007810000 */
[----:B------:R-:W2:Y:S01]  /*5c00*/  MUFU.TANH R164, R164 ;  /* 0x000000a400a47308 */ /* 0x000ea20000002400 */
[----:B------:R-:W-:-:S02]  /*5c10*/  ISETP.GT.AND P4, PT, R160, 0x9, PT ;  /* 0x00000009a000780c */ /* 0x000fc40003f84270 */
[----:B----4-:R-:W-:Y:S02]  /*5c20*/  FSEL R4, R156, -INF , P3 ;  /* 0xff8000009c047808 */ /* 0x010fe40001800000 */
[----:B------:R-:W-:Y:S02]  /*5c30*/  FMNMX.FTZ R19, R16, R17, !PT ;  /* 0x0000001110137209 */ /* 0x000fe40007810000 */
[----:B------:R-:W-:Y:S01]  /*5c40*/  ISETP.GT.AND P3, PT, R160, 0x10, PT ;  /* 0x00000010a000780c */ /* 0x000fe20003f64270 */
[----:B------:R-:W3:Y:S01]  /*5c50*/  MUFU.TANH R165, R165 ;  /* 0x000000a500a57308 */ /* 0x000ee20000002400 */
[----:B-----5:R-:W-:Y:S02]  /*5c60*/  FSEL R17, R157, -INF , P4 ;  /* 0xff8000009d117808 */ /* 0x020fe40002000000 */
[----:B------:R-:W-:Y:S02]  /*5c70*/  FMNMX.FTZ R22, R4, R19, !PT ;  /* 0x0000001304167209 */ /* 0x000fe40007810000 */
[----:B------:R-:W-:-:S02]  /*5c80*/  ISETP.GT.AND P4, PT, R160, 0x11, PT ;  /* 0x00000011a000780c */ /* 0x000fc40003f84270 */
[----:B------:R-:W-:Y:S01]  /*5c90*/  FSEL R18, R18, -INF , P3 ;  /* 0xff80000012127808 */ /* 0x000fe20001800000 */
[----:B------:R-:W4:Y:S01]  /*5ca0*/  MUFU.TANH R168, R168 ;  /* 0x000000a800a87308 */ /* 0x000f220000002400 */
[----:B------:R-:W-:Y:S02]  /*5cb0*/  FMNMX.FTZ R21, R17, R22, !PT ;  /* 0x0000001611157209 */ /* 0x000fe40007810000 */
[----:B------:R-:W-:Y:S02]  /*5cc0*/  ISETP.GT.AND P3, PT, R160, 0x18, PT ;  /* 0x00000018a000780c */ /* 0x000fe40003f64270 */
[----:B-1----:R-:W-:Y:S02]  /*5cd0*/  FSEL R19, R23, -INF , P4 ;  /* 0xff80000017137808 */ /* 0x002fe40002000000 */
[----:B------:R-:W-:Y:S01]  /*5ce0*/  FMNMX.FTZ R22, R18, R21, !PT ;  /* 0x0000001512167209 */ /* 0x000fe20007810000 */
[----:B------:R-:W1:Y:S01]  /*5cf0*/  MUFU.TANH R169, R169 ;  /* 0x000000a900a97308 */ /* 0x000e620000002400 */
[----:B------:R-:W-:-:S02]  /*5d00*/  ISETP.GT.AND P4, PT, R160, 0x19, PT ;  /* 0x00000019a000780c */ /* 0x000fc40003f84270 */
[----:B--2---:R-:W-:Y:S02]  /*5d10*/  FSEL R21, R164, -INF , P3 ;  /* 0xff800000a4157808 */ /* 0x004fe40001800000 */
[----:B------:R-:W-:Y:S02]  /*5d20*/  FMNMX.FTZ R152, R19, R22, !PT ;  /* 0x0000001613987209 */ /* 0x000fe40007810000 */
[C---:B------:R-:W-:Y:S01]  /*5d30*/  ISETP.GT.AND P3, PT, R160.reuse, 0x20, PT ;  /* 0x00000020a000780c */ /* 0x040fe20003f64270 */
[----:B------:R-:W2:Y:S01]  /*5d40*/  MUFU.TANH R172, R172 ;  /* 0x000000ac00ac7308 */ /* 0x000ea20000002400 */
[----:B---3--:R-:W-:Y:S02]  /*5d50*/  FSEL R22, R165, -INF , P4 ;  /* 0xff800000a5167808 */ /* 0x008fe40002000000 */
[----:B------:R-:W-:Y:S02]  /*5d60*/  FMNMX.FTZ R153, R21, R152, !PT ;  /* 0x0000009815997209 */ /* 0x000fe40007810000 */
[----:B------:R-:W-:-:S02]  /*5d70*/  ISETP.GT.AND P4, PT, R160, 0x21, PT ;  /* 0x00000021a000780c */ /* 0x000fc40003f84270 */
[----:B----4-:R-:W-:Y:S01]  /*5d80*/  FSEL R23, R168, -INF , P3 ;  /* 0xff800000a8177808 */ /* 0x010fe20001800000 */
[----:B------:R-:W3:Y:S01]  /*5d90*/  MUFU.TANH R173, R173 ;  /* 0x000000ad00ad7308 */ /* 0x000ee20000002400 */
[----:B------:R-:W-:Y:S02]  /*5da0*/  FMNMX.FTZ R156, R22, R153, !PT ;  /* 0x00000099169c7209 */ /* 0x000fe40007810000 */
[C---:B------:R-:W-:Y:S02]  /*5db0*/  ISETP.GT.AND P3, PT, R160.reuse, 0x28, PT ;  /* 0x00000028a000780c */ /* 0x040fe40003f64270 */
[----:B-1----:R-:W-:Y:S02]  /*5dc0*/  FSEL R152, R169, -INF , P4 ;  /* 0xff800000a9987808 */ /* 0x002fe40002000000 */
[----:B------:R-:W-:Y:S01]  /*5dd0*/  FMNMX.FTZ R157, R23, R156, !PT ;  /* 0x0000009c179d7209 */ /* 0x000fe20007810000 */
[----:B------:R-:W1:Y:S01]  /*5de0*/  MUFU.TANH R176, R176 ;  /* 0x000000b000b07308 */ /* 0x000e620000002400 */
[----:B------:R-:W-:-:S02]  /*5df0*/  ISETP.GT.AND P4, PT, R160, 0x29, PT ;  /* 0x00000029a000780c */ /* 0x000fc40003f84270 */
[----:B--2---:R-:W-:Y:S02]  /*5e00*/  FSEL R153, R172, -INF , P3 ;  /* 0xff800000ac997808 */ /* 0x004fe40001800000 */
[----:B------:R-:W-:Y:S02]  /*5e10*/  FMNMX.FTZ R164, R152, R157, !PT ;  /* 0x0000009d98a47209 */ /* 0x000fe40007810000 */
[----:B------:R-:W-:Y:S01]  /*5e20*/  ISETP.GT.AND P3, PT, R160, 0x30, PT ;  /* 0x00000030a000780c */ /* 0x000fe20003f64270 */
[----:B------:R-:W2:Y:S01]  /*5e30*/  MUFU.TANH R177, R177 ;  /* 0x000000b100b17308 */ /* 0x000ea20000002400 */
[----:B---3--:R-:W-:Y:S02]  /*5e40*/  FSEL R156, R173, -INF , P4 ;  /* 0xff800000ad9c7808 */ /* 0x008fe40002000000 */
[----:B------:R-:W-:Y:S01]  /*5e50*/  FMNMX.FTZ R157, R153, R164, !PT ;  /* 0x000000a4999d7209 */ /* 0x000fe20007810000 */
[----:B------:R-:W-:Y:S01]  /*5e60*/  FMUL.FTZ R164, R154, UR29 ;  /* 0x0000001d9aa47c20 */ /* 0x000fe20008410000 */
[----:B------:R-:W-:-:S02]  /*5e70*/  ISETP.GT.AND P4, PT, R160, 0x31, PT ;  /* 0x00000031a000780c */ /* 0x000fc40003f84270 */
[----:B------:R-:W-:Y:S01]  /*5e80*/  FMNMX.FTZ R165, R156, R157, !PT ;  /* 0x0000009d9ca57209 */ /* 0x000fe20007810000 */
[----:B------:R-:W3:Y:S01]  /*5e90*/  MUFU.TANH R180, R180 ;  /* 0x000000b400b47308 */ /* 0x000ee20000002400 */
[----:B-1----:R-:W-:Y:S02]  /*5ea0*/  FSEL R154, R176, -INF , P3 ;  /* 0xff800000b09a7808 */ /* 0x002fe40001800000 */
[----:B------:R-:W-:Y:S02]  /*5eb0*/  ISETP.GT.AND P3, PT, R160, 0x38, PT ;  /* 0x00000038a000780c */ /* 0x000fe40003f64270 */
[----:B------:R-:W-:Y:S01]  /*5ec0*/  FMNMX.FTZ R168, R154, R165, !PT ;  /* 0x000000a59aa87209 */ /* 0x000fe20007810000 */
[----:B------:R-:W-:Y:S02]  /*5ed0*/  FMUL.FTZ R165, R155, UR29 ;  /* 0x0000001d9ba57c20 */ /* 0x000fe40008410000 */
[----:B------:R-:W1:Y:S01]  /*5ee0*/  MUFU.TANH R181, R181 ;  /* 0x000000b500b57308 */ /* 0x000e620000002400 */
[----:B--2---:R-:W-:-:S02]  /*5ef0*/  FSEL R157, R177, -INF , P4 ;  /* 0xff800000b19d7808 */ /* 0x004fc40002000000 */
[----:B------:R-:W-:Y:S02]  /*5f00*/  ISETP.GT.AND P4, PT, R160, 0x39, PT ;  /* 0x00000039a000780c */ /* 0x000fe40003f84270 */
[----:B------:R-:W-:-:S03]  /*5f10*/  FMNMX.FTZ R168, R157, R168, !PT ;  /* 0x000000a89da87209 */ /* 0x000fc60007810000 */
[----:B------:R2:W4:Y:S01]  /*5f20*/  MUFU.TANH R172, R164 ;  /* 0x000000a400ac7308 */ /* 0x0005220000002400 */
[----:B---3--:R-:W-:-:S04]  /*5f30*/  FSEL R155, R180, -INF , P3 ;  /* 0xff800000b49b7808 */ /* 0x008fc80001800000 */
[----:B------:R-:W-:-:S03]  /*5f40*/  FMNMX.FTZ R169, R155, R168, !PT ;  /* 0x000000a89ba97209 */ /* 0x000fc60007810000 */
[----:B------:R-:W3:Y:S01]  /*5f50*/  MUFU.TANH R176, R165 ;  /* 0x000000a500b07308 */ /* 0x000ee20000002400 */
[----:B-1----:R-:W-:Y:S01]  /*5f60*/  FSEL R160, R181, -INF , P4 ;  /* 0xff800000b5a07808 */ /* 0x002fe20002000000 */
[----:B--2---:R-:W1:Y:S03]  /*5f70*/  SHFL.IDX PT, R164, R3, 0x1, 0x1c1f ;  /* 0x003c1f0003a47f89 */ /* 0x004e6600000e0000 */
[----:B------:R-:W-:-:S03]  /*5f80*/  FMNMX.FTZ R169, R160, R169, !PT ;  /* 0x000000a9a0a97209 */ /* 0x000fc60007810000 */
[----:B------:R-:W2:Y:S02]  /*5f90*/  MUFU.TANH R177, R158 ;  /* 0x0000009e00b17308 */ /* 0x000ea40000002400 */
[----:B------:R-:W5:Y:S06]  /*5fa0*/  SHFL.BFLY PT, R168, R169, 0x2, 0x1f ;  /* 0x0c401f00a9a87f89 */ /* 0x000f6c00000e0000 */
[----:B------:R4:W0:Y:S08]  /*5fb0*/  MUFU.TANH R180, R159 ;  /* 0x0000009f00b47308 */ /* 0x0008300000002400 */
[----:B------:R-:W0:Y:S01]  /*5fc0*/  MUFU.TANH R181, R162 ;  /* 0x000000a200b57308 */ /* 0x000e220000002400 */
[----:B-1----:R-:W-:-:S04]  /*5fd0*/  IADD3 R173, R164, -UR27, R161 ;  /* 0x8000001ba4ad7c10 */ /* 0x002fc8000fffe0a1 */
[C---:B------:R-:W-:Y:S02]  /*5fe0*/  ISETP.GT.AND P3, PT, R173.reuse, RZ, PT ;  /* 0x000000ffad00720c */ /* 0x040fe40003f64270 */
[----:B------:R-:W-:Y:S01]  /*5ff0*/  ISETP.GT.AND P4, PT, R173, 0x1, PT ;  /* 0x00000001ad00780c */ /* 0x000fe20003f84270 */
[----:B------:R2:W-:Y:S01]  /*6000*/  MUFU.TANH R184, R163 ;  /* 0x000000a300b87308 */ /* 0x0005e20000002400 */
[----:B-----5:R-:W-:Y:S02]  /*6010*/  FMNMX.FTZ R168, R169, R168, !PT ;  /* 0x000000a8a9a87209 */ /* 0x020fe40007810000 */
[----:B----4-:R-:W-:Y:S02]  /*6020*/  FSEL R159, R172, -INF , P3 ;  /* 0xff800000ac9f7808 */ /* 0x010fe40001800000 */
[----:B------:R-:W-:Y:S01]  /*6030*/  ISETP.GT.AND P3, PT, R173, 0x8, PT ;  /* 0x00000008ad00780c */ /* 0x000fe20003f64270 */
[----:B------:R-:W1:Y:S01]  /*6040*/  SHFL.BFLY PT, R165, R168, 0x1, 0x1f ;  /* 0x0c201f00a8a57f89 */ /* 0x000e6200000e0000 */
[----:B---3--:R-:W-:Y:S01]  /*6050*/  FSEL R158, R176, -INF , P4 ;  /* 0xff800000b09e7808 */ /* 0x008fe20002000000 */
[----:B------:R-:W3:Y:S01]  /*6060*/  MUFU.TANH R166, R166 ;  /* 0x000000a600a67308 */ /* 0x000ee20000002400 */
[----:B------:R-:W-:-:S02]  /*6070*/  FMNMX.FTZ R161, R159, R14, !PT ;  /* 0x0000000e9fa17209 */ /* 0x000fc40007810000 */
[----:B------:R-:W-:Y:S02]  /*6080*/  ISETP.GT.AND P4, PT, R173, 0x9, PT ;  /* 0x00000009ad00780c */ /* 0x000fe40003f84270 */
[----:B--2---:R-:W-:Y:S02]  /*6090*/  FSEL R163, R177, -INF , P3 ;  /* 0xff800000b1a37808 */ /* 0x004fe40001800000 */
[----:B------:R-:W-:Y:S01]  /*60a0*/  FMNMX.FTZ R162, R158, R161, !PT ;  /* 0x000000a19ea27209 */ /* 0x000fe20007810000 */
[----:B------:R0:W2:Y:S01]  /*60b0*/  MUFU.TANH R185, R167 ;  /* 0x000000a700b97308 */ /* 0x0000a20000002400 */
[----:B------:R-:W-:Y:S02]  /*60c0*/  ISETP.GT.AND P3, PT, R173, 0x10, PT ;  /* 0x00000010ad00780c */ /* 0x000fe40003f64270 */
[----:B------:R-:W-:Y:S02]  /*60d0*/  FMNMX.FTZ R162, R163, R162, !PT ;  /* 0x000000a2a3a27209 */ /* 0x000fe40007810000 */
[----:B------:R-:W-:-:S02]  /*60e0*/  ISETP.GT.AND P6, PT, R173, 0x20, PT ;  /* 0x00000020ad00780c */ /* 0x000fc40003fc4270 */
[C---:B------:R-:W-:Y:S01]  /*60f0*/  ISETP.GT.AND P5, PT, R173.reuse, 0x29, PT ;  /* 0x00000029ad00780c */ /* 0x040fe20003fa4270 */
[----:B------:R-:W4:Y:S01]  /*6100*/  MUFU.TANH R186, R170 ;  /* 0x000000aa00ba7308 */ /* 0x000f220000002400 */
[----:B0-----:R-:W-:Y:S02]  /*6110*/  FSEL R167, R180, -INF , P4 ;  /* 0xff800000b4a77808 */ /* 0x001fe40002000000 */
[----:B------:R-:W-:Y:S02]  /*6120*/  ISETP.GT.AND P4, PT, R173, 0x11, PT ;  /* 0x00000011ad00780c */ /* 0x000fe40003f84270 */
[----:B------:R-:W-:Y:S02]  /*6130*/  FMNMX.FTZ R161, R167, R162, !PT ;  /* 0x000000a2a7a17209 */ /* 0x000fe40007810000 */
[----:B-1----:R-:W-:Y:S01]  /*6140*/  FMNMX.FTZ R3, R168, R165, !PT ;  /* 0x000000a5a8037209 */ /* 0x002fe20007810000 */
[----:B------:R0:W1:Y:S01]  /*6150*/  MUFU.TANH R164, R171 ;  /* 0x000000ab00a47308 */ /* 0x0000620000002400 */
[----:B------:R-:W-:-:S02]  /*6160*/  FSEL R168, R181, -INF , P3 ;  /* 0xff800000b5a87808 */ /* 0x000fc40001800000 */
[----:B------:R-:W-:Y:S02]  /*6170*/  ISETP.GT.AND P3, PT, R173, 0x18, PT ;  /* 0x00000018ad00780c */ /* 0x000fe40003f64270 */
[----:B------:R-:W-:Y:S02]  /*6180*/  FMNMX.FTZ R162, R168, R161, !PT ;  /* 0x000000a1a8a27209 */ /* 0x000fe40007810000 */
[----:B---3--:R-:W-:Y:S01]  /*6190*/  FSEL R169, R166, -INF , P3 ;  /* 0xff800000a6a97808 */ /* 0x008fe20001800000 */
[----:B------:R-:W3:Y:S01]  /*61a0*/  MUFU.TANH R174, R174 ;  /* 0x000000ae00ae7308 */ /* 0x000ee20000002400 */
[----:B0-----:R-:W-:Y:S01]  /*61b0*/  FSEL R171, R184, -INF , P4 ;  /* 0xff800000b8ab7808 */ /* 0x001fe20002000000 */
[----:B------:R-:W-:Y:S01]  /*61c0*/  FMUL.FTZ R166, R3, UR7 ;  /* 0x0000000703a67c20 */ /* 0x000fe20008410000 */
[----:B------:R-:W-:Y:S02]  /*61d0*/  ISETP.GT.AND P4, PT, R173, 0x19, PT ;  /* 0x00000019ad00780c */ /* 0x000fe40003f84270 */
[----:B------:R-:W-:-:S02]  /*61e0*/  FMNMX.FTZ R162, R171, R162, !PT ;  /* 0x000000a2aba27209 */ /* 0x000fc40007810000 */
[----:B--2---:R-:W-:Y:S01]  /*61f0*/  FSEL R170, R185, -INF , P4 ;  /* 0xff800000b9aa7808 */ /* 0x004fe20002000000 */
[----:B------:R0:W2:Y:S01]  /*6200*/  MUFU.TANH R172, R175 ;  /* 0x000000af00ac7308 */ /* 0x0000a20000002400 */
[----:B------:R-:W-:Y:S02]  /*6210*/  FMNMX.FTZ R165, R169, R162, !PT ;  /* 0x000000a2a9a57209 */ /* 0x000fe40007810000 */
[C---:B------:R-:W-:Y:S02]  /*6220*/  ISETP.GT.AND P3, PT, R173.reuse, 0x21, PT ;  /* 0x00000021ad00780c */ /* 0x040fe40003f64270 */
[----:B----4-:R-:W-:Y:S02]  /*6230*/  FSEL R161, R186, -INF , P6 ;  /* 0xff800000baa17808 */ /* 0x010fe40003000000 */
[----:B------:R-:W-:Y:S01]  /*6240*/  FMNMX.FTZ R162, R170, R165, !PT ;  /* 0x000000a5aaa27209 */ /* 0x000fe20007810000 */
[----:B------:R-:W4:Y:S01]  /*6250*/  MUFU.TANH R178, R178 ;  /* 0x000000b200b27308 */ /* 0x000f220000002400 */
[----:B------:R-:W-:-:S02]  /*6260*/  ISETP.GT.AND P4, PT, R173, 0x28, PT ;  /* 0x00000028ad00780c */ /* 0x000fc40003f84270 */
[----:B-1----:R-:W-:Y:S02]  /*6270*/  FSEL R164, R164, -INF , P3 ;  /* 0xff800000a4a47808 */ /* 0x002fe40001800000 */
[----:B------:R-:W-:Y:S02]  /*6280*/  FMNMX.FTZ R165, R161, R162, !PT ;  /* 0x000000a2a1a57209 */ /* 0x000fe40007810000 */
[----:B---3--:R-:W-:Y:S01]  /*6290*/  FSEL R162, R174, -INF , P4 ;  /* 0xff800000aea27808 */ /* 0x008fe20002000000 */
[----:B------:R-:W1:Y:S01]  /*62a0*/  MUFU.TANH R179, R179 ;  /* 0x000000b300b37308 */ /* 0x000e620000002400 */
[----:B0-----:R-:W-:Y:S02]  /*62b0*/  FMNMX.FTZ R175, R164, R165, !PT ;  /* 0x000000a5a4af7209 */ /* 0x001fe40007810000 */
[----:B------:R-:W-:Y:S02]  /*62c0*/  FSETP.NEU.FTZ.AND P3, PT, R3, -INF , PT ;  /* 0xff8000000300780b */ /* 0x000fe40003f7d000 */
[----:B--2---:R-:W-:-:S02]  /*62d0*/  FSEL R165, R172, -INF , P5 ;  /* 0xff800000aca57808 */ /* 0x004fc40002800000 */
[C---:B------:R-:W-:Y:S01]  /*62e0*/  ISETP.GT.AND P6, PT, R173.reuse, 0x30, PT ;  /* 0x00000030ad00780c */ /* 0x040fe20003fc4270 */
[----:B------:R-:W0:Y:S01]  /*62f0*/  MUFU.TANH R182, R182 ;  /* 0x000000b600b67308 */ /* 0x000e220000002400 */
[----:B------:R-:W-:Y:S02]  /*6300*/  FMNMX.FTZ R172, R162, R175, !PT ;  /* 0x000000afa2ac7209 */ /* 0x000fe40007810000 */
[----:B------:R-:W-:Y:S02]  /*6310*/  FSEL R185, R166, RZ, P3 ;  /* 0x000000ffa6b97208 */ /* 0x000fe40001800000 */
[----:B------:R-:W-:Y:S02]  /*6320*/  ISETP.GT.AND P4, PT, R173, 0x31, PT ;  /* 0x00000031ad00780c */ /* 0x000fe40003f84270 */
[----:B----4-:R-:W-:Y:S01]  /*6330*/  FSEL R166, R178, -INF , P6 ;  /* 0xff800000b2a67808 */ /* 0x010fe20003000000 */
[----:B------:R-:W2:Y:S01]  /*6340*/  MUFU.TANH R183, R183 ;  /* 0x000000b700b77308 */ /* 0x000ea20000002400 */
[----:B------:R-:W-:Y:S01]  /*6350*/  FMNMX.FTZ R175, R165, R172, !PT ;  /* 0x000000aca5af7209 */ /* 0x000fe20007810000 */
[--C-:B------:R-:W-:Y:S01]  /*6360*/  FFMA.FTZ R176, R20, UR7, -R185.reuse ;  /* 0x0000000714b07c23 */ /* 0x100fe200080108b9 */
[----:B------:R-:W-:Y:S01]  /*6370*/  ISETP.GT.AND P5, PT, R173, 0x38, PT ;  /* 0x00000038ad00780c */ /* 0x000fe20003fa4270 */
[--C-:B------:R-:W-:Y:S01]  /*6380*/  FFMA.FTZ R178, R16, UR7, -R185.reuse ;  /* 0x0000000710b27c23 */ /* 0x100fe200080108b9 */
[----:B-1----:R-:W-:Y:S01]  /*6390*/  FSEL R20, R179, -INF , P4 ;  /* 0xff800000b3147808 */ /* 0x002fe20002000000 */
[--C-:B------:R-:W-:Y:S01]  /*63a0*/  FFMA.FTZ R179, R154, UR7, -R185.reuse ;  /* 0x000000079ab37c23 */ /* 0x100fe200080108b9 */
[----:B------:R-:W-:Y:S01]  /*63b0*/  FMNMX.FTZ R175, R166, R175, !PT ;  /* 0x000000afa6af7209 */ /* 0x000fe20007810000 */
[----:B------:R1:W-:Y:S01]  /*63c0*/  MUFU.EX2 R172, R176 ;  /* 0x000000b000ac7308 */ /* 0x0003e20000000800 */
[----:B------:R-:W-:Y:S01]  /*63d0*/  ISETP.GT.AND P4, PT, R173, 0x39, PT ;  /* 0x00000039ad00780c */ /* 0x000fe20003f84270 */
[--C-:B------:R-:W-:Y:S01]  /*63e0*/  FFMA.FTZ R17, R17, UR7, -R185.reuse ;  /* 0x0000000711117c23 */ /* 0x100fe200080108b9 */
[----:B0-----:R-:W-:Y:S01]  /*63f0*/  FSEL R173, R182, -INF , P5 ;  /* 0xff800000b6ad7808 */ /* 0x001fe20002800000 */
[--C-:B------:R-:W-:Y:S01]  /*6400*/  FFMA.FTZ R18, R18, UR7, -R185.reuse ;  /* 0x0000000712127c23 */ /* 0x100fe200080108b9 */
[----:B------:R-:W-:Y:S01]  /*6410*/  FMNMX.FTZ R174, R20, R175, !PT ;  /* 0x000000af14ae7209 */ /* 0x000fe20007810000 */
[--C-:B------:R-:W-:Y:S01]  /*6420*/  FFMA.FTZ R157, R157, UR7, -R185.reuse ;  /* 0x000000079d9d7c23 */ /* 0x100fe200080108b9 */
[--C-:B------:R-:W-:Y:S01]  /*6430*/  FFMA.FTZ R182, R160, UR7, -R185.reuse ;  /* 0x00000007a0b67c23 */ /* 0x100fe200080108b9 */
[----:B------:R0:W-:Y:S01]  /*6440*/  MUFU.EX2 R175, R178 ;  /* 0x000000b200af7308 */ /* 0x0001e20000000800 */
[----:B--2---:R-:W-:Y:S01]  /*6450*/  FSEL R16, R183, -INF , P4 ;  /* 0xff800000b7107808 */ /* 0x004fe20002000000 */
[--C-:B-1----:R-:W-:Y:S01]  /*6460*/  FFMA.FTZ R176, R152, UR7, -R185.reuse ;  /* 0x0000000798b07c23 */ /* 0x102fe200080108b9 */
[----:B------:R-:W-:Y:S01]  /*6470*/  FMNMX.FTZ R177, R173, R174, !PT ;  /* 0x000000aeadb17209 */ /* 0x000fe20007810000 */
[--C-:B------:R-:W-:Y:S01]  /*6480*/  FFMA.FTZ R174, R4, UR7, -R185.reuse ;  /* 0x0000000704ae7c23 */ /* 0x100fe200080108b9 */
[--C-:B------:R-:W-:Y:S01]  /*6490*/  FFMA.FTZ R19, R19, UR7, -R185.reuse ;  /* 0x0000000713137c23 */ /* 0x100fe200080108b9 */
[--C-:B------:R-:W-:Y:S01]  /*64a0*/  FFMA.FTZ R21, R21, UR7, -R185.reuse ;  /* 0x0000000715157c23 */ /* 0x100fe200080108b9 */
[----:B------:R-:W-:Y:S01]  /*64b0*/  FMNMX.FTZ R177, R16, R177, !PT ;  /* 0x000000b110b17209 */ /* 0x000fe20007810000 */
[----:B------:R-:W-:Y:S01]  /*64c0*/  MUFU.EX2 R17, R17 ;  /* 0x0000001100117308 */ /* 0x000fe20000000800 */
[--C-:B0-----:R-:W-:Y:S01]  /*64d0*/  FFMA.FTZ R178, R156, UR7, -R185.reuse ;  /* 0x000000079cb27c23 */ /* 0x101fe200080108b9 */
[--C-:B------:R-:W-:Y:S01]  /*64e0*/  FFMA.FTZ R22, R22, UR7, -R185.reuse ;  /* 0x0000000716167c23 */ /* 0x100fe200080108b9 */
[--C-:B------:R-:W-:Y:S01]  /*64f0*/  FFMA.FTZ R23, R23, UR7, -R185.reuse ;  /* 0x0000000717177c23 */ /* 0x100fe200080108b9 */
[----:B------:R-:W0:Y:S04]  /*6500*/  SHFL.BFLY PT, R4, R177, 0x2, 0x1f ;  /* 0x0c401f00b1047f89 */ /* 0x000e2800000e0000 */
[----:B------:R-:W-:Y:S08]  /*6510*/  MUFU.EX2 R174, R174 ;  /* 0x000000ae00ae7308 */ /* 0x000ff00000000800 */
[----:B------:R-:W-:Y:S08]  /*6520*/  MUFU.EX2 R18, R18 ;  /* 0x0000001200127308 */ /* 0x000ff00000000800 */
[----:B------:R-:W-:Y:S01]  /*6530*/  MUFU.EX2 R19, R19 ;  /* 0x0000001300137308 */ /* 0x000fe20000000800 */
[----:B0-----:R-:W-:Y:S01]  /*6540*/  FMNMX.FTZ R180, R177, R4, !PT ;  /* 0x00000004b1b47209 */ /* 0x001fe20007810000 */
[----:B------:R-:W-:-:S06]  /*6550*/  FFMA.FTZ R177, R153, UR7, -R185 ;  /* 0x0000000799b17c23 */ /* 0x000fcc00080108b9 */
[----:B------:R-:W-:Y:S01]  /*6560*/  MUFU.EX2 R21, R21 ;  /* 0x0000001500157308 */ /* 0x000fe20000000800 */
[----:B------:R-:W0:Y:S07]  /*6570*/  SHFL.BFLY PT, R181, R180, 0x1, 0x1f ;  /* 0x0c201f00b4b57f89 */ /* 0x000e2e00000e0000 */
[----:B------:R-:W-:Y:S08]  /*6580*/  MUFU.EX2 R22, R22 ;  /* 0x0000001600167308 */ /* 0x000ff00000000800 */
[----:B------:R-:W-:Y:S08]  /*6590*/  MUFU.EX2 R23, R23 ;  /* 0x0000001700177308 */ /* 0x000ff00000000800 */
[----:B------:R-:W-:Y:S01]  /*65a0*/  MUFU.EX2 R176, R176 ;  /* 0x000000b000b07308 */ /* 0x000fe20000000800 */
[----:B0-----:R-:W-:Y:S01]  /*65b0*/  FMNMX.FTZ R4, R180, R181, !PT ;  /* 0x000000b5b4047209 */ /* 0x001fe20007810000 */
[----:B------:R-:W-:-:S03]  /*65c0*/  FFMA.FTZ R181, R155, UR7, -R185 ;  /* 0x000000079bb57c23 */ /* 0x000fc600080108b9 */
[C---:B------:R-:W-:Y:S01]  /*65d0*/  FSETP.NEU.FTZ.AND P4, PT, R4.reuse, -INF , PT ;  /* 0xff8000000400780b */ /* 0x040fe20003f9d000 */
[C---:B------:R-:W-:Y:S02]  /*65e0*/  FMUL.FTZ R152, R4.reuse, UR7 ;  /* 0x0000000704987c20 */ /* 0x040fe40008410000 */
[----:B------:R-:W-:Y:S01]  /*65f0*/  MUFU.EX2 R180, R157 ;  /* 0x0000009d00b47308 */ /* 0x000fe20000000800 */
[----:B------:R-:W-:Y:S02]  /*6600*/  FSEL R153, R4, RZ, P4 ;  /* 0x000000ff04997208 */ /* 0x000fe40002000000 */
[----:B------:R-:W-:Y:S02]  /*6610*/  FSEL R154, R152, RZ, P4 ;  /* 0x000000ff989a7208 */ /* 0x000fe40002000000 */
[----:B------:R-:W-:Y:S01]  /*6620*/  FSEL R152, R3, RZ, P3 ;  /* 0x000000ff03987208 */ /* 0x000fe20001800000 */
[----:B------:R-:W-:Y:S01]  /*6630*/  FADD.FTZ R153, -R153, R14 ;  /* 0x0000000e99997221 */ /* 0x000fe20000010100 */
[----:B------:R-:W-:Y:S01]  /*6640*/  MOV R14, UR30 ;  /* 0x0000001e000e7c02 */ /* 0x000fe20008000f00 */
[--C-:B------:R-:W-:Y:S01]  /*6650*/  FFMA.FTZ R159, R159, UR7, -R154.reuse ;  /* 0x000000079f9f7c23 */ /* 0x100fe2000801089a */
[--C-:B------:R-:W-:Y:S01]  /*6660*/  FFMA.FTZ R158, R158, UR7, -R154.reuse ;  /* 0x000000079e9e7c23 */ /* 0x100fe2000801089a */
[----:B------:R-:W-:Y:S01]  /*6670*/  FADD.FTZ R152, -R152, R15 ;  /* 0x0000000f98987221 */ /* 0x000fe20000010100 */
[----:B------:R-:W-:Y:S01]  /*6680*/  FMUL.FTZ R153, R153, UR7 ;  /* 0x0000000799997c20 */ /* 0x000fe20008410000 */
[----:B------:R0:W-:Y:S01]  /*6690*/  MUFU.EX2 R156, R159 ;  /* 0x0000009f009c7308 */ /* 0x0001e20000000800 */
[----:B------:R-:W-:Y:S01]  /*66a0*/  FFMA.FTZ R163, R163, UR7, -R154 ;  /* 0x00000007a3a37c23 */ /* 0x000fe2000801089a */
[----:B------:R-:W-:Y:S01]  /*66b0*/  FMUL.FTZ R15, R152, UR7 ;  /* 0x00000007980f7c20 */ /* 0x000fe20008410000 */
[----:B------:R-:W-:-:S02]  /*66c0*/  @!P1 VIADD R152, R14, 0x28c40 ;  /* 0x00028c400e989836 */ /* 0x000fc40000000000 */
[--C-:B------:R-:W-:Y:S01]  /*66d0*/  FFMA.FTZ R167, R167, UR7, -R154.reuse ;  /* 0x00000007a7a77c23 */ /* 0x100fe2000801089a */
[--C-:B------:R-:W-:Y:S01]  /*66e0*/  FFMA.FTZ R168, R168, UR7, -R154.reuse ;  /* 0x00000007a8a87c23 */ /* 0x100fe2000801089a */
[--C-:B------:R-:W-:Y:S01]  /*66f0*/  FFMA.FTZ R171, R171, UR7, -R154.reuse ;  /* 0x00000007abab7c23 */ /* 0x100fe2000801089a */
[----:B------:R-:W-:Y:S01]  /*6700*/  ISETP.NE.AND P3, PT, R2, RZ, PT ;  /* 0x000000ff0200720c */ /* 0x000fe20003f65270 */
[----:B------:R-:W1:Y:S01]  /*6710*/  MUFU.EX2 R15, R15 ;  /* 0x0000000f000f7308 */ /* 0x000e620000000800 */
[----:B0-----:R-:W-:Y:S01]  /*6720*/  FFMA.FTZ R159, R169, UR7, -R154 ;  /* 0x00000007a99f7c23 */ /* 0x001fe2000801089a */
[----:B------:R-:W-:Y:S01]  /*6730*/  @!P1 PRMT R152, RZ, 0x654, R152 ;  /* 0x00000654ff989816 */ /* 0x000fe20000000098 */
[--C-:B------:R-:W-:Y:S01]  /*6740*/  FFMA.FTZ R170, R170, UR7, -R154.reuse ;  /* 0x00000007aaaa7c23 */ /* 0x100fe2000801089a */
[--C-:B------:R-:W-:Y:S01]  /*6750*/  FFMA.FTZ R161, R161, UR7, -R154.reuse ;  /* 0x00000007a1a17c23 */ /* 0x100fe2000801089a */
[--C-:B------:R-:W-:Y:S01]  /*6760*/  FFMA.FTZ R164, R164, UR7, -R154.reuse ;  /* 0x00000007a4a47c23 */ /* 0x100fe2000801089a */
[----:B------:R1:W-:Y:S01]  /*6770*/  @!P1 SYNCS.ARRIVE.TRANS64.RED.A1T0 RZ, [R152+URZ], RZ ;  /* 0x000000ff98ff99a7 */ /* 0x0003e2000810043f */
[--C-:B------:R-:W-:Y:S01]  /*6780*/  FFMA.FTZ R162, R162, UR7, -R154.reuse ;  /* 0x00000007a2a27c23 */ /* 0x100fe2000801089a */
[----:B------:R0:W2:Y:S01]  /*6790*/  MUFU.EX2 R169, R153 ;  /* 0x0000009900a97308 */ /* 0x0000a20000000800 */
[--C-:B------:R-:W-:Y:S01]  /*67a0*/  FFMA.FTZ R165, R165, UR7, -R154.reuse ;  /* 0x00000007a5a57c23 */ /* 0x100fe2000801089a */
[--C-:B------:R-:W-:Y:S01]  /*67b0*/  FFMA.FTZ R20, R20, UR7, -R154.reuse ;  /* 0x0000000714147c23 */ /* 0x100fe2000801089a */
[--C-:B------:R-:W-:Y:S01]  /*67c0*/  FFMA.FTZ R173, R173, UR7, -R154.reuse ;  /* 0x00000007adad7c23 */ /* 0x100fe2000801089a */
[----:B------:R-:W-:-:S04]  /*67d0*/  FFMA.FTZ R16, R16, UR7, -R154 ;  /* 0x0000000710107c23 */ /* 0x000fc8000801089a */
[----:B------:R3:W4:Y:S01]  /*67e0*/  MUFU.EX2 R155, R158 ;  /* 0x0000009e009b7308 */ /* 0x0007220000000800 */
[----:B-1----:R-:W-:Y:S01]  /*67f0*/  FFMA.FTZ R152, R15, R5, R172 ;  /* 0x000000050f987223 */ /* 0x002fe200000100ac */
[-C--:B------:R-:W-:Y:S01]  /*6800*/  FMUL.FTZ R24, R24, R15.reuse ;  /* 0x0000000f18187220 */ /* 0x080fe20000410000 */
[-C--:B------:R-:W-:Y:S01]  /*6810*/  FMUL.FTZ R25, R25, R15.reuse ;  /* 0x0000000f19197220 */ /* 0x080fe20000410000 */
[-C--:B------:R-:W-:Y:S01]  /*6820*/  FMUL.FTZ R28, R28, R15.reuse ;  /* 0x0000000f1c1c7220 */ /* 0x080fe20000410000 */
[----:B0-----:R-:W-:Y:S01]  /*6830*/  FADD.FTZ R153, R175, R152 ;  /* 0x00000098af997221 */ /* 0x001fe20000010000 */
[-C--:B------:R-:W-:Y:S01]  /*6840*/  FMUL.FTZ R29, R29, R15.reuse ;  /* 0x0000000f1d1d7220 */ /* 0x080fe20000410000 */
[-C--:B------:R-:W-:Y:S01]  /*6850*/  FMUL.FTZ R32, R32, R15.reuse ;  /* 0x0000000f20207220 */ /* 0x080fe20000410000 */
[----:B------:R-:W0:Y:S01]  /*6860*/  MUFU.EX2 R163, R163 ;  /* 0x000000a300a37308 */ /* 0x000e220000000800 */
[----:B--2---:R-:W-:Y:S01]  /*6870*/  FFMA.FTZ R6, R169, R6, R156 ;  /* 0x00000006a9067223 */ /* 0x004fe2000001009c */
[----:B---3--:R-:W-:Y:S01]  /*6880*/  FADD.FTZ R158, R174, R153 ;  /* 0x00000099ae9e7221 */ /* 0x008fe20000010000 */
[-C--:B------:R-:W-:Y:S01]  /*6890*/  FMUL.FTZ R33, R33, R15.reuse ;  /* 0x0000000f21217220 */ /* 0x080fe20000410000 */
[-C--:B------:R-:W-:Y:S01]  /*68a0*/  FMUL.FTZ R36, R36, R15.reuse ;  /* 0x0000000f24247220 */ /* 0x080fe20000410000 */
[-C--:B------:R-:W-:Y:S01]  /*68b0*/  FMUL.FTZ R37, R37, R15.reuse ;  /* 0x0000000f25257220 */ /* 0x080fe20000410000 */
[-C--:B------:R-:W-:Y:S01]  /*68c0*/  FMUL.FTZ R40, R40, R15.reuse ;  /* 0x0000000f28287220 */ /* 0x080fe20000410000 */
[-C--:B------:R-:W-:Y:S01]  /*68d0*/  FMUL.FTZ R41, R41, R15.reuse ;  /* 0x0000000f29297220 */ /* 0x080fe20000410000 */
[----:B------:R1:W2:Y:S01]  /*68e0*/  MUFU.EX2 R160, R167 ;  /* 0x000000a700a07308 */ /* 0x0002a20000000800 */
        /* <DEDUP_REMOVED lines=9> */
[----:B-1----:R-:W-:-:S02]  /*6980*/  IMAD.U32 R167, RZ, RZ, UR6 ;  /* 0x00000006ffa77e24 */ /* 0x002fc4000f8e00ff */
[-C--:B------:R-:W-:Y:S01]  /*6990*/  FMUL.FTZ R56, R56, R15.reuse ;  /* 0x0000000f38387220 */ /* 0x080fe20000410000 */
[-C--:B------:R-:W-:Y:S01]  /*69a0*/  FMUL.FTZ R57, R57, R15.reuse ;  /* 0x0000000f39397220 */ /* 0x080fe20000410000 */
[-C--:B------:R-:W-:Y:S01]  /*69b0*/  FMUL.FTZ R60, R60, R15.reuse ;  /* 0x0000000f3c3c7220 */ /* 0x080fe20000410000 */
[-C--:B------:R-:W-:Y:S01]  /*69c0*/  FMUL.FTZ R61, R61, R15.reuse ;  /* 0x0000000f3d3d7220 */ /* 0x080fe20000410000 */
[----:B------:R-:W-:Y:S01]  /*69d0*/  @!P3 LEA R5, R167, R0, 0x6 ;  /* 0x00000000a705b211 */ /* 0x000fe200078e30ff */
[----:B------:R0:W1:Y:S01]  /*69e0*/  MUFU.EX2 R184, R171 ;  /* 0x000000ab00b87308 */ /* 0x0000620000000800 */
[----:B--2---:R-:W-:Y:S01]  /*69f0*/  FADD.FTZ R152, R160, R153 ;  /* 0x00000099a0987221 */ /* 0x004fe20000010000 */
[-C--:B------:R-:W-:Y:S01]  /*6a00*/  FMUL.FTZ R64, R64, R15.reuse ;  /* 0x0000000f40407220 */ /* 0x080fe20000410000 */
[----:B------:R-:W-:Y:S01]  /*6a10*/  @!P3 LEA R6, R5, UR39, 0x2 ;  /* 0x000000270506bc11 */ /* 0x000fe2000f8e10ff */
[----:B------:R-:W-:Y:S01]  /*6a20*/  FFMA.FTZ R5, R166, UR7, -R154 ;  /* 0x00000007a6057c23 */ /* 0x000fe2000801089a */
[-C--:B------:R-:W-:Y:S01]  /*6a30*/  FMUL.FTZ R65, R65, R15.reuse ;  /* 0x0000000f41417220 */ /* 0x080fe20000410000 */
[-C--:B------:R-:W-:Y:S01]  /*6a40*/  FMUL.FTZ R68, R68, R15.reuse ;  /* 0x0000000f44447220 */ /* 0x080fe20000410000 */
[-C--:B------:R-:W-:Y:S01]  /*6a50*/  FMUL.FTZ R69, R69, R15.reuse ;  /* 0x0000000f45457220 */ /* 0x080fe20000410000 */
[----:B------:R-:W2:Y:S01]  /*6a60*/  MUFU.EX2 R159, R159 ;  /* 0x0000009f009f7308 */ /* 0x000ea20000000800 */
[----:B0-----:R-:W-:Y:S01]  /*6a70*/  FADD.FTZ R171, R17, R158 ;  /* 0x0000009e11ab7221 */ /* 0x001fe20000010000 */
[----:B---3--:R-:W-:Y:S01]  /*6a80*/  FADD.FTZ R153, R157, R152 ;  /* 0x000000989d997221 */ /* 0x008fe20000010000 */
[----:B------:R-:W-:Y:S01]  /*6a90*/  @!P3 STS [R6+0x28800], R15 ;  /* 0x0288000f0600b388 */ /* 0x000fe20000000800 */
[-C--:B------:R-:W-:Y:S01]  /*6aa0*/  FMUL.FTZ R72, R72, R15.reuse ;  /* 0x0000000f48487220 */ /* 0x080fe20000410000 */
[----:B------:R-:W-:Y:S01]  /*6ab0*/  FADD.FTZ R158, R18, R171 ;  /* 0x000000ab129e7221 */ /* 0x000fe20000010000 */
[----:B------:R-:W-:Y:S01]  /*6ac0*/  FMUL.FTZ R73, R73, R15 ;  /* 0x0000000f49497220 */ /* 0x000fe20000410000 */
[----:B------:R0:W-:Y:S01]  /*6ad0*/  @!P3 STS [R6+0x28820], R169 ;  /* 0x028820a90600b388 */ /* 0x0001e20000000800 */
[----:B------:R-:W3:Y:S01]  /*6ae0*/  MUFU.EX2 R170, R170 ;  /* 0x000000aa00aa7308 */ /* 0x000ee20000000800 */
[----:B------:R-:W-:Y:S01]  /*6af0*/  FADD.FTZ R158, R19, R158 ;  /* 0x0000009e139e7221 */ /* 0x000fe20000010000 */
[C---:B-1----:R-:W-:Y:S01]  /*6b00*/  FADD.FTZ R152, R184.reuse, R153 ;  /* 0x00000099b8987221 */ /* 0x042fe20000010000 */
[----:B------:R-:W-:Y:S01]  /*6b10*/  F2FP.BF16.F32.PACK_AB R157, R184, R157 ;  /* 0x0000009db89d723e */ /* 0x000fe200000010ff */
[-C--:B------:R-:W-:Y:S01]  /*6b20*/  FMUL.FTZ R76, R76, R15.reuse ;  /* 0x0000000f4c4c7220 */ /* 0x080fe20000410000 */
[----:B------:R-:W-:Y:S01]  /*6b30*/  FADD.FTZ R153, R21, R158 ;  /* 0x0000009e15997221 */ /* 0x000fe20000010000 */
[-C--:B------:R-:W-:Y:S01]  /*6b40*/  FMUL.FTZ R77, R77, R15.reuse ;  /* 0x0000000f4d4d7220 */ /* 0x080fe20000410000 */
[-C--:B------:R-:W-:Y:S01]  /*6b50*/  FMUL.FTZ R80, R80, R15.reuse ;  /* 0x0000000f50507220 */ /* 0x080fe20000410000 */
[----:B------:R-:W1:Y:S01]  /*6b60*/  MUFU.EX2 R161, R161 ;  /* 0x000000a100a17308 */ /* 0x000e620000000800 */
[----:B------:R-:W-:Y:S01]  /*6b70*/  FADD.FTZ R154, R22, R153 ;  /* 0x00000099169a7221 */ /* 0x000fe20000010000 */
[----:B------:R-:W-:Y:S01]  /*6b80*/  F2FP.BF16.F32.PACK_AB R153, R155, R156 ;  /* 0x0000009c9b99723e */ /* 0x000fe200000010ff */
[-C--:B------:R-:W-:Y:S01]  /*6b90*/  FMUL.FTZ R81, R81, R15.reuse ;  /* 0x0000000f51517220 */ /* 0x080fe20000410000 */
[----:B------:R-:W-:Y:S01]  /*6ba0*/  F2FP.BF16.F32.PACK_AB R156, R19, R18 ;  /* 0x00000012139c723e */ /* 0x000fe200000010ff */
[----:B------:R-:W-:Y:S01]  /*6bb0*/  FMUL.FTZ R84, R84, R15 ;  /* 0x0000000f54547220 */ /* 0x000fe20000410000 */
[----:B------:R-:W-:Y:S01]  /*6bc0*/  F2FP.BF16.F32.PACK_AB R155, R160, R163 ;  /* 0x000000a3a09b723e */ /* 0x000fe200000010ff */
[----:B------:R-:W-:Y:S01]  /*6bd0*/  FMUL.FTZ R85, R85, R15 ;  /* 0x0000000f55557220 */ /* 0x000fe20000410000 */
[----:B------:R-:W4:Y:S01]  /*6be0*/  MUFU.EX2 R164, R164 ;  /* 0x000000a400a47308 */ /* 0x000f220000000800 */
[----:B------:R-:W-:Y:S01]  /*6bf0*/  F2FP.BF16.F32.PACK_AB R160, R176, R23 ;  /* 0x00000017b0a0723e */ /* 0x000fe200000010ff */
[-C--:B------:R-:W-:Y:S01]  /*6c00*/  FMUL.FTZ R88, R88, R15.reuse ;  /* 0x0000000f58587220 */ /* 0x080fe20000410000 */
[-C--:B------:R-:W-:Y:S01]  /*6c10*/  FMUL.FTZ R89, R89, R15.reuse ;  /* 0x0000000f59597220 */ /* 0x080fe20000410000 */
[-C--:B------:R-:W-:Y:S01]  /*6c20*/  FMUL.FTZ R92, R92, R15.reuse ;  /* 0x0000000f5c5c7220 */ /* 0x080fe20000410000 */
[-C--:B------:R-:W-:Y:S01]  /*6c30*/  FMUL.FTZ R93, R93, R15.reuse ;  /* 0x0000000f5d5d7220 */ /* 0x080fe20000410000 */
[-C--:B------:R-:W-:Y:S01]  /*6c40*/  FMUL.FTZ R96, R96, R15.reuse ;  /* 0x0000000f60607220 */ /* 0x080fe20000410000 */
[-C--:B------:R-:W-:Y:S01]  /*6c50*/  FMUL.FTZ R97, R97, R15.reuse ;  /* 0x0000000f61617220 */ /* 0x080fe20000410000 */
[----:B------:R-:W5:Y:S01]  /*6c60*/  MUFU.EX2 R177, R177 ;  /* 0x000000b100b17308 */ /* 0x000f620000000800 */
        /* <DEDUP_REMOVED lines=15> */
[----:B------:R2:W5:Y:S01]  /*6d60*/  MUFU.EX2 R166, R165 ;  /* 0x000000a500a67308 */ /* 0x0005620000000800 */
[-C--:B------:R-:W-:Y:S01]  /*6d70*/  FMUL.FTZ R128, R128, R15.reuse ;  /* 0x0000000f80807220 */ /* 0x080fe20000410000 */
[-C--:B------:R-:W-:Y:S01]  /*6d80*/  FMUL.FTZ R129, R129, R15.reuse ;  /* 0x0000000f81817220 */ /* 0x080fe20000410000 */
[-C--:B------:R-:W-:Y:S01]  /*6d90*/  FMUL.FTZ R132, R132, R15.reuse ;  /* 0x0000000f84847220 */ /* 0x080fe20000410000 */
[-C--:B------:R-:W-:Y:S01]  /*6da0*/  FMUL.FTZ R133, R133, R15.reuse ;  /* 0x0000000f85857220 */ /* 0x080fe20000410000 */
[-C--:B------:R-:W-:Y:S01]  /*6db0*/  FMUL.FTZ R136, R136, R15.reuse ;  /* 0x0000000f88887220 */ /* 0x080fe20000410000 */
[-C--:B------:R-:W-:Y:S01]  /*6dc0*/  FMUL.FTZ R137, R137, R15.reuse ;  /* 0x0000000f89897220 */ /* 0x080fe20000410000 */
[-C--:B------:R-:W-:Y:S01]  /*6dd0*/  FMUL.FTZ R140, R140, R15.reuse ;  /* 0x0000000f8c8c7220 */ /* 0x080fe20000410000 */
[----:B------:R-:W5:Y:S01]  /*6de0*/  MUFU.EX2 R178, R178 ;  /* 0x000000b200b27308 */ /* 0x000f620000000800 */
[----:B--2---:R-:W-:Y:S01]  /*6df0*/  FADD.FTZ R165, R159, R152 ;  /* 0x000000989fa57221 */ /* 0x004fe20000010000 */
[----:B------:R-:W-:Y:S01]  /*6e00*/  F2FP.BF16.F32.PACK_AB R152, R175, R172 ;  /* 0x000000acaf98723e */ /* 0x000fe200000010ff */
[----:B------:R-:W-:Y:S01]  /*6e10*/  FMUL.FTZ R141, R141, R15 ;  /* 0x0000000f8d8d7220 */ /* 0x000fe20000410000 */
[C---:B---3--:R-:W-:Y:S01]  /*6e20*/  F2FP.BF16.F32.PACK_AB R159, R170.reuse, R159 ;  /* 0x0000009faa9f723e */ /* 0x048fe200000010ff */
[----:B------:R-:W-:Y:S01]  /*6e30*/  FADD.FTZ R158, R170, R165 ;  /* 0x000000a5aa9e7221 */ /* 0x000fe20000010000 */
[----:B------:R-:W-:Y:S01]  /*6e40*/  FADD.FTZ R165, R23, R154 ;  /* 0x0000009a17a57221 */ /* 0x000fe20000010000 */
[----:B------:R-:W-:Y:S01]  /*6e50*/  F2FP.BF16.F32.PACK_AB R154, R17, R174 ;  /* 0x000000ae119a723e */ /* 0x000fe200000010ff */
[----:B------:R-:W-:Y:S01]  /*6e60*/  BAR.SYNC.DEFER_BLOCKING 0xf, 0x100 ;  /* 0x03c4000000007b1d */ /* 0x000fe20000010000 */
[----:B-1----:R-:W-:Y:S01]  /*6e70*/  FADD.FTZ R17, R161, R158 ;  /* 0x0000009ea1117221 */ /* 0x002fe20000010000 */
[----:B0-----:R-:W-:Y:S01]  /*6e80*/  FADD.FTZ R6, R176, R165 ;  /* 0x000000a5b0067221 */ /* 0x001fe20000010000 */
[----:B----4-:R-:W-:Y:S01]  /*6e90*/  F2FP.BF16.F32.PACK_AB R161, R164, R161 ;  /* 0x000000a1a4a1723e */ /* 0x010fe200000010ff */
[----:B------:R-:W-:Y:S01]  /*6ea0*/  FMUL.FTZ R144, R144, R15 ;  /* 0x0000000f90907220 */ /* 0x000fe20000410000 */
[----:B------:R-:W-:Y:S01]  /*6eb0*/  FADD.FTZ R158, R164, R17 ;  /* 0x00000011a49e7221 */ /* 0x000fe20000010000 */
[----:B------:R-:W0:Y:S01]  /*6ec0*/  MUFU.EX2 R179, R179 ;  /* 0x000000b300b37308 */ /* 0x000e220000000800 */
[----:B-----5:R-:W-:Y:S01]  /*6ed0*/  FADD.FTZ R17, R177, R6 ;  /* 0x00000006b1117221 */ /* 0x020fe20000010000 */
[----:B------:R-:W-:Y:S01]  /*6ee0*/  F2FP.BF16.F32.PACK_AB R163, R166, R167 ;  /* 0x000000a7a6a3723e */ /* 0x000fe200000010ff */
[----:B------:R-:W-:Y:S01]  /*6ef0*/  FADD.FTZ R19, R167, R158 ;  /* 0x0000009ea7137221 */ /* 0x000fe20000010000 */
[----:B------:R-:W-:Y:S01]  /*6f00*/  F2FP.BF16.F32.PACK_AB R158, R22, R21 ;  /* 0x00000015169e723e */ /* 0x000fe200000010ff */
[C---:B------:R-:W-:Y:S01]  /*6f10*/  FADD.FTZ R6, R178.reuse, R17 ;  /* 0x00000011b2067221 */ /* 0x040fe20000010000 */
[----:B------:R-:W-:Y:S01]  /*6f20*/  F2FP.BF16.F32.PACK_AB R162, R178, R177 ;  /* 0x000000b1b2a2723e */ /* 0x000fe200000010ff */
[----:B------:R-:W-:Y:S01]  /*6f30*/  FADD.FTZ R18, R166, R19 ;  /* 0x00000013a6127221 */ /* 0x000fe20000010000 */
[----:B------:R-:W1:Y:S01]  /*6f40*/  MUFU.EX2 R5, R5 ;  /* 0x0000000500057308 */ /* 0x000e620000000800 */
[-C--:B------:R-:W-:Y:S01]  /*6f50*/  FMUL.FTZ R145, R145, R15.reuse ;  /* 0x0000000f91917220 */ /* 0x080fe20000410000 */
[-C--:B------:R-:W-:Y:S01]  /*6f60*/  FMUL.FTZ R148, R148, R15.reuse ;  /* 0x0000000f94947220 */ /* 0x080fe20000410000 */
[----:B------:R-:W-:Y:S01]  /*6f70*/  FMUL.FTZ R149, R149, R15 ;  /* 0x0000000f95957220 */ /* 0x000fe20000410000 */
[-C--:B------:R-:W-:Y:S01]  /*6f80*/  FMUL.FTZ R26, R26, R169.reuse ;  /* 0x000000a91a1a7220 */ /* 0x080fe20000410000 */
[-C--:B------:R-:W-:Y:S01]  /*6f90*/  FMUL.FTZ R27, R27, R169.reuse ;  /* 0x000000a91b1b7220 */ /* 0x080fe20000410000 */
[-C--:B------:R-:W-:Y:S01]  /*6fa0*/  FMUL.FTZ R30, R30, R169.reuse ;  /* 0x000000a91e1e7220 */ /* 0x080fe20000410000 */
[----:B------:R-:W-:Y:S01]  /*6fb0*/  FMUL.FTZ R31, R31, R169 ;  /* 0x000000a91f1f7220 */ /* 0x000fe20000410000 */
[----:B------:R-:W2:Y:S01]  /*6fc0*/  MUFU.EX2 R181, R181 ;  /* 0x000000b500b57308 */ /* 0x000ea20000000800 */
[----:B0-----:R-:W-:Y:S01]  /*6fd0*/  FADD.FTZ R17, R179, R6 ;  /* 0x00000006b3117221 */ /* 0x001fe20000010000 */
[----:B------:R-:W-:Y:S01]  /*6fe0*/  F2FP.BF16.F32.PACK_AB R164, R180, R179 ;  /* 0x000000b3b4a4723e */ /* 0x000fe200000010ff */
[----:B------:R0:W-:Y:S01]  /*6ff0*/  STSM.16.M88.4 [R10+0x26800], R152 ;  /* 0x026800980a007844 */ /* 0x0001e20000000200 */
[-C--:B------:R-:W-:Y:S01]  /*7000*/  FMUL.FTZ R34, R34, R169.reuse ;  /* 0x000000a922227220 */ /* 0x080fe20000410000 */
[----:B------:R-:W-:Y:S01]  /*7010*/  FADD.FTZ R6, R180, R17 ;  /* 0x00000011b4067221 */ /* 0x000fe20000010000 */
[-C--:B------:R-:W-:Y:S01]  /*7020*/  FMUL.FTZ R35, R35, R169.reuse ;  /* 0x000000a923237220 */ /* 0x080fe20000410000 */
[----:B------:R0:W-:Y:S01]  /*7030*/  STSM.16.M88.4 [R9], R156 ;  /* 0x0000009c09007844 */ /* 0x0001e20000000200 */
[----:B------:R-:W3:Y:S01]  /*7040*/  MUFU.EX2 R182, R182 ;  /* 0x000000b600b67308 */ /* 0x000ee20000000800 */
[----:B-1----:R-:W-:Y:S01]  /*7050*/  FADD.FTZ R19, R5, R18 ;  /* 0x0000001205137221 */ /* 0x002fe20000010000 */
[-C--:B------:R-:W-:Y:S01]  /*7060*/  FMUL.FTZ R38, R38, R169.reuse ;  /* 0x000000a926267220 */ /* 0x080fe20000410000 */
[----:B------:R0:W-:Y:S01]  /*7070*/  STSM.16.M88.4 [R8], R160 ;  /* 0x000000a008007844 */ /* 0x0001e20000000200 */
        /* <DEDUP_REMOVED lines=13> */
[----:B---3--:R-:W-:Y:S01]  /*7150*/  F2FP.BF16.F32.PACK_AB R166, R182, R181 ;  /* 0x000000b5b6a6723e */ /* 0x008fe200000010ff */
[-C--:B------:R-:W-:Y:S01]  /*7160*/  FMUL.FTZ R59, R59, R169.reuse ;  /* 0x000000a93b3b7220 */ /* 0x080fe20000410000 */
        /* <DEDUP_REMOVED lines=8> */
[----:B------:R-:W-:Y:S01]  /*71f0*/  FADD.FTZ R5, R182, R17 ;  /* 0x00000011b6057221 */ /* 0x000fe20000010000 */
        /* <DEDUP_REMOVED lines=10> */
[-C--:B------:R-:W-:Y:S01]  /*72a0*/  FMUL.FTZ R90, R90, R169.reuse ;  /* 0x000000a95a5a7220 */ /* 0x080fe20000410000 */
[-C--:B------:R-:W-:Y:S01]  /*72b0*/  FMUL.FTZ R91, R91, R169.reuse ;  /* 0x000000a95b5b7220 */ /* 0x080fe20000410000 */
[----:B------:R-:W-:Y:S01]  /*72c0*/  FMUL.FTZ R94, R94, R169 ;  /* 0x000000a95e5e7220 */ /* 0x000fe20000410000 */
[C---:B---3--:R-:W-:Y:S01]  /*72d0*/  F2FP.BF16.F32.PACK_AB R167, R16.reuse, R173 ;  /* 0x000000ad10a7723e */ /* 0x048fe200000010ff */
        /* <DEDUP_REMOVED lines=31> */
[----:B0-----:R-:W-:Y:S06]  /*74d0*/  @!P0 BRA `(.L_x_4215) ;  /* 0x0000000000048947 */ /* 0x001fec0003800000 */
[----:B------:R-:W-:Y:S01]  /*74e0*/  BPT.TRAP 0x1 ;  /* 0x000000040000795c */ /* 0x000fe20000300000 */
.L_x_4215:
[----:B------:R0:W1:Y:S01]  /*74f0*/  SYNCS.PHASECHK.TRANS64.TRYWAIT P3, [UR30+0x28c50], R13 ;  /* 0x028c500dff0075a7 */ /* 0x000062000806015e */
[----:B------:R-:W-:Y:S05]  /*7500*/  @!P0 BRA `(.L_x_4216) ;  /* 0x0000000000048947 */ /* 0x000fea0003800000 */
[----:B------:R-:W-:Y:S01]  /*7510*/  BPT.TRAP 0x1 ;  /* 0x000000040000795c */ /* 0x000fe20000300000 */
.L_x_4216:
[----:B-1----:R-:W-:Y:S05]  /*7520*/  @P3 BRA `(.L_x_4217) ;  /* 0x0000000000083947 */ /* 0x002fea0003800000 */
[----:B------:R-:W1:Y:S02]  /*7530*/  SYNCS.PHASECHK.TRANS64.TRYWAIT P3, [UR30+0x28c50], R13 ;  /* 0x028c500dff0075a7 */ /* 0x000e64000806015e */
[----:B-1----:R-:W-:Y:S05]  /*7540*/  @!P3 BRA `(.L_x_4218) ;  /* 0x0000009800c0b947 */ /* 0x002fea0003800000 */
.L_x_4217:
[----:B------:R-:W-:Y:S01]  /*7550*/  ULEA UR6, UR4, UR38, 0xc ;  /* 0x0000002604067291 */ /* 0x000fe2000f8e603f */
[----:B------:R-:W-:Y:S01]  /*7560*/  WARPGROUP.ARRIVE ;  /* 0x00000000000079c5 */ /* 0x000fe20000000000 */
[----:B------:R-:W-:Y:S01]  /*7570*/  UMOV UR11, 0x40000040 ;  /* 0x40000040000b7882 */ /* 0x000fe20000000000 */
[----:B------:R-:W-:Y:S01]  /*7580*/  UISETP.GT.AND UP1, UPT, UR41, UR25, UPT ;  /* 0x000000192900728c */ /* 0x000fe2000bf24270 */
[----:B-1----:R-:W-:Y:S01]  /*7590*/  @!P1 VIADD R14, R14, 0x28c60 ;  /* 0x00028c600e0e9836 */ /* 0x002fe20000000000 */
[----:B------:R-:W-:Y:S01]  /*75a0*/  UIADD3 UR41, UR41, -0x1, URZ ;  /* 0xffffffff29297890 */ /* 0x000fe2000fffe03f */
[----:B------:R-:W-:Y:S01]  /*75b0*/  MOV R15, R3 ;  /* 0x00000003000f7202 */ /* 0x000fe20000000f00 */
[----:B------:R-:W-:Y:S02]  /*75c0*/  UMOV UR10, UR6 ;  /* 0x00000006000a7c82 */ /* 0x000fe40008000000 */
[----:B------:R-:W-:Y:S01]  /*75d0*/  HGMMA.64x256x16.F32.BF16 R24, R152, gdesc[UR8].tnspB, R24, gsb0 ;  /* 0x43e0000898187df0 */ /* 0x000fe20008001818 */
[----:B------:R-:W-:Y:S01]  /*75e0*/  UIADD3 UR10, UR6, 0x80, URZ ;  /* 0x00000080060a7890 */ /* 0x000fe2000fffe03f */
[----:B------:R-:W-:Y:S01]  /*75f0*/  PLOP3.LUT P3, PT, PT, PT, UP1, 0x80, 0x0 ;  /* 0x000000000000781c */ /* 0x000fe20003f6f018 */
[----:B------:R-:W-:Y:S01]  /*7600*/  UMOV UR11, 0x40000040 ;  /* 0x40000040000b7882 */ /* 0x000fe20000000000 */
[----:B------:R-:W-:Y:S01]  /*7610*/  @!P1 PRMT R14, RZ, 0x654, R14 ;  /* 0x00000654ff0e9816 */ /* 0x000fe2000000000e */
[----:B------:R-:W-:-:S02]  /*7620*/  WARPGROUP.DEPBAR.LE gsb0, 0x0 ;  /* 0x00008000000079c5 */ /* 0x000fc40000010000 */
[----:B------:R-:W-:-:S15]  /*7630*/  WARPGROUP.ARRIVE ;  /* 0x00000000000079c5 */ /* 0x000fde0000000000 */
[----:B------:R-:W-:-:S06]  /*7640*/  NOP ;  /* 0x0000000000007918 */ /* 0x000fcc0000000000 */
        /* <DEDUP_REMOVED lines=25> */
[----:B-1----:R-:W-:Y:S01]  /*77e0*/  IMAD.MOV.U32 R14, RZ, RZ, R4 ;  /* 0x000000ffff0e7224 */ /* 0x002fe200078e0004 */
[----:B------:R-:W-:Y:S06]  /*77f0*/  @P3 BRA `(.L_x_4219) ;  /* 0xffffffdc00943947 */ /* 0x000fec000383ffff */
.L_x_4210:
[----:B------:R-:W-:-:S06]  /*7800*/  UISETP.GE.AND UP0, UPT, UR41, UR40, UPT ;  /* 0x000000282900728c */ /* 0x000fcc000bf06270 */
[----:B------:R-:W-:-:S13]  /*7810*/  PLOP3.LUT P2, PT, PT, PT, UP0, 0x80, 0x0 ;  /* 0x000000000000781c */ /* 0x000fda0003f4f008 */
[----:B------:R-:W-:Y:S05]  /*7820*/  @!P2 BRA `(.L_x_4220) ;  /* 0x0000001c002ca947 */ /* 0x000fea0003800000 */
[----:B01----:R-:W-:Y:S01]  /*7830*/  IMAD.MOV.U32 R13, RZ, RZ, R4 ;  /* 0x000000ffff0d7224 */ /* 0x003fe200078e0004 */
[----:B------:R-:W-:Y:S01]  /*7840*/  UMOV UR6, UR4 ;  /* 0x0000000400067c82 */ /* 0x000fe20008000000 */
[----:B------:R-:W-:Y:S01]  /*7850*/  IMAD.MOV.U32 R18, RZ, RZ, R3 ;  /* 0x000000ffff127224 */ /* 0x000fe200078e0003 */
[----:B------:R-:W-:Y:S01]  /*7860*/  ULDC UR25, c[0x0][0x9d8] ;  /* 0x0002760000197ab9 */ /* 0x000fe20000000800 */
[----:B------:R-:W-:-:S05]  /*7870*/  ULDC UR7, c[0x0][0x988] ;  /* 0x0002620000077ab9 */ /* 0x000fca0000000800 */
.L_x_4229:
[----:B------:R-:W-:-:S04]  /*7880*/  UIADD3 UR4, UR6, 0x1, URZ ;  /* 0x0000000106047890 */ /* 0x000fc8000fffe03f */
[----:B------:R-:W-:-:S04]  /*7890*/  UISETP.NE.AND UP0, UPT, UR4, 0x2, UPT ;  /* 0x000000020400788c */ /* 0x000fc8000bf05270 */
[----:B------:R-:W-:Y:S02]  /*78a0*/  USEL UR10, URZ, 0x1, UP0 ;  /* 0x000000013f0a7887 */ /* 0x000fe40008000000 */
[----:B------:R-:W-:Y:S02]  /*78b0*/  USEL UR4, UR4, URZ, UP0 ;  /* 0x0000003f04047287 */ /* 0x000fe40008000000 */
[----:B------:R-:W-:Y:S01]  /*78c0*/  ULOP3.LUT UR5, UR5, UR10, URZ, 0x3c, !UPT ;  /* 0x0000000a05057292 */ /* 0x000fe2000f8e3c3f */
[----:B-1--4-:R-:W-:Y:S11]  /*78d0*/  @!P0 BRA `(.L_x_4221) ;  /* 0x0000000000048947 */ /* 0x012ff60003800000 */
[----:B------:R-:W-:Y:S01]  /*78e0*/  BPT.TRAP 0x1 ;  /* 0x000000040000795c */ /* 0x000fe20000300000 */
.L_x_4221:
[----:B------:R-:W-:Y:S01]  /*78f0*/  ULEA UR26, UR4, UR39, 0x3 ;  /* 0x00000027041a7291 */ /* 0x000fe2000f8e183f */
[----:B------:R-:W-:-:S04]  /*7900*/  MOV R11, UR5 ;  /* 0x00000005000b7c02 */ /* 0x000fc80008000f00 */
[----:B------:R-:W-:-:S04]  /*7910*/  SHF.L.U32 R11, R11, 0x1f, RZ ;  /* 0x0000001f0b0b7819 */ /* 0x000fc800000006ff */
[----:B------:R0:W1:Y:S01]  /*7920*/  SYNCS.PHASECHK.TRANS64.TRYWAIT P2, [UR26+0x28c30], R11 ;  /* 0x028c300bff0075a7 */ /* 0x000062000804015a */
[----:B------:R-:W-:Y:S05]  /*7930*/  @!P0 BRA `(.L_x_4222) ;  /* 0x0000000000048947 */ /* 0x000fea0003800000 */
[----:B------:R-:W-:Y:S01]  /*7940*/  BPT.TRAP 0x1 ;  /* 0x000000040000795c */ /* 0x000fe20000300000 */
.L_x_4222:
[----:B-1----:R-:W-:Y:S05]  /*7950*/  @P2 BRA `(.L_x_4223) ;  /* 0x0000000000082947 */ /* 0x002fea0003800000 */
[----:B------:R-:W1:Y:S02]  /*7960*/  SYNCS.PHASECHK.TRANS64.TRYWAIT P2, [UR26+0x28c30], R11 ;  /* 0x028c300bff0075a7 */ /* 0x000e64000804015a */
[----:B-1----:R-:W-:Y:S05]  /*7970*/  @!P2 BRA `(.L_x_4224) ;  /* 0x0000009400c8a947 */ /* 0x002fea0003800000 */
.L_x_4223:
        /* <DEDUP_REMOVED lines=35> */
[----:B---3--:R-:W-:Y:S01]  /*7bb0*/  FMUL.FTZ R14, R155, UR25 ;  /* 0x000000199b0e7c20 */ /* 0x008fe20008410000 */
        /* <DEDUP_REMOVED lines=11> */
[----:B------:R-:W-:-:S05]  /*7c70*/  FMUL.FTZ R169, R179, UR25 ;  /* 0x00000019b3a97c20 */ /* 0x000fca0008410000 */
        /* <DEDUP_REMOVED lines=8> */
[----:B------:R-:W-:Y:S01]  /*7d00*/  FMUL.FTZ R158, R177, UR25 ;  /* 0x00000019b19e7c20 */ /* 0x000fe20008410000 */
[----:B------:R-:W-:-:S05]  /*7d10*/  IMAD.U32 R177, RZ, RZ, UR6 ;  /* 0x00000006ffb17e24 */ /* 0x000fca000f8e00ff */
        /* <DEDUP_REMOVED lines=16> */
[----:B-1----:R-:W-:Y:S01]  /*7e20*/  FMNMX.FTZ R3, R157, R162, !PT ;  /* 0x000000a29d037209 */ /* 0x002fe20007810000 */
[----:B------:R-:W-:Y:S01]  /*7e30*/  FMUL.FTZ R162, R163, UR25 ;  /* 0x00000019a3a27c20 */ /* 0x000fe20008410000 */
[----:B------:R-:W-:Y:S01]  /*7e40*/  FMUL.FTZ R163, R166, UR25 ;  /* 0x00000019a6a37c20 */ /* 0x000fe20008410000 */
[----:B------:R-:W-:Y:S01]  /*7e50*/  FMUL.FTZ R166, R171, UR25 ;  /* 0x00000019aba67c20 */ /* 0x000fe20008410000 */
[----:B------:R-:W-:-:S03]  /*7e60*/  FMUL.FTZ R171, R182, UR25 ;  /* 0x00000019b6ab7c20 */ /* 0x000fc60008410000 */
[----:B------:R-:W1:Y:S01]  /*7e70*/  MUFU.TANH R161, R161 ;  /* 0x000000a100a17308 */ /* 0x000e620000002400 */
[----:B--2---:R-:W-:-:S07]  /*7e80*/  FMNMX.FTZ R164, R158, R3, !PT ;  /* 0x000000039ea47209 */ /* 0x004fce0007810000 */
[----:B------:R-:W2:Y:S01]  /*7e90*/  MUFU.TANH R12, R12 ;  /* 0x0000000c000c7308 */ /* 0x000ea20000002400 */
[----:B---3--:R-:W-:-:S07]  /*7ea0*/  FMNMX.FTZ R164, R159, R164, !PT ;  /* 0x000000a49fa47209 */ /* 0x008fce0007810000 */
[----:B------:R-:W3:Y:S01]  /*7eb0*/  MUFU.TANH R14, R14 ;  /* 0x0000000e000e7308 */ /* 0x000ee20000002400 */
[----:B-1----:R-:W-:Y:S01]  /*7ec0*/  FMNMX.FTZ R3, R161, R164, !PT ;  /* 0x000000a4a1037209 */ /* 0x002fe20007810000 */
[----:B------:R-:W-:Y:S01]  /*7ed0*/  FMUL.FTZ R164, R167, UR25 ;  /* 0x00000019a7a47c20 */ /* 0x000fe20008410000 */
[----:B------:R-:W-:-:S03]  /*7ee0*/  FMUL.FTZ R167, R174, UR25 ;  /* 0x00000019aea77c20 */ /* 0x000fc60008410000 */
        /* <DEDUP_REMOVED lines=15> */
[----:B------:R-:W0:Y:S08]  /*7fe0*/  MUFU.TANH R164, R164 ;  /* 0x000000a400a47308 */ /* 0x000e300000002400 */
[----:B------:R-:W4:Y:S01]  /*7ff0*/  MUFU.TANH R165, R165 ;  /* 0x000000a500a57308 */ /* 0x000f220000002400 */
[----:B--2---:R-:W-:-:S02]  /*8000*/  FMNMX.FTZ R3, R174, R175, !PT ;  /* 0x000000afae037209 */ /* 0x004fc40007810000 */
[----:B-1----:R-:W-:-:S03]  /*8010*/  FMNMX.FTZ R174, R162, R173, !PT ;  /* 0x000000ada2ae7209 */ /* 0x002fc60007810000 */
[----:B------:R-:W-:Y:S02]  /*8020*/  FMUL.FTZ R184, R3, UR7 ;  /* 0x0000000703b87c20 */ /* 0x000fe40008410000 */
[----:B------:R-:W1:Y:S01]  /*8030*/  MUFU.TANH R166, R166 ;  /* 0x000000a600a67308 */ /* 0x000e620000002400 */
[----:B---3--:R-:W-:Y:S01]  /*8040*/  FMNMX.FTZ R173, R163, R174, !PT ;  /* 0x000000aea3ad7209 */ /* 0x008fe20007810000 */
[----:B------:R-:W-:Y:S01]  /*8050*/  FADD.FTZ R18, -R3, R18 ;  /* 0x0000001203127221 */ /* 0x000fe20000010100 */
[--C-:B------:R-:W-:Y:S01]  /*8060*/  FFMA.FTZ R176, R152, UR7, -R184.reuse ;  /* 0x0000000798b07c23 */ /* 0x100fe200080108b8 */
[--C-:B------:R-:W-:Y:S01]  /*8070*/  FFMA.FTZ R17, R17, UR7, -R184.reuse ;  /* 0x0000000711117c23 */ /* 0x100fe200080108b8 */
[----:B0-----:R-:W-:Y:S01]  /*8080*/  FMNMX.FTZ R174, R164, R173, !PT ;  /* 0x000000ada4ae7209 */ /* 0x001fe20007810000 */
[----:B------:R-:W-:Y:S01]  /*8090*/  FMUL.FTZ R18, R18, UR7 ;  /* 0x0000000712127c20 */ /* 0x000fe20008410000 */
[--C-:B------:R-:W-:Y:S01]  /*80a0*/  FFMA.FTZ R19, R19, UR7, -R184.reuse ;  /* 0x0000000713137c23 */ /* 0x100fe200080108b8 */
[----:B------:R-:W0:Y:S01]  /*80b0*/  MUFU.TANH R167, R167 ;  /* 0x000000a700a77308 */ /* 0x000e220000002400 */
[----:B----4-:R-:W-:Y:S01]  /*80c0*/  FMNMX.FTZ R173, R165, R174, !PT ;  /* 0x000000aea5ad7209 */ /* 0x010fe20007810000 */
[--C-:B------:R-:W-:Y:S01]  /*80d0*/  FFMA.FTZ R20, R20, UR7, -R184.reuse ;  /* 0x0000000714147c23 */ /* 0x100fe200080108b8 */
[--C-:B------:R-:W-:Y:S01]  /*80e0*/  FFMA.FTZ R21, R21, UR7, -R184.reuse ;  /* 0x0000000715157c23 */ /* 0x100fe200080108b8 */
[--C-:B------:R-:W-:Y:S01]  /*80f0*/  FFMA.FTZ R22, R22, UR7, -R184.reuse ;  /* 0x0000000716167c23 */ /* 0x100fe200080108b8 */
[--C-:B------:R-:W-:Y:S01]  /*8100*/  FFMA.FTZ R23, R23, UR7, -R184.reuse ;  /* 0x0000000717177c23 */ /* 0x100fe200080108b8 */
[--C-:B------:R-:W-:Y:S01]  /*8110*/  FFMA.FTZ R153, R153, UR7, -R184.reuse ;  /* 0x0000000799997c23 */ /* 0x100fe200080108b8 */
[--C-:B------:R-:W-:Y:S01]  /*8120*/  FFMA.FTZ R178, R154, UR7, -R184.reuse ;  /* 0x000000079ab27c23 */ /* 0x100fe200080108b8 */
[----:B------:R-:W2:Y:S01]  /*8130*/  MUFU.TANH R168, R168 ;  /* 0x000000a800a87308 */ /* 0x000ea20000002400 */
[----:B-1----:R-:W-:Y:S01]  /*8140*/  FMNMX.FTZ R174, R166, R173, !PT ;  /* 0x000000ada6ae7209 */ /* 0x002fe20007810000 */
[--C-:B------:R-:W-:Y:S01]  /*8150*/  FFMA.FTZ R155, R155, UR7, -R184.reuse ;  /* 0x000000079b9b7c23 */ /* 0x100fe200080108b8 */
[--C-:B------:R-:W-:Y:S01]  /*8160*/  FFMA.FTZ R180, R156, UR7, -R184.reuse ;  /* 0x000000079cb47c23 */ /* 0x100fe200080108b8 */
[--C-:B------:R-:W-:Y:S01]  /*8170*/  FFMA.FTZ R157, R157, UR7, -R184.reuse ;  /* 0x000000079d9d7c23 */ /* 0x100fe200080108b8 */
[--C-:B------:R-:W-:Y:S01]  /*8180*/  FFMA.FTZ R182, R158, UR7, -R184.reuse ;  /* 0x000000079eb67c23 */ /* 0x100fe200080108b8 */
[----:B------:R-:W-:Y:S01]  /*8190*/  FFMA.FTZ R159, R159, UR7, -R184 ;  /* 0x000000079f9f7c23 */ /* 0x000fe200080108b8 */
[----:B------:R-:W-:Y:S01]  /*81a0*/  @!P2 IMAD R154, R177, 0x40, R0 ;  /* 0x00000040b19aa824 */ /* 0x000fe200078e0200 */
[----:B------:R-:W1:Y:S01]  /*81b0*/  MUFU.TANH R170, R170 ;  /* 0x000000aa00aa7308 */ /* 0x000e620000002400 */
[----:B0-----:R-:W-:Y:S01]  /*81c0*/  FMNMX.FTZ R173, R167, R174, !PT ;  /* 0x000000aea7ad7209 */ /* 0x001fe20007810000 */
[--C-:B------:R-:W-:Y:S01]  /*81d0*/  FFMA.FTZ R174, R4, UR7, -R184.reuse ;  /* 0x0000000704ae7c23 */ /* 0x100fe200080108b8 */
[----:B------:R-:W-:Y:S01]  /*81e0*/  FFMA.FTZ R184, R161, UR7, -R184 ;  /* 0x00000007a1b87c23 */ /* 0x000fe200080108b8 */
[----:B------:R-:W-:-:S04]  /*81f0*/  @!P2 LEA R154, R154, UR39, 0x2 ;  /* 0x000000279a9aac11 */ /* 0x000fc8000f8e10ff */
[----:B------:R-:W0:Y:S01]  /*8200*/  MUFU.TANH R169, R169 ;  /* 0x000000a900a97308 */ /* 0x000e220000002400 */
[----:B--2---:R-:W-:-:S07]  /*8210*/  FMNMX.FTZ R173, R168, R173, !PT ;  /* 0x000000ada8ad7209 */ /* 0x004fce0007810000 */
[----:B------:R-:W2:Y:S01]  /*8220*/  MUFU.TANH R171, R171 ;  /* 0x000000ab00ab7308 */ /* 0x000ea20000002400 */
[----:B-1----:R-:W-:-:S07]  /*8230*/  FMNMX.FTZ R4, R170, R173, !PT ;  /* 0x000000adaa047209 */ /* 0x002fce0007810000 */
[----:B------:R-:W1:Y:S01]  /*8240*/  MUFU.TANH R172, R172 ;  /* 0x000000ac00ac7308 */ /* 0x000e620000002400 */
[----:B0-----:R-:W-:-:S07]  /*8250*/  FMNMX.FTZ R4, R169, R4, !PT ;  /* 0x00000004a9047209 */ /* 0x001fce0007810000 */
[----:B------:R-:W0:Y:S01]  /*8260*/  MUFU.EX2 R18, R18 ;  /* 0x0000001200127308 */ /* 0x000e220000000800 */
[----:B--2---:R-:W-:-:S07]  /*8270*/  FMNMX.FTZ R173, R171, R4, !PT ;  /* 0x00000004abad7209 */ /* 0x004fce0007810000 */
[----:B------:R-:W2:Y:S01]  /*8280*/  MUFU.EX2 R17, R17 ;  /* 0x0000001100117308 */ /* 0x000ea20000000800 */
[----:B-1----:R-:W-:-:S05]  /*8290*/  FMNMX.FTZ R173, R172, R173, !PT ;  /* 0x000000adacad7209 */ /* 0x002fca0007810000 */
[----:B------:R-:W1:Y:S02]  /*82a0*/  SHFL.BFLY PT, R4, R173, 0x2, 0x1f ;  /* 0x0c401f00ad047f89 */ /* 0x000e6400000e0000 */
[----:B------:R-:W3:Y:S01]  /*82b0*/  MUFU.EX2 R174, R174 ;  /* 0x000000ae00ae7308 */ /* 0x000ee20000000800 */
[-C--:B0-----:R-:W-:Y:S01]  /*82c0*/  FMUL.FTZ R24, R24, R18.reuse ;  /* 0x0000001218187220 */ /* 0x081fe20000410000 */
[-C--:B------:R-:W-:Y:S01]  /*82d0*/  FMUL.FTZ R25, R25, R18.reuse ;  /* 0x0000001219197220 */ /* 0x080fe20000410000 */
[-C--:B------:R-:W-:Y:S01]  /*82e0*/  FMUL.FTZ R28, R28, R18.reuse ;  /* 0x000000121c1c7220 */ /* 0x080fe20000410000 */
[-C--:B------:R-:W-:Y:S01]  /*82f0*/  FMUL.FTZ R29, R29, R18.reuse ;  /* 0x000000121d1d7220 */ /* 0x080fe20000410000 */
[-C--:B------:R-:W-:Y:S01]  /*8300*/  FMUL.FTZ R32, R32, R18.reuse ;  /* 0x0000001220207220 */ /* 0x080fe20000410000 */
[-C--:B------:R-:W-:Y:S01]  /*8310*/  FMUL.FTZ R33, R33, R18.reuse ;  /* 0x0000001221217220 */ /* 0x080fe20000410000 */
[-C--:B------:R-:W-:Y:S01]  /*8320*/  FMUL.FTZ R36, R36, R18.reuse ;  /* 0x0000001224247220 */ /* 0x080fe20000410000 */
[----:B------:R-:W0:Y:S01]  /*8330*/  MUFU.EX2 R19, R19 ;  /* 0x0000001300137308 */ /* 0x000e220000000800 */
        /* <DEDUP_REMOVED lines=12> */
[----:B------:R-:W-:Y:S01]  /*8400*/  FMUL.FTZ R57, R57, R18 ;  /* 0x0000001239397220 */ /* 0x000fe20000410000 */
[----:B-1----:R-:W-:Y:S01]  /*8410*/  FMNMX.FTZ R152, R173, R4, !PT ;  /* 0x00000004ad987209 */ /* 0x002fe20007810000 */
[-C--:B------:R-:W-:Y:S01]  /*8420*/  FMUL.FTZ R60, R60, R18.reuse ;  /* 0x000000123c3c7220 */ /* 0x080fe20000410000 */
[----:B------:R-:W1:Y:S01]  /*8430*/  MUFU.EX2 R21, R21 ;  /* 0x0000001500157308 */ /* 0x000e620000000800 */
[-C--:B------:R-:W-:Y:S01]  /*8440*/  FMUL.FTZ R61, R61, R18.reuse ;  /* 0x000000123d3d7220 */ /* 0x080fe20000410000 */
[-C--:B------:R-:W-:Y:S01]  /*8450*/  FMUL.FTZ R64, R64, R18.reuse ;  /* 0x0000001240407220 */ /* 0x080fe20000410000 */
[----:B------:R-:W4:Y:S01]  /*8460*/  SHFL.BFLY PT, R173, R152, 0x1, 0x1f ;  /* 0x0c201f0098ad7f89 */ /* 0x000f2200000e0000 */
        /* <DEDUP_REMOVED lines=23> */
[----:B----4-:R-:W-:Y:S01]  /*85e0*/  FMNMX.FTZ R4, R152, R173, !PT ;  /* 0x000000ad98047209 */ /* 0x010fe20007810000 */
[-C--:B------:R-:W-:Y:S01]  /*85f0*/  FMUL.FTZ R105, R105, R18.reuse ;  /* 0x0000001269697220 */ /* 0x080fe20000410000 */
[----:B------:R-:W-:Y:S01]  /*8600*/  @!P1 IADD3 R152, R190, 0x28c40, RZ ;  /* 0x00028c40be989810 */ /* 0x000fe20007ffe0ff */
[-C--:B------:R-:W-:Y:S01]  /*8610*/  FMUL.FTZ R108, R108, R18.reuse ;  /* 0x000000126c6c7220 */ /* 0x080fe20000410000 */
[-C--:B------:R-:W-:Y:S01]  /*8620*/  FMUL.FTZ R109, R109, R18.reuse ;  /* 0x000000126d6d7220 */ /* 0x080fe20000410000 */
[C---:B------:R-:W-:Y:S01]  /*8630*/  FADD.FTZ R13, -R4.reuse, R13 ;  /* 0x0000000d040d7221 */ /* 0x040fe20000010100 */
[----:B------:R-:W-:Y:S01]  /*8640*/  FMUL.FTZ R175, R4, UR7 ;  /* 0x0000000704af7c20 */ /* 0x000fe20008410000 */
[----:B------:R-:W-:Y:S01]  /*8650*/  @!P1 PRMT R152, RZ, 0x654, R152 ;  /* 0x00000654ff989816 */ /* 0x000fe20000000098 */
[----:B------:R-:W-:Y:S01]  /*8660*/  MUFU.EX2 R153, R153 ;  /* 0x0000009900997308 */ /* 0x000fe20000000800 */
[----:B------:R-:W-:Y:S01]  /*8670*/  FMUL.FTZ R13, R13, UR7 ;  /* 0x000000070d0d7c20 */ /* 0x000fe20008410000 */
[--C-:B------:R-:W-:Y:S01]  /*8680*/  FFMA.FTZ R12, R12, UR7, -R175.reuse ;  /* 0x000000070c0c7c23 */ /* 0x100fe200080108af */
[--C-:B------:R-:W-:Y:S01]  /*8690*/  FFMA.FTZ R161, R14, UR7, -R175.reuse ;  /* 0x000000070ea17c23 */ /* 0x100fe200080108af */
[--C-:B------:R-:W-:Y:S01]  /*86a0*/  FFMA.FTZ R14, R15, UR7, -R175.reuse ;  /* 0x000000070f0e7c23 */ /* 0x100fe200080108af */
[--C-:B------:R-:W-:Y:S01]  /*86b0*/  FFMA.FTZ R15, R16, UR7, -R175.reuse ;  /* 0x00000007100f7c23 */ /* 0x100fe200080108af */
[--C-:B------:R-:W-:Y:S01]  /*86c0*/  FFMA.FTZ R16, R160, UR7, -R175.reuse ;  /* 0x00000007a0107c23 */ /* 0x100fe200080108af */
[----:B------:R3:W-:Y:S01]  /*86d0*/  @!P1 SYNCS.ARRIVE.TRANS64.RED.A1T0 RZ, [R152+URZ], RZ ;  /* 0x000000ff98ff99a7 */ /* 0x0007e2000810043f */
[----:B------:R-:W4:Y:S01]  /*86e0*/  MUFU.EX2 R13, R13 ;  /* 0x0000000d000d7308 */ /* 0x000f220000000800 */
[--C-:B------:R-:W-:Y:S01]  /*86f0*/  FFMA.FTZ R173, R162, UR7, -R175.reuse ;  /* 0x00000007a2ad7c23 */ /* 0x100fe200080108af */
[--C-:B------:R-:W-:Y:S01]  /*8700*/  FFMA.FTZ R163, R163, UR7, -R175.reuse ;  /* 0x00000007a3a37c23 */ /* 0x100fe200080108af */
[--C-:B------:R-:W-:Y:S01]  /*8710*/  FFMA.FTZ R164, R164, UR7, -R175.reuse ;  /* 0x00000007a4a47c23 */ /* 0x100fe200080108af */
[--C-:B------:R-:W-:Y:S01]  /*8720*/  FFMA.FTZ R165, R165, UR7, -R175.reuse ;  /* 0x00000007a5a57c23 */ /* 0x100fe200080108af */
[--C-:B------:R-:W-:Y:S01]  /*8730*/  FFMA.FTZ R166, R166, UR7, -R175.reuse ;  /* 0x00000007a6a67c23 */ /* 0x100fe200080108af */
[----:B------:R-:W-:Y:S01]  /*8740*/  FFMA.FTZ R167, R167, UR7, -R175 ;  /* 0x00000007a7a77c23 */ /* 0x000fe200080108af */
[----:B---3--:R-:W-:Y:S01]  /*8750*/  FADD.FTZ R152, R174, R5 ;  /* 0x00000005ae987221 */ /* 0x008fe20000010000 */
[----:B------:R-:W3:Y:S01]  /*8760*/  MUFU.EX2 R12, R12 ;  /* 0x0000000c000c7308 */ /* 0x000ee20000000800 */
[--C-:B------:R-:W-:Y:S01]  /*8770*/  FFMA.FTZ R168, R168, UR7, -R175.reuse ;  /* 0x00000007a8a87c23 */ /* 0x100fe200080108af */
[--C-:B------:R-:W-:Y:S01]  /*8780*/  FFMA.FTZ R170, R170, UR7, -R175.reuse ;  /* 0x00000007aaaa7c23 */ /* 0x100fe200080108af */
[----:B0-----:R-:W-:Y:S01]  /*8790*/  FADD.FTZ R5, R19, R152 ;  /* 0x0000009813057221 */ /* 0x001fe20000010000 */
[--C-:B------:R-:W-:Y:S01]  /*87a0*/  FFMA.FTZ R169, R169, UR7, -R175.reuse ;  /* 0x00000007a9a97c23 */ /* 0x100fe200080108af */
[--C-:B------:R-:W-:Y:S01]  /*87b0*/  FFMA.FTZ R171, R171, UR7, -R175.reuse ;  /* 0x00000007abab7c23 */ /* 0x100fe200080108af */
[----:B------:R-:W-:Y:S01]  /*87c0*/  FFMA.FTZ R172, R172, UR7, -R175 ;  /* 0x00000007acac7c23 */ /* 0x000fe200080108af */
[----:B--2---:R-:W-:Y:S01]  /*87d0*/  FADD.FTZ R152, R20, R5 ;  /* 0x0000000514987221 */ /* 0x004fe20000010000 */
[----:B------:R-:W0:Y:S01]  /*87e0*/  MUFU.EX2 R161, R161 ;  /* 0x000000a100a17308 */ /* 0x000e220000000800 */
[----:B------:R-:W-:Y:S01]  /*87f0*/  @!P2 STS [R154+0x28800], R18 ;  /* 0x028800129a00a388 */ /* 0x000fe20000000800 */
[-C--:B------:R-:W-:Y:S01]  /*8800*/  FMUL.FTZ R112, R112, R18.reuse ;  /* 0x0000001270707220 */ /* 0x080fe20000410000 */
[----:B-1----:R-:W-:Y:S01]  /*8810*/  FADD.FTZ R175, R21, R152 ;  /* 0x0000009815af7221 */ /* 0x002fe20000010000 */
[-C--:B------:R-:W-:Y:S01]  /*8820*/  FMUL.FTZ R113, R113, R18.reuse ;  /* 0x0000001271717220 */ /* 0x080fe20000410000 */
[----:B----4-:R1:W-:Y:S01]  /*8830*/  @!P2 STS [R154+0x28820], R13 ;  /* 0x0288200d9a00a388 */ /* 0x0103e20000000800 */
[----:B------:R-:W-:Y:S01]  /*8840*/  FMUL.FTZ R116, R116, R18 ;  /* 0x0000001274747220 */ /* 0x000fe20000410000 */
[----:B------:R-:W-:Y:S01]  /*8850*/  FADD.FTZ R152, R22, R175 ;  /* 0x000000af16987221 */ /* 0x000fe20000010000 */
[----:B------:R-:W2:Y:S01]  /*8860*/  MUFU.EX2 R14, R14 ;  /* 0x0000000e000e7308 */ /* 0x000ea20000000800 */
[----:B---3--:R-:W-:Y:S01]  /*8870*/  FFMA.FTZ R6, R13, R6, R12 ;  /* 0x000000060d067223 */ /* 0x008fe2000001000c */
[-C--:B------:R-:W-:Y:S01]  /*8880*/  FMUL.FTZ R117, R117, R18.reuse ;  /* 0x0000001275757220 */ /* 0x080fe20000410000 */
[----:B------:R-:W-:Y:S01]  /*8890*/  FADD.FTZ R175, R23, R152 ;  /* 0x0000009817af7221 */ /* 0x000fe20000010000 */
[-C--:B------:R-:W-:Y:S01]  /*88a0*/  FMUL.FTZ R120, R120, R18.reuse ;  /* 0x0000001278787220 */ /* 0x080fe20000410000 */
[-C--:B------:R-:W-:Y:S01]  /*88b0*/  FMUL.FTZ R121, R121, R18.reuse ;  /* 0x0000001279797220 */ /* 0x080fe20000410000 */
[-C--:B------:R-:W-:Y:S01]  /*88c0*/  FMUL.FTZ R124, R124, R18.reuse ;  /* 0x000000127c7c7220 */ /* 0x080fe20000410000 */
[----:B------:R-:W-:Y:S01]  /*88d0*/  FADD.FTZ R152, R176, R175 ;  /* 0x000000afb0987221 */ /* 0x000fe20000010000 */
[----:B------:R-:W3:Y:S01]  /*88e0*/  MUFU.EX2 R15, R15 ;  /* 0x0000000f000f7308 */ /* 0x000ee20000000800 */
[----:B0-----:R-:W-:Y:S01]  /*88f0*/  FADD.FTZ R5, R161, R6 ;  /* 0x00000006a1057221 */ /* 0x001fe20000010000 */
[-C--:B------:R-:W-:Y:S01]  /*8900*/  FMUL.FTZ R125, R125, R18.reuse ;  /* 0x000000127d7d7220 */ /* 0x080fe20000410000 */
[----:B------:R-:W-:Y:S01]  /*8910*/  FADD.FTZ R175, R153, R152 ;  /* 0x0000009899af7221 */ /* 0x000fe20000010000 */
        /* <DEDUP_REMOVED lines=15> */
[----:B------:R-:W-:Y:S01]  /*8a10*/  FMUL.FTZ R149, R149, R18 ;  /* 0x0000001295957220 */ /* 0x000fe20000410000 */
[----:B-1----:R-:W-:Y:S01]  /*8a20*/  F2FP.BF16.F32.PACK_AB R154, R20, R19 ;  /* 0x00000013149a723e */ /* 0x002fe200000010ff */
[----:B------:R-:W-:Y:S01]  /*8a30*/  FMUL.FTZ R26, R26, R13 ;  /* 0x0000000d1a1a7220 */ /* 0x000fe20000410000 */
[----:B------:R-:W-:Y:S01]  /*8a40*/  F2FP.BF16.F32.PACK_AB R156, R22, R21 ;  /* 0x00000015169c723e */ /* 0x000fe200000010ff */
[----:B------:R-:W-:Y:S01]  /*8a50*/  FMUL.FTZ R27, R27, R13 ;  /* 0x0000000d1b1b7220 */ /* 0x000fe20000410000 */
[----:B------:R-:W1:Y:S01]  /*8a60*/  MUFU.EX2 R163, R163 ;  /* 0x000000a300a37308 */ /* 0x000e620000000800 */
[----:B0-----:R-:W-:Y:S01]  /*8a70*/  FADD.FTZ R6, R16, R5 ;  /* 0x0000000510067221 */ /* 0x001fe20000010000 */
        /* <DEDUP_REMOVED lines=23> */
[C---:B0-----:R-:W-:Y:S01]  /*8bf0*/  FADD.FTZ R152, R178.reuse, R175 ;  /* 0x000000afb2987221 */ /* 0x041fe20000010000 */
[----:B------:R-:W-:Y:S01]  /*8c00*/  F2FP.BF16.F32.PACK_AB R160, R178, R153 ;  /* 0x00000099b2a0723e */ /* 0x000fe200000010ff */
[-C--:B------:R-:W-:Y:S01]  /*8c10*/  FMUL.FTZ R63, R63, R13.reuse ;  /* 0x0000000d3f3f7220 */ /* 0x080fe20000410000 */
[----:B------:R-:W-:Y:S01]  /*8c20*/  F2FP.BF16.F32.PACK_AB R153, R161, R12 ;  /* 0x0000000ca199723e */ /* 0x000fe200000010ff */
        /* <DEDUP_REMOVED lines=31> */
[----:B------:R-:W-:Y:S01]  /*8e20*/  F2FP.BF16.F32.PACK_AB R155, R15, R14 ;  /* 0x0000000e0f9b723e */ /* 0x000fe200000010ff */
[----:B------:R-:W-:Y:S01]  /*8e30*/  BAR.SYNC.DEFER_BLOCKING 0xf, 0x100 ;  /* 0x03c4000000007b1d */ /* 0x000fe20000010000 */
[-C--:B------:R-:W-:Y:S01]  /*8e40*/  FMUL.FTZ R107, R107, R13.reuse ;  /* 0x0000000d6b6b7220 */ /* 0x080fe20000410000 */
[-C--:B------:R-:W-:Y:S01]  /*8e50*/  FMUL.FTZ R110, R110, R13.reuse ;  /* 0x0000000d6e6e7220 */ /* 0x080fe20000410000 */
[----:B------:R-:W-:Y:S01]  /*8e60*/  FMUL.FTZ R111, R111, R13 ;  /* 0x0000000d6f6f7220 */ /* 0x000fe20000410000 */
[C---:B-1----:R-:W-:Y:S01]  /*8e70*/  FADD.FTZ R6, R188.reuse, R5 ;  /* 0x00000005bc067221 */ /* 0x042fe20000010000 */
[----:B------:R-:W-:Y:S01]  /*8e80*/  F2FP.BF16.F32.PACK_AB R161, R188, R165 ;  /* 0x000000a5bca1723e */ /* 0x000fe200000010ff */
[----:B------:R-:W1:Y:S01]  /*8e90*/  MUFU.EX2 R167, R167 ;  /* 0x000000a700a77308 */ /* 0x000e620000000800 */
[-C--:B------:R-:W-:Y:S01]  /*8ea0*/  FMUL.FTZ R114, R114, R13.reuse ;  /* 0x0000000d72727220 */ /* 0x080fe20000410000 */
[-C--:B------:R-:W-:Y:S01]  /*8eb0*/  FMUL.FTZ R115, R115, R13.reuse ;  /* 0x0000000d73737220 */ /* 0x080fe20000410000 */
[-C--:B------:R-:W-:Y:S01]  /*8ec0*/  FMUL.FTZ R118, R118, R13.reuse ;  /* 0x0000000d76767220 */ /* 0x080fe20000410000 */
[-C--:B------:R-:W-:Y:S01]  /*8ed0*/  FMUL.FTZ R119, R119, R13.reuse ;  /* 0x0000000d77777220 */ /* 0x080fe20000410000 */
[-C--:B------:R-:W-:Y:S01]  /*8ee0*/  FMUL.FTZ R122, R122, R13.reuse ;  /* 0x0000000d7a7a7220 */ /* 0x080fe20000410000 */
[----:B0-----:R-:W-:Y:S01]  /*8ef0*/  FADD.FTZ R17, R157, R18 ;  /* 0x000000129d117221 */ /* 0x001fe20000010000 */
        /* <DEDUP_REMOVED lines=11> */
[----:B------:R1:W-:Y:S01]  /*8fb0*/  STSM.16.M88.4 [R10+0x26800], R152 ;  /* 0x026800980a007844 */ /* 0x0003e20000000200 */
        /* <DEDUP_REMOVED lines=9> */
[----:B------:R-:W-:Y:S01]  /*9050*/  F2FP.BF16.F32.PACK_AB R157, R173, R16 ;  /* 0x00000010ad9d723e */ /* 0x000fe200000010ff */
[----:B------:R-:W-:-:S03]  /*9060*/  FMUL.FTZ R151, R151, R13 ;  /* 0x0000000d97977220 */ /* 0x000fc60000410000 */
[----:B------:R-:W0:Y:S01]  /*9070*/  MUFU.EX2 R170, R170 ;  /* 0x000000aa00aa7308 */ /* 0x000e220000000800 */
[----:B--2---:R-:W-:-:S07]  /*9080*/  FADD.FTZ R5, R168, R5 ;  /* 0x00000005a8057221 */ /* 0x004fce0000010000 */
[----:B------:R-:W2:Y:S01]  /*9090*/  MUFU.EX2 R184, R184 ;  /* 0x000000b800b87308 */ /* 0x000ea20000000800 */
[----:B---3--:R-:W-:-:S07]  /*90a0*/  FADD.FTZ R17, R159, R6 ;  /* 0x000000069f117221 */ /* 0x008fce0000010000 */
[----:B------:R-:W3:Y:S01]  /*90b0*/  MUFU.EX2 R169, R169 ;  /* 0x000000a900a97308 */ /* 0x000ee20000000800 */
[----:B0-----:R-:W-:-:S07]  /*90c0*/  FADD.FTZ R6, R170, R5 ;  /* 0x00000005aa067221 */ /* 0x001fce0000010000 */
[----:B------:R-:W0:Y:S01]  /*90d0*/  MUFU.EX2 R171, R171 ;  /* 0x000000ab00ab7308 */ /* 0x000e220000000800 */
[C---:B--2---:R-:W-:Y:S01]  /*90e0*/  F2FP.BF16.F32.PACK_AB R166, R184.reuse, R159 ;  /* 0x0000009fb8a6723e */ /* 0x044fe200000010ff */
[----:B------:R-:W-:Y:S01]  /*90f0*/  FADD.FTZ R5, R184, R17 ;  /* 0x00000011b8057221 */ /* 0x000fe20000010000 */
[----:B------:R-:W-:Y:S02]  /*9100*/  F2FP.BF16.F32.PACK_AB R159, R186, R163 ;  /* 0x000000a3ba9f723e */ /* 0x000fe400000010ff */
[----:B------:R-:W-:-:S03]  /*9110*/  F2FP.BF16.F32.PACK_AB R163, R168, R167 ;  /* 0x000000a7a8a3723e */ /* 0x000fc600000010ff */
[----:B------:R-:W2:Y:S01]  /*9120*/  MUFU.EX2 R172, R172 ;  /* 0x000000ac00ac7308 */ /* 0x000ea20000000800 */
[C---:B---3--:R-:W-:Y:S01]  /*9130*/  FADD.FTZ R6, R169.reuse, R6 ;  /* 0x00000006a9067221 */ /* 0x048fe20000010000 */
[----:B------:R-:W-:Y:S01]  /*9140*/  F2FP.BF16.F32.PACK_AB R165, R169, R170 ;  /* 0x000000aaa9a5723e */ /* 0x000fe200000010ff */
[----:B------:R1:W-:Y:S04]  /*9150*/  STSM.16.M88.4 [R9], R156 ;  /* 0x0000009c09007844 */ /* 0x0003e80000000200 */
[----:B------:R1:W-:Y:S01]  /*9160*/  STSM.16.M88.4 [R8], R160 ;  /* 0x000000a008007844 */ /* 0x0003e20000000200 */
[----:B0-----:R-:W-:Y:S01]  /*9170*/  FADD.FTZ R15, R171, R6 ;  /* 0x00000006ab0f7221 */ /* 0x001fe20000010000 */
[----:B--2---:R-:W-:-:S03]  /*9180*/  F2FP.BF16.F32.PACK_AB R167, R172, R171 ;  /* 0x000000abaca7723e */ /* 0x004fc600000010ff */
[----:B------:R-:W-:Y:S02]  /*9190*/  FADD.FTZ R6, R172, R15 ;  /* 0x0000000fac067221 */ /* 0x000fe40000010000 */
[----:B------:R1:W-:Y:S01]  /*91a0*/  STSM.16.M88.4 [R7], R164 ;  /* 0x000000a407007844 */ /* 0x0003e20000000200 */
[----:B------:R-:W-:Y:S05]  /*91b0*/  @!P0 BRA `(.L_x_4225) ;  /* 0x0000000000048947 */ /* 0x000fea0003800000 */
[----:B------:R-:W-:Y:S01]  /*91c0*/  BPT.TRAP 0x1 ;  /* 0x000000040000795c */ /* 0x000fe20000300000 */
.L_x_4225:
[----:B------:R0:W2:Y:S01]  /*91d0*/  SYNCS.PHASECHK.TRANS64.TRYWAIT P2, [UR26+0x28c50], R11 ;  /* 0x028c500bff0075a7 */ /* 0x0000a2000804015a */
[----:B------:R-:W-:Y:S05]  /*91e0*/  @!P0 BRA `(.L_x_4226) ;  /* 0x0000000000048947 */ /* 0x000fea0003800000 */
[----:B------:R-:W-:Y:S01]  /*91f0*/  BPT.TRAP 0x1 ;  /* 0x000000040000795c */ /* 0x000fe20000300000 */
.L_x_4226:
[----:B--2---:R-:W-:Y:S05]  /*9200*/  @P2 BRA `(.L_x_4227) ;  /* 0x0000000000082947 */ /* 0x004fea0003800000 */
[----:B------:R-:W2:Y:S02]  /*9210*/  SYNCS.PHASECHK.TRANS64.TRYWAIT P2, [UR26+0x28c50], R11 ;  /* 0x028c500bff0075a7 */ /* 0x000ea4000804015a */
[----:B--2---:R-:W-:Y:S05]  /*9220*/  @!P2 BRA `(.L_x_4228) ;  /* 0x0000007c00b4a947 */ /* 0x004fea0003800000 */
.L_x_4227:
[----:B------:R-:W-:Y:S01]  /*9230*/  ULEA UR6, UR4, UR38, 0xc ;  /* 0x0000002604067291 */ /* 0x000fe2000f8e603f */
[----:B------:R-:W-:Y:S01]  /*9240*/  WARPGROUP.ARRIVE ;  /* 0x00000000000079c5 */ /* 0x000fe20000000000 */
[----:B------:R-:W-:Y:S01]  /*9250*/  UMOV UR11, 0x40000040 ;  /* 0x40000040000b7882 */ /* 0x000fe20000000000 */
[----:B------:R-:W-:Y:S01]  /*9260*/  UISETP.GT.AND UP0, UPT, UR41, UR40, UPT ;  /* 0x000000282900728c */ /* 0x000fe2000bf04270 */
[----:B0-2---:R-:W-:Y:S01]  /*9270*/  @!P1 VIADD R11, R190, 0x28c60 ;  /* 0x00028c60be0b9836 */ /* 0x005fe20000000000 */
[----:B------:R-:W-:Y:S01]  /*9280*/  UIADD3 UR41, UR41, -0x1, URZ ;  /* 0xffffffff29297890 */ /* 0x000fe2000fffe03f */
[----:B------:R-:W-:Y:S01]  /*9290*/  MOV R13, R4 ;  /* 0x00000004000d7202 */ /* 0x000fe20000000f00 */
[----:B------:R-:W-:Y:S01]  /*92a0*/  UMOV UR10, UR6 ;  /* 0x00000006000a7c82 */ /* 0x000fe20008000000 */
[----:B------:R-:W-:Y:S01]  /*92b0*/  IMAD.MOV.U32 R18, RZ, RZ, R3 ;  /* 0x000000ffff127224 */ /* 0x000fe200078e0003 */
        /* <DEDUP_REMOVED lines=34> */
.L_x_4220:
[----:B-12---:R-:W1:Y:S01]  /*94e0*/  SHFL.BFLY PT, R8, R5, 0x2, 0x1f ;  /* 0x0c401f0005087f89 */ /* 0x006e6200000e0000 */
[----:B------:R-:W-:Y:S08]  /*94f0*/  BAR.ARV 0x8, 0x100 ;  /* 0x0204000000007b1d */ /* 0x000ff00000002000 */
[----:B------:R-:W-:Y:S01]  /*9500*/  BAR.SYNC.DEFER_BLOCKING 0xf, 0x100 ;  /* 0x03c4000000007b1d */ /* 0x000fe20000010000 */
[----:B------:R-:W-:-:S02]  /*9510*/  ISETP.NE.AND P0, PT, R2, RZ, PT ;  /* 0x000000ff0200720c */ /* 0x000fc40003f05270 */
[----:B------:R-:W-:-:S03]  /*9520*/  MOV R2, RZ ;  /* 0x000000ff00027202 */ /* 0x000fc60000000f00 */
[----:B------:R-:W2:Y:S01]  /*9530*/  SHFL.BFLY PT, R9, R6, 0x2, 0x1f ;  /* 0x0c401f0006097f89 */ /* 0x000ea200000e0000 */
[----:B-1----:R-:W-:Y:S01]  /*9540*/  FADD.FTZ R8, R8, R5 ;  /* 0x0000000508087221 */ /* 0x002fe20000010000 */
[----:B------:R-:W-:-:S04]  /*9550*/  IMAD.U32 R5, RZ, RZ, UR4 ;  /* 0x00000004ff057e24 */ /* 0x000fc8000f8e00ff */
[----:B------:R-:W4:Y:S01]  /*9560*/  SHFL.BFLY PT, R7, R8, 0x1, 0x1f ;  /* 0x0c201f0008077f89 */ /* 0x000f2200000e0000 */
[----:B------:R-:W-:Y:S01]  /*9570*/  IMAD R0, R5, 0x40, R0 ;  /* 0x0000004005007824 */ /* 0x000fe200078e0200 */
[----:B------:R-:W-:-:S04]  /*9580*/  MOV R5, 0xff800000 ;  /* 0xff80000000057802 */ /* 0x000fc80000000f00 */
[----:B------:R-:W-:Y:S01]  /*9590*/  @!P0 LEA R0, R0, UR39, 0x2 ;  /* 0x0000002700008c11 */ /* 0x000fe2000f8e10ff */
[----:B--2---:R-:W-:Y:S01]  /*95a0*/  FADD.FTZ R9, R9, R6 ;  /* 0x0000000609097221 */ /* 0x004fe20000010000 */
[----:B------:R-:W-:-:S04]  /*95b0*/  IMAD.MOV.U32 R6, RZ, RZ, -0x800000 ;  /* 0xff800000ff067424 */ /* 0x000fc800078e00ff */
[----:B------:R-:W1:Y:S01]  /*95c0*/  SHFL.BFLY PT, R10, R9, 0x1, 0x1f ;  /* 0x0c201f00090a7f89 */ /* 0x000e6200000e0000 */
[----:B----4-:R-:W-:Y:S01]  /*95d0*/  FADD.FTZ R11, R8, R7 ;  /* 0x00000007080b7221 */ /* 0x010fe20000010000 */
[----:B------:R-:W-:-:S04]  /*95e0*/  IMAD.MOV.U32 R7, RZ, RZ, RZ ;  /* 0x000000ffff077224 */ /* 0x000fc800078e00ff */
[----:B------:R-:W-:-:S13]  /*95f0*/  FSETP.NE.FTZ.AND P1, PT, R11, RZ, PT ;  /* 0x000000ff0b00720b */ /* 0x000fda0003f35000 */
[----:B------:R-:W2:Y:S01]  /*9600*/  @P1 MUFU.RCP R7, R11 ;  /* 0x0000000b00071308 */ /* 0x000ea20000001000 */
[----:B-1----:R-:W-:-:S05]  /*9610*/  FADD.FTZ R10, R9, R10 ;  /* 0x0000000a090a7221 */ /* 0x002fca0000010000 */
[----:B------:R-:W-:Y:S02]  /*9620*/  FSETP.NE.FTZ.AND P2, PT, R10, RZ, PT ;  /* 0x000000ff0a00720b */ /* 0x000fe40003f55000 */
[----:B------:R-:W-:Y:S01]  /*9630*/  @P1 MUFU.LG2 R8, R11 ;  /* 0x0000000b00081308 */ /* 0x000fe20000000c00 */
[----:B--2---:R-:W-:Y:S01]  /*9640*/  @!P0 STS [R0+0x28800], R7 ;  /* 0x0288000700008388 */ /* 0x004fe20000000800 */
[-C--:B------:R-:W-:Y:S01]  /*9650*/  FMUL.FTZ R24, R24, R7.reuse ;  /* 0x0000000718187220 */ /* 0x080fe20000410000 */
[----:B------:R-:W-:-:S08]  /*9660*/  FMUL.FTZ R25, R25, R7 ;  /* 0x0000000719197220 */ /* 0x000fd00000410000 */
[----:B------:R-:W1:Y:S01]  /*9670*/  @P2 MUFU.RCP R2, R10 ;  /* 0x0000000a00022308 */ /* 0x000e620000001000 */
[-C--:B------:R-:W-:Y:S01]  /*9680*/  FMUL.FTZ R28, R28, R7.reuse ;  /* 0x000000071c1c7220 */ /* 0x080fe20000410000 */
[-C--:B------:R-:W-:Y:S01]  /*9690*/  FMUL.FTZ R29, R29, R7.reuse ;  /* 0x000000071d1d7220 */ /* 0x080fe20000410000 */
[-C--:B------:R-:W-:Y:S01]  /*96a0*/  FMUL.FTZ R32, R32, R7.reuse ;  /* 0x0000000720207220 */ /* 0x080fe20000410000 */
[-C--:B------:R-:W-:Y:S01]  /*96b0*/  FMUL.FTZ R33, R33, R7.reuse ;  /* 0x0000000721217220 */ /* 0x080fe20000410000 */
[-C--:B------:R-:W-:Y:S01]  /*96c0*/  FMUL.FTZ R36, R36, R7.reuse ;  /* 0x0000000724247220 */ /* 0x080fe20000410000 */
[-C--:B------:R-:W-:Y:S01]  /*96d0*/  FMUL.FTZ R37, R37, R7.reuse ;  /* 0x0000000725257220 */ /* 0x080fe20000410000 */
[-C--:B------:R-:W-:Y:S01]  /*96e0*/  FMUL.FTZ R40, R40, R7.reuse ;  /* 0x0000000728287220 */ /* 0x080fe20000410000 */
[----:B------:R2:W4:Y:S01]  /*96f0*/  @P2 MUFU.LG2 R9, R10 ;  /* 0x0000000a00092308 */ /* 0x0005220000000c00 */
        /* <DEDUP_REMOVED lines=8> */
[----:B-1----:R1:W-:Y:S01]  /*9780*/  @!P0 STS [R0+0x28820], R2 ;  /* 0x0288200200008388 */ /* 0x0023e20000000800 */
[----:B--2---:R-:W-:-:S02]  /*9790*/  IMAD.U32 R10, RZ, RZ, UR7 ;  /* 0x00000007ff0a7e24 */ /* 0x004fc4000f8e00ff */
        /* <DEDUP_REMOVED lines=8> */
[----:B-1----:R-:W-:Y:S01]  /*9820*/  MOV R0, UR7 ;  /* 0x0000000700007c02 */ /* 0x002fe20008000f00 */
        /* <DEDUP_REMOVED lines=39> */
[----:B------:R-:W-:Y:S01]  /*9aa0*/  @P1 FMUL.FTZ R0, R0, 0.69314718246459960938 ;  /* 0x3f31721800001820 */ /* 0x000fe20000410000 */
[----:B------:R-:W-:Y:S01]  /*9ab0*/  @P2 FMUL.FTZ R10, R10, 0.69314718246459960938 ;  /* 0x3f3172180a0a2820 */ /* 0x000fe20000410000 */
[----:B------:R-:W-:Y:S01]  /*9ac0*/  @P1 FMUL.FTZ R7, R8, 0.69314718246459960938 ;  /* 0x3f31721808071820 */ /* 0x000fe20000410000 */
[----:B----4-:R-:W-:Y:S01]  /*9ad0*/  @P2 FMUL.FTZ R9, R9, 0.69314718246459960938 ;  /* 0x3f31721809092820 */ /* 0x010fe20000410000 */
        /* <DEDUP_REMOVED lines=68> */
.L_x_4190:
[----:B------:R-:W-:Y:S05]  /*9f20*/  @P0 BRA `(.L_x_4230) ;  /* 0x0000002000f80947 */ /* 0x000fea0003800000 */
[----:B------:R-:W1:Y:S01]  /*9f30*/  S2R R0, SR_TID.X ;  /* 0x0000000000007919 */ /* 0x000e620000002100 */
[----:B------:R-:W2:Y:S01]  /*9f40*/  S2UR UR5, SR_CgaCtaId ;  /* 0x00000000000579c3 */ /* 0x000ea20000008800 */
[----:B------:R-:W-:Y:S01]  /*9f50*/  UMOV UR4, 0x400 ;  /* 0x0000040000047882 */ /* 0x000fe20000000000 */
[----:B------:R-:W-:-:S06]  /*9f60*/  IMAD R2, RZ, RZ, -UR36 ;  /* 0x80000024ff027e24 */ /* 0x000fcc000f8e02ff */
[----:B------:R-:W-:Y:S08]  /*9f70*/  BAR.SYNC.DEFER_BLOCKING 0x1, 0x100 ;  /* 0x0044000000007b1d */ /* 0x000ff00000010000 */
[----:B------:R-:W4:Y:S08]  /*9f80*/  S2UR UR6, SR_CTAID.Y ;  /* 0x00000000000679c3 */ /* 0x000f300000002600 */
[----:B------:R-:W4:Y:S01]  /*9f90*/  LDC R3, c[0x0][0xc50] ;  /* 0x00031400ff037b82 */ /* 0x000f220000000800 */
[----:B--2---:R-:W-:-:S07]  /*9fa0*/  ULEA UR4, UR5, UR4, 0x18 ;  /* 0x0000000405047291 */ /* 0x004fce000f8ec03f */
[----:B------:R-:W2:Y:S01]  /*9fb0*/  LDC R7, c[0x0][0xbe8] ;  /* 0x0002fa00ff077b82 */ /* 0x000ea20000000800 */
[----:B------:R-:W-:Y:S01]  /*9fc0*/  UIADD3 UR4, UR4, 0x28c20, URZ ;  /* 0x00028c2004047890 */ /* 0x000fe2000fffe03f */
[----:B-1----:R-:W-:-:S03]  /*9fd0*/  VIADD R18, R0, 0xffffff80 ;  /* 0xffffff8000127836 */ /* 0x002fc60000000000 */
[----:B------:R-:W-:Y:S02]  /*9fe0*/  UPRMT UR4, URZ, 0x654, UR4 ;  /* 0x000006543f047896 */ /* 0x000fe40008000004 */
[----:B------:R-:W-:-:S04]  /*9ff0*/  SHF.R.S32.HI R21, RZ, 0x1f, R18 ;  /* 0x0000001fff157819 */ /* 0x000fc80000011412 */
[----:B------:R-:W-:Y:S01]  /*a000*/  LEA.HI R4, R21, R18, RZ, 0x7 ;  /* 0x0000001215047211 */ /* 0x000fe200078f38ff */
[----:B----4-:R-:W-:Y:S01]  /*a010*/  IMAD R2, R3, R2, UR6 ;  /* 0x0000000603027e24 */ /* 0x010fe2000f8e0202 */
[----:B------:R-:W-:Y:S01]  /*a020*/  USHF.R.S32.HI UR6, URZ, 0x1f, UR36 ;  /* 0x0000001f3f067899 */ /* 0x000fe20008011424 */
[----:B------:R-:W-:Y:S01]  /*a030*/  SYNCS.ARRIVE.TRANS64.RED.A1T0 RZ, [UR4], RZ ;  /* 0x000000ffffff79a7 */ /* 0x000fe20008100404 */
[----:B------:R-:W-:Y:S02]  /*a040*/  SHF.R.S32.HI R0, RZ, 0x7, R4 ;  /* 0x00000007ff007819 */ /* 0x000fe40000011404 */
[----:B------:R-:W-:Y:S02]  /*a050*/  LOP3.LUT R9, R4, 0xffffff80, RZ, 0xc0, !PT ;  /* 0xffffff8004097812 */ /* 0x000fe400078ec0ff */
[----:B------:R-:W-:Y:S01]  /*a060*/  SHF.R.S32.HI R3, RZ, 0x1f, R2 ;  /* 0x0000001fff037819 */ /* 0x000fe20000011402 */
[----:B------:R-:W1:Y:S01]  /*a070*/  SHFL.IDX PT, R10, R0, RZ, 0x1f ;  /* 0x00001fff000a7589 */ /* 0x000e6200000e0000 */
[----:B------:R-:W-:-:S02]  /*a080*/  IADD3 R8, R18, -R9, RZ ;  /* 0x8000000912087210 */ /* 0x000fc40007ffe0ff */
[----:B--2---:R-:W-:Y:S02]  /*a090*/  ISETP.NE.AND P1, PT, R7, 0x1, PT ;  /* 0x000000010700780c */ /* 0x004fe40003f25270 */
[----:B------:R-:W-:-:S04]  /*a0a0*/  SHF.R.S32.HI R155, RZ, 0x1f, R8 ;  /* 0x0000001fff9b7819 */ /* 0x000fc80000011408 */
[----:B------:R-:W-:-:S04]  /*a0b0*/  LEA.HI R9, R155, R8, RZ, 0x2 ;  /* 0x000000089b097211 */ /* 0x000fc800078f10ff */
[----:B------:R-:W-:Y:S02]  /*a0c0*/  SHF.R.S32.HI R154, RZ, 0x2, R9 ;  /* 0x00000002ff9a7819 */ /* 0x000fe40000011409 */
[----:B-1----:R-:W-:-:S13]  /*a0d0*/  ISETP.NE.AND P0, PT, R10, RZ, PT ;  /* 0x000000ff0a00720c */ /* 0x002fda0003f05270 */
[----:B------:R-:W-:Y:S05]  /*a0e0*/  @P0 BRA `(.L_x_4231) ;  /* 0x0000000400440947 */ /* 0x000fea0003800000 */
[----:B------:R-:W1:Y:S01]  /*a0f0*/  LDC R19, c[0x0][0xbe8] ;  /* 0x0002fa00ff137b82 */ /* 0x000e620000000800 */
[----:B------:R-:W-:Y:S01]  /*a100*/  LOP3.LUT R11, R4, 0xffffff80, RZ, 0xc0, !PT ;  /* 0xffffff80040b7812 */ /* 0x000fe200078ec0ff */
[----:B------:R-:W2:Y:S01]  /*a110*/  S2R R23, SR_CTAID.X ;  /* 0x0000000000177919 */ /* 0x000ea20000002500 */
[----:B------:R-:W-:Y:S01]  /*a120*/  LEA.HI R10, R21, R18, RZ, 0x2 ;  /* 0x00000012150a7211 */ /* 0x000fe200078f10ff */
[----:B------:R-:W-:Y:S02]  /*a130*/  ULDC.64 UR4, c[0x0][0xbd0] ;  /* 0x0002f40000047ab9 */ /* 0x000fe40000000a00 */
[----:B------:R-:W-:Y:S01]  /*a140*/  IMAD.IADD R20, R18, 0x1, -R11 ;  /* 0x0000000112147824 */ /* 0x000fe200078e0a0b */
[----:B------:R-:W-:Y:S01]  /*a150*/  LOP3.LUT R17, R10, 0xfffffffc, RZ, 0xc0, !PT ;  /* 0xfffffffc0a117812 */ /* 0x000fe200078ec0ff */
[----:B------:R-:W4:Y:S01]  /*a160*/  S2UR UR7, SR_CTAID.Z ;  /* 0x00000000000779c3 */ /* 0x000f220000002700 */
[----:B------:R-:W-:Y:S02]  /*a170*/  UIMAD.WIDE.U32 UR8, UR36, UR4, URZ ;  /* 0x00000004240872a5 */ /* 0x000fe4000f8e003f */
[----:B------:R-:W-:Y:S01]  /*a180*/  SHF.R.S32.HI R11, RZ, 0x1f, R20 ;  /* 0x0000001fff0b7819 */ /* 0x000fe20000011414 */
[----:B------:R-:W-:Y:S01]  /*a190*/  IMAD.IADD R10, R18, 0x1, -R17 ;  /* 0x00000001120a7824 */ /* 0x000fe200078e0a11 */
[----:B------:R-:W-:-:S02]  /*a1a0*/  UIMAD UR4, UR6, UR4, URZ ;  /* 0x00000004060472a4 */ /* 0x000fc4000f8e023f */
[C---:B------:R-:W-:Y:S01]  /*a1b0*/  LEA.HI R22, R11.reuse, R20, RZ, 0x2 ;  /* 0x000000140b167211 */ /* 0x040fe200078f10ff */
[----:B---3--:R-:W3:Y:S01]  /*a1c0*/  LDC.64 R14, c[0x0][0xbd8] ;  /* 0x0002f600ff0e7b82 */ /* 0x008ee20000000a00 */
[----:B------:R-:W-:Y:S01]  /*a1d0*/  LEA.HI R12, R10, R10, RZ, 0x1 ;  /* 0x0000000a0a0c7211 */ /* 0x000fe200078f08ff */
[----:B------:R-:W-:Y:S01]  /*a1e0*/  UIMAD UR4, UR36, UR5, UR4 ;  /* 0x00000005240472a4 */ /* 0x000fe2000f8e0204 */
[--C-:B------:R-:W-:Y:S02]  /*a1f0*/  SHF.R.S32.HI R4, RZ, 0x2, R22.reuse ;  /* 0x00000002ff047819 */ /* 0x100fe40000011416 */
[----:B0-----:R-:W-:Y:S01]  /*a200*/  SHF.R.S32.HI R13, RZ, 0x1f, R22 ;  /* 0x0000001fff0d7819 */ /* 0x001fe20000011416 */
[----:B------:R-:W-:Y:S01]  /*a210*/  UIADD3 UR4, UR9, UR4, URZ ;  /* 0x0000000409047290 */ /* 0x000fe2000fffe03f */
[----:B------:R-:W-:Y:S02]  /*a220*/  LEA.HI R11, R11, R20, RZ, 0x5 ;  /* 0x000000140b0b7211 */ /* 0x000fe400078f28ff */
[----:B-1----:R-:W-:-:S02]  /*a230*/  ISETP.NE.AND P0, PT, R19, 0x1, PT ;  /* 0x000000011300780c */ /* 0x002fc40003f05270 */
[----:B------:R-:W-:Y:S02]  /*a240*/  LEA.HI R13, R13, R4, RZ, 0x3 ;  /* 0x000000040d0d7211 */ /* 0x000fe400078f18ff */
[----:B------:R-:W-:Y:S02]  /*a250*/  LOP3.LUT R153, R12, 0x1ffffffe, RZ, 0xc0, !PT ;  /* 0x1ffffffe0c997812 */ /* 0x000fe400078ec0ff */
[----:B------:R-:W-:Y:S01]  /*a260*/  LOP3.LUT R13, R13, 0xfffffff8, RZ, 0xc0, !PT ;  /* 0xfffffff80d0d7812 */ /* 0x000fe200078ec0ff */
[----:B----4-:R-:W-:Y:S01]  /*a270*/  USHF.R.S32.HI UR5, URZ, 0x1f, UR7 ;  /* 0x0000001f3f057899 */ /* 0x010fe20008011407 */
[----:B------:R-:W-:Y:S01]  /*a280*/  SHF.R.S32.HI R11, RZ, 0x5, R11 ;  /* 0x00000005ff0b7819 */ /* 0x000fe2000001140b */
[----:B------:R-:W-:Y:S01]  /*a290*/  IMAD.IADD R153, R10, 0x1, -R153 ;  /* 0x000000010a997824 */ /* 0x000fe200078e0a99 */
[----:B------:R-:W-:Y:S02]  /*a2a0*/  IADD3 R4, R4, -R13, RZ ;  /* 0x8000000d04047210 */ /* 0x000fe40007ffe0ff */
[----:B------:R-:W-:Y:S01]  /*a2b0*/  MOV R10, UR8 ;  /* 0x00000008000a7c02 */ /* 0x000fe20008000f00 */
[----:B------:R-:W0:Y:S02]  /*a2c0*/  @P0 LDC R13, c[0x0][0xbec] ;  /* 0x0002fb00ff0d0b82 */ /* 0x000e240000000800 */
[----:B------:R-:W-:-:S02]  /*a2d0*/  IMAD R152, R11, 0x10, R4 ;  /* 0x000000100b987824 */ /* 0x000fc400078e0204 */
[C---:B---3--:R-:W-:Y:S02]  /*a2e0*/  IMAD R12, R14.reuse, UR5, RZ ;  /* 0x000000050e0c7c24 */ /* 0x048fe4000f8e02ff */
[----:B------:R-:W-:Y:S02]  /*a2f0*/  IMAD R4, R153, 0x8, R152 ;  /* 0x0000000899047824 */ /* 0x000fe400078e0298 */
[----:B------:R-:W1:Y:S01]  /*a300*/  @P0 LDC R17, c[0x0][0xbf0] ;  /* 0x0002fc00ff110b82 */ /* 0x000e620000000800 */
[----:B------:R-:W-:Y:S01]  /*a310*/  IMAD.U32 R11, RZ, RZ, UR9 ;  /* 0x00000009ff0b7e24 */ /* 0x000fe2000f8e00ff */
[----:B------:R-:W-:Y:S01]  /*a320*/  MOV R11, UR4 ;  /* 0x00000004000b7c02 */ /* 0x000fe20008000f00 */
[----:B--2---:R-:W-:Y:S01]  /*a330*/  IMAD R4, R23, 0x40, R4 ;  /* 0x0000004017047824 */ /* 0x004fe200078e0204 */
[----:B------:R-:W-:Y:S01]  /*a340*/  ULDC.64 UR4, c[0x0][0xbe0] ;  /* 0x0002f80000047ab9 */ /* 0x000fe20000000a00 */
[----:B------:R-:W-:Y:S02]  /*a350*/  IMAD R15, R15, UR7, R12 ;  /* 0x000000070f0f7c24 */ /* 0x000fe4000f8e020c */
[----:B------:R-:W-:-:S04]  /*a360*/  IMAD.WIDE.U32 R10, R14, UR7, R10 ;  /* 0x000000070e0a7c25 */ /* 0x000fc8000f8e000a */
[----:B------:R-:W-:Y:S01]  /*a370*/  IMAD R23, R23, 0x40, R152 ;  /* 0x0000004017177824 */ /* 0x000fe200078e0298 */
[----:B------:R-:W-:Y:S01]  /*a380*/  IADD3 R11, R11, R15, RZ ;  /* 0x0000000f0b0b7210 */ /* 0x000fe20007ffe0ff */
[----:B0-----:R-:W-:-:S04]  /*a390*/  @P0 IMAD.HI.U32 R12, R4, R13, RZ ;  /* 0x0000000d040c0227 */ /* 0x001fc800078e00ff */
[----:B------:R-:W-:Y:S02]  /*a3a0*/  IMAD.MOV.U32 R13, RZ, RZ, R4 ;  /* 0x000000ffff0d7224 */ /* 0x000fe400078e0004 */
[----:B------:R-:W-:Y:S01]  /*a3b0*/  IMAD.WIDE.U32 R10, R2, UR4, R10 ;  /* 0x00000004020a7c25 */ /* 0x000fe2000f8e000a */
[----:B-1----:R-:W-:-:S03]  /*a3c0*/  @P0 SHF.R.U32.HI R13, RZ, R17, R12 ;  /* 0x00000011ff0d0219 */ /* 0x002fc6000001160c */
[----:B------:R-:W-:Y:S01]  /*a3d0*/  IMAD R17, R3, UR4, RZ ;  /* 0x0000000403117c24 */ /* 0x000fe2000f8e02ff */
[----:B------:R-:W-:Y:S01]  /*a3e0*/  IADD3 R10, P0, R13, R10, RZ ;  /* 0x0000000a0d0a7210 */ /* 0x000fe20007f1e0ff */
[----:B------:R-:W-:Y:S02]  /*a3f0*/  IMAD.MOV R15, RZ, RZ, -R13 ;  /* 0x000000ffff0f7224 */ /* 0x000fe400078e0a0d */
[----:B------:R-:W-:Y:S01]  /*a400*/  IMAD R12, R2, UR5, R17 ;  /* 0x00000005020c7c24 */ /* 0x000fe2000f8e0211 */
[----:B------:R-:W-:Y:S01]  /*a410*/  SHF.R.S32.HI R17, RZ, 0x1f, R13 ;  /* 0x0000001fff117819 */ /* 0x000fe2000001140d */
[----:B------:R-:W-:Y:S01]  /*a420*/  IMAD R15, R19, R15, R4 ;  /* 0x0000000f130f7224 */ /* 0x000fe200078e0204 */
[----:B------:R-:W-:Y:S01]  /*a430*/  ULDC.64 UR4, c[0x0][0xbc8] ;  /* 0x0002f20000047ab9 */ /* 0x000fe20000000a00 */
[----:B------:R-:W-:Y:S02]  /*a440*/  LOP3.LUT R13, R22, 0x7ffffffc, RZ, 0xc0, !PT ;  /* 0x7ffffffc160d7812 */ /* 0x000fe400078ec0ff */
[----:B------:R-:W-:-:S02]  /*a450*/  IADD3.X R11, R17, R11, R12, P0, !PT ;  /* 0x0000000b110b7210 */ /* 0x000fc400007fe40c */
[----:B------:R-:W-:Y:S01]  /*a460*/  SHF.R.S32.HI R4, RZ, 0x1f, R15 ;  /* 0x0000001fff047819 */ /* 0x000fe2000001140f */
[----:B------:R-:W-:Y:S02]  /*a470*/  IMAD.IADD R20, R20, 0x1, -R13 ;  /* 0x0000000114147824 */ /* 0x000fe400078e0a0d */
[----:B------:R-:W-:-:S04]  /*a480*/  IMAD.WIDE.U32 R10, R15, UR4, R10 ;  /* 0x000000040f0a7c25 */ /* 0x000fc8000f8e000a */
[----:B------:R-:W-:-:S04]  /*a490*/  IMAD R4, R4, UR4, RZ ;  /* 0x0000000404047c24 */ /* 0x000fc8000f8e02ff */
[----:B------:R-:W-:Y:S01]  /*a4a0*/  IMAD R15, R15, UR5, R4 ;  /* 0x000000050f0f7c24 */ /* 0x000fe2000f8e0204 */
[----:B------:R-:W-:Y:S01]  /*a4b0*/  ULDC.64 UR4, c[0x0][0xba8] ;  /* 0x0002ea0000047ab9 */ /* 0x000fe20000000a00 */
[-C--:B------:R-:W-:Y:S02]  /*a4c0*/  LEA.HI R4, R0, R0.reuse, RZ, 0x1 ;  /* 0x0000000000047211 */ /* 0x080fe400078f08ff */
[----:B------:R-:W-:Y:S01]  /*a4d0*/  IMAD.IADD R11, R11, 0x1, R15 ;  /* 0x000000010b0b7824 */ /* 0x000fe200078e020f */
[----:B------:R-:W-:Y:S01]  /*a4e0*/  LEA R16, P0, R10, UR4, 0x2 ;  /* 0x000000040a107c11 */ /* 0x000fe2000f8010ff */
[----:B------:R-:W-:Y:S01]  /*a4f0*/  ULDC UR4, c[0x0][0xa88] ;  /* 0x0002a20000047ab9 */ /* 0x000fe20000000800 */
[----:B------:R-:W-:Y:S01]  /*a500*/  LOP3.LUT R15, R4, 0xfffffe, RZ, 0xc0, !PT ;  /* 0x00fffffe040f7812 */ /* 0x000fe200078ec0ff */
[----:B------:R-:W-:Y:S01]  /*a510*/  IMAD R4, R19, UR4, RZ ;  /* 0x0000000413047c24 */ /* 0x000fe2000f8e02ff */
[----:B------:R-:W-:Y:S01]  /*a520*/  LEA.HI.X R17, R10, UR5, R11, 0x2, P0 ;  /* 0x000000050a117c11 */ /* 0x000fe200080f140b */
[----:B------:R-:W-:Y:S01]  /*a530*/  SHFL.IDX PT, R12, R16, 0x1, 0x1c1f ;  /* 0x003c1f00100c7f89 */ /* 0x000fe200000e0000 */
[----:B------:R-:W-:Y:S01]  /*a540*/  IADD3 R14, -R15, R0, RZ ;  /* 0x000000000f0e7210 */ /* 0x000fe20007ffe1ff */
[----:B------:R-:W-:-:S02]  /*a550*/  IMAD.SHL.U32 R15, R20, 0x2, RZ ;  /* 0x00000002140f7824 */ /* 0x000fc400078e00ff */
[----:B------:R-:W-:Y:S01]  /*a560*/  SHFL.IDX PT, R10, R16, RZ, 0x1c1f ;  /* 0x001c1fff100a7589 */ /* 0x000fe200000e0000 */
[----:B------:R-:W-:-:S03]  /*a570*/  LEA R14, -R14, RZ, 0x8 ;  /* 0x000000ff0e0e7211 */ /* 0x000fc600078e41ff */
        /* <DEDUP_REMOVED lines=8> */
.L_x_4231:
[----:B---3--:R-:W1:Y:S01]  /*a600*/  S2R R14, SR_CTAID.X ;  /* 0x00000000000e7919 */ /* 0x008e620000002500 */
[----:B------:R-:W3:Y:S01]  /*a610*/  S2UR UR7, SR_CTAID.Z ;  /* 0x00000000000779c3 */ /* 0x000ee20000002700 */
[----:B------:R-:W-:Y:S01]  /*a620*/  LEA.HI R21, R21, R18, RZ, 0x2 ;  /* 0x0000001215157211 */ /* 0x000fe200078f10ff */
[----:B------:R-:W-:Y:S01]  /*a630*/  ULDC.64 UR8, c[0x0][0xb38] ;  /* 0x0002ce0000087ab9 */ /* 0x000fe20000000a00 */
[----:B--2---:R-:W-:Y:S01]  /*a640*/  SHF.R.S32.HI R5, RZ, 0x1f, R9 ;  /* 0x0000001fff057819 */ /* 0x004fe20000011409 */
[----:B------:R-:W-:Y:S01]  /*a650*/  UIMAD UR6, UR6, UR8, URZ ;  /* 0x00000008060672a4 */ /* 0x000fe2000f8e023f */
[----:B------:R-:W-:Y:S01]  /*a660*/  LOP3.LUT R21, R21, 0xfffffffc, RZ, 0xc0, !PT ;  /* 0xfffffffc15157812 */ /* 0x000fe200078ec0ff */
[----:B------:R-:W-:Y:S01]  /*a670*/  UIMAD.WIDE.U32 UR4, UR36, UR8, URZ ;  /* 0x00000008240472a5 */ /* 0x000fe2000f8e003f */
[----:B------:R-:W-:Y:S01]  /*a680*/  LEA.HI R5, R5, R154, RZ, 0x3 ;  /* 0x0000009a05057211 */ /* 0x000fe200078f18ff */
[----:B0-----:R-:W0:Y:S01]  /*a690*/  LDC.64 R12, c[0x0][0xb40] ;  /* 0x0002d000ff0c7b82 */ /* 0x001e220000000a00 */
[----:B------:R-:W-:Y:S01]  /*a6a0*/  IADD3 R21, R18, -R21, RZ ;  /* 0x8000001512157210 */ /* 0x000fe20007ffe0ff */
[----:B------:R-:W-:Y:S01]  /*a6b0*/  UIMAD UR6, UR36, UR9, UR6 ;  /* 0x00000009240672a4 */ /* 0x000fe2000f8e0206 */
[----:B------:R-:W-:Y:S01]  /*a6c0*/  LOP3.LUT R5, R5, 0xfffffff8, RZ, 0xc0, !PT ;  /* 0xfffffff805057812 */ /* 0x000fe200078ec0ff */
[----:B------:R-:W-:Y:S01]  /*a6d0*/  BSSY B0, `(.L_x_4232) ;  /* 0x00000fc000007945 */ /* 0x000fe20003800000 */
[----:B------:R-:W-:Y:S01]  /*a6e0*/  LEA.HI R4, R21, R21, RZ, 0x1 ;  /* 0x0000001515047211 */ /* 0x000fe200078f08ff */
[----:B------:R-:W-:Y:S01]  /*a6f0*/  UIADD3 UR6, UR5, UR6, URZ ;  /* 0x0000000605067290 */ /* 0x000fe2000fffe03f */
[----:B------:R-:W-:Y:S01]  /*a700*/  LEA.HI R155, R155, R8, RZ, 0x5 ;  /* 0x000000089b9b7211 */ /* 0x000fe200078f28ff */
[----:B------:R-:W2:Y:S01]  /*a710*/  @P1 LDC R10, c[0x0][0xbec] ;  /* 0x0002fb00ff0a1b82 */ /* 0x000ea20000000800 */
[----:B------:R-:W-:Y:S01]  /*a720*/  IMAD.IADD R154, R154, 0x1, -R5 ;  /* 0x000000019a9a7824 */ /* 0x000fe200078e0a05 */
[----:B------:R-:W-:-:S02]  /*a730*/  LOP3.LUT R4, R4, 0x1ffffffe, RZ, 0xc0, !PT ;  /* 0x1ffffffe04047812 */ /* 0x000fc400078ec0ff */
[----:B------:R-:W-:Y:S02]  /*a740*/  SHF.R.S32.HI R155, RZ, 0x5, R155 ;  /* 0x00000005ff9b7819 */ /* 0x000fe4000001149b */
[----:B------:R-:W-:Y:S01]  /*a750*/  MOV R5, UR5 ;  /* 0x0000000500057c02 */ /* 0x000fe20008000f00 */
[----:B------:R-:W-:Y:S01]  /*a760*/  IMAD.IADD R4, R21, 0x1, -R4 ;  /* 0x0000000115047824 */ /* 0x000fe200078e0a04 */
[----:B------:R-:W4:Y:S01]  /*a770*/  @P1 LDC R17, c[0x0][0xbf0] ;  /* 0x0002fc00ff111b82 */ /* 0x000f220000000800 */
[----:B------:R-:W-:Y:S01]  /*a780*/  LEA R155, R155, R154, 0x4 ;  /* 0x0000009a9b9b7211 */ /* 0x000fe200078e20ff */
[----:B---3--:R-:W-:Y:S01]  /*a790*/  USHF.R.S32.HI UR8, URZ, 0x1f, UR7 ;  /* 0x0000001f3f087899 */ /* 0x008fe20008011407 */
[----:B------:R-:W-:Y:S01]  /*a7a0*/  IMAD.U32 R5, RZ, RZ, UR6 ;  /* 0x00000006ff057e24 */ /* 0x000fe2000f8e00ff */
[----:B------:R-:W-:Y:S02]  /*a7b0*/  LOP3.LUT R9, R9, 0x7ffffffc, RZ, 0xc0, !PT ;  /* 0x7ffffffc09097812 */ /* 0x000fe400078ec0ff */
[----:B------:R-:W-:-:S02]  /*a7c0*/  IMAD R11, R4, 0x8, R155 ;  /* 0x00000008040b7824 */ /* 0x000fc400078e029b */
[----:B------:R-:W-:Y:S01]  /*a7d0*/  IMAD.U32 R4, RZ, RZ, UR4 ;  /* 0x00000004ff047e24 */ /* 0x000fe2000f8e00ff */
[----:B------:R-:W-:Y:S01]  /*a7e0*/  ULDC.64 UR4, c[0x0][0xb48] ;  /* 0x0002d20000047ab9 */ /* 0x000fe20000000a00 */
[----:B0-----:R-:W-:Y:S02]  /*a7f0*/  IMAD R6, R12, UR8, RZ ;  /* 0x000000080c067c24 */ /* 0x001fe4000f8e02ff */
[----:B-1----:R-:W-:Y:S02]  /*a800*/  IMAD R15, R14, 0x40, R11 ;  /* 0x000000400e0f7824 */ /* 0x002fe400078e020b */
[----:B------:R-:W-:Y:S02]  /*a810*/  IMAD R13, R13, UR7, R6 ;  /* 0x000000070d0d7c24 */ /* 0x000fe4000f8e0206 */
[----:B--2---:R-:W-:Y:S01]  /*a820*/  @P1 IMAD.HI.U32 R10, R15, R10, RZ ;  /* 0x0000000a0f0a1227 */ /* 0x004fe200078e00ff */
[----:B------:R-:W-:-:S03]  /*a830*/  MOV R11, R15 ;  /* 0x0000000f000b7202 */ /* 0x000fc60000000f00 */
[----:B------:R-:W-:-:S04]  /*a840*/  IMAD.WIDE.U32 R4, R12, UR7, R4 ;  /* 0x000000070c047c25 */ /* 0x000fc8000f8e0004 */
[----:B------:R-:W-:Y:S01]  /*a850*/  IMAD R3, R3, UR4, RZ ;  /* 0x0000000403037c24 */ /* 0x000fe2000f8e02ff */
[----:B----4-:R-:W-:Y:S01]  /*a860*/  @P1 SHF.R.U32.HI R11, RZ, R17, R10 ;  /* 0x00000011ff0b1219 */ /* 0x010fe2000001160a */
[----:B------:R-:W-:Y:S02]  /*a870*/  IMAD.IADD R5, R5, 0x1, R13 ;  /* 0x0000000105057824 */ /* 0x000fe400078e020d */
[C---:B------:R-:W-:Y:S01]  /*a880*/  IMAD R13, R2.reuse, UR5, R3 ;  /* 0x00000005020d7c24 */ /* 0x040fe2000f8e0203 */
[----:B------:R-:W-:Y:S01]  /*a890*/  SHF.R.S32.HI R6, RZ, 0x1f, R11 ;  /* 0x0000001fff067819 */ /* 0x000fe2000001140b */
[----:B------:R-:W-:Y:S01]  /*a8a0*/  IMAD.WIDE.U32 R2, R2, UR4, R4 ;  /* 0x0000000402027c25 */ /* 0x000fe2000f8e0004 */
[----:B------:R-:W-:-:S03]  /*a8b0*/  ULDC.64 UR4, c[0x0][0xb30] ;  /* 0x0002cc0000047ab9 */ /* 0x000fc60000000a00 */
[----:B------:R-:W-:Y:S01]  /*a8c0*/  IMAD.MOV R10, RZ, RZ, -R11 ;  /* 0x000000ffff0a7224 */ /* 0x000fe200078e0a0b */
[----:B------:R-:W-:Y:S01]  /*a8d0*/  IADD3 R3, R3, R13, RZ ;  /* 0x0000000d03037210 */ /* 0x000fe20007ffe0ff */
[----:B------:R-:W-:Y:S02]  /*a8e0*/  IMAD R6, R6, UR4, RZ ;  /* 0x0000000406067c24 */ /* 0x000fe4000f8e02ff */
[----:B------:R-:W-:Y:S02]  /*a8f0*/  IMAD R5, R7, R10, R15 ;  /* 0x0000000a07057224 */ /* 0x000fe400078e020f */
[C---:B------:R-:W-:Y:S01]  /*a900*/  IMAD R13, R11.reuse, UR5, R6 ;  /* 0x000000050b0d7c24 */ /* 0x040fe2000f8e0206 */
[----:B------:R-:W-:Y:S01]  /*a910*/  LEA.HI R6, R0, R0, RZ, 0x1 ;  /* 0x0000000000067211 */ /* 0x000fe200078f08ff */
[----:B------:R-:W-:Y:S01]  /*a920*/  IMAD.WIDE.U32 R2, R11, UR4, R2 ;  /* 0x000000040b027c25 */ /* 0x000fe2000f8e0002 */
[----:B------:R-:W-:Y:S01]  /*a930*/  SHF.R.S32.HI R4, RZ, 0x1f, R5 ;  /* 0x0000001fff047819 */ /* 0x000fe20000011405 */
[----:B------:R-:W-:-:S02]  /*a940*/  ULDC.64 UR4, c[0x0][0xb28] ;  /* 0x0002ca0000047ab9 */ /* 0x000fc40000000a00 */
        /* <DEDUP_REMOVED lines=8> */
[----:B------:R-:W-:Y:S01]  /*a9d0*/  LOP3.LUT R11, R6, 0xfffffe, RZ, 0xc0, !PT ;  /* 0x00fffffe060b7812 */ /* 0x000fe200078ec0ff */
[----:B------:R-:W-:Y:S01]  /*a9e0*/  IMAD R6, R7, UR4, RZ ;  /* 0x0000000407067c24 */ /* 0x000fe2000f8e02ff */
[----:B------:R-:W-:Y:S02]  /*a9f0*/  LEA R7, R14, R155, 0x6 ;  /* 0x0000009b0e077211 */ /* 0x000fe400078e30ff */
[----:B------:R-:W-:Y:S01]  /*aa00*/  LEA.HI.X R5, R2, UR5, R5, 0x2, P0 ;  /* 0x0000000502057c11 */ /* 0x000fe200080f1405 */
[----:B------:R-:W-:Y:S01]  /*aa10*/  IMAD.IADD R11, R0, 0x1, -R11 ;  /* 0x00000001000b7824 */ /* 0x000fe200078e0a0b */
[----:B------:R-:W-:Y:S01]  /*aa20*/  ISETP.GE.AND P0, PT, R7, R6, PT ;  /* 0x000000060700720c */ /* 0x000fe20003f06270 */
[----:B------:R-:W-:Y:S01]  /*aa30*/  IMAD.IADD R0, R8, 0x1, -R9 ;  /* 0x0000000108007824 */ /* 0x000fe200078e0a09 */
[----:B------:R0:W1:Y:S04]  /*aa40*/  SHFL.IDX PT, R2, R4, RZ, 0x1c1f ;  /* 0x001c1fff04027589 */ /* 0x00006800000e0000 */
[----:B------:R-:W-:Y:S01]  /*aa50*/  LEA R0, R11, R0, 0x7 ;  /* 0x000000000b007211 */ /* 0x000fe200078e38ff */
[----:B------:R0:W2:Y:S04]  /*aa60*/  SHFL.IDX PT, R3, R5, RZ, 0x1c1f ;  /* 0x001c1fff05037589 */ /* 0x0000a800000e0000 */
[----:B------:R-:W-:-:S02]  /*aa70*/  IMAD.SHL.U32 R0, R0, 0x2, RZ ;  /* 0x0000000200007824 */ /* 0x000fc400078e00ff */
[----:B------:R-:W-:Y:S05]  /*aa80*/  @P0 BRA `(.L_x_4233) ;  /* 0x0000000c00000947 */ /* 0x000fea0003800000 */
[C---:B------:R-:W-:Y:S01]  /*aa90*/  VIADD R9, R0.reuse, 0x8 ;  /* 0x0000000800097836 */ /* 0x040fe20000000000 */
[----:B------:R-:W-:Y:S01]  /*aaa0*/  ULDC UR4, c[0x0][0xac8] ;  /* 0x0002b20000047ab9 */ /* 0x000fe20000000800 */
[C---:B------:R-:W-:Y:S01]  /*aab0*/  IADD3 R11, R0.reuse, 0x10, RZ ;  /* 0x00000010000b7810 */ /* 0x040fe20007ffe0ff */
        /* <DEDUP_REMOVED lines=11> */
[----:B------:R-:W-:-:S02]  /*ab70*/  ISETP.GE.AND P0, PT, R16, UR4, PT ;  /* 0x0000000410007c0c */ /* 0x000fc4000bf06270 */
[----:B------:R-:W-:Y:S02]  /*ab80*/  ISETP.GE.AND P1, PT, R17, UR4, PT ;  /* 0x0000000411007c0c */ /* 0x000fe4000bf26270 */
[----:B------:R-:W-:Y:S02]  /*ab90*/  @!P2 LEA.HI R8, R0, R0, RZ, 0x1 ;  /* 0x000000000008a211 */ /* 0x000fe400078f08ff */
[----:B------:R-:W-:Y:S02]  /*aba0*/  @!P3 LEA.HI R10, R9, R9, RZ, 0x1 ;  /* 0x00000009090ab211 */ /* 0x000fe400078f08ff */
[----:B------:R-:W-:Y:S02]  /*abb0*/  @!P4 LEA.HI R12, R11, R11, RZ, 0x1 ;  /* 0x0000000b0b0cc211 */ /* 0x000fe400078f08ff */
[----:B------:R-:W-:Y:S02]  /*abc0*/  @!P5 LEA.HI R14, R13, R13, RZ, 0x1 ;  /* 0x0000000d0d0ed211 */ /* 0x000fe400078f08ff */
[----:B------:R-:W-:-:S02]  /*abd0*/  @!P2 LOP3.LUT R9, R8, 0xfffffffe, RZ, 0xc0, !PT ;  /* 0xfffffffe0809a812 */ /* 0x000fc400078ec0ff */
[----:B------:R-:W-:Y:S02]  /*abe0*/  @!P3 LOP3.LUT R11, R10, 0xfffffffe, RZ, 0xc0, !PT ;  /* 0xfffffffe0a0bb812 */ /* 0x000fe400078ec0ff */
        /* <DEDUP_REMOVED lines=16> */
[----:B-1----:R-:W-:Y:S01]  /*acf0*/  VIADD R24, R0, 0x60 ;  /* 0x0000006000187836 */ /* 0x002fe20000000000 */
[----:B------:R-:W-:Y:S02]  /*ad00*/  @!P0 LEA.HI R16, R16, R16, RZ, 0x1 ;  /* 0x0000001010108211 */ /* 0x000fe400078f08ff */
[----:B------:R-:W-:-:S02]  /*ad10*/  @!P1 LEA.HI R17, R17, R17, RZ, 0x1 ;  /* 0x0000001111119211 */ /* 0x000fc400078f08ff */
[----:B------:R-:W-:Y:S02]  /*ad20*/  @!P0 LOP3.LUT R9, R16, 0xfffffffe, RZ, 0xc0, !PT ;  /* 0xfffffffe10098812 */ /* 0x000fe400078ec0ff */
[----:B--2---:R-:W-:Y:S02]  /*ad30*/  @!P1 LOP3.LUT R11, R17, 0xfffffffe, RZ, 0xc0, !PT ;  /* 0xfffffffe110b9812 */ /* 0x004fe400078ec0ff */
        /* <DEDUP_REMOVED lines=8> */
[----:B---3--:R-:W-:Y:S01]  /*adc0*/  @!P2 LOP3.LUT R13, R18, 0xfffffffe, RZ, 0xc0, !PT ;  /* 0xfffffffe120da812 */ /* 0x008fe200078ec0ff */
[----:B------:R2:W-:Y:S01]  /*add0*/  @!P1 ST.E.64 desc[UR44][R10.64], R44 ;  /* 0x0000002c0a009985 */ /* 0x0005e2000c101b2c */
[----:B------:R-:W-:Y:S01]  /*ade0*/  @!P3 LOP3.LUT R19, R19, 0xfffffffe, RZ, 0xc0, !PT ;  /* 0xfffffffe1313b812 */ /* 0x000fe200078ec0ff */
[----:B------:R-:W-:Y:S01]  /*adf0*/  VIADD R18, R0, 0x68 ;  /* 0x0000006800127836 */ /* 0x000fe20000000000 */
[----:B----4-:R-:W-:Y:S01]  /*ae00*/  @!P4 LOP3.LUT R15, R20, 0xfffffffe, RZ, 0xc0, !PT ;  /* 0xfffffffe140fc812 */ /* 0x010fe200078ec0ff */
[C---:B------:R-:W-:Y:S01]  /*ae10*/  VIADD R20, R0.reuse, 0x78 ;  /* 0x0000007800147836 */ /* 0x040fe20000000000 */
[----:B------:R-:W-:Y:S02]  /*ae20*/  @!P5 LOP3.LUT R21, R21, 0xfffffffe, RZ, 0xc0, !PT ;  /* 0xfffffffe1515d812 */ /* 0x000fe400078ec0ff */
[----:B------:R-:W-:Y:S02]  /*ae30*/  IADD3 R23, R0, 0x58, RZ ;  /* 0x0000005800177810 */ /* 0x000fe40007ffe0ff */
[----:B------:R-:W-:Y:S01]  /*ae40*/  @!P6 LOP3.LUT R17, R22, 0xfffffffe, RZ, 0xc0, !PT ;  /* 0xfffffffe1611e812 */ /* 0x000fe200078ec0ff */
[----:B-1----:R-:W-:Y:S01]  /*ae50*/  @!P2 IMAD.WIDE R8, R13, 0x4, R2 ;  /* 0x000000040d08a825 */ /* 0x002fe200078e0202 */
[----:B------:R-:W-:-:S02]  /*ae60*/  ISETP.GE.AND P1, PT, R23, UR4, PT ;  /* 0x0000000417007c0c */ /* 0x000fc4000bf26270 */
[----:B------:R-:W-:Y:S01]  /*ae70*/  ISETP.GE.AND P0, PT, R24, UR4, PT ;  /* 0x0000000418007c0c */ /* 0x000fe2000bf06270 */
[--C-:B--2---:R-:W-:Y:S01]  /*ae80*/  @!P3 IMAD.WIDE R10, R19, 0x4, R2.reuse ;  /* 0x00000004130ab825 */ /* 0x104fe200078e0202 */
[----:B------:R1:W-:Y:S01]  /*ae90*/  @!P2 ST.E.64 desc[UR44][R8.64], R48 ;  /* 0x000000300800a985 */ /* 0x0003e2000c101b2c */
[C---:B------:R-:W-:Y:S02]  /*aea0*/  IADD3 R19, R0.reuse, 0x70, RZ ;  /* 0x0000007000137810 */ /* 0x040fe40007ffe0ff */
[--C-:B------:R-:W-:Y:S01]  /*aeb0*/  @!P4 IMAD.WIDE R12, R15, 0x4, R2.reuse ;  /* 0x000000040f0cc825 */ /* 0x100fe200078e0202 */
[----:B------:R2:W-:Y:S01]  /*aec0*/  @!P3 ST.E.64 desc[UR44][R10.64], R52 ;  /* 0x000000340a00b985 */ /* 0x0005e2000c101b2c */
[----:B------:R-:W-:Y:S02]  /*aed0*/  IADD3 R22, R0, 0x88, RZ ;  /* 0x0000008800167810 */ /* 0x000fe40007ffe0ff */
        /* <DEDUP_REMOVED lines=12> */
[----:B------:R-:W-:Y:S02]  /*afa0*/  @!P0 LEA.HI R24, R24, R24, RZ, 0x1 ;  /* 0x0000001818188211 */ /* 0x000fe400078f08ff */
[----:B-1----:R-:W-:Y:S01]  /*afb0*/  @!P1 LOP3.LUT R9, R23, 0xfffffffe, RZ, 0xc0, !PT ;  /* 0xfffffffe17099812 */ /* 0x002fe200078ec0ff */
[----:B------:R-:W-:Y:S01]  /*afc0*/  VIADD R23, R0, 0x90 ;  /* 0x0000009000177836 */ /* 0x000fe20000000000 */
[----:B--2---:R-:W-:Y:S01]  /*afd0*/  @!P0 LOP3.LUT R11, R24, 0xfffffffe, RZ, 0xc0, !PT ;  /* 0xfffffffe180b8812 */ /* 0x004fe200078ec0ff */
        /* <DEDUP_REMOVED lines=9> */
[----:B---3--:R-:W-:Y:S01]  /*b070*/  @!P2 LOP3.LUT R13, R18, 0xfffffffe, RZ, 0xc0, !PT ;  /* 0xfffffffe120da812 */ /* 0x008fe200078ec0ff */
[----:B------:R2:W-:Y:S01]  /*b080*/  @!P0 ST.E.64 desc[UR44][R10.64], R72 ;  /* 0x000000480a008985 */ /* 0x0005e2000c101b2c */
[----:B------:R-:W-:Y:S02]  /*b090*/  @!P6 LOP3.LUT R19, R19, 0xfffffffe, RZ, 0xc0, !PT ;  /* 0xfffffffe1313e812 */ /* 0x000fe400078ec0ff */
[----:B----4-:R-:W-:Y:S01]  /*b0a0*/  @!P5 LOP3.LUT R15, R20, 0xfffffffe, RZ, 0xc0, !PT ;  /* 0xfffffffe140fd812 */ /* 0x010fe200078ec0ff */
[----:B------:R-:W-:Y:S01]  /*b0b0*/  VIADD R20, R0, 0xb0 ;  /* 0x000000b000147836 */ /* 0x000fe20000000000 */
[----:B------:R-:W-:-:S02]  /*b0c0*/  @!P4 LOP3.LUT R21, R21, 0xfffffffe, RZ, 0xc0, !PT ;  /* 0xfffffffe1515c812 */ /* 0x000fc400078ec0ff */
[----:B-----5:R-:W-:Y:S01]  /*b0d0*/  @!P3 LOP3.LUT R17, R22, 0xfffffffe, RZ, 0xc0, !PT ;  /* 0xfffffffe1611b812 */ /* 0x020fe200078ec0ff */
[C---:B------:R-:W-:Y:S01]  /*b0e0*/  VIADD R22, R0.reuse, 0xc0 ;  /* 0x000000c000167836 */ /* 0x040fe20000000000 */
[----:B------:R-:W-:Y:S01]  /*b0f0*/  ISETP.GE.AND P0, PT, R23, UR4, PT ;  /* 0x0000000417007c0c */ /* 0x000fe2000bf06270 */
[--C-:B-1----:R-:W-:Y:S01]  /*b100*/  @!P2 IMAD.WIDE R8, R13, 0x4, R2.reuse ;  /* 0x000000040d08a825 */ /* 0x102fe200078e0202 */
[----:B------:R-:W-:Y:S02]  /*b110*/  IADD3 R18, R0, 0xa0, RZ ;  /* 0x000000a000127810 */ /* 0x000fe40007ffe0ff */
[----:B------:R-:W-:Y:S01]  /*b120*/  ISETP.GE.AND P1, PT, R24, UR4, PT ;  /* 0x0000000418007c0c */ /* 0x000fe2000bf26270 */
[--C-:B--2---:R-:W-:Y:S01]  /*b130*/  @!P6 IMAD.WIDE R10, R19, 0x4, R2.reuse ;  /* 0x00000004130ae825 */ /* 0x104fe200078e0202 */
[----:B------:R1:W-:Y:S01]  /*b140*/  @!P2 ST.E.64 desc[UR44][R8.64], R76 ;  /* 0x0000004c0800a985 */ /* 0x0003e2000c101b2c */
[----:B------:R-:W-:Y:S02]  /*b150*/  ISETP.GE.AND P2, PT, R18, UR4, PT ;  /* 0x0000000412007c0c */ /* 0x000fe4000bf46270 */
[----:B------:R-:W-:Y:S01]  /*b160*/  @!P5 IMAD.WIDE R12, R15, 0x4, R2 ;  /* 0x000000040f0cd825 */ /* 0x000fe200078e0202 */
[----:B------:R2:W-:Y:S01]  /*b170*/  @!P6 ST.E.64 desc[UR44][R10.64], R80 ;  /* 0x000000500a00e985 */ /* 0x0005e2000c101b2c */
[----:B------:R-:W-:-:S02]  /*b180*/  ISETP.GE.AND P6, PT, R22, UR4, PT ;  /* 0x0000000416007c0c */ /* 0x000fc4000bfc6270 */
[--C-:B------:R-:W-:Y:S01]  /*b190*/  @!P4 IMAD.WIDE R14, R21, 0x4, R2.reuse ;  /* 0x00000004150ec825 */ /* 0x100fe200078e0202 */
[----:B------:R3:W-:Y:S01]  /*b1a0*/  @!P5 ST.E.64 desc[UR44][R12.64], R84 ;  /* 0x000000540c00d985 */ /* 0x0007e2000c101b2c */
[----:B------:R-:W-:Y:S02]  /*b1b0*/  IADD3 R21, R0, 0xb8, RZ ;  /* 0x000000b800157810 */ /* 0x000fe40007ffe0ff */
[----:B------:R-:W-:Y:S01]  /*b1c0*/  @!P3 IMAD.WIDE R16, R17, 0x4, R2 ;  /* 0x000000041110b825 */ /* 0x000fe200078e0202 */
[----:B------:R4:W-:Y:S01]  /*b1d0*/  @!P4 ST.E.64 desc[UR44][R14.64], R88 ;  /* 0x000000580e00c985 */ /* 0x0009e2000c101b2c */
[----:B------:R-:W-:Y:S02]  /*b1e0*/  ISETP.GE.AND P4, PT, R20, UR4, PT ;  /* 0x0000000414007c0c */ /* 0x000fe4000bf86270 */
[----:B------:R-:W-:Y:S01]  /*b1f0*/  VIADD R19, R0, 0xa8 ;  /* 0x000000a800137836 */ /* 0x000fe20000000000 */
[----:B------:R5:W-:Y:S01]  /*b200*/  @!P3 ST.E.64 desc[UR44][R16.64], R92 ;  /* 0x0000005c1000b985 */ /* 0x000be2000c101b2c */
[----:B------:R-:W-:-:S02]  /*b210*/  ISETP.GE.AND P5, PT, R21, UR4, PT ;  /* 0x0000000415007c0c */ /* 0x000fc4000bfa6270 */
[----:B------:R-:W-:Y:S02]  /*b220*/  @!P0 LEA.HI R23, R23, R23, RZ, 0x1 ;  /* 0x0000001717178211 */ /* 0x000fe400078f08ff */
[----:B------:R-:W-:Y:S02]  /*b230*/  ISETP.GE.AND P3, PT, R19, UR4, PT ;  /* 0x0000000413007c0c */ /* 0x000fe4000bf66270 */
[----:B------:R-:W-:Y:S02]  /*b240*/  @!P1 LEA.HI R24, R24, R24, RZ, 0x1 ;  /* 0x0000001818189211 */ /* 0x000fe400078f08ff */
[----:B-1----:R-:W-:Y:S02]  /*b250*/  @!P0 LOP3.LUT R9, R23, 0xfffffffe, RZ, 0xc0, !PT ;  /* 0xfffffffe17098812 */ /* 0x002fe400078ec0ff */
[----:B------:R-:W-:Y:S02]  /*b260*/  @!P2 LEA.HI R18, R18, R18, RZ, 0x1 ;  /* 0x000000121212a211 */ /* 0x000fe400078f08ff */
[----:B--2---:R-:W-:Y:S01]  /*b270*/  @!P1 LOP3.LUT R11, R24, 0xfffffffe, RZ, 0xc0, !PT ;  /* 0xfffffffe180b9812 */ /* 0x004fe200078ec0ff */
[----:B------:R-:W-:Y:S01]  /*b280*/  @!P0 IMAD.WIDE R8, R9, 0x4, R2 ;  /* 0x0000000409088825 */ /* 0x000fe200078e0202 */
[----:B------:R-:W-:-:S02]  /*b290*/  @!P4 LEA.HI R20, R20, R20, RZ, 0x1 ;  /* 0x000000141414c211 */ /* 0x000fc400078f08ff */
[----:B---3--:R-:W-:Y:S01]  /*b2a0*/  @!P2 LOP3.LUT R13, R18, 0xfffffffe, RZ, 0xc0, !PT ;  /* 0xfffffffe120da812 */ /* 0x008fe200078ec0ff */
        /* <DEDUP_REMOVED lines=9> */
[----:B----4-:R-:W-:Y:S01]  /*b340*/  @!P4 LOP3.LUT R15, R20, 0xfffffffe, RZ, 0xc0, !PT ;  /* 0xfffffffe140fc812 */ /* 0x010fe200078ec0ff */
[----:B------:R3:W-:Y:S01]  /*b350*/  @!P2 ST.E.64 desc[UR44][R12.64], R104 ;  /* 0x000000680c00a985 */ /* 0x0007e2000c101b2c */
[----:B------:R-:W-:Y:S01]  /*b360*/  @!P5 LOP3.LUT R21, R21, 0xfffffffe, RZ, 0xc0, !PT ;  /* 0xfffffffe1515d812 */ /* 0x000fe200078ec0ff */
[----:B------:R-:W-:Y:S01]  /*b370*/  VIADD R20, R0, 0xd8 ;  /* 0x000000d800147836 */ /* 0x000fe20000000000 */
[----:B-----5:R-:W-:-:S02]  /*b380*/  @!P6 LOP3.LUT R17, R22, 0xfffffffe, RZ, 0xc0, !PT ;  /* 0xfffffffe1611e812 */ /* 0x020fc400078ec0ff */
        /* <DEDUP_REMOVED lines=9> */
[----:B---3--:R-:W-:-:S02]  /*b420*/  IADD3 R12, R0, 0xe8, RZ ;  /* 0x000000e8000c7810 */ /* 0x008fc40007ffe0ff */
[----:B------:R-:W-:Y:S01]  /*b430*/  @!P6 IMAD.WIDE R16, R17, 0x4, R2 ;  /* 0x000000041110e825 */ /* 0x000fe200078e0202 */
[----:B------:R3:W-:Y:S01]  /*b440*/  @!P5 ST.E.64 desc[UR44][R14.64], R116 ;  /* 0x000000740e00d985 */ /* 0x0007e2000c101b2c */
[----:B------:R-:W-:Y:S02]  /*b450*/  ISETP.GE.AND P4, PT, R12, UR4, PT ;  /* 0x000000040c007c0c */ /* 0x000fe4000bf86270 */
[C---:B------:R-:W-:Y:S01]  /*b460*/  VIADD R21, R0.reuse, 0xe0 ;  /* 0x000000e000157836 */ /* 0x040fe20000000000 */
[----:B------:R4:W-:Y:S01]  /*b470*/  @!P6 ST.E.64 desc[UR44][R16.64], R120 ;  /* 0x000000781000e985 */ /* 0x0009e2000c101b2c */
[----:B------:R-:W-:Y:S01]  /*b480*/  VIADD R13, R0, 0xf0 ;  /* 0x000000f0000d7836 */ /* 0x000fe20000000000 */
[----:B------:R-:W-:Y:S01]  /*b490*/  @!P0 LEA.HI R18, R18, R18, RZ, 0x1 ;  /* 0x0000001212128211 */ /* 0x000fe200078f08ff */
[----:B-1----:R-:W-:Y:S01]  /*b4a0*/  VIADD R9, R0, 0xf8 ;  /* 0x000000f800097836 */ /* 0x002fe20000000000 */
[----:B------:R-:W-:Y:S02]  /*b4b0*/  ISETP.GE.AND P3, PT, R21, UR4, PT ;  /* 0x0000000415007c0c */ /* 0x000fe4000bf66270 */
[----:B------:R-:W-:-:S02]  /*b4c0*/  ISETP.GE.AND P5, PT, R13, UR4, PT ;  /* 0x000000040d007c0c */ /* 0x000fc4000bfa6270 */
[----:B------:R-:W-:Y:S02]  /*b4d0*/  ISETP.GE.AND P6, PT, R9, UR4, PT ;  /* 0x0000000409007c0c */ /* 0x000fe4000bfc6270 */
[----:B------:R-:W-:Y:S02]  /*b4e0*/  @!P1 LEA.HI R19, R19, R19, RZ, 0x1 ;  /* 0x0000001313139211 */ /* 0x000fe400078f08ff */
[----:B------:R-:W-:Y:S02]  /*b4f0*/  @!P2 LEA.HI R20, R20, R20, RZ, 0x1 ;  /* 0x000000141414a211 */ /* 0x000fe400078f08ff */
[----:B------:R-:W-:Y:S02]  /*b500*/  @!P4 LEA.HI R12, R12, R12, RZ, 0x1 ;  /* 0x0000000c0c0cc211 */ /* 0x000fe400078f08ff */
[----:B--2---:R-:W-:Y:S02]  /*b510*/  @!P1 LOP3.LUT R11, R19, 0xfffffffe, RZ, 0xc0, !PT ;  /* 0xfffffffe130b9812 */ /* 0x004fe400078ec0ff */
[----:B------:R-:W-:-:S02]  /*b520*/  @!P3 LEA.HI R21, R21, R21, RZ, 0x1 ;  /* 0x000000151515b211 */ /* 0x000fc400078f08ff */
[----:B------:R-:W-:Y:S02]  /*b530*/  @!P5 LEA.HI R8, R13, R13, RZ, 0x1 ;  /* 0x0000000d0d08d211 */ /* 0x000fe400078f08ff */
[----:B------:R-:W-:Y:S02]  /*b540*/  @!P6 LEA.HI R10, R9, R9, RZ, 0x1 ;  /* 0x00000009090ae211 */ /* 0x000fe400078f08ff */
[----:B------:R-:W-:Y:S02]  /*b550*/  @!P0 LOP3.LUT R9, R18, 0xfffffffe, RZ, 0xc0, !PT ;  /* 0xfffffffe12098812 */ /* 0x000fe400078ec0ff */
[----:B------:R-:W-:Y:S02]  /*b560*/  @!P2 LOP3.LUT R13, R20, 0xfffffffe, RZ, 0xc0, !PT ;  /* 0xfffffffe140da812 */ /* 0x000fe400078ec0ff */
[----:B---3--:R-:W-:Y:S02]  /*b570*/  @!P3 LOP3.LUT R15, R21, 0xfffffffe, RZ, 0xc0, !PT ;  /* 0xfffffffe150fb812 */ /* 0x008fe400078ec0ff */
[----:B----4-:R-:W-:Y:S01]  /*b580*/  @!P4 LOP3.LUT R17, R12, 0xfffffffe, RZ, 0xc0, !PT ;  /* 0xfffffffe0c11c812 */ /* 0x010fe200078ec0ff */
[----:B------:R-:W-:Y:S01]  /*b590*/  @!P2 IMAD.WIDE R12, R13, 0x4, R2 ;  /* 0x000000040d0ca825 */ /* 0x000fe200078e0202 */
[----:B------:R-:W-:-:S02]  /*b5a0*/  @!P5 LOP3.LUT R19, R8, 0xfffffffe, RZ, 0xc0, !PT ;  /* 0xfffffffe0813d812 */ /* 0x000fc400078ec0ff */
        /* <DEDUP_REMOVED lines=14> */
.L_x_4233:
[----:B------:R-:W-:Y:S05]  /*b690*/  BSYNC B0 ;  /* 0x0000000000007941 */ /* 0x000fea0003800000 */
.L_x_4232:
[----:B------:R-:W-:Y:S01]  /*b6a0*/  IADD3 R7, R7, 0x8, RZ ;  /* 0x0000000807077810 */ /* 0x000fe20007ffe0ff */
[----:B--23--:R2:W3:Y:S03]  /*b6b0*/  SHFL.IDX PT, R3, R5, 0x1, 0x1c1f ;  /* 0x003c1f0005037f89 */ /* 0x00c4e600000e0000 */
[----:B------:R-:W-:Y:S01]  /*b6c0*/  ISETP.GE.AND P0, PT, R7, R6, PT ;  /* 0x000000060700720c */ /* 0x000fe20003f06270 */
[----:B-1----:R2:W1:-:S12]  /*b6d0*/  SHFL.IDX PT, R2, R4, 0x1, 0x1c1f ;  /* 0x003c1f0004027f89 */ /* 0x00245800000e0000 */
[----:B--2---:R-:W-:Y:S05]  /*b6e0*/  @P0 BRA `(.L_x_4187) ;  /* 0x0000005400c40947 */ /* 0x004fea0003800000 */
[C---:B0-----:R-:W-:Y:S01]  /*b6f0*/  VIADD R5, R0.reuse, 0x8 ;  /* 0x0000000800057836 */ /* 0x041fe20000000000 */
        /* <DEDUP_REMOVED lines=8> */
[C---:B------:R-:W-:Y:S01]  /*b780*/  IADD3 R10, R0.reuse, 0x18, RZ ;  /* 0x00000018000a7810 */ /* 0x040fe20007ffe0ff */
[C---:B------:R-:W-:Y:S01]  /*b790*/  VIADD R15, R0.reuse, 0x40 ;  /* 0x00000040000f7836 */ /* 0x040fe20000000000 */
[----:B------:R-:W-:Y:S01]  /*b7a0*/  ISETP.GE.AND P6, PT, R11, UR4, PT ;  /* 0x000000040b007c0c */ /* 0x000fe2000bfc6270 */
[----:B------:R-:W-:Y:S01]  /*b7b0*/  VIADD R18, R0, 0x50 ;  /* 0x0000005000127836 */ /* 0x000fe20000000000 */
[----:B------:R-:W-:Y:S01]  /*b7c0*/  ISETP.GE.AND P5, PT, R10, UR4, PT ;  /* 0x000000040a007c0c */ /* 0x000fe2000bfa6270 */
        /* <DEDUP_REMOVED lines=9> */
[----:B-1-3--:R-:W-:Y:S01]  /*b860*/  @!P0 IMAD.WIDE R4, R5, 0x4, R2 ;  /* 0x0000000405048825 */ /* 0x00afe200078e0202 */
[----:B------:R-:W-:-:S02]  /*b870*/  IADD3 R16, R0, 0x48, RZ ;  /* 0x0000004800107810 */ /* 0x000fc40007ffe0ff */
[----:B------:R-:W-:Y:S01]  /*b880*/  ISETP.GE.AND P3, PT, R15, UR4, PT ;  /* 0x000000040f007c0c */ /* 0x000fe2000bf66270 */
[--C-:B------:R-:W-:Y:S01]  /*b890*/  @!P1 IMAD.WIDE R6, R7, 0x4, R2.reuse ;  /* 0x0000000407069825 */ /* 0x100fe200078e0202 */
[----:B------:R0:W-:Y:S01]  /*b8a0*/  @!P0 ST.E.64 desc[UR44][R4.64], R26 ;  /* 0x0000001a04008985 */ /* 0x0001e2000c101b2c */
[----:B------:R-:W-:Y:S02]  /*b8b0*/  ISETP.GE.AND P0, PT, R12, UR4, PT ;  /* 0x000000040c007c0c */ /* 0x000fe4000bf06270 */
[----:B------:R-:W-:Y:S01]  /*b8c0*/  @!P2 IMAD.WIDE R8, R9, 0x4, R2 ;  /* 0x000000040908a825 */ /* 0x000fe200078e0202 */
[----:B------:R1:W-:Y:S01]  /*b8d0*/  @!P1 ST.E.64 desc[UR44][R6.64], R30 ;  /* 0x0000001e06009985 */ /* 0x0003e2000c101b2c */
[----:B------:R-:W-:Y:S02]  /*b8e0*/  ISETP.GE.AND P1, PT, R13, UR4, PT ;  /* 0x000000040d007c0c */ /* 0x000fe4000bf26270 */
[----:B------:R-:W-:Y:S01]  /*b8f0*/  ISETP.GE.AND P4, PT, R16, UR4, PT ;  /* 0x0000000410007c0c */ /* 0x000fe2000bf86270 */
        /* <DEDUP_REMOVED lines=16> */
[----:B------:R-:W-:Y:S02]  /*ba00*/  @!P1 LOP3.LUT R13, R13, 0xfffffffe, RZ, 0xc0, !PT ;  /* 0xfffffffe0d0d9812 */ /* 0x000fe400078ec0ff */
[----:B------:R-:W-:-:S02]  /*ba10*/  @!P2 LOP3.LUT R11, R14, 0xfffffffe, RZ, 0xc0, !PT ;  /* 0xfffffffe0e0ba812 */ /* 0x000fc400078ec0ff */
[----:B------:R-:W-:Y:S02]  /*ba20*/  @!P3 LOP3.LUT R15, R15, 0xfffffffe, RZ, 0xc0, !PT ;  /* 0xfffffffe0f0fb812 */ /* 0x000fe400078ec0ff */
[----:B------:R-:W-:Y:S01]  /*ba30*/  @!P4 LOP3.LUT R17, R16, 0xfffffffe, RZ, 0xc0, !PT ;  /* 0xfffffffe1011c812 */ /* 0x000fe200078ec0ff */
        /* <DEDUP_REMOVED lines=9> */
[----:B------:R1:W-:Y:S03]  /*bad0*/  @!P1 ST.E.64 desc[UR44][R6.64], R50 ;  /* 0x0000003206009985 */ /* 0x0003e6000c101b2c */
        /* <DEDUP_REMOVED lines=8> */
[----:B------:R-:W-:Y:S02]  /*bb60*/  ISETP.GE.AND P4, PT, R14, UR4, PT ;  /* 0x000000040e007c0c */ /* 0x000fe4000bf86270 */
[----:B------:R-:W-:Y:S02]  /*bb70*/  ISETP.GE.AND P1, PT, R17, UR4, PT ;  /* 0x0000000411007c0c */ /* 0x000fe4000bf26270 */
[----:B------:R-:W-:Y:S02]  /*bb80*/  ISETP.GE.AND P3, PT, R15, UR4, PT ;  /* 0x000000040f007c0c */ /* 0x000fe4000bf66270 */
[----:B------:R-:W-:Y:S02]  /*bb90*/  @!P5 LEA.HI R18, R18, R18, RZ, 0x1 ;  /* 0x000000121212d211 */ /* 0x000fe400078f08ff */
[----:B------:R-:W-:-:S02]  /*bba0*/  @!P6 LEA.HI R19, R19, R19, RZ, 0x1 ;  /* 0x000000131313e211 */ /* 0x000fc400078f08ff */
        /* <DEDUP_REMOVED lines=58> */
[C---:B------:R-:W-:Y:S01]  /*bf50*/  VIADD R16, R0.reuse, 0xe0 ;  /* 0x000000e000107836 */ /* 0x040fe20000000000 */
[----:B------:R-:W-:Y:S02]  /*bf60*/  @!P2 LOP3.LUT R17, R17, 0xfffffffe, RZ, 0xc0, !PT ;  /* 0xfffffffe1111a812 */ /* 0x000fe400078ec0ff */
[----:B------:R-:W-:Y:S02]  /*bf70*/  IADD3 R18, R0, 0xc0, RZ ;  /* 0x000000c000127810 */ /* 0x000fe40007ffe0ff */
[----:B----4-:R-:W-:Y:S01]  /*bf80*/  @!P1 LOP3.LUT R13, R20, 0xfffffffe, RZ, 0xc0, !PT ;  /* 0xfffffffe140d9812 */ /* 0x010fe200078ec0ff */
[----:B0-----:R-:W-:Y:S01]  /*bf90*/  @!P0 IMAD.WIDE R4, R9, 0x4, R2 ;  /* 0x0000000409048825 */ /* 0x001fe200078e0202 */
[----:B------:R-:W-:-:S02]  /*bfa0*/  ISETP.GE.AND P5, PT, R18, UR4, PT ;  /* 0x0000000412007c0c */ /* 0x000fc4000bfa6270 */
[----:B------:R-:W-:Y:S01]  /*bfb0*/  ISETP.GE.AND P6, PT, R19, UR4, PT ;  /* 0x0000000413007c0c */ /* 0x000fe2000bfc6270 */
[--C-:B-1----:R-:W-:Y:S01]  /*bfc0*/  @!P4 IMAD.WIDE R6, R15, 0x4, R2.reuse ;  /* 0x000000040f06c825 */ /* 0x102fe200078e0202 */
        /* <DEDUP_REMOVED lines=13> */
[----:B------:R-:W-:Y:S01]  /*c0a0*/  ISETP.GE.AND P1, PT, R15, UR4, PT ;  /* 0x000000040f007c0c */ /* 0x000fe2000bf26270 */
[----:B------:R-:W-:Y:S01]  /*c0b0*/  VIADD R0, R0, 0xf8 ;  /* 0x000000f800007836 */ /* 0x000fe20000000000 */
[----:B------:R-:W-:Y:S02]  /*c0c0*/  ISETP.GE.AND P4, PT, R20, UR4, PT ;  /* 0x0000000414007c0c */ /* 0x000fe4000bf86270 */
[----:B------:R-:W-:-:S02]  /*c0d0*/  ISETP.GE.AND P3, PT, R17, UR4, PT ;  /* 0x0000000411007c0c */ /* 0x000fc4000bf66270 */
[----:B------:R-:W-:Y:S02]  /*c0e0*/  @!P5 LEA.HI R18, R18, R18, RZ, 0x1 ;  /* 0x000000121212d211 */ /* 0x000fe400078f08ff */
[----:B------:R-:W-:Y:S02]  /*c0f0*/  @!P6 LEA.HI R19, R19, R19, RZ, 0x1 ;  /* 0x000000131313e211 */ /* 0x000fe400078f08ff */
[----:B0-----:R-:W-:Y:S02]  /*c100*/  @!P5 LOP3.LUT R5, R18, 0xfffffffe, RZ, 0xc0, !PT ;  /* 0xfffffffe1205d812 */ /* 0x001fe400078ec0ff */
        /* <DEDUP_REMOVED lines=12> */
[----:B---3--:R-:W-:-:S02]  /*c1d0*/  @!P2 LOP3.LUT R11, R16, 0xfffffffe, RZ, 0xc0, !PT ;  /* 0xfffffffe100ba812 */ /* 0x008fc400078ec0ff */
        /* <DEDUP_REMOVED lines=19> */
.L_x_4230:
        /* <DEDUP_REMOVED lines=21> */
[----:B------:R-:W-:Y:S01]  /*c460*/  UIADD3 UR6, UR5, UR6, URZ ;  /* 0x0000000605067290 */ /* 0x000fe2000fffe03f */
[----:B------:R-:W-:Y:S01]  /*c470*/  MOV R2, UR4 ;  /* 0x0000000400027c02 */ /* 0x000fe20008000f00 */
[----:B------:R-:W-:Y:S01]  /*c480*/  IMAD.U32 R3, RZ, RZ, UR5 ;  /* 0x00000005ff037e24 */ /* 0x000fe2000f8e00ff */
[----:B------:R-:W4:Y:S01]  /*c490*/  @P0 LDC R7, c[0x0][0xbec] ;  /* 0x0002fb00ff070b82 */ /* 0x000f220000000800 */
[----:B------:R-:W-:Y:S02]  /*c4a0*/  ULDC.64 UR4, c[0x0][0xbe0] ;  /* 0x0002f80000047ab9 */ /* 0x000fe40000000a00 */
[----:B------:R-:W-:-:S05]  /*c4b0*/  IMAD.U32 R3, RZ, RZ, UR6 ;  /* 0x00000006ff037e24 */ /* 0x000fca000f8e00ff */
[----:B------:R-:W5:Y:S01]  /*c4c0*/  @P0 LDC R9, c[0x0][0xbf0] ;  /* 0x0002fc00ff090b82 */ /* 0x000f620000000800 */
[----:B-1----:R-:W-:-:S07]  /*c4d0*/  USHF.R.S32.HI UR8, URZ, 0x1f, UR7 ;  /* 0x0000001f3f087899 */ /* 0x002fce0008011407 */
[----:B------:R-:W1:Y:S01]  /*c4e0*/  S2UR UR10, SR_CTAID.Y ;  /* 0x00000000000a79c3 */ /* 0x000e620000002600 */
[C---:B--2---:R-:W-:Y:S02]  /*c4f0*/  IMAD R12, R10.reuse, UR8, RZ ;  /* 0x000000080a0c7c24 */ /* 0x044fe4000f8e02ff */
[----:B------:R-:W-:-:S04]  /*c500*/  IMAD.WIDE.U32 R2, R10, UR7, R2 ;  /* 0x000000070a027c25 */ /* 0x000fc8000f8e0002 */
[----:B------:R-:W-:Y:S01]  /*c510*/  IMAD R11, R11, UR7, R12 ;  /* 0x000000070b0b7c24 */ /* 0x000fe2000f8e020c */
[----:B------:R-:W1:Y:S01]  /*c520*/  LDC R8, c[0x0][0xc50] ;  /* 0x00031400ff087b82 */ /* 0x000e620000000800 */
[----:B----4-:R-:W-:Y:S01]  /*c530*/  @P0 IMAD.HI.U32 R4, R0, R7, RZ ;  /* 0x0000000700040227 */ /* 0x010fe200078e00ff */
[----:B------:R-:W-:-:S03]  /*c540*/  IADD3 R7, RZ, -UR36, RZ ;  /* 0x80000024ff077c10 */ /* 0x000fc6000fffe0ff */
[----:B------:R-:W-:Y:S01]  /*c550*/  IMAD.IADD R3, R11, 0x1, R3 ;  /* 0x000000010b037824 */ /* 0x000fe200078e0203 */
[----:B-----5:R-:W-:Y:S01]  /*c560*/  @P0 SHF.R.U32.HI R5, RZ, R9, R4 ;  /* 0x00000009ff050219 */ /* 0x020fe20000011604 */
[----:B-1----:R-:W-:-:S04]  /*c570*/  IMAD R9, R8, R7, UR10 ;  /* 0x0000000a08097e24 */ /* 0x002fc8000f8e0207 */
        /* <DEDUP_REMOVED lines=14> */
[----:B------:R-:W-:-:S04]  /*c660*/  ULDC.64 UR4, c[0x0][0xba8] ;  /* 0x0002ea0000047ab9 */ /* 0x000fc80000000a00 */
[----:B------:R-:W-:Y:S02]  /*c670*/  IADD3 R3, R3, R5, RZ ;  /* 0x0000000503037210 */ /* 0x000fe40007ffe0ff */
[----:B------:R-:W-:-:S04]  /*c680*/  LEA R4, P0, R2, UR4, 0x2 ;  /* 0x0000000402047c11 */ /* 0x000fc8000f8010ff */
[----:B------:R-:W-:Y:S01]  /*c690*/  LEA.HI.X R5, R2, UR5, R3, 0x2, P0 ;  /* 0x0000000502057c11 */ /* 0x000fe200080f1403 */
[----:B------:R-:W-:-:S05]  /*c6a0*/  IMAD.MOV.U32 R3, RZ, RZ, -0x800000 ;  /* 0xff800000ff037424 */ /* 0x000fca00078e00ff */
[----:B------:R4:W-:Y:S01]  /*c6b0*/  STG.E desc[UR44][R4.64], R3 ;  /* 0x0000000304007986 */ /* 0x0009e2000c10192c */
[----:B------:R-:W-:Y:S05]  /*c6c0*/  BRA `(.L_x_4187) ;  /* 0x0000004400cc7947 */ /* 0x000fea0003800000 */
.L_x_4185:
        /* <DEDUP_REMOVED lines=18> */
.L_x_4234:
[----:B------:R-:W-:Y:S01]  /*c7f0*/  ULDC UR40, c[0x0][0xc50] ;  /* 0x0003140000287ab9 */ /* 0x000fe20000000800 */
[----:B------:R-:W-:Y:S01]  /*c800*/  UMOV UR36, UR6 ;  /* 0x0000000600247c82 */ /* 0x000fe20008000000 */
[----:B------:R-:W-:-:S11]  /*c810*/  UISETP.NE.AND UP0, UPT, UR40, 0x1, UPT ;  /* 0x000000012800788c */ /* 0x000fd6000bf05270 */
[----:B------:R-:W-:Y:S01]  /*c820*/  @UP0 ULDC UR4, c[0x0][0xc54] ;  /* 0x0003150000040ab9 */ /* 0x000fe20000000800 */
[----:B------:R-:W-:Y:S01]  /*c830*/  @UP0 ULDC UR7, c[0x0][0xc58] ;  /* 0x0003160000070ab9 */ /* 0x000fe20000000800 */
[----:B------:R-:W-:-:S04]  /*c840*/  UIMAD.WIDE.U32 UR4, UR6, UR4, URZ ;  /* 0x00000004060472a5 */ /* 0x000fc8000f8e003f */
[----:B------:R-:W-:-:S12]  /*c850*/  @UP0 USHF.R.U32.HI UR36, URZ, UR7, UR5 ;  /* 0x000000073f240299 */ /* 0x000fd80008011605 */
.L_x_4235:
        /* <DEDUP_REMOVED lines=8> */
[----:B------:R-:W-:Y:S01]  /*c8e0*/  ULDC UR7, c[0x0][0x448] ;  /* 0x0001120000077ab9 */ /* 0x000fe20000000800 */
[----:B------:R-:W-:Y:S01]  /*c8f0*/  ULDC.64 UR4, c[0x0][0x418] ;  /* 0x0001060000047ab9 */ /* 0x000fe20000000a00 */
[----:B------:R-:W-:Y:S02]  /*c900*/  UISETP.NE.AND UP1, UPT, UR7, 0x1, UPT ;  /* 0x000000010700788c */ /* 0x000fe4000bf25270 */
[----:B------:R-:W-:Y:S01]  /*c910*/  UISETP.NE.U32.AND UP0, UPT, UR4, URZ, UPT ;  /* 0x0000003f0400728c */ /* 0x000fe2000bf05070 */
[----:B------:R-:W-:Y:S02]  /*c920*/  ULDC UR7, c[0x0][0x424] ;  /* 0x0001090000077ab9 */ /* 0x000fe40000000800 */
[----:B------:R-:W-:Y:S01]  /*c930*/  ULDC UR4, c[0x0][0x288] ;  /* 0x0000a20000047ab9 */ /* 0x000fe20000000800 */
[----:B------:R-:W-:Y:S02]  /*c940*/  UISETP.NE.AND.EX UP0, UPT, UR5, URZ, UPT, UP0 ;  /* 0x0000003f0500728c */ /* 0x000fe4000bf05300 */
[----:B------:R-:W-:-:S02]  /*c950*/  UIADD3 UR9, -UR4, 0x40, URZ ;  /* 0x0000004004097890 */ /* 0x000fc4000fffe13f */
[----:B------:R-:W-:Y:S01]  /*c960*/  USEL UR7, UR7, 0x1, UP0 ;  /* 0x0000000107077887 */ /* 0x000fe20008000000 */
[----:B------:R-:W-:Y:S01]  /*c970*/  @UP1 ULDC UR4, c[0x0][0x44c] ;  /* 0x0001130000041ab9 */ /* 0x000fe20000000800 */
[----:B------:R-:W-:Y:S01]  /*c980*/  ULDC UR8, c[0x0][0x2f0] ;  /* 0x0000bc0000087ab9 */ /* 0x000fe20000000800 */
[----:B------:R-:W-:Y:S01]  /*c990*/  @UP1 ULDC UR10, c[0x0][0x450] ;  /* 0x00011400000a1ab9 */ /* 0x000fe20000000800 */
[----:B------:R-:W-:Y:S02]  /*c9a0*/  UIMAD UR9, UR7, UR8, UR9 ;  /* 0x00000008070972a4 */ /* 0x000fe4000f8e0209 */
[----:B------:R-:W-:Y:S01]  /*c9b0*/  UIMAD UR7, UR7, UR8, 0x3f ;  /* 0x0000003f070774a4 */ /* 0x000fe2000f8e0208 */
[----:B------:R-:W-:Y:S01]  /*c9c0*/  UMOV UR43, URZ ;  /* 0x0000003f002b7c82 */ /* 0x000fe20008000000 */
[----:B0-----:R-:W-:-:S04]  /*c9d0*/  ULEA UR6, UR6, 0x3f, 0x6 ;  /* 0x0000003f06067891 */ /* 0x001fc8000f8e303f */
[----:B------:R-:W-:-:S04]  /*c9e0*/  UIMAD.WIDE.U32 UR4, UR6, UR4, URZ ;  /* 0x00000004060472a5 */ /* 0x000fc8000f8e003f */
[----:B------:R-:W-:Y:S02]  /*c9f0*/  @UP1 USHF.R.U32.HI UR6, URZ, UR10, UR5 ;  /* 0x0000000a3f061299 */ /* 0x000fe40008011605 */
[----:B------:R-:W-:Y:S02]  /*ca00*/  USHF.R.S32.HI UR5, URZ, 0x1f, UR7 ;  /* 0x0000001f3f057899 */ /* 0x000fe40008011407 */
[----:B------:R-:W-:Y:S02]  /*ca10*/  UIADD3 UR6, UR9, UR6, URZ ;  /* 0x0000000609067290 */ /* 0x000fe4000fffe03f */
[----:B------:R-:W-:Y:S02]  /*ca20*/  ULEA.HI UR5, UR5, UR7, URZ, 0x6 ;  /* 0x0000000705057291 */ /* 0x000fe4000f8f303f */
[----:B------:R-:W-:Y:S02]  /*ca30*/  USHF.R.S32.HI UR4, URZ, 0x1f, UR6 ;  /* 0x0000001f3f047899 */ /* 0x000fe40008011406 */
[----:B------:R-:W-:-:S02]  /*ca40*/  USHF.R.S32.HI UR5, URZ, 0x6, UR5 ;  /* 0x000000063f057899 */ /* 0x000fc40008011405 */
[----:B------:R-:W-:Y:S02]  /*ca50*/  ULEA.HI UR4, UR4, UR6, URZ, 0x6 ;  /* 0x0000000604047291 */ /* 0x000fe4000f8f303f */
[----:B------:R-:W-:Y:S02]  /*ca60*/  USHF.R.U32.HI UR10, URZ, 0x10, UR40 ;  /* 0x000000103f0a7899 */ /* 0x000fe40008011628 */
[----:B------:R-:W-:Y:S02]  /*ca70*/  USHF.R.S32.HI UR4, URZ, 0x6, UR4 ;  /* 0x000000063f047899 */ /* 0x000fe40008011404 */
[----:B------:R-:W-:Y:S02]  /*ca80*/  ULOP3.LUT UR40, UR40, 0xffff, URZ, 0xc0, !UPT ;  /* 0x0000ffff28287892 */ /* 0x000fe4000f8ec03f */
[----:B------:R-:W-:-:S04]  /*ca90*/  UISETP.LT.AND UP0, UPT, UR5, UR4, UPT ;  /* 0x000000040500728c */ /* 0x000fc8000bf01270 */
[----:B------:R-:W-:Y:S02]  /*caa0*/  USEL UR41, UR5, UR4, UP0 ;  /* 0x0000000405297287 */ /* 0x000fe40008000000 */
[----:B------:R-:W-:Y:S02]  /*cab0*/  UISETP.NE.AND UP0, UPT, UR10, URZ, UPT ;  /* 0x0000003f0a00728c */ /* 0x000fe4000bf05270 */
[----:B------:R-:W-:-:S06]  /*cac0*/  UISETP.GE.AND UP1, UPT, UR41, 0x1, UPT ;  /* 0x000000012900788c */ /* 0x000fcc000bf26270 */
[----:B------:R-:W-:-:S03]  /*cad0*/  PLOP3.LUT P0, PT, PT, PT, UP1, 0x80, 0x0 ;  /* 0x000000000000781c */ /* 0x000fc60003f0f018 */
[----:B------:R-:W-:-:S10]  /*cae0*/  @!UP0 ULDC UR10, c[0x0][0x9f0] ;  /* 0x00027c00000a8ab9 */ /* 0x000fd40000000800 */
[----:B------:R-:W-:Y:S05]  /*caf0*/  @!P0 BRA `(.L_x_4237) ;  /* 0x0000000000848947 */ /* 0x000fea0003800000 */
[----:B------:R-:W-:Y:S01]  /*cb00*/  IMAD.U32 R4, RZ, RZ, UR10 ;  /* 0x0000000aff047e24 */ /* 0x000fe2000f8e00ff */
[----:B------:R-:W-:Y:S01]  /*cb10*/  UIADD3 UR6, UR10, -0x1, UR41 ;  /* 0xffffffff0a067890 */ /* 0x000fe2000fffe029 */
[----:B------:R-:W-:-:S03]  /*cb20*/  UMOV UR4, URZ ;  /* 0x0000003f00047c82 */ /* 0x000fc60008000000 */
        /* <DEDUP_REMOVED lines=8> */
[----:B0-----:R-:W-:-:S02]  /*cbb0*/  IADD3 R3, R2, 0xffffffe, RZ ;  /* 0x0ffffffe02037810 */ /* 0x001fc40007ffe0ff */
[----:B------:R-:W-:Y:S02]  /*cbc0*/  IABS R2, R4 ;  /* 0x0000000400027213 */ /* 0x000fe40000000000 */
[----:B------:R-:W-:Y:S02]  /*cbd0*/  MOV R4, R5 ;  /* 0x0000000500047202 */ /* 0x000fe40000000f00 */
[----:B------:R-:W0:Y:S01]  /*cbe0*/  F2I.FTZ.U32.TRUNC.NTZ R3, R3 ;  /* 0x0000000300037305 */ /* 0x000e22000021f000 */
[----:B------:R-:W-:Y:S02]  /*cbf0*/  R2UR UR8, R2 ;  /* 0x00000000020872ca */ /* 0x000fe400000e0000 */
        /* <DEDUP_REMOVED lines=17> */
.L_x_4237:
[----:B------:R-:W-:Y:S01]  /*cd10*/  UIMAD UR39, UR40, UR43, URZ ;  /* 0x0000002b282772a4 */ /* 0x000fe2000f8e023f */
[----:B------:R-:W-:Y:S01]  /*cd20*/  IMAD.U32 R2, RZ, RZ, UR41 ;  /* 0x00000029ff027e24 */ /* 0x000fe2000f8e00ff */
[----:B------:R-:W-:Y:S01]  /*cd30*/  MOV R6, RZ ;  /* 0x000000ff00067202 */ /* 0x000fe20000000f00 */
[----:B------:R-:W-:-:S03]  /*cd40*/  IMAD.MOV.U32 R9, RZ, RZ, 0x1 ;  /* 0x00000001ff097424 */ /* 0x000fc600078e00ff */
        /* <DEDUP_REMOVED lines=20> */
[----:B------:R-:W-:Y:S01]  /*ce90*/  MOV R10, UR4 ;  /* 0x00000004000a7c02 */ /* 0x000fe20008000f00 */
[----:B------:R-:W-:Y:S01]  /*cea0*/  IMAD.U32 R7, RZ, RZ, UR9 ;  /* 0x00000009ff077e24 */ /* 0x000fe2000f8e00ff */
[----:B------:R-:W-:Y:S01]  /*ceb0*/  MOV R12, 0x1 ;  /* 0x00000001000c7802 */ /* 0x000fe20000000f00 */
[----:B------:R-:W-:-:S02]  /*cec0*/  IMAD.U32 R11, RZ, RZ, UR5 ;  /* 0x00000005ff0b7e24 */ /* 0x000fc4000f8e00ff */
[----:B------:R-:W-:Y:S02]  /*ced0*/  IMAD.MOV.U32 R8, RZ, RZ, 0x70 ;  /* 0x00000070ff087424 */ /* 0x000fe400078e00ff */
[----:B------:R-:W-:-:S07]  /*cee0*/  IMAD.MOV.U32 R13, RZ, RZ, RZ ;  /* 0x000000ffff0d7224 */ /* 0x000fce00078e00ff */
[----:B------:R-:W-:-:S07]  /*cef0*/  LEPC R20, `(.L_x_4238) ;  /* 0x000000001014794e */ /* 0x000fce0000000000 */
[----:B0-----:R-:W-:Y:S05]  /*cf00*/  CALL.ABS.NOINC R2 ;  /* 0x0000000002007343 */ /* 0x001fea0003c00000 */
.L_x_4238:
        /* <DEDUP_REMOVED lines=20> */
.L_x_4240:
[----:B------:R0:W1:Y:S01]  /*d050*/  LDC.64 R2, c[0x4][R16] ;  /* 0x0100000010027b82 */ /* 0x0000620000000a00 */
[----:B------:R-:W-:Y:S01]  /*d060*/  ULDC.64 UR6, c[0x4][0x90] ;  /* 0x0100240000067ab9 */ /* 0x000fe20000000a00 */
[----:B------:R-:W-:Y:S01]  /*d070*/  ULDC.64 UR8, c[0x4][0x98] ;  /* 0x0100260000087ab9 */ /* 0x000fe20000000a00 */
[----:B------:R-:W-:Y:S01]  /*d080*/  ULDC.64 UR4, c[0x4][0x18] ;  /* 0x0100060000047ab9 */ /* 0x000fe20000000a00 */
        /* <DEDUP_REMOVED lines=11> */
.L_x_4239:
        /* <DEDUP_REMOVED lines=17> */
.L_x_4337:
        /* <DEDUP_REMOVED lines=8> */
.L_x_4340:
[----:B------:R-:W-:Y:S05]  /*d2d0*/  @!P6 BRA `(.L_x_4242) ;  /* 0x0000000000d4e947 */ /* 0x000fea0003800000 */
[----:B------:R-:W-:Y:S01]  /*d2e0*/  MOV R16, R17 ;  /* 0x0000001100107202 */ /* 0x000fe20000000f00 */
[----:B------:R-:W-:Y:S06]  /*d2f0*/  @!P1 BRA `(.L_x_4244) ;  /* 0x0000000000509947 */ /* 0x000fec0003800000 */
[----:B------:R-:W-:Y:S01]  /*d300*/  IMAD.MOV.U32 R8, RZ, RZ, R0 ;  /* 0x000000ffff087224 */ /* 0x000fe200078e0000 */
[----:B------:R-:W-:Y:S01]  /*d310*/  ULDC.64 UR4, c[0x0][0x428] ;  /* 0x00010a0000047ab9 */ /* 0x000fe20000000a00 */
[----:B------:R-:W0:Y:S01]  /*d320*/  LDC R0, c[0x0][0x43c] ;  /* 0x00010f00ff007b82 */ /* 0x000e220000000800 */
[----:B------:R-:W-:Y:S02]  /*d330*/  IMAD R6, R18, UR4, RZ ;  /* 0x0000000412067c24 */ /* 0x000fe4000f8e02ff */
[----:B------:R-:W-:Y:S02]  /*d340*/  IMAD.MOV.U32 R7, RZ, RZ, R8 ;  /* 0x000000ffff077224 */ /* 0x000fe400078e0008 */
[----:B------:R-:W-:Y:S01]  /*d350*/  IMAD R9, R17, UR5, R6 ;  /* 0x0000000511097c24 */ /* 0x000fe2000f8e0206 */
[----:B0-----:R-:W-:-:S13]  /*d360*/  ISETP.NE.AND P0, PT, R0, 0x1, PT ;  /* 0x000000010000780c */ /* 0x001fda0003f05270 */
[----:B------:R-:W0:Y:S02]  /*d370*/  @P0 LDC.64 R4, c[0x0][0x440] ;  /* 0x00011000ff040b82 */ /* 0x000e240000000a00 */
[----:B0-----:R-:W-:-:S05]  /*d380*/  @P0 IMAD.HI.U32 R4, R8, R4, RZ ;  /* 0x0000000408040227 */ /* 0x001fca00078e00ff */
[----:B------:R-:W-:-:S04]  /*d390*/  @P0 SHF.R.U32.HI R7, RZ, R5, R4 ;  /* 0x00000005ff070219 */ /* 0x000fc80000011604 */
[----:B------:R-:W-:Y:S02]  /*d3a0*/  SHF.R.S32.HI R5, RZ, 0x1f, R7 ;  /* 0x0000001fff057819 */ /* 0x000fe40000011407 */
[----:B------:R-:W-:-:S05]  /*d3b0*/  MOV R4, R7 ;  /* 0x0000000700047202 */ /* 0x000fca0000000f00 */
        /* <DEDUP_REMOVED lines=8> */
.L_x_4244:
[----:B------:R-:W-:Y:S01]  /*d440*/  MOV R0, 0x1 ;  /* 0x0000000100007802 */ /* 0x000fe20000000f00 */
[----:B0-----:R-:W0:Y:S03]  /*d450*/  S2R R8, SR_TID.X ;  /* 0x0000000000087919 */ /* 0x001e260000002100 */
[----:B------:R-:W-:-:S04]  /*d460*/  SHF.L.U32 R0, R0, 0x1f, RZ ;  /* 0x0000001f00007819 */ /* 0x000fc800000006ff */
[----:B------:R-:W1:Y:S01]  /*d470*/  SYNCS.PHASECHK.TRANS64.TRYWAIT P0, [UR38+0x28c40], R0 ;  /* 0x028c4000ff0075a7 */ /* 0x000e620008000166 */
[----:B0-----:R-:W-:-:S04]  /*d480*/  LOP3.LUT R2, R8, 0x7f, RZ, 0xc0, !PT ;  /* 0x0000007f08027812 */ /* 0x001fc800078ec0ff */
[----:B------:R-:W-:Y:S01]  /*d490*/  ISETP.NE.AND P1, PT, R2, RZ, PT ;  /* 0x000000ff0200720c */ /* 0x000fe20003f25270 */
[----:B-1----:R-:W-:-:S12]  /*d4a0*/  @!P0 BRA `(.L_x_4245) ;  /* 0x0000003c00688947 */ /* 0x002fd80003800000 */
.L_x_4341:
[----:B------:R-:W-:Y:S05]  /*d4b0*/  @P1 BRA `(.L_x_4246) ;  /* 0x0000000000181947 */ /* 0x000fea0003800000 */
[----:B------:R-:W1:Y:S01]  /*d4c0*/  S2R R2, SR_TID.X ;  /* 0x0000000000027919 */ /* 0x000e620000002100 */
[----:B0-----:R-:W-:-:S04]  /*d4d0*/  IMAD.MOV.U32 R0, RZ, RZ, 0x2000 ;  /* 0x00002000ff007424 */ /* 0x001fc800078e00ff */
[----:B------:R2:W-:Y:S01]  /*d4e0*/  SYNCS.ARRIVE.TRANS64 RZ, [UR38+0x28c30], R0 ;  /* 0x028c3000ffff79a7 */ /* 0x0005e20008000026 */
[----:B-1----:R-:W-:-:S13]  /*d4f0*/  LOP3.LUT P0, RZ, R2, 0x1f, RZ, 0xc0, !PT ;  /* 0x0000001f02ff7812 */ /* 0x002fda000780c0ff */
[----:B--2---:R-:W-:Y:S05]  /*d500*/  @!P0 BRA `(.L_x_4246) ;  /* 0x0000000000048947 */ /* 0x004fea0003800000 */
[----:B------:R-:W-:Y:S01]  /*d510*/  BPT.TRAP 0x1 ;  /* 0x000000040000795c */ /* 0x000fe20000300000 */
.L_x_4246:
        /* <DEDUP_REMOVED lines=17> */
.L_x_4242:
        /* <DEDUP_REMOVED lines=22> */
.L_x_4247:
[----:B------:R-:W0:Y:S01]  /*d790*/  LDC R4, c[0x0][0x448] ;  /* 0x00011200ff047b82 */ /* 0x000e220000000800 */
[----:B------:R-:W1:Y:S01]  /*d7a0*/  S2R R13, SR_TID.X ;  /* 0x00000000000d7919 */ /* 0x000e620000002100 */
[----:B------:R-:W-:Y:S01]  /*d7b0*/  USHF.R.S32.HI UR6, URZ, 0x1f, UR36 ;  /* 0x0000001f3f067899 */ /* 0x000fe20008011424 */
[----:B------:R-:W-:Y:S01]  /*d7c0*/  ULDC.64 UR8, c[0x0][0x2d8] ;  /* 0x0000b60000087ab9 */ /* 0x000fe20000000a00 */
[----:B------:R-:W2:Y:S02]  /*d7d0*/  S2R R14, SR_CTAID.Z ;  /* 0x00000000000e7919 */ /* 0x000ea40000002700 */
[----:B------:R-:W-:Y:S02]  /*d7e0*/  UIMAD UR6, UR6, UR8, URZ ;  /* 0x00000008060672a4 */ /* 0x000fe4000f8e023f */
[----:B------:R-:W3:Y:S01]  /*d7f0*/  LDC.64 R2, c[0x0][0x2e0] ;  /* 0x0000b800ff027b82 */ /* 0x000ee20000000a00 */
[----:B------:R-:W4:Y:S01]  /*d800*/  S2R R10, SR_CTAID.X ;  /* 0x00000000000a7919 */ /* 0x000f220000002500 */
[----:B------:R-:W-:-:S02]  /*d810*/  UIMAD.WIDE.U32 UR4, UR36, UR8, URZ ;  /* 0x00000008240472a5 */ /* 0x000fc4000f8e003f */
[----:B------:R-:W-:-:S04]  /*d820*/  UIMAD UR6, UR36, UR9, UR6 ;  /* 0x00000009240672a4 */ /* 0x000fc8000f8e0206 */
[----:B------:R-:W-:Y:S01]  /*d830*/  UIADD3 UR5, UR5, UR6, URZ ;  /* 0x0000000605057290 */ /* 0x000fe2000fffe03f */
[----:B0-----:R-:W-:Y:S02]  /*d840*/  ISETP.NE.AND P0, PT, R4, 0x1, PT ;  /* 0x000000010400780c */ /* 0x001fe40003f05270 */
[C---:B-1----:R-:W-:Y:S01]  /*d850*/  LOP3.LUT R12, R13.reuse, 0x7f, RZ, 0xc0, !PT ;  /* 0x0000007f0d0c7812 */ /* 0x042fe200078ec0ff */
[----:B------:R-:W-:-:S10]  /*d860*/  IMAD.SHL.U32 R0, R13, 0x10, RZ ;  /* 0x000000100d007824 */ /* 0x000fd400078e00ff */
[----:B------:R-:W0:Y:S01]  /*d870*/  @P0 LDC R5, c[0x0][0x44c] ;  /* 0x00011300ff050b82 */ /* 0x000e220000000800 */
[----:B------:R-:W-:Y:S02]  /*d880*/  SHF.R.U32.HI R7, RZ, 0x3, R12 ;  /* 0x00000003ff077819 */ /* 0x000fe4000001160c */
[----:B--2---:R-:W-:Y:S02]  /*d890*/  SHF.R.S32.HI R11, RZ, 0x1f, R14 ;  /* 0x0000001fff0b7819 */ /* 0x004fe4000001140e */
[----:B------:R-:W-:-:S03]  /*d8a0*/  LOP3.LUT R9, R7, 0x70, R0, 0xf8, !PT ;  /* 0x0000007007097812 */ /* 0x000fc600078ef800 */
[----:B------:R-:W1:Y:S01]  /*d8b0*/  @P0 LDC R6, c[0x0][0x450] ;  /* 0x00011400ff060b82 */ /* 0x000e620000000800 */
[----:B---3--:R-:W-:Y:S01]  /*d8c0*/  IMAD R8, R11, R2, RZ ;  /* 0x000000020b087224 */ /* 0x008fe200078e02ff */
[----:B----4-:R-:W-:-:S03]  /*d8d0*/  LEA R0, R10, R9, 0x6 ;  /* 0x000000090a007211 */ /* 0x010fc600078e30ff */
[----:B------:R-:W-:Y:S02]  /*d8e0*/  IMAD R9, R14, R3, R8 ;  /* 0x000000030e097224 */ /* 0x000fe400078e0208 */
[----:B0-----:R-:W-:-:S04]  /*d8f0*/  @P0 IMAD.HI.U32 R3, R0, R5, RZ ;  /* 0x0000000500030227 */ /* 0x001fc800078e00ff */
[----:B------:R-:W-:Y:S01]  /*d900*/  IMAD.MOV.U32 R5, RZ, RZ, R0 ;  /* 0x000000ffff057224 */ /* 0x000fe200078e0000 */
[----:B-1----:R-:W-:Y:S01]  /*d910*/  @P0 SHF.R.U32.HI R5, RZ, R6, R3 ;  /* 0x00000006ff050219 */ /* 0x002fe20000011603 */
[----:B------:R-:W-:Y:S01]  /*d920*/  IMAD.WIDE.U32 R2, R14, R2, UR4 ;  /* 0x000000040e027e25 */ /* 0x000fe2000f8e0002 */
[----:B------:R-:W-:Y:S02]  /*d930*/  ULDC.64 UR4, c[0x0][0x2d0] ;  /* 0x0000b40000047ab9 */ /* 0x000fe40000000a00 */
[----:B------:R-:W-:Y:S01]  /*d940*/  SHF.R.S32.HI R6, RZ, 0x1f, R5 ;  /* 0x0000001fff067819 */ /* 0x000fe20000011405 */
[----:B------:R-:W-:Y:S01]  /*d950*/  IMAD.IADD R3, R3, 0x1, R9 ;  /* 0x0000000103037824 */ /* 0x000fe200078e0209 */
[----:B------:R-:W-:-:S03]  /*d960*/  IADD3 R9, -R5, RZ, RZ ;  /* 0x000000ff05097210 */ /* 0x000fc60007ffe1ff */
[----:B------:R-:W-:Y:S02]  /*d970*/  IMAD R6, R6, UR4, RZ ;  /* 0x0000000406067c24 */ /* 0x000fe4000f8e02ff */
[----:B------:R-:W-:Y:S02]  /*d980*/  IMAD R0, R4, R9, R0 ;  /* 0x0000000904007224 */ /* 0x000fe400078e0200 */
[C---:B------:R-:W-:Y:S02]  /*d990*/  IMAD R9, R5.reuse, UR5, R6 ;  /* 0x0000000505097c24 */ /* 0x040fe4000f8e0206 */
[----:B------:R-:W-:Y:S01]  /*d9a0*/  IMAD.WIDE.U32 R2, R5, UR4, R2 ;  /* 0x0000000405027c25 */ /* 0x000fe2000f8e0002 */
[----:B------:R-:W-:Y:S01]  /*d9b0*/  SHF.R.S32.HI R5, RZ, 0x1f, R0 ;  /* 0x0000001fff057819 */ /* 0x000fe20000011400 */
[----:B------:R-:W-:Y:S02]  /*d9c0*/  ULDC.64 UR4, c[0x0][0x2c8] ;  /* 0x0000b20000047ab9 */ /* 0x000fe40000000a00 */
[----:B------:R-:W-:-:S02]  /*d9d0*/  IMAD.IADD R3, R3, 0x1, R9 ;  /* 0x0000000103037824 */ /* 0x000fc400078e0209 */
[----:B------:R-:W-:Y:S02]  /*d9e0*/  IMAD R5, R5, UR4, RZ ;  /* 0x0000000405057c24 */ /* 0x000fe4000f8e02ff */
[----:B------:R-:W-:-:S04]  /*d9f0*/  IMAD.WIDE.U32 R2, R0, UR4, R2 ;  /* 0x0000000400027c25 */ /* 0x000fc8000f8e0002 */
[----:B------:R-:W-:Y:S01]  /*da00*/  IMAD R5, R0, UR5, R5 ;  /* 0x0000000500057c24 */ /* 0x000fe2000f8e0205 */
[----:B------:R-:W-:Y:S02]  /*da10*/  ULDC.64 UR4, c[0x0][0x280] ;  /* 0x0000a00000047ab9 */ /* 0x000fe40000000a00 */
[----:B------:R-:W-:Y:S01]  /*da20*/  LEA R0, P0, R2, UR4, 0x1 ;  /* 0x0000000402007c11 */ /* 0x000fe2000f8008ff */
[----:B------:R-:W-:Y:S01]  /*da30*/  IMAD.IADD R3, R3, 0x1, R5 ;  /* 0x0000000103037824 */ /* 0x000fe200078e0205 */
[----:B------:R-:W-:Y:S01]  /*da40*/  ULDC UR4, c[0x0][0x2b8] ;  /* 0x0000ae0000047ab9 */ /* 0x000fe20000000800 */
[----:B------:R-:W-:-:S03]  /*da50*/  IMAD.SHL.U32 R5, R12, 0x8, RZ ;  /* 0x000000080c057824 */ /* 0x000fc600078e00ff */
[----:B------:R-:W-:Y:S02]  /*da60*/  LEA.HI.X R6, R2, UR5, R3, 0x1, P0 ;  /* 0x0000000502067c11 */ /* 0x000fe400080f0c03 */
[----:B------:R-:W-:-:S04]  /*da70*/  SHF.L.U32 R2, R13, 0x3, RZ ;  /* 0x000000030d027819 */ /* 0x000fc800000006ff */
        /* <DEDUP_REMOVED lines=12> */
[----:B------:R-:W-:-:S03]  /*db40*/  VIADD R11, R7, 0x10 ;  /* 0x00000010070b7836 */ /* 0x000fc60000000000 */
[----:B------:R-:W-:-:S13]  /*db50*/  ISETP.GE.AND P1, PT, R7, R4, PT ;  /* 0x000000040700720c */ /* 0x000fda0003f26270 */
[----:B------:R-:W-:Y:S02]  /*db60*/  @!P1 LEA R9, R5, UR38, 0x1 ;  /* 0x0000002605099c11 */ /* 0x000fe4000f8e08ff */
[----:B0-----:R-:W-:-:S04]  /*db70*/  @!P1 LEA R14, P2, R8, R14, 0x1 ;  /* 0x0000000e080e9211 */ /* 0x001fc800078408ff */
[----:B-1----:R-:W-:Y:S01]  /*db80*/  @!P1 IADD3.X R3, RZ, R2, RZ, P2, !PT ;  /* 0x00000002ff039210 */ /* 0x002fe200017fe4ff */
        /* <DEDUP_REMOVED lines=16> */
[----:B0-----:R-:W-:-:S04]  /*dc90*/  @!P1 LEA R14, P2, R8, R14, 0x1 ;  /* 0x0000000e080e9211 */ /* 0x001fc800078408ff */
[----:B-1----:R-:W-:Y:S01]  /*dca0*/  @!P1 IADD3.X R3, RZ, R2, RZ, P2, !PT ;  /* 0x00000002ff039210 */ /* 0x002fe200017fe4ff */
[----:B------:R-:W-:Y:S02]  /*dcb0*/  @!P1 IMAD.MOV.U32 R2, RZ, RZ, R14 ;  /* 0x000000ffff029224 */ /* 0x000fe400078e000e */
[----:B------:R0:W1:Y:S04]  /*dcc0*/  SHFL.IDX PT, R14, R0, 0x3, 0x181f ;  /* 0x00781f00000e7f89 */ /* 0x00006800000e0000 */
[----:B--2---:R0:W-:Y:S02]  /*dcd0*/  @!P1 LDGSTS.E.BYPASS.LTC128B.128 [R9+0x21400], desc[UR44][R2.64], !P0 ;  /* 0x2140000002099fae */ /* 0x0041e4000c101d6c */
.L_x_4350:
[----:B------:R-:W-:-:S05]  /*dce0*/  VIADD R7, R7, 0x30 ;  /* 0x0000003007077836 */ /* 0x000fca0000000000 */
[----:B------:R-:W-:Y:S01]  /*dcf0*/  ISETP.GE.AND P1, PT, R7, R4, PT ;  /* 0x000000040700720c */ /* 0x000fe20003f26270 */
[----:B------:R-:W-:-:S05]  /*dd00*/  IMAD.MOV.U32 R4, RZ, RZ, 0x1 ;  /* 0x00000001ff047424 */ /* 0x000fca00078e00ff */
[----:B------:R-:W-:-:S07]  /*dd10*/  SHF.L.U32 R4, R4, 0x1f, RZ ;  /* 0x0000001f04047819 */ /* 0x000fce00000006ff */
[----:B01----:R-:W-:Y:S02]  /*dd20*/  @!P1 LEA R2, P2, R8, R14, 0x1 ;  /* 0x0000000e08029211 */ /* 0x003fe400078408ff */
[----:B------:R-:W-:Y:S02]  /*dd30*/  @!P1 LEA R5, R5, UR38, 0x1 ;  /* 0x0000002605059c11 */ /* 0x000fe4000f8e08ff */
[----:B------:R-:W-:-:S05]  /*dd40*/  @!P1 IADD3.X R3, RZ, R6, RZ, P2, !PT ;  /* 0x00000006ff039210 */ /* 0x000fca00017fe4ff */
        /* <DEDUP_REMOVED lines=11> */
.L_x_4351:
[----:B------:R-:W-:Y:S01]  /*de00*/  ISETP.NE.AND P0, PT, R19, RZ, PT ;  /* 0x000000ff1300720c */ /* 0x000fe20003f05270 */
[----:B------:R-:W-:Y:S01]  /*de10*/  BSSY B0, `(.L_x_4250) ;  /* 0x000007f000007945 */ /* 0x000fe20003800000 */
[----:B------:R-:W-:-:S11]  /*de20*/  IMAD.MOV.U32 R0, RZ, RZ, 0x1 ;  /* 0x00000001ff007424 */ /* 0x000fd600078e00ff */
[----:B------:R-:W-:Y:S05]  /*de30*/  @!P0 BRA `(.L_x_4251) ;  /* 0x0000000400f08947 */ /* 0x000fea0003800000 */
[----:B------:R-:W1:Y:S01]  /*de40*/  SYNCS.PHASECHK.TRANS64.TRYWAIT P0, [UR38+0x28c60], R4 ;  /* 0x028c6004ff0075a7 */ /* 0x000e620008000166 */
[----:B------:R-:W2:Y:S02]  /*de50*/  S2R R2, SR_TID.X ;  /* 0x0000000000027919 */ /* 0x000ea40000002100 */
[----:B--2---:R-:W-:-:S04]  /*de60*/  LOP3.LUT R2, R2, 0x7f, RZ, 0xc0, !PT ;  /* 0x0000007f02027812 */ /* 0x004fc800078ec0ff */
[----:B------:R-:W-:Y:S01]  /*de70*/  ISETP.NE.AND P1, PT, R2, RZ, PT ;  /* 0x000000ff0200720c */ /* 0x000fe20003f25270 */
[----:B-1----:R-:W-:-:S12]  /*de80*/  @!P0 BRA `(.L_x_4252) ;  /* 0x00000038004c8947 */ /* 0x002fd80003800000 */
.L_x_4352:
[----:B------:R-:W-:Y:S04]  /*de90*/  BSSY B1, `(.L_x_4253) ;  /* 0x0000008000017945 */ /* 0x000fe80003800000 */
[----:B------:R-:W-:Y:S05]  /*dea0*/  @P1 BRA `(.L_x_4254) ;  /* 0x0000000000181947 */ /* 0x000fea0003800000 */
[----:B0-----:R-:W0:Y:S01]  /*deb0*/  S2R R3, SR_TID.X ;  /* 0x0000000000037919 */ /* 0x001e220000002100 */
[----:B------:R-:W-:-:S04]  /*dec0*/  MOV R2, 0x10000 ;  /* 0x0001000000027802 */ /* 0x000fc80000000f00 */
[----:B------:R1:W-:Y:S01]  /*ded0*/  SYNCS.ARRIVE.TRANS64 RZ, [UR38+0x28c50], R2 ;  /* 0x028c5002ffff79a7 */ /* 0x0003e20008000026 */
[----:B0-----:R-:W-:-:S13]  /*dee0*/  LOP3.LUT P0, RZ, R3, 0x1f, RZ, 0xc0, !PT ;  /* 0x0000001f03ff7812 */ /* 0x001fda000780c0ff */
[----:B-1----:R-:W-:Y:S05]  /*def0*/  @!P0 BRA `(.L_x_4254) ;  /* 0x0000000000048947 */ /* 0x002fea0003800000 */
[----:B------:R-:W-:Y:S01]  /*df00*/  BPT.TRAP 0x1 ;  /* 0x000000040000795c */ /* 0x000fe20000300000 */
.L_x_4254:
[----:B------:R-:W-:Y:S05]  /*df10*/  BSYNC B1 ;  /* 0x0000000000017941 */ /* 0x000fea0003800000 */
.L_x_4253:
        /* <DEDUP_REMOVED lines=11> */
.L_x_4255:
        /* <DEDUP_REMOVED lines=13> */
.L_x_4256:
        /* <DEDUP_REMOVED lines=13> */
.L_x_4257:
        /* <DEDUP_REMOVED lines=13> */
.L_x_4258:
        /* <DEDUP_REMOVED lines=13> */
.L_x_4259:
        /* <DEDUP_REMOVED lines=13> */
.L_x_4260:
        /* <DEDUP_REMOVED lines=13> */
.L_x_4261:
        /* <DEDUP_REMOVED lines=13> */
.L_x_4262:
        /* <DEDUP_REMOVED lines=8> */
.L_x_4251:
[----:B------:R-:W-:Y:S05]  /*e600*/  BSYNC B0 ;  /* 0x0000000000007941 */ /* 0x000fea0003800000 */
.L_x_4250:
[----:B0-----:R-:W2:Y:S01]  /*e610*/  LDL.LU R3, [R1+0x8] ;  /* 0x0000080001037983 */ /* 0x001ea20000300800 */
[----:B------:R-:W-:Y:S01]  /*e620*/  MOV R9, RZ ;  /* 0x000000ff00097202 */ /* 0x000fe20000000f00 */
[----:B------:R-:W-:Y:S02]  /*e630*/  IMAD.MOV.U32 R6, RZ, RZ, 0x1 ;  /* 0x00000001ff067424 */ /* 0x000fe400078e00ff */
[----:B--2---:R-:W-:-:S05]  /*e640*/  VIADD R7, R3, 0xfffffffe ;  /* 0xfffffffe03077836 */ /* 0x004fca0000000000 */
        /* <DEDUP_REMOVED lines=17> */
[----:B------:R-:W-:Y:S01]  /*e760*/  IMAD.MOV.U32 R0, RZ, RZ, 0x1 ;  /* 0x00000001ff007424 */ /* 0x000fe200078e00ff */
[----:B------:R-:W-:-:S04]  /*e770*/  MOV R11, UR5 ;  /* 0x00000005000b7c02 */ /* 0x000fc80008000f00 */
[----:B------:R-:W-:-:S07]  /*e780*/  LOP3.LUT R11, R11, 0x1, RZ, 0xc0, !PT ;  /* 0x000000010b0b7812 */ /* 0x000fce00078ec0ff */
[----:B------:R-:W-:Y:S05]  /*e790*/  @!P0 BRA `(.L_x_4263) ;  /* 0x0000001400e88947 */ /* 0x000fea0003800000 */
[----:B------:R-:W-:Y:S01]  /*e7a0*/  R2UR UR4, R11 ;  /* 0x000000000b0472ca */ /* 0x000fe200000e0000 */
[----:B------:R-:W-:Y:S01]  /*e7b0*/  BSSY B0, `(.L_x_4263) ;  /* 0x0000178000007945 */ /* 0x000fe20003800000 */
[----:B------:R-:W-:-:S11]  /*e7c0*/  MOV R0, 0x1 ;  /* 0x0000000100007802 */ /* 0x000fd60000000f00 */
[----:B------:R-:W-:-:S06]  /*e7d0*/  UIADD3 UR4, UR5, -UR4, URZ ;  /* 0x8000000405047290 */ /* 0x000fcc000fffe03f */
[----:B------:R-:W-:-:S07]  /*e7e0*/  IMAD.U32 R8, RZ, RZ, UR4 ;  /* 0x00000004ff087e24 */ /* 0x000fce000f8e00ff */
.L_x_4304:
[----:B------:R-:W-:Y:S01]  /*e7f0*/  ISETP.NE.AND P0, PT, R19, RZ, PT ;  /* 0x000000ff1300720c */ /* 0x000fe20003f05270 */
[----:B------:R-:W-:Y:S01]  /*e800*/  VIADD R8, R8, 0xfffffffe ;  /* 0xfffffffe08087836 */ /* 0x000fe20000000000 */
[----:B------:R-:W-:Y:S04]  /*e810*/  BSSY B1, `(.L_x_4264) ;  /* 0x00000b6000017945 */ /* 0x000fe80003800000 */
[----:B------:R-:W-:-:S07]  /*e820*/  ISETP.NE.AND P1, PT, R8, RZ, PT ;  /* 0x000000ff0800720c */ /* 0x000fce0003f25270 */
[----:B0-----:R-:W-:Y:S06]  /*e830*/  @!P0 BRA `(.L_x_4265) ;  /* 0x0000000800cc8947 */ /* 0x001fec0003800000 */
[----:B------:R-:W2:Y:S01]  /*e840*/  LDL R2, [R1] ;  /* 0x0000000001027983 */ /* 0x000ea20000100800 */
[----:B------:R-:W-:Y:S02]  /*e850*/  MOV R13, R7 ;  /* 0x00000007000d7202 */ /* 0x000fe40000000f00 */
        /* <DEDUP_REMOVED lines=21> */
.L_x_4266:
[----:B------:R-:W1:Y:S01]  /*e9b0*/  S2R R2, SR_TID.X ;  /* 0x0000000000027919 */ /* 0x000e620000002100 */
[----:B------:R-:W-:Y:S01]  /*e9c0*/  BSSY B2, `(.L_x_4267) ;  /* 0x0000006000027945 */ /* 0x000fe20003800000 */
[----:B-1----:R-:W-:Y:S02]  /*e9d0*/  LOP3.LUT R3, R2, 0x7f, RZ, 0xc0, !PT ;  /* 0x0000007f02037812 */ /* 0x002fe400078ec0ff */
[----:B------:R-:W-:Y:S02]  /*e9e0*/  SHF.L.U32 R2, R0, 0x1f, RZ ;  /* 0x0000001f00027819 */ /* 0x000fe400000006ff */
[----:B------:R-:W-:Y:S02]  /*e9f0*/  ISETP.NE.AND P2, PT, R3, RZ, PT ;  /* 0x000000ff0300720c */ /* 0x000fe40003f45270 */
[----:B------:R-:W1:Y:S02]  /*ea00*/  SYNCS.PHASECHK.TRANS64.TRYWAIT P0, [UR38+0x28c48], R2 ;  /* 0x028c4802ff0075a7 */ /* 0x000e640008000166 */
[----:B-1----:R-:W-:Y:S09]  /*ea10*/  @!P0 BRA `(.L_x_4268) ;  /* 0x0000002c00808947 */ /* 0x002ff20003800000 */
.L_x_4353:
[----:B------:R-:W-:Y:S05]  /*ea20*/  BSYNC B2 ;  /* 0x0000000000027941 */ /* 0x000fea0003800000 */
.L_x_4267:
[----:B------:R-:W-:Y:S04]  /*ea30*/  BSSY B2, `(.L_x_4269) ;  /* 0x0000007000027945 */ /* 0x000fe80003800000 */
[----:B------:R-:W-:Y:S05]  /*ea40*/  @P2 BRA `(.L_x_4270) ;  /* 0x0000000000142947 */ /* 0x000fea0003800000 */
[----:B------:R-:W-:Y:S01]  /*ea50*/  ISETP.NE.AND P0, PT, R10, RZ, PT ;  /* 0x000000ff0a00720c */ /* 0x000fe20003f05270 */
[----:B-1----:R-:W-:-:S04]  /*ea60*/  IMAD.MOV.U32 R3, RZ, RZ, 0x2000 ;  /* 0x00002000ff037424 */ /* 0x002fc800078e00ff */
[----:B------:R2:W-:Y:S08]  /*ea70*/  SYNCS.ARRIVE.TRANS64 RZ, [UR38+0x28c38], R3 ;  /* 0x028c3803ffff79a7 */ /* 0x0005f00008000026 */
[----:B--2---:R-:W-:Y:S05]  /*ea80*/  @!P0 BRA `(.L_x_4270) ;  /* 0x0000000000048947 */ /* 0x004fea0003800000 */
[----:B------:R-:W-:Y:S01]  /*ea90*/  BPT.TRAP 0x1 ;  /* 0x000000040000795c */ /* 0x000fe20000300000 */
.L_x_4270:
[----:B------:R-:W-:Y:S05]  /*eaa0*/  BSYNC B2 ;  /* 0x0000000000027941 */ /* 0x000fea0003800000 */
.L_x_4269:
        /* <DEDUP_REMOVED lines=11> */
.L_x_4271:
        /* <DEDUP_REMOVED lines=10> */
.L_x_4354:
[----:B------:R-:W-:Y:S05]  /*ec00*/  BSYNC B2 ;  /* 0x0000000000027941 */ /* 0x000fea0003800000 */
.L_x_4272:
[----:B------:R-:W-:Y:S01]  /*ec10*/  BSSY B2, `(.L_x_4274) ;  /* 0x0000009000027945 */ /* 0x000fe20003800000 */
[----:B01----:R-:W-:Y:S01]  /*ec20*/  IMAD.MOV.U32 R2, RZ, RZ, 0x0 ;  /* 0x00000000ff027424 */ /* 0x003fe200078e00ff */
[----:B------:R-:W-:Y:S02]  /*ec30*/  MOV R3, 0x14f00000 ;  /* 0x14f0000000037802 */ /* 0x000fe40000000f00 */
[----:B------:R-:W-:Y:S05]  /*ec40*/  @P2 BRA `(.L_x_4275) ;  /* 0x0000000000142947 */ /* 0x000fea0003800000 */
[----:B------:R-:W-:Y:S01]  /*ec50*/  ISETP.NE.AND P0, PT, R10, RZ, PT ;  /* 0x000000ff0a00720c */ /* 0x000fe20003f05270 */
[----:B------:R-:W-:-:S04]  /*ec60*/  IMAD.MOV.U32 R12, RZ, RZ, 0x10000 ;  /* 0x00010000ff0c7424 */ /* 0x000fc800078e00ff */
[----:B------:R0:W-:Y:S08]  /*ec70*/  SYNCS.ARRIVE.TRANS64 RZ, [UR38+0x28c58], R12 ;  /* 0x028c580cffff79a7 */ /* 0x0001f00008000026 */
[----:B0-----:R-:W-:Y:S05]  /*ec80*/  @!P0 BRA `(.L_x_4275) ;  /* 0x0000000000048947 */ /* 0x001fea0003800000 */
[----:B------:R-:W-:Y:S01]  /*ec90*/  BPT.TRAP 0x1 ;  /* 0x000000040000795c */ /* 0x000fe20000300000 */
.L_x_4275:
[----:B------:R-:W-:Y:S05]  /*eca0*/  BSYNC B2 ;  /* 0x0000000000027941 */ /* 0x000fea0003800000 */
.L_x_4274:
        /* <DEDUP_REMOVED lines=9> */
.L_x_4276:
        /* <DEDUP_REMOVED lines=13> */
.L_x_4277:
        /* <DEDUP_REMOVED lines=13> */
.L_x_4278:
        /* <DEDUP_REMOVED lines=13> */
.L_x_4279:
        /* <DEDUP_REMOVED lines=13> */
.L_x_4280:
        /* <DEDUP_REMOVED lines=13> */
.L_x_4281:
        /* <DEDUP_REMOVED lines=13> */
.L_x_4282:
        /* <DEDUP_REMOVED lines=13> */
.L_x_4283:
        /* <DEDUP_REMOVED lines=8> */
.L_x_4265:
[----:B------:R-:W-:Y:S05]  /*f370*/  BSYNC B1 ;  /* 0x0000000000017941 */ /* 0x000fea0003800000 */
.L_x_4264:
        /* <DEDUP_REMOVED lines=25> */
[----:B------:R-:W-:-:S05]  /*f510*/  IADD3 R3, -R13, RZ, RZ ;  /* 0x000000ff0d037210 */ /* 0x000fca0007ffe1ff */
[----:B------:R-:W-:-:S07]  /*f520*/  IMAD R12, R14, R3, R12 ;  /* 0x000000030e0c7224 */ /* 0x000fce00078e020c */
.L_x_4286:
[----:B------:R-:W1:Y:S01]  /*f530*/  S2R R2, SR_TID.X ;  /* 0x0000000000027919 */ /* 0x000e620000002100 */
[----:B------:R-:W-:Y:S01]  /*f540*/  BSSY B2, `(.L_x_4287) ;  /* 0x0000006000027945 */ /* 0x000fe20003800000 */
[----:B-1----:R-:W-:Y:S02]  /*f550*/  LOP3.LUT R3, R2, 0x7f, RZ, 0xc0, !PT ;  /* 0x0000007f02037812 */ /* 0x002fe400078ec0ff */
[----:B------:R-:W-:Y:S02]  /*f560*/  SHF.L.U32 R2, R0, 0x1f, RZ ;  /* 0x0000001f00027819 */ /* 0x000fe400000006ff */
[----:B------:R-:W-:Y:S02]  /*f570*/  ISETP.NE.AND P2, PT, R3, RZ, PT ;  /* 0x000000ff0300720c */ /* 0x000fe40003f45270 */
[----:B------:R-:W1:Y:S02]  /*f580*/  SYNCS.PHASECHK.TRANS64.TRYWAIT P0, [UR38+0x28c40], R2 ;  /* 0x028c4002ff0075a7 */ /* 0x000e640008000166 */
[----:B-1----:R-:W-:Y:S09]  /*f590*/  @!P0 BRA `(.L_x_4288) ;  /* 0x0000002000d08947 */ /* 0x002ff20003800000 */
.L_x_4355:
[----:B------:R-:W-:Y:S05]  /*f5a0*/  BSYNC B2 ;  /* 0x0000000000027941 */ /* 0x000fea0003800000 */
.L_x_4287:
[----:B------:R-:W-:Y:S04]  /*f5b0*/  BSSY B2, `(.L_x_4289) ;  /* 0x0000007000027945 */ /* 0x000fe80003800000 */
[----:B------:R-:W-:Y:S05]  /*f5c0*/  @P2 BRA `(.L_x_4290) ;  /* 0x0000000000142947 */ /* 0x000fea0003800000 */
[----:B------:R-:W-:Y:S01]  /*f5d0*/  ISETP.NE.AND P0, PT, R10, RZ, PT ;  /* 0x000000ff0a00720c */ /* 0x000fe20003f05270 */
[----:B-1----:R-:W-:-:S04]  /*f5e0*/  IMAD.MOV.U32 R3, RZ, RZ, 0x2000 ;  /* 0x00002000ff037424 */ /* 0x002fc800078e00ff */
[----:B------:R2:W-:Y:S08]  /*f5f0*/  SYNCS.ARRIVE.TRANS64 RZ, [UR38+0x28c30], R3 ;  /* 0x028c3003ffff79a7 */ /* 0x0005f00008000026 */
[----:B--2---:R-:W-:Y:S05]  /*f600*/  @!P0 BRA `(.L_x_4290) ;  /* 0x0000000000048947 */ /* 0x004fea0003800000 */
[----:B------:R-:W-:Y:S01]  /*f610*/  BPT.TRAP 0x1 ;  /* 0x000000040000795c */ /* 0x000fe20000300000 */
.L_x_4290:
[----:B------:R-:W-:Y:S05]  /*f620*/  BSYNC B2 ;  /* 0x0000000000027941 */ /* 0x000fea0003800000 */
.L_x_4289:
[----:B0-----:R-:W-:Y:S01]  /*f630*/  IMAD.MOV.U32 R4, RZ, RZ, RZ ;  /* 0x000000ffff047224 */ /* 0x001fe200078e00ff */
        /* <DEDUP_REMOVED lines=10> */
.L_x_4291:
        /* <DEDUP_REMOVED lines=11> */
.L_x_4356:
[----:B------:R-:W-:Y:S05]  /*f790*/  BSYNC B2 ;  /* 0x0000000000027941 */ /* 0x000fea0003800000 */
.L_x_4292:
        /* <DEDUP_REMOVED lines=9> */
.L_x_4295:
[----:B------:R-:W-:Y:S05]  /*f830*/  BSYNC B2 ;  /* 0x0000000000027941 */ /* 0x000fea0003800000 */
.L_x_4294:
        /* <DEDUP_REMOVED lines=9> */
.L_x_4296:
        /* <DEDUP_REMOVED lines=13> */
.L_x_4297:
        /* <DEDUP_REMOVED lines=13> */
.L_x_4298:
        /* <DEDUP_REMOVED lines=13> */
.L_x_4299:
        /* <DEDUP_REMOVED lines=13> */
.L_x_4300:
        /* <DEDUP_REMOVED lines=13> */
.L_x_4301:
        /* <DEDUP_REMOVED lines=13> */
.L_x_4302:
        /* <DEDUP_REMOVED lines=13> */
.L_x_4303:
        /* <DEDUP_REMOVED lines=8> */
.L_x_4285:
[----:B------:R-:W-:Y:S05]  /*ff00*/  BSYNC B1 ;  /* 0x0000000000017941 */ /* 0x000fea0003800000 */
.L_x_4284:
[----:B------:R-:W-:Y:S01]  /*ff10*/  VIADD R7, R7, 0xfffffffe ;  /* 0xfffffffe07077836 */ /* 0x000fe20000000000 */
[----:B------:R-:W-:Y:S06]  /*ff20*/  @P1 BRA `(.L_x_4304) ;  /* 0xffffffe800301947 */ /* 0x000fec000383ffff */
[----:B------:R-:W-:Y:S05]  /*ff30*/  BSYNC B0 ;  /* 0x0000000000007941 */ /* 0x000fea0003800000 */
.L_x_4263:
        /* <DEDUP_REMOVED lines=17> */
[----:B------:R-:W-:Y:S02]  /*10050*/  SHF.R.S32.HI R3, RZ, 0x1f, R5 ;  /* 0x0000001fff037819 */ /* 0x000fe40000011405 */
        /* <DEDUP_REMOVED lines=9> */
.L_x_4307:
[----:B------:R-:W2:Y:S01]  /*100f0*/  S2R R2, SR_TID.X ;  /* 0x0000000000027919 */ /* 0x000ea20000002100 */
[----:B------:R-:W-:Y:S01]  /*10100*/  BSSY B1, `(.L_x_4308) ;  /* 0x0000006000017945 */ /* 0x000fe20003800000 */
[----:B--2---:R-:W-:Y:S02]  /*10110*/  LOP3.LUT R3, R2, 0x7f, RZ, 0xc0, !PT ;  /* 0x0000007f02037812 */ /* 0x004fe400078ec0ff */
[----:B------:R-:W-:Y:S02]  /*10120*/  SHF.L.U32 R2, R0, 0x1f, RZ ;  /* 0x0000001f00027819 */ /* 0x000fe400000006ff */
[----:B------:R-:W-:Y:S02]  /*10130*/  ISETP.NE.AND P1, PT, R3, RZ, PT ;  /* 0x000000ff0300720c */ /* 0x000fe40003f25270 */
[----:B------:R-:W2:Y:S02]  /*10140*/  SYNCS.PHASECHK.TRANS64.TRYWAIT P0, [UR38+0x28c48], R2 ;  /* 0x028c4802ff0075a7 */ /* 0x000ea40008000166 */
[----:B--2---:R-:W-:Y:S09]  /*10150*/  @!P0 BRA `(.L_x_4309) ;  /* 0x0000001800108947 */ /* 0x004ff20003800000 */
.L_x_4357:
[----:B------:R-:W-:Y:S05]  /*10160*/  BSYNC B1 ;  /* 0x0000000000017941 */ /* 0x000fea0003800000 */
.L_x_4308:
[----:B------:R-:W-:Y:S04]  /*10170*/  BSSY B1, `(.L_x_4310) ;  /* 0x0000007000017945 */ /* 0x000fe80003800000 */
[----:B------:R-:W-:Y:S05]  /*10180*/  @P1 BRA `(.L_x_4311) ;  /* 0x0000000000141947 */ /* 0x000fea0003800000 */
[----:B------:R-:W-:Y:S02]  /*10190*/  ISETP.NE.AND P0, PT, R10, RZ, PT ;  /* 0x000000ff0a00720c */ /* 0x000fe40003f05270 */
[----:B--2---:R-:W-:-:S04]  /*101a0*/  MOV R3, 0x2000 ;  /* 0x0000200000037802 */ /* 0x004fc80000000f00 */
[----:B------:R3:W-:Y:S07]  /*101b0*/  SYNCS.ARRIVE.TRANS64 RZ, [UR38+0x28c38], R3 ;  /* 0x028c3803ffff79a7 */ /* 0x0007ee0008000026 */
[----:B------:R-:W-:Y:S05]  /*101c0*/  @!P0 BRA `(.L_x_4311) ;  /* 0x0000000000048947 */ /* 0x000fea0003800000 */
[----:B------:R-:W-:Y:S01]  /*101d0*/  BPT.TRAP 0x1 ;  /* 0x000000040000795c */ /* 0x000fe20000300000 */
.L_x_4311:
[----:B------:R-:W-:Y:S05]  /*101e0*/  BSYNC B1 ;  /* 0x0000000000017941 */ /* 0x000fea0003800000 */
.L_x_4310:
        /* <DEDUP_REMOVED lines=11> */
.L_x_4312:
[----:B------:R-:W-:-:S13]  /*102a0*/  @P0 ELECT P2, URZ, PT ;  /* 0x00000000003f082f */ /* 0x000fda0003840000 */
[----:B-----5:R-:W-:Y:S01]  /*102b0*/  @P2 R2UR UR13, R16 ;  /* 0x00000000100d22ca */ /* 0x020fe200000e0000 */
[----:B------:R-:W-:Y:S01]  /*102c0*/  UMOV UR12, UR36 ;  /* 0x00000024000c7c82 */ /* 0x000fe20008000000 */
[----:B------:R-:W-:Y:S02]  /*102d0*/  @P2 R2UR UR11, R7 ;  /* 0x00000000070b22ca */ /* 0x000fe400000e0000 */
[----:B------:R-:W-:Y:S02]  /*102e0*/  @P2 PLOP3.LUT P0, PT, P2, PT, PT, 0x8, 0x0 ;  /* 0x000000000000281c */ /* 0x000fe4000170e170 */
[----:B------:R-:W-:-:S09]  /*102f0*/  PLOP3.LUT P2, PT, PT, PT, PT, 0x8, 0x0 ;  /* 0x000000000000781c */ /* 0x000fd20003f4e170 */
[----:B------:R4:W-:Y:S02]  /*10300*/  UTMALDG.4D [UR8], [UR4], desc[UR6] ;  /* 0x00000608040075b4 */ /* 0x0009e40008019000 */
[----:B----4-:R-:W-:Y:S05]  /*10310*/  @P0 BRA.U.ANY `(.L_x_4312) ;  /* 0xfffffffd00e00947 */ /* 0x010fea000393ffff */
[----:B------:R-:W4:Y:S01]  /*10320*/  SYNCS.PHASECHK.TRANS64.TRYWAIT P0, [UR38+0x28c68], R2 ;  /* 0x028c6802ff0075a7 */ /* 0x000f220008000166 */
[----:B------:R-:W-:Y:S04]  /*10330*/  BSSY B1, `(.L_x_4313) ;  /* 0x0000002000017945 */ /* 0x000fe80003800000 */
[----:B----4-:R-:W-:Y:S05]  /*10340*/  @!P0 BRA `(.L_x_4314) ;  /* 0x0000001400ac8947 */ /* 0x010fea0003800000 */
.L_x_4358:
[----:B------:R-:W-:Y:S05]  /*10350*/  BSYNC B1 ;  /* 0x0000000000017941 */ /* 0x000fea0003800000 */
.L_x_4313:
[----:B------:R-:W-:Y:S01]  /*10360*/  BSSY B1, `(.L_x_4315) ;  /* 0x0000009000017945 */ /* 0x000fe20003800000 */
[----:B--2---:R-:W-:Y:S01]  /*10370*/  MOV R2, 0x0 ;  /* 0x0000000000027802 */ /* 0x004fe20000000f00 */
[----:B---3--:R-:W-:Y:S02]  /*10380*/  IMAD.MOV.U32 R3, RZ, RZ, 0x14f00000 ;  /* 0x14f00000ff037424 */ /* 0x008fe400078e00ff */
[----:B------:R-:W-:Y:S05]  /*10390*/  @P1 BRA `(.L_x_4316) ;  /* 0x0000000000141947 */ /* 0x000fea0003800000 */
[----:B------:R-:W-:Y:S01]  /*103a0*/  ISETP.NE.AND P0, PT, R10, RZ, PT ;  /* 0x000000ff0a00720c */ /* 0x000fe20003f05270 */
[----:B0-----:R-:W-:-:S04]  /*103b0*/  IMAD.MOV.U32 R5, RZ, RZ, 0x10000 ;  /* 0x00010000ff057424 */ /* 0x001fc800078e00ff */
[----:B------:R2:W-:Y:S08]  /*103c0*/  SYNCS.ARRIVE.TRANS64 RZ, [UR38+0x28c58], R5 ;  /* 0x028c5805ffff79a7 */ /* 0x0005f00008000026 */
[----:B--2---:R-:W-:Y:S05]  /*103d0*/  @!P0 BRA `(.L_x_4316) ;  /* 0x0000000000048947 */ /* 0x004fea0003800000 */
[----:B------:R-:W-:Y:S01]  /*103e0*/  BPT.TRAP 0x1 ;  /* 0x000000040000795c */ /* 0x000fe20000300000 */
.L_x_4316:
[----:B------:R-:W-:Y:S05]  /*103f0*/  BSYNC B1 ;  /* 0x0000000000017941 */ /* 0x000fea0003800000 */
.L_x_4315:
        /* <DEDUP_REMOVED lines=9> */
.L_x_4317:
        /* <DEDUP_REMOVED lines=13> */
.L_x_4318:
        /* <DEDUP_REMOVED lines=13> */
.L_x_4319:
        /* <DEDUP_REMOVED lines=13> */
.L_x_4320:
        /* <DEDUP_REMOVED lines=13> */
.L_x_4321:
        /* <DEDUP_REMOVED lines=13> */
.L_x_4322:
        /* <DEDUP_REMOVED lines=13> */
.L_x_4323:
        /* <DEDUP_REMOVED lines=13> */
.L_x_4324:
        /* <DEDUP_REMOVED lines=8> */
.L_x_4306:
[----:B------:R-:W-:Y:S05]  /*10ac0*/  BSYNC B0 ;  /* 0x0000000000007941 */ /* 0x000fea0003800000 */
.L_x_4305:
[----:B------:R-:W-:Y:S01]  /*10ad0*/  LOP3.LUT R0, R0, 0x1, RZ, 0x3c, !PT ;  /* 0x0000000100007812 */ /* 0x000fe200078e3cff */
[----:B------:R-:W-:Y:S01]  /*10ae0*/  IMAD.MOV.U32 R9, RZ, RZ, RZ ;  /* 0x000000ffff097224 */ /* 0x000fe200078e00ff */
[----:B------:R-:W-:-:S07]  /*10af0*/  MOV R6, RZ ;  /* 0x000000ff00067202 */ /* 0x000fce0000000f00 */
.L_x_4236:
[----:B------:R-:W2:Y:S01]  /*10b00*/  S2R R3, SR_CgaCtaId ;  /* 0x0000000000037919 */ /* 0x000ea20000008800 */
[----:B------:R-:W-:Y:S02]  /*10b10*/  MOV R2, 0x400 ;  /* 0x0000040000027802 */ /* 0x000fe40000000f00 */
[----:B------:R-:W-:Y:S02]  /*10b20*/  SHF.L.U32 R9, R9, 0x1f, RZ ;  /* 0x0000001f09097819 */ /* 0x000fe400000006ff */
[----:B--2---:R-:W-:-:S04]  /*10b30*/  LEA R2, R3, R2, 0x18 ;  /* 0x0000000203027211 */ /* 0x004fc800078ec0ff */
[----:B------:R-:W2:Y:S02]  /*10b40*/  SYNCS.PHASECHK.TRANS64.TRYWAIT P0, [R2+URZ+0x28c20], R9 ;  /* 0x028c2009020075a7 */ /* 0x000ea4000800017f */
[----:B--2---:R-:W-:Y:S05]  /*10b50*/  @!P0 BRA `(.L_x_4325) ;  /* 0x0000000c00c08947 */ /* 0x004fea0003800000 */
.L_x_4359:
[----:B------:R-:W-:-:S03]  /*10b60*/  UMOV UR4, 0xffffffff ;  /* 0xffffffff00047882 */ /* 0x000fc60000000000 */
[----:B------:R-:W-:Y:S05]  /*10b70*/  BRA.DIV UR4, `(.L_x_4326) ;  /* 0x0000000e04cc7947 */ /* 0x000fea000b800000 */
[----:B------:R-:W3:Y:S02]  /*10b80*/  S2R R3, SR_TID.X ;  /* 0x0000000000037919 */ /* 0x000ee40000002100 */
[----:B---3--:R-:W-:-:S04]  /*10b90*/  SHF.R.U32.HI R3, RZ, 0x5, R3 ;  /* 0x00000005ff037819 */ /* 0x008fc80000011603 */
[----:B------:R-:W-:-:S05]  /*10ba0*/  LOP3.LUT R3, R3, 0x3, RZ, 0xc0, !PT ;  /* 0x0000000303037812 */ /* 0x000fca00078ec0ff */
[----:B------:R3:W4:Y:S02]  /*10bb0*/  SHFL.IDX PT, R14, R3, RZ, 0x1f ;  /* 0x00001fff030e7589 */ /* 0x00072400000e0000 */
.L_x_4362:
[----:B----4-:R-:W-:-:S13]  /*10bc0*/  ISETP.NE.AND P0, PT, R14, RZ, PT ;  /* 0x000000ff0e00720c */ /* 0x010fda0003f05270 */
[----:B------:R-:W-:Y:S05]  /*10bd0*/  @P0 BRA `(.L_x_4187) ;  /* 0x0000000000880947 */ /* 0x000fea0003800000 */
[----:B------:R-:W-:-:S03]  /*10be0*/  UMOV UR4, 0xffffffff ;  /* 0xffffffff00047882 */ /* 0x000fc60000000000 */
[----:B------:R-:W-:Y:S05]  /*10bf0*/  BRA.DIV UR4, `(.L_x_4327) ;  /* 0x0000000e04e07947 */ /* 0x000fea000b800000 */
[----:B------:R-:W-:-:S13]  /*10c00*/  ELECT P6, URZ, PT ;  /* 0x00000000003f782f */ /* 0x000fda00038c0000 */
.L_x_4365:
[----:B------:R-:W-:Y:S05]  /*10c10*/  @!P6 BRA `(.L_x_4187) ;  /* 0x000000000078e947 */ /* 0x000fea0003800000 */
[----:B------:R-:W-:-:S06]  /*10c20*/  ULOP3.LUT UR4, UR42, 0x2, URZ, 0xfc, !UPT ;  /* 0x000000022a047892 */ /* 0x000fcc000f8efc3f */
[----:B---3--:R-:W-:-:S05]  /*10c30*/  IMAD.U32 R3, RZ, RZ, UR4 ;  /* 0x00000004ff037e24 */ /* 0x008fca000f8e00ff */
[----:B------:R-:W-:-:S13]  /*10c40*/  ISETP.NE.AND P2, PT, R3, 0x3, PT ;  /* 0x000000030300780c */ /* 0x000fda0003f45270 */
[----:B------:R-:W-:Y:S05]  /*10c50*/  @!P2 BRA `(.L_x_4328) ;  /* 0x000000000004a947 */ /* 0x000fea0003800000 */
[----:B------:R-:W-:Y:S01]  /*10c60*/  BPT.TRAP 0x1 ;  /* 0x000000040000795c */ /* 0x000fe20000300000 */
.L_x_4328:
[----:B------:R-:W-:Y:S01]  /*10c70*/  IADD3 R8, R2, 0x28c40, RZ ;  /* 0x00028c4002087810 */ /* 0x000fe20007ffe0ff */
[----:B------:R-:W-:Y:S01]  /*10c80*/  VIADD R3, R6, 0x1 ;  /* 0x0000000106037836 */ /* 0x000fe20000000000 */
[----:B------:R-:W-:-:S03]  /*10c90*/  SHF.L.U32 R4, R0, 0x1f, RZ ;  /* 0x0000001f00047819 */ /* 0x000fc600000006ff */
[----:B------:R-:W-:Y:S01]  /*10ca0*/  IMAD R7, R6, 0x8, R8 ;  /* 0x0000000806077824 */ /* 0x000fe200078e0208 */
[----:B------:R-:W-:-:S03]  /*10cb0*/  ISETP.NE.AND P1, PT, R3, 0x2, PT ;  /* 0x000000020300780c */ /* 0x000fc60003f25270 */
[----:B------:R-:W3:Y:S01]  /*10cc0*/  SYNCS.PHASECHK.TRANS64.TRYWAIT P0, [R7+URZ], R4 ;  /* 0x00000004070075a7 */ /* 0x000ee2000800017f */
[----:B0-----:R-:W-:Y:S02]  /*10cd0*/  SEL R5, RZ, 0x1, P1 ;  /* 0x00000001ff057807 */ /* 0x001fe40000800000 */
[----:B------:R-:W-:Y:S02]  /*10ce0*/  SEL R3, R3, RZ, P1 ;  /* 0x000000ff03037207 */ /* 0x000fe40000800000 */
[----:B------:R-:W-:Y:S02]  /*10cf0*/  LOP3.LUT R0, R0, R5, RZ, 0x3c, !PT ;  /* 0x0000000500007212 */ /* 0x000fe400078e3cff */
[----:B------:R-:W-:Y:S02]  /*10d00*/  LEA R5, R3, R8, 0x3 ;  /* 0x0000000803057211 */ /* 0x000fe400078e18ff */
[----:B------:R-:W-:Y:S01]  /*10d10*/  SHF.L.U32 R0, R0, 0x1f, RZ ;  /* 0x0000001f00007819 */ /* 0x000fe200000006ff */
[----:B---3--:R-:W-:Y:S06]  /*10d20*/  @!P0 BRA `(.L_x_4329) ;  /* 0x0000000c00b48947 */ /* 0x008fec0003800000 */
.L_x_4366:
[----:B------:R-:W3:Y:S02]  /*10d30*/  SYNCS.PHASECHK.TRANS64.TRYWAIT P0, [R5+URZ], R0 ;  /* 0x00000000050075a7 */ /* 0x000ee4000800017f */
[----:B---3--:R-:W-:Y:S05]  /*10d40*/  @!P0 BRA `(.L_x_4330) ;  /* 0x0000000c00c08947 */ /* 0x008fea0003800000 */
.L_x_4367:
[----:B------:R-:W-:Y:S05]  /*10d50*/  @!P2 BRA `(.L_x_4331) ;  /* 0x000000000004a947 */ /* 0x000fea0003800000 */
[----:B------:R-:W-:Y:S01]  /*10d60*/  BPT.TRAP 0x1 ;  /* 0x000000040000795c */ /* 0x000fe20000300000 */
.L_x_4331:
[----:B--2---:R-:W-:-:S04]  /*10d70*/  VIADD R2, R2, 0x28c60 ;  /* 0x00028c6002027836 */ /* 0x004fc80000000000 */
[----:B---3--:R-:W-:-:S04]  /*10d80*/  IMAD R5, R6, 0x8, R2 ;  /* 0x0000000806057824 */ /* 0x008fc800078e0202 */
[----:B------:R-:W2:Y:S02]  /*10d90*/  SYNCS.PHASECHK.TRANS64.TRYWAIT P0, [R5+URZ], R4 ;  /* 0x00000004050075a7 */ /* 0x000ea4000800017f */
[----:B--2---:R-:W-:Y:S05]  /*10da0*/  @!P0 BRA `(.L_x_4332) ;  /* 0x0000000c00bc8947 */ /* 0x004fea0003800000 */
.L_x_4368:
[----:B------:R-:W-:-:S07]  /*10db0*/  LEA R3, R3, R2, 0x3 ;  /* 0x0000000203037211 */ /* 0x000fce00078e18ff */
.L_x_4333:
[----:B---3--:R3:W4:Y:S02]  /*10dc0*/  SYNCS.PHASECHK.TRANS64.TRYWAIT P0, [R3+URZ], R0 ;  /* 0x00000000030075a7 */ /* 0x008724000800017f */
[----:B----4-:R-:W-:Y:S05]  /*10dd0*/  @!P0 NANOSLEEP.SYNCS 0x989680 ;  /* 0x009896800000895d */ /* 0x010fea0003900000 */
[----:B------:R-:W4:Y:S02]  /*10de0*/  @!P0 SYNCS.PHASECHK.TRANS64 P0, [R3+URZ], R0 ;  /* 0x00000000030085a7 */ /* 0x000f24000800007f */
[----:B----4-:R-:W-:Y:S05]  /*10df0*/  @!P0 BRA `(.L_x_4333) ;  /* 0xfffffffc00f08947 */ /* 0x010fea000383ffff */
.L_x_4187:
[----:B------:R-:W-:Y:S05]  /*10e00*/  BSYNC B6 ;  /* 0x0000000000067941 */ /* 0x000fea0003800000 */
.L_x_4184:
[----:B------:R-:W-:Y:S05]  /*10e10*/  EXIT ;  /* 0x000000000000794d */ /* 0x000fea0003800000 */
.L_x_4192:
[----:B0-----:R-:W-:-:S04]  /*10e20*/  IMAD.U32 R5, RZ, RZ, UR5 ;  /* 0x00000005ff057e24 */ /* 0x001fc8000f8e00ff */
[----:B------:R0:W1:Y:S03]  /*10e30*/  SYNCS.PHASECHK.TRANS64.TRYWAIT P1, [R5+URZ+0x28c50], R2 ;  /* 0x028c5002050075a7 */ /* 0x000066000802017f */
[----:B-1----:R-:W-:Y:S05]  /*10e40*/  @!P1 NANOSLEEP.SYNCS 0x989680 ;  /* 0x009896800000995d */ /* 0x002fea0003900000 */
[----:B------:R-:W1:Y:S02]  /*10e50*/  @!P1 SYNCS.PHASECHK.TRANS64 P1, [R5+URZ+0x28c50], R2 ;  /* 0x028c5002050095a7 */ /* 0x000e64000802007f */
[----:B-1----:R-:W-:Y:S05]  /*10e60*/  @!P1 BRA `(.L_x_4192) ;  /* 0xfffffffc00ec9947 */ /* 0x002fea000383ffff */
[----:B------:R-:W-:Y:S05]  /*10e70*/  BRA `(.L_x_4334) ;  /* 0xffffff0400c87947 */ /* 0x000fea000383ffff */
.L_x_4197:
[----:B-1----:R-:W-:-:S04]  /*10e80*/  IMAD.U32 R5, RZ, RZ, UR7 ;  /* 0x00000007ff057e24 */ /* 0x002fc8000f8e00ff */
[----:B------:R1:W2:Y:S03]  /*10e90*/  SYNCS.PHASECHK.TRANS64.TRYWAIT P1, [R5+URZ+0x28c50], R2 ;  /* 0x028c5002050075a7 */ /* 0x0002a6000802017f */
[----:B--2---:R-:W-:Y:S05]  /*10ea0*/  @!P1 NANOSLEEP.SYNCS 0x989680 ;  /* 0x009896800000995d */ /* 0x004fea0003900000 */
[----:B------:R-:W2:Y:S02]  /*10eb0*/  @!P1 SYNCS.PHASECHK.TRANS64 P1, [R5+URZ+0x28c50], R2 ;  /* 0x028c5002050095a7 */ /* 0x000ea4000802007f */
[----:B--2---:R-:W-:Y:S05]  /*10ec0*/  @!P1 BRA `(.L_x_4197) ;  /* 0xfffffffc00ec9947 */ /* 0x004fea000383ffff */
[----:B------:R-:W-:Y:S05]  /*10ed0*/  BRA `(.L_x_4196) ;  /* 0xffffff1000d07947 */ /* 0x000fea000383ffff */
.L_x_4201:
[----:B0-----:R-:W-:-:S04]  /*10ee0*/  MOV R0, UR39 ;  /* 0x0000002700007c02 */ /* 0x001fc80008000f00 */
[----:B------:R0:W1:Y:S03]  /*10ef0*/  SYNCS.PHASECHK.TRANS64.TRYWAIT P0, [R0+URZ+0x28c00], R13 ;  /* 0x028c000d000075a7 */ /* 0x000066000800017f */
[----:B-1----:R-:W-:Y:S05]  /*10f00*/  @!P0 NANOSLEEP.SYNCS 0x989680 ;  /* 0x009896800000895d */ /* 0x002fea0003900000 */
[----:B------:R-:W1:Y:S02]  /*10f10*/  @!P0 SYNCS.PHASECHK.TRANS64 P0, [R0+URZ+0x28c00], R13 ;  /* 0x028c000d000085a7 */ /* 0x000e64000800007f */
[----:B-1----:R-:W-:Y:S05]  /*10f20*/  @!P0 BRA `(.L_x_4201) ;  /* 0xfffffffc00ec8947 */ /* 0x002fea000383ffff */
[----:B------:R-:W-:Y:S05]  /*10f30*/  BRA `(.L_x_4335) ;  /* 0xffffff2800247947 */ /* 0x000fea000383ffff */
.L_x_4205:
[----:B-1----:R-:W-:-:S04]  /*10f40*/  IMAD.U32 R4, RZ, RZ, UR39 ;  /* 0x00000027ff047e24 */ /* 0x002fc8000f8e00ff */
[----:B------:R1:W2:Y:S03]  /*10f50*/  SYNCS.PHASECHK.TRANS64.TRYWAIT P2, [R4+URZ+0x28c30], R13 ;  /* 0x028c300d040075a7 */ /* 0x0002a6000804017f */
[----:B--2---:R-:W-:Y:S05]  /*10f60*/  @!P2 NANOSLEEP.SYNCS 0x989680 ;  /* 0x009896800000a95d */ /* 0x004fea0003900000 */
[----:B------:R-:W2:Y:S02]  /*10f70*/  @!P2 SYNCS.PHASECHK.TRANS64 P2, [R4+URZ+0x28c30], R13 ;  /* 0x028c300d0400a5a7 */ /* 0x000ea4000804007f */
[----:B--2---:R-:W-:Y:S05]  /*10f80*/  @!P2 BRA `(.L_x_4205) ;  /* 0xfffffffc00eca947 */ /* 0x004fea000383ffff */
[----:B------:R-:W-:Y:S05]  /*10f90*/  BRA `(.L_x_4204) ;  /* 0xffffff2800707947 */ /* 0x000fea000383ffff */
.L_x_4209:
[----:B---3--:R3:W4:Y:S02]  /*10fa0*/  SYNCS.PHASECHK.TRANS64.TRYWAIT P3, [R14+URZ+0x28c50], R13 ;  /* 0x028c500d0e0075a7 */ /* 0x008724000806017f */
[----:B----4-:R-:W-:Y:S05]  /*10fb0*/  @!P3 NANOSLEEP.SYNCS 0x989680 ;  /* 0x009896800000b95d */ /* 0x010fea0003900000 */
[----:B------:R-:W4:Y:S02]  /*10fc0*/  @!P3 SYNCS.PHASECHK.TRANS64 P3, [R14+URZ+0x28c50], R13 ;  /* 0x028c500d0e00b5a7 */ /* 0x000f24000806007f */
[----:B----4-:R-:W-:Y:S05]  /*10fd0*/  @!P3 BRA `(.L_x_4209) ;  /* 0xfffffffc00f0b947 */ /* 0x010fea000383ffff */
[----:B------:R-:W-:Y:S05]  /*10fe0*/  BRA `(.L_x_4208) ;  /* 0xffffff4000987947 */ /* 0x000fea000383ffff */
.L_x_4214:
[----:B-1----:R-:W-:-:S04]  /*10ff0*/  IMAD.U32 R4, RZ, RZ, UR30 ;  /* 0x0000001eff047e24 */ /* 0x002fc8000f8e00ff */
[----:B------:R1:W3:Y:S03]  /*11000*/  SYNCS.PHASECHK.TRANS64.TRYWAIT P3, [R4+URZ+0x28c30], R13 ;  /* 0x028c300d040075a7 */ /* 0x0002e6000806017f */
[----:B---3--:R-:W-:Y:S05]  /*11010*/  @!P3 NANOSLEEP.SYNCS 0x989680 ;  /* 0x009896800000b95d */ /* 0x008fea0003900000 */
[----:B------:R-:W3:Y:S02]  /*11020*/  @!P3 SYNCS.PHASECHK.TRANS64 P3, [R4+URZ+0x28c30], R13 ;  /* 0x028c300d0400b5a7 */ /* 0x000ee4000806007f */
[----:B---3--:R-:W-:Y:S05]  /*11030*/  @!P3 BRA `(.L_x_4214) ;  /* 0xfffffffc00ecb947 */ /* 0x008fea000383ffff */
[----:B------:R-:W-:Y:S05]  /*11040*/  BRA `(.L_x_4213) ;  /* 0xffffff4400c07947 */ /* 0x000fea000383ffff */
.L_x_4218:
[----:B-1----:R1:W2:Y:S02]  /*11050*/  SYNCS.PHASECHK.TRANS64.TRYWAIT P3, [R14+URZ+0x28c50], R13 ;  /* 0x028c500d0e0075a7 */ /* 0x0022a4000806017f */
[----:B--2---:R-:W-:Y:S05]  /*11060*/  @!P3 NANOSLEEP.SYNCS 0x989680 ;  /* 0x009896800000b95d */ /* 0x004fea0003900000 */
[----:B------:R-:W2:Y:S02]  /*11070*/  @!P3 SYNCS.PHASECHK.TRANS64 P3, [R14+URZ+0x28c50], R13 ;  /* 0x028c500d0e00b5a7 */ /* 0x000ea4000806007f */
[----:B--2---:R-:W-:Y:S05]  /*11080*/  @!P3 BRA `(.L_x_4218) ;  /* 0xfffffffc00f0b947 */ /* 0x004fea000383ffff */
[----:B------:R-:W-:Y:S05]  /*11090*/  BRA `(.L_x_4217) ;  /* 0xffffff64002c7947 */ /* 0x000fea000383ffff */
.L_x_4224:
[----:B-1----:R-:W-:-:S04]  /*110a0*/  MOV R4, UR26 ;  /* 0x0000001a00047c02 */ /* 0x002fc80008000f00 */
[----:B------:R1:W4:Y:S03]  /*110b0*/  SYNCS.PHASECHK.TRANS64.TRYWAIT P2, [R4+URZ+0x28c30], R11 ;  /* 0x028c300b040075a7 */ /* 0x000326000804017f */
[----:B----4-:R-:W-:Y:S05]  /*110c0*/  @!P2 NANOSLEEP.SYNCS 0x989680 ;  /* 0x009896800000a95d */ /* 0x010fea0003900000 */
[----:B------:R-:W4:Y:S02]  /*110d0*/  @!P2 SYNCS.PHASECHK.TRANS64 P2, [R4+URZ+0x28c30], R11 ;  /* 0x028c300b0400a5a7 */ /* 0x000f24000804007f */
[----:B----4-:R-:W-:Y:S05]  /*110e0*/  @!P2 BRA `(.L_x_4224) ;  /* 0xfffffffc00eca947 */ /* 0x010fea000383ffff */
[----:B------:R-:W-:Y:S05]  /*110f0*/  BRA `(.L_x_4223) ;  /* 0xffffff6800207947 */ /* 0x000fea000383ffff */
.L_x_4228:
[----:B--2---:R2:W3:Y:S02]  /*11100*/  SYNCS.PHASECHK.TRANS64.TRYWAIT P2, [R190+URZ+0x28c50], R11 ;  /* 0x028c500bbe0075a7 */ /* 0x0044e4000804017f */
[----:B---3--:R-:W-:Y:S05]  /*11110*/  @!P2 NANOSLEEP.SYNCS 0x989680 ;  /* 0x009896800000a95d */ /* 0x008fea0003900000 */
[----:B------:R-:W3:Y:S02]  /*11120*/  @!P2 SYNCS.PHASECHK.TRANS64 P2, [R190+URZ+0x28c50], R11 ;  /* 0x028c500bbe00a5a7 */ /* 0x000ee4000804007f */
[----:B---3--:R-:W-:Y:S05]  /*11130*/  @!P2 BRA `(.L_x_4228) ;  /* 0xfffffffc00f0a947 */ /* 0x008fea000383ffff */
[----:B------:R-:W-:Y:S05]  /*11140*/  BRA `(.L_x_4227) ;  /* 0xffffff8000387947 */ /* 0x000fea000383ffff */
.L_x_4241:
[----:B------:R-:W-:Y:S01]  /*11150*/  IMAD.MOV.U32 R13, RZ, RZ, R19 ;  /* 0x000000ffff0d7224 */ /* 0x000fe200078e0013 */
[----:B------:R-:W-:Y:S01]  /*11160*/  MOV R11, 0x1f ;  /* 0x0000001f000b7802 */ /* 0x000fe20000000f00 */
[----:B------:R-:W-:Y:S02]  /*11170*/  IMAD.MOV.U32 R12, RZ, RZ, RZ ;  /* 0x000000ffff0c7224 */ /* 0x000fe400078e00ff */
[----:B------:R-:W-:-:S07]  /*11180*/  IMAD.MOV.U32 R15, RZ, RZ, -0x1 ;  /* 0xffffffffff0f7424 */ /* 0x000fce00078e00ff */
[----:B------:R-:W-:Y:S05]  /*11190*/  WARPSYNC.COLLECTIVE R15, `(.L_x_4336) ;  /* 0x000000000f087348 */ /* 0x000fea0003c00000 */
[----:B------:R0:W1:Y:S02]  /*111a0*/  SHFL.IDX P6, R14, R13, R12, R11 ;  /* 0x0000000c0d0e7389 */ /* 0x00006400000c000b */
[----:B01----:R-:W-:Y:S01]  /*111b0*/  ENDCOLLECTIVE ;  /* 0x000000000000791b */ /* 0x003fe20003800000 */
.L_x_4336:
[----:B------:R-:W-:Y:S05]  /*111c0*/  BRA `(.L_x_4337) ;  /* 0xffffffc000207947 */ /* 0x000fea000383ffff */
.L_x_4243:
[----:B------:R-:W-:Y:S01]  /*111d0*/  BSSY B0, `(.L_x_4338) ;  /* 0x0000006000007945 */ /* 0x000fe20003800000 */
[----:B------:R-:W-:-:S07]  /*111e0*/  IMAD.MOV.U32 R15, RZ, RZ, -0x1 ;  /* 0xffffffffff0f7424 */ /* 0x000fce00078e00ff */
[----:B------:R-:W-:Y:S05]  /*111f0*/  WARPSYNC.COLLECTIVE R15, `(.L_x_4339) ;  /* 0x000000000f0c7348 */ /* 0x000fea0003c00000 */
[----:B------:R-:W-:Y:S02]  /*11200*/  ELECT P6, UR62, PT ;  /* 0x00000000003e782f */ /* 0x000fe400038c0000 */
[----:B------:R-:W-:Y:S01]  /*11210*/  MOV R14, UR62 ;  /* 0x0000003e000e7c02 */ /* 0x000fe20008000f00 */
[----:B------:R-:W-:Y:S10]  /*11220*/  ENDCOLLECTIVE ;  /* 0x000000000000791b */ /* 0x000ff40003800000 */
.L_x_4339:
[----:B------:R-:W-:Y:S05]  /*11230*/  BSYNC B0 ;  /* 0x0000000000007941 */ /* 0x000fea0003800000 */
.L_x_4338:
[----:B------:R-:W-:Y:S05]  /*11240*/  BRA `(.L_x_4340) ;  /* 0xffffffc000207947 */ /* 0x000fea000383ffff */
.L_x_4245:
[----:B0-----:R-:W-:-:S04]  /*11250*/  MOV R3, UR38 ;  /* 0x0000002600037c02 */ /* 0x001fc80008000f00 */
[----:B------:R0:W1:Y:S03]  /*11260*/  SYNCS.PHASECHK.TRANS64.TRYWAIT P0, [R3+URZ+0x28c40], R0 ;  /* 0x028c4000030075a7 */ /* 0x000066000800017f */
[----:B-1----:R-:W-:Y:S05]  /*11270*/  @!P0 NANOSLEEP.SYNCS 0x989680 ;  /* 0x009896800000895d */ /* 0x002fea0003900000 */
[----:B------:R-:W1:Y:S02]  /*11280*/  @!P0 SYNCS.PHASECHK.TRANS64 P0, [R3+URZ+0x28c40], R0 ;  /* 0x028c4000030085a7 */ /* 0x000e64000800007f */
[----:B-1----:R-:W-:Y:S05]  /*11290*/  @!P0 BRA `(.L_x_4245) ;  /* 0xfffffffc00ec8947 */ /* 0x002fea000383ffff */
[----:B------:R-:W-:Y:S05]  /*112a0*/  BRA `(.L_x_4341) ;  /* 0xffffffc000807947 */ /* 0x000fea000383ffff */
.L_x_4248:
[----:B------:R-:W-:Y:S01]  /*112b0*/  IMAD.MOV.U32 R13, RZ, RZ, R6 ;  /* 0x000000ffff0d7224 */ /* 0x000fe200078e0006 */
[----:B------:R-:W-:Y:S01]  /*112c0*/  MOV R12, RZ ;  /* 0x000000ff000c7202 */ /* 0x000fe20000000f00 */
[----:B------:R-:W-:Y:S02]  /*112d0*/  IMAD.MOV.U32 R11, RZ, RZ, 0x181f ;  /* 0x0000181fff0b7424 */ /* 0x000fe400078e00ff */
[----:B------:R-:W-:Y:S02]  /*112e0*/  IMAD.MOV.U32 R15, RZ, RZ, -0x1 ;  /* 0xffffffffff0f7424 */ /* 0x000fe400078e00ff */
[----:B------:R-:W-:-:S07]  /*112f0*/  IMAD R7, R10, 0x40, R7 ;  /* 0x000000400a077824 */ /* 0x000fce00078e0207 */
[----:B------:R-:W-:Y:S05]  /*11300*/  WARPSYNC.COLLECTIVE R15, `(.L_x_4342) ;  /* 0x000000000f087348 */ /* 0x000fea0003c00000 */
[----:B------:R0:W1:Y:S02]  /*11310*/  SHFL.IDX P6, R14, R13, R12, R11 ;  /* 0x0000000c0d0e7389 */ /* 0x00006400000c000b */
[----:B01----:R-:W-:Y:S01]  /*11320*/  ENDCOLLECTIVE ;  /* 0x000000000000791b */ /* 0x003fe20003800000 */
.L_x_4342:
[----:B------:R-:W-:Y:S02]  /*11330*/  VIADD R21, R7, 0x10 ;  /* 0x0000001007157836 */ /* 0x000fe40000000000 */
[----:B------:R-:W-:Y:S01]  /*11340*/  IMAD.MOV.U32 R13, RZ, RZ, R0 ;  /* 0x000000ffff0d7224 */ /* 0x000fe200078e0000 */
[----:B------:R-:W-:-:S07]  /*11350*/  MOV R2, R14 ;  /* 0x0000000e00027202 */ /* 0x000fce0000000f00 */
[----:B------:R-:W-:Y:S05]  /*11360*/  WARPSYNC.COLLECTIVE R15, `(.L_x_4343) ;  /* 0x000000000f087348 */ /* 0x000fea0003c00000 */
[----:B------:R0:W1:Y:S02]  /*11370*/  SHFL.IDX P6, R14, R13, R12, R11 ;  /* 0x0000000c0d0e7389 */ /* 0x00006400000c000b */
[----:B01----:R-:W-:Y:S01]  /*11380*/  ENDCOLLECTIVE ;  /* 0x000000000000791b */ /* 0x003fe20003800000 */
.L_x_4343:
[----:B------:R-:W-:Y:S02]  /*11390*/  ULDC UR4, c[0x0][0x288] ;  /* 0x0000a20000047ab9 */ /* 0x000fe40000000800 */
[----:B------:R-:W-:-:S05]  /*113a0*/  IMAD R4, R4, UR4, RZ ;  /* 0x0000000404047c24 */ /* 0x000fca000f8e02ff */
[----:B------:R-:W-:Y:S01]  /*113b0*/  ISETP.GE.AND P1, PT, R7, R4, PT ;  /* 0x000000040700720c */ /* 0x000fe20003f26270 */
[----:B------:R-:W-:Y:S01]  /*113c0*/  IMAD.MOV.U32 R13, RZ, RZ, R6 ;  /* 0x000000ffff0d7224 */ /* 0x000fe200078e0006 */
[----:B------:R-:W-:-:S11]  /*113d0*/  MOV R12, 0x1 ;  /* 0x00000001000c7802 */ /* 0x000fd60000000f00 */
[----:B------:R-:W-:Y:S02]  /*113e0*/  @!P1 LEA R9, R5, UR38, 0x1 ;  /* 0x0000002605099c11 */ /* 0x000fe4000f8e08ff */
[----:B------:R-:W-:-:S05]  /*113f0*/  @!P1 LEA R14, P2, R8, R14, 0x1 ;  /* 0x0000000e080e9211 */ /* 0x000fca00078408ff */
[----:B------:R-:W-:Y:S01]  /*11400*/  @!P1 IMAD.X R3, RZ, RZ, R2, P2 ;  /* 0x000000ffff039224 */ /* 0x000fe200010e0602 */
[----:B------:R-:W-:-:S07]  /*11410*/  @!P1 MOV R2, R14 ;  /* 0x0000000e00029202 */ /* 0x000fce0000000f00 */
[----:B------:R-:W-:Y:S05]  /*11420*/  WARPSYNC.COLLECTIVE R15, `(.L_x_4344) ;  /* 0x000000000f087348 */ /* 0x000fea0003c00000 */
[----:B------:R0:W1:Y:S02]  /*11430*/  SHFL.IDX P6, R14, R13, R12, R11 ;  /* 0x0000000c0d0e7389 */ /* 0x00006400000c000b */
[----:B01----:R-:W-:Y:S01]  /*11440*/  ENDCOLLECTIVE ;  /* 0x000000000000791b */ /* 0x003fe20003800000 */
.L_x_4344:
[----:B------:R-:W-:Y:S01]  /*11450*/  @!PT LDS RZ, [RZ] ;  /* 0x00000000fffff984 */ /* 0x000fe20000000800 */
[----:B------:R-:W-:Y:S01]  /*11460*/  @!PT LDS RZ, [RZ] ;  /* 0x00000000fffff984 */ /* 0x000fe20000000800 */
[----:B------:R-:W-:Y:S01]  /*11470*/  @!PT LDS RZ, [RZ] ;  /* 0x00000000fffff984 */ /* 0x000fe20000000800 */
[----:B------:R0:W-:Y:S01]  /*11480*/  @!P1 LDGSTS.E.BYPASS.LTC128B.128 [R9+0x20400], desc[UR44][R2.64], !P0 ;  /* 0x2040000002099fae */ /* 0x0001e2000c101d6c */
[----:B------:R-:W-:Y:S01]  /*11490*/  ISETP.GE.AND P1, PT, R21, R4, PT ;  /* 0x000000041500720c */ /* 0x000fe20003f26270 */
[----:B------:R-:W-:Y:S02]  /*114a0*/  IMAD.MOV.U32 R13, RZ, RZ, R0 ;  /* 0x000000ffff0d7224 */ /* 0x000fe400078e0000 */
[----:B0-----:R-:W-:-:S10]  /*114b0*/  VIADD R9, R7, 0x20 ;  /* 0x0000002007097836 */ /* 0x001fd40000000000 */
[----:B------:R-:W-:Y:S01]  /*114c0*/  @!P1 LEA R21, R5, UR38, 0x1 ;  /* 0x0000002605159c11 */ /* 0x000fe2000f8e08ff */
[----:B------:R-:W-:-:S07]  /*114d0*/  IMAD.MOV.U32 R2, RZ, RZ, R14 ;  /* 0x000000ffff027224 */ /* 0x000fce00078e000e */
[----:B------:R-:W-:Y:S05]  /*114e0*/  WARPSYNC.COLLECTIVE R15, `(.L_x_4345) ;  /* 0x000000000f087348 */ /* 0x000fea0003c00000 */
[----:B------:R0:W1:Y:S02]  /*114f0*/  SHFL.IDX P6, R14, R13, R12, R11 ;  /* 0x0000000c0d0e7389 */ /* 0x00006400000c000b */
[----:B01----:R-:W-:Y:S01]  /*11500*/  ENDCOLLECTIVE ;  /* 0x000000000000791b */ /* 0x003fe20003800000 */
.L_x_4345:
        /* <DEDUP_REMOVED lines=8> */
.L_x_4346:
        /* <DEDUP_REMOVED lines=11> */
.L_x_4347:
        /* <DEDUP_REMOVED lines=8> */
.L_x_4348:
        /* <DEDUP_REMOVED lines=9> */
.L_x_4349:
[----:B------:R-:W-:Y:S05]  /*11750*/  BRA `(.L_x_4350) ;  /* 0xffffffc400607947 */ /* 0x000fea000383ffff */
.L_x_4249:
[----:B0-----:R-:W-:-:S04]  /*11760*/  IMAD.U32 R3, RZ, RZ, UR38 ;  /* 0x00000026ff037e24 */ /* 0x001fc8000f8e00ff */
[----:B------:R0:W1:Y:S03]  /*11770*/  SYNCS.PHASECHK.TRANS64.TRYWAIT P0, [R3+URZ+0x28c20], R4 ;  /* 0x028c2004030075a7 */ /* 0x000066000800017f */
[----:B-1----:R-:W-:Y:S05]  /*11780*/  @!P0 NANOSLEEP.SYNCS 0x989680 ;  /* 0x009896800000895d */ /* 0x002fea0003900000 */
[----:B------:R-:W1:Y:S02]  /*11790*/  @!P0 SYNCS.PHASECHK.TRANS64 P0, [R3+URZ+0x28c20], R4 ;  /* 0x028c2004030085a7 */ /* 0x000e64000800007f */
[----:B-1----:R-:W-:Y:S05]  /*117a0*/  @!P0 BRA `(.L_x_4249) ;  /* 0xfffffffc00ec8947 */ /* 0x002fea000383ffff */
[----:B------:R-:W-:Y:S05]  /*117b0*/  BRA `(.L_x_4351) ;  /* 0xffffffc400907947 */ /* 0x000fea000383ffff */
.L_x_4252:
[----:B0-----:R-:W-:-:S04]  /*117c0*/  IMAD.U32 R3, RZ, RZ, UR38 ;  /* 0x00000026ff037e24 */ /* 0x001fc8000f8e00ff */
[----:B------:R0:W1:Y:S03]  /*117d0*/  SYNCS.PHASECHK.TRANS64.TRYWAIT P0, [R3+URZ+0x28c60], R4 ;  /* 0x028c6004030075a7 */ /* 0x000066000800017f */
[----:B-1----:R-:W-:Y:S05]  /*117e0*/  @!P0 NANOSLEEP.SYNCS 0x989680 ;  /* 0x009896800000895d */ /* 0x002fea0003900000 */
[----:B------:R-:W1:Y:S02]  /*117f0*/  @!P0 SYNCS.PHASECHK.TRANS64 P0, [R3+URZ+0x28c60], R4 ;  /* 0x028c6004030085a7 */ /* 0x000e64000800007f */
[----:B-1----:R-:W-:Y:S05]  /*11800*/  @!P0 BRA `(.L_x_4252) ;  /* 0xfffffffc00ec8947 */ /* 0x002fea000383ffff */
[----:B------:R-:W-:Y:S05]  /*11810*/  BRA `(.L_x_4352) ;  /* 0xffffffc4009c7947 */ /* 0x000fea000383ffff */
.L_x_4268:
[----:B-1----:R-:W-:-:S04]  /*11820*/  MOV R3, UR38 ;  /* 0x0000002600037c02 */ /* 0x002fc80008000f00 */
[----:B------:R1:W2:Y:S03]  /*11830*/  SYNCS.PHASECHK.TRANS64.TRYWAIT P0, [R3+URZ+0x28c48], R2 ;  /* 0x028c4802030075a7 */ /* 0x0002a6000800017f */
[----:B--2---:R-:W-:Y:S05]  /*11840*/  @!P0 NANOSLEEP.SYNCS 0x989680 ;  /* 0x009896800000895d */ /* 0x004fea0003900000 */
[----:B------:R-:W2:Y:S02]  /*11850*/  @!P0 SYNCS.PHASECHK.TRANS64 P0, [R3+URZ+0x28c48], R2 ;  /* 0x028c4802030085a7 */ /* 0x000ea4000800007f */
[----:B--2---:R-:W-:Y:S05]  /*11860*/  @!P0 BRA `(.L_x_4268) ;  /* 0xfffffffc00ec8947 */ /* 0x004fea000383ffff */
[----:B------:R-:W-:Y:S05]  /*11870*/  BRA `(.L_x_4353) ;  /* 0xffffffd000687947 */ /* 0x000fea000383ffff */
.L_x_4273:
[----:B01----:R-:W-:-:S04]  /*11880*/  IMAD.U32 R3, RZ, RZ, UR38 ;  /* 0x00000026ff037e24 */ /* 0x003fc8000f8e00ff */
[----:B------:R0:W1:Y:S03]  /*11890*/  SYNCS.PHASECHK.TRANS64.TRYWAIT P0, [R3+URZ+0x28c68], R2 ;  /* 0x028c6802030075a7 */ /* 0x000066000800017f */
[----:B-1----:R-:W-:Y:S05]  /*118a0*/  @!P0 NANOSLEEP.SYNCS 0x989680 ;  /* 0x009896800000895d */ /* 0x002fea0003900000 */
[----:B------:R-:W1:Y:S02]  /*118b0*/  @!P0 SYNCS.PHASECHK.TRANS64 P0, [R3+URZ+0x28c68], R2 ;  /* 0x028c6802030085a7 */ /* 0x000e64000800007f */
[----:B-1----:R-:W-:Y:S05]  /*118c0*/  @!P0 BRA `(.L_x_4273) ;  /* 0xfffffffc00ec8947 */ /* 0x002fea000383ffff */
[----:B------:R-:W-:Y:S05]  /*118d0*/  BRA `(.L_x_4354) ;  /* 0xffffffd000c87947 */ /* 0x000fea000383ffff */
.L_x_4288:
[----:B-1----:R-:W-:-:S04]  /*118e0*/  IMAD.U32 R3, RZ, RZ, UR38 ;  /* 0x00000026ff037e24 */ /* 0x002fc8000f8e00ff */
[----:B------:R1:W2:Y:S03]  /*118f0*/  SYNCS.PHASECHK.TRANS64.TRYWAIT P0, [R3+URZ+0x28c40], R2 ;  /* 0x028c4002030075a7 */ /* 0x0002a6000800017f */
[----:B--2---:R-:W-:Y:S05]  /*11900*/  @!P0 NANOSLEEP.SYNCS 0x989680 ;  /* 0x009896800000895d */ /* 0x004fea0003900000 */
[----:B------:R-:W2:Y:S02]  /*11910*/  @!P0 SYNCS.PHASECHK.TRANS64 P0, [R3+URZ+0x28c40], R2 ;  /* 0x028c4002030085a7 */ /* 0x000ea4000800007f */
[----:B--2---:R-:W-:Y:S05]  /*11920*/  @!P0 BRA `(.L_x_4288) ;  /* 0xfffffffc00ec8947 */ /* 0x004fea000383ffff */
[----:B------:R-:W-:Y:S05]  /*11930*/  BRA `(.L_x_4355) ;  /* 0xffffffdc00187947 */ /* 0x000fea000383ffff */
.L_x_4293:
[----:B01----:R-:W-:-:S04]  /*11940*/  MOV R3, UR38 ;  /* 0x0000002600037c02 */ /* 0x003fc80008000f00 */
[----:B------:R0:W1:Y:S03]  /*11950*/  SYNCS.PHASECHK.TRANS64.TRYWAIT P0, [R3+URZ+0x28c60], R2 ;  /* 0x028c6002030075a7 */ /* 0x000066000800017f */
[----:B-1----:R-:W-:Y:S05]  /*11960*/  @!P0 NANOSLEEP.SYNCS 0x989680 ;  /* 0x009896800000895d */ /* 0x002fea0003900000 */
[----:B------:R-:W1:Y:S02]  /*11970*/  @!P0 SYNCS.PHASECHK.TRANS64 P0, [R3+URZ+0x28c60], R2 ;  /* 0x028c6002030085a7 */ /* 0x000e64000800007f */
[----:B-1----:R-:W-:Y:S05]  /*11980*/  @!P0 BRA `(.L_x_4293) ;  /* 0xfffffffc00ec8947 */ /* 0x002fea000383ffff */
[----:B------:R-:W-:Y:S05]  /*11990*/  BRA `(.L_x_4356) ;  /* 0xffffffdc007c7947 */ /* 0x000fea000383ffff */
.L_x_4309:
[----:B--2---:R-:W-:-:S04]  /*119a0*/  IMAD.U32 R3, RZ, RZ, UR38 ;  /* 0x00000026ff037e24 */ /* 0x004fc8000f8e00ff */
[----:B------:R2:W3:Y:S03]  /*119b0*/  SYNCS.PHASECHK.TRANS64.TRYWAIT P0, [R3+URZ+0x28c48], R2 ;  /* 0x028c4802030075a7 */ /* 0x0004e6000800017f */
[----:B---3--:R-:W-:Y:S05]  /*119c0*/  @!P0 NANOSLEEP.SYNCS 0x989680 ;  /* 0x009896800000895d */ /* 0x008fea0003900000 */
[----:B------:R-:W3:Y:S02]  /*119d0*/  @!P0 SYNCS.PHASECHK.TRANS64 P0, [R3+URZ+0x28c48], R2 ;  /* 0x028c4802030085a7 */ /* 0x000ee4000800007f */
[----:B---3--:R-:W-:Y:S05]  /*119e0*/  @!P0 BRA `(.L_x_4309) ;  /* 0xfffffffc00ec8947 */ /* 0x008fea000383ffff */
[----:B------:R-:W-:Y:S05]  /*119f0*/  BRA `(.L_x_4357) ;  /* 0xffffffe400d87947 */ /* 0x000fea000383ffff */
.L_x_4314:
[----:B--23--:R-:W-:-:S04]  /*11a00*/  IMAD.U32 R3, RZ, RZ, UR38 ;  /* 0x00000026ff037e24 */ /* 0x00cfc8000f8e00ff */
[----:B------:R2:W3:Y:S03]  /*11a10*/  SYNCS.PHASECHK.TRANS64.TRYWAIT P0, [R3+URZ+0x28c68], R2 ;  /* 0x028c6802030075a7 */ /* 0x0004e6000800017f */
[----:B---3--:R-:W-:Y:S05]  /*11a20*/  @!P0 NANOSLEEP.SYNCS 0x989680 ;  /* 0x009896800000895d */ /* 0x008fea0003900000 */
[----:B------:R-:W3:Y:S02]  /*11a30*/  @!P0 SYNCS.PHASECHK.TRANS64 P0, [R3+URZ+0x28c68], R2 ;  /* 0x028c6802030085a7 */ /* 0x000ee4000800007f */
[----:B---3--:R-:W-:Y:S05]  /*11a40*/  @!P0 BRA `(.L_x_4314) ;  /* 0xfffffffc00ec8947 */ /* 0x008fea000383ffff */
[----:B------:R-:W-:Y:S05]  /*11a50*/  BRA `(.L_x_4358) ;  /* 0xffffffe8003c7947 */ /* 0x000fea000383ffff */
.L_x_4325:
[----:B--2---:R2:W3:Y:S02]  /*11a60*/  SYNCS.PHASECHK.TRANS64.TRYWAIT P0, [R2+URZ+0x28c20], R9 ;  /* 0x028c2009020075a7 */ /* 0x0044e4000800017f */
[----:B---3--:R-:W-:Y:S05]  /*11a70*/  @!P0 NANOSLEEP.SYNCS 0x989680 ;  /* 0x009896800000895d */ /* 0x008fea0003900000 */
[----:B------:R-:W3:Y:S02]  /*11a80*/  @!P0 SYNCS.PHASECHK.TRANS64 P0, [R2+URZ+0x28c20], R9 ;  /* 0x028c2009020085a7 */ /* 0x000ee4000800007f */
[----:B---3--:R-:W-:Y:S05]  /*11a90*/  @!P0 BRA `(.L_x_4325) ;  /* 0xfffffffc00f08947 */ /* 0x008fea000383ffff */
[----:B------:R-:W-:Y:S05]  /*11aa0*/  BRA `(.L_x_4359) ;  /* 0xfffffff0002c7947 */ /* 0x000fea000383ffff */
.L_x_4326:
        /* <DEDUP_REMOVED lines=11> */
.L_x_4361:
[----:B------:R-:W-:Y:S05]  /*11b60*/  BSYNC B0 ;  /* 0x0000000000007941 */ /* 0x000fea0003800000 */
.L_x_4360:
[----:B------:R-:W-:Y:S05]  /*11b70*/  BRA `(.L_x_4362) ;  /* 0xfffffff000107947 */ /* 0x000fea000383ffff */
.L_x_4327:
[----:B------:R-:W-:Y:S01]  /*11b80*/  BSSY B0, `(.L_x_4363) ;  /* 0x0000006000007945 */ /* 0x000fe20003800000 */
[----:B------:R-:W-:-:S07]  /*11b90*/  IMAD.MOV.U32 R15, RZ, RZ, -0x1 ;  /* 0xffffffffff0f7424 */ /* 0x000fce00078e00ff */
[----:B0123--:R-:W-:Y:S05]  /*11ba0*/  WARPSYNC.COLLECTIVE R15, `(.L_x_4364) ;  /* 0x000000000f0c7348 */ /* 0x00ffea0003c00000 */
[----:B------:R-:W-:Y:S02]  /*11bb0*/  ELECT P6, UR62, PT ;  /* 0x00000000003e782f */ /* 0x000fe400038c0000 */
[----:B------:R-:W-:Y:S01]  /*11bc0*/  MOV R14, UR62 ;  /* 0x0000003e000e7c02 */ /* 0x000fe20008000f00 */
[----:B0123--:R-:W-:Y:S10]  /*11bd0*/  ENDCOLLECTIVE ;  /* 0x000000000000791b */ /* 0x00fff40003800000 */
.L_x_4364:
[----:B------:R-:W-:Y:S05]  /*11be0*/  BSYNC B0 ;  /* 0x0000000000007941 */ /* 0x000fea0003800000 */
.L_x_4363:
[----:B------:R-:W-:Y:S05]  /*11bf0*/  BRA `(.L_x_4365) ;  /* 0xfffffff000047947 */ /* 0x000fea000383ffff */
.L_x_4329:
[----:B0-----:R0:W3:Y:S02]  /*11c00*/  SYNCS.PHASECHK.TRANS64.TRYWAIT P0, [R7+URZ], R4 ;  /* 0x00000004070075a7 */ /* 0x0010e4000800017f */
[----:B---3--:R-:W-:Y:S05]  /*11c10*/  @!P0 NANOSLEEP.SYNCS 0x989680 ;  /* 0x009896800000895d */ /* 0x008fea0003900000 */
[----:B------:R-:W3:Y:S02]  /*11c20*/  @!P0 SYNCS.PHASECHK.TRANS64 P0, [R7+URZ], R4 ;  /* 0x00000004070085a7 */ /* 0x000ee4000800007f */
[----:B---3--:R-:W-:Y:S05]  /*11c30*/  @!P0 BRA `(.L_x_4329) ;  /* 0xfffffffc00f08947 */ /* 0x008fea000383ffff */
[----:B------:R-:W-:Y:S05]  /*11c40*/  BRA `(.L_x_4366) ;  /* 0xfffffff000387947 */ /* 0x000fea000383ffff */
.L_x_4330:
[----:B---3--:R3:W4:Y:S02]  /*11c50*/  SYNCS.PHASECHK.TRANS64.TRYWAIT P0, [R5+URZ], R0 ;  /* 0x00000000050075a7 */ /* 0x008724000800017f */
[----:B----4-:R-:W-:Y:S05]  /*11c60*/  @!P0 NANOSLEEP.SYNCS 0x989680 ;  /* 0x009896800000895d */ /* 0x010fea0003900000 */
[----:B------:R-:W4:Y:S02]  /*11c70*/  @!P0 SYNCS.PHASECHK.TRANS64 P0, [R5+URZ], R0 ;  /* 0x00000000050085a7 */ /* 0x000f24000800007f */
[----:B----4-:R-:W-:Y:S05]  /*11c80*/  @!P0 BRA `(.L_x_4330) ;  /* 0xfffffffc00f08947 */ /* 0x010fea000383ffff */
[----:B------:R-:W-:Y:S05]  /*11c90*/  BRA `(.L_x_4367) ;  /* 0xfffffff0002c7947 */ /* 0x000fea000383ffff */
.L_x_4332:
[----:B--2---:R2:W3:Y:S02]  /*11ca0*/  SYNCS.PHASECHK.TRANS64.TRYWAIT P0, [R5+URZ], R4 ;  /* 0x00000004050075a7 */ /* 0x0044e4000800017f */
[----:B---3--:R-:W-:Y:S05]  /*11cb0*/  @!P0 NANOSLEEP.SYNCS 0x989680 ;  /* 0x009896800000895d */ /* 0x008fea0003900000 */
[----:B------:R-:W3:Y:S02]  /*11cc0*/  @!P0 SYNCS.PHASECHK.TRANS64 P0, [R5+URZ], R4 ;  /* 0x00000004050085a7 */ /* 0x000ee4000800007f */
[----:B---3--:R-:W-:Y:S05]  /*11cd0*/  @!P0 BRA `(.L_x_4332) ;  /* 0xfffffffc00f08947 */ /* 0x008fea000383ffff */
[----:B------:R-:W-:Y:S05]  /*11ce0*/  BRA `(.L_x_4368) ;  /* 0xfffffff000307947 */ /* 0x000fea000383ffff */
.L_x_4369:
        /* <DEDUP_REMOVED lines=9> */
.L_x_6053:


//--------------------- .text._ZN7cutlass13device_kernelIN5flash11enable_sm90INS1_16FlashAttnFwdSm90INS1_25CollectiveMainloopFwdSm90ILi2EN4cute5tupleIJNS5_1CILi1EEES8_S8_EEENS6_IJNS7_ILi64EEESA_SA_EEELi512ENS_10bfloat16_tEfNS_4arch4Sm90ELb1ELb0ELb1ELb0ELb0ELb0ELb1ELb0ELb0ELb1ELb1ELb0EEENS1_21CollectiveEpilogueFwdINS6_IJSA_NS7_ILi512EEESA_EEES9_SC_SE_Li256ELb0ELb1ELb1ELb0EEENS1_19SingleTileSchedulerILb0ELb1ELb1ELi64EEEEEEEEEvNT_6ParamsE --------------------------
	.section	.text._ZN7cutlass13device_kernelIN5flash11enable_sm90INS1_16FlashAttnFwdSm90INS1_25CollectiveMainloopFwdSm90ILi2EN4cute5tupleIJNS5_1CILi1EEES8_S8_EEENS6_IJNS7_ILi64EEESA_SA_EEELi512ENS_10bfloat16_tEfNS_4arch4Sm90ELb1ELb0ELb1ELb0ELb0ELb0ELb1ELb0ELb0ELb1ELb1ELb0EEENS1_21CollectiveEpilogueFwdINS6_IJSA_NS7_ILi512EEESA_EEES9_SC_SE_Li256ELb0ELb1ELb1ELb0EEENS1_19SingleTileSchedulerILb0ELb1ELb1ELi64EEEEEEEEEvNT_6ParamsE,"ax",@progbits
	.align	128
.text._ZN7cutlass13device_kernelIN5flash11enable_sm90INS1_16FlashAttnFwdSm90INS1_25CollectiveMainloopFwdSm90ILi2EN4cute5tupleIJNS5_1CILi1EEES8_S8_EEENS6_IJNS7_ILi64EEESA_SA_EEELi512ENS_10bfloat16_tEfNS_4arch4Sm90ELb1ELb0ELb1ELb0ELb0ELb0ELb1ELb0ELb0ELb1ELb1ELb0EEENS1_21CollectiveEpilogueFwdINS6_IJSA_NS7_ILi512EEESA_EEES9_SC_SE_Li256ELb0ELb1ELb1ELb0EEENS1_19SingleTileSchedulerILb0ELb1ELb1ELi64EEEEEEEEEvNT_6ParamsE:
        .type           _ZN7cutlass13device_kernelIN5flash11enable_sm90INS1_16FlashAttnFwdSm90INS1_25CollectiveMainloopFwdSm90ILi2EN4cute5tupleIJNS5_1CILi1EEES8_S8_EEENS6_IJNS7_ILi64EEESA_SA_EEELi512ENS_10bfloat16_tEfNS_4arch4Sm90ELb1ELb0ELb1ELb0ELb0ELb0ELb1ELb0ELb0ELb1ELb1ELb0EEENS1_21CollectiveEpilogueFwdINS6_IJSA_NS7_ILi512EEESA_EEES9_SC_SE_Li256ELb0ELb1ELb1ELb0EEENS1_19SingleTileSchedulerILb0ELb1ELb1ELi64EEEEEEEEEvNT_6ParamsE,@function
        .size           _ZN7cutlass13device_kernelIN5flash11enable_sm90INS1_16FlashAttnFwdSm90INS1_25CollectiveMainloopFwdSm90ILi2EN4cute5tupleIJNS5_1CILi1EEES8_S8_EEENS6_IJNS7_ILi64EEESA_SA_EEELi512ENS_10bfloat16_tEfNS_4arch4Sm90ELb1ELb0ELb1ELb0ELb0ELb0ELb1ELb0ELb0ELb1ELb1ELb0EEENS1_21CollectiveEpilogueFwdINS6_IJSA_NS7_ILi512EEESA_EEES9_SC_SE_Li256ELb0ELb1ELb1ELb0EEENS1_19SingleTileSchedulerILb0ELb1ELb1ELi64EEEEEEEEEvNT_6ParamsE,(.L_x_6054 - _ZN7cutlass13device_kernelIN5flash11enable_sm90INS1_16FlashAttnFwdSm90INS1_25CollectiveMainloopFwdSm90ILi2EN4cute5tupleIJNS5_1CILi1EEES8_S8_EEENS6_IJNS7_ILi64EEESA_SA_EEELi512ENS_10bfloat16_tEfNS_4arch4Sm90ELb1ELb0ELb1ELb0ELb0ELb0ELb1ELb0ELb0ELb1ELb1ELb0EEENS1_21CollectiveEpilogueFwdINS6_IJSA_NS7_ILi512EEESA_EEES9_SC_SE_Li256ELb0ELb1ELb1ELb0EEENS1_19SingleTileSchedulerILb0ELb1ELb1ELi64EEEEEEEEEvNT_6ParamsE)
        .other          _ZN7cutlass13device_kernelIN5flash11enable_sm90INS1_16FlashAttnFwdSm90INS1_25CollectiveMainloopFwdSm90ILi2EN4cute5tupleIJNS5_1CILi1EEES8_S8_EEENS6_IJNS7_ILi64EEESA_SA_EEELi512ENS_10bfloat16_tEfNS_4arch4Sm90ELb1ELb0ELb1ELb0ELb0ELb0ELb1ELb0ELb0ELb1ELb1ELb0EEENS1_21CollectiveEpilogueFwdINS6_IJSA_NS7_ILi512EEESA_EEES9_SC_SE_Li256ELb0ELb1ELb1ELb0EEENS1_19SingleTileSchedulerILb0ELb1ELb1ELi64EEEEEEEEEvNT_6ParamsE,@"STO_CUDA_ENTRY STV_DEFAULT"
_ZN7cutlass13device_kernelIN5flash11enable_sm90INS1_16FlashAttnFwdSm90INS1_25CollectiveMainloopFwdSm90ILi2EN4cute5tupleIJNS5_1CILi1EEES8_S8_EEENS6_IJNS7_ILi64EEESA_SA_EEELi512ENS_10bfloat16_tEfNS_4arch4Sm90ELb1ELb0ELb1ELb0ELb0ELb0ELb1ELb0ELb0ELb1ELb1ELb0EEENS1_21CollectiveEpilogueFwdINS6_IJSA_NS7_ILi512EEESA_EEES9_SC_SE_Li256ELb0ELb1ELb1ELb0EEENS1_19SingleTileSchedulerILb0ELb1ELb1ELi64EEEEEEEEEvNT_6ParamsE:
        /* <DEDUP_REMOVED lines=18> */
.L_x_4371:
[----:B------:R-:W-:Y:S05]  /*0120*/  BSYNC B0 ;  /* 0x0000000000007941 */ /* 0x000fea0003800000 */
.L_x_4370:
        /* <DEDUP_REMOVED lines=39> */
.L_x_4372:
        /* <DEDUP_REMOVED lines=22> */
.L_x_4373:
        /* <DEDUP_REMOVED lines=18> */
.L_x_4374:
        /* <DEDUP_REMOVED lines=22> */
.L_x_4375:
        /* <DEDUP_REMOVED lines=22> */
.L_x_4376:
        /* <DEDUP_REMOVED lines=9> */
.L_x_4379:
        /* <DEDUP_REMOVED lines=25> */
[----:B0-----:R-:W0:Y:S01]  /*0b00*/  LDC.64 R2, c[0x0][0x418] ;  /* 0x00010600ff027b82 */ /* 0x001e220000000a00 */
[----:B------:R-:W-:Y:S01]  /*0b10*/  UISETP.NE.AND UP0, UPT, UR10, 0x1, UPT ;  /* 0x000000010a00788c */ /* 0x000fe2000bf05270 */
[----:B------:R-:W-:-:S06]  /*0b20*/  VIADD R23, R11, 0xffffff80 ;  /* 0xffffff800b177836 */ /* 0x000fcc0000000000 */
[----:B------:R-:W1:Y:S08]  /*0b30*/  LDC R192, c[0x0][0x424] ;  /* 0x00010900ffc07b82 */ /* 0x000e700000000800 */
[----:B------:R-:W2:Y:S08]  /*0b40*/  LDC R7, c[0x0][0x2f0] ;  /* 0x0000bc00ff077b82 */ /* 0x000eb00000000800 */
[----:B------:R-:W3:Y:S01]  /*0b50*/  S2UR UR60, SR_CTAID.X ;  /* 0x00000000003c79c3 */ /* 0x000ee20000002500 */
[----:B0-----:R-:W-:-:S04]  /*0b60*/  ISETP.NE.U32.AND P0, PT, R2, RZ, PT ;  /* 0x000000ff0200720c */ /* 0x001fc80003f05070 */
[----:B------:R-:W-:-:S04]  /*0b70*/  ISETP.NE.AND.EX P0, PT, R3, RZ, PT, P0 ;  /* 0x000000ff0300720c */ /* 0x000fc80003f05300 */
[----:B-1----:R-:W-:Y:S02]  /*0b80*/  SEL R192, R192, 0x1, P0 ;  /* 0x00000001c0c07807 */ /* 0x002fe40000000000 */
[----:B------:R-:W-:-:S03]  /*0b90*/  PLOP3.LUT P0, PT, PT, PT, UP0, 0x80, 0x0 ;  /* 0x000000000000781c */ /* 0x000fc60003f0f008 */
[----:B--2---:R-:W-:-:S05]  /*0ba0*/  IMAD R0, R192, R7, 0x3f ;  /* 0x0000003fc0007424 */ /* 0x004fca00078e0207 */
[----:B------:R-:W-:Y:S01]  /*0bb0*/  SHF.R.S32.HI R3, RZ, 0x1f, R0 ;  /* 0x0000001fff037819 */ /* 0x000fe20000011400 */
[----:B---3--:R-:W-:-:S03]  /*0bc0*/  USHF.L.U32 UR60, UR60, 0x6, URZ ;  /* 0x000000063c3c7899 */ /* 0x008fc6000800063f */
[----:B------:R-:W-:-:S04]  /*0bd0*/  LEA.HI R3, R3, R0, RZ, 0x6 ;  /* 0x0000000003037211 */ /* 0x000fc800078f30ff */
[----:B------:R-:W-:Y:S01]  /*0be0*/  SHF.R.S32.HI R3, RZ, 0x6, R3 ;  /* 0x00000006ff037819 */ /* 0x000fe20000011403 */
[----:B------:R-:W-:Y:S06]  /*0bf0*/  @!P0 BRA `(.L_x_4381) ;  /* 0x0000001c00f48947 */ /* 0x000fec0003800000 */
[----:B------:R-:W0:Y:S01]  /*0c00*/  LDC R5, c[0x0][0x288] ;  /* 0x0000a200ff057b82 */ /* 0x000e220000000800 */
[----:B------:R-:W-:Y:S01]  /*0c10*/  ULDC UR5, c[0x0][0x448] ;  /* 0x0001120000057ab9 */ /* 0x000fe20000000800 */
[----:B------:R-:W-:Y:S01]  /*0c20*/  UIADD3 UR60, UR60, 0x3f, URZ ;  /* 0x0000003f3c3c7890 */ /* 0x000fe2000fffe03f */
[----:B------:R-:W-:Y:S01]  /*0c30*/  R2UR UR8, R3 ;  /* 0x00000000030872ca */ /* 0x000fe200000e0000 */
[----:B------:R-:W-:Y:S01]  /*0c40*/  UISETP.NE.AND UP0, UPT, UR5, 0x1, UPT ;  /* 0x000000010500788c */ /* 0x000fe2000bf05270 */
[----:B------:R-:W-:Y:S01]  /*0c50*/  PLOP3.LUT P0, PT, PT, PT, PT, 0x80, 0x0 ;  /* 0x000000000000781c */ /* 0x000fe20003f0f070 */
[----:B------:R-:W-:Y:S01]  /*0c60*/  USHF.R.U32.HI UR9, URZ, 0x10, UR4 ;  /* 0x000000103f097899 */ /* 0x000fe20008011604 */
[----:B------:R-:W-:Y:S01]  /*0c70*/  CS2R R2, SRZ ;  /* 0x0000000000027805 */ /* 0x000fe2000001ff00 */
[----:B------:R-:W-:Y:S01]  /*0c80*/  ULOP3.LUT UR6, UR4, 0xffff, URZ, 0xc0, !UPT ;  /* 0x0000ffff04067892 */ /* 0x000fe2000f8ec03f */
[----:B------:R-:W-:Y:S01]  /*0c90*/  IMAD.MOV.U32 R4, RZ, RZ, RZ ;  /* 0x000000ffff047224 */ /* 0x000fe200078e00ff */
[----:B------:R-:W-:-:S02]  /*0ca0*/  CS2R R150, SRZ ;  /* 0x0000000000967805 */ /* 0x000fc4000001ff00 */
[----:B------:R-:W-:Y:S02]  /*0cb0*/  CS2R R148, SRZ ;  /* 0x0000000000947805 */ /* 0x000fe4000001ff00 */
[----:B------:R-:W-:Y:S02]  /*0cc0*/  CS2R R146, SRZ ;  /* 0x0000000000927805 */ /* 0x000fe4000001ff00 */
[----:B------:R-:W-:Y:S02]  /*0cd0*/  CS2R R144, SRZ ;  /* 0x0000000000907805 */ /* 0x000fe4000001ff00 */
        /* <DEDUP_REMOVED lines=10> */
[----:B0-----:R-:W-:Y:S02]  /*0d80*/  IADD3 R5, -R5, 0x40, RZ ;  /* 0x0000004005057810 */ /* 0x001fe40007ffe1ff */
[----:B------:R-:W-:-:S02]  /*0d90*/  CS2R R130, SRZ ;  /* 0x0000000000827805 */ /* 0x000fc4000001ff00 */
[----:B------:R-:W-:Y:S02]  /*0da0*/  CS2R R128, SRZ ;  /* 0x0000000000807805 */ /* 0x000fe4000001ff00 */
[----:B------:R-:W-:Y:S02]  /*0db0*/  CS2R R126, SRZ ;  /* 0x00000000007e7805 */ /* 0x000fe4000001ff00 */
[----:B------:R-:W-:Y:S01]  /*0dc0*/  CS2R R124, SRZ ;  /* 0x00000000007c7805 */ /* 0x000fe2000001ff00 */
[----:B------:R-:W-:Y:S01]  /*0dd0*/  IMAD R5, R192, R7, R5 ;  /* 0x00000007c0057224 */ /* 0x000fe200078e0205 */
[----:B------:R-:W-:Y:S02]  /*0de0*/  CS2R R122, SRZ ;  /* 0x00000000007a7805 */ /* 0x000fe4000001ff00 */
        /* <DEDUP_REMOVED lines=16> */
[----:B------:R-:W-:Y:S01]  /*0ef0*/  UIADD3 UR60, UR7, UR60, URZ ;  /* 0x0000003c073c7290 */ /* 0x000fe2000fffe03f */
[----:B------:R-:W-:Y:S02]  /*0f00*/  CS2R R90, SRZ ;  /* 0x00000000005a7805 */ /* 0x000fe4000001ff00 */
[----:B------:R-:W-:Y:S02]  /*0f10*/  CS2R R88, SRZ ;  /* 0x0000000000587805 */ /* 0x000fe4000001ff00 */
[----:B------:R-:W-:Y:S01]  /*0f20*/  CS2R R86, SRZ ;  /* 0x0000000000567805 */ /* 0x000fe2000001ff00 */
[----:B------:R-:W-:Y:S01]  /*0f30*/  USHF.R.S32.HI UR4, URZ, 0x1f, UR60 ;  /* 0x0000001f3f047899 */ /* 0x000fe2000801143c */
[----:B------:R-:W-:-:S02]  /*0f40*/  CS2R R84, SRZ ;  /* 0x0000000000547805 */ /* 0x000fc4000001ff00 */
[----:B------:R-:W-:Y:S02]  /*0f50*/  CS2R R82, SRZ ;  /* 0x0000000000527805 */ /* 0x000fe4000001ff00 */
[----:B------:R-:W-:Y:S01]  /*0f60*/  CS2R R80, SRZ ;  /* 0x0000000000507805 */ /* 0x000fe2000001ff00 */
[----:B------:R-:W-:Y:S01]  /*0f70*/  ULEA.HI UR4, UR4, UR60, URZ, 0x6 ;  /* 0x0000003c04047291 */ /* 0x000fe2000f8f303f */
[----:B------:R-:W-:Y:S02]  /*0f80*/  CS2R R78, SRZ ;  /* 0x00000000004e7805 */ /* 0x000fe4000001ff00 */
[----:B------:R-:W-:Y:S02]  /*0f90*/  CS2R R76, SRZ ;  /* 0x00000000004c7805 */ /* 0x000fe4000001ff00 */
[----:B------:R-:W-:Y:S01]  /*0fa0*/  CS2R R74, SRZ ;  /* 0x00000000004a7805 */ /* 0x000fe2000001ff00 */
[----:B------:R-:W-:Y:S01]  /*0fb0*/  USHF.R.S32.HI UR4, URZ, 0x6, UR4 ;  /* 0x000000063f047899 */ /* 0x000fe20008011404 */
[----:B------:R-:W-:-:S02]  /*0fc0*/  CS2R R72, SRZ ;  /* 0x0000000000487805 */ /* 0x000fc4000001ff00 */
[----:B------:R-:W-:Y:S02]  /*0fd0*/  CS2R R70, SRZ ;  /* 0x0000000000467805 */ /* 0x000fe4000001ff00 */
[----:B------:R-:W-:Y:S01]  /*0fe0*/  CS2R R68, SRZ ;  /* 0x0000000000447805 */ /* 0x000fe2000001ff00 */
[----:B------:R-:W-:Y:S01]  /*0ff0*/  UISETP.LT.AND UP0, UPT, UR8, UR4, UPT ;  /* 0x000000040800728c */ /* 0x000fe2000bf01270 */
[----:B------:R-:W-:Y:S02]  /*1000*/  CS2R R66, SRZ ;  /* 0x0000000000427805 */ /* 0x000fe4000001ff00 */
[----:B------:R-:W-:Y:S02]  /*1010*/  CS2R R64, SRZ ;  /* 0x0000000000407805 */ /* 0x000fe4000001ff00 */
[----:B------:R-:W-:Y:S01]  /*1020*/  CS2R R62, SRZ ;  /* 0x00000000003e7805 */ /* 0x000fe2000001ff00 */
[----:B------:R-:W-:Y:S01]  /*1030*/  USEL UR5, UR8, UR4, UP0 ;  /* 0x0000000408057287 */ /* 0x000fe20008000000 */
[----:B------:R-:W-:Y:S01]  /*1040*/  CS2R R60, SRZ ;  /* 0x00000000003c7805 */ /* 0x000fe2000001ff00 */
[----:B------:R-:W-:Y:S01]  /*1050*/  UISETP.NE.AND UP0, UPT, UR9, URZ, UPT ;  /* 0x0000003f0900728c */ /* 0x000fe2000bf05270 */
[----:B------:R-:W-:Y:S01]  /*1060*/  CS2R R58, SRZ ;  /* 0x00000000003a7805 */ /* 0x000fe2000001ff00 */
[----:B------:R-:W-:Y:S01]  /*1070*/  UISETP.GE.AND UP1, UPT, UR5, 0x1, UPT ;  /* 0x000000010500788c */ /* 0x000fe2000bf26270 */
[----:B------:R-:W-:-:S02]  /*1080*/  CS2R R56, SRZ ;  /* 0x0000000000387805 */ /* 0x000fc4000001ff00 */
[----:B------:R-:W-:Y:S02]  /*1090*/  CS2R R54, SRZ ;  /* 0x0000000000367805 */ /* 0x000fe4000001ff00 */
[----:B------:R-:W-:Y:S02]  /*10a0*/  CS2R R52, SRZ ;  /* 0x0000000000347805 */ /* 0x000fe4000001ff00 */
[----:B------:R-:W-:Y:S02]  /*10b0*/  CS2R R50, SRZ ;  /* 0x0000000000327805 */ /* 0x000fe4000001ff00 */
[----:B------:R-:W-:Y:S02]  /*10c0*/  CS2R R48, SRZ ;  /* 0x0000000000307805 */ /* 0x000fe4000001ff00 */
[----:B------:R-:W-:Y:S02]  /*10d0*/  PLOP3.LUT P1, PT, PT, PT, UP1, 0x80, 0x0 ;  /* 0x000000000000781c */ /* 0x000fe40003f2f018 */
[----:B------:R-:W-:-:S02]  /*10e0*/  CS2R R46, SRZ ;  /* 0x00000000002e7805 */ /* 0x000fc4000001ff00 */
[----:B------:R-:W-:Y:S01]  /*10f0*/  CS2R R44, SRZ ;  /* 0x00000000002c7805 */ /* 0x000fe2000001ff00 */
[----:B------:R-:W-:Y:S01]  /*1100*/  @!UP0 ULDC UR9, c[0x0][0xae8] ;  /* 0x0002ba0000098ab9 */ /* 0x000fe20000000800 */
[----:B------:R-:W-:Y:S02]  /*1110*/  CS2R R42, SRZ ;  /* 0x00000000002a7805 */ /* 0x000fe4000001ff00 */
[----:B------:R-:W-:Y:S02]  /*1120*/  CS2R R40, SRZ ;  /* 0x0000000000287805 */ /* 0x000fe4000001ff00 */
[----:B------:R-:W-:Y:S01]  /*1130*/  CS2R R38, SRZ ;  /* 0x0000000000267805 */ /* 0x000fe2000001ff00 */
[----:B------:R-:W-:Y:S02]  /*1140*/  IMAD.MOV.U32 R37, RZ, RZ, RZ ;  /* 0x000000ffff257224 */ /* 0x000fe400078e00ff */
[----:B------:R-:W-:Y:S05]  /*1150*/  @!P1 BRA `(.L_x_4382) ;  /* 0x0000000000749947 */ /* 0x000fea0003800000 */
[----:B------:R-:W-:Y:S01]  /*1160*/  IMAD.U32 R5, RZ, RZ, UR9 ;  /* 0x00000009ff057e24 */ /* 0x000fe2000f8e00ff */
[----:B------:R-:W-:-:S04]  /*1170*/  UIADD3 UR4, UR9, -0x1, UR5 ;  /* 0xffffffff09047890 */ /* 0x000fc8000fffe005 */
[-C--:B------:R-:W-:Y:S02]  /*1180*/  IABS R3, R5.reuse ;  /* 0x0000000500037213 */ /* 0x080fe40000000000 */
[----:B------:R-:W-:Y:S01]  /*1190*/  IABS R9, R5 ;  /* 0x0000000500097213 */ /* 0x000fe20000000000 */
[----:B------:R-:W-:Y:S01]  /*11a0*/  IMAD.U32 R8, RZ, RZ, UR4 ;  /* 0x00000004ff087e24 */ /* 0x000fe2000f8e00ff */
[----:B------:R-:W0:Y:S01]  /*11b0*/  I2F.RP R0, R3 ;  /* 0x0000000300007306 */ /* 0x000e220000209400 */
[----:B------:R-:W-:Y:S02]  /*11c0*/  ULOP3.LUT UR4, UR4, UR9, URZ, 0x3c, !UPT ;  /* 0x0000000904047292 */ /* 0x000fe4000f8e3c3f */
[----:B------:R-:W-:-:S04]  /*11d0*/  IMAD.MOV R9, RZ, RZ, -R9 ;  /* 0x000000ffff097224 */ /* 0x000fc800078e0a09 */
[----:B------:R-:W-:Y:S01]  /*11e0*/  ISETP.LE.AND P3, PT, RZ, UR4, PT ;  /* 0x00000004ff007c0c */ /* 0x000fe2000bf63270 */
[----:B0-----:R-:W0:Y:S02]  /*11f0*/  MUFU.RCP R0, R0 ;  /* 0x0000000000007308 */ /* 0x001e240000001000 */
        /* <DEDUP_REMOVED lines=16> */
[----:B------:R-:W-:-:S04]  /*1300*/  IMAD.MOV.U32 R3, RZ, RZ, R7 ;  /* 0x000000ffff037224 */ /* 0x000fc800078e0007 */
[----:B------:R-:W-:Y:S01]  /*1310*/  @!P3 IMAD.MOV R3, RZ, RZ, -R3 ;  /* 0x000000ffff03b224 */ /* 0x000fe200078e0a03 */
[----:B------:R-:W-:-:S07]  /*1320*/  @!P2 LOP3.LUT R3, RZ, UR9, RZ, 0x33, !PT ;  /* 0x00000009ff03ac12 */ /* 0x000fce000f8e33ff */
.L_x_4382:
        /* <DEDUP_REMOVED lines=12> */
[----:B------:R-:W0:Y:S08]  /*13f0*/  S2UR UR7, SR_CgaCtaId ;  /* 0x00000000000779c3 */ /* 0x000e300000008800 */
[----:B------:R-:W-:Y:S01]  /*1400*/  BAR.SYNC.DEFER_BLOCKING 0xe, 0x100 ;  /* 0x0384000000007b1d */ /* 0x000fe20000010000 */
[----:B------:R-:W-:Y:S01]  /*1410*/  LOP3.LUT R5, R11, 0x7f, RZ, 0xc0, !PT ;  /* 0x0000007f0b057812 */ /* 0x000fe200078ec0ff */
[----:B------:R-:W-:Y:S01]  /*1420*/  VIADD R3, R3, 0xfffffffe ;  /* 0xfffffffe03037836 */ /* 0x000fe20000000000 */
[----:B------:R-:W-:-:S02]  /*1430*/  LEA.HI R2, R2, R23, RZ, 0x7 ;  /* 0x0000001702027211 */ /* 0x000fc400078f38ff */
[----:B------:R-:W-:Y:S01]  /*1440*/  ISETP.NE.AND P1, PT, R5, RZ, PT ;  /* 0x000000ff0500720c */ /* 0x000fe20003f25270 */
[----:B------:R-:W-:Y:S01]  /*1450*/  UMOV UR9, 0x40000040 ;  /* 0x4000004000097882 */ /* 0x000fe20000000000 */
[----:B------:R-:W-:Y:S01]  /*1460*/  SHF.R.S32.HI R4, RZ, 0x7, R2 ;  /* 0x00000007ff047819 */ /* 0x000fe20000011402 */
[----:B------:R-:W-:Y:S01]  /*1470*/  UMOV UR11, 0x40000040 ;  /* 0x40000040000b7882 */ /* 0x000fe20000000000 */
[----:B------:R-:W-:Y:S01]  /*1480*/  UMOV UR13, 0x40000040 ;  /* 0x40000040000d7882 */ /* 0x000fe20000000000 */
[----:B------:R-:W-:Y:S01]  /*1490*/  UMOV UR15, 0x40000040 ;  /* 0x40000040000f7882 */ /* 0x000fe20000000000 */
[----:B------:R-:W-:Y:S01]  /*14a0*/  UMOV UR17, 0x40000040 ;  /* 0x4000004000117882 */ /* 0x000fe20000000000 */
[----:B------:R-:W-:Y:S01]  /*14b0*/  UMOV UR19, 0x40000040 ;  /* 0x4000004000137882 */ /* 0x000fe20000000000 */
[----:B------:R-:W1:Y:S01]  /*14c0*/  SHFL.IDX PT, R4, R4, RZ, 0x1f ;  /* 0x00001fff04047589 */ /* 0x000e6200000e0000 */
[----:B------:R-:W-:Y:S01]  /*14d0*/  UMOV UR21, 0x40000040 ;  /* 0x4000004000157882 */ /* 0x000fe20000000000 */
[----:B------:R-:W-:Y:S01]  /*14e0*/  UMOV UR23, 0x40000040 ;  /* 0x4000004000177882 */ /* 0x000fe20000000000 */
[----:B------:R-:W-:-:S02]  /*14f0*/  LOP3.LUT R2, R2, 0xffffff80, RZ, 0xc0, !PT ;  /* 0xffffff8002027812 */ /* 0x000fc400078ec0ff */
[----:B------:R-:W-:-:S03]  /*1500*/  ISETP.GE.AND P0, PT, R3, R0, PT ;  /* 0x000000000300720c */ /* 0x000fc60003f06270 */
[----:B------:R-:W-:Y:S01]  /*1510*/  IMAD.IADD R2, R23, 0x1, -R2 ;  /* 0x0000000117027824 */ /* 0x000fe200078e0a02 */
[----:B------:R-:W-:-:S04]  /*1520*/  WARPGROUP.ARRIVE ;  /* 0x00000000000079c5 */ /* 0x000fc80000000000 */
[----:B------:R-:W-:Y:S02]  /*1530*/  SHF.R.S32.HI R5, RZ, 0x1f, R2 ;  /* 0x0000001fff057819 */ /* 0x000fe40000011402 */
[----:B-1----:R-:W-:Y:S02]  /*1540*/  R2UR UR4, R4 ;  /* 0x00000000040472ca */ /* 0x002fe400000e0000 */
[CC--:B------:R-:W-:Y:S02]  /*1550*/  LEA.HI R4, R5.reuse, R2.reuse, RZ, 0x2 ;  /* 0x0000000205047211 */ /* 0x0c0fe400078f10ff */
[----:B------:R-:W-:Y:S02]  /*1560*/  LEA.HI R2, R5, R2, RZ, 0x5 ;  /* 0x0000000205027211 */ /* 0x000fe400078f28ff */
[----:B------:R-:W-:Y:S02]  /*1570*/  SHF.R.S32.HI R7, RZ, 0x1f, R4 ;  /* 0x0000001fff077819 */ /* 0x000fe40000011404 */
[----:B------:R-:W-:-:S05]  /*1580*/  SHF.R.S32.HI R2, RZ, 0x5, R2 ;  /* 0x00000005ff027819 */ /* 0x000fca0000011402 */
[----:B------:R-:W-:-:S04]  /*1590*/  ULEA.HI UR5, UR4, UR4, URZ, 0x1 ;  /* 0x0000000404057291 */ /* 0x000fc8000f8f083f */
[----:B------:R-:W-:-:S03]  /*15a0*/  ULOP3.LUT UR6, UR5, 0x1fffe, URZ, 0xc0, !UPT ;  /* 0x0001fffe05067892 */ /* 0x000fc6000f8ec03f */
[----:B------:R-:W-:Y:S01]  /*15b0*/  UMOV UR5, 0x400 ;  /* 0x0000040000057882 */ /* 0x000fe20000000000 */
[----:B------:R-:W-:Y:S02]  /*15c0*/  UIADD3 UR6, UR4, -UR6, URZ ;  /* 0x8000000604067290 */ /* 0x000fe4000fffe03f */
[----:B0-----:R-:W-:-:S04]  /*15d0*/  ULEA UR5, UR7, UR5, 0x18 ;  /* 0x0000000507057291 */ /* 0x001fc8000f8ec03f */
        /* <DEDUP_REMOVED lines=43> */
.L_x_4385:
        /* <DEDUP_REMOVED lines=170> */
.L_x_4384:
[----:B------:R-:W-:Y:S01]  /*2330*/  BAR.SYNC.DEFER_BLOCKING 0xe, 0x100 ;  /* 0x0384000000007b1d */ /* 0x000fe20000010000 */
[----:B------:R-:W-:Y:S01]  /*2340*/  VIADD R2, R2, UR4 ;  /* 0x0000000402027c36 */ /* 0x000fe20008000000 */
[----:B------:R-:W-:Y:S01]  /*2350*/  PLOP3.LUT P0, PT, PT, PT, PT, 0x8, 0x0 ;  /* 0x000000000000781c */ /* 0x000fe20003f0e170 */
[----:B-1----:R-:W-:-:S03]  /*2360*/  IMAD.MOV.U32 R4, RZ, RZ, RZ ;  /* 0x000000ffff047224 */ /* 0x002fc600078e00ff */
[----:B------:R-:W-:-:S05]  /*2370*/  LEA R2, R2, UR5, 0x2 ;  /* 0x0000000502027c11 */ /* 0x000fca000f8e10ff */
[----:B------:R-:W1:Y:S04]  /*2380*/  LDS R3, [R2+0x38400] ;  /* 0x0384000002037984 */ /* 0x000e680000000800 */
[----:B------:R2:W3:Y:S02]  /*2390*/  LDS R0, [R2+0x38420] ;  /* 0x0384200002007984 */ /* 0x0004e40000000800 */
[----:B--2---:R-:W-:Y:S01]  /*23a0*/  MOV R2, RZ ;  /* 0x000000ff00027202 */ /* 0x004fe20000000f00 */
        /* <DEDUP_REMOVED lines=130> */
.L_x_4381:
[----:B------:R-:W0:Y:S01]  /*2bd0*/  LDC R0, c[0x0][0x448] ;  /* 0x00011200ff007b82 */ /* 0x000e220000000800 */
[----:B------:R-:W-:Y:S02]  /*2be0*/  UIADD3 UR5, UR60, 0x3f, URZ ;  /* 0x0000003f3c057890 */ /* 0x000fe4000fffe03f */
[----:B------:R-:W-:Y:S02]  /*2bf0*/  USHF.R.U32.HI UR10, URZ, 0x10, UR4 ;  /* 0x000000103f0a7899 */ /* 0x000fe40008011604 */
[----:B------:R-:W-:Y:S02]  /*2c00*/  ULOP3.LUT UR8, UR4, 0xffff, URZ, 0xc0, !UPT ;  /* 0x0000ffff04087892 */ /* 0x000fe4000f8ec03f */
[----:B------:R-:W-:Y:S01]  /*2c10*/  UISETP.NE.AND UP0, UPT, UR10, URZ, UPT ;  /* 0x0000003f0a00728c */ /* 0x000fe2000bf05270 */
[----:B------:R-:W1:Y:S01]  /*2c20*/  LDC R2, c[0x0][0x288] ;  /* 0x0000a200ff027b82 */ /* 0x000e620000000800 */
[----:B------:R-:W-:-:S09]  /*2c30*/  UMOV UR4, URZ ;  /* 0x0000003f00047c82 */ /* 0x000fd20008000000 */
[----:B------:R-:W-:Y:S01]  /*2c40*/  @!UP0 ULDC UR10, c[0x0][0xae8] ;  /* 0x0002ba00000a8ab9 */ /* 0x000fe20000000800 */
[----:B0-----:R-:W-:Y:S02]  /*2c50*/  ISETP.NE.AND P0, PT, R0, 0x1, PT ;  /* 0x000000010000780c */ /* 0x001fe40003f05270 */
[----:B-1----:R-:W-:-:S11]  /*2c60*/  IADD3 R4, -R2, 0x40, RZ ;  /* 0x0000004002047810 */ /* 0x002fd60007ffe1ff */
[----:B------:R-:W0:Y:S01]  /*2c70*/  @P0 LDC R0, c[0x0][0x44c] ;  /* 0x00011300ff000b82 */ /* 0x000e220000000800 */
[----:B------:R-:W-:-:S07]  /*2c80*/  IMAD R7, R192, R7, R4 ;  /* 0x00000007c0077224 */ /* 0x000fce00078e0204 */
[----:B------:R-:W1:Y:S01]  /*2c90*/  @P0 LDC R5, c[0x0][0x450] ;  /* 0x00011400ff050b82 */ /* 0x000e620000000800 */
[----:B0-----:R-:W-:-:S04]  /*2ca0*/  @P0 IMAD.HI.U32 R2, R0, UR5, RZ ;  /* 0x0000000500020c27 */ /* 0x001fc8000f8e00ff */
[----:B------:R-:W-:Y:S01]  /*2cb0*/  IMAD.U32 R0, RZ, RZ, UR5 ;  /* 0x00000005ff007e24 */ /* 0x000fe2000f8e00ff */
[----:B-1----:R-:W-:-:S05]  /*2cc0*/  @P0 SHF.R.U32.HI R0, RZ, R5, R2 ;  /* 0x00000005ff000219 */ /* 0x002fca0000011602 */
[----:B------:R-:W-:-:S05]  /*2cd0*/  IMAD.IADD R0, R7, 0x1, R0 ;  /* 0x0000000107007824 */ /* 0x000fca00078e0200 */
[----:B------:R-:W-:-:S04]  /*2ce0*/  SHF.R.S32.HI R5, RZ, 0x1f, R0 ;  /* 0x0000001fff057819 */ /* 0x000fc80000011400 */
[----:B------:R-:W-:-:S04]  /*2cf0*/  LEA.HI R5, R5, R0, RZ, 0x6 ;  /* 0x0000000005057211 */ /* 0x000fc800078f30ff */
[----:B------:R-:W-:-:S04]  /*2d00*/  SHF.R.S32.HI R0, RZ, 0x6, R5 ;  /* 0x00000006ff007819 */ /* 0x000fc80000011405 */
[----:B------:R-:W-:-:S04]  /*2d10*/  VIMNMX R22, R3, R0, PT ;  /* 0x0000000003167248 */ /* 0x000fc80003fe0100 */
[----:B------:R-:W-:-:S13]  /*2d20*/  ISETP.GE.AND P0, PT, R22, 0x1, PT ;  /* 0x000000011600780c */ /* 0x000fda0003f06270 */
[----:B------:R-:W-:Y:S05]  /*2d30*/  @!P0 BRA `(.L_x_4386) ;  /* 0x0000000000808947 */ /* 0x000fea0003800000 */
[----:B------:R-:W-:Y:S01]  /*2d40*/  IMAD.U32 R5, RZ, RZ, UR10 ;  /* 0x0000000aff057e24 */ /* 0x000fe2000f8e00ff */
[----:B------:R-:W-:-:S04]  /*2d50*/  UMOV UR4, URZ ;  /* 0x0000003f00047c82 */ /* 0x000fc80008000000 */
[----:B------:R-:W-:-:S04]  /*2d60*/  IABS R0, R5 ;  /* 0x0000000500007213 */ /* 0x000fc80000000000 */
[----:B------:R-:W-:Y:S02]  /*2d70*/  R2UR UR9, R0 ;  /* 0x00000000000972ca */ /* 0x000fe400000e0000 */
[----:B------:R-:W-:Y:S02]  /*2d80*/  IADD3 R0, R5, -0x1, R22 ;  /* 0xffffffff05007810 */ /* 0x000fe40007ffe016 */
[----:B------:R-:W-:Y:S02]  /*2d90*/  IABS R5, R5 ;  /* 0x0000000500057213 */ /* 0x000fe40000000000 */
[----:B------:R-:W-:-:S04]  /*2da0*/  IABS R4, R0 ;  /* 0x0000000000047213 */ /* 0x000fc80000000000 */
[----:B------:R-:W-:-:S03]  /*2db0*/  R2UR UR7, R4 ;  /* 0x00000000040772ca */ /* 0x000fc600000e0000 */
        /* <DEDUP_REMOVED lines=11> */
[----:B------:R-:W-:Y:S01]  /*2e70*/  UIMAD UR4, UR5, UR6, UR7 ;  /* 0x00000006050472a4 */ /* 0x000fe2000f8e0207 */
[----:B------:R-:W-:-:S03]  /*2e80*/  R2UR UR6, R0 ;  /* 0x00000000000672ca */ /* 0x000fc600000e0000 */
[----:B------:R-:W-:-:S11]  /*2e90*/  UISETP.GT.U32.AND UP1, UPT, UR9, UR4, UPT ;  /* 0x000000040900728c */ /* 0x000fd6000bf24070 */
[----:B------:R-:W-:Y:S02]  /*2ea0*/  @!UP1 UIADD3 UR4, UR4, -UR9, URZ ;  /* 0x8000000904049290 */ /* 0x000fe4000fffe03f */
[----:B------:R-:W-:Y:S02]  /*2eb0*/  @!UP1 UIADD3 UR5, UR5, 0x1, URZ ;  /* 0x0000000105059890 */ /* 0x000fe4000fffe03f */
[----:B------:R-:W-:Y:S02]  /*2ec0*/  UISETP.GE.U32.AND UP0, UPT, UR4, UR9, UPT ;  /* 0x000000090400728c */ /* 0x000fe4000bf06070 */
[----:B------:R-:W-:-:S04]  /*2ed0*/  ULOP3.LUT UR4, UR6, UR10, URZ, 0x3c, !UPT ;  /* 0x0000000a06047292 */ /* 0x000fc8000f8e3c3f */
[----:B------:R-:W-:-:S05]  /*2ee0*/  UISETP.GE.AND UP1, UPT, UR4, URZ, UPT ;  /* 0x0000003f0400728c */ /* 0x000fca000bf26270 */
[----:B------:R-:W-:Y:S02]  /*2ef0*/  @UP0 UIADD3 UR5, UR5, 0x1, URZ ;  /* 0x0000000105050890 */ /* 0x000fe4000fffe03f */
[----:B------:R-:W-:-:S05]  /*2f00*/  UISETP.NE.AND UP0, UPT, UR10, URZ, UPT ;  /* 0x0000003f0a00728c */ /* 0x000fca000bf05270 */
[----:B------:R-:W-:Y:S02]  /*2f10*/  UMOV UR4, UR5 ;  /* 0x0000000500047c82 */ /* 0x000fe40008000000 */
[----:B------:R-:W-:-:S04]  /*2f20*/  @!UP1 UIADD3 UR4, -UR4, URZ, URZ ;  /* 0x0000003f04049290 */ /* 0x000fc8000fffe13f */
[----:B------:R-:W-:-:S12]  /*2f30*/  @!UP0 ULOP3.LUT UR4, URZ, UR10, URZ, 0x33, !UPT ;  /* 0x0000000a3f048292 */ /* 0x000fd8000f8e333f */
.L_x_4386:
[----:B------:R-:W-:Y:S02]  /*2f40*/  UIMAD UR5, UR8, UR4, URZ ;  /* 0x00000004080572a4 */ /* 0x000fe4000f8e023f */
[----:B------:R-:W-:Y:S01]  /*2f50*/  IMAD.U32 R3, RZ, RZ, UR4 ;  /* 0x00000004ff037e24 */ /* 0x000fe2000f8e00ff */
[----:B------:R-:W-:Y:S01]  /*2f60*/  PLOP3.LUT P0, PT, PT, PT, PT, 0x80, 0x0 ;  /* 0x000000000000781c */ /* 0x000fe20003f0f070 */
[----:B------:R-:W-:Y:S01]  /*2f70*/  IMAD.MOV.U32 R4, RZ, RZ, RZ ;  /* 0x000000ffff047224 */ /* 0x000fe200078e00ff */
[----:B------:R-:W-:Y:S01]  /*2f80*/  CS2R R150, SRZ ;  /* 0x0000000000967805 */ /* 0x000fe2000001ff00 */
[----:B------:R-:W-:Y:S01]  /*2f90*/  IMAD.MOV.U32 R2, RZ, RZ, RZ ;  /* 0x000000ffff027224 */ /* 0x000fe200078e00ff */
[----:B------:R-:W-:Y:S01]  /*2fa0*/  VIADDMNMX R22, R3, UR5, R22, PT ;  /* 0x0000000503167c46 */ /* 0x000fe2000b800116 */
[----:B------:R-:W-:Y:S01]  /*2fb0*/  IMAD.U32 R194, RZ, RZ, UR5 ;  /* 0x00000005ffc27e24 */ /* 0x000fe2000f8e00ff */
[----:B------:R-:W-:Y:S02]  /*2fc0*/  CS2R R148, SRZ ;  /* 0x0000000000947805 */ /* 0x000fe4000001ff00 */
[----:B------:R-:W-:-:S02]  /*2fd0*/  CS2R R146, SRZ ;  /* 0x0000000000927805 */ /* 0x000fc4000001ff00 */
[----:B------:R-:W-:Y:S02]  /*2fe0*/  ISETP.GT.AND P1, PT, R22, UR5, PT ;  /* 0x0000000516007c0c */ /* 0x000fe4000bf24270 */
        /* <DEDUP_REMOVED lines=70> */
[----:B------:R-:W-:Y:S01]  /*3450*/  LOP3.LUT R3, R2, 0x1fffe, RZ, 0xc0, !PT ;  /* 0x0001fffe02037812 */ /* 0x000fe200078ec0ff */
[----:B------:R-:W-:-:S04]  /*3460*/  VIADD R2, R195, 0x36400 ;  /* 0x00036400c3027836 */ /* 0x000fc80000000000 */
[----:B------:R-:W-:Y:S01]  /*3470*/  IMAD.IADD R0, R0, 0x1, -R3 ;  /* 0x0000000100007824 */ /* 0x000fe200078e0a03 */
[----:B------:R-:W-:-:S03]  /*3480*/  LOP3.LUT P0, RZ, R2, 0x3ff, RZ, 0xc0, !PT ;  /* 0x000003ff02ff7812 */ /* 0x000fc6000780c0ff */
[----:B------:R-:W-:-:S04]  /*3490*/  IMAD R0, R0, 0x8000, R195 ;  /* 0x0000800000007824 */ /* 0x000fc800078e02c3 */
        /* <DEDUP_REMOVED lines=21> */
.L_x_4387:
        /* <DEDUP_REMOVED lines=11> */
.L_x_4526:
[----:B------:R-:W2:Y:S01]  /*36a0*/  LDL R0, [R1+0x30] ;  /* 0x0000300001007983 */ /* 0x000ea20000100800 */
[----:B------:R-:W-:Y:S01]  /*36b0*/  LEA.HI R7, R7, R6, RZ, 0x3 ;  /* 0x0000000607077211 */ /* 0x000fe200078f18ff */
[----:B------:R-:W-:-:S03]  /*36c0*/  IMAD.IADD R2, R17, 0x1, -R2 ;  /* 0x0000000111027824 */ /* 0x000fc600078e0a02 */
[----:B------:R-:W-:-:S05]  /*36d0*/  LOP3.LUT R7, R7, 0xfffffff8, RZ, 0xc0, !PT ;  /* 0xfffffff807077812 */ /* 0x000fca00078ec0ff */
[----:B------:R-:W-:Y:S01]  /*36e0*/  IMAD.IADD R6, R6, 0x1, -R7 ;  /* 0x0000000106067824 */ /* 0x000fe200078e0a07 */
[----:B--2---:R-:W-:Y:S02]  /*36f0*/  R2UR UR4, R0 ;  /* 0x00000000000472ca */ /* 0x004fe400000e0000 */
[----:B------:R-:W-:-:S05]  /*3700*/  LOP3.LUT R0, R5, 0x7ffffffc, RZ, 0xc0, !PT ;  /* 0x7ffffffc05007812 */ /* 0x000fca00078ec0ff */
[----:B------:R-:W-:Y:S01]  /*3710*/  IMAD.IADD R0, R3, 0x1, -R0 ;  /* 0x0000000103007824 */ /* 0x000fe200078e0a00 */
[----:B------:R-:W-:-:S03]  /*3720*/  LEA.HI R3, R4, R3, RZ, 0x5 ;  /* 0x0000000304037211 */ /* 0x000fc600078f28ff */
[----:B------:R-:W-:Y:S01]  /*3730*/  IMAD.SHL.U32 R193, R0, 0x2, RZ ;  /* 0x0000000200c17824 */ /* 0x000fe200078e00ff */
[----:B------:R-:W-:Y:S01]  /*3740*/  SHF.R.S32.HI R3, RZ, 0x5, R3 ;  /* 0x00000005ff037819 */ /* 0x000fe20000011403 */
[----:B------:R-:W-:Y:S02]  /*3750*/  ULOP3.LUT UR4, UR4, 0x1, URZ, 0xfc, !UPT ;  /* 0x0000000104047892 */ /* 0x000fe4000f8efc3f */
[----:B------:R-:W-:Y:S02]  /*3760*/  IMAD R191, R2, 0x100, R193 ;  /* 0x0000010002bf7824 */ /* 0x000fe400078e02c1 */
[----:B------:R-:W-:Y:S02]  /*3770*/  IMAD R189, R3, 0x10, R6 ;  /* 0x0000001003bd7824 */ /* 0x000fe400078e0206 */
[----:B------:R-:W-:-:S05]  /*3780*/  IMAD.U32 R5, RZ, RZ, UR4 ;  /* 0x00000004ff057e24 */ /* 0x000fca000f8e00ff */
[----:B------:R-:W-:-:S13]  /*3790*/  ISETP.NE.AND P0, PT, R5, 0x3, PT ;  /* 0x000000030500780c */ /* 0x000fda0003f05270 */
[----:B------:R-:W-:Y:S05]  /*37a0*/  @!P0 BRA `(.L_x_4389) ;  /* 0x0000000000048947 */ /* 0x000fea0003800000 */
[----:B------:R-:W-:Y:S01]  /*37b0*/  BPT.TRAP 0x1 ;  /* 0x000000040000795c */ /* 0x000fe20000300000 */
.L_x_4389:
[----:B------:R1:W2:Y:S01]  /*37c0*/  SYNCS.PHASECHK.TRANS64.TRYWAIT P1, [R195+URZ+0x38830], R10 ;  /* 0x0388300ac30075a7 */ /* 0x0002a2000802017f */
[----:B------:R-:W-:Y:S05]  /*37d0*/  @!P0 BRA `(.L_x_4390) ;  /* 0x0000000000048947 */ /* 0x000fea0003800000 */
[----:B------:R-:W-:Y:S01]  /*37e0*/  BPT.TRAP 0x1 ;  /* 0x000000040000795c */ /* 0x000fe20000300000 */
.L_x_4390:
[----:B--2---:R-:W-:Y:S05]  /*37f0*/  @P1 BRA `(.L_x_4391) ;  /* 0x0000000000081947 */ /* 0x004fea0003800000 */
[----:B------:R-:W2:Y:S02]  /*3800*/  SYNCS.PHASECHK.TRANS64.TRYWAIT P1, [R195+URZ+0x38830], R10 ;  /* 0x0388300ac30075a7 */ /* 0x000ea4000802017f */
[----:B--2---:R-:W-:Y:S05]  /*3810*/  @!P1 BRA `(.L_x_4392) ;  /* 0x00000124003c9947 */ /* 0x004fea0003800000 */
.L_x_4391:
[----:B------:R-:W-:Y:S05]  /*3820*/  WARPSYNC.ALL ;  /* 0x0000000000007948 */ /* 0x000fea0003800000 */
[C---:B------:R-:W-:Y:S01]  /*3830*/  VIADD R0, R195.reuse, 0x20400 ;  /* 0x00020400c3007836 */ /* 0x040fe20000000000 */
[----:B------:R-:W-:Y:S01]  /*3840*/  IADD3 R2, R195, 0x22400, RZ ;  /* 0x00022400c3027810 */ /* 0x000fe20007ffe0ff */
[----:B------:R-:W-:Y:S01]  /*3850*/  WARPGROUP.ARRIVE ;  /* 0x00000000000079c5 */ /* 0x000fe20000000000 */
        /* <DEDUP_REMOVED lines=27> */
[----:B------:R-:W-:Y:S02]  /*3a10*/  VIADD R0, R0, 0x6 ;  /* 0x0000000600007836 */ /* 0x000fe40000000000 */
[----:B------:R-:W-:-:S03]  /*3a20*/  IMAD.U32 R5, RZ, RZ, UR9 ;  /* 0x00000009ff057e24 */ /* 0x000fc6000f8e00ff */
        /* <DEDUP_REMOVED lines=11> */
[----:B------:R-:W-:Y:S02]  /*3ae0*/  UMOV UR9, 0x40000040 ;  /* 0x4000004000097882 */ /* 0x000fe40000000000 */
[----:B------:R-:W-:-:S06]  /*3af0*/  IMAD.U32 R3, RZ, RZ, UR9 ;  /* 0x00000009ff037e24 */ /* 0x000fcc000f8e00ff */
        /* <DEDUP_REMOVED lines=19> */
.L_x_4527:
[----:B------:R-:W-:Y:S05]  /*3c30*/  @!P0 BRA `(.L_x_4394) ;  /* 0x0000000000048947 */ /* 0x000fea0003800000 */
[----:B------:R-:W-:Y:S01]  /*3c40*/  BPT.TRAP 0x1 ;  /* 0x000000040000795c */ /* 0x000fe20000300000 */
.L_x_4394:
[----:B------:R4:W0:Y:S01]  /*3c50*/  SYNCS.PHASECHK.TRANS64.TRYWAIT P1, [R195+URZ+0x38850], R10 ;  /* 0x0388500ac30075a7 */ /* 0x000822000802017f */
[----:B------:R-:W-:Y:S05]  /*3c60*/  @!P0 BRA `(.L_x_4395) ;  /* 0x0000000000048947 */ /* 0x000fea0003800000 */
[----:B------:R-:W-:Y:S01]  /*3c70*/  BPT.TRAP 0x1 ;  /* 0x000000040000795c */ /* 0x000fe20000300000 */
.L_x_4395:
        /* <DEDUP_REMOVED lines=11> */
.L_x_4396:
[----:B------:R-:W-:Y:S01]  /*3d30*/  R2UR UR4, R0 ;  /* 0x00000000000472ca */ /* 0x000fe200000e0000 */
[----:B------:R-:W-:Y:S01]  /*3d40*/  WARPGROUP.ARRIVE ;  /* 0x00000000000079c5 */ /* 0x000fe20000000000 */
[----:B------:R-:W-:Y:S01]  /*3d50*/  R2UR UR6, R16 ;  /* 0x00000000100672ca */ /* 0x000fe200000e0000 */
        /* <DEDUP_REMOVED lines=9> */
[----:B------:R-:W-:Y:S01]  /*3df0*/  VIADD R12, R0, 0x4 ;  /* 0x00000004000c7836 */ /* 0x000fe20000000000 */
[----:B------:R-:W-:Y:S01]  /*3e00*/  UMOV UR8, UR4 ;  /* 0x0000000400087c82 */ /* 0x000fe20008000000 */
[----:B------:R-:W-:Y:S01]  /*3e10*/  VIADD R13, R16, 0x4 ;  /* 0x00000004100d7836 */ /* 0x000fe20000000000 */
[----:B------:R-:W-:Y:S01]  /*3e20*/  UMOV UR4, UR8 ;  /* 0x0000000800047c82 */ /* 0x000fe20008000000 */
[----:B------:R-:W-:Y:S01]  /*3e30*/  IMAD.U32 R8, RZ, RZ, UR8 ;  /* 0x00000008ff087e24 */ /* 0x000fe2000f8e00ff */
[----:B------:R-:W-:Y:S01]  /*3e40*/  HGMMA.64x64x16.F32.BF16 R24, gdesc[UR4], R24, gsb0 ;  /* 0x00e00000041879f0 */ /* 0x000fe20008001818 */
[----:B------:R-:W-:Y:S01]  /*3e50*/  R2UR UR4, R10 ;  /* 0x000000000a0472ca */ /* 0x000fe200000e0000 */
[----:B------:R-:W-:Y:S01]  /*3e60*/  UMOV UR5, UR9 ;  /* 0x0000000900057c82 */ /* 0x000fe20008000000 */
[----:B------:R-:W-:Y:S01]  /*3e70*/  R2UR UR6, R11 ;  /* 0x000000000b0672ca */ /* 0x000fe200000e0000 */
[----:B------:R-:W-:Y:S01]  /*3e80*/  UMOV UR7, 0x40000040 ;  /* 0x4000004000077882 */ /* 0x000fe20000000000 */
[----:B------:R-:W-:Y:S01]  /*3e90*/  IMAD.U32 R11, RZ, RZ, UR9 ;  /* 0x00000009ff0b7e24 */ /* 0x000fe2000f8e00ff */
[----:B------:R-:W-:Y:S01]  /*3ea0*/  UMOV UR9, 0x40000040 ;  /* 0x4000004000097882 */ /* 0x000fe20000000000 */
[----:B------:R-:W-:Y:S01]  /*3eb0*/  VIADD R17, R0, 0x6 ;  /* 0x0000000600117836 */ /* 0x000fe20000000000 */
[----:B------:R-:W-:Y:S01]  /*3ec0*/  UMOV UR15, 0x40000040 ;  /* 0x40000040000f7882 */ /* 0x000fe20000000000 */
[----:B------:R-:W-:Y:S01]  /*3ed0*/  VIADD R18, R16, 0x6 ;  /* 0x0000000610127836 */ /* 0x000fe20000000000 */
        /* <DEDUP_REMOVED lines=27> */
[----:B------:R-:W-:Y:S01]  /*4090*/  IADD3 R186, R189, UR60, RZ ;  /* 0x0000003cbdba7c10 */ /* 0x000fe2000fffe0ff */
[----:B------:R-:W-:Y:S01]  /*40a0*/  VIADD R196, R0, 0xe00 ;  /* 0x00000e0000c47836 */ /* 0x000fe20000000000 */
[----:B------:R-:W1:Y:S01]  /*40b0*/  S2R R70, SR_TID.X ;  /* 0x0000000000467919 */ /* 0x000e620000002100 */
[----:B------:R-:W-:Y:S01]  /*40c0*/  VIADD R213, R190, 0x80 ;  /* 0x00000080bed57836 */ /* 0x000fe20000000000 */
[----:B------:R-:W-:-:S02]  /*40d0*/  R2UR UR61, R194 ;  /* 0x00000000c23d72ca */ /* 0x000fc400000e0000 */
        /* <DEDUP_REMOVED lines=9> */
[----:B------:R-:W-:Y:S01]  /*4170*/  IMAD.U32 R13, RZ, RZ, UR9 ;  /* 0x00000009ff0d7e24 */ /* 0x000fe2000f8e00ff */
[----:B------:R-:W-:-:S08]  /*4180*/  UMOV UR9, 0x40000040 ;  /* 0x4000004000097882 */ /* 0x000fd00000000000 */
        /* <DEDUP_REMOVED lines=14> */
[----:B------:R-:W-:Y:S02]  /*4270*/  R2UR UR10, R18 ;  /* 0x00000000120a72ca */ /* 0x000fe400000e0000 */
[----:B------:R-:W-:Y:S02]  /*4280*/  IADD3 R18, R16, 0x202, RZ ;  /* 0x0000020210127810 */ /* 0x000fe40007ffe0ff */
        /* <DEDUP_REMOVED lines=47> */
[----:B------:R-:W-:Y:S01]  /*4580*/  ULDC UR6, c[0x0][0xad0] ;  /* 0x0002b40000067ab9 */ /* 0x000fe20000000800 */
[----:B------:R-:W-:Y:S01]  /*4590*/  UISETP.NE.AND UP0, UPT, UR7, 0x1, UPT ;  /* 0x000000010700788c */ /* 0x000fe2000bf05270 */
[----:B0-----:R-:W-:-:S10]  /*45a0*/  VIADD R19, R0, 0x800 ;  /* 0x0000080000137836 */ /* 0x001fd40000000000 */
[----:B------:R-:W-:Y:S01]  /*45b0*/  @UP0 ULDC UR7, c[0x0][0x44c] ;  /* 0x0001130000070ab9 */ /* 0x000fe20000000800 */
        /* <DEDUP_REMOVED lines=73> */
[----:B------:R-:W-:Y:S02]  /*4a50*/  IADD3 R17, R17, R18, R16 ;  /* 0x0000001211117210 */ /* 0x000fe40007ffe010 */
[----:B------:R-:W-:Y:S01]  /*4a60*/  IADD3 R18, R0, 0xa00, RZ ;  /* 0x00000a0000127810 */ /* 0x000fe20007ffe0ff */
        /* <DEDUP_REMOVED lines=106> */
[----:B------:R-:W-:Y:S02]  /*5110*/  IMAD.IADD R21, R60, 0x1, R21 ;  /* 0x000000013c157824 */ /* 0x000fe400078e0215 */
[----:B------:R-:W-:Y:S01]  /*5120*/  IMAD.MOV.U32 R57, RZ, RZ, 0x40 ;  /* 0x00000040ff397424 */ /* 0x000fe200078e00ff */
        /* <DEDUP_REMOVED lines=18> */
[----:B------:R-:W-:Y:S02]  /*5250*/  SEL R20, R57, 0x3e, P1 ;  /* 0x0000003e39147807 */ /* 0x000fe40000800000 */
[----:B------:R-:W-:Y:S02]  /*5260*/  PLOP3.LUT P1, PT, PT, PT, UP0, 0x80, 0x0 ;  /* 0x000000000000781c */ /* 0x000fe40003f2f008 */
        /* <DEDUP_REMOVED lines=10> */
[----:B------:R-:W-:-:S04]  /*5310*/  LEA.HI R20, R56, R23, RZ, 0x2 ;  /* 0x0000001738147211 */ /* 0x000fc800078f10ff */
[----:B------:R-:W-:-:S05]  /*5320*/  LOP3.LUT R20, R20, 0xfffffffc, RZ, 0xc0, !PT ;  /* 0xfffffffc14147812 */ /* 0x000fca00078ec0ff */
[----:B------:R-:W-:-:S05]  /*5330*/  IMAD.IADD R20, R23, 0x1, -R20 ;  /* 0x0000000117147824 */ /* 0x000fca00078e0a14 */
[----:B------:R-:W-:-:S04]  /*5340*/  LEA.HI R21, R20, R20, RZ, 0x1 ;  /* 0x0000001414157211 */ /* 0x000fc800078f08ff */
[----:B------:R-:W-:-:S05]  /*5350*/  LOP3.LUT R21, R21, 0x1ffffffe, RZ, 0xc0, !PT ;  /* 0x1ffffffe15157812 */ /* 0x000fca00078ec0ff */
[----:B------:R-:W-:-:S04]  /*5360*/  IMAD.IADD R21, R20, 0x1, -R21 ;  /* 0x0000000114157824 */ /* 0x000fc800078e0a15 */
[----:B------:R-:W-:-:S04]  /*5370*/  IMAD R186, R21, 0x8, R186 ;  /* 0x0000000815ba7824 */ /* 0x000fc800078e02ba */
[----:B------:R-:W-:Y:S01]  /*5380*/  @P1 IMAD.HI.U32 R21, R186, UR7, RZ ;  /* 0x00000007ba151c27 */ /* 0x000fe2000f8e00ff */
[----:B------:R-:W-:-:S03]  /*5390*/  @UP0 ULDC UR7, c[0x0][0x450] ;  /* 0x0001140000070ab9 */ /* 0x000fc60000000800 */
[----:B------:R-:W-:Y:S01]  /*53a0*/  IMAD.MOV.U32 R20, RZ, RZ, R186 ;  /* 0x000000ffff147224 */ /* 0x000fe200078e00ba */
[----:B------:R-:W-:Y:S01]  /*53b0*/  @P1 SHF.R.U32.HI R20, RZ, UR7, R21 ;  /* 0x00000007ff141c19 */ /* 0x000fe20008011615 */
[----:B------:R-:W-:Y:S01]  /*53c0*/  ULDC UR7, c[0x0][0x2f0] ;  /* 0x0000bc0000077ab9 */ /* 0x000fe20000000800 */
[----:B------:R-:W0:Y:S03]  /*53d0*/  LDC R21, c[0x0][0x288] ;  /* 0x0000a200ff157b82 */ /* 0x000e260000000800 */
[----:B------:R-:W1:Y:S04]  /*53e0*/  SHFL.IDX PT, R58, R20, RZ, 0x1c1f ;  /* 0x001c1fff143a7589 */ /* 0x000e6800000e0000 */
[----:B------:R-:W2:Y:S01]  /*53f0*/  SHFL.IDX PT, R20, R20, 0x1, 0x1c1f ;  /* 0x003c1f0014147f89 */ /* 0x000ea200000e0000 */
        /* <DEDUP_REMOVED lines=17> */
[----:B---3--:R-:W-:-:S02]  /*5510*/  IMAD R25, R22, -0x40, R57 ;  /* 0xffffffc016197824 */ /* 0x008fc400078e0239 */
[----:B------:R-:W-:Y:S01]  /*5520*/  FMUL.FTZ R45, R45, UR6 ;  /* 0x000000062d2d7c20 */ /* 0x000fe20008410000 */
[----:B------:R-:W-:Y:S01]  /*5530*/  FMUL.FTZ R48, R48, UR6 ;  /* 0x0000000630307c20 */ /* 0x000fe20008410000 */
[----:B------:R-:W-:Y:S01]  /*5540*/  FMUL.FTZ R49, R49, UR6 ;  /* 0x0000000631317c20 */ /* 0x000fe20008410000 */
[----:B------:R-:W-:Y:S01]  /*5550*/  FMUL.FTZ R52, R52, UR6 ;  /* 0x0000000634347c20 */ /* 0x000fe20008410000 */
[----:B------:R-:W-:Y:S01]  /*5560*/  FMUL.FTZ R53, R53, UR6 ;  /* 0x0000000635357c20 */ /* 0x000fe20008410000 */
[----:B------:R-:W-:Y:S01]  /*5570*/  FMUL.FTZ R26, R26, UR6 ;  /* 0x000000061a1a7c20 */ /* 0x000fe20008410000 */
[----:B------:R3:W5:Y:S01]  /*5580*/  MUFU.TANH R59, R24 ;  /* 0x00000018003b7308 */ /* 0x0007620000002400 */
[----:B----4-:R-:W-:Y:S02]  /*5590*/  VIADD R29, R25, 0x1 ;  /* 0x00000001191d7836 */ /* 0x010fe40000000000 */
[----:B------:R-:W-:Y:S01]  /*55a0*/  FMUL.FTZ R27, R27, UR6 ;  /* 0x000000061b1b7c20 */ /* 0x000fe20008410000 */
[----:B------:R-:W-:Y:S01]  /*55b0*/  FMUL.FTZ R30, R30, UR6 ;  /* 0x000000061e1e7c20 */ /* 0x000fe20008410000 */
[----:B------:R-:W-:Y:S01]  /*55c0*/  FMUL.FTZ R31, R31, UR6 ;  /* 0x000000061f1f7c20 */ /* 0x000fe20008410000 */
[----:B------:R-:W-:Y:S01]  /*55d0*/  FMUL.FTZ R34, R34, UR6 ;  /* 0x0000000622227c20 */ /* 0x000fe20008410000 */
[----:B------:R-:W-:Y:S01]  /*55e0*/  FMUL.FTZ R35, R35, UR6 ;  /* 0x0000000623237c20 */ /* 0x000fe20008410000 */
[----:B------:R-:W-:Y:S01]  /*55f0*/  FMUL.FTZ R38, R38, UR6 ;  /* 0x0000000626267c20 */ /* 0x000fe20008410000 */
[----:B------:R4:W5:Y:S01]  /*5600*/  MUFU.TANH R61, R28 ;  /* 0x0000001c003d7308 */ /* 0x0009620000002400 */
[----:B---3--:R-:W-:-:S02]  /*5610*/  IMAD R24, R192, UR7, R25 ;  /* 0x00000007c0187c24 */ /* 0x008fc4000f8e0219 */
[----:B------:R-:W-:Y:S01]  /*5620*/  FMUL.FTZ R39, R39, UR6 ;  /* 0x0000000627277c20 */ /* 0x000fe20008410000 */
[----:B------:R-:W-:Y:S01]  /*5630*/  FMUL.FTZ R42, R42, UR6 ;  /* 0x000000062a2a7c20 */ /* 0x000fe20008410000 */
[----:B------:R-:W-:Y:S01]  /*5640*/  FMUL.FTZ R43, R43, UR6 ;  /* 0x000000062b2b7c20 */ /* 0x000fe20008410000 */
[----:B------:R-:W-:Y:S02]  /*5650*/  IMAD.IADD R24, R24, 0x1, -R193 ;  /* 0x0000000118187824 */ /* 0x000fe400078e0ac1 */
[----:B------:R-:W-:Y:S01]  /*5660*/  FMUL.FTZ R46, R46, UR6 ;  /* 0x000000062e2e7c20 */ /* 0x000fe20008410000 */
[----:B------:R-:W-:Y:S01]  /*5670*/  FMUL.FTZ R47, R47, UR6 ;  /* 0x000000062f2f7c20 */ /* 0x000fe20008410000 */
[----:B------:R3:W3:Y:S01]  /*5680*/  MUFU.TANH R63, R32 ;  /* 0x00000020003f7308 */ /* 0x0006e20000002400 */
[----:B----4-:R-:W-:Y:S02]  /*5690*/  IMAD R28, R192, UR7, R29 ;  /* 0x00000007c01c7c24 */ /* 0x010fe4000f8e021d */
[----:B------:R-:W-:Y:S01]  /*56a0*/  FMUL.FTZ R50, R50, UR6 ;  /* 0x0000000632327c20 */ /* 0x000fe20008410000 */
[----:B------:R-:W-:Y:S01]  /*56b0*/  FMUL.FTZ R51, R51, UR6 ;  /* 0x0000000633337c20 */ /* 0x000fe20008410000 */
[----:B------:R-:W-:Y:S01]  /*56c0*/  FMUL.FTZ R54, R54, UR6 ;  /* 0x0000000636367c20 */ /* 0x000fe20008410000 */
[----:B------:R-:W-:Y:S01]  /*56d0*/  FMUL.FTZ R55, R55, UR6 ;  /* 0x0000000637377c20 */ /* 0x000fe20008410000 */
[----:B0-----:R-:W-:Y:S01]  /*56e0*/  IADD3 R25, R28, -R21, -R193 ;  /* 0x800000151c197210 */ /* 0x001fe20007ffe8c1 */
[----:B------:R-:W-:Y:S01]  /*56f0*/  ULDC UR6, c[0x0][0xa80] ;  /* 0x0002a00000067ab9 */ /* 0x000fe20000000800 */
[----:B------:R0:W4:Y:S01]  /*5700*/  MUFU.TANH R64, R33 ;  /* 0x0000002100407308 */ /* 0x0001220000002400 */
[----:B------:R-:W-:Y:S01]  /*5710*/  IMAD R21, R192, UR7, -R21 ;  /* 0x00000007c0157c24 */ /* 0x000fe2000f8e0a15 */
[----:B-1----:R-:W-:-:S02]  /*5720*/  VIADDMNMX R58, R58, R25, R24, PT ;  /* 0x000000193a3a7246 */ /* 0x002fc40003800118 */
[----:B--2---:R-:W-:Y:S02]  /*5730*/  VIADDMNMX R24, R20, R25, R24, PT ;  /* 0x0000001914187246 */ /* 0x004fe40003800118 */
[C---:B------:R-:W-:Y:S02]  /*5740*/  ISETP.GT.AND P2, PT, R58.reuse, RZ, PT ;  /* 0x000000ff3a00720c */ /* 0x040fe40003f44270 */
[C---:B------:R-:W-:Y:S01]  /*5750*/  ISETP.GT.AND P3, PT, R58.reuse, 0x1, PT ;  /* 0x000000013a00780c */ /* 0x040fe20003f64270 */
[----:B------:R-:W1:Y:S01]  /*5760*/  MUFU.TANH R65, R36 ;  /* 0x0000002400417308 */ /* 0x000e620000002400 */
[----:B------:R-:W-:Y:S02]  /*5770*/  ISETP.GT.AND P4, PT, R58, 0x8, PT ;  /* 0x000000083a00780c */ /* 0x000fe40003f84270 */
[----:B-----5:R-:W-:Y:S02]  /*5780*/  FSEL R28, R59, -INF , P2 ;  /* 0xff8000003b1c7808 */ /* 0x020fe40001000000 */
[----:B------:R-:W-:-:S02]  /*5790*/  FSEL R29, R60, -INF , P3 ;  /* 0xff8000003c1d7808 */ /* 0x000fc40001800000 */
[C---:B------:R-:W-:Y:S01]  /*57a0*/  ISETP.GT.AND P2, PT, R58.reuse, 0x9, PT ;  /* 0x000000093a00780c */ /* 0x040fe20003f44270 */
[----:B------:R2:W5:Y:S01]  /*57b0*/  MUFU.TANH R66, R37 ;  /* 0x0000002500427308 */ /* 0x0005620000002400 */
[----:B---3--:R-:W-:Y:S02]  /*57c0*/  FSEL R32, R61, -INF , P4 ;  /* 0xff8000003d207808 */ /* 0x008fe40002000000 */
[----:B------:R-:W-:Y:S02]  /*57d0*/  ISETP.GT.AND P3, PT, R58, 0x10, PT ;  /* 0x000000103a00780c */ /* 0x000fe40003f64270 */
[----:B0-----:R-:W-:Y:S02]  /*57e0*/  FSEL R33, R62, -INF , P2 ;  /* 0xff8000003e217808 */ /* 0x001fe40001000000 */
[----:B------:R-:W-:Y:S01]  /*57f0*/  ISETP.GT.AND P2, PT, R58, 0x11, PT ;  /* 0x000000113a00780c */ /* 0x000fe20003f44270 */
[----:B------:R0:W3:Y:S01]  /*5800*/  MUFU.TANH R67, R40 ;  /* 0x0000002800437308 */ /* 0x0000e20000002400 */
[----:B--2---:R-:W-:-:S02]  /*5810*/  FMNMX.FTZ R37, R28, R29, !PT ;  /* 0x0000001d1c257209 */ /* 0x004fc40007810000 */
[----:B------:R-:W-:Y:S02]  /*5820*/  FSEL R36, R63, -INF , P3 ;  /* 0xff8000003f247808 */ /* 0x000fe40001800000 */
[----:B------:R-:W-:Y:S02]  /*5830*/  ISETP.GT.AND P3, PT, R58, 0x18, PT ;  /* 0x000000183a00780c */ /* 0x000fe40003f64270 */
[----:B------:R-:W-:Y:S01]  /*5840*/  ISETP.GT.AND P4, PT, R24, 0x8, PT ;  /* 0x000000081800780c */ /* 0x000fe20003f84270 */
[----:B------:R2:W3:Y:S01]  /*5850*/  MUFU.TANH R68, R41 ;  /* 0x0000002900447308 */ /* 0x0004e20000002400 */
[----:B0-----:R-:W-:Y:S02]  /*5860*/  FMNMX.FTZ R40, R32, R37, !PT ;  /* 0x0000002520287209 */ /* 0x001fe40007810000 */
[----:B----4-:R-:W-:Y:S02]  /*5870*/  FSEL R37, R64, -INF , P2 ;  /* 0xff80000040257808 */ /* 0x010fe40001000000 */
[----:B------:R-:W-:-:S02]  /*5880*/  ISETP.GT.AND P2, PT, R58, 0x19, PT ;  /* 0x000000193a00780c */ /* 0x000fc40003f44270 */
[----:B------:R-:W-:Y:S01]  /*5890*/  ISETP.GT.AND P5, PT, R24, 0x28, PT ;  /* 0x000000281800780c */ /* 0x000fe20003fa4270 */
[----:B------:R0:W4:Y:S01]  /*58a0*/  MUFU.TANH R69, R44 ;  /* 0x0000002c00457308 */ /* 0x0001220000002400 */
[----:B--2---:R-:W-:Y:S02]  /*58b0*/  FMNMX.FTZ R41, R33, R40, !PT ;  /* 0x0000002821297209 */ /* 0x004fe40007810000 */
[----:B-1----:R-:W-:Y:S02]  /*58c0*/  FSEL R40, R65, -INF , P3 ;  /* 0xff80000041287808 */ /* 0x002fe40001800000 */
[----:B------:R-:W-:Y:S02]  /*58d0*/  ISETP.GT.AND P3, PT, R58, 0x20, PT ;  /* 0x000000203a00780c */ /* 0x000fe40003f64270 */
[----:B------:R-:W-:Y:S01]  /*58e0*/  R2UR UR7, R21 ;  /* 0x00000000150772ca */ /* 0x000fe200000e0000 */
[----:B------:R1:W2:Y:S01]  /*58f0*/  MUFU.TANH R61, R45 ;  /* 0x0000002d003d7308 */ /* 0x0002a20000002400 */
[----:B0-----:R-:W-:-:S02]  /*5900*/  FMNMX.FTZ R44, R36, R41, !PT ;  /* 0x00000029242c7209 */ /* 0x001fc40007810000 */
[----:B-----5:R-:W-:Y:S02]  /*5910*/  FSEL R41, R66, -INF , P2 ;  /* 0xff80000042297808 */ /* 0x020fe40001000000 */
[----:B------:R-:W-:-:S03]  /*5920*/  ISETP.GT.AND P2, PT, R58, 0x21, PT ;  /* 0x000000213a00780c */ /* 0x000fc60003f44270 */
[----:B------:R4:W0:Y:S01]  /*5930*/  MUFU.TANH R62, R48 ;  /* 0x00000030003e7308 */ /* 0x0008220000002400 */
[----:B-1----:R-:W-:Y:S02]  /*5940*/  FMNMX.FTZ R45, R37, R44, !PT ;  /* 0x0000002c252d7209 */ /* 0x002fe40007810000 */
[----:B---3--:R-:W-:Y:S02]  /*5950*/  FSEL R44, R67, -INF , P3 ;  /* 0xff800000432c7808 */ /* 0x008fe40001800000 */
[----:B------:R-:W-:Y:S02]  /*5960*/  FMNMX.FTZ R60, R40, R45, !PT ;  /* 0x0000002d283c7209 */ /* 0x000fe40007810000 */
[----:B------:R-:W-:Y:S01]  /*5970*/  ISETP.GT.AND P3, PT, R58, 0x28, PT ;  /* 0x000000283a00780c */ /* 0x000fe20003f64270 */
[----:B------:R2:W1:Y:S01]  /*5980*/  MUFU.TANH R63, R49 ;  /* 0x00000031003f7308 */ /* 0x0004620000002400 */
[----:B------:R-:W-:Y:S02]  /*5990*/  FMNMX.FTZ R59, R41, R60, !PT ;  /* 0x0000003c293b7209 */ /* 0x000fe40007810000 */
[----:B------:R-:W-:-:S02]  /*59a0*/  FSEL R45, R68, -INF , P2 ;  /* 0xff800000442d7808 */ /* 0x000fc40001000000 */
[----:B------:R-:W-:Y:S02]  /*59b0*/  FMNMX.FTZ R60, R44, R59, !PT ;  /* 0x0000003b2c3c7209 */ /* 0x000fe40007810000 */
[C---:B------:R-:W-:Y:S01]  /*59c0*/  ISETP.GT.AND P2, PT, R58.reuse, 0x29, PT ;  /* 0x000000293a00780c */ /* 0x040fe20003f44270 */
[----:B------:R0:W3:Y:S01]  /*59d0*/  MUFU.TANH R64, R52 ;  /* 0x0000003400407308 */ /* 0x0000e20000002400 */
[----:B----4-:R-:W-:Y:S02]  /*59e0*/  FSEL R48, R69, -INF , P3 ;  /* 0xff80000045307808 */ /* 0x010fe40001800000 */
[----:B------:R-:W-:Y:S02]  /*59f0*/  FMNMX.FTZ R59, R45, R60, !PT ;  /* 0x0000003c2d3b7209 */ /* 0x000fe40007810000 */
[----:B------:R-:W-:Y:S02]  /*5a00*/  ISETP.GT.AND P3, PT, R58, 0x30, PT ;  /* 0x000000303a00780c */ /* 0x000fe40003f64270 */
[----:B--2---:R-:W-:Y:S01]  /*5a10*/  FSEL R49, R61, -INF , P2 ;  /* 0xff8000003d317808 */ /* 0x004fe20001000000 */
[----:B------:R3:W2:Y:S01]  /*5a20*/  MUFU.TANH R65, R53 ;  /* 0x0000003500417308 */ /* 0x0006a20000002400 */
[----:B------:R-:W-:-:S02]  /*5a30*/  FMNMX.FTZ R60, R48, R59, !PT ;  /* 0x0000003b303c7209 */ /* 0x000fc40007810000 */
[----:B------:R-:W-:Y:S02]  /*5a40*/  ISETP.GT.AND P2, PT, R58, 0x31, PT ;  /* 0x000000313a00780c */ /* 0x000fe40003f44270 */
[----:B0-----:R-:W-:Y:S02]  /*5a50*/  FSEL R52, R62, -INF , P3 ;  /* 0xff8000003e347808 */ /* 0x001fe40001800000 */
[----:B------:R-:W-:Y:S01]  /*5a60*/  FMNMX.FTZ R61, R49, R60, !PT ;  /* 0x0000003c313d7209 */ /* 0x000fe20007810000 */
[----:B------:R-:W0:Y:S01]  /*5a70*/  MUFU.TANH R62, R26 ;  /* 0x0000001a003e7308 */ /* 0x000e220000002400 */
[----:B------:R-:W-:Y:S02]  /*5a80*/  ISETP.GT.AND P3, PT, R58, 0x38, PT ;  /* 0x000000383a00780c */ /* 0x000fe40003f64270 */
[----:B-1----:R-:W-:Y:S02]  /*5a90*/  FSEL R59, R63, -INF , P2 ;  /* 0xff8000003f3b7808 */ /* 0x002fe40001000000 */
[----:B------:R-:W-:-:S02]  /*5aa0*/  FMNMX.FTZ R60, R52, R61, !PT ;  /* 0x0000003d343c7209 */ /* 0x000fc40007810000 */
[----:B------:R-:W-:Y:S01]  /*5ab0*/  ISETP.GT.AND P2, PT, R58, 0x39, PT ;  /* 0x000000393a00780c */ /* 0x000fe20003f44270 */
[----:B------:R-:W1:Y:S01]  /*5ac0*/  MUFU.TANH R63, R27 ;  /* 0x0000001b003f7308 */ /* 0x000e620000002400 */
[----:B---3--:R-:W-:Y:S02]  /*5ad0*/  FSEL R53, R64, -INF , P3 ;  /* 0xff80000040357808 */ /* 0x008fe40001800000 */
[----:B------:R-:W-:Y:S02]  /*5ae0*/  FMNMX.FTZ R60, R59, R60, !PT ;  /* 0x0000003c3b3c7209 */ /* 0x000fe40007810000 */
[----:B--2---:R-:W-:Y:S02]  /*5af0*/  FSEL R58, R65, -INF , P2 ;  /* 0xff800000413a7808 */ /* 0x004fe40001000000 */
[----:B------:R-:W-:Y:S01]  /*5b00*/  FMNMX.FTZ R61, R53, R60, !PT ;  /* 0x0000003c353d7209 */ /* 0x000fe20007810000 */
[----:B------:R-:W2:Y:S01]  /*5b10*/  MUFU.TANH R30, R30 ;  /* 0x0000001e001e7308 */ /* 0x000ea20000002400 */
[----:B------:R-:W-:-:S02]  /*5b20*/  ISETP.GT.AND P2, PT, R24, RZ, PT ;  /* 0x000000ff1800720c */ /* 0x000fc40003f44270 */
[----:B------:R-:W-:Y:S02]  /*5b30*/  FMNMX.FTZ R61, R58, R61, !PT ;  /* 0x0000003d3a3d7209 */ /* 0x000fe40007810000 */
[----:B------:R-:W-:Y:S02]  /*5b40*/  ISETP.GT.AND P3, PT, R24, 0x1, PT ;  /* 0x000000011800780c */ /* 0x000fe40003f64270 */
[----:B0-----:R-:W-:Y:S01]  /*5b50*/  FSEL R20, R62, -INF , P2 ;  /* 0xff8000003e147808 */ /* 0x001fe20001000000 */
[----:B------:R-:W0:Y:S01]  /*5b60*/  SHFL.BFLY PT, R26, R61, 0x2, 0x1f ;  /* 0x0c401f003d1a7f89 */ /* 0x000e2200000e0000 */
[----:B------:R3:W4:Y:S01]  /*5b70*/  MUFU.TANH R60, R31 ;  /* 0x0000001f003c7308 */ /* 0x0007220000002400 */
[----:B-1----:R-:W-:Y:S02]  /*5b80*/  FSEL R25, R63, -INF , P3 ;  /* 0xff8000003f197808 */ /* 0x002fe40001800000 */
[C---:B------:R-:W-:Y:S02]  /*5b90*/  ISETP.GT.AND P2, PT, R24.reuse, 0x9, PT ;  /* 0x000000091800780c */ /* 0x040fe40003f44270 */
[----:B------:R-:W-:-:S03]  /*5ba0*/  ISETP.GT.AND P3, PT, R24, 0x10, PT ;  /* 0x000000101800780c */ /* 0x000fc60003f64270 */
[----:B------:R1:W5:Y:S01]  /*5bb0*/  MUFU.TANH R64, R34 ;  /* 0x0000002200407308 */ /* 0x0003620000002400 */
[----:B---3--:R-:W-:-:S07]  /*5bc0*/  FMNMX.FTZ R31, R20, R25, !PT ;  /* 0x00000019141f7209 */ /* 0x008fce0007810000 */
[----:B------:R3:W3:Y:S01]  /*5bd0*/  MUFU.TANH R65, R35 ;  /* 0x0000002300417308 */ /* 0x0006e20000002400 */
[----:B0-----:R-:W-:-:S07]  /*5be0*/  FMNMX.FTZ R26, R61, R26, !PT ;  /* 0x0000001a3d1a7209 */ /* 0x001fce0007810000 */
[----:B------:R0:W0:Y:S01]  /*5bf0*/  MUFU.TANH R66, R38 ;  /* 0x0000002600427308 */ /* 0x0000220000002400 */
[----:B------:R-:W2:Y:S07]  /*5c00*/  SHFL.BFLY PT, R27, R26, 0x1, 0x1f ;  /* 0x0c201f001a1b7f89 */ /* 0x000eae00000e0000 */
[----:B------:R0:W0:Y:S08]  /*5c10*/  MUFU.TANH R61, R39 ;  /* 0x00000027003d7308 */ /* 0x0000300000002400 */
[----:B------:R0:W0:Y:S08]  /*5c20*/  MUFU.TANH R67, R42 ;  /* 0x0000002a00437308 */ /* 0x0000300000002400 */
[----:B------:R0:W0:Y:S01]  /*5c30*/  MUFU.TANH R68, R43 ;  /* 0x0000002b00447308 */ /* 0x0000220000002400 */
[----:B--2---:R-:W-:-:S02]  /*5c40*/  FMNMX.FTZ R168, R26, R27, !PT ;  /* 0x0000001b1aa87209 */ /* 0x004fc40007810000 */
[----:B------:R-:W-:Y:S02]  /*5c50*/  FSEL R26, R30, -INF , P4 ;  /* 0xff8000001e1a7808 */ /* 0x000fe40002000000 */
[----:B----4-:R-:W-:-:S03]  /*5c60*/  FSEL R27, R60, -INF , P2 ;  /* 0xff8000003c1b7808 */ /* 0x010fc60001000000 */
[----:B------:R2:W4:Y:S01]  /*5c70*/  MUFU.TANH R69, R46 ;  /* 0x0000002e00457308 */ /* 0x0005220000002400 */
[----:B-1----:R-:W-:Y:S02]  /*5c80*/  FMNMX.FTZ R34, R26, R31, !PT ;  /* 0x0000001f1a227209 */ /* 0x002fe40007810000 */
[----:B------:R-:W-:Y:S02]  /*5c90*/  ISETP.GT.AND P2, PT, R24, 0x11, PT ;  /* 0x000000111800780c */ /* 0x000fe40003f44270 */
[----:B-----5:R-:W-:Y:S02]  /*5ca0*/  FSEL R30, R64, -INF , P3 ;  /* 0xff800000401e7808 */ /* 0x020fe40001800000 */
[----:B---3--:R-:W-:Y:S01]  /*5cb0*/  FMNMX.FTZ R35, R27, R34, !PT ;  /* 0x000000221b237209 */ /* 0x008fe20007810000 */
[----:B------:R1:W3:Y:S01]  /*5cc0*/  MUFU.TANH R62, R47 ;  /* 0x0000002f003e7308 */ /* 0x0002e20000002400 */
[----:B------:R-:W-:Y:S02]  /*5cd0*/  ISETP.GT.AND P3, PT, R24, 0x18, PT ;  /* 0x000000181800780c */ /* 0x000fe40003f64270 */
[----:B------:R-:W-:-:S02]  /*5ce0*/  FSEL R31, R65, -INF , P2 ;  /* 0xff800000411f7808 */ /* 0x000fc40001000000 */
[----:B0-----:R-:W-:Y:S02]  /*5cf0*/  FMNMX.FTZ R38, R30, R35, !PT ;  /* 0x000000231e267209 */ /* 0x001fe40007810000 */
[----:B------:R-:W-:Y:S01]  /*5d00*/  ISETP.GT.AND P4, PT, R24, 0x19, PT ;  /* 0x000000191800780c */ /* 0x000fe20003f84270 */
[----:B------:R0:W5:Y:S01]  /*5d10*/  MUFU.TANH R63, R50 ;  /* 0x00000032003f7308 */ /* 0x0001620000002400 */
[----:B------:R-:W-:Y:S02]  /*5d20*/  FSEL R34, R66, -INF , P3 ;  /* 0xff80000042227808 */ /* 0x000fe40001800000 */
[----:B------:R-:W-:Y:S02]  /*5d30*/  FMNMX.FTZ R39, R31, R38, !PT ;  /* 0x000000261f277209 */ /* 0x000fe40007810000 */
[----:B------:R-:W-:Y:S02]  /*5d40*/  ISETP.GT.AND P2, PT, R24, 0x20, PT ;  /* 0x000000201800780c */ /* 0x000fe40003f44270 */
[----:B------:R-:W-:Y:S01]  /*5d50*/  FSEL R35, R61, -INF , P4 ;  /* 0xff8000003d237808 */ /* 0x000fe20002000000 */
[----:B------:R-:W5:Y:S01]  /*5d60*/  MUFU.TANH R51, R51 ;  /* 0x0000003300337308 */ /* 0x000f620000002400 */
[----:B------:R-:W-:-:S02]  /*5d70*/  FMNMX.FTZ R42, R34, R39, !PT ;  /* 0x00000027222a7209 */ /* 0x000fc40007810000 */
[----:B------:R-:W-:Y:S02]  /*5d80*/  ISETP.GT.AND P3, PT, R24, 0x21, PT ;  /* 0x000000211800780c */ /* 0x000fe40003f64270 */
[----:B------:R-:W-:Y:S02]  /*5d90*/  FSEL R38, R67, -INF , P2 ;  /* 0xff80000043267808 */ /* 0x000fe40001000000 */
[----:B------:R-:W-:Y:S01]  /*5da0*/  FMNMX.FTZ R43, R35, R42, !PT ;  /* 0x0000002a232b7209 */ /* 0x000fe20007810000 */
[----:B------:R-:W5:Y:S01]  /*5db0*/  MUFU.TANH R54, R54 ;  /* 0x0000003600367308 */ /* 0x000f620000002400 */
[----:B------:R-:W-:Y:S02]  /*5dc0*/  FSEL R39, R68, -INF , P3 ;  /* 0xff80000044277808 */ /* 0x000fe40001800000 */
[----:B--2---:R-:W-:Y:S01]  /*5dd0*/  FMNMX.FTZ R46, R38, R43, !PT ;  /* 0x0000002b262e7209 */ /* 0x004fe20007810000 */
[C---:B------:R-:W-:Y:S01]  /*5de0*/  FMUL.FTZ R43, R168.reuse, UR6 ;  /* 0x00000006a82b7c20 */ /* 0x040fe20008410000 */
[----:B------:R-:W-:-:S02]  /*5df0*/  FSETP.NEU.FTZ.AND P3, PT, R168, -INF , PT ;  /* 0xff800000a800780b */ /* 0x000fc40003f7d000 */
[C---:B------:R-:W-:Y:S01]  /*5e00*/  ISETP.GT.AND P4, PT, R24.reuse, 0x29, PT ;  /* 0x000000291800780c */ /* 0x040fe20003f84270 */
[----:B------:R-:W2:Y:S01]  /*5e10*/  MUFU.TANH R55, R55 ;  /* 0x0000003700377308 */ /* 0x000ea20000002400 */
[----:B----4-:R-:W-:Y:S02]  /*5e20*/  FSEL R42, R69, -INF , P5 ;  /* 0xff800000452a7808 */ /* 0x010fe40002800000 */
[----:B-1----:R-:W-:Y:S02]  /*5e30*/  FMNMX.FTZ R47, R39, R46, !PT ;  /* 0x0000002e272f7209 */ /* 0x002fe40007810000 */
[----:B------:R-:W-:Y:S02]  /*5e40*/  FSEL R60, R43, RZ, P3 ;  /* 0x000000ff2b3c7208 */ /* 0x000fe40001800000 */
[----:B------:R-:W-:Y:S02]  /*5e50*/  ISETP.GT.AND P2, PT, R24, 0x30, PT ;  /* 0x000000301800780c */ /* 0x000fe40003f44270 */
[----:B---3--:R-:W-:Y:S01]  /*5e60*/  FSEL R43, R62, -INF , P4 ;  /* 0xff8000003e2b7808 */ /* 0x008fe20002000000 */
[--C-:B------:R-:W-:Y:S01]  /*5e70*/  FFMA.FTZ R170, R28, UR6, -R60.reuse ;  /* 0x000000061caa7c23 */ /* 0x100fe2000801083c */
[----:B0-----:R-:W-:Y:S01]  /*5e80*/  FMNMX.FTZ R50, R42, R47, !PT ;  /* 0x0000002f2a327209 */ /* 0x001fe20007810000 */
[--C-:B------:R-:W-:Y:S01]  /*5e90*/  FFMA.FTZ R171, R29, UR6, -R60.reuse ;  /* 0x000000061dab7c23 */ /* 0x100fe2000801083c */
[----:B------:R-:W-:Y:S01]  /*5ea0*/  ISETP.GT.AND P3, PT, R24, 0x31, PT ;  /* 0x000000311800780c */ /* 0x000fe20003f64270 */
[--C-:B------:R-:W-:Y:S01]  /*5eb0*/  FFMA.FTZ R173, R33, UR6, -R60.reuse ;  /* 0x0000000621ad7c23 */ /* 0x100fe2000801083c */
[----:B-----5:R-:W-:Y:S01]  /*5ec0*/  FSEL R46, R63, -INF , P2 ;  /* 0xff8000003f2e7808 */ /* 0x020fe20001000000 */
[--C-:B------:R-:W-:Y:S01]  /*5ed0*/  FFMA.FTZ R172, R32, UR6, -R60.reuse ;  /* 0x0000000620ac7c23 */ /* 0x100fe2000801083c */
[----:B------:R-:W-:Y:S01]  /*5ee0*/  FMNMX.FTZ R47, R43, R50, !PT ;  /* 0x000000322b2f7209 */ /* 0x000fe20007810000 */
[--C-:B------:R-:W-:Y:S01]  /*5ef0*/  FFMA.FTZ R174, R36, UR6, -R60.reuse ;  /* 0x0000000624ae7c23 */ /* 0x100fe2000801083c */
[----:B------:R-:W-:Y:S01]  /*5f00*/  FSEL R28, R51, -INF , P3 ;  /* 0xff800000331c7808 */ /* 0x000fe20001800000 */
[--C-:B------:R-:W-:Y:S01]  /*5f10*/  FFMA.FTZ R175, R37, UR6, -R60.reuse ;  /* 0x0000000625af7c23 */ /* 0x100fe2000801083c */
[----:B------:R-:W-:Y:S01]  /*5f20*/  ISETP.GT.AND P2, PT, R24, 0x38, PT ;  /* 0x000000381800780c */ /* 0x000fe20003f44270 */
[--C-:B------:R-:W-:Y:S01]  /*5f30*/  FFMA.FTZ R176, R40, UR6, -R60.reuse ;  /* 0x0000000628b07c23 */ /* 0x100fe2000801083c */
[----:B------:R-:W-:Y:S01]  /*5f40*/  FMNMX.FTZ R51, R46, R47, !PT ;  /* 0x0000002f2e337209 */ /* 0x000fe20007810000 */
[--C-:B------:R-:W-:Y:S01]  /*5f50*/  FFMA.FTZ R177, R41, UR6, -R60.reuse ;  /* 0x0000000629b17c23 */ /* 0x100fe2000801083c */
[----:B------:R-:W-:Y:S01]  /*5f60*/  ISETP.GT.AND P3, PT, R24, 0x39, PT ;  /* 0x000000391800780c */ /* 0x000fe20003f64270 */
[--C-:B------:R-:W-:Y:S01]  /*5f70*/  FFMA.FTZ R178, R44, UR6, -R60.reuse ;  /* 0x000000062cb27c23 */ /* 0x100fe2000801083c */
[----:B------:R-:W-:Y:S01]  /*5f80*/  FSEL R47, R54, -INF , P2 ;  /* 0xff800000362f7808 */ /* 0x000fe20001000000 */
[--C-:B------:R-:W-:Y:S01]  /*5f90*/  FFMA.FTZ R179, R45, UR6, -R60.reuse ;  /* 0x000000062db37c23 */ /* 0x100fe2000801083c */
[----:B------:R-:W-:Y:S01]  /*5fa0*/  FMNMX.FTZ R24, R28, R51, !PT ;  /* 0x000000331c187209 */ /* 0x000fe20007810000 */
[--C-:B------:R-:W-:Y:S01]  /*5fb0*/  FFMA.FTZ R180, R48, UR6, -R60.reuse ;  /* 0x0000000630b47c23 */ /* 0x100fe2000801083c */
[----:B--2---:R-:W-:Y:S01]  /*5fc0*/  FSEL R29, R55, -INF , P3 ;  /* 0xff800000371d7808 */ /* 0x004fe20001800000 */
[--C-:B------:R-:W-:Y:S01]  /*5fd0*/  FFMA.FTZ R181, R49, UR6, -R60.reuse ;  /* 0x0000000631b57c23 */ /* 0x100fe2000801083c */
[----:B------:R-:W-:Y:S01]  /*5fe0*/  FMNMX.FTZ R24, R47, R24, !PT ;  /* 0x000000182f187209 */ /* 0x000fe20007810000 */
[--C-:B------:R-:W-:Y:S01]  /*5ff0*/  FFMA.FTZ R182, R52, UR6, -R60.reuse ;  /* 0x0000000634b67c23 */ /* 0x100fe2000801083c */
[--C-:B------:R-:W-:Y:S01]  /*6000*/  FFMA.FTZ R197, R59, UR6, -R60.reuse ;  /* 0x000000063bc57c23 */ /* 0x100fe2000801083c */
[--C-:B------:R-:W-:Y:S01]  /*6010*/  FFMA.FTZ R183, R53, UR6, -R60.reuse ;  /* 0x0000000635b77c23 */ /* 0x100fe2000801083c */
[----:B------:R-:W-:Y:S01]  /*6020*/  FMNMX.FTZ R24, R29, R24, !PT ;  /* 0x000000181d187209 */ /* 0x000fe20007810000 */
[----:B------:R-:W-:Y:S01]  /*6030*/  FFMA.FTZ R200, R58, UR6, -R60 ;  /* 0x000000063ac87c23 */ /* 0x000fe2000801083c */
[----:B------:R-:W-:Y:S03]  /*6040*/  MUFU.EX2 R170, R170 ;  /* 0x000000aa00aa7308 */ /* 0x000fe60000000800 */
[----:B------:R-:W0:Y:S05]  /*6050*/  SHFL.BFLY PT, R33, R24, 0x2, 0x1f ;  /* 0x0c401f0018217f89 */ /* 0x000e2a00000e0000 */
[----:B------:R-:W1:Y:S08]  /*6060*/  MUFU.EX2 R171, R171 ;  /* 0x000000ab00ab7308 */ /* 0x000e700000000800 */
[----:B------:R-:W-:Y:S08]  /*6070*/  MUFU.EX2 R172, R172 ;  /* 0x000000ac00ac7308 */ /* 0x000ff00000000800 */
[----:B------:R-:W2:Y:S01]  /*6080*/  MUFU.EX2 R173, R173 ;  /* 0x000000ad00ad7308 */ /* 0x000ea20000000800 */
[----:B-1----:R-:W-:Y:S01]  /*6090*/  F2FP.BF16.F32.PACK_AB R152, R171, R170 ;  /* 0x000000aaab98723e */ /* 0x002fe200000010ff */
[----:B------:R-:W-:Y:S01]  /*60a0*/  FADD.FTZ R171, R170, R171 ;  /* 0x000000abaaab7221 */ /* 0x000fe20000010000 */
[----:B0-----:R-:W-:-:S05]  /*60b0*/  FMNMX.FTZ R33, R24, R33, !PT ;  /* 0x0000002118217209 */ /* 0x001fca0007810000 */
[----:B------:R-:W0:Y:S01]  /*60c0*/  SHFL.BFLY PT, R24, R33, 0x1, 0x1f ;  /* 0x0c201f0021187f89 */ /* 0x000e2200000e0000 */
[----:B------:R-:W-:Y:S08]  /*60d0*/  MUFU.EX2 R174, R174 ;  /* 0x000000ae00ae7308 */ /* 0x000ff00000000800 */
[----:B------:R-:W1:Y:S01]  /*60e0*/  MUFU.EX2 R175, R175 ;  /* 0x000000af00af7308 */ /* 0x000e620000000800 */
[----:B--2---:R-:W-:Y:S01]  /*60f0*/  F2FP.BF16.F32.PACK_AB R154, R173, R172 ;  /* 0x000000acad9a723e */ /* 0x004fe200000010ff */
[----:B------:R-:W-:-:S04]  /*6100*/  FADD.FTZ R172, R172, R171 ;  /* 0x000000abacac7221 */ /* 0x000fc80000010000 */
[----:B------:R-:W-:Y:S02]  /*6110*/  FADD.FTZ R173, R173, R172 ;  /* 0x000000acadad7221 */ /* 0x000fe40000010000 */
[----:B------:R-:W-:Y:S01]  /*6120*/  MUFU.EX2 R176, R176 ;  /* 0x000000b000b07308 */ /* 0x000fe20000000800 */
[----:B0-----:R-:W-:-:S07]  /*6130*/  FMNMX.FTZ R169, R33, R24, !PT ;  /* 0x0000001821a97209 */ /* 0x001fce0007810000 */
[----:B------:R-:W0:Y:S01]  /*6140*/  MUFU.EX2 R177, R177 ;  /* 0x000000b100b17308 */ /* 0x000e220000000800 */
[----:B-1----:R-:W-:Y:S01]  /*6150*/  F2FP.BF16.F32.PACK_AB R156, R175, R174 ;  /* 0x000000aeaf9c723e */ /* 0x002fe200000010ff */
[----:B------:R-:W-:Y:S01]  /*6160*/  FADD.FTZ R174, R174, R173 ;  /* 0x000000adaeae7221 */ /* 0x000fe20000010000 */
[C---:B------:R-:W-:Y:S01]  /*6170*/  FSETP.NEU.FTZ.AND P2, PT, R169.reuse, -INF , PT ;  /* 0xff800000a900780b */ /* 0x040fe20003f5d000 */
[----:B------:R-:W-:Y:S02]  /*6180*/  FMUL.FTZ R24, R169, UR6 ;  /* 0x00000006a9187c20 */ /* 0x000fe40008410000 */
[----:B------:R-:W-:Y:S02]  /*6190*/  FADD.FTZ R175, R175, R174 ;  /* 0x000000aeafaf7221 */ /* 0x000fe40000010000 */
[----:B------:R-:W-:Y:S01]  /*61a0*/  MUFU.EX2 R178, R178 ;  /* 0x000000b200b27308 */ /* 0x000fe20000000800 */
[----:B------:R-:W-:Y:S02]  /*61b0*/  FSEL R32, R24, RZ, P2 ;  /* 0x000000ff18207208 */ /* 0x000fe40001000000 */
[----:B------:R-:W-:-:S03]  /*61c0*/  ISETP.NE.AND P2, PT, R70, RZ, PT ;  /* 0x000000ff4600720c */ /* 0x000fc60003f45270 */
[--C-:B------:R-:W-:Y:S01]  /*61d0*/  FFMA.FTZ R198, R20, UR6, -R32.reuse ;  /* 0x0000000614c67c23 */ /* 0x100fe20008010820 */
[-C--:B------:R-:W-:Y:S01]  /*61e0*/  LEA.HI R20, R56, R23.reuse, RZ, 0x4 ;  /* 0x0000001738147211 */ /* 0x080fe200078f20ff */
[--C-:B------:R-:W-:Y:S01]  /*61f0*/  FFMA.FTZ R199, R25, UR6, -R32.reuse ;  /* 0x0000000619c77c23 */ /* 0x100fe20008010820 */
[--C-:B------:R-:W-:Y:S01]  /*6200*/  FFMA.FTZ R202, R27, UR6, -R32.reuse ;  /* 0x000000061bca7c23 */ /* 0x100fe20008010820 */
[--C-:B------:R-:W-:Y:S01]  /*6210*/  FFMA.FTZ R204, R31, UR6, -R32.reuse ;  /* 0x000000061fcc7c23 */ /* 0x100fe20008010820 */
[----:B------:R-:W-:Y:S01]  /*6220*/  LOP3.LUT R24, R20, 0xfffffff0, RZ, 0xc0, !PT ;  /* 0xfffffff014187812 */ /* 0x000fe200078ec0ff */
[--C-:B------:R-:W-:Y:S01]  /*6230*/  FFMA.FTZ R201, R26, UR6, -R32.reuse ;  /* 0x000000061ac97c23 */ /* 0x100fe20008010820 */
[----:B------:R-:W-:Y:S01]  /*6240*/  LEA.HI R56, R56, R23, RZ, 0x5 ;  /* 0x0000001738387211 */ /* 0x000fe200078f28ff */
[----:B------:R-:W-:Y:S01]  /*6250*/  FFMA.FTZ R203, R30, UR6, -R32 ;  /* 0x000000061ecb7c23 */ /* 0x000fe20008010820 */
[----:B------:R-:W-:Y:S01]  /*6260*/  SHF.R.U32.HI R31, RZ, 0x1, R20 ;  /* 0x00000001ff1f7819 */ /* 0x000fe20000011614 */
[----:B------:R-:W-:-:S02]  /*6270*/  IMAD.IADD R24, R23, 0x1, -R24 ;  /* 0x0000000117187824 */ /* 0x000fc400078e0a18 */
[--C-:B------:R-:W-:Y:S01]  /*6280*/  FFMA.FTZ R205, R34, UR6, -R32.reuse ;  /* 0x0000000622cd7c23 */ /* 0x100fe20008010820 */
[----:B------:R-:W-:Y:S02]  /*6290*/  IMAD.SHL.U32 R56, R56, 0x20, RZ ;  /* 0x0000002038387824 */ /* 0x000fe400078e00ff */
[----:B------:R-:W-:Y:S01]  /*62a0*/  FFMA.FTZ R206, R35, UR6, -R32 ;  /* 0x0000000623ce7c23 */ /* 0x000fe20008010820 */
[----:B------:R-:W-:Y:S01]  /*62b0*/  @!P2 VIADD R20, R195, 0x38840 ;  /* 0x00038840c314a836 */ /* 0x000fe20000000000 */
[----:B------:R-:W-:Y:S01]  /*62c0*/  SHF.R.S32.HI R25, RZ, 0x1f, R24 ;  /* 0x0000001fff197819 */ /* 0x000fe20000011418 */
[--C-:B------:R-:W-:Y:S01]  /*62d0*/  FFMA.FTZ R207, R38, UR6, -R32.reuse ;  /* 0x0000000626cf7c23 */ /* 0x100fe20008010820 */
[----:B------:R-:W-:Y:S01]  /*62e0*/  LOP3.LUT R56, R56, 0x7ffffc00, RZ, 0xc0, !PT ;  /* 0x7ffffc0038387812 */ /* 0x000fe200078ec0ff */
        /* <DEDUP_REMOVED lines=9> */
[----:B------:R-:W-:Y:S01]  /*6380*/  FFMA.FTZ R214, R29, UR6, -R32 ;  /* 0x000000061dd67c23 */ /* 0x000fe20008010820 */
[----:B------:R-:W-:Y:S01]  /*6390*/  IMAD.IADD R27, R24, 0x1, -R27 ;  /* 0x00000001181b7824 */ /* 0x000fe200078e0a1b */
[----:B------:R-:W-:Y:S01]  /*63a0*/  LOP3.LUT R25, R25, 0x7ffffe00, RZ, 0xc0, !PT ;  /* 0x7ffffe0019197812 */ /* 0x000fe200078ec0ff */
[----:B------:R-:W-:Y:S01]  /*63b0*/  MUFU.EX2 R198, R198 ;  /* 0x000000c600c67308 */ /* 0x000fe20000000800 */
[----:B0-----:R-:W-:Y:S01]  /*63c0*/  F2FP.BF16.F32.PACK_AB R158, R177, R176 ;  /* 0x000000b0b19e723e */ /* 0x001fe200000010ff */
[C---:B------:R-:W-:Y:S01]  /*63d0*/  IMAD.SHL.U32 R24, R27.reuse, 0x40, RZ ;  /* 0x000000401b187824 */ /* 0x040fe200078e00ff */
[C---:B------:R-:W-:Y:S01]  /*63e0*/  LOP3.LUT P4, RZ, R27.reuse, 0x2, RZ, 0xc0, !PT ;  /* 0x000000021bff7812 */ /* 0x040fe2000788c0ff */
[----:B------:R-:W-:Y:S01]  /*63f0*/  FADD.FTZ R176, R176, R175 ;  /* 0x000000afb0b07221 */ /* 0x000fe20000010000 */
[----:B------:R-:W-:Y:S01]  /*6400*/  LOP3.LUT P3, RZ, R27, 0x4, RZ, 0xc0, !PT ;  /* 0x000000041bff7812 */ /* 0x000fe2000786c0ff */
[----:B------:R-:W-:Y:S01]  /*6410*/  @!P2 VIADD R21, R195, 0x38860 ;  /* 0x00038860c315a836 */ /* 0x000fe20000000000 */
[----:B------:R-:W-:Y:S01]  /*6420*/  LOP3.LUT R24, R24, 0x1c0, RZ, 0xc0, !PT ;  /* 0x000001c018187812 */ /* 0x000fe200078ec0ff */
[----:B------:R-:W0:Y:S01]  /*6430*/  MUFU.EX2 R199, R199 ;  /* 0x000000c700c77308 */ /* 0x000e220000000800 */
[----:B------:R-:W-:Y:S01]  /*6440*/  SEL R57, R57, 0xffffffc0, !P3 ;  /* 0xffffffc039397807 */ /* 0x000fe20005800000 */
[----:B------:R-:W-:Y:S01]  /*6450*/  FADD.FTZ R177, R177, R176 ;  /* 0x000000b0b1b17221 */ /* 0x000fe20000010000 */
[----:B------:R-:W-:-:S02]  /*6460*/  LOP3.LUT R31, R24, 0x8, R31, 0xf8, !PT ;  /* 0x00000008181f7812 */ /* 0x000fc400078ef81f */
[----:B------:R-:W-:Y:S02]  /*6470*/  SHF.R.U32.HI R24, RZ, 0x3, R24 ;  /* 0x00000003ff187819 */ /* 0x000fe40000011618 */
[----:B------:R-:W-:Y:S01]  /*6480*/  @!P2 PRMT R21, RZ, 0x654, R21 ;  /* 0x00000654ff15a816 */ /* 0x000fe20000000015 */
[----:B------:R-:W-:Y:S01]  /*6490*/  MUFU.EX2 R201, R201 ;  /* 0x000000c900c97308 */ /* 0x000fe20000000800 */
[----:B------:R-:W-:-:S04]  /*64a0*/  LOP3.LUT R24, R31, R24, RZ, 0x3c, !PT ;  /* 0x000000181f187212 */ /* 0x000fc800078e3cff */
[----:B------:R-:W-:-:S03]  /*64b0*/  IADD3 R24, R24, R25, R56 ;  /* 0x0000001918187210 */ /* 0x000fc60007ffe038 */
[----:B------:R-:W1:Y:S01]  /*64c0*/  MUFU.EX2 R202, R202 ;  /* 0x000000ca00ca7308 */ /* 0x000e620000000800 */
[----:B0-----:R-:W-:Y:S01]  /*64d0*/  F2FP.BF16.F32.PACK_AB R153, R199, R198 ;  /* 0x000000c6c799723e */ /* 0x001fe200000010ff */
[----:B------:R-:W-:Y:S01]  /*64e0*/  IMAD R184, R24, 0x2, R195 ;  /* 0x0000000218b87824 */ /* 0x000fe200078e02c3 */
[----:B------:R-:W-:Y:S01]  /*64f0*/  @!P2 PRMT R24, RZ, 0x654, R20 ;  /* 0x00000654ff18a816 */ /* 0x000fe20000000014 */
[----:B------:R-:W-:Y:S02]  /*6500*/  FADD.FTZ R198, R198, R199 ;  /* 0x000000c7c6c67221 */ /* 0x000fe40000010000 */
[C---:B------:R-:W-:Y:S01]  /*6510*/  VIADD R187, R184.reuse, 0x36400 ;  /* 0x00036400b8bb7836 */ /* 0x040fe20000000000 */
[----:B------:R0:W-:Y:S01]  /*6520*/  @!P2 SYNCS.ARRIVE.TRANS64.RED.A1T0 RZ, [R24+URZ], RZ ;  /* 0x000000ff18ffa9a7 */ /* 0x0001e2000810043f */
[----:B------:R-:W-:Y:S01]  /*6530*/  MUFU.EX2 R203, R203 ;  /* 0x000000cb00cb7308 */ /* 0x000fe20000000800 */
[----:B------:R-:W-:Y:S02]  /*6540*/  VIADD R20, R184, 0x36420 ;  /* 0x00036420b8147836 */ /* 0x000fe40000000000 */
[----:B------:R-:W-:-:S02]  /*6550*/  @P4 VIADD R20, R187, 0xffffffe0 ;  /* 0xffffffe0bb144836 */ /* 0x000fc40000000000 */
[----:B------:R-:W-:Y:S02]  /*6560*/  IMAD.IADD R187, R187, 0x1, R57 ;  /* 0x00000001bbbb7824 */ /* 0x000fe400078e0239 */
[----:B------:R-:W-:Y:S01]  /*6570*/  IMAD.IADD R185, R57, 0x1, R20 ;  /* 0x0000000139b97824 */ /* 0x000fe200078e0214 */
[----:B------:R-:W2:Y:S01]  /*6580*/  MUFU.EX2 R204, R204 ;  /* 0x000000cc00cc7308 */ /* 0x000ea20000000800 */
[----:B-1----:R-:W-:Y:S01]  /*6590*/  F2FP.BF16.F32.PACK_AB R155, R202, R201 ;  /* 0x000000c9ca9b723e */ /* 0x002fe200000010ff */
[----:B------:R-:W-:Y:S01]  /*65a0*/  BAR.SYNC.DEFER_BLOCKING 0xf, 0x100 ;  /* 0x03c4000000007b1d */ /* 0x000fe20000010000 */
[----:B------:R-:W-:Y:S01]  /*65b0*/  FADD.FTZ R201, R201, R198 ;  /* 0x000000c6c9c97221 */ /* 0x000fe20000010000 */
[----:B------:R-:W-:-:S03]  /*65c0*/  VIADD R198, R22, 0xfffffffe ;  /* 0xfffffffe16c67836 */ /* 0x000fc60000000000 */
[----:B------:R-:W-:Y:S01]  /*65d0*/  FADD.FTZ R202, R202, R201 ;  /* 0x000000c9caca7221 */ /* 0x000fe20000010000 */
[----:B------:R-:W-:Y:S08]  /*65e0*/  MUFU.EX2 R205, R205 ;  /* 0x000000cd00cd7308 */ /* 0x000ff00000000800 */
[----:B------:R-:W1:Y:S01]  /*65f0*/  MUFU.EX2 R206, R206 ;  /* 0x000000ce00ce7308 */ /* 0x000e620000000800 */
[----:B--2---:R-:W-:Y:S01]  /*6600*/  F2FP.BF16.F32.PACK_AB R157, R204, R203 ;  /* 0x000000cbcc9d723e */ /* 0x004fe200000010ff */
[----:B------:R-:W-:-:S04]  /*6610*/  FADD.FTZ R203, R203, R202 ;  /* 0x000000cacbcb7221 */ /* 0x000fc80000010000 */
[----:B------:R-:W-:Y:S02]  /*6620*/  FADD.FTZ R204, R204, R203 ;  /* 0x000000cbcccc7221 */ /* 0x000fe40000010000 */
[----:B------:R-:W2:Y:S01]  /*6630*/  MUFU.EX2 R179, R179 ;  /* 0x000000b300b37308 */ /* 0x000ea20000000800 */
[----:B------:R3:W-:Y:S07]  /*6640*/  STSM.16.M88.4 [R184+0x36400], R152 ;  /* 0x03640098b8007844 */ /* 0x0007ee0000000200 */
[----:B------:R-:W-:Y:S01]  /*6650*/  MUFU.EX2 R180, R180 ;  /* 0x000000b400b47308 */ /* 0x000fe20000000800 */
[----:B-1----:R-:W-:Y:S01]  /*6660*/  F2FP.BF16.F32.PACK_AB R159, R206, R205 ;  /* 0x000000cdce9f723e */ /* 0x002fe200000010ff */
[----:B------:R-:W-:-:S04]  /*6670*/  FADD.FTZ R205, R205, R204 ;  /* 0x000000cccdcd7221 */ /* 0x000fc80000010000 */
[----:B------:R1:W-:Y:S01]  /*6680*/  STSM.16.M88.4 [R20], R156 ;  /* 0x0000009c14007844 */ /* 0x0003e20000000200 */
[----:B------:R-:W-:Y:S01]  /*6690*/  FADD.FTZ R206, R206, R205 ;  /* 0x000000cdcece7221 */ /* 0x000fe20000010000 */
[----:B------:R-:W4:Y:S01]  /*66a0*/  MUFU.EX2 R181, R181 ;  /* 0x000000b500b57308 */ /* 0x000f220000000800 */
[----:B--2---:R-:W-:Y:S01]  /*66b0*/  F2FP.BF16.F32.PACK_AB R160, R179, R178 ;  /* 0x000000b2b3a0723e */ /* 0x004fe200000010ff */
[----:B------:R-:W-:-:S04]  /*66c0*/  FADD.FTZ R178, R178, R177 ;  /* 0x000000b1b2b27221 */ /* 0x000fc80000010000 */
[----:B------:R-:W-:Y:S02]  /*66d0*/  FADD.FTZ R179, R179, R178 ;  /* 0x000000b2b3b37221 */ /* 0x000fe40000010000 */
[----:B------:R-:W-:Y:S08]  /*66e0*/  MUFU.EX2 R207, R207 ;  /* 0x000000cf00cf7308 */ /* 0x000ff00000000800 */
[----:B------:R-:W2:Y:S01]  /*66f0*/  MUFU.EX2 R208, R208 ;  /* 0x000000d000d07308 */ /* 0x000ea20000000800 */
[----:B----4-:R-:W-:Y:S01]  /*6700*/  F2FP.BF16.F32.PACK_AB R162, R181, R180 ;  /* 0x000000b4b5a2723e */ /* 0x010fe200000010ff */
[----:B------:R-:W-:-:S04]  /*6710*/  FADD.FTZ R180, R180, R179 ;  /* 0x000000b3b4b47221 */ /* 0x000fc80000010000 */
[----:B------:R-:W-:Y:S02]  /*6720*/  FADD.FTZ R181, R181, R180 ;  /* 0x000000b4b5b57221 */ /* 0x000fe40000010000 */
[----:B------:R-:W-:Y:S08]  /*6730*/  MUFU.EX2 R209, R209 ;  /* 0x000000d100d17308 */ /* 0x000ff00000000800 */
        /* <DEDUP_REMOVED lines=8> */
[----:B------:R1:W-:Y:S01]  /*67c0*/  STSM.16.M88.4 [R187], R160 ;  /* 0x000000a0bb007844 */ /* 0x0003e20000000200 */
[----:B------:R-:W-:Y:S01]  /*67d0*/  FADD.FTZ R210, R210, R209 ;  /* 0x000000d1d2d27221 */ /* 0x000fe20000010000 */
[----:B------:R-:W-:Y:S08]  /*67e0*/  MUFU.EX2 R183, R183 ;  /* 0x000000b700b77308 */ /* 0x000ff00000000800 */
[----:B------:R-:W4:Y:S01]  /*67f0*/  MUFU.EX2 R200, R200 ;  /* 0x000000c800c87308 */ /* 0x000f220000000800 */
[----:B--2---:R-:W-:Y:S01]  /*6800*/  F2FP.BF16.F32.PACK_AB R164, R197, R182 ;  /* 0x000000b6c5a4723e */ /* 0x004fe200000010ff */
[----:B------:R-:W-:-:S04]  /*6810*/  FADD.FTZ R182, R182, R181 ;  /* 0x000000b5b6b67221 */ /* 0x000fc80000010000 */
[----:B------:R-:W-:Y:S02]  /*6820*/  FADD.FTZ R182, R197, R182 ;  /* 0x000000b6c5b67221 */ /* 0x000fe40000010000 */
[----:B------:R-:W-:Y:S08]  /*6830*/  MUFU.EX2 R23, R23 ;  /* 0x0000001700177308 */ /* 0x000ff00000000800 */
[----:B------:R-:W2:Y:S01]  /*6840*/  MUFU.EX2 R212, R212 ;  /* 0x000000d400d47308 */ /* 0x000ea20000000800 */
[----:B----4-:R-:W-:-:S07]  /*6850*/  F2FP.BF16.F32.PACK_AB R166, R200, R183 ;  /* 0x000000b7c8a6723e */ /* 0x010fce00000010ff */
[----:B------:R-:W-:Y:S08]  /*6860*/  MUFU.EX2 R211, R211 ;  /* 0x000000d300d37308 */ /* 0x000ff00000000800 */
[----:B------:R-:W4:Y:S01]  /*6870*/  MUFU.EX2 R214, R214 ;  /* 0x000000d600d67308 */ /* 0x000f220000000800 */
[----:B--2---:R-:W-:Y:S01]  /*6880*/  F2FP.BF16.F32.PACK_AB R165, R212, R23 ;  /* 0x00000017d4a5723e */ /* 0x004fe200000010ff */
[----:B------:R-:W-:-:S04]  /*6890*/  FADD.FTZ R23, R23, R210 ;  /* 0x000000d217177221 */ /* 0x000fc80000010000 */
[----:B------:R-:W-:Y:S01]  /*68a0*/  FADD.FTZ R212, R212, R23 ;  /* 0x00000017d4d47221 */ /* 0x000fe20000010000 */
[----:B------:R-:W-:Y:S01]  /*68b0*/  IMAD.MOV.U32 R23, RZ, RZ, RZ ;  /* 0x000000ffff177224 */ /* 0x000fe200078e00ff */
[----:B----4-:R-:W-:Y:S02]  /*68c0*/  F2FP.BF16.F32.PACK_AB R167, R214, R211 ;  /* 0x000000d3d6a7723e */ /* 0x010fe400000010ff */
[----:B------:R-:W-:-:S03]  /*68d0*/  FADD.FTZ R211, R211, R212 ;  /* 0x000000d4d3d37221 */ /* 0x000fc60000010000 */
[----:B------:R1:W-:Y:S01]  /*68e0*/  STSM.16.M88.4 [R185], R164 ;  /* 0x000000a4b9007844 */ /* 0x0003e20000000200 */
[----:B0-----:R-:W-:Y:S01]  /*68f0*/  WARPGROUP.ARRIVE ;  /* 0x00000000000079c5 */ /* 0x001fe20000000000 */
[----:B------:R-:W-:-:S05]  /*6900*/  FADD.FTZ R22, R214, R211 ;  /* 0x000000d3d6167221 */ /* 0x000fca0000010000 */
[----:B------:R-:W-:Y:S01]  /*6910*/  HGMMA.64x256x16.F32.BF16 R24, R152, gdesc[UR8].tnspB, RZ, !UPT, gsb0 ;  /* 0x43e0000898187df0 */ /* 0x000fe2000c0018ff */
[----:B------:R-:W-:Y:S01]  /*6920*/  R2UR UR10, R213 ;  /* 0x00000000d50a72ca */ /* 0x000fe200000e0000 */
[----:B------:R-:W-:Y:S01]  /*6930*/  UMOV UR11, 0x40000040 ;  /* 0x40000040000b7882 */ /* 0x000fe20000000000 */
[C---:B------:R-:W-:Y:S01]  /*6940*/  VIADD R213, R190.reuse, 0x100 ;  /* 0x00000100bed57836 */ /* 0x040fe20000000000 */
[----:B------:R-:W-:Y:S02]  /*6950*/  WARPGROUP.DEPBAR.LE gsb0, 0x0 ;  /* 0x00008000000079c5 */ /* 0x000fe40000010000 */
[----:B------:R-:W-:Y:S01]  /*6960*/  WARPGROUP.ARRIVE ;  /* 0x00000000000079c5 */ /* 0x000fe20000000000 */
[----:B---3--:R-:W-:-:S15]  /*6970*/  VIADD R152, R190, 0x180 ;  /* 0x00000180be987836 */ /* 0x008fde0000000000 */
        /* <DEDUP_REMOVED lines=13> */
[----:B------:R-:W-:Y:S01]  /*6a50*/  HGMMA.64x256x16.F32.BF16 R24, R164, gdesc[UR8].tnspB, R24, gsb0 ;  /* 0x43e00008a4187df0 */ /* 0x000fe20008001818 */
[----:B------:R-:W-:Y:S02]  /*6a60*/  @UP0 ULDC UR10, c[0x0][0x44c] ;  /* 0x00011300000a0ab9 */ /* 0x000fe40000000800 */
[----:B------:R-:W-:-:S04]  /*6a70*/  UIMAD.WIDE.U32 UR10, UR60, UR10, URZ ;  /* 0x0000000a3c0a72a5 */ /* 0x000fc8000f8e003f */
[----:B------:R-:W-:-:S04]  /*6a80*/  @UP0 USHF.R.U32.HI UR60, URZ, UR14, UR11 ;  /* 0x0000000e3f3c0299 */ /* 0x000fc8000801160b */
[----:B------:R-:W-:-:S04]  /*6a90*/  UIADD3 UR60, UR7, UR60, URZ ;  /* 0x0000003c073c7290 */ /* 0x000fc8000fffe03f */
[----:B------:R-:W-:-:S04]  /*6aa0*/  USHF.R.S32.HI UR7, URZ, 0x1f, UR60 ;  /* 0x0000001f3f077899 */ /* 0x000fc8000801143c */
[----:B------:R-:W-:-:S04]  /*6ab0*/  ULEA.HI UR7, UR7, UR60, URZ, 0x6 ;  /* 0x0000003c07077291 */ /* 0x000fc8000f8f303f */
[----:B------:R-:W-:-:S04]  /*6ac0*/  USHF.R.S32.HI UR7, URZ, 0x6, UR7 ;  /* 0x000000063f077899 */ /* 0x000fc80008011407 */
[----:B------:R-:W-:-:S04]  /*6ad0*/  UISETP.LT.AND UP1, UPT, UR61, UR7, UPT ;  /* 0x000000073d00728c */ /* 0x000fc8000bf21270 */
[----:B------:R-:W-:-:S03]  /*6ae0*/  USEL UR10, UR61, UR7, !UP1 ;  /* 0x000000073d0a7287 */ /* 0x000fc6000c800000 */
[----:B------:R-:W-:-:S03]  /*6af0*/  UMOV UR61, URZ ;  /* 0x0000003f003d7c82 */ /* 0x000fc60008000000 */
[----:B------:R-:W-:Y:S01]  /*6b00*/  ISETP.GE.AND P3, PT, R198, UR10, PT ;  /* 0x0000000ac6007c0c */ /* 0x000fe2000bf66270 */
[----:B------:R-:W-:Y:S01]  /*6b10*/  IMAD.U32 R201, RZ, RZ, UR10 ;  /* 0x0000000affc97e24 */ /* 0x000fe2000f8e00ff */
        /* <DEDUP_REMOVED lines=9> */
[----:B------:R0:W-:Y:S02]  /*6bb0*/  @!P2 SYNCS.ARRIVE.TRANS64.RED.A1T0 RZ, [R21+URZ], RZ ;  /* 0x000000ff15ffa9a7 */ /* 0x0001e4000810043f */
[----:B0-----:R-:W-:-:S04]  /*6bc0*/  FADD.FTZ R21, R183, R182 ;  /* 0x000000b6b7157221 */ /* 0x001fc80000010000 */
[----:B------:R-:W-:Y:S01]  /*6bd0*/  FADD.FTZ R21, R200, R21 ;  /* 0x00000015c8157221 */ /* 0x000fe20000010000 */
[----:B-1----:R-:W-:Y:S06]  /*6be0*/  @!P3 BRA `(.L_x_4398) ;  /* 0x000000340090b947 */ /* 0x002fec0003800000 */
[----:B------:R-:W-:Y:S01]  /*6bf0*/  IMAD.MOV.U32 R199, RZ, RZ, R169 ;  /* 0x000000ffffc77224 */ /* 0x000fe200078e00a9 */
[----:B------:R-:W-:Y:S01]  /*6c00*/  UMOV UR61, URZ ;  /* 0x0000003f003d7c82 */ /* 0x000fe20008000000 */
[----:B------:R-:W-:Y:S01]  /*6c10*/  IMAD.MOV.U32 R200, RZ, RZ, R168 ;  /* 0x000000ffffc87224 */ /* 0x000fe200078e00a8 */
[----:B------:R-:W-:Y:S01]  /*6c20*/  ULDC UR60, c[0x0][0xad0] ;  /* 0x0002b400003c7ab9 */ /* 0x000fe20000000800 */
[----:B------:R-:W-:-:S07]  /*6c30*/  IMAD.MOV.U32 R202, RZ, RZ, RZ ;  /* 0x000000ffffca7224 */ /* 0x000fce00078e00ff */
.L_x_4407:
[----:B------:R-:W-:-:S05]  /*6c40*/  VIADD R23, R202, 0x1 ;  /* 0x00000001ca177836 */ /* 0x000fca0000000000 */
[----:B------:R-:W-:-:S04]  /*6c50*/  ISETP.NE.AND P3, PT, R23, 0x2, PT ;  /* 0x000000021700780c */ /* 0x000fc80003f65270 */
[----:B------:R-:W-:Y:S02]  /*6c60*/  SEL R152, RZ, 0x1, P3 ;  /* 0x00000001ff987807 */ /* 0x000fe40001800000 */
[----:B------:R-:W-:Y:S02]  /*6c70*/  SEL R23, R23, RZ, P3 ;  /* 0x000000ff17177207 */ /* 0x000fe40001800000 */
[----:B------:R-:W-:-:S13]  /*6c80*/  R2UR UR6, R152 ;  /* 0x00000000980672ca */ /* 0x000fda00000e0000 */
[----:B------:R-:W-:Y:S01]  /*6c90*/  ULOP3.LUT UR61, UR61, UR6, URZ, 0x3c, !UPT ;  /* 0x000000063d3d7292 */ /* 0x000fe2000f8e3c3f */
[----:B--2---:R-:W-:Y:S11]  /*6ca0*/  @!P0 BRA `(.L_x_4399) ;  /* 0x0000000000048947 */ /* 0x004ff60003800000 */
[----:B------:R-:W-:Y:S01]  /*6cb0*/  BPT.TRAP 0x1 ;  /* 0x000000040000795c */ /* 0x000fe20000300000 */
.L_x_4399:
[----:B------:R-:W-:Y:S02]  /*6cc0*/  IMAD.U32 R204, RZ, RZ, UR61 ;  /* 0x0000003dffcc7e24 */ /* 0x000fe4000f8e00ff */
[----:B------:R-:W-:-:S03]  /*6cd0*/  IMAD R197, R23, 0x8, R195 ;  /* 0x0000000817c57824 */ /* 0x000fc600078e02c3 */
[----:B------:R-:W-:-:S04]  /*6ce0*/  SHF.L.U32 R204, R204, 0x1f, RZ ;  /* 0x0000001fcccc7819 */ /* 0x000fc800000006ff */
[----:B------:R0:W1:Y:S01]  /*6cf0*/  SYNCS.PHASECHK.TRANS64.TRYWAIT P3, [R197+URZ+0x38830], R204 ;  /* 0x038830ccc50075a7 */ /* 0x000062000806017f */
[----:B------:R-:W-:Y:S05]  /*6d00*/  @!P0 BRA `(.L_x_4400) ;  /* 0x0000000000048947 */ /* 0x000fea0003800000 */
[----:B------:R-:W-:Y:S01]  /*6d10*/  BPT.TRAP 0x1 ;  /* 0x000000040000795c */ /* 0x000fe20000300000 */
.L_x_4400:
[----:B------:R-:W-:Y:S01]  /*6d20*/  IMAD R203, R23, 0x200, R188 ;  /* 0x0000020017cb7824 */ /* 0x000fe200078e02bc */
[----:B-1----:R-:W-:Y:S06]  /*6d30*/  @P3 BRA `(.L_x_4401) ;  /* 0x0000000000083947 */ /* 0x002fec0003800000 */
[----:B------:R-:W1:Y:S02]  /*6d40*/  SYNCS.PHASECHK.TRANS64.TRYWAIT P3, [R197+URZ+0x38830], R204 ;  /* 0x038830ccc50075a7 */ /* 0x000e64000806017f */
[----:B-1----:R-:W-:Y:S05]  /*6d50*/  @!P3 BRA `(.L_x_4402) ;  /* 0x000000f00028b947 */ /* 0x002fea0003800000 */
.L_x_4401:
        /* <DEDUP_REMOVED lines=22> */
[----:B------:R-:W-:Y:S02]  /*6ec0*/  R2UR UR6, R205 ;  /* 0x00000000cd0672ca */ /* 0x000fe400000e0000 */
[C---:B------:R-:W-:Y:S01]  /*6ed0*/  IADD3 R205, R203.reuse, 0x4, RZ ;  /* 0x00000004cbcd7810 */ /* 0x040fe20007ffe0ff */
[----:B------:R-:W-:Y:S01]  /*6ee0*/  VIADD R203, R203, 0x6 ;  /* 0x00000006cbcb7836 */ /* 0x000fe20000000000 */
[----:B------:R-:W-:Y:S02]  /*6ef0*/  R2UR UR56, R2 ;  /* 0x00000000023872ca */ /* 0x000fe400000e0000 */
[----:B------:R-:W-:Y:S02]  /*6f00*/  R2UR UR57, R3 ;  /* 0x00000000033972ca */ /* 0x000fe400000e0000 */
[----:B------:R-:W-:-:S05]  /*6f10*/  R2UR UR16, R206 ;  /* 0x00000000ce1072ca */ /* 0x000fca00000e0000 */
        /* <DEDUP_REMOVED lines=21> */
.L_x_4403:
[----:B------:R2:W3:Y:S01]  /*7070*/  SYNCS.PHASECHK.TRANS64.TRYWAIT P3, [R197+URZ+0x38850], R204 ;  /* 0x038850ccc50075a7 */ /* 0x0004e2000806017f */
[----:B------:R-:W-:Y:S05]  /*7080*/  @!P0 BRA `(.L_x_4404) ;  /* 0x0000000000048947 */ /* 0x000fea0003800000 */
[----:B------:R-:W-:Y:S01]  /*7090*/  BPT.TRAP 0x1 ;  /* 0x000000040000795c */ /* 0x000fe20000300000 */
.L_x_4404:
[----:B---3--:R-:W-:Y:S05]  /*70a0*/  @P3 BRA `(.L_x_4405) ;  /* 0x0000000000083947 */ /* 0x008fea0003800000 */
[----:B------:R-:W3:Y:S02]  /*70b0*/  SYNCS.PHASECHK.TRANS64.TRYWAIT P3, [R197+URZ+0x38850], R204 ;  /* 0x038850ccc50075a7 */ /* 0x000ee4000806017f */
[----:B---3--:R-:W-:Y:S05]  /*70c0*/  @!P3 BRA `(.L_x_4406) ;  /* 0x000000ec0060b947 */ /* 0x008fea0003800000 */
.L_x_4405:
        /* <DEDUP_REMOVED lines=36> */
[----:B------:R-:W-:-:S05]  /*7310*/  IMAD R220, R23, 0x1000, R190 ;  /* 0x0000100017dc7824 */ /* 0x000fca00078e02be */
[----:B------:R-:W-:Y:S01]  /*7320*/  IADD3 R221, R220, 0x80, RZ ;  /* 0x00000080dcdd7810 */ /* 0x000fe20007ffe0ff */
[----:B------:R-:W-:Y:S01]  /*7330*/  UMOV UR54, UR6 ;  /* 0x0000000600367c82 */ /* 0x000fe20008000000 */
[----:B------:R-:W-:Y:S01]  /*7340*/  R2UR UR6, R204 ;  /* 0x00000000cc0672ca */ /* 0x000fe200000e0000 */
[----:B------:R-:W-:-:S12]  /*7350*/  VIADD R204, R203, 0x6 ;  /* 0x00000006cbcc7836 */ /* 0x000fd80000000000 */
        /* <DEDUP_REMOVED lines=25> */
[----:B------:R-:W-:Y:S01]  /*74f0*/  R2UR UR52, R207 ;  /* 0x00000000cf3472ca */ /* 0x000fe200000e0000 */
[C---:B------:R-:W-:Y:S01]  /*7500*/  VIADD R207, R203.reuse, 0x800 ;  /* 0x00000800cbcf7836 */ /* 0x040fe20000000000 */
[----:B------:R-:W-:Y:S01]  /*7510*/  R2UR UR42, R204 ;  /* 0x00000000cc2a72ca */ /* 0x000fe200000e0000 */
[----:B------:R-:W-:-:S05]  /*7520*/  VIADD R204, R203, 0x602 ;  /* 0x00000602cbcc7836 */ /* 0x000fca0000000000 */
[----:B------:R-:W-:Y:S01]  /*7530*/  R2UR UR46, R204 ;  /* 0x00000000cc2e72ca */ /* 0x000fe200000e0000 */
[----:B------:R-:W-:-:S05]  /*7540*/  VIADD R204, R203, 0x604 ;  /* 0x00000604cbcc7836 */ /* 0x000fca0000000000 */
[----:B------:R-:W-:Y:S01]  /*7550*/  R2UR UR50, R204 ;  /* 0x00000000cc3272ca */ /* 0x000fe200000e0000 */
[----:B------:R-:W-:-:S05]  /*7560*/  VIADD R204, R203, 0x606 ;  /* 0x00000606cbcc7836 */ /* 0x000fca0000000000 */
[----:B------:R-:W-:Y:S02]  /*7570*/  R2UR UR54, R204 ;  /* 0x00000000cc3672ca */ /* 0x000fe400000e0000 */
[----:B------:R-:W0:Y:S02]  /*7580*/  SHFL.IDX PT, R204, R208, RZ, 0x1f ;  /* 0x00001fffd0cc7589 */ /* 0x000e2400000e0000 */
[----:B0-----:R-:W-:-:S04]  /*7590*/  ISETP.GT.AND P3, PT, R204, 0x7f, PT ;  /* 0x0000007fcc00780c */ /* 0x001fc80003f64270 */
        /* <DEDUP_REMOVED lines=19> */
[----:B------:R-:W-:Y:S01]  /*76d0*/  @UP0 ULDC UR6, c[0x0][0x44c] ;  /* 0x0001130000060ab9 */ /* 0x000fe20000000800 */
[----:B------:R-:W-:Y:S01]  /*76e0*/  ULDC UR7, c[0x0][0x288] ;  /* 0x0000a20000077ab9 */ /* 0x000fe20000000800 */
[----:B------:R-:W-:Y:S02]  /*76f0*/  WARPGROUP.DEPBAR.LE gsb0, 0x0 ;  /* 0x00008000000079c5 */ /* 0x000fe40000010000 */
[----:B------:R-:W-:-:S06]  /*7700*/  WARPGROUP.ARRIVE ;  /* 0x00000000000079c5 */ /* 0x000fcc0000000000 */
[----:B------:R-:W-:Y:S01]  /*7710*/  HGMMA.64x64x16.F32.BF16 R152, gdesc[UR8], R152, gsb0 ;  /* 0x00e00000089879f0 */ /* 0x000fe20008001898 */
[----:B------:R-:W-:Y:S01]  /*7720*/  ULDC UR11, c[0x0][0x2f0] ;  /* 0x0000bc00000b7ab9 */ /* 0x000fe20000000800 */
        /* <DEDUP_REMOVED lines=74> */
[--C-:B------:R-:W-:Y:S01]  /*7bd0*/  IMAD.IADD R209, R206, 0x1, R207.reuse ;  /* 0x00000001ced17824 */ /* 0x100fe200078e02cf */
[----:B------:R-:W-:Y:S01]  /*7be0*/  IADD3 R208, R18, R206, RZ ;  /* 0x000000ce12d07210 */ /* 0x000fe20007ffe0ff */
        /* <DEDUP_REMOVED lines=117> */
[----:B------:R-:W-:Y:S01]  /*8340*/  @P1 IMAD.HI.U32 R203, R186, UR6, RZ ;  /* 0x00000006bacb1c27 */ /* 0x000fe2000f8e00ff */
[----:B------:R-:W-:-:S03]  /*8350*/  @UP0 ULDC UR6, c[0x0][0x450] ;  /* 0x0001140000060ab9 */ /* 0x000fc60000000800 */
[----:B------:R-:W-:Y:S01]  /*8360*/  IMAD.MOV.U32 R206, RZ, RZ, R186 ;  /* 0x000000ffffce7224 */ /* 0x000fe200078e00ba */
[----:B------:R-:W-:Y:S01]  /*8370*/  @P1 SHF.R.U32.HI R206, RZ, UR6, R203 ;  /* 0x00000006ffce1c19 */ /* 0x000fe200080116cb */
[----:B------:R-:W-:-:S04]  /*8380*/  ULDC UR6, c[0x0][0xa80] ;  /* 0x0002a00000067ab9 */ /* 0x000fc80000000800 */
[----:B------:R-:W0:Y:S01]  /*8390*/  SHFL.IDX PT, R203, R206, RZ, 0x1c1f ;  /* 0x001c1fffcecb7589 */ /* 0x000e2200000e0000 */
        /* <DEDUP_REMOVED lines=16> */
[----:B------:R2:W3:Y:S01]  /*84a0*/  MUFU.TANH R205, R152 ;  /* 0x0000009800cd7308 */ /* 0x0004e20000002400 */
[----:B-1----:R-:W-:-:S02]  /*84b0*/  IMAD.MOV.U32 R153, RZ, RZ, -0x40 ;  /* 0xffffffc0ff997424 */ /* 0x002fc400078e00ff */
[----:B------:R-:W-:Y:S01]  /*84c0*/  FMUL.FTZ R181, R181, UR60 ;  /* 0x0000003cb5b57c20 */ /* 0x000fe20008410000 */
[----:B------:R-:W-:Y:S01]  /*84d0*/  FMUL.FTZ R155, R155, UR60 ;  /* 0x0000003c9b9b7c20 */ /* 0x000fe20008410000 */
[----:B------:R-:W-:Y:S01]  /*84e0*/  FMUL.FTZ R213, R167, UR60 ;  /* 0x0000003ca7d57c20 */ /* 0x000fe20008410000 */
[----:B------:R-:W-:Y:S01]  /*84f0*/  FMUL.FTZ R214, R170, UR60 ;  /* 0x0000003caad67c20 */ /* 0x000fe20008410000 */
[----:B------:R-:W-:Y:S01]  /*8500*/  FMUL.FTZ R171, R171, UR60 ;  /* 0x0000003cabab7c20 */ /* 0x000fe20008410000 */
[----:B------:R-:W-:Y:S01]  /*8510*/  FMUL.FTZ R174, R174, UR60 ;  /* 0x0000003caeae7c20 */ /* 0x000fe20008410000 */
[----:B------:R1:W-:Y:S01]  /*8520*/  MUFU.TANH R208, R157 ;  /* 0x0000009d00d07308 */ /* 0x0003e20000002400 */
[----:B--2---:R-:W-:Y:S02]  /*8530*/  IMAD R152, R198, R153, 0x1 ;  /* 0x00000001c6987424 */ /* 0x004fe400078e0299 */
[----:B------:R-:W-:Y:S01]  /*8540*/  FMUL.FTZ R153, R168, UR60 ;  /* 0x0000003ca8997c20 */ /* 0x000fe20008410000 */
[----:B------:R-:W-:Y:S01]  /*8550*/  FMUL.FTZ R175, R175, UR60 ;  /* 0x0000003cafaf7c20 */ /* 0x000fe20008410000 */
[----:B------:R-:W-:Y:S01]  /*8560*/  FMUL.FTZ R178, R178, UR60 ;  /* 0x0000003cb2b27c20 */ /* 0x000fe20008410000 */
[----:B------:R-:W-:Y:S01]  /*8570*/  FMUL.FTZ R179, R179, UR60 ;  /* 0x0000003cb3b37c20 */ /* 0x000fe20008410000 */
[----:B------:R-:W-:Y:S01]  /*8580*/  FMUL.FTZ R182, R182, UR60 ;  /* 0x0000003cb6b67c20 */ /* 0x000fe20008410000 */
[----:B------:R-:W-:Y:S01]  /*8590*/  FMUL.FTZ R183, R183, UR60 ;  /* 0x0000003cb7b77c20 */ /* 0x000fe20008410000 */
[----:B------:R2:W4:Y:S01]  /*85a0*/  MUFU.TANH R207, R156 ;  /* 0x0000009c00cf7308 */ /* 0x0005220000002400 */
[----:B-1----:R-:W-:-:S04]  /*85b0*/  IMAD.IADD R157, R152, 0x1, -R193 ;  /* 0x00000001989d7824 */ /* 0x002fc800078e0ac1 */
[----:B------:R-:W-:Y:S01]  /*85c0*/  IMAD R168, R192, UR11, R157 ;  /* 0x0000000bc0a87c24 */ /* 0x000fe2000f8e029d */
[----:B------:R-:W-:Y:S02]  /*85d0*/  UMOV UR11, 0x40000040 ;  /* 0x40000040000b7882 */ /* 0x000fe40000000000 */
[----:B------:R1:W5:Y:S01]  /*85e0*/  MUFU.TANH R209, R160 ;  /* 0x000000a000d17308 */ /* 0x0003620000002400 */
[----:B--2---:R-:W-:Y:S01]  /*85f0*/  FMUL.FTZ R156, R172, UR60 ;  /* 0x0000003cac9c7c20 */ /* 0x004fe20008410000 */
[----:B0-----:R-:W-:-:S04]  /*8600*/  IADD3 R152, R203, -UR7, R168 ;  /* 0x80000007cb987c10 */ /* 0x001fc8000fffe0a8 */
[C---:B------:R-:W-:Y:S02]  /*8610*/  ISETP.GT.AND P3, PT, R152.reuse, RZ, PT ;  /* 0x000000ff9800720c */ /* 0x040fe40003f64270 */
[C---:B------:R-:W-:Y:S01]  /*8620*/  ISETP.GT.AND P4, PT, R152.reuse, 0x1, PT ;  /* 0x000000019800780c */ /* 0x040fe20003f84270 */
[----:B------:R-:W0:Y:S01]  /*8630*/  MUFU.TANH R161, R161 ;  /* 0x000000a100a17308 */ /* 0x000e220000002400 */
[----:B---3--:R-:W-:Y:S02]  /*8640*/  FSEL R205, R205, -INF , P3 ;  /* 0xff800000cdcd7808 */ /* 0x008fe40001800000 */
[----:B------:R-:W-:Y:S02]  /*8650*/  ISETP.GT.AND P3, PT, R152, 0x8, PT ;  /* 0x000000089800780c */ /* 0x000fe40003f64270 */
[----:B------:R-:W-:Y:S02]  /*8660*/  FSEL R204, R204, -INF , P4 ;  /* 0xff800000cccc7808 */ /* 0x000fe40002000000 */
[----:B------:R-:W-:Y:S01]  /*8670*/  FMNMX.FTZ R157, R205, R200, !PT ;  /* 0x000000c8cd9d7209 */ /* 0x000fe20007810000 */
[----:B------:R-:W2:Y:S01]  /*8680*/  MUFU.TANH R164, R164 ;  /* 0x000000a400a47308 */ /* 0x000ea20000002400 */
[----:B------:R-:W-:-:S02]  /*8690*/  ISETP.GT.AND P4, PT, R152, 0x9, PT ;  /* 0x000000099800780c */ /* 0x000fc40003f84270 */
[----:B----4-:R-:W-:Y:S02]  /*86a0*/  FSEL R172, R207, -INF , P3 ;  /* 0xff800000cfac7808 */ /* 0x010fe40001800000 */
[----:B------:R-:W-:Y:S02]  /*86b0*/  FMNMX.FTZ R157, R204, R157, !PT ;  /* 0x0000009dcc9d7209 */ /* 0x000fe40007810000 */
[----:B------:R-:W-:Y:S01]  /*86c0*/  ISETP.GT.AND P3, PT, R152, 0x10, PT ;  /* 0x000000109800780c */ /* 0x000fe20003f64270 */
[----:B------:R3:W-:Y:S01]  /*86d0*/  MUFU.TANH R210, R153 ;  /* 0x0000009900d27308 */ /* 0x0007e20000002400 */
[----:B-1----:R-:W-:Y:S02]  /*86e0*/  FMNMX.FTZ R160, R172, R157, !PT ;  /* 0x0000009daca07209 */ /* 0x002fe40007810000 */
[----:B-----5:R-:W-:Y:S02]  /*86f0*/  FSEL R203, R209, -INF , P3 ;  /* 0xff800000d1cb7808 */ /* 0x020fe40001800000 */
[----:B------:R-:W-:-:S03]  /*8700*/  ISETP.GT.AND P3, PT, R152, 0x18, PT ;  /* 0x000000189800780c */ /* 0x000fc60003f64270 */
[----:B------:R-:W1:Y:S01]  /*8710*/  MUFU.TANH R165, R165 ;  /* 0x000000a500a57308 */ /* 0x000e620000002400 */
[----:B---3--:R-:W-:Y:S01]  /*8720*/  FMUL.FTZ R153, R173, UR60 ;  /* 0x0000003cad997c20 */ /* 0x008fe20008410000 */
[----:B------:R-:W-:Y:S02]  /*8730*/  FSEL R173, R208, -INF , P4 ;  /* 0xff800000d0ad7808 */ /* 0x000fe40002000000 */
[----:B------:R-:W-:Y:S02]  /*8740*/  ISETP.GT.AND P4, PT, R152, 0x11, PT ;  /* 0x000000119800780c */ /* 0x000fe40003f84270 */
[----:B------:R-:W-:Y:S02]  /*8750*/  FMNMX.FTZ R160, R173, R160, !PT ;  /* 0x000000a0ada07209 */ /* 0x000fe40007810000 */
[----:B------:R0:W3:Y:S02]  /*8760*/  MUFU.TANH R211, R169 ;  /* 0x000000a900d37308 */ /* 0x0000e40000002400 */
[----:B------:R-:W-:-:S06]  /*8770*/  FMNMX.FTZ R160, R203, R160, !PT ;  /* 0x000000a0cba07209 */ /* 0x000fcc0007810000 */
[----:B------:R4:W5:Y:S01]  /*8780*/  MUFU.TANH R212, R156 ;  /* 0x0000009c00d47308 */ /* 0x0009620000002400 */
[----:B0-----:R-:W-:Y:S02]  /*8790*/  FSEL R169, R161, -INF , P4 ;  /* 0xff800000a1a97808 */ /* 0x001fe40002000000 */
[----:B------:R-:W-:-:S05]  /*87a0*/  ISETP.GT.AND P4, PT, R152, 0x19, PT ;  /* 0x000000199800780c */ /* 0x000fca0003f84270 */
[----:B------:R0:W5:Y:S01]  /*87b0*/  MUFU.TANH R207, R153 ;  /* 0x0000009900cf7308 */ /* 0x0001620000002400 */
[----:B----4-:R-:W-:Y:S01]  /*87c0*/  FMUL.FTZ R156, R176, UR60 ;  /* 0x0000003cb09c7c20 */ /* 0x010fe20008410000 */
[----:B--2---:R-:W-:Y:S02]  /*87d0*/  FSEL R176, R164, -INF , P3 ;  /* 0xff800000a4b07808 */ /* 0x004fe40001800000 */
[C---:B------:R-:W-:Y:S02]  /*87e0*/  ISETP.GT.AND P3, PT, R152.reuse, 0x20, PT ;  /* 0x000000209800780c */ /* 0x040fe40003f64270 */
[----:B-1----:R-:W-:Y:S02]  /*87f0*/  FSEL R164, R165, -INF , P4 ;  /* 0xff800000a5a47808 */ /* 0x002fe40002000000 */
[----:B------:R1:W2:Y:S01]  /*8800*/  MUFU.TANH R157, R156 ;  /* 0x0000009c009d7308 */ /* 0x0002a20000002400 */
[----:B0-----:R-:W-:Y:S02]  /*8810*/  FMNMX.FTZ R153, R169, R160, !PT ;  /* 0x000000a0a9997209 */ /* 0x001fe40007810000 */
[----:B------:R-:W-:-:S02]  /*8820*/  ISETP.GT.AND P4, PT, R152, 0x21, PT ;  /* 0x000000219800780c */ /* 0x000fc40003f84270 */
[----:B------:R-:W-:Y:S02]  /*8830*/  FMNMX.FTZ R153, R176, R153, !PT ;  /* 0x00000099b0997209 */ /* 0x000fe40007810000 */
[----:B------:R-:W-:Y:S01]  /*8840*/  FSEL R165, R210, -INF , P3 ;  /* 0xff800000d2a57808 */ /* 0x000fe20001800000 */
[----:B------:R0:W4:Y:S01]  /*8850*/  MUFU.TANH R209, R177 ;  /* 0x000000b100d17308 */ /* 0x0001220000002400 */
[----:B-1----:R-:W-:Y:S02]  /*8860*/  FMNMX.FTZ R156, R164, R153, !PT ;  /* 0x00000099a49c7209 */ /* 0x002fe40007810000 */
[----:B------:R-:W-:Y:S02]  /*8870*/  ISETP.GT.AND P3, PT, R152, 0x28, PT ;  /* 0x000000289800780c */ /* 0x000fe40003f64270 */
[----:B---3--:R-:W-:Y:S01]  /*8880*/  FSEL R160, R211, -INF , P4 ;  /* 0xff800000d3a07808 */ /* 0x008fe20002000000 */
[----:B------:R-:W-:Y:S01]  /*8890*/  FMUL.FTZ R211, R166, UR60 ;  /* 0x0000003ca6d37c20 */ /* 0x000fe20008410000 */
[----:B------:R-:W-:Y:S01]  /*88a0*/  FMNMX.FTZ R153, R165, R156, !PT ;  /* 0x0000009ca5997209 */ /* 0x000fe20007810000 */
[----:B------:R1:W3:Y:S01]  /*88b0*/  MUFU.TANH R210, R180 ;  /* 0x000000b400d27308 */ /* 0x0002e20000002400 */
[----:B------:R-:W-:Y:S01]  /*88c0*/  ISETP.GT.AND P4, PT, R152, 0x29, PT ;  /* 0x000000299800780c */ /* 0x000fe20003f84270 */
[----:B0-----:R-:W-:Y:S01]  /*88d0*/  FMUL.FTZ R177, R154, UR60 ;  /* 0x0000003c9ab17c20 */ /* 0x001fe20008410000 */
[----:B-----5:R-:W-:-:S02]  /*88e0*/  FSEL R161, R212, -INF , P3 ;  /* 0xff800000d4a17808 */ /* 0x020fc40001800000 */
[----:B------:R-:W-:Y:S02]  /*88f0*/  FMNMX.FTZ R208, R160, R153, !PT ;  /* 0x00000099a0d07209 */ /* 0x000fe40007810000 */
[C---:B------:R-:W-:Y:S01]  /*8900*/  ISETP.GT.AND P3, PT, R152.reuse, 0x30, PT ;  /* 0x000000309800780c */ /* 0x040fe20003f64270 */
[----:B------:R-:W0:Y:S01]  /*8910*/  MUFU.TANH R181, R181 ;  /* 0x000000b500b57308 */ /* 0x000e220000002400 */
[----:B------:R-:W-:Y:S02]  /*8920*/  FSEL R156, R207, -INF , P4 ;  /* 0xff800000cf9c7808 */ /* 0x000fe40002000000 */
[----:B------:R-:W-:Y:S01]  /*8930*/  FMNMX.FTZ R153, R161, R208, !PT ;  /* 0x000000d0a1997209 */ /* 0x000fe20007810000 */
[----:B------:R-:W-:Y:S01]  /*8940*/  FMUL.FTZ R208, R159, UR60 ;  /* 0x0000003c9fd07c20 */ /* 0x000fe20008410000 */
[----:B------:R-:W-:Y:S01]  /*8950*/  ISETP.GT.AND P4, PT, R152, 0x31, PT ;  /* 0x000000319800780c */ /* 0x000fe20003f84270 */
[----:B------:R-:W5:Y:S01]  /*8960*/  SHFL.IDX PT, R159, R206, 0x1, 0x1c1f ;  /* 0x003c1f00ce9f7f89 */ /* 0x000f6200000e0000 */
[----:B--2---:R-:W-:Y:S01]  /*8970*/  FSEL R157, R157, -INF , P3 ;  /* 0xff8000009d9d7808 */ /* 0x004fe20001800000 */
[----:B------:R-:W2:Y:S01]  /*8980*/  MUFU.TANH R177, R177 ;  /* 0x000000b100b17308 */ /* 0x000ea20000002400 */
[----:B-1----:R-:W-:-:S02]  /*8990*/  FMNMX.FTZ R180, R156, R153, !PT ;  /* 0x000000999cb47209 */ /* 0x002fc40007810000 */
[----:B------:R-:W-:Y:S02]  /*89a0*/  ISETP.GT.AND P3, PT, R152, 0x38, PT ;  /* 0x000000389800780c */ /* 0x000fe40003f64270 */
[----:B----4-:R-:W-:Y:S01]  /*89b0*/  FSEL R154, R209, -INF , P4 ;  /* 0xff800000d19a7808 */ /* 0x010fe20002000000 */
[----:B------:R-:W-:Y:S01]  /*89c0*/  FMUL.FTZ R209, R162, UR60 ;  /* 0x0000003ca2d17c20 */ /* 0x000fe20008410000 */
[----:B------:R-:W-:Y:S01]  /*89d0*/  FMNMX.FTZ R207, R157, R180, !PT ;  /* 0x000000b49dcf7209 */ /* 0x000fe20007810000 */
[----:B------:R-:W1:Y:S01]  /*89e0*/  MUFU.TANH R155, R155 ;  /* 0x0000009b009b7308 */ /* 0x000e620000002400 */
[----:B------:R-:W-:Y:S02]  /*89f0*/  ISETP.GT.AND P4, PT, R152, 0x39, PT ;  /* 0x000000399800780c */ /* 0x000fe40003f84270 */
[----:B---3--:R-:W-:Y:S01]  /*8a00*/  FSEL R153, R210, -INF , P3 ;  /* 0xff800000d2997808 */ /* 0x008fe20001800000 */
[----:B------:R-:W-:Y:S01]  /*8a10*/  FMUL.FTZ R210, R163, UR60 ;  /* 0x0000003ca3d27c20 */ /* 0x000fe20008410000 */
[----:B------:R-:W-:Y:S01]  /*8a20*/  FMNMX.FTZ R180, R154, R207, !PT ;  /* 0x000000cf9ab47209 */ /* 0x000fe20007810000 */
[----:B------:R-:W-:Y:S01]  /*8a30*/  FMUL.FTZ R207, R158, UR60 ;  /* 0x0000003c9ecf7c20 */ /* 0x000fe20008410000 */
[----:B0-----:R-:W-:Y:S01]  /*8a40*/  FSEL R152, R181, -INF , P4 ;  /* 0xff800000b5987808 */ /* 0x001fe20002000000 */
[----:B------:R-:W-:Y:S01]  /*8a50*/  MUFU.TANH R208, R208 ;  /* 0x000000d000d07308 */ /* 0x000fe20000002400 */
[----:B------:R-:W-:-:S04]  /*8a60*/  FMNMX.FTZ R181, R153, R180, !PT ;  /* 0x000000b499b57209 */ /* 0x000fc80007810000 */
[----:B------:R-:W-:Y:S02]  /*8a70*/  FMNMX.FTZ R181, R152, R181, !PT ;  /* 0x000000b598b57209 */ /* 0x000fe40007810000 */
[----:B-----5:R-:W-:Y:S01]  /*8a80*/  IADD3 R162, R159, -UR7, R168 ;  /* 0x800000079fa27c10 */ /* 0x020fe2000fffe0a8 */
[----:B------:R-:W0:Y:S01]  /*8a90*/  MUFU.TANH R207, R207 ;  /* 0x000000cf00cf7308 */ /* 0x000e220000002400 */
[----:B------:R-:W-:Y:S01]  /*8aa0*/  R2UR UR7, R201 ;  /* 0x00000000c90772ca */ /* 0x000fe200000e0000 */
[----:B------:R-:W3:Y:S01]  /*8ab0*/  SHFL.BFLY PT, R158, R181, 0x2, 0x1f ;  /* 0x0c401f00b59e7f89 */ /* 0x000ee200000e0000 */
[C---:B------:R-:W-:Y:S02]  /*8ac0*/  ISETP.GT.AND P3, PT, R162.reuse, RZ, PT ;  /* 0x000000ffa200720c */ /* 0x040fe40003f64270 */
[C---:B------:R-:W-:Y:S02]  /*8ad0*/  ISETP.GT.AND P4, PT, R162.reuse, 0x1, PT ;  /* 0x00000001a200780c */ /* 0x040fe40003f84270 */
[----:B--2---:R-:W-:Y:S01]  /*8ae0*/  FSEL R166, R177, -INF , P3 ;  /* 0xff800000b1a67808 */ /* 0x004fe20001800000 */
[----:B------:R-:W2:Y:S01]  /*8af0*/  MUFU.TANH R209, R209 ;  /* 0x000000d100d17308 */ /* 0x000ea20000002400 */
[----:B------:R-:W-:-:S02]  /*8b00*/  ISETP.GT.AND P3, PT, R162, 0x8, PT ;  /* 0x00000008a200780c */ /* 0x000fc40003f64270 */
[----:B-1----:R-:W-:Y:S02]  /*8b10*/  FSEL R167, R155, -INF , P4 ;  /* 0xff8000009ba77808 */ /* 0x002fe40002000000 */
[C---:B------:R-:W-:Y:S02]  /*8b20*/  ISETP.GT.AND P4, PT, R162.reuse, 0x9, PT ;  /* 0x00000009a200780c */ /* 0x040fe40003f84270 */
[C---:B------:R-:W-:Y:S01]  /*8b30*/  ISETP.GT.AND P6, PT, R162.reuse, 0x20, PT ;  /* 0x00000020a200780c */ /* 0x040fe20003fc4270 */
[----:B------:R-:W1:Y:S01]  /*8b40*/  MUFU.TANH R210, R210 ;  /* 0x000000d200d27308 */ /* 0x000e620000002400 */
[----:B0-----:R-:W-:Y:S02]  /*8b50*/  FSEL R207, R207, -INF , P3 ;  /* 0xff800000cfcf7808 */ /* 0x001fe40001800000 */
[----:B------:R-:W-:Y:S02]  /*8b60*/  ISETP.GT.AND P3, PT, R162, 0x10, PT ;  /* 0x00000010a200780c */ /* 0x000fe40003f64270 */
[----:B------:R-:W-:-:S02]  /*8b70*/  FSEL R208, R208, -INF , P4 ;  /* 0xff800000d0d07808 */ /* 0x000fc40002000000 */
[----:B------:R-:W-:Y:S01]  /*8b80*/  ISETP.GT.AND P4, PT, R162, 0x11, PT ;  /* 0x00000011a200780c */ /* 0x000fe20003f84270 */
[----:B------:R-:W0:Y:S01]  /*8b90*/  MUFU.TANH R211, R211 ;  /* 0x000000d300d37308 */ /* 0x000e220000002400 */
[----:B--2---:R-:W-:Y:S02]  /*8ba0*/  FSEL R209, R209, -INF , P3 ;  /* 0xff800000d1d17808 */ /* 0x004fe40001800000 */
[----:B---3--:R-:W-:Y:S02]  /*8bb0*/  FMNMX.FTZ R163, R181, R158, !PT ;  /* 0x0000009eb5a37209 */ /* 0x008fe40007810000 */
[----:B------:R-:W-:Y:S02]  /*8bc0*/  FMNMX.FTZ R158, R166, R199, !PT ;  /* 0x000000c7a69e7209 */ /* 0x000fe40007810000 */
[----:B------:R-:W-:Y:S01]  /*8bd0*/  ISETP.GT.AND P3, PT, R162, 0x18, PT ;  /* 0x00000018a200780c */ /* 0x000fe20003f64270 */
[----:B------:R-:W2:Y:S01]  /*8be0*/  MUFU.TANH R213, R213 ;  /* 0x000000d500d57308 */ /* 0x000ea20000002400 */
[----:B------:R-:W-:Y:S01]  /*8bf0*/  FMNMX.FTZ R158, R167, R158, !PT ;  /* 0x0000009ea79e7209 */ /* 0x000fe20007810000 */
[----:B------:R-:W3:Y:S01]  /*8c00*/  SHFL.BFLY PT, R180, R163, 0x1, 0x1f ;  /* 0x0c201f00a3b47f89 */ /* 0x000ee200000e0000 */
[----:B-1----:R-:W-:-:S02]  /*8c10*/  FSEL R210, R210, -INF , P4 ;  /* 0xff800000d2d27808 */ /* 0x002fc40002000000 */
[----:B------:R-:W-:Y:S02]  /*8c20*/  FMNMX.FTZ R155, R207, R158, !PT ;  /* 0x0000009ecf9b7209 */ /* 0x000fe40007810000 */
[----:B------:R-:W-:Y:S01]  /*8c30*/  ISETP.GT.AND P4, PT, R162, 0x19, PT ;  /* 0x00000019a200780c */ /* 0x000fe20003f84270 */
[----:B------:R-:W1:Y:S01]  /*8c40*/  MUFU.TANH R214, R214 ;  /* 0x000000d600d67308 */ /* 0x000e620000002400 */
[----:B------:R-:W-:Y:S02]  /*8c50*/  FMNMX.FTZ R158, R208, R155, !PT ;  /* 0x0000009bd09e7209 */ /* 0x000fe40007810000 */
[----:B0-----:R-:W-:Y:S02]  /*8c60*/  FSEL R211, R211, -INF , P3 ;  /* 0xff800000d3d37808 */ /* 0x001fe40001800000 */
[----:B------:R-:W-:Y:S02]  /*8c70*/  FMNMX.FTZ R155, R209, R158, !PT ;  /* 0x0000009ed19b7209 */ /* 0x000fe40007810000 */
[----:B------:R-:W-:Y:S01]  /*8c80*/  ISETP.GT.AND P3, PT, R162, 0x21, PT ;  /* 0x00000021a200780c */ /* 0x000fe20003f64270 */
[----:B------:R-:W0:Y:S01]  /*8c90*/  MUFU.TANH R171, R171 ;  /* 0x000000ab00ab7308 */ /* 0x000e220000002400 */
[----:B------:R-:W-:-:S02]  /*8ca0*/  FMNMX.FTZ R158, R210, R155, !PT ;  /* 0x0000009bd29e7209 */ /* 0x000fc40007810000 */
[----:B--2---:R-:W-:Y:S02]  /*8cb0*/  FSEL R213, R213, -INF , P4 ;  /* 0xff800000d5d57808 */ /* 0x004fe40002000000 */
[----:B------:R-:W-:Y:S02]  /*8cc0*/  FMNMX.FTZ R158, R211, R158, !PT ;  /* 0x0000009ed39e7209 */ /* 0x000fe40007810000 */
[----:B------:R-:W-:Y:S01]  /*8cd0*/  ISETP.GT.AND P4, PT, R162, 0x28, PT ;  /* 0x00000028a200780c */ /* 0x000fe20003f84270 */
[----:B------:R-:W2:Y:S01]  /*8ce0*/  MUFU.TANH R174, R174 ;  /* 0x000000ae00ae7308 */ /* 0x000ea20000002400 */
[----:B-1----:R-:W-:Y:S02]  /*8cf0*/  FSEL R214, R214, -INF , P6 ;  /* 0xff800000d6d67808 */ /* 0x002fe40003000000 */
[----:B------:R-:W-:Y:S02]  /*8d00*/  FMNMX.FTZ R155, R213, R158, !PT ;  /* 0x0000009ed59b7209 */ /* 0x000fe40007810000 */
[----:B------:R-:W-:-:S02]  /*8d10*/  ISETP.GT.AND P5, PT, R162, 0x29, PT ;  /* 0x00000029a200780c */ /* 0x000fc40003fa4270 */
[----:B------:R-:W-:Y:S01]  /*8d20*/  FMNMX.FTZ R158, R214, R155, !PT ;  /* 0x0000009bd69e7209 */ /* 0x000fe20007810000 */
[----:B------:R-:W1:Y:S01]  /*8d30*/  MUFU.TANH R159, R175 ;  /* 0x000000af009f7308 */ /* 0x000e620000002400 */
[----:B0-----:R-:W-:Y:S02]  /*8d40*/  FSEL R215, R171, -INF , P3 ;  /* 0xff800000abd77808 */ /* 0x001fe40001800000 */
[----:B------:R-:W-:Y:S02]  /*8d50*/  ISETP.GT.AND P6, PT, R162, 0x30, PT ;  /* 0x00000030a200780c */ /* 0x000fe40003fc4270 */
[----:B------:R-:W-:Y:S02]  /*8d60*/  FMNMX.FTZ R155, R215, R158, !PT ;  /* 0x0000009ed79b7209 */ /* 0x000fe40007810000 */
[----:B---3--:R-:W-:Y:S01]  /*8d70*/  FMNMX.FTZ R168, R163, R180, !PT ;  /* 0x000000b4a3a87209 */ /* 0x008fe20007810000 */
[----:B------:R-:W0:Y:S01]  /*8d80*/  MUFU.TANH R178, R178 ;  /* 0x000000b200b27308 */ /* 0x000e220000002400 */
[----:B--2---:R-:W-:-:S02]  /*8d90*/  FSEL R212, R174, -INF , P4 ;  /* 0xff800000aed47808 */ /* 0x004fc40002000000 */
[----:B------:R-:W-:Y:S01]  /*8da0*/  ISETP.GT.AND P4, PT, R162, 0x31, PT ;  /* 0x00000031a200780c */ /* 0x000fe20003f84270 */
[----:B------:R-:W-:Y:S01]  /*8db0*/  FMUL.FTZ R206, R168, UR6 ;  /* 0x00000006a8ce7c20 */ /* 0x000fe20008410000 */
[----:B------:R-:W-:Y:S02]  /*8dc0*/  FMNMX.FTZ R158, R212, R155, !PT ;  /* 0x0000009bd49e7209 */ /* 0x000fe40007810000 */
[----:B------:R-:W-:Y:S01]  /*8dd0*/  FSETP.NEU.FTZ.AND P3, PT, R168, -INF , PT ;  /* 0xff800000a800780b */ /* 0x000fe20003f7d000 */
[----:B------:R-:W2:Y:S01]  /*8de0*/  MUFU.TANH R179, R179 ;  /* 0x000000b300b37308 */ /* 0x000ea20000002400 */
[----:B-1----:R-:W-:Y:S02]  /*8df0*/  FSEL R159, R159, -INF , P5 ;  /* 0xff8000009f9f7808 */ /* 0x002fe40002800000 */
[----:B------:R-:W-:Y:S02]  /*8e00*/  ISETP.GT.AND P5, PT, R162, 0x38, PT ;  /* 0x00000038a200780c */ /* 0x000fe40003fa4270 */
[----:B------:R-:W-:-:S02]  /*8e10*/  FMNMX.FTZ R174, R159, R158, !PT ;  /* 0x0000009e9fae7209 */ /* 0x000fc40007810000 */
[----:B------:R-:W-:Y:S01]  /*8e20*/  FSEL R206, R206, RZ, P3 ;  /* 0x000000ffcece7208 */ /* 0x000fe20001800000 */
[----:B------:R-:W1:Y:S01]  /*8e30*/  MUFU.TANH R182, R182 ;  /* 0x000000b600b67308 */ /* 0x000e620000002400 */
[----:B0-----:R-:W-:-:S03]  /*8e40*/  FSEL R155, R178, -INF , P6 ;  /* 0xff800000b29b7808 */ /* 0x001fc60003000000 */
[--C-:B------:R-:W-:Y:S01]  /*8e50*/  FFMA.FTZ R177, R164, UR6, -R206.reuse ;  /* 0x00000006a4b17c23 */ /* 0x100fe200080108ce */
[----:B------:R-:W-:Y:S01]  /*8e60*/  FMNMX.FTZ R163, R155, R174, !PT ;  /* 0x000000ae9ba37209 */ /* 0x000fe20007810000 */
[--C-:B------:R-:W-:Y:S01]  /*8e70*/  FFMA.FTZ R171, R204, UR6, -R206.reuse ;  /* 0x00000006ccab7c23 */ /* 0x100fe200080108ce */
[--C-:B------:R-:W-:Y:S01]  /*8e80*/  FFMA.FTZ R204, R152, UR6, -R206.reuse ;  /* 0x0000000698cc7c23 */ /* 0x100fe200080108ce */
[----:B------:R-:W0:Y:S01]  /*8e90*/  MUFU.TANH R183, R183 ;  /* 0x000000b700b77308 */ /* 0x000e220000002400 */
[----:B--2---:R-:W-:Y:S01]  /*8ea0*/  FSEL R158, R179, -INF , P4 ;  /* 0xff800000b39e7808 */ /* 0x004fe20002000000 */
[--C-:B------:R-:W-:Y:S01]  /*8eb0*/  FFMA.FTZ R181, R156, UR6, -R206.reuse ;  /* 0x000000069cb57c23 */ /* 0x100fe200080108ce */
[----:B------:R-:W-:Y:S01]  /*8ec0*/  ISETP.GT.AND P4, PT, R162, 0x39, PT ;  /* 0x00000039a200780c */ /* 0x000fe20003f84270 */
[--C-:B------:R-:W-:Y:S01]  /*8ed0*/  FFMA.FTZ R170, R205, UR6, -R206.reuse ;  /* 0x00000006cdaa7c23 */ /* 0x100fe200080108ce */
[----:B------:R-:W-:Y:S01]  /*8ee0*/  FMNMX.FTZ R175, R158, R163, !PT ;  /* 0x000000a39eaf7209 */ /* 0x000fe20007810000 */
[--C-:B------:R-:W-:Y:S01]  /*8ef0*/  FFMA.FTZ R172, R172, UR6, -R206.reuse ;  /* 0x00000006acac7c23 */ /* 0x100fe200080108ce */
[--C-:B------:R-:W-:Y:S01]  /*8f00*/  FFMA.FTZ R173, R173, UR6, -R206.reuse ;  /* 0x00000006adad7c23 */ /* 0x100fe200080108ce */
[--C-:B------:R-:W-:Y:S01]  /*8f10*/  FFMA.FTZ R176, R176, UR6, -R206.reuse ;  /* 0x00000006b0b07c23 */ /* 0x100fe200080108ce */
[----:B-1----:R-:W-:Y:S01]  /*8f20*/  FSEL R162, R182, -INF , P5 ;  /* 0xff800000b6a27808 */ /* 0x002fe20002800000 */
[--C-:B------:R-:W-:Y:S01]  /*8f30*/  FFMA.FTZ R180, R161, UR6, -R206.reuse ;  /* 0x00000006a1b47c23 */ /* 0x100fe200080108ce */
[--C-:B------:R-:W-:Y:S01]  /*8f40*/  FFMA.FTZ R182, R157, UR6, -R206.reuse ;  /* 0x000000069db67c23 */ /* 0x100fe200080108ce */
[----:B------:R-:W-:Y:S01]  /*8f50*/  MUFU.EX2 R170, R170 ;  /* 0x000000aa00aa7308 */ /* 0x000fe20000000800 */
[----:B------:R-:W-:Y:S01]  /*8f60*/  FMNMX.FTZ R174, R162, R175, !PT ;  /* 0x000000afa2ae7209 */ /* 0x000fe20007810000 */
[--C-:B------:R-:W-:Y:S01]  /*8f70*/  FFMA.FTZ R175, R169, UR6, -R206.reuse ;  /* 0x00000006a9af7c23 */ /* 0x100fe200080108ce */
[----:B0-----:R-:W-:Y:S01]  /*8f80*/  FSEL R163, R183, -INF , P4 ;  /* 0xff800000b7a37808 */ /* 0x001fe20002000000 */
[----:B------:R-:W-:-:S04]  /*8f90*/  FFMA.FTZ R183, R154, UR6, -R206 ;  /* 0x000000069ab77c23 */ /* 0x000fc800080108ce */
[----:B------:R-:W-:Y:S01]  /*8fa0*/  MUFU.EX2 R171, R171 ;  /* 0x000000ab00ab7308 */ /* 0x000fe20000000800 */
[----:B------:R-:W-:Y:S01]  /*8fb0*/  FMNMX.FTZ R178, R163, R174, !PT ;  /* 0x000000aea3b27209 */ /* 0x000fe20007810000 */
[--C-:B------:R-:W-:Y:S01]  /*8fc0*/  FFMA.FTZ R174, R203, UR6, -R206.reuse ;  /* 0x00000006cbae7c23 */ /* 0x100fe200080108ce */
[----:B------:R-:W-:-:S03]  /*8fd0*/  FFMA.FTZ R203, R153, UR6, -R206 ;  /* 0x0000000699cb7c23 */ /* 0x000fc600080108ce */
[----:B------:R-:W0:Y:S02]  /*8fe0*/  SHFL.BFLY PT, R179, R178, 0x2, 0x1f ;  /* 0x0c401f00b2b37f89 */ /* 0x000e2400000e0000 */
[----:B------:R-:W-:Y:S08]  /*8ff0*/  MUFU.EX2 R172, R172 ;  /* 0x000000ac00ac7308 */ /* 0x000ff00000000800 */
[----:B------:R-:W-:Y:S08]  /*9000*/  MUFU.EX2 R173, R173 ;  /* 0x000000ad00ad7308 */ /* 0x000ff00000000800 */
[----:B------:R-:W-:Y:S01]  /*9010*/  MUFU.EX2 R174, R174 ;  /* 0x000000ae00ae7308 */ /* 0x000fe20000000800 */
[----:B0-----:R-:W-:Y:S01]  /*9020*/  FMNMX.FTZ R164, R178, R179, !PT ;  /* 0x000000b3b2a47209 */ /* 0x001fe20007810000 */
[--C-:B------:R-:W-:Y:S01]  /*9030*/  FFMA.FTZ R179, R160, UR6, -R206.reuse ;  /* 0x00000006a0b37c23 */ /* 0x100fe200080108ce */
[----:B------:R-:W-:-:S05]  /*9040*/  FFMA.FTZ R178, R165, UR6, -R206 ;  /* 0x00000006a5b27c23 */ /* 0x000fca00080108ce */
[----:B------:R-:W-:Y:S01]  /*9050*/  MUFU.EX2 R175, R175 ;  /* 0x000000af00af7308 */ /* 0x000fe20000000800 */
[----:B------:R-:W0:Y:S07]  /*9060*/  SHFL.BFLY PT, R169, R164, 0x1, 0x1f ;  /* 0x0c201f00a4a97f89 */ /* 0x000e2e00000e0000 */
[----:B------:R-:W-:Y:S08]  /*9070*/  MUFU.EX2 R176, R176 ;  /* 0x000000b000b07308 */ /* 0x000ff00000000800 */
[----:B------:R-:W-:Y:S08]  /*9080*/  MUFU.EX2 R177, R177 ;  /* 0x000000b100b17308 */ /* 0x000ff00000000800 */
[----:B------:R-:W-:Y:S01]  /*9090*/  MUFU.EX2 R178, R178 ;  /* 0x000000b200b27308 */ /* 0x000fe20000000800 */
[----:B0-----:R-:W-:-:S04]  /*90a0*/  FMNMX.FTZ R169, R164, R169, !PT ;  /* 0x000000a9a4a97209 */ /* 0x001fc80007810000 */
[C---:B------:R-:W-:Y:S01]  /*90b0*/  FSETP.NEU.FTZ.AND P4, PT, R169.reuse, -INF , PT ;  /* 0xff800000a900780b */ /* 0x040fe20003f9d000 */
[C---:B------:R-:W-:Y:S02]  /*90c0*/  FMUL.FTZ R153, R169.reuse, UR6 ;  /* 0x00000006a9997c20 */ /* 0x040fe40008410000 */
[----:B------:R-:W-:Y:S01]  /*90d0*/  MUFU.EX2 R179, R179 ;  /* 0x000000b300b37308 */ /* 0x000fe20000000800 */
[----:B------:R-:W-:Y:S02]  /*90e0*/  FSEL R154, R169, RZ, P4 ;  /* 0x000000ffa99a7208 */ /* 0x000fe40002000000 */
[----:B------:R-:W-:Y:S02]  /*90f0*/  FSEL R152, R153, RZ, P4 ;  /* 0x000000ff99987208 */ /* 0x000fe40002000000 */
[----:B------:R-:W-:Y:S01]  /*9100*/  FSEL R153, R168, RZ, P3 ;  /* 0x000000ffa8997208 */ /* 0x000fe20001800000 */
[----:B------:R-:W-:Y:S01]  /*9110*/  FADD.FTZ R154, -R154, R199 ;  /* 0x000000c79a9a7221 */ /* 0x000fe20000010100 */
[----:B------:R-:W-:Y:S01]  /*9120*/  ISETP.NE.AND P3, PT, R191, RZ, PT ;  /* 0x000000ffbf00720c */ /* 0x000fe20003f65270 */
[--C-:B------:R-:W-:Y:S01]  /*9130*/  FFMA.FTZ R216, R213, UR6, -R152.reuse ;  /* 0x00000006d5d87c23 */ /* 0x100fe20008010898 */
[----:B------:R-:W-:Y:S01]  /*9140*/  FFMA.FTZ R205, R166, UR6, -R152 ;  /* 0x00000006a6cd7c23 */ /* 0x000fe20008010898 */
[----:B------:R-:W-:Y:S01]  /*9150*/  FADD.FTZ R153, -R153, R200 ;  /* 0x000000c899997221 */ /* 0x000fe20000010100 */
[----:B------:R-:W-:Y:S01]  /*9160*/  FMUL.FTZ R154, R154, UR6 ;  /* 0x000000069a9a7c20 */ /* 0x000fe20008410000 */
[--C-:B------:R-:W-:Y:S01]  /*9170*/  FFMA.FTZ R206, R167, UR6, -R152.reuse ;  /* 0x00000006a7ce7c23 */ /* 0x100fe20008010898 */
[----:B------:R-:W-:Y:S01]  /*9180*/  FFMA.FTZ R207, R207, UR6, -R152 ;  /* 0x00000006cfcf7c23 */ /* 0x000fe20008010898 */
[----:B------:R-:W-:Y:S01]  /*9190*/  FMUL.FTZ R219, R153, UR6 ;  /* 0x0000000699db7c20 */ /* 0x000fe20008410000 */
[----:B------:R-:W0:Y:S01]  /*91a0*/  MUFU.EX2 R218, R154 ;  /* 0x0000009a00da7308 */ /* 0x000e220000000800 */
[----:B------:R-:W-:-:S02]  /*91b0*/  @!P2 VIADD R153, R197, 0x38840 ;  /* 0x00038840c599a836 */ /* 0x000fc40000000000 */
[--C-:B------:R-:W-:Y:S01]  /*91c0*/  FFMA.FTZ R208, R208, UR6, -R152.reuse ;  /* 0x00000006d0d07c23 */ /* 0x100fe20008010898 */
[--C-:B------:R-:W-:Y:S01]  /*91d0*/  FFMA.FTZ R213, R214, UR6, -R152.reuse ;  /* 0x00000006d6d57c23 */ /* 0x100fe20008010898 */
[--C-:B------:R-:W-:Y:S01]  /*91e0*/  FFMA.FTZ R209, R209, UR6, -R152.reuse ;  /* 0x00000006d1d17c23 */ /* 0x100fe20008010898 */
[----:B------:R-:W-:Y:S01]  /*91f0*/  @!P3 IMAD R156, R202, 0x40, R189 ;  /* 0x00000040ca9cb824 */ /* 0x000fe200078e02bd */
[----:B------:R-:W-:Y:S01]  /*9200*/  @!P2 PRMT R153, RZ, 0x654, R153 ;  /* 0x00000654ff99a816 */ /* 0x000fe20000000099 */
[--C-:B------:R-:W-:Y:S01]  /*9210*/  FFMA.FTZ R210, R210, UR6, -R152.reuse ;  /* 0x00000006d2d27c23 */ /* 0x100fe20008010898 */
[----:B------:R-:W1:Y:S01]  /*9220*/  MUFU.EX2 R219, R219 ;  /* 0x000000db00db7308 */ /* 0x000e620000000800 */
[----:B------:R-:W-:Y:S02]  /*9230*/  @!P3 IMAD R160, R156, 0x4, R195 ;  /* 0x000000049ca0b824 */ /* 0x000fe400078e02c3 */
[--C-:B------:R-:W-:Y:S01]  /*9240*/  FFMA.FTZ R211, R211, UR6, -R152.reuse ;  /* 0x00000006d3d37c23 */ /* 0x100fe20008010898 */
[--C-:B------:R-:W-:Y:S01]  /*9250*/  FFMA.FTZ R214, R215, UR6, -R152.reuse ;  /* 0x00000006d7d67c23 */ /* 0x100fe20008010898 */
[--C-:B------:R-:W-:Y:S01]  /*9260*/  FFMA.FTZ R212, R212, UR6, -R152.reuse ;  /* 0x00000006d4d47c23 */ /* 0x100fe20008010898 */
[--C-:B------:R-:W-:Y:S01]  /*9270*/  FFMA.FTZ R215, R159, UR6, -R152.reuse ;  /* 0x000000069fd77c23 */ /* 0x100fe20008010898 */
[----:B------:R2:W-:Y:S01]  /*9280*/  @!P2 SYNCS.ARRIVE.TRANS64.RED.A1T0 RZ, [R153+URZ], RZ ;  /* 0x000000ff99ffa9a7 */ /* 0x0005e2000810043f */
[--C-:B------:R-:W-:Y:S01]  /*9290*/  FFMA.FTZ R199, R158, UR6, -R152.reuse ;  /* 0x000000069ec77c23 */ /* 0x100fe20008010898 */
[--C-:B------:R-:W-:Y:S01]  /*92a0*/  FFMA.FTZ R217, R163, UR6, -R152.reuse ;  /* 0x00000006a3d97c23 */ /* 0x100fe20008010898 */
[----:B0-----:R-:W-:Y:S01]  /*92b0*/  @!P3 STS [R160+0x38420], R218 ;  /* 0x038420daa000b388 */ /* 0x001fe20000000800 */
[--C-:B------:R-:W-:Y:S01]  /*92c0*/  FFMA.FTZ R155, R155, UR6, -R152.reuse ;  /* 0x000000069b9b7c23 */ /* 0x100fe20008010898 */
[----:B------:R-:W-:Y:S01]  /*92d0*/  FFMA.FTZ R162, R162, UR6, -R152 ;  /* 0x00000006a2a27c23 */ /* 0x000fe20008010898 */
[----:B------:R-:W-:Y:S01]  /*92e0*/  MUFU.EX2 R205, R205 ;  /* 0x000000cd00cd7308 */ /* 0x000fe20000000800 */
[----:B------:R-:W-:Y:S01]  /*92f0*/  F2FP.BF16.F32.PACK_AB R152, R171, R170 ;  /* 0x000000aaab98723e */ /* 0x000fe200000010ff */
[----:B------:R-:W-:Y:S01]  /*9300*/  FMUL.FTZ R26, R26, R218 ;  /* 0x000000da1a1a7220 */ /* 0x000fe20000410000 */
[----:B------:R-:W-:Y:S01]  /*9310*/  F2FP.BF16.F32.PACK_AB R154, R173, R172 ;  /* 0x000000acad9a723e */ /* 0x000fe200000010ff */
[----:B------:R-:W-:Y:S01]  /*9320*/  FMUL.FTZ R27, R27, R218 ;  /* 0x000000da1b1b7220 */ /* 0x000fe20000410000 */
[----:B-1----:R0:W-:Y:S01]  /*9330*/  @!P3 STS [R160+0x38400], R219 ;  /* 0x038400dba000b388 */ /* 0x0021e20000000800 */
[----:B------:R-:W-:Y:S01]  /*9340*/  F2FP.BF16.F32.PACK_AB R156, R175, R174 ;  /* 0x000000aeaf9c723e */ /* 0x000fe200000010ff */
[-C--:B------:R-:W-:Y:S01]  /*9350*/  FMUL.FTZ R24, R24, R219.reuse ;  /* 0x000000db18187220 */ /* 0x080fe20000410000 */
[----:B------:R-:W2:Y:S01]  /*9360*/  MUFU.EX2 R206, R206 ;  /* 0x000000ce00ce7308 */ /* 0x000ea20000000800 */
[----:B------:R-:W-:Y:S01]  /*9370*/  F2FP.BF16.F32.PACK_AB R158, R177, R176 ;  /* 0x000000b0b19e723e */ /* 0x000fe200000010ff */
[-C--:B------:R-:W-:Y:S01]  /*9380*/  FMUL.FTZ R25, R25, R219.reuse ;  /* 0x000000db19197220 */ /* 0x080fe20000410000 */
[-C--:B------:R-:W-:Y:S01]  /*9390*/  FMUL.FTZ R28, R28, R219.reuse ;  /* 0x000000db1c1c7220 */ /* 0x080fe20000410000 */
[-C--:B------:R-:W-:Y:S01]  /*93a0*/  FMUL.FTZ R29, R29, R219.reuse ;  /* 0x000000db1d1d7220 */ /* 0x080fe20000410000 */
[-C--:B------:R-:W-:Y:S01]  /*93b0*/  FMUL.FTZ R30, R30, R218.reuse ;  /* 0x000000da1e1e7220 */ /* 0x080fe20000410000 */
[----:B------:R-:W-:Y:S01]  /*93c0*/  FMUL.FTZ R31, R31, R218 ;  /* 0x000000da1f1f7220 */ /* 0x000fe20000410000 */
[----:B0-----:R-:W-:Y:S01]  /*93d0*/  F2FP.BF16.F32.PACK_AB R160, R179, R178 ;  /* 0x000000b2b3a0723e */ /* 0x001fe200000010ff */
        /* <DEDUP_REMOVED lines=8> */
[----:B------:R-:W-:Y:S01]  /*9460*/  MUFU.EX2 R208, R208 ;  /* 0x000000d000d07308 */ /* 0x000fe20000000800 */
[----:B--2---:R-:W-:Y:S01]  /*9470*/  F2FP.BF16.F32.PACK_AB R153, R206, R205 ;  /* 0x000000cdce99723e */ /* 0x004fe200000010ff */
        /* <DEDUP_REMOVED lines=127> */
[----:B0-----:R-:W-:Y:S01]  /*9c70*/  F2FP.BF16.F32.PACK_AB R155, R208, R207 ;  /* 0x000000cfd09b723e */ /* 0x001fe200000010ff */
[----:B------:R-:W-:Y:S01]  /*9c80*/  BAR.SYNC.DEFER_BLOCKING 0xf, 0x100 ;  /* 0x03c4000000007b1d */ /* 0x000fe20000010000 */
[----:B-1----:R-:W-:Y:S01]  /*9c90*/  F2FP.BF16.F32.PACK_AB R166, R204, R203 ;  /* 0x000000cbcca6723e */ /* 0x002fe200000010ff */
[-C--:B------:R-:W-:Y:S01]  /*9ca0*/  FMUL.FTZ R145, R145, R219.reuse ;  /* 0x000000db91917220 */ /* 0x080fe20000410000 */
[-C--:B------:R-:W-:Y:S01]  /*9cb0*/  FMUL.FTZ R146, R146, R218.reuse ;  /* 0x000000da92927220 */ /* 0x080fe20000410000 */
[-C--:B------:R-:W-:Y:S01]  /*9cc0*/  FMUL.FTZ R147, R147, R218.reuse ;  /* 0x000000da93937220 */ /* 0x080fe20000410000 */
[-C--:B------:R-:W-:Y:S01]  /*9cd0*/  FMUL.FTZ R148, R148, R219.reuse ;  /* 0x000000db94947220 */ /* 0x080fe20000410000 */
[----:B------:R0:W-:Y:S01]  /*9ce0*/  MUFU.EX2 R202, R162 ;  /* 0x000000a200ca7308 */ /* 0x0001e20000000800 */
[----:B------:R-:W-:Y:S01]  /*9cf0*/  FMUL.FTZ R149, R149, R219 ;  /* 0x000000db95957220 */ /* 0x000fe20000410000 */
[-C--:B------:R-:W-:Y:S01]  /*9d00*/  FMUL.FTZ R150, R150, R218.reuse ;  /* 0x000000da96967220 */ /* 0x080fe20000410000 */
[----:B------:R-:W-:Y:S01]  /*9d10*/  FMUL.FTZ R151, R151, R218 ;  /* 0x000000da97977220 */ /* 0x000fe20000410000 */
[----:B------:R-:W-:Y:S01]  /*9d20*/  FFMA.FTZ R170, R219, R21, R170 ;  /* 0x00000015dbaa7223 */ /* 0x000fe200000100aa */
[----:B------:R-:W-:Y:S01]  /*9d30*/  FFMA.FTZ R205, R218, R22, R205 ;  /* 0x00000016dacd7223 */ /* 0x000fe200000100cd */
[----:B------:R-:W-:Y:S01]  /*9d40*/  ISETP.GT.AND P3, PT, R198, UR7, PT ;  /* 0x00000007c6007c0c */ /* 0x000fe2000bf64270 */
[----:B------:R-:W-:Y:S01]  /*9d50*/  @!P2 VIADD R197, R197, 0x38860 ;  /* 0x00038860c5c5a836 */ /* 0x000fe20000000000 */
[----:B------:R-:W1:Y:S01]  /*9d60*/  MUFU.EX2 R217, R217 ;  /* 0x000000d900d97308 */ /* 0x000e620000000800 */
[----:B0-----:R-:W-:Y:S01]  /*9d70*/  F2FP.BF16.F32.PACK_AB R162, R181, R180 ;  /* 0x000000b4b5a2723e */ /* 0x001fe200000010ff */
[----:B------:R-:W-:Y:S01]  /*9d80*/  FADD.FTZ R171, R171, R170 ;  /* 0x000000aaabab7221 */ /* 0x000fe20000010000 */
[----:B--2---:R-:W-:Y:S01]  /*9d90*/  F2FP.BF16.F32.PACK_AB R165, R199, R200 ;  /* 0x000000c8c7a5723e */ /* 0x004fe200000010ff */
[----:B------:R-:W-:Y:S01]  /*9da0*/  FADD.FTZ R206, R206, R205 ;  /* 0x000000cdcece7221 */ /* 0x000fe20000010000 */
[----:B------:R-:W-:Y:S01]  /*9db0*/  @!P2 PRMT R197, RZ, 0x654, R197 ;  /* 0x00000654ffc5a816 */ /* 0x000fe200000000c5 */
[----:B------:R-:W-:-:S02]  /*9dc0*/  FADD.FTZ R172, R172, R171 ;  /* 0x000000abacac7221 */ /* 0x000fc40000010000 */
[----:B------:R-:W-:Y:S01]  /*9dd0*/  FADD.FTZ R207, R207, R206 ;  /* 0x000000cecfcf7221 */ /* 0x000fe20000010000 */
[----:B------:R0:W-:Y:S01]  /*9de0*/  STSM.16.M88.4 [R184+0x36400], R152 ;  /* 0x03640098b8007844 */ /* 0x0001e20000000200 */
[----:B------:R-:W-:Y:S02]  /*9df0*/  FADD.FTZ R173, R173, R172 ;  /* 0x000000acadad7221 */ /* 0x000fe40000010000 */
[----:B------:R-:W-:Y:S01]  /*9e00*/  FADD.FTZ R208, R208, R207 ;  /* 0x000000cfd0d07221 */ /* 0x000fe20000010000 */
[----:B------:R2:W-:Y:S01]  /*9e10*/  STSM.16.M88.4 [R20], R156 ;  /* 0x0000009c14007844 */ /* 0x0005e20000000200 */
[----:B------:R-:W-:Y:S02]  /*9e20*/  FADD.FTZ R174, R174, R173 ;  /* 0x000000adaeae7221 */ /* 0x000fe40000010000 */
[----:B------:R-:W-:Y:S01]  /*9e30*/  FADD.FTZ R209, R209, R208 ;  /* 0x000000d0d1d17221 */ /* 0x000fe20000010000 */
[----:B-1----:R-:W-:Y:S01]  /*9e40*/  F2FP.BF16.F32.PACK_AB R167, R217, R202 ;  /* 0x000000cad9a7723e */ /* 0x002fe200000010ff */
[----:B------:R2:W-:Y:S01]  /*9e50*/  STSM.16.M88.4 [R187], R160 ;  /* 0x000000a0bb007844 */ /* 0x0005e20000000200 */
[----:B------:R-:W-:Y:S01]  /*9e60*/  FADD.FTZ R175, R175, R174 ;  /* 0x000000aeafaf7221 */ /* 0x000fe20000010000 */
[----:B------:R-:W-:-:S02]  /*9e70*/  FADD.FTZ R210, R210, R209 ;  /* 0x000000d1d2d27221 */ /* 0x000fc40000010000 */
[----:B------:R2:W-:Y:S01]  /*9e80*/  STSM.16.M88.4 [R185], R164 ;  /* 0x000000a4b9007844 */ /* 0x0005e20000000200 */
[----:B------:R-:W-:Y:S01]  /*9e90*/  WARPGROUP.ARRIVE ;  /* 0x00000000000079c5 */ /* 0x000fe20000000000 */
[----:B------:R-:W-:Y:S01]  /*9ea0*/  FADD.FTZ R176, R176, R175 ;  /* 0x000000afb0b07221 */ /* 0x000fe20000010000 */
[----:B------:R-:W-:-:S03]  /*9eb0*/  FADD.FTZ R211, R211, R210 ;  /* 0x000000d2d3d37221 */ /* 0x000fc60000010000 */
[----:B------:R-:W-:Y:S01]  /*9ec0*/  FADD.FTZ R177, R177, R176 ;  /* 0x000000b0b1b17221 */ /* 0x000fe20000010000 */
[----:B------:R-:W-:Y:S01]  /*9ed0*/  HGMMA.64x256x16.F32.BF16 R24, R152, gdesc[UR8].tnspB, R24, gsb0 ;  /* 0x43e0000898187df0 */ /* 0x000fe20008001818 */
[----:B------:R-:W-:Y:S01]  /*9ee0*/  R2UR UR10, R221 ;  /* 0x00000000dd0a72ca */ /* 0x000fe200000e0000 */
[----:B------:R-:W-:Y:S01]  /*9ef0*/  UMOV UR11, 0x40000040 ;  /* 0x40000040000b7882 */ /* 0x000fe20000000000 */
[----:B------:R-:W-:Y:S02]  /*9f00*/  VIADD R221, R220, 0x100 ;  /* 0x00000100dcdd7836 */ /* 0x000fe40000000000 */
[----:B------:R-:W-:Y:S01]  /*9f10*/  FADD.FTZ R216, R216, R211 ;  /* 0x000000d3d8d87221 */ /* 0x000fe20000010000 */
[----:B------:R-:W-:Y:S02]  /*9f20*/  VIADD R220, R220, 0x180 ;  /* 0x00000180dcdc7836 */ /* 0x000fe40000000000 */
[----:B------:R-:W-:Y:S01]  /*9f30*/  FADD.FTZ R178, R178, R177 ;  /* 0x000000b1b2b27221 */ /* 0x000fe20000010000 */
[----:B------:R-:W-:-:S03]  /*9f40*/  FADD.FTZ R213, R213, R216 ;  /* 0x000000d8d5d57221 */ /* 0x000fc60000010000 */
        /* <DEDUP_REMOVED lines=9> */
[----:B------:R-:W-:Y:S01]  /*9fe0*/  FADD.FTZ R199, R199, R200 ;  /* 0x000000c8c7c77221 */ /* 0x000fe20000010000 */
[----:B------:R-:W-:Y:S02]  /*9ff0*/  IMAD.MOV.U32 R200, RZ, RZ, R168 ;  /* 0x000000ffffc87224 */ /* 0x000fe400078e00a8 */
[----:B------:R-:W-:Y:S01]  /*a000*/  FADD.FTZ R21, R203, R182 ;  /* 0x000000b6cb157221 */ /* 0x000fe20000010000 */
[----:B------:R-:W-:Y:S01]  /*a010*/  FADD.FTZ R22, R202, R199 ;  /* 0x000000c7ca167221 */ /* 0x000fe20000010000 */
[----:B------:R-:W-:Y:S02]  /*a020*/  IMAD.MOV.U32 R202, RZ, RZ, R23 ;  /* 0x000000ffffca7224 */ /* 0x000fe400078e0017 */
[----:B------:R-:W-:Y:S01]  /*a030*/  FADD.FTZ R21, R204, R21 ;  /* 0x00000015cc157221 */ /* 0x000fe20000010000 */
[----:B------:R-:W-:Y:S02]  /*a040*/  IMAD.MOV.U32 R199, RZ, RZ, R169 ;  /* 0x000000ffffc77224 */ /* 0x000fe400078e00a9 */
[----:B------:R-:W-:Y:S01]  /*a050*/  FADD.FTZ R22, R217, R22 ;  /* 0x00000016d9167221 */ /* 0x000fe20000010000 */
[----:B------:R-:W-:-:S02]  /*a060*/  WARPGROUP.DEPBAR.LE gsb0, 0x0 ;  /* 0x00008000000079c5 */ /* 0x000fc40000010000 */
[----:B------:R-:W-:Y:S01]  /*a070*/  WARPGROUP.ARRIVE ;  /* 0x00000000000079c5 */ /* 0x000fe20000000000 */
[----:B0-----:R-:W-:-:S04]  /*a080*/  VIADD R152, R198, 0xffffffff ;  /* 0xffffffffc6987836 */ /* 0x001fc80000000000 */
[----:B------:R-:W-:Y:S01]  /*a090*/  IMAD.MOV.U32 R198, RZ, RZ, R152 ;  /* 0x000000ffffc67224 */ /* 0x000fe200078e0098 */
        /* <DEDUP_REMOVED lines=24> */
[----:B------:R-:W-:-:S07]  /*a220*/  IMAD.MOV.U32 R198, RZ, RZ, R152 ;  /* 0x000000ffffc67224 */ /* 0x000fce00078e0098 */
.L_x_4398:
[----:B------:R-:W-:-:S13]  /*a230*/  R2UR UR7, R194 ;  /* 0x00000000c20772ca */ /* 0x000fda00000e0000 */
[----:B------:R-:W-:-:S13]  /*a240*/  ISETP.GE.AND P1, PT, R198, UR7, PT ;  /* 0x00000007c6007c0c */ /* 0x000fda000bf26270 */
[----:B------:R-:W-:Y:S05]  /*a250*/  @!P1 BRA `(.L_x_4408) ;  /* 0x0000002c00cc9947 */ /* 0x000fea0003800000 */
[----:B------:R-:W-:Y:S01]  /*a260*/  IMAD.MOV.U32 R200, RZ, RZ, R169 ;  /* 0x000000ffffc87224 */ /* 0x000fe200078e00a9 */
[----:B------:R-:W-:Y:S01]  /*a270*/  ULDC UR60, c[0x0][0xad0] ;  /* 0x0002b400003c7ab9 */ /* 0x000fe20000000800 */
[----:B------:R-:W-:Y:S02]  /*a280*/  IMAD.MOV.U32 R193, RZ, RZ, R168 ;  /* 0x000000ffffc17224 */ /* 0x000fe400078e00a8 */
[----:B------:R-:W-:-:S07]  /*a290*/  IMAD.MOV.U32 R192, RZ, RZ, R23 ;  /* 0x000000ffffc07224 */ /* 0x000fce00078e0017 */
.L_x_4417:
[----:B------:R-:W-:-:S05]  /*a2a0*/  VIADD R23, R192, 0x1 ;  /* 0x00000001c0177836 */ /* 0x000fca0000000000 */
[----:B------:R-:W-:-:S04]  /*a2b0*/  ISETP.NE.AND P1, PT, R23, 0x2, PT ;  /* 0x000000021700780c */ /* 0x000fc80003f25270 */
[----:B------:R-:W-:Y:S02]  /*a2c0*/  SEL R152, RZ, 0x1, P1 ;  /* 0x00000001ff987807 */ /* 0x000fe40000800000 */
[----:B------:R-:W-:Y:S02]  /*a2d0*/  SEL R23, R23, RZ, P1 ;  /* 0x000000ff17177207 */ /* 0x000fe40000800000 */
[----:B------:R-:W-:-:S13]  /*a2e0*/  R2UR UR6, R152 ;  /* 0x00000000980672ca */ /* 0x000fda00000e0000 */
[----:B------:R-:W-:Y:S01]  /*a2f0*/  ULOP3.LUT UR61, UR61, UR6, URZ, 0x3c, !UPT ;  /* 0x000000063d3d7292 */ /* 0x000fe2000f8e3c3f */
[----:B---3--:R-:W-:Y:S11]  /*a300*/  @!P0 BRA `(.L_x_4409) ;  /* 0x0000000000048947 */ /* 0x008ff60003800000 */
[----:B------:R-:W-:Y:S01]  /*a310*/  BPT.TRAP 0x1 ;  /* 0x000000040000795c */ /* 0x000fe20000300000 */
.L_x_4409:
[----:B--2---:R-:W-:Y:S02]  /*a320*/  IMAD.U32 R197, RZ, RZ, UR61 ;  /* 0x0000003dffc57e24 */ /* 0x004fe4000f8e00ff */
[----:B------:R-:W-:-:S03]  /*a330*/  IMAD R186, R23, 0x8, R195 ;  /* 0x0000000817ba7824 */ /* 0x000fc600078e02c3 */
[----:B------:R-:W-:-:S04]  /*a340*/  SHF.L.U32 R197, R197, 0x1f, RZ ;  /* 0x0000001fc5c57819 */ /* 0x000fc800000006ff */
[----:B------:R0:W1:Y:S01]  /*a350*/  SYNCS.PHASECHK.TRANS64.TRYWAIT P1, [R186+URZ+0x38830], R197 ;  /* 0x038830c5ba0075a7 */ /* 0x000062000802017f */
[----:B------:R-:W-:Y:S05]  /*a360*/  @!P0 BRA `(.L_x_4410) ;  /* 0x0000000000048947 */ /* 0x000fea0003800000 */
[----:B------:R-:W-:Y:S01]  /*a370*/  BPT.TRAP 0x1 ;  /* 0x000000040000795c */ /* 0x000fe20000300000 */
.L_x_4410:
[----:B------:R-:W-:Y:S01]  /*a380*/  IMAD R199, R23, 0x200, R188 ;  /* 0x0000020017c77824 */ /* 0x000fe200078e02bc */
[----:B-1----:R-:W-:Y:S06]  /*a390*/  @P1 BRA `(.L_x_4411) ;  /* 0x0000000000081947 */ /* 0x002fec0003800000 */
[----:B------:R-:W1:Y:S02]  /*a3a0*/  SYNCS.PHASECHK.TRANS64.TRYWAIT P1, [R186+URZ+0x38830], R197 ;  /* 0x038830c5ba0075a7 */ /* 0x000e64000802017f */
[----:B-1----:R-:W-:Y:S05]  /*a3b0*/  @!P1 BRA `(.L_x_4412) ;  /* 0x000000b800b89947 */ /* 0x002fea0003800000 */
.L_x_4411:
[----:B------:R-:W-:Y:S01]  /*a3c0*/  R2UR UR58, R199 ;  /* 0x00000000c73a72ca */ /* 0x000fe200000e0000 */
[----:B------:R-:W-:Y:S01]  /*a3d0*/  WARPGROUP.ARRIVE ;  /* 0x00000000000079c5 */ /* 0x000fe20000000000 */
[----:B------:R-:W-:Y:S01]  /*a3e0*/  R2UR UR56, R6 ;  /* 0x00000000063872ca */ /* 0x000fe200000e0000 */
[----:B------:R-:W-:Y:S01]  /*a3f0*/  UMOV UR59, 0x40000040 ;  /* 0x40000040003b7882 */ /* 0x000fe20000000000 */
[----:B------:R-:W-:Y:S01]  /*a400*/  R2UR UR57, R7 ;  /* 0x00000000073972ca */ /* 0x000fe200000e0000 */
[----:B------:R-:W-:-:S12]  /*a410*/  VIADD R201, R199, 0x2 ;  /* 0x00000002c7c97836 */ /* 0x000fd80000000000 */
[----:B------:R-:W-:Y:S01]  /*a420*/  HGMMA.64x64x16.F32.BF16 R152, gdesc[UR56], RZ, !UPT, gsb0 ;  /* 0x00e00000389879f0 */ /* 0x000fe2000c0018ff */
[----:B------:R-:W-:Y:S01]  /*a430*/  R2UR UR58, R201 ;  /* 0x00000000c93a72ca */ /* 0x000fe200000e0000 */
[----:B------:R-:W-:Y:S01]  /*a440*/  UMOV UR59, 0x40000040 ;  /* 0x40000040003b7882 */ /* 0x000fe20000000000 */
[----:B------:R-:W-:Y:S01]  /*a450*/  R2UR UR56, R14 ;  /* 0x000000000e3872ca */ /* 0x000fe200000e0000 */
[----:B------:R-:W-:Y:S01]  /*a460*/  VIADD R201, R199, 0x4 ;  /* 0x00000004c7c97836 */ /* 0x000fe20000000000 */
[----:B------:R-:W-:Y:S01]  /*a470*/  R2UR UR57, R15 ;  /* 0x000000000f3972ca */ /* 0x000fe200000e0000 */
[----:B------:R-:W-:Y:S01]  /*a480*/  VIADD R199, R199, 0x6 ;  /* 0x00000006c7c77836 */ /* 0x000fe20000000000 */
[----:B------:R-:W-:Y:S02]  /*a490*/  WARPGROUP.DEPBAR.LE gsb0, 0x0 ;  /* 0x00008000000079c5 */ /* 0x000fe40000010000 */
[----:B------:R-:W-:-:S09]  /*a4a0*/  WARPGROUP.ARRIVE ;  /* 0x00000000000079c5 */ /* 0x000fd20000000000 */
[----:B------:R-:W-:Y:S01]  /*a4b0*/  HGMMA.64x64x16.F32.BF16 R152, gdesc[UR56], R152, gsb0 ;  /* 0x00e00000389879f0 */ /* 0x000fe20008001898 */
[----:B------:R-:W-:Y:S01]  /*a4c0*/  R2UR UR58, R201 ;  /* 0x00000000c93a72ca */ /* 0x000fe200000e0000 */
[----:B------:R-:W-:Y:S01]  /*a4d0*/  UMOV UR59, 0x40000040 ;  /* 0x40000040003b7882 */ /* 0x000fe20000000000 */
[----:B------:R-:W-:Y:S02]  /*a4e0*/  R2UR UR56, R4 ;  /* 0x00000000043872ca */ /* 0x000fe400000e0000 */
[----:B------:R-:W-:Y:S01]  /*a4f0*/  R2UR UR57, R5 ;  /* 0x00000000053972ca */ /* 0x000fe200000e0000 */
[----:B------:R-:W-:Y:S02]  /*a500*/  WARPGROUP.DEPBAR.LE gsb0, 0x0 ;  /* 0x00008000000079c5 */ /* 0x000fe40000010000 */
[----:B------:R-:W-:-:S10]  /*a510*/  WARPGROUP.ARRIVE ;  /* 0x00000000000079c5 */ /* 0x000fd40000000000 */
[----:B------:R-:W-:Y:S01]  /*a520*/  HGMMA.64x64x16.F32.BF16 R152, gdesc[UR56], R152, gsb0 ;  /* 0x00e00000389879f0 */ /* 0x000fe20008001898 */
[----:B------:R-:W-:Y:S01]  /*a530*/  R2UR UR58, R199 ;  /* 0x00000000c73a72ca */ /* 0x000fe200000e0000 */
[----:B------:R-:W-:Y:S01]  /*a540*/  UMOV UR59, 0x40000040 ;  /* 0x40000040003b7882 */ /* 0x000fe20000000000 */
[----:B------:R-:W-:Y:S02]  /*a550*/  R2UR UR56, R2 ;  /* 0x00000000023872ca */ /* 0x000fe400000e0000 */
[----:B------:R-:W-:Y:S01]  /*a560*/  R2UR UR57, R3 ;  /* 0x00000000033972ca */ /* 0x000fe200000e0000 */
[----:B------:R-:W-:Y:S02]  /*a570*/  WARPGROUP.DEPBAR.LE gsb0, 0x0 ;  /* 0x00008000000079c5 */ /* 0x000fe40000010000 */
[----:B------:R-:W-:-:S10]  /*a580*/  WARPGROUP.ARRIVE ;  /* 0x00000000000079c5 */ /* 0x000fd40000000000 */
[----:B------:R-:W-:Y:S03]  /*a590*/  HGMMA.64x64x16.F32.BF16 R152, gdesc[UR56], R152, gsb0 ;  /* 0x00e00000389879f0 */ /* 0x000fe60008001898 */
[----:B------:R-:W-:Y:S02]  /*a5a0*/  WARPGROUP.DEPBAR.LE gsb0, 0x0 ;  /* 0x00008000000079c5 */ /* 0x000fe40000010000 */
[----:B------:R-:W-:Y:S05]  /*a5b0*/  @!P0 BRA `(.L_x_4413) ;  /* 0x0000000000048947 */ /* 0x000fea0003800000 */
[----:B------:R-:W-:Y:S01]  /*a5c0*/  BPT.TRAP 0x1 ;  /* 0x000000040000795c */ /* 0x000fe20000300000 */
.L_x_4413:
[----:B------:R2:W3:Y:S01]  /*a5d0*/  SYNCS.PHASECHK.TRANS64.TRYWAIT P1, [R186+URZ+0x38850], R197 ;  /* 0x038850c5ba0075a7 */ /* 0x0004e2000802017f */
[----:B------:R-:W-:Y:S05]  /*a5e0*/  @!P0 BRA `(.L_x_4414) ;  /* 0x0000000000048947 */ /* 0x000fea0003800000 */
[----:B------:R-:W-:Y:S01]  /*a5f0*/  BPT.TRAP 0x1 ;  /* 0x000000040000795c */ /* 0x000fe20000300000 */
.L_x_4414:
[----:B---3--:R-:W-:Y:S05]  /*a600*/  @P1 BRA `(.L_x_4415) ;  /* 0x0000000000081947 */ /* 0x008fea0003800000 */
[----:B------:R-:W3:Y:S02]  /*a610*/  SYNCS.PHASECHK.TRANS64.TRYWAIT P1, [R186+URZ+0x38850], R197 ;  /* 0x038850c5ba0075a7 */ /* 0x000ee4000802017f */
[----:B---3--:R-:W-:Y:S05]  /*a620*/  @!P1 BRA `(.L_x_4416) ;  /* 0x000000b800309947 */ /* 0x008fea0003800000 */
.L_x_4415:
[----:B0123--:R-:W-:Y:S01]  /*a630*/  IMAD R197, R23, 0x1000, R16 ;  /* 0x0000100017c57824 */ /* 0x00ffe200078e0210 */
[----:B------:R-:W-:Y:S01]  /*a640*/  R2UR UR56, R8 ;  /* 0x00000000083872ca */ /* 0x000fe200000e0000 */
[----:B------:R-:W-:Y:S01]  /*a650*/  WARPGROUP.ARRIVE ;  /* 0x00000000000079c5 */ /* 0x000fe20000000000 */
[----:B------:R-:W-:Y:S01]  /*a660*/  R2UR UR57, R9 ;  /* 0x00000000093972ca */ /* 0x000fe200000e0000 */
[----:B------:R-:W-:Y:S01]  /*a670*/  UMOV UR59, 0x40000040 ;  /* 0x40000040003b7882 */ /* 0x000fe20000000000 */
[C---:B------:R-:W-:Y:S01]  /*a680*/  R2UR UR58, R197.reuse ;  /* 0x00000000c53a72ca */ /* 0x040fe200000e0000 */
[----:B------:R-:W-:Y:S01]  /*a690*/  VIADD R199, R197, 0x2 ;  /* 0x00000002c5c77836 */ /* 0x000fe20000000000 */
        /* <DEDUP_REMOVED lines=11> */
[----:B------:R-:W-:Y:S01]  /*a750*/  HGMMA.64x64x16.F32.BF16 R152, gdesc[UR56], R152, gsb0 ;  /* 0x00e00000389879f0 */ /* 0x000fe20008001898 */
[----:B------:R-:W-:Y:S01]  /*a760*/  R2UR UR58, R199 ;  /* 0x00000000c73a72ca */ /* 0x000fe200000e0000 */
[----:B------:R-:W-:Y:S01]  /*a770*/  UMOV UR59, 0x40000040 ;  /* 0x40000040003b7882 */ /* 0x000fe20000000000 */
[----:B------:R-:W-:Y:S01]  /*a780*/  R2UR UR56, R10 ;  /* 0x000000000a3872ca */ /* 0x000fe200000e0000 */
[----:B------:R-:W-:Y:S01]  /*a790*/  VIADD R199, R197, 0x4 ;  /* 0x00000004c5c77836 */ /* 0x000fe20000000000 */
[----:B------:R-:W-:Y:S01]  /*a7a0*/  R2UR UR57, R11 ;  /* 0x000000000b3972ca */ /* 0x000fe200000e0000 */
[----:B------:R-:W-:Y:S01]  /*a7b0*/  UMOV UR51, 0x40000040 ;  /* 0x4000004000337882 */ /* 0x000fe20000000000 */
[----:B------:R-:W0:Y:S01]  /*a7c0*/  S2R R201, SR_TID.X ;  /* 0x0000000000c97919 */ /* 0x000e220000002100 */
[----:B------:R-:W-:Y:S01]  /*a7d0*/  UMOV UR55, 0x40000040 ;  /* 0x4000004000377882 */ /* 0x000fe20000000000 */
[----:B------:R-:W-:-:S02]  /*a7e0*/  VIADD R204, R197, 0x800 ;  /* 0x00000800c5cc7836 */ /* 0x000fc40000000000 */
[----:B------:R-:W-:-:S04]  /*a7f0*/  IMAD R215, R23, 0x1000, R190 ;  /* 0x0000100017d77824 */ /* 0x000fc800078e02be */
[----:B------:R-:W-:Y:S01]  /*a800*/  VIADD R217, R215, 0x80 ;  /* 0x00000080d7d97836 */ /* 0x000fe20000000000 */
[----:B0-----:R-:W-:Y:S01]  /*a810*/  SHF.R.U32.HI R201, RZ, 0x7, R201 ;  /* 0x00000007ffc97819 */ /* 0x001fe200000116c9 */
[----:B------:R-:W-:Y:S02]  /*a820*/  WARPGROUP.DEPBAR.LE gsb0, 0x0 ;  /* 0x00008000000079c5 */ /* 0x000fe40000010000 */
[----:B------:R-:W-:-:S06]  /*a830*/  WARPGROUP.ARRIVE ;  /* 0x00000000000079c5 */ /* 0x000fcc0000000000 */
[----:B------:R-:W-:Y:S01]  /*a840*/  HGMMA.64x64x16.F32.BF16 R152, gdesc[UR56], R152, gsb0 ;  /* 0x00e00000389879f0 */ /* 0x000fe20008001898 */
[----:B------:R-:W-:Y:S01]  /*a850*/  R2UR UR58, R199 ;  /* 0x00000000c73a72ca */ /* 0x000fe200000e0000 */
[----:B------:R-:W-:Y:S01]  /*a860*/  UMOV UR59, 0x40000040 ;  /* 0x40000040003b7882 */ /* 0x000fe20000000000 */
[----:B------:R-:W-:Y:S01]  /*a870*/  R2UR UR56, R12 ;  /* 0x000000000c3872ca */ /* 0x000fe200000e0000 */
[----:B------:R-:W-:Y:S01]  /*a880*/  VIADD R199, R197, 0x6 ;  /* 0x00000006c5c77836 */ /* 0x000fe20000000000 */
[----:B------:R-:W-:-:S04]  /*a890*/  R2UR UR57, R13 ;  /* 0x000000000d3972ca */ /* 0x000fc800000e0000 */
        /* <DEDUP_REMOVED lines=14> */
[----:B------:R-:W-:Y:S02]  /*a980*/  R2UR UR34, R199 ;  /* 0x00000000c72272ca */ /* 0x000fe400000e0000 */
[----:B------:R-:W-:-:S04]  /*a990*/  IADD3 R199, R197, 0x406, RZ ;  /* 0x00000406c5c77810 */ /* 0x000fc80007ffe0ff */
[----:B------:R-:W-:Y:S01]  /*a9a0*/  R2UR UR38, R199 ;  /* 0x00000000c72672ca */ /* 0x000fe200000e0000 */
[----:B------:R-:W-:-:S05]  /*a9b0*/  VIADD R199, R197, 0x600 ;  /* 0x00000600c5c77836 */ /* 0x000fca0000000000 */
[----:B------:R-:W-:Y:S01]  /*a9c0*/  R2UR UR42, R199 ;  /* 0x00000000c72a72ca */ /* 0x000fe200000e0000 */
[----:B------:R-:W-:-:S05]  /*a9d0*/  VIADD R199, R197, 0x602 ;  /* 0x00000602c5c77836 */ /* 0x000fca0000000000 */
[----:B------:R-:W-:Y:S01]  /*a9e0*/  R2UR UR46, R199 ;  /* 0x00000000c72e72ca */ /* 0x000fe200000e0000 */
[----:B------:R-:W-:-:S05]  /*a9f0*/  VIADD R199, R197, 0x604 ;  /* 0x00000604c5c77836 */ /* 0x000fca0000000000 */
[----:B------:R-:W-:Y:S01]  /*aa00*/  R2UR UR50, R199 ;  /* 0x00000000c73272ca */ /* 0x000fe200000e0000 */
[----:B------:R-:W-:Y:S02]  /*aa10*/  WARPGROUP.DEPBAR.LE gsb0, 0x0 ;  /* 0x00008000000079c5 */ /* 0x000fe40000010000 */
[----:B------:R-:W-:Y:S01]  /*aa20*/  WARPGROUP.ARRIVE ;  /* 0x00000000000079c5 */ /* 0x000fe20000000000 */
[----:B------:R-:W-:-:S05]  /*aa30*/  VIADD R199, R197, 0x606 ;  /* 0x00000606c5c77836 */ /* 0x000fca0000000000 */
[----:B------:R-:W-:Y:S01]  /*aa40*/  HGMMA.64x64x16.F32.BF16 R152, gdesc[UR56], R152, gsb0 ;  /* 0x00e00000389879f0 */ /* 0x000fe20008001898 */
[----:B------:R-:W-:Y:S01]  /*aa50*/  R2UR UR54, R199 ;  /* 0x00000000c73672ca */ /* 0x000fe200000e0000 */
[----:B------:R-:W-:Y:S01]  /*aa60*/  UMOV UR57, 0x40000040 ;  /* 0x4000004000397882 */ /* 0x000fe20000000000 */
[----:B------:R-:W0:Y:S01]  /*aa70*/  SHFL.IDX PT, R199, R201, RZ, 0x1f ;  /* 0x00001fffc9c77589 */ /* 0x000e2200000e0000 */
[----:B------:R-:W-:Y:S01]  /*aa80*/  UMOV UR59, 0x40000040 ;  /* 0x40000040003b7882 */ /* 0x000fe20000000000 */
[----:B0-----:R-:W-:-:S04]  /*aa90*/  ISETP.GT.AND P1, PT, R199, 0x7f, PT ;  /* 0x0000007fc700780c */ /* 0x001fc80003f24270 */
[----:B------:R-:W-:-:S05]  /*aaa0*/  SEL R199, RZ, 0x2, !P1 ;  /* 0x00000002ffc77807 */ /* 0x000fca0004800000 */
[----:B------:R-:W-:Y:S02]  /*aab0*/  IMAD.IADD R201, R19, 0x1, R199 ;  /* 0x0000000113c97824 */ /* 0x000fe400078e02c7 */
[----:B------:R-:W-:-:S03]  /*aac0*/  IMAD.IADD R202, R199, 0x1, R204 ;  /* 0x00000001c7ca7824 */ /* 0x000fc600078e02cc */
[----:B------:R-:W-:Y:S02]  /*aad0*/  R2UR UR56, R201 ;  /* 0x00000000c93872ca */ /* 0x000fe400000e0000 */
[----:B------:R-:W-:Y:S01]  /*aae0*/  R2UR UR58, R202 ;  /* 0x00000000ca3a72ca */ /* 0x000fe200000e0000 */
        /* <DEDUP_REMOVED lines=11> */
[----:B------:R-:W-:Y:S01]  /*aba0*/  R2UR UR7, R194 ;  /* 0x00000000c20772ca */ /* 0x000fe200000e0000 */
        /* <DEDUP_REMOVED lines=61> */
[----:B------:R-:W-:Y:S01]  /*af80*/  VIADD R204, R197, 0xa00 ;  /* 0x00000a00c5cc7836 */ /* 0x000fe20000000000 */
        /* <DEDUP_REMOVED lines=77> */
[----:B------:R-:W-:Y:S01]  /*b460*/  IMAD.MOV.U32 R204, RZ, RZ, 0xe00 ;  /* 0x00000e00ffcc7424 */ /* 0x000fe200078e00ff */
[----:B------:R-:W-:-:S04]  /*b470*/  MOV R203, 0x38 ;  /* 0x0000003800cb7802 */ /* 0x000fc80000000f00 */
        /* <DEDUP_REMOVED lines=33> */
[----:B------:R-:W-:Y:S02]  /*b690*/  IMAD.IADD R202, R202, 0x1, R204 ;  /* 0x00000001caca7824 */ /* 0x000fe400078e02cc */
[----:B------:R-:W-:-:S05]  /*b6a0*/  IMAD.MOV.U32 R201, RZ, RZ, 0x1000 ;  /* 0x00001000ffc97424 */ /* 0x000fca00078e00ff */
[----:B------:R-:W-:Y:S01]  /*b6b0*/  SEL R201, R201, 0xf80, P1 ;  /* 0x00000f80c9c97807 */ /* 0x000fe20000800000 */
[----:B------:R-:W-:Y:S02]  /*b6c0*/  WARPGROUP.DEPBAR.LE gsb0, 0x0 ;  /* 0x00008000000079c5 */ /* 0x000fe40000010000 */
[----:B------:R-:W-:-:S06]  /*b6d0*/  WARPGROUP.ARRIVE ;  /* 0x00000000000079c5 */ /* 0x000fcc0000000000 */
[----:B------:R-:W-:Y:S01]  /*b6e0*/  HGMMA.64x64x16.F32.BF16 R152, gdesc[UR56], R152, gsb0 ;  /* 0x00e00000389879f0 */ /* 0x000fe20008001898 */
[----:B------:R-:W-:Y:S01]  /*b6f0*/  R2UR UR56, R199 ;  /* 0x00000000c73872ca */ /* 0x000fe200000e0000 */
[----:B------:R-:W-:Y:S01]  /*b700*/  UMOV UR57, 0x40000040 ;  /* 0x4000004000397882 */ /* 0x000fe20000000000 */
[----:B------:R-:W-:Y:S01]  /*b710*/  R2UR UR58, R202 ;  /* 0x00000000ca3a72ca */ /* 0x000fe200000e0000 */
[----:B------:R-:W-:Y:S01]  /*b720*/  UMOV UR59, 0x40000040 ;  /* 0x40000040003b7882 */ /* 0x000fe20000000000 */
[----:B------:R-:W-:Y:S01]  /*b730*/  IMAD.MOV.U32 R199, RZ, RZ, 0x40 ;  /* 0x00000040ffc77424 */ /* 0x000fe200078e00ff */
[----:B------:R-:W-:-:S04]  /*b740*/  LOP3.LUT R202, R201, 0x1e00, RZ, 0xc0, !PT ;  /* 0x00001e00c9ca7812 */ /* 0x000fc800078ec0ff */
[----:B------:R-:W-:Y:S02]  /*b750*/  SEL R199, R199, 0x3e, P1 ;  /* 0x0000003ec7c77807 */ /* 0x000fe40000800000 */
[----:B------:R-:W-:Y:S02]  /*b760*/  ISETP.NE.AND P1, PT, R191, RZ, PT ;  /* 0x000000ffbf00720c */ /* 0x000fe40003f25270 */
        /* <DEDUP_REMOVED lines=59> */
[----:B-1----:R-:W-:Y:S01]  /*bb20*/  FMNMX.FTZ R157, R209, R156, !PT ;  /* 0x0000009cd19d7209 */ /* 0x002fe20007810000 */
[----:B------:R-:W-:Y:S01]  /*bb30*/  FMUL.FTZ R156, R162, UR60 ;  /* 0x0000003ca29c7c20 */ /* 0x000fe20008410000 */
[----:B------:R-:W-:-:S05]  /*bb40*/  FMUL.FTZ R162, R174, UR60 ;  /* 0x0000003caea27c20 */ /* 0x000fca0008410000 */
[----:B------:R-:W1:Y:S01]  /*bb50*/  MUFU.TANH R212, R212 ;  /* 0x000000d400d47308 */ /* 0x000e620000002400 */
[----:B--2---:R-:W-:Y:S01]  /*bb60*/  FMNMX.FTZ R158, R210, R157, !PT ;  /* 0x0000009dd29e7209 */ /* 0x004fe20007810000 */
[----:B------:R-:W-:-:S06]  /*bb70*/  FMUL.FTZ R157, R163, UR60 ;  /* 0x0000003ca39d7c20 */ /* 0x000fcc0008410000 */
[----:B------:R-:W2:Y:S01]  /*bb80*/  MUFU.TANH R213, R213 ;  /* 0x000000d500d57308 */ /* 0x000ea20000002400 */
[----:B0-----:R-:W-:-:S07]  /*bb90*/  FMNMX.FTZ R159, R211, R158, !PT ;  /* 0x0000009ed39f7209 */ /* 0x001fce0007810000 */
[----:B------:R-:W0:Y:S01]  /*bba0*/  MUFU.TANH R207, R207 ;  /* 0x000000cf00cf7308 */ /* 0x000e220000002400 */
[----:B-1----:R-:W-:Y:S01]  /*bbb0*/  FMNMX.FTZ R158, R212, R159, !PT ;  /* 0x0000009fd49e7209 */ /* 0x002fe20007810000 */
[----:B------:R-:W-:-:S06]  /*bbc0*/  FMUL.FTZ R159, R167, UR60 ;  /* 0x0000003ca79f7c20 */ /* 0x000fcc0008410000 */
[----:B------:R-:W1:Y:S01]  /*bbd0*/  MUFU.TANH R153, R153 ;  /* 0x0000009900997308 */ /* 0x000e620000002400 */
[----:B--2---:R-:W-:Y:S01]  /*bbe0*/  FMNMX.FTZ R160, R213, R158, !PT ;  /* 0x0000009ed5a07209 */ /* 0x004fe20007810000 */
[----:B------:R-:W-:Y:S01]  /*bbf0*/  FMUL.FTZ R158, R166, UR60 ;  /* 0x0000003ca69e7c20 */ /* 0x000fe20008410000 */
[----:B------:R-:W-:-:S05]  /*bc00*/  FMUL.FTZ R166, R182, UR60 ;  /* 0x0000003cb6a67c20 */ /* 0x000fca0008410000 */
[----:B------:R-:W2:Y:S01]  /*bc10*/  MUFU.TANH R152, R152 ;  /* 0x0000009800987308 */ /* 0x000ea20000002400 */
[----:B0-----:R-:W-:Y:S01]  /*bc20*/  FMNMX.FTZ R164, R207, R160, !PT ;  /* 0x000000a0cfa47209 */ /* 0x001fe20007810000 */
[----:B------:R-:W-:-:S04]  /*bc30*/  FMUL.FTZ R160, R170, UR60 ;  /* 0x0000003caaa07c20 */ /* 0x000fc80008410000 */
        /* <DEDUP_REMOVED lines=16> */
[----:B------:R-:W2:Y:S08]  /*bd40*/  MUFU.TANH R159, R159 ;  /* 0x0000009f009f7308 */ /* 0x000eb00000002400 */
[----:B------:R-:W4:Y:S01]  /*bd50*/  MUFU.TANH R160, R160 ;  /* 0x000000a000a07308 */ /* 0x000f220000002400 */
[----:B-1----:R-:W-:Y:S02]  /*bd60*/  FMNMX.FTZ R168, R171, R172, !PT ;  /* 0x000000acaba87209 */ /* 0x002fe40007810000 */
[----:B0-----:R-:W-:-:S05]  /*bd70*/  FMNMX.FTZ R171, R157, R170, !PT ;  /* 0x000000aa9dab7209 */ /* 0x001fca0007810000 */
[----:B------:R-:W0:Y:S01]  /*bd80*/  MUFU.TANH R161, R161 ;  /* 0x000000a100a17308 */ /* 0x000e220000002400 */
[----:B---3--:R-:W-:Y:S01]  /*bd90*/  FMNMX.FTZ R170, R158, R171, !PT ;  /* 0x000000ab9eaa7209 */ /* 0x008fe20007810000 */
[C---:B------:R-:W-:Y:S01]  /*bda0*/  FADD.FTZ R172, -R168.reuse, R193 ;  /* 0x000000c1a8ac7221 */ /* 0x040fe20000010100 */
[----:B------:R-:W-:Y:S02]  /*bdb0*/  FMUL.FTZ R214, R168, UR6 ;  /* 0x00000006a8d67c20 */ /* 0x000fe40008410000 */
[----:B--2---:R-:W-:Y:S01]  /*bdc0*/  FMNMX.FTZ R171, R159, R170, !PT ;  /* 0x000000aa9fab7209 */ /* 0x004fe20007810000 */
[----:B------:R-:W-:Y:S01]  /*bdd0*/  FMUL.FTZ R175, R172, UR6 ;  /* 0x00000006acaf7c20 */ /* 0x000fe20008410000 */
[--C-:B------:R-:W-:Y:S01]  /*bde0*/  FFMA.FTZ R176, R204, UR6, -R214.reuse ;  /* 0x00000006ccb07c23 */ /* 0x100fe200080108d6 */
[----:B------:R-:W1:Y:S01]  /*bdf0*/  MUFU.TANH R162, R162 ;  /* 0x000000a200a27308 */ /* 0x000e620000002400 */
        /* <DEDUP_REMOVED lines=9> */
[--C-:B------:R-:W-:Y:S01]  /*be90*/  FFMA.FTZ R182, R210, UR6, -R214.reuse ;  /* 0x00000006d2b67c23 */ /* 0x100fe200080108d6 */
[--C-:B------:R-:W-:Y:S01]  /*bea0*/  FFMA.FTZ R183, R211, UR6, -R214.reuse ;  /* 0x00000006d3b77c23 */ /* 0x100fe200080108d6 */
[--C-:B------:R-:W-:Y:S01]  /*beb0*/  FFMA.FTZ R202, R212, UR6, -R214.reuse ;  /* 0x00000006d4ca7c23 */ /* 0x100fe200080108d6 */
[----:B------:R-:W-:-:S03]  /*bec0*/  FFMA.FTZ R213, R213, UR6, -R214 ;  /* 0x00000006d5d57c23 */ /* 0x000fc600080108d6 */
[----:B------:R-:W0:Y:S01]  /*bed0*/  MUFU.TANH R164, R164 ;  /* 0x000000a400a47308 */ /* 0x000e220000002400 */
[----:B-1----:R-:W-:-:S07]  /*bee0*/  FMNMX.FTZ R172, R162, R173, !PT ;  /* 0x000000ada2ac7209 */ /* 0x002fce0007810000 */
[----:B------:R-:W1:Y:S01]  /*bef0*/  MUFU.TANH R165, R165 ;  /* 0x000000a500a57308 */ /* 0x000e620000002400 */
[----:B--2---:R-:W-:-:S07]  /*bf00*/  FMNMX.FTZ R173, R163, R172, !PT ;  /* 0x000000aca3ad7209 */ /* 0x004fce0007810000 */
[----:B------:R-:W2:Y:S01]  /*bf10*/  MUFU.TANH R166, R166 ;  /* 0x000000a600a67308 */ /* 0x000ea20000002400 */
[----:B0-----:R-:W-:Y:S01]  /*bf20*/  FMNMX.FTZ R174, R164, R173, !PT ;  /* 0x000000ada4ae7209 */ /* 0x001fe20007810000 */
[----:B------:R-:W-:-:S06]  /*bf30*/  FFMA.FTZ R173, R199, UR6, -R214 ;  /* 0x00000006c7ad7c23 */ /* 0x000fcc00080108d6 */
[----:B------:R-:W0:Y:S08]  /*bf40*/  MUFU.TANH R167, R167 ;  /* 0x000000a700a77308 */ /* 0x000e300000002400 */
[----:B------:R1:W3:Y:S08]  /*bf50*/  MUFU.EX2 R170, R175 ;  /* 0x000000af00aa7308 */ /* 0x0002f00000000800 */
[----:B------:R4:W-:Y:S01]  /*bf60*/  MUFU.EX2 R172, R197 ;  /* 0x000000c500ac7308 */ /* 0x0009e20000000800 */
[----:B-1----:R-:W-:-:S04]  /*bf70*/  FMNMX.FTZ R175, R165, R174, !PT ;  /* 0x000000aea5af7209 */ /* 0x002fc80007810000 */
[----:B--2---:R-:W-:Y:S01]  /*bf80*/  FMNMX.FTZ R174, R166, R175, !PT ;  /* 0x000000afa6ae7209 */ /* 0x004fe20007810000 */
[--C-:B------:R-:W-:Y:S02]  /*bf90*/  FFMA.FTZ R175, R203, UR6, -R214.reuse ;  /* 0x00000006cbaf7c23 */ /* 0x100fe400080108d6 */
[----:B------:R-:W-:Y:S01]  /*bfa0*/  MUFU.EX2 R171, R171 ;  /* 0x000000ab00ab7308 */ /* 0x000fe20000000800 */
[----:B0-----:R-:W-:Y:S01]  /*bfb0*/  FMNMX.FTZ R180, R167, R174, !PT ;  /* 0x000000aea7b47209 */ /* 0x001fe20007810000 */
[-C--:B---3--:R-:W-:Y:S01]  /*bfc0*/  FMUL.FTZ R24, R24, R170.reuse ;  /* 0x000000aa18187220 */ /* 0x088fe20000410000 */
[-C--:B------:R-:W-:Y:S01]  /*bfd0*/  FMUL.FTZ R25, R25, R170.reuse ;  /* 0x000000aa19197220 */ /* 0x080fe20000410000 */
[-C--:B------:R-:W-:Y:S01]  /*bfe0*/  FMUL.FTZ R28, R28, R170.reuse ;  /* 0x000000aa1c1c7220 */ /* 0x080fe20000410000 */
[-C--:B------:R-:W-:Y:S01]  /*bff0*/  FMUL.FTZ R29, R29, R170.reuse ;  /* 0x000000aa1d1d7220 */ /* 0x080fe20000410000 */
[----:B------:R-:W0:Y:S01]  /*c000*/  SHFL.BFLY PT, R181, R180, 0x2, 0x1f ;  /* 0x0c401f00b4b57f89 */ /* 0x000e2200000e0000 */
        /* <DEDUP_REMOVED lines=23> */
[----:B0-----:R-:W-:Y:S01]  /*c180*/  FMNMX.FTZ R193, R180, R181, !PT ;  /* 0x000000b5b4c17209 */ /* 0x001fe20007810000 */
[--C-:B------:R-:W-:Y:S01]  /*c190*/  FFMA.FTZ R180, R169, UR6, -R214.reuse ;  /* 0x00000006a9b47c23 */ /* 0x100fe200080108d6 */
[--C-:B------:R-:W-:Y:S01]  /*c1a0*/  FFMA.FTZ R181, R209, UR6, -R214.reuse ;  /* 0x00000006d1b57c23 */ /* 0x100fe200080108d6 */
[----:B------:R-:W-:Y:S01]  /*c1b0*/  FFMA.FTZ R214, R207, UR6, -R214 ;  /* 0x00000006cfd67c23 */ /* 0x000fe200080108d6 */
        /* <DEDUP_REMOVED lines=24> */
[----:B------:R-:W-:Y:S01]  /*c340*/  MUFU.EX2 R179, R179 ;  /* 0x000000b300b37308 */ /* 0x000fe20000000800 */
[----:B0-----:R-:W-:Y:S01]  /*c350*/  FMNMX.FTZ R169, R193, R204, !PT ;  /* 0x000000ccc1a97209 */ /* 0x001fe20007810000 */
[-C--:B------:R-:W-:Y:S01]  /*c360*/  FMUL.FTZ R112, R112, R170.reuse ;  /* 0x000000aa70707220 */ /* 0x080fe20000410000 */
[-C--:B------:R-:W-:Y:S01]  /*c370*/  FMUL.FTZ R113, R113, R170.reuse ;  /* 0x000000aa71717220 */ /* 0x080fe20000410000 */
[-C--:B------:R-:W-:Y:S01]  /*c380*/  FMUL.FTZ R116, R116, R170.reuse ;  /* 0x000000aa74747220 */ /* 0x080fe20000410000 */
[-C--:B------:R-:W-:Y:S01]  /*c390*/  FMUL.FTZ R117, R117, R170.reuse ;  /* 0x000000aa75757220 */ /* 0x080fe20000410000 */
[C---:B----4-:R-:W-:Y:S01]  /*c3a0*/  FADD.FTZ R197, -R169.reuse, R200 ;  /* 0x000000c8a9c57221 */ /* 0x050fe20000010100 */
[----:B------:R-:W-:Y:S01]  /*c3b0*/  FMUL.FTZ R207, R169, UR6 ;  /* 0x00000006a9cf7c20 */ /* 0x000fe20008410000 */
[----:B------:R0:W-:Y:S01]  /*c3c0*/  MUFU.EX2 R193, R213 ;  /* 0x000000d500c17308 */ /* 0x0001e20000000800 */
[----:B------:R-:W-:Y:S01]  /*c3d0*/  FMUL.FTZ R120, R120, R170 ;  /* 0x000000aa78787220 */ /* 0x000fe20000410000 */
[----:B------:R-:W-:Y:S01]  /*c3e0*/  FMUL.FTZ R197, R197, UR6 ;  /* 0x00000006c5c57c20 */ /* 0x000fe20008410000 */
[--C-:B------:R-:W-:Y:S01]  /*c3f0*/  FFMA.FTZ R199, R152, UR6, -R207.reuse ;  /* 0x0000000698c77c23 */ /* 0x100fe200080108cf */
[----:B-1----:R-:W-:Y:S01]  /*c400*/  FFMA.FTZ R201, R154, UR6, -R207 ;  /* 0x000000069ac97c23 */ /* 0x002fe200080108cf */
[----:B------:R-:W-:-:S02]  /*c410*/  @!P2 VIADD R152, R186, 0x38840 ;  /* 0x00038840ba98a836 */ /* 0x000fc40000000000 */
[----:B------:R-:W-:Y:S01]  /*c420*/  FFMA.FTZ R204, R153, UR6, -R207 ;  /* 0x0000000699cc7c23 */ /* 0x000fe200080108cf */
[----:B------:R-:W-:Y:S01]  /*c430*/  @!P1 IMAD R154, R192, 0x40, R189 ;  /* 0x00000040c09a9824 */ /* 0x000fe200078e02bd */
[----:B------:R-:W1:Y:S01]  /*c440*/  MUFU.EX2 R197, R197 ;  /* 0x000000c500c57308 */ /* 0x000e620000000800 */
[----:B------:R-:W-:Y:S01]  /*c450*/  FFMA.FTZ R206, R155, UR6, -R207 ;  /* 0x000000069bce7c23 */ /* 0x000fe200080108cf */
[----:B------:R-:W-:Y:S01]  /*c460*/  @!P2 PRMT R152, RZ, 0x654, R152 ;  /* 0x00000654ff98a816 */ /* 0x000fe20000000098 */
[----:B------:R-:W-:Y:S02]  /*c470*/  @!P1 IMAD R154, R154, 0x4, R195 ;  /* 0x000000049a9a9824 */ /* 0x000fe400078e02c3 */
        /* <DEDUP_REMOVED lines=8> */
[--C-:B0-----:R-:W-:Y:S01]  /*c500*/  FFMA.FTZ R213, R164, UR6, -R207.reuse ;  /* 0x00000006a4d57c23 */ /* 0x101fe200080108cf */
[--C-:B------:R-:W-:Y:S01]  /*c510*/  FFMA.FTZ R216, R165, UR6, -R207.reuse ;  /* 0x00000006a5d87c23 */ /* 0x100fe200080108cf */
[--C-:B------:R-:W-:Y:S01]  /*c520*/  FFMA.FTZ R192, R166, UR6, -R207.reuse ;  /* 0x00000006a6c07c23 */ /* 0x100fe200080108cf */
[----:B------:R0:W-:Y:S01]  /*c530*/  @!P2 SYNCS.ARRIVE.TRANS64.RED.A1T0 RZ, [R152+URZ], RZ ;  /* 0x000000ff98ffa9a7 */ /* 0x0001e2000810043f */
[----:B------:R-:W-:Y:S01]  /*c540*/  @!P1 STS [R154+0x38400], R170 ;  /* 0x038400aa9a009388 */ /* 0x000fe20000000800 */
[--C-:B--2---:R-:W-:Y:S01]  /*c550*/  FFMA.FTZ R214, R163, UR6, -R207.reuse ;  /* 0x00000006a3d67c23 */ /* 0x104fe200080108cf */
[----:B------:R-:W-:Y:S01]  /*c560*/  FFMA.FTZ R207, R167, UR6, -R207 ;  /* 0x00000006a7cf7c23 */ /* 0x000fe200080108cf */
[----:B------:R-:W-:Y:S01]  /*c570*/  MUFU.EX2 R204, R204 ;  /* 0x000000cc00cc7308 */ /* 0x000fe20000000800 */
[----:B-1----:R1:W-:Y:S01]  /*c580*/  @!P1 STS [R154+0x38420], R197 ;  /* 0x038420c59a009388 */ /* 0x0023e20000000800 */
[----:B------:R-:W-:Y:S01]  /*c590*/  F2FP.BF16.F32.PACK_AB R156, R176, R175 ;  /* 0x000000afb09c723e */ /* 0x000fe200000010ff */
[----:B------:R-:W-:Y:S01]  /*c5a0*/  FMUL.FTZ R26, R26, R197 ;  /* 0x000000c51a1a7220 */ /* 0x000fe20000410000 */
[----:B0-----:R-:W-:Y:S01]  /*c5b0*/  F2FP.BF16.F32.PACK_AB R152, R172, R171 ;  /* 0x000000abac98723e */ /* 0x001fe200000010ff */
[----:B------:R-:W-:Y:S01]  /*c5c0*/  FMUL.FTZ R27, R27, R197 ;  /* 0x000000c51b1b7220 */ /* 0x000fe20000410000 */
[----:B------:R-:W-:Y:S01]  /*c5d0*/  F2FP.BF16.F32.PACK_AB R158, R178, R177 ;  /* 0x000000b1b29e723e */ /* 0x000fe200000010ff */
[-C--:B------:R-:W-:Y:S01]  /*c5e0*/  FMUL.FTZ R30, R30, R197.reuse ;  /* 0x000000c51e1e7220 */ /* 0x080fe20000410000 */
[----:B------:R-:W0:Y:S01]  /*c5f0*/  MUFU.EX2 R199, R199 ;  /* 0x000000c700c77308 */ /* 0x000e220000000800 */
[-C--:B------:R-:W-:Y:S01]  /*c600*/  FMUL.FTZ R31, R31, R197.reuse ;  /* 0x000000c51f1f7220 */ /* 0x080fe20000410000 */
[----:B------:R-:W-:Y:S01]  /*c610*/  FMUL.FTZ R34, R34, R197 ;  /* 0x000000c522227220 */ /* 0x000fe20000410000 */
[----:B-1----:R-:W-:Y:S01]  /*c620*/  F2FP.BF16.F32.PACK_AB R154, R174, R173 ;  /* 0x000000adae9a723e */ /* 0x002fe200000010ff */
        /* <DEDUP_REMOVED lines=61> */
[----:B-1----:R-:W-:Y:S01]  /*ca00*/  F2FP.BF16.F32.PACK_AB R159, R210, R205 ;  /* 0x000000cdd29f723e */ /* 0x002fe200000010ff */
[-C--:B------:R-:W-:Y:S01]  /*ca10*/  FMUL.FTZ R127, R127, R197.reuse ;  /* 0x000000c57f7f7220 */ /* 0x080fe20000410000 */
[-C--:B------:R-:W-:Y:S01]  /*ca20*/  FMUL.FTZ R128, R128, R170.reuse ;  /* 0x000000aa80807220 */ /* 0x080fe20000410000 */
[-C--:B------:R-:W-:Y:S01]  /*ca30*/  FMUL.FTZ R129, R129, R170.reuse ;  /* 0x000000aa81817220 */ /* 0x080fe20000410000 */
[-C--:B------:R-:W-:Y:S01]  /*ca40*/  FMUL.FTZ R130, R130, R197.reuse ;  /* 0x000000c582827220 */ /* 0x080fe20000410000 */
[----:B------:R-:W-:Y:S01]  /*ca50*/  FMUL.FTZ R131, R131, R197 ;  /* 0x000000c583837220 */ /* 0x000fe20000410000 */
        /* <DEDUP_REMOVED lines=15> */
[-C--:B------:R-:W-:Y:S01]  /*cb50*/  FMUL.FTZ R144, R144, R170.reuse ;  /* 0x000000aa90907220 */ /* 0x080fe20000410000 */
[-C--:B------:R-:W-:Y:S01]  /*cb60*/  FMUL.FTZ R145, R145, R170.reuse ;  /* 0x000000aa91917220 */ /* 0x080fe20000410000 */
[----:B------:R-:W0:Y:S01]  /*cb70*/  MUFU.EX2 R212, R212 ;  /* 0x000000d400d47308 */ /* 0x000e220000000800 */
[----:B-1----:R-:W-:Y:S01]  /*cb80*/  F2FP.BF16.F32.PACK_AB R162, R182, R181 ;  /* 0x000000b5b6a2723e */ /* 0x002fe200000010ff */
[-C--:B------:R-:W-:Y:S01]  /*cb90*/  FMUL.FTZ R146, R146, R197.reuse ;  /* 0x000000c592927220 */ /* 0x080fe20000410000 */
[-C--:B------:R-:W-:Y:S01]  /*cba0*/  FMUL.FTZ R147, R147, R197.reuse ;  /* 0x000000c593937220 */ /* 0x080fe20000410000 */
[-C--:B------:R-:W-:Y:S01]  /*cbb0*/  FMUL.FTZ R148, R148, R170.reuse ;  /* 0x000000aa94947220 */ /* 0x080fe20000410000 */
[----:B------:R-:W-:Y:S01]  /*cbc0*/  FMUL.FTZ R149, R149, R170 ;  /* 0x000000aa95957220 */ /* 0x000fe20000410000 */
[-C--:B------:R-:W-:Y:S01]  /*cbd0*/  FMUL.FTZ R150, R150, R197.reuse ;  /* 0x000000c596967220 */ /* 0x080fe20000410000 */
[----:B------:R-:W-:Y:S01]  /*cbe0*/  FMUL.FTZ R151, R151, R197 ;  /* 0x000000c597977220 */ /* 0x000fe20000410000 */
[----:B------:R-:W-:Y:S01]  /*cbf0*/  MUFU.EX2 R211, R211 ;  /* 0x000000d300d37308 */ /* 0x000fe20000000800 */
[----:B------:R-:W-:Y:S01]  /*cc00*/  F2FP.BF16.F32.PACK_AB R166, R200, R193 ;  /* 0x000000c1c8a6723e */ /* 0x000fe200000010ff */
[----:B------:R1:W-:Y:S01]  /*cc10*/  STSM.16.M88.4 [R184+0x36400], R152 ;  /* 0x03640098b8007844 */ /* 0x0003e20000000200 */
[----:B------:R-:W-:Y:S01]  /*cc20*/  FFMA.FTZ R21, R170, R21, R171 ;  /* 0x00000015aa157223 */ /* 0x000fe200000100ab */
[----:B------:R-:W-:Y:S01]  /*cc30*/  FFMA.FTZ R22, R197, R22, R204 ;  /* 0x00000016c5167223 */ /* 0x000fe200000100cc */
[----:B------:R-:W-:Y:S01]  /*cc40*/  ISETP.GT.AND P1, PT, R198, UR7, PT ;  /* 0x00000007c6007c0c */ /* 0x000fe2000bf24270 */
[----:B------:R3:W-:Y:S01]  /*cc50*/  STSM.16.M88.4 [R20], R156 ;  /* 0x0000009c14007844 */ /* 0x0007e20000000200 */
[----:B------:R-:W-:Y:S01]  /*cc60*/  FADD.FTZ R172, R172, R21 ;  /* 0x00000015acac7221 */ /* 0x000fe20000010000 */
[----:B------:R-:W2:Y:S01]  /*cc70*/  MUFU.EX2 R214, R214 ;  /* 0x000000d600d67308 */ /* 0x000ea20000000800 */
[----:B0-----:R-:W-:Y:S01]  /*cc80*/  F2FP.BF16.F32.PACK_AB R161, R212, R209 ;  /* 0x000000d1d4a1723e */ /* 0x001fe200000010ff */
[----:B------:R-:W-:Y:S01]  /*cc90*/  FADD.FTZ R22, R199, R22 ;  /* 0x00000016c7167221 */ /* 0x000fe20000010000 */
[----:B------:R-:W-:Y:S01]  /*cca0*/  FADD.FTZ R173, R173, R172 ;  /* 0x000000acadad7221 */ /* 0x000fe20000010000 */
[----:B------:R-:W-:-:S02]  /*ccb0*/  @!P2 VIADD R186, R186, 0x38860 ;  /* 0x00038860babaa836 */ /* 0x000fc40000000000 */
[----:B------:R-:W-:Y:S01]  /*ccc0*/  FADD.FTZ R201, R201, R22 ;  /* 0x00000016c9c97221 */ /* 0x000fe20000010000 */
[----:B------:R-:W-:Y:S01]  /*ccd0*/  FADD.FTZ R174, R174, R173 ;  /* 0x000000adaeae7221 */ /* 0x000fe20000010000 */
[----:B------:R-:W-:Y:S01]  /*cce0*/  MUFU.EX2 R183, R183 ;  /* 0x000000b700b77308 */ /* 0x000fe20000000800 */
[----:B------:R-:W-:Y:S01]  /*ccf0*/  @!P2 PRMT R186, RZ, 0x654, R186 ;  /* 0x00000654ffbaa816 */ /* 0x000fe200000000ba */
        /* <DEDUP_REMOVED lines=10> */
[----:B------:R-:W-:Y:S01]  /*cda0*/  MUFU.EX2 R213, R213 ;  /* 0x000000d500d57308 */ /* 0x000fe20000000800 */
[----:B------:R-:W-:Y:S02]  /*cdb0*/  FADD.FTZ R178, R178, R177 ;  /* 0x000000b1b2b27221 */ /* 0x000fe40000010000 */
[----:B------:R-:W-:Y:S02]  /*cdc0*/  FADD.FTZ R210, R210, R205 ;  /* 0x000000cdd2d27221 */ /* 0x000fe40000010000 */
[----:B------:R-:W-:Y:S02]  /*cdd0*/  FADD.FTZ R179, R179, R178 ;  /* 0x000000b2b3b37221 */ /* 0x000fe40000010000 */
[----:B------:R-:W-:Y:S01]  /*cde0*/  FADD.FTZ R209, R209, R210 ;  /* 0x000000d2d1d17221 */ /* 0x000fe20000010000 */
[----:B------:R-:W2:Y:S01]  /*cdf0*/  MUFU.EX2 R216, R216 ;  /* 0x000000d800d87308 */ /* 0x000ea20000000800 */
[----:B0-----:R-:W-:Y:S01]  /*ce00*/  F2FP.BF16.F32.PACK_AB R164, R202, R183 ;  /* 0x000000b7caa4723e */ /* 0x001fe200000010ff */
[----:B------:R-:W-:Y:S01]  /*ce10*/  FADD.FTZ R180, R180, R179 ;  /* 0x000000b3b4b47221 */ /* 0x000fe20000010000 */
[----:B------:R-:W-:-:S03]  /*ce20*/  FADD.FTZ R212, R212, R209 ;  /* 0x000000d1d4d47221 */ /* 0x000fc60000010000 */
[----:B------:R-:W-:Y:S01]  /*ce30*/  FADD.FTZ R181, R181, R180 ;  /* 0x000000b4b5b57221 */ /* 0x000fe20000010000 */
[----:B------:R-:W-:Y:S01]  /*ce40*/  FADD.FTZ R211, R211, R212 ;  /* 0x000000d4d3d37221 */ /* 0x000fe20000010000 */
[----:B------:R-:W0:Y:S02]  /*ce50*/  MUFU.EX2 R192, R192 ;  /* 0x000000c000c07308 */ /* 0x000e240000000800 */
[----:B------:R-:W-:Y:S01]  /*ce60*/  FADD.FTZ R182, R182, R181 ;  /* 0x000000b5b6b67221 */ /* 0x000fe20000010000 */
[----:B------:R-:W-:-:S03]  /*ce70*/  FADD.FTZ R214, R214, R211 ;  /* 0x000000d3d6d67221 */ /* 0x000fc60000010000 */
[----:B------:R-:W-:Y:S02]  /*ce80*/  FADD.FTZ R183, R183, R182 ;  /* 0x000000b6b7b77221 */ /* 0x000fe40000010000 */
[----:B------:R-:W4:Y:S01]  /*ce90*/  MUFU.EX2 R207, R207 ;  /* 0x000000cf00cf7308 */ /* 0x000f220000000800 */
[----:B--2---:R-:W-:Y:S01]  /*cea0*/  F2FP.BF16.F32.PACK_AB R165, R216, R213 ;  /* 0x000000d5d8a5723e */ /* 0x004fe200000010ff */
[----:B------:R-:W-:Y:S01]  /*ceb0*/  FADD.FTZ R213, R213, R214 ;  /* 0x000000d6d5d57221 */ /* 0x000fe20000010000 */
[----:B------:R-:W-:-:S03]  /*cec0*/  FADD.FTZ R202, R202, R183 ;  /* 0x000000b7caca7221 */ /* 0x000fc60000010000 */
[----:B------:R-:W-:Y:S01]  /*ced0*/  FADD.FTZ R213, R216, R213 ;  /* 0x000000d5d8d57221 */ /* 0x000fe20000010000 */
[----:B------:R-:W-:Y:S01]  /*cee0*/  FADD.FTZ R21, R193, R202 ;  /* 0x000000cac1157221 */ /* 0x000fe20000010000 */
[----:B------:R-:W-:Y:S02]  /*cef0*/  IMAD.MOV.U32 R193, RZ, RZ, R168 ;  /* 0x000000ffffc17224 */ /* 0x000fe400078e00a8 */
[----:B0-----:R-:W-:Y:S01]  /*cf00*/  FADD.FTZ R22, R192, R213 ;  /* 0x000000d5c0167221 */ /* 0x001fe20000010000 */
[----:B------:R-:W-:Y:S01]  /*cf10*/  FADD.FTZ R21, R200, R21 ;  /* 0x00000015c8157221 */ /* 0x000fe20000010000 */
[----:B------:R-:W-:Y:S01]  /*cf20*/  IMAD.MOV.U32 R200, RZ, RZ, R169 ;  /* 0x000000ffffc87224 */ /* 0x000fe200078e00a9 */
[C---:B----4-:R-:W-:Y:S01]  /*cf30*/  F2FP.BF16.F32.PACK_AB R167, R207.reuse, R192 ;  /* 0x000000c0cfa7723e */ /* 0x050fe200000010ff */
[----:B------:R-:W-:Y:S01]  /*cf40*/  FADD.FTZ R22, R207, R22 ;  /* 0x00000016cf167221 */ /* 0x000fe20000010000 */
[----:B------:R-:W-:-:S03]  /*cf50*/  IMAD.MOV.U32 R192, RZ, RZ, R23 ;  /* 0x000000ffffc07224 */ /* 0x000fc600078e0017 */
        /* <DEDUP_REMOVED lines=8> */
[----:B------:R-:W-:Y:S01]  /*cfe0*/  WARPGROUP.ARRIVE ;  /* 0x00000000000079c5 */ /* 0x000fe20000000000 */
[----:B-1----:R-:W-:-:S04]  /*cff0*/  VIADD R152, R198, 0xffffffff ;  /* 0xffffffffc6987836 */ /* 0x002fc80000000000 */
[----:B------:R-:W-:-:S15]  /*d000*/  IMAD.MOV.U32 R198, RZ, RZ, R152 ;  /* 0x000000ffffc67224 */ /* 0x000fde00078e0098 */
        /* <DEDUP_REMOVED lines=24> */
.L_x_4408:
[----:B------:R-:W0:Y:S01]  /*d190*/  SHFL.BFLY PT, R0, R21, 0x2, 0x1f ;  /* 0x0c401f0015007f89 */ /* 0x000e2200000e0000 */
[----:B------:R-:W-:Y:S08]  /*d1a0*/  BAR.ARV 0x8, 0x100 ;  /* 0x0204000000007b1d */ /* 0x000ff00000002000 */
[----:B------:R-:W-:Y:S01]  /*d1b0*/  BAR.SYNC.DEFER_BLOCKING 0xf, 0x100 ;  /* 0x03c4000000007b1d */ /* 0x000fe20000010000 */
[----:B------:R-:W-:Y:S01]  /*d1c0*/  ISETP.NE.AND P0, PT, R191, RZ, PT ;  /* 0x000000ffbf00720c */ /* 0x000fe20003f05270 */
[----:B------:R-:W-:-:S04]  /*d1d0*/  IMAD.U32 R9, RZ, RZ, UR6 ;  /* 0x00000006ff097e24 */ /* 0x000fc8000f8e00ff */
[----:B------:R-:W1:Y:S01]  /*d1e0*/  SHFL.BFLY PT, R5, R22, 0x2, 0x1f ;  /* 0x0c401f0016057f89 */ /* 0x000e6200000e0000 */
[----:B0-----:R-:W-:-:S05]  /*d1f0*/  FADD.FTZ R2, R0, R21 ;  /* 0x0000001500027221 */ /* 0x001fca0000010000 */
[----:B------:R-:W0:Y:S01]  /*d200*/  SHFL.BFLY PT, R3, R2, 0x1, 0x1f ;  /* 0x0c201f0002037f89 */ /* 0x000e2200000e0000 */
[----:B-1----:R-:W-:-:S05]  /*d210*/  FADD.FTZ R5, R5, R22 ;  /* 0x0000001605057221 */ /* 0x002fca0000010000 */
[----:B------:R-:W1:Y:S01]  /*d220*/  SHFL.BFLY PT, R0, R5, 0x1, 0x1f ;  /* 0x0c201f0005007f89 */ /* 0x000e6200000e0000 */
[----:B0-----:R-:W-:Y:S01]  /*d230*/  FADD.FTZ R4, R2, R3 ;  /* 0x0000000302047221 */ /* 0x001fe20000010000 */
[----:B------:R-:W-:Y:S02]  /*d240*/  IMAD.MOV.U32 R3, RZ, RZ, RZ ;  /* 0x000000ffff037224 */ /* 0x000fe400078e00ff */
[----:B------:R-:W-:Y:S02]  /*d250*/  IMAD R2, R23, 0x40, R189 ;  /* 0x0000004017027824 */ /* 0x000fe400078e02bd */
[----:B------:R-:W-:Y:S02]  /*d260*/  FSETP.NE.FTZ.AND P1, PT, R4, RZ, PT ;  /* 0x000000ff0400720b */ /* 0x000fe40003f35000 */
[----:B------:R-:W-:Y:S02]  /*d270*/  @!P0 IMAD R195, R2, 0x4, R195 ;  /* 0x0000000402c38824 */ /* 0x000fe400078e02c3 */
[----:B------:R-:W-:-:S09]  /*d280*/  IMAD.MOV.U32 R2, RZ, RZ, -0x800000 ;  /* 0xff800000ff027424 */ /* 0x000fd200078e00ff */
[----:B------:R-:W0:Y:S01]  /*d290*/  @P1 MUFU.RCP R3, R4 ;  /* 0x0000000400031308 */ /* 0x000e220000001000 */
[----:B-1----:R-:W-:Y:S01]  /*d2a0*/  FADD.FTZ R6, R5, R0 ;  /* 0x0000000005067221 */ /* 0x002fe20000010000 */
[----:B------:R-:W-:-:S04]  /*d2b0*/  IMAD.MOV.U32 R0, RZ, RZ, RZ ;  /* 0x000000ffff007224 */ /* 0x000fc800078e00ff */
[----:B------:R-:W-:Y:S02]  /*d2c0*/  FSETP.NE.FTZ.AND P2, PT, R6, RZ, PT ;  /* 0x000000ff0600720b */ /* 0x000fe40003f55000 */
[----:B------:R-:W-:Y:S01]  /*d2d0*/  @P1 MUFU.LG2 R5, R4 ;  /* 0x0000000400051308 */ /* 0x000fe20000000c00 */
[----:B0-----:R0:W-:Y:S01]  /*d2e0*/  @!P0 STS [R195+0x38400], R3 ;  /* 0x03840003c3008388 */ /* 0x0011e20000000800 */
        /* <DEDUP_REMOVED lines=10> */
[----:B------:R4:W5:Y:S01]  /*d390*/  @P2 MUFU.LG2 R7, R6 ;  /* 0x0000000600072308 */ /* 0x0009620000000c00 */
        /* <DEDUP_REMOVED lines=56> */
[----:B0-----:R-:W-:-:S02]  /*d720*/  IMAD.U32 R3, RZ, RZ, UR6 ;  /* 0x00000006ff037e24 */ /* 0x001fc4000f8e00ff */
[----:B------:R-:W-:Y:S01]  /*d730*/  @P2 FMUL.FTZ R9, R9, 0.69314718246459960938 ;  /* 0x3f31721809092820 */ /* 0x000fe20000410000 */
[----:B----4-:R-:W-:Y:S01]  /*d740*/  @P1 FMUL.FTZ R6, R5, 0.69314718246459960938 ;  /* 0x3f31721805061820 */ /* 0x010fe20000410000 */
[----:B-----5:R-:W-:Y:S01]  /*d750*/  @P2 FMUL.FTZ R8, R7, 0.69314718246459960938 ;  /* 0x3f31721807082820 */ /* 0x020fe20000410000 */
[----:B------:R-:W-:Y:S01]  /*d760*/  @P1 FMUL.FTZ R3, R3, 0.69314718246459960938 ;  /* 0x3f31721803031820 */ /* 0x000fe20000410000 */
[----:B------:R-:W-:Y:S01]  /*d770*/  MOV R4, 0xff800000 ;  /* 0xff80000000047802 */ /* 0x000fe20000000f00 */
[-C--:B------:R-:W-:Y:S01]  /*d780*/  FMUL.FTZ R26, R26, R0.reuse ;  /* 0x000000001a1a7220 */ /* 0x080fe20000410000 */
        /* <DEDUP_REMOVED lines=66> */
[----:B-1----:R-:W-:Y:S06]  /*dbb0*/  BAR.ARV 0xe, 0x100 ;  /* 0x0384000000007b1d */ /* 0x002fec0000002000 */
.L_x_4383:
[----:B------:R-:W-:Y:S05]  /*dbc0*/  @P0 BRA `(.L_x_4418) ;  /* 0x0000002400180947 */ /* 0x000fea0003800000 */
[----:B--23--:R-:W2:Y:S01]  /*dbd0*/  LDL R156, [R1] ;  /* 0x00000000019c7983 */ /* 0x00cea20000100800 */
        /* <DEDUP_REMOVED lines=19> */
[----:B------:R-:W-:-:S02]  /*dd10*/  SHF.R.S32.HI R155, RZ, 0x1f, R8 ;  /* 0x0000001fff9b7819 */ /* 0x000fc40000011408 */
[----:B-1----:R-:W-:Y:S02]  /*dd20*/  ISETP.NE.AND P0, PT, R7, RZ, PT ;  /* 0x000000ff0700720c */ /* 0x002fe40003f05270 */
[----:B------:R-:W-:-:S04]  /*dd30*/  LEA.HI R7, R155, R8, RZ, 0x2 ;  /* 0x000000089b077211 */ /* 0x000fc800078f10ff */
[----:B------:R-:W-:Y:S02]  /*dd40*/  SHF.R.S32.HI R154, RZ, 0x2, R7 ;  /* 0x00000002ff9a7819 */ /* 0x000fe40000011407 */
        /* <DEDUP_REMOVED lines=9> */
[----:B------:R-:W-:Y:S01]  /*dde0*/  LEA.HI R11, R21, R20, RZ, 0x2 ;  /* 0x00000014150b7211 */ /* 0x000fe200078f10ff */
[----:B------:R-:W-:Y:S01]  /*ddf0*/  ULDC.64 UR4, c[0x0][0xcd0] ;  /* 0x0003340000047ab9 */ /* 0x000fe20000000a00 */
[----:B------:R-:W-:Y:S01]  /*de00*/  R2UR UR10, R156 ;  /* 0x000000009c0a72ca */ /* 0x000fe200000e0000 */
[C---:B------:R-:W-:Y:S01]  /*de10*/  IMAD.IADD R23, R20.reuse, 0x1, -R9 ;  /* 0x0000000114177824 */ /* 0x040fe200078e0a09 */
[----:B------:R-:W-:Y:S01]  /*de20*/  LOP3.LUT R11, R11, 0xfffffffc, RZ, 0xc0, !PT ;  /* 0xfffffffc0b0b7812 */ /* 0x000fe200078ec0ff */
[----:B------:R-:W2:Y:S03]  /*de30*/  S2UR UR7, SR_CTAID.Z ;  /* 0x00000000000779c3 */ /* 0x000ea60000002700 */
[----:B------:R-:W-:Y:S01]  /*de40*/  SHF.R.S32.HI R10, RZ, 0x1f, R23 ;  /* 0x0000001fff0a7819 */ /* 0x000fe20000011417 */
[----:B------:R-:W-:-:S03]  /*de50*/  IMAD.IADD R11, R20, 0x1, -R11 ;  /* 0x00000001140b7824 */ /* 0x000fc600078e0a0b */
[CC--:B------:R-:W-:Y:S01]  /*de60*/  LEA.HI R152, R10.reuse, R23.reuse, RZ, 0x2 ;  /* 0x000000170a987211 */ /* 0x0c0fe200078f10ff */
[----:B------:R-:W3:Y:S01]  /*de70*/  LDC.64 R18, c[0x0][0xcd8] ;  /* 0x00033600ff127b82 */ /* 0x000ee20000000a00 */
[----:B------:R-:W-:Y:S01]  /*de80*/  LEA.HI R10, R10, R23, RZ, 0x5 ;  /* 0x000000170a0a7211 */ /* 0x000fe200078f28ff */
[----:B------:R-:W-:Y:S01]  /*de90*/  UIMAD.WIDE.U32 UR8, UR10, UR4, URZ ;  /* 0x000000040a0872a5 */ /* 0x000fe2000f8e003f */
[--C-:B------:R-:W-:Y:S01]  /*dea0*/  SHF.R.S32.HI R9, RZ, 0x2, R152.reuse ;  /* 0x00000002ff097819 */ /* 0x100fe20000011498 */
[----:B------:R-:W-:Y:S01]  /*deb0*/  UIMAD UR4, UR6, UR4, URZ ;  /* 0x00000004060472a4 */ /* 0x000fe2000f8e023f */
[----:B------:R-:W-:Y:S02]  /*dec0*/  SHF.R.S32.HI R12, RZ, 0x1f, R152 ;  /* 0x0000001fff0c7819 */ /* 0x000fe40000011498 */
[----:B------:R-:W-:Y:S01]  /*ded0*/  SHF.R.S32.HI R10, RZ, 0x5, R10 ;  /* 0x00000005ff0a7819 */ /* 0x000fe2000001140a */
[----:B------:R-:W-:Y:S01]  /*dee0*/  UIMAD UR4, UR10, UR5, UR4 ;  /* 0x000000050a0472a4 */ /* 0x000fe2000f8e0204 */
[----:B0-----:R-:W-:-:S02]  /*def0*/  ISETP.NE.AND P0, PT, R16, 0x1, PT ;  /* 0x000000011000780c */ /* 0x001fc40003f05270 */
[----:B------:R-:W-:Y:S01]  /*df00*/  LEA.HI R12, R12, R9, RZ, 0x3 ;  /* 0x000000090c0c7211 */ /* 0x000fe200078f18ff */
[----:B------:R-:W-:Y:S01]  /*df10*/  UIADD3 UR4, UR9, UR4, URZ ;  /* 0x0000000409047290 */ /* 0x000fe2000fffe03f */
[----:B------:R-:W-:Y:S01]  /*df20*/  LOP3.LUT R152, R152, 0x7ffffffc, RZ, 0xc0, !PT ;  /* 0x7ffffffc98987812 */ /* 0x000fe200078ec0ff */
[----:B------:R-:W-:Y:S01]  /*df30*/  ULDC.64 UR10, c[0x0][0x208] ;  /* 0x00008200000a7ab9 */ /* 0x000fe20000000a00 */
[----:B------:R-:W-:Y:S01]  /*df40*/  LOP3.LUT R12, R12, 0xfffffff8, RZ, 0xc0, !PT ;  /* 0xfffffff80c0c7812 */ /* 0x000fe200078ec0ff */
[----:B--2---:R-:W-:Y:S02]  /*df50*/  USHF.R.S32.HI UR5, URZ, 0x1f, UR7 ;  /* 0x0000001f3f057899 */ /* 0x004fe40008011407 */
[----:B------:R-:W-:Y:S02]  /*df60*/  IMAD.IADD R152, R23, 0x1, -R152 ;  /* 0x0000000117987824 */ /* 0x000fe400078e0a98 */
[----:B------:R-:W-:Y:S01]  /*df70*/  IMAD.IADD R9, R9, 0x1, -R12 ;  /* 0x0000000109097824 */ /* 0x000fe200078e0a0c */
[----:B------:R-:W-:Y:S01]  /*df80*/  LEA.HI R12, R11, R11, RZ, 0x1 ;  /* 0x0000000b0b0c7211 */ /* 0x000fe200078f08ff */
[----:B------:R-:W0:Y:S01]  /*df90*/  @P0 LDC R14, c[0x0][0xcec] ;  /* 0x00033b00ff0e0b82 */ /* 0x000e220000000800 */
[----:B------:R-:W-:-:S02]  /*dfa0*/  IMAD.SHL.U32 R152, R152, 0x2, RZ ;  /* 0x0000000298987824 */ /* 0x000fc400078e00ff */
[----:B------:R-:W-:Y:S01]  /*dfb0*/  LOP3.LUT R12, R12, 0x1ffffffe, RZ, 0xc0, !PT ;  /* 0x1ffffffe0c0c7812 */ /* 0x000fe200078ec0ff */
[----:B------:R-:W-:Y:S02]  /*dfc0*/  IMAD R153, R10, 0x10, R9 ;  /* 0x000000100a997824 */ /* 0x000fe400078e0209 */
[----:B------:R-:W-:Y:S02]  /*dfd0*/  IMAD.U32 R10, RZ, RZ, UR8 ;  /* 0x00000008ff0a7e24 */ /* 0x000fe4000f8e00ff */
[----:B------:R-:W2:Y:S01]  /*dfe0*/  @P0 LDC R17, c[0x0][0xcf0] ;  /* 0x00033c00ff110b82 */ /* 0x000ea20000000800 */
[----:B------:R-:W-:Y:S02]  /*dff0*/  IMAD.IADD R12, R11, 0x1, -R12 ;  /* 0x000000010b0c7824 */ /* 0x000fe400078e0a0c */
[----:B------:R-:W-:Y:S02]  /*e000*/  IMAD.U32 R11, RZ, RZ, UR9 ;  /* 0x00000009ff0b7e24 */ /* 0x000fe4000f8e00ff */
[----:B------:R-:W-:-:S02]  /*e010*/  IMAD R9, R12, 0x8, R153 ;  /* 0x000000080c097824 */ /* 0x000fc400078e0299 */
[----:B---3--:R-:W-:Y:S02]  /*e020*/  IMAD R12, R18, UR5, RZ ;  /* 0x00000005120c7c24 */ /* 0x008fe4000f8e02ff */
[----:B-1----:R-:W-:Y:S02]  /*e030*/  IMAD R9, R22, 0x40, R9 ;  /* 0x0000004016097824 */ /* 0x002fe400078e0209 */
[----:B------:R-:W-:Y:S02]  /*e040*/  IMAD R15, R19, UR7, R12 ;  /* 0x00000007130f7c24 */ /* 0x000fe4000f8e020c */
[----:B------:R-:W-:Y:S01]  /*e050*/  IMAD.U32 R11, RZ, RZ, UR4 ;  /* 0x00000004ff0b7e24 */ /* 0x000fe2000f8e00ff */
[----:B------:R-:W-:Y:S01]  /*e060*/  ULDC.64 UR4, c[0x0][0xce0] ;  /* 0x0003380000047ab9 */ /* 0x000fe20000000a00 */
[----:B------:R-:W-:Y:S02]  /*e070*/  IMAD.MOV.U32 R13, RZ, RZ, R9 ;  /* 0x000000ffff0d7224 */ /* 0x000fe400078e0009 */
[----:B0-----:R-:W-:-:S04]  /*e080*/  @P0 IMAD.HI.U32 R12, R9, R14, RZ ;  /* 0x0000000e090c0227 */ /* 0x001fc800078e00ff */
[----:B------:R-:W-:Y:S01]  /*e090*/  IMAD.WIDE.U32 R10, R18, UR7, R10 ;  /* 0x00000007120a7c25 */ /* 0x000fe2000f8e000a */
[----:B--2---:R-:W-:-:S03]  /*e0a0*/  @P0 SHF.R.U32.HI R13, RZ, R17, R12 ;  /* 0x00000011ff0d0219 */ /* 0x004fc6000001160c */
[----:B------:R-:W-:Y:S02]  /*e0b0*/  IMAD.IADD R11, R11, 0x1, R15 ;  /* 0x000000010b0b7824 */ /* 0x000fe400078e020f */
[----:B------:R-:W-:Y:S01]  /*e0c0*/  IMAD R12, R5, UR4, RZ ;  /* 0x00000004050c7c24 */ /* 0x000fe2000f8e02ff */
[--C-:B------:R-:W-:Y:S01]  /*e0d0*/  SHF.R.S32.HI R15, RZ, 0x1f, R13.reuse ;  /* 0x0000001fff0f7819 */ /* 0x100fe2000001140d */
[----:B------:R-:W-:Y:S02]  /*e0e0*/  IMAD.MOV R14, RZ, RZ, -R13 ;  /* 0x000000ffff0e7224 */ /* 0x000fe400078e0a0d */
[----:B------:R-:W-:-:S04]  /*e0f0*/  IMAD.WIDE.U32 R10, R3, UR4, R10 ;  /* 0x00000004030a7c25 */ /* 0x000fc8000f8e000a */
        /* <DEDUP_REMOVED lines=18> */
[----:B------:R-:W-:-:S02]  /*e220*/  IMAD R9, R22, 0x40, R153 ;  /* 0x0000004016097824 */ /* 0x000fc400078e0299 */
[----:B------:R-:W-:Y:S01]  /*e230*/  IMAD.IADD R15, R0, 0x1, -R11 ;  /* 0x00000001000f7824 */ /* 0x000fe200078e0a0b */
[----:B------:R-:W-:Y:S03]  /*e240*/  SHFL.IDX PT, R10, R17, RZ, 0x1c1f ;  /* 0x001c1fff110a7589 */ /* 0x000fe600000e0000 */
        /* <DEDUP_REMOVED lines=9> */
.L_x_4419:
[----:B------:R-:W1:Y:S01]  /*e2e0*/  S2R R14, SR_CTAID.X ;  /* 0x00000000000e7919 */ /* 0x000e620000002500 */
[----:B------:R-:W-:Y:S01]  /*e2f0*/  LEA.HI R21, R21, R20, RZ, 0x2 ;  /* 0x0000001415157211 */ /* 0x000fe200078f10ff */
[----:B------:R-:W2:Y:S01]  /*e300*/  S2UR UR7, SR_CTAID.Z ;  /* 0x00000000000779c3 */ /* 0x000ea20000002700 */
[----:B------:R-:W-:Y:S01]  /*e310*/  SHF.R.S32.HI R9, RZ, 0x1f, R7 ;  /* 0x0000001fff097819 */ /* 0x000fe20000011407 */
[----:B------:R-:W-:Y:S01]  /*e320*/  ULDC.64 UR8, c[0x0][0xc38] ;  /* 0x00030e0000087ab9 */ /* 0x000fe20000000a00 */
[----:B------:R-:W-:Y:S01]  /*e330*/  LOP3.LUT R21, R21, 0xfffffffc, RZ, 0xc0, !PT ;  /* 0xfffffffc15157812 */ /* 0x000fe200078ec0ff */
[----:B------:R-:W-:Y:S01]  /*e340*/  UIMAD UR6, UR6, UR8, URZ ;  /* 0x00000008060672a4 */ /* 0x000fe2000f8e023f */
[----:B------:R-:W-:Y:S01]  /*e350*/  R2UR UR10, R156 ;  /* 0x000000009c0a72ca */ /* 0x000fe200000e0000 */
[----:B------:R-:W-:Y:S01]  /*e360*/  BSSY B0, `(.L_x_4420) ;  /* 0x0000103000007945 */ /* 0x000fe20003800000 */
[----:B------:R-:W-:Y:S01]  /*e370*/  LEA.HI R9, R9, R154, RZ, 0x3 ;  /* 0x0000009a09097211 */ /* 0x000fe200078f18ff */
[----:B------:R-:W-:Y:S01]  /*e380*/  IMAD.IADD R21, R20, 0x1, -R21 ;  /* 0x0000000114157824 */ /* 0x000fe200078e0a15 */
[----:B0-----:R-:W0:Y:S01]  /*e390*/  LDC.64 R12, c[0x0][0xc40] ;  /* 0x00031000ff0c7b82 */ /* 0x001e220000000a00 */
[----:B------:R-:W-:-:S02]  /*e3a0*/  LEA.HI R155, R155, R8, RZ, 0x5 ;  /* 0x000000089b9b7211 */ /* 0x000fc400078f28ff */
[----:B------:R-:W-:Y:S02]  /*e3b0*/  LOP3.LUT R9, R9, 0xfffffff8, RZ, 0xc0, !PT ;  /* 0xfffffff809097812 */ /* 0x000fe400078ec0ff */
[C---:B------:R-:W-:Y:S02]  /*e3c0*/  LEA.HI R2, R21.reuse, R21, RZ, 0x1 ;  /* 0x0000001515027211 */ /* 0x040fe400078f08ff */
[----:B------:R-:W-:Y:S01]  /*e3d0*/  SHF.R.S32.HI R155, RZ, 0x5, R155 ;  /* 0x00000005ff9b7819 */ /* 0x000fe2000001149b */
[----:B------:R-:W3:Y:S01]  /*e3e0*/  @P1 LDC R4, c[0x0][0xcec] ;  /* 0x00033b00ff041b82 */ /* 0x000ee20000000800 */
[----:B------:R-:W-:Y:S01]  /*e3f0*/  LOP3.LUT R2, R2, 0x1ffffffe, RZ, 0xc0, !PT ;  /* 0x1ffffffe02027812 */ /* 0x000fe200078ec0ff */
[----:B------:R-:W-:Y:S01]  /*e400*/  IMAD.IADD R154, R154, 0x1, -R9 ;  /* 0x000000019a9a7824 */ /* 0x000fe200078e0a09 */
[----:B------:R-:W-:Y:S02]  /*e410*/  UIMAD.WIDE.U32 UR4, UR10, UR8, URZ ;  /* 0x000000080a0472a5 */ /* 0x000fe4000f8e003f */
[----:B------:R-:W-:Y:S01]  /*e420*/  UIMAD UR6, UR10, UR9, UR6 ;  /* 0x000000090a0672a4 */ /* 0x000fe2000f8e0206 */
[----:B------:R-:W-:Y:S01]  /*e430*/  IMAD.IADD R2, R21, 0x1, -R2 ;  /* 0x0000000115027824 */ /* 0x000fe200078e0a02 */
[----:B--2---:R-:W-:Y:S01]  /*e440*/  USHF.R.S32.HI UR8, URZ, 0x1f, UR7 ;  /* 0x0000001f3f087899 */ /* 0x004fe20008011407 */
[----:B------:R-:W2:Y:S01]  /*e450*/  @P1 LDC R17, c[0x0][0xcf0] ;  /* 0x00033c00ff111b82 */ /* 0x000ea20000000800 */
[----:B------:R-:W-:Y:S01]  /*e460*/  IMAD R155, R155, 0x10, R154 ;  /* 0x000000109b9b7824 */ /* 0x000fe200078e029a */
[----:B------:R-:W-:-:S02]  /*e470*/  UIADD3 UR6, UR5, UR6, URZ ;  /* 0x0000000605067290 */ /* 0x000fc4000fffe03f */
[----:B------:R-:W-:Y:S02]  /*e480*/  IMAD.U32 R11, RZ, RZ, UR5 ;  /* 0x00000005ff0b7e24 */ /* 0x000fe4000f8e00ff */
[----:B------:R-:W-:Y:S02]  /*e490*/  IMAD R9, R2, 0x8, R155 ;  /* 0x0000000802097824 */ /* 0x000fe400078e029b */
[----:B------:R-:W-:Y:S01]  /*e4a0*/  IMAD.U32 R10, RZ, RZ, UR4 ;  /* 0x00000004ff0a7e24 */ /* 0x000fe2000f8e00ff */
[----:B------:R-:W-:Y:S01]  /*e4b0*/  MOV R11, UR6 ;  /* 0x00000006000b7c02 */ /* 0x000fe20008000f00 */
[----:B-1----:R-:W-:Y:S01]  /*e4c0*/  IMAD R15, R14, 0x40, R9 ;  /* 0x000000400e0f7824 */ /* 0x002fe200078e0209 */
[----:B------:R-:W-:Y:S01]  /*e4d0*/  ULDC.64 UR4, c[0x0][0xc48] ;  /* 0x0003120000047ab9 */ /* 0x000fe20000000a00 */
[C---:B0-----:R-:W-:Y:S02]  /*e4e0*/  IMAD R2, R12.reuse, UR8, RZ ;  /* 0x000000080c027c24 */ /* 0x041fe4000f8e02ff */
[----:B------:R-:W-:-:S04]  /*e4f0*/  IMAD.WIDE.U32 R10, R12, UR7, R10 ;  /* 0x000000070c0a7c25 */ /* 0x000fc8000f8e000a */
[----:B---3--:R-:W-:-:S04]  /*e500*/  @P1 IMAD.HI.U32 R4, R15, R4, RZ ;  /* 0x000000040f041227 */ /* 0x008fc800078e00ff */
[----:B------:R-:W-:Y:S02]  /*e510*/  IMAD R13, R13, UR7, R2 ;  /* 0x000000070d0d7c24 */ /* 0x000fe4000f8e0202 */
[----:B------:R-:W-:Y:S01]  /*e520*/  IMAD.MOV.U32 R9, RZ, RZ, R15 ;  /* 0x000000ffff097224 */ /* 0x000fe200078e000f */
[----:B--2---:R-:W-:Y:S01]  /*e530*/  @P1 SHF.R.U32.HI R9, RZ, R17, R4 ;  /* 0x00000011ff091219 */ /* 0x004fe20000011604 */
[----:B------:R-:W-:Y:S02]  /*e540*/  IMAD R2, R5, UR4, RZ ;  /* 0x0000000405027c24 */ /* 0x000fe4000f8e02ff */
[----:B------:R-:W-:Y:S01]  /*e550*/  IMAD.IADD R11, R11, 0x1, R13 ;  /* 0x000000010b0b7824 */ /* 0x000fe200078e020d */
[--C-:B------:R-:W-:Y:S01]  /*e560*/  SHF.R.S32.HI R4, RZ, 0x1f, R9.reuse ;  /* 0x0000001fff047819 */ /* 0x100fe20000011409 */
[----:B------:R-:W-:Y:S02]  /*e570*/  IMAD R13, R3, UR5, R2 ;  /* 0x00000005030d7c24 */ /* 0x000fe4000f8e0202 */
[----:B------:R-:W-:-:S02]  /*e580*/  IMAD.MOV R5, RZ, RZ, -R9 ;  /* 0x000000ffff057224 */ /* 0x000fc400078e0a09 */
        /* <DEDUP_REMOVED lines=224> */
.L_x_4421:
[----:B------:R-:W-:Y:S05]  /*f390*/  BSYNC B0 ;  /* 0x0000000000007941 */ /* 0x000fea0003800000 */
.L_x_4420:
        /* <DEDUP_REMOVED lines=201> */
.L_x_4418:
[----:B------:R-:W1:Y:S02]  /*10030*/  S2R R0, SR_TID.X ;  /* 0x0000000000007919 */ /* 0x000e640000002100 */
[----:B-1----:R-:W-:-:S05]  /*10040*/  VIADD R2, R0, 0xffffff80 ;  /* 0xffffff8000027836 */ /* 0x002fca0000000000 */
[----:B------:R-:W-:-:S13]  /*10050*/  ISETP.GT.AND P0, PT, R2, 0x3f, PT ;  /* 0x0000003f0200780c */ /* 0x000fda0003f04270 */
[----:B------:R-:W-:Y:S05]  /*10060*/  @P0 BRA `(.L_x_4380) ;  /* 0x0000005c000c0947 */ /* 0x000fea0003800000 */
[----:B------:R-:W1:Y:S01]  /*10070*/  S2R R3, SR_CTAID.X ;  /* 0x0000000000037919 */ /* 0x000e620000002500 */
[----:B------:R-:W4:Y:S01]  /*10080*/  LDC R6, c[0x0][0xce8] ;  /* 0x00033a00ff067b82 */ /* 0x000f220000000800 */
[----:B------:R-:W-:Y:S01]  /*10090*/  ULDC UR4, c[0x0][0xb88] ;  /* 0x0002e20000047ab9 */ /* 0x000fe20000000800 */
[----:B-1----:R-:W-:Y:S02]  /*100a0*/  IMAD R0, R3, 0x40, R0 ;  /* 0x0000004003007824 */ /* 0x002fe400078e0200 */
[----:B----4-:R-:W-:Y:S02]  /*100b0*/  IMAD R3, R6, UR4, RZ ;  /* 0x0000000406037c24 */ /* 0x010fe4000f8e02ff */
[----:B------:R-:W-:-:S05]  /*100c0*/  VIADD R0, R0, 0xffffff80 ;  /* 0xffffff8000007836 */ /* 0x000fca0000000000 */
[----:B------:R-:W-:-:S13]  /*100d0*/  ISETP.GE.AND P0, PT, R0, R3, PT ;  /* 0x000000030000720c */ /* 0x000fda0003f06270 */
[----:B------:R-:W-:Y:S05]  /*100e0*/  @P0 BRA `(.L_x_4380) ;  /* 0x0000005800ec0947 */ /* 0x000fea0003800000 */
[----:B------:R-:W4:Y:S01]  /*100f0*/  LDL R4, [R1] ;  /* 0x0000000001047983 */ /* 0x000f220000100800 */
[----:B------:R-:W-:Y:S01]  /*10100*/  ISETP.NE.AND P0, PT, R6, 0x1, PT ;  /* 0x000000010600780c */ /* 0x000fe20003f05270 */
[----:B------:R-:W-:Y:S01]  /*10110*/  S2UR UR7, SR_CTAID.Z ;  /* 0x00000000000779c3 */ /* 0x000fe20000002700 */
[----:B------:R-:W-:Y:S01]  /*10120*/  ULDC.64 UR8, c[0x0][0xcd0] ;  /* 0x0003340000087ab9 */ /* 0x000fe20000000a00 */
[----:B------:R-:W-:Y:S01]  /*10130*/  IMAD.MOV.U32 R5, RZ, RZ, R0 ;  /* 0x000000ffff057224 */ /* 0x000fe200078e0000 */
[----:B------:R-:W-:-:S05]  /*10140*/  ULDC.64 UR12, c[0x0][0x208] ;  /* 0x00008200000c7ab9 */ /* 0x000fca0000000a00 */
[----:B------:R-:W1:Y:S08]  /*10150*/  LDC.64 R10, c[0x0][0xcd8] ;  /* 0x00033600ff0a7b82 */ /* 0x000e700000000a00 */
[----:B------:R-:W5:Y:S08]  /*10160*/  @P0 LDC R7, c[0x0][0xcec] ;  /* 0x00033b00ff070b82 */ /* 0x000f700000000800 */
[----:B------:R-:W2:Y:S08]  /*10170*/  @P0 LDC R9, c[0x0][0xcf0] ;  /* 0x00033c00ff090b82 */ /* 0x000eb00000000800 */
[----:B------:R-:W3:Y:S08]  /*10180*/  S2UR UR10, SR_CTAID.Y ;  /* 0x00000000000a79c3 */ /* 0x000ef00000002600 */
[----:B0-----:R-:W3:Y:S01]  /*10190*/  LDC R8, c[0x0][0xd50] ;  /* 0x00035400ff087b82 */ /* 0x001ee20000000800 */
[----:B----4-:R-:W-:Y:S01]  /*101a0*/  R2UR UR11, R4 ;  /* 0x00000000040b72ca */ /* 0x010fe200000e0000 */
[----:B-----5:R-:W-:-:S05]  /*101b0*/  @P0 IMAD.HI.U32 R4, R0, R7, RZ ;  /* 0x0000000700040227 */ /* 0x020fca00078e00ff */
[----:B--2---:R-:W-:-:S07]  /*101c0*/  @P0 SHF.R.U32.HI R5, RZ, R9, R4 ;  /* 0x00000009ff050219 */ /* 0x004fce0000011604 */
[----:B------:R-:W-:Y:S02]  /*101d0*/  USHF.R.S32.HI UR6, URZ, 0x1f, UR11 ;  /* 0x0000001f3f067899 */ /* 0x000fe4000801140b */
[----:B------:R-:W-:Y:S01]  /*101e0*/  IMAD R7, RZ, RZ, -UR11 ;  /* 0x8000000bff077e24 */ /* 0x000fe2000f8e02ff */
[----:B------:R-:W-:Y:S02]  /*101f0*/  UIMAD.WIDE.U32 UR4, UR11, UR8, URZ ;  /* 0x000000080b0472a5 */ /* 0x000fe4000f8e003f */
[----:B------:R-:W-:Y:S01]  /*10200*/  UIMAD UR6, UR6, UR8, URZ ;  /* 0x00000008060672a4 */ /* 0x000fe2000f8e023f */
[----:B---3--:R-:W-:Y:S01]  /*10210*/  IMAD R9, R8, R7, UR10 ;  /* 0x0000000a08097e24 */ /* 0x008fe2000f8e0207 */
[----:B------:R-:W-:Y:S01]  /*10220*/  USHF.R.S32.HI UR8, URZ, 0x1f, UR7 ;  /* 0x0000001f3f087899 */ /* 0x000fe20008011407 */
[----:B------:R-:W-:Y:S01]  /*10230*/  IMAD.MOV R7, RZ, RZ, -R5 ;  /* 0x000000ffff077224 */ /* 0x000fe200078e0a05 */
[----:B------:R-:W-:Y:S01]  /*10240*/  UIMAD UR6, UR11, UR9, UR6 ;  /* 0x000000090b0672a4 */ /* 0x000fe2000f8e0206 */
[----:B------:R-:W-:Y:S01]  /*10250*/  IMAD.U32 R3, RZ, RZ, UR5 ;  /* 0x00000005ff037e24 */ /* 0x000fe2000f8e00ff */
[----:B------:R-:W-:Y:S01]  /*10260*/  SHF.R.S32.HI R4, RZ, 0x1f, R9 ;  /* 0x0000001fff047819 */ /* 0x000fe20000011409 */
[----:B------:R-:W-:Y:S01]  /*10270*/  IMAD.U32 R2, RZ, RZ, UR4 ;  /* 0x00000004ff027e24 */ /* 0x000fe2000f8e00ff */
[----:B------:R-:W-:Y:S01]  /*10280*/  UIADD3 UR6, UR5, UR6, URZ ;  /* 0x0000000605067290 */ /* 0x000fe2000fffe03f */
[----:B-1----:R-:W-:-:S02]  /*10290*/  IMAD R12, R10, UR8, RZ ;  /* 0x000000080a0c7c24 */ /* 0x002fc4000f8e02ff */
        /* <DEDUP_REMOVED lines=24> */
.L_x_4378:
        /* <DEDUP_REMOVED lines=18> */
.L_x_4422:
[----:B------:R-:W-:Y:S01]  /*10540*/  ULDC UR43, c[0x0][0xd50] ;  /* 0x00035400002b7ab9 */ /* 0x000fe20000000800 */
[----:B------:R-:W-:Y:S01]  /*10550*/  UMOV UR36, UR6 ;  /* 0x0000000600247c82 */ /* 0x000fe20008000000 */
[----:B------:R-:W-:-:S11]  /*10560*/  UISETP.NE.AND UP0, UPT, UR43, 0x1, UPT ;  /* 0x000000012b00788c */ /* 0x000fd6000bf05270 */
[----:B------:R-:W-:Y:S01]  /*10570*/  @UP0 ULDC UR4, c[0x0][0xd54] ;  /* 0x0003550000040ab9 */ /* 0x000fe20000000800 */
[----:B------:R-:W-:Y:S01]  /*10580*/  @UP0 ULDC UR7, c[0x0][0xd58] ;  /* 0x0003560000070ab9 */ /* 0x000fe20000000800 */
[----:B------:R-:W-:-:S04]  /*10590*/  UIMAD.WIDE.U32 UR4, UR6, UR4, URZ ;  /* 0x00000004060472a5 */ /* 0x000fc8000f8e003f */
[----:B------:R-:W-:-:S12]  /*105a0*/  @UP0 USHF.R.U32.HI UR36, URZ, UR7, UR5 ;  /* 0x000000073f240299 */ /* 0x000fd80008011605 */
.L_x_4423:
[----:B------:R-:W-:Y:S01]  /*105b0*/  ISETP.LE.AND P0, PT, RZ, UR44, PT ;  /* 0x0000002cff007c0c */ /* 0x000fe2000bf03270 */
[----:B------:R-:W-:Y:S01]  /*105c0*/  UIADD3 UR4, -UR36, URZ, URZ ;  /* 0x0000003f24047290 */ /* 0x000fe2000fffe13f */
[----:B------:R-:W-:Y:S02]  /*105d0*/  IMAD.MOV.U32 R0, RZ, RZ, 0x1 ;  /* 0x00000001ff007424 */ /* 0x000fe400078e00ff */
[----:B------:R-:W-:Y:S01]  /*105e0*/  IMAD.MOV.U32 R6, RZ, RZ, RZ ;  /* 0x000000ffff067224 */ /* 0x000fe200078e00ff */
[----:B------:R-:W-:Y:S01]  /*105f0*/  UIMAD UR43, UR43, UR4, UR6 ;  /* 0x000000042b2b72a4 */ /* 0x000fe2000f8e0206 */
[----:B------:R-:W-:-:S07]  /*10600*/  IMAD.MOV.U32 R9, RZ, RZ, 0x1 ;  /* 0x00000001ff097424 */ /* 0x000fce00078e00ff */
        /* <DEDUP_REMOVED lines=40> */
[----:B------:R-:W-:Y:S02]  /*10890*/  IABS R5, R4 ;  /* 0x0000000400057213 */ /* 0x000fe40000000000 */
[----:B------:R-:W-:Y:S02]  /*108a0*/  R2UR UR11, R2 ;  /* 0x00000000020b72ca */ /* 0x000fe400000e0000 */
[----:B------:R-:W-:Y:S01]  /*108b0*/  MOV R4, UR6 ;  /* 0x0000000600047c02 */ /* 0x000fe20008000f00 */
[----:B------:R-:W-:Y:S01]  /*108c0*/  IMAD.MOV R5, RZ, RZ, -R5 ;  /* 0x000000ffff057224 */ /* 0x000fe200078e0a05 */
[----:B------:R-:W-:-:S09]  /*108d0*/  ULOP3.LUT UR6, UR6, UR10, URZ, 0x3c, !UPT ;  /* 0x0000000a06067292 */ /* 0x000fd2000f8e3c3f */
        /* <DEDUP_REMOVED lines=24> */
.L_x_4425:
        /* <DEDUP_REMOVED lines=32> */
.L_x_4426:
        /* <DEDUP_REMOVED lines=20> */
.L_x_4428:
[----:B------:R0:W1:Y:S01]  /*10da0*/  LDC.64 R2, c[0x4][R16] ;  /* 0x0100000010027b82 */ /* 0x0000620000000a00 */
[----:B------:R-:W-:Y:S01]  /*10db0*/  ULDC.64 UR6, c[0x4][0x90] ;  /* 0x0100240000067ab9 */ /* 0x000fe20000000a00 */
[----:B------:R-:W-:Y:S01]  /*10dc0*/  ULDC.64 UR8, c[0x4][0x98] ;  /* 0x0100260000087ab9 */ /* 0x000fe20000000a00 */
[----:B------:R-:W-:Y:S01]  /*10dd0*/  ULDC.64 UR4, c[0x4][0x18] ;  /* 0x0100060000047ab9 */ /* 0x000fe20000000a00 */
[----:B------:R-:W-:Y:S01]  /*10de0*/  IMAD.U32 R4, RZ, RZ, UR6 ;  /* 0x00000006ff047e24 */ /* 0x000fe2000f8e00ff */
[----:B------:R-:W-:Y:S01]  /*10df0*/  MOV R8, 0x70 ;  /* 0x0000007000087802 */ /* 0x000fe20000000f00 */
[----:B------:R-:W-:Y:S02]  /*10e00*/  IMAD.U32 R5, RZ, RZ, UR7 ;  /* 0x00000007ff057e24 */ /* 0x000fe4000f8e00ff */
[----:B------:R-:W-:Y:S02]  /*10e10*/  IMAD.U32 R6, RZ, RZ, UR8 ;  /* 0x00000008ff067e24 */ /* 0x000fe4000f8e00ff */
[----:B------:R-:W-:-:S02]  /*10e20*/  IMAD.U32 R7, RZ, RZ, UR9 ;  /* 0x00000009ff077e24 */ /* 0x000fc4000f8e00ff */
[----:B------:R-:W-:Y:S02]  /*10e30*/  IMAD.U32 R10, RZ, RZ, UR4 ;  /* 0x00000004ff0a7e24 */ /* 0x000fe4000f8e00ff */
[----:B------:R-:W-:Y:S02]  /*10e40*/  IMAD.U32 R11, RZ, RZ, UR5 ;  /* 0x00000005ff0b7e24 */ /* 0x000fe4000f8e00ff */
[----:B------:R-:W-:Y:S02]  /*10e50*/  IMAD.MOV.U32 R12, RZ, RZ, 0x1 ;  /* 0x00000001ff0c7424 */ /* 0x000fe400078e00ff */
[----:B0-----:R-:W-:-:S07]  /*10e60*/  IMAD.MOV.U32 R13, RZ, RZ, RZ ;  /* 0x000000ffff0d7224 */ /* 0x001fce00078e00ff */
[----:B------:R-:W-:-:S07]  /*10e70*/  LEPC R20, `(.L_x_4427) ;  /* 0x000000001014794e */ /* 0x000fce0000000000 */
[----:B-1----:R-:W-:Y:S05]  /*10e80*/  CALL.ABS.NOINC R2 ;  /* 0x0000000002007343 */ /* 0x002fea0003c00000 */
.L_x_4427:
        /* <DEDUP_REMOVED lines=25> */
.L_x_4529:
        /* <DEDUP_REMOVED lines=9> */
.L_x_4532:
[----:B------:R-:W-:Y:S05]  /*110b0*/  @!P6 BRA `(.L_x_4430) ;  /* 0x0000000000dce947 */ /* 0x000fea0003800000 */
[----:B------:R-:W-:Y:S01]  /*110c0*/  IMAD.MOV.U32 R16, RZ, RZ, R18 ;  /* 0x000000ffff107224 */ /* 0x000fe200078e0012 */
[----:B------:R-:W-:Y:S06]  /*110d0*/  @!P1 BRA `(.L_x_4432) ;  /* 0x0000000000549947 */ /* 0x000fec0003800000 */
[----:B0-----:R-:W-:Y:S01]  /*110e0*/  IMAD.MOV.U32 R6, RZ, RZ, R0 ;  /* 0x000000ffff067224 */ /* 0x001fe200078e0000 */
[----:B------:R-:W-:Y:S01]  /*110f0*/  ULDC.64 UR4, c[0x0][0x428] ;  /* 0x00010a0000047ab9 */ /* 0x000fe20000000a00 */
[----:B------:R-:W0:Y:S01]  /*11100*/  LDC R0, c[0x0][0x43c] ;  /* 0x00010f00ff007b82 */ /* 0x000e220000000800 */
[----:B------:R-:W-:Y:S01]  /*11110*/  IMAD R9, R19, UR4, RZ ;  /* 0x0000000413097c24 */ /* 0x000fe2000f8e02ff */
[----:B------:R-:W-:Y:S01]  /*11120*/  ULDC.64 UR6, c[0x0][0x208] ;  /* 0x0000820000067ab9 */ /* 0x000fe20000000a00 */
[----:B------:R-:W-:Y:S02]  /*11130*/  IMAD.MOV.U32 R7, RZ, RZ, R6 ;  /* 0x000000ffff077224 */ /* 0x000fe400078e0006 */
        /* <DEDUP_REMOVED lines=15> */
.L_x_4432:
[----:B------:R-:W-:Y:S01]  /*11230*/  IMAD.MOV.U32 R0, RZ, RZ, 0x1 ;  /* 0x00000001ff007424 */ /* 0x000fe200078e00ff */
[----:B01----:R-:W0:Y:S04]  /*11240*/  S2R R6, SR_TID.X ;  /* 0x0000000000067919 */ /* 0x003e280000002100 */
[----:B------:R-:W-:-:S04]  /*11250*/  SHF.L.U32 R0, R0, 0x1f, RZ ;  /* 0x0000001f00007819 */ /* 0x000fc800000006ff */
[----:B------:R-:W1:Y:S01]  /*11260*/  SYNCS.PHASECHK.TRANS64.TRYWAIT P0, [UR38+0x38840], R0 ;  /* 0x03884000ff0075a7 */ /* 0x000e620008000166 */
[----:B0-----:R-:W-:-:S04]  /*11270*/  LOP3.LUT R2, R6, 0x7f, RZ, 0xc0, !PT ;  /* 0x0000007f06027812 */ /* 0x001fc800078ec0ff */
[----:B------:R-:W-:Y:S01]  /*11280*/  ISETP.NE.AND P1, PT, R2, RZ, PT ;  /* 0x000000ff0200720c */ /* 0x000fe20003f25270 */
[----:B-1----:R-:W-:-:S12]  /*11290*/  @!P0 BRA `(.L_x_4433) ;  /* 0x0000004c00688947 */ /* 0x002fd80003800000 */
.L_x_4533:
[----:B------:R-:W-:Y:S05]  /*112a0*/  @P1 BRA `(.L_x_4434) ;  /* 0x0000000000181947 */ /* 0x000fea0003800000 */
[----:B------:R-:W1:Y:S01]  /*112b0*/  S2R R2, SR_TID.X ;  /* 0x0000000000027919 */ /* 0x000e620000002100 */
[----:B0-----:R-:W-:-:S04]  /*112c0*/  IMAD.MOV.U32 R0, RZ, RZ, 0x2000 ;  /* 0x00002000ff007424 */ /* 0x001fc800078e00ff */
[----:B------:R2:W-:Y:S01]  /*112d0*/  SYNCS.ARRIVE.TRANS64 RZ, [UR38+0x38830], R0 ;  /* 0x03883000ffff79a7 */ /* 0x0005e20008000026 */
[----:B-1----:R-:W-:-:S13]  /*112e0*/  LOP3.LUT P0, RZ, R2, 0x1f, RZ, 0xc0, !PT ;  /* 0x0000001f02ff7812 */ /* 0x002fda000780c0ff */
[----:B--2---:R-:W-:Y:S05]  /*112f0*/  @!P0 BRA `(.L_x_4434) ;  /* 0x0000000000048947 */ /* 0x004fea0003800000 */
[----:B------:R-:W-:Y:S01]  /*11300*/  BPT.TRAP 0x1 ;  /* 0x000000040000795c */ /* 0x000fe20000300000 */
.L_x_4434:
[----:B0-----:R-:W2:Y:S01]  /*11310*/  LDL R0, [R1+0xc] ;  /* 0x00000c0001007983 */ /* 0x001ea20000100800 */
        /* <DEDUP_REMOVED lines=17> */
.L_x_4430:
        /* <DEDUP_REMOVED lines=24> */
.L_x_4435:
        /* <DEDUP_REMOVED lines=24> */
[----:B------:R-:W-:Y:S01]  /*11730*/  IMAD.MOV.U32 R9, RZ, RZ, R11 ;  /* 0x000000ffff097224 */ /* 0x000fe200078e000b */
[----:B------:R2:W-:Y:S01]  /*11740*/  STL [R1+0x8], R11 ;  /* 0x0000080b01007387 */ /* 0x0005e20000100800 */
[----:B-1----:R-:W-:-:S05]  /*11750*/  @P0 IMAD.HI.U32 R0, R11, R0, RZ ;  /* 0x000000000b000227 */ /* 0x002fca00078e00ff */
[----:B0-----:R-:W-:Y:S01]  /*11760*/  @P0 SHF.R.U32.HI R9, RZ, R5, R0 ;  /* 0x00000005ff090219 */ /* 0x001fe20000011600 */
[----:B------:R-:W-:Y:S01]  /*11770*/  IMAD.U32 R5, RZ, RZ, UR5 ;  /* 0x00000005ff057e24 */ /* 0x000fe2000f8e00ff */
[----:B------:R-:W-:Y:S02]  /*11780*/  ULDC.64 UR4, c[0x0][0x2d0] ;  /* 0x0000b40000047ab9 */ /* 0x000fe40000000a00 */
[----:B------:R-:W-:Y:S01]  /*11790*/  SHF.R.S32.HI R0, RZ, 0x1f, R9 ;  /* 0x0000001fff007819 */ /* 0x000fe20000011409 */
[C---:B------:R-:W-:Y:S01]  /*117a0*/  IMAD.WIDE.U32 R2, R9.reuse, UR4, R2 ;  /* 0x0000000409027c25 */ /* 0x040fe2000f8e0002 */
[----:B------:R-:W-:-:S03]  /*117b0*/  IADD3 R4, -R9, RZ, RZ ;  /* 0x000000ff09047210 */ /* 0x000fc60007ffe1ff */
[----:B------:R-:W-:Y:S02]  /*117c0*/  IMAD R0, R0, UR4, RZ ;  /* 0x0000000400007c24 */ /* 0x000fe4000f8e02ff */
[----:B------:R-:W-:Y:S02]  /*117d0*/  IMAD R5, R7, R4, R11 ;  /* 0x0000000407057224 */ /* 0x000fe400078e020b */
[----:B--2---:R-:W-:Y:S01]  /*117e0*/  IMAD R11, R9, UR5, R0 ;  /* 0x00000005090b7c24 */ /* 0x004fe2000f8e0200 */
[----:B------:R-:W-:Y:S02]  /*117f0*/  ULDC.64 UR4, c[0x0][0x2c8] ;  /* 0x0000b20000047ab9 */ /* 0x000fe40000000a00 */
[----:B------:R-:W-:Y:S01]  /*11800*/  SHF.R.S32.HI R0, RZ, 0x1f, R5 ;  /* 0x0000001fff007819 */ /* 0x000fe20000011405 */
[----:B------:R-:W-:-:S04]  /*11810*/  IMAD.IADD R3, R3, 0x1, R11 ;  /* 0x0000000103037824 */ /* 0x000fc800078e020b */
[----:B------:R-:W-:Y:S02]  /*11820*/  IMAD R0, R0, UR4, RZ ;  /* 0x0000000400007c24 */ /* 0x000fe4000f8e02ff */
[----:B------:R-:W-:-:S04]  /*11830*/  IMAD.WIDE.U32 R2, R5, UR4, R2 ;  /* 0x0000000405027c25 */ /* 0x000fc8000f8e0002 */
[----:B------:R-:W-:Y:S01]  /*11840*/  IMAD R9, R5, UR5, R0 ;  /* 0x0000000505097c24 */ /* 0x000fe2000f8e0200 */
[----:B------:R-:W-:Y:S02]  /*11850*/  ULDC.64 UR4, c[0x0][0x280] ;  /* 0x0000a00000047ab9 */ /* 0x000fe40000000a00 */
[C---:B------:R-:W-:Y:S01]  /*11860*/  LEA R0, P0, R2.reuse, UR4, 0x1 ;  /* 0x0000000402007c11 */ /* 0x040fe2000f8008ff */
[----:B------:R-:W-:Y:S01]  /*11870*/  IMAD.IADD R3, R3, 0x1, R9 ;  /* 0x0000000103037824 */ /* 0x000fe200078e0209 */
[----:B------:R-:W-:Y:S01]  /*11880*/  ULDC UR4, c[0x0][0x2b8] ;  /* 0x0000ae0000047ab9 */ /* 0x000fe20000000800 */
[----:B------:R-:W0:Y:S03]  /*11890*/  S2R R9, SR_TID.X ;  /* 0x0000000000097919 */ /* 0x000e260000002100 */
[----:B------:R-:W-:Y:S01]  /*118a0*/  LEA.HI.X R3, R2, UR5, R3, 0x1, P0 ;  /* 0x0000000502037c11 */ /* 0x000fe200080f0c03 */
[----:B0-----:R-:W-:-:S05]  /*118b0*/  IMAD.SHL.U32 R2, R9, 0x8, RZ ;  /* 0x0000000809027824 */ /* 0x001fca00078e00ff */
        /* <DEDUP_REMOVED lines=8> */
[----:B------:R-:W0:Y:S01]  /*11940*/  S2R R4, SR_TID.X ;  /* 0x0000000000047919 */ /* 0x000e220000002100 */
[----:B------:R-:W-:Y:S01]  /*11950*/  ULDC UR4, c[0x0][0x288] ;  /* 0x0000a20000047ab9 */ /* 0x000fe20000000800 */
[----:B------:R-:W-:Y:S01]  /*11960*/  IMAD R8, R8, 0x40, R6 ;  /* 0x0000004008087824 */ /* 0x000fe200078e0206 */
[----:B------:R-:W-:Y:S01]  /*11970*/  ULDC.64 UR6, c[0x0][0x208] ;  /* 0x0000820000067ab9 */ /* 0x000fe20000000a00 */
[----:B------:R-:W1:Y:S01]  /*11980*/  SHFL.IDX PT, R14, R0, RZ, 0x181f ;  /* 0x00181fff000e7589 */ /* 0x000e6200000e0000 */
[----:B------:R-:W-:Y:S02]  /*11990*/  IMAD R2, R7, UR4, RZ ;  /* 0x0000000407027c24 */ /* 0x000fe4000f8e02ff */
[C---:B------:R-:W-:Y:S01]  /*119a0*/  VIADD R6, R8.reuse, 0x10 ;  /* 0x0000001008067836 */ /* 0x040fe20000000000 */
[----:B------:R2:W-:Y:S02]  /*119b0*/  STL [R1+0x4], R8 ;  /* 0x0000040801007387 */ /* 0x0005e40000100800 */
[----:B------:R-:W-:-:S02]  /*119c0*/  ISETP.GE.AND P1, PT, R8, R2, PT ;  /* 0x000000020800720c */ /* 0x000fc40003f26270 */
[----:B------:R-:W-:Y:S01]  /*119d0*/  STL [R1+0x10], R6 ;  /* 0x0000100601007387 */ /* 0x000fe20000100800 */
[----:B--2---:R-:W-:-:S10]  /*119e0*/  VIADD R8, R8, 0x20 ;  /* 0x0000002008087836 */ /* 0x004fd40000000000 */
[----:B------:R-:W-:Y:S01]  /*119f0*/  @!P1 LEA R9, R10, UR38, 0x1 ;  /* 0x000000260a099c11 */ /* 0x000fe2000f8e08ff */
[----:B------:R-:W-:Y:S01]  /*11a00*/  STL [R1+0x14], R8 ;  /* 0x0000140801007387 */ /* 0x000fe20000100800 */
[----:B0-----:R-:W-:-:S03]  /*11a10*/  IMAD.SHL.U32 R11, R4, 0x8, RZ ;  /* 0x00000008040b7824 */ /* 0x001fc600078e00ff */
[----:B------:R-:W0:Y:S02]  /*11a20*/  SHFL.IDX PT, R4, R3, RZ, 0x181f ;  /* 0x00181fff03047589 */ /* 0x000e2400000e0000 */
[----:B------:R-:W-:-:S04]  /*11a30*/  LOP3.LUT R11, R11, 0x38, RZ, 0xc0, !PT ;  /* 0x000000380b0b7812 */ /* 0x000fc800078ec0ff */
[----:B-1----:R-:W-:-:S05]  /*11a40*/  @!P1 LEA R14, P2, R11, R14, 0x1 ;  /* 0x0000000e0b0e9211 */ /* 0x002fca00078408ff */
[----:B0-----:R-:W-:Y:S02]  /*11a50*/  @!P1 IMAD.X R5, RZ, RZ, R4, P2 ;  /* 0x000000ffff059224 */ /* 0x001fe400010e0604 */
[----:B------:R-:W-:Y:S02]  /*11a60*/  @!P1 IMAD.MOV.U32 R4, RZ, RZ, R14 ;  /* 0x000000ffff049224 */ /* 0x000fe400078e000e */
[----:B------:R-:W0:Y:S04]  /*11a70*/  SHFL.IDX PT, R14, R0, 0x1, 0x181f ;  /* 0x00381f00000e7f89 */ /* 0x000e2800000e0000 */
[----:B------:R1:W-:Y:S01]  /*11a80*/  @!P1 LDGSTS.E.BYPASS.LTC128B.128 [R9+0x20400], desc[UR6][R4.64], !P0 ;  /* 0x2040000004099fae */ /* 0x0003e2000c101d46 */
[----:B------:R-:W-:-:S03]  /*11a90*/  ISETP.GE.AND P1, PT, R6, R2, PT ;  /* 0x000000020600720c */ /* 0x000fc60003f26270 */
[----:B-1----:R-:W1:Y:S10]  /*11aa0*/  SHFL.IDX PT, R4, R3, 0x1, 0x181f ;  /* 0x00381f0003047f89 */ /* 0x002e7400000e0000 */
[----:B------:R-:W-:-:S02]  /*11ab0*/  @!P1 LEA R7, R10, UR38, 0x1 ;  /* 0x000000260a079c11 */ /* 0x000fc4000f8e08ff */
[----:B0-----:R-:W-:Y:S02]  /*11ac0*/  @!P1 LEA R6, P2, R11, R14, 0x1 ;  /* 0x0000000e0b069211 */ /* 0x001fe400078408ff */
[----:B------:R-:W0:Y:S03]  /*11ad0*/  SHFL.IDX PT, R14, R0, 0x2, 0x181f ;  /* 0x00581f00000e7f89 */ /* 0x000e2600000e0000 */
        /* <DEDUP_REMOVED lines=14> */
.L_x_4542:
[----:B--2---:R-:W2:Y:S01]  /*11bc0*/  LDL R4, [R1+0x4] ;  /* 0x0000040001047983 */ /* 0x004ea20000100800 */
[----:B------:R-:W-:Y:S01]  /*11bd0*/  ULDC.64 UR4, c[0x0][0x208] ;  /* 0x0000820000047ab9 */ /* 0x000fe20000000a00 */
[----:B------:R-:W0:Y:S02]  /*11be0*/  S2R R0, SR_TID.X ;  /* 0x0000000000007919 */ /* 0x000e240000002100 */
[----:B0-----:R-:W-:-:S05]  /*11bf0*/  IMAD.SHL.U32 R0, R0, 0x8, RZ ;  /* 0x0000000800007824 */ /* 0x001fca00078e00ff */
[----:B------:R-:W-:Y:S01]  /*11c00*/  LOP3.LUT R0, R0, 0x38, RZ, 0xc0, !PT ;  /* 0x0000003800007812 */ /* 0x000fe200078ec0ff */
        /* <DEDUP_REMOVED lines=42> */
.L_x_4437:
[----:B------:R-:W2:Y:S01]  /*11eb0*/  LDL.LU.64 R6, [R1+0x20] ;  /* 0x0000200001067983 */ /* 0x000ea20000300a00 */
[----:B------:R-:W-:-:S03]  /*11ec0*/  ULDC.64 UR8, c[0x0][0x3e0] ;  /* 0x0000f80000087ab9 */ /* 0x000fc60000000a00 */
[----:B------:R-:W3:Y:S04]  /*11ed0*/  LDL.LU R2, [R1+0x2c] ;  /* 0x00002c0001027983 */ /* 0x000ee80000300800 */
[----:B0-----:R-:W4:Y:S01]  /*11ee0*/  LDL.LU R4, [R1+0x8] ;  /* 0x0000080001047983 */ /* 0x001f220000300800 */
[----:B------:R-:W-:Y:S01]  /*11ef0*/  UIMAD UR6, UR45, UR8, URZ ;  /* 0x000000082d0672a4 */ /* 0x000fe2000f8e023f */
[----:B------:R-:W-:Y:S01]  /*11f00*/  LOP3.LUT R17, R17, 0xfffffff7, RZ, 0xc0, !PT ;  /* 0xfffffff711117812 */ /* 0x000fe200078ec0ff */
[----:B------:R-:W0:Y:S02]  /*11f10*/  S2R R8, SR_TID.X ;  /* 0x0000000000087919 */ /* 0x000e240000002100 */
[----:B------:R-:W-:Y:S01]  /*11f20*/  UIMAD UR6, UR44, UR9, UR6 ;  /* 0x000000092c0672a4 */ /* 0x000fe2000f8e0206 */
[----:B0-----:R-:W-:-:S04]  /*11f30*/  SHF.L.U32 R10, R8, 0x3, RZ ;  /* 0x00000003080a7819 */ /* 0x001fc800000006ff */
[----:B------:R-:W-:Y:S02]  /*11f40*/  LOP3.LUT R10, R10, 0x38, RZ, 0xc0, !PT ;  /* 0x000000380a0a7812 */ /* 0x000fe400078ec0ff */
[----:B--2---:R-:W-:Y:S02]  /*11f50*/  R2UR UR5, R7 ;  /* 0x00000000070572ca */ /* 0x004fe400000e0000 */
[----:B------:R-:W0:Y:S01]  /*11f60*/  LDC R7, c[0x0][0x448] ;  /* 0x00011200ff077b82 */ /* 0x000e220000000800 */
[----:B------:R-:W-:Y:S02]  /*11f70*/  R2UR UR4, R6 ;  /* 0x00000000060472ca */ /* 0x000fe400000e0000 */
[----:B---3--:R-:W-:-:S13]  /*11f80*/  R2UR UR5, R2 ;  /* 0x00000000020572ca */ /* 0x008fda00000e0000 */
[----:B------:R-:W-:-:S03]  /*11f90*/  UIMAD.WIDE.U32 UR4, UR44, UR8, UR4 ;  /* 0x000000082c0472a5 */ /* 0x000fc6000f8e0004 */
[----:B------:R-:W-:Y:S01]  /*11fa0*/  ULDC.64 UR8, c[0x0][0x3d0] ;  /* 0x0000f40000087ab9 */ /* 0x000fe20000000a00 */
[----:B------:R-:W-:Y:S01]  /*11fb0*/  UIADD3 UR5, UR5, UR6, URZ ;  /* 0x0000000605057290 */ /* 0x000fe2000fffe03f */
[----:B0-----:R-:W-:-:S13]  /*11fc0*/  ISETP.NE.AND P0, PT, R7, 0x1, PT ;  /* 0x000000010700780c */ /* 0x001fda0003f05270 */
[----:B------:R-:W4:Y:S08]  /*11fd0*/  @P0 LDC R2, c[0x0][0x44c] ;  /* 0x00011300ff020b82 */ /* 0x000f300000000800 */
[----:B------:R-:W0:Y:S01]  /*11fe0*/  @P0 LDC R0, c[0x0][0x450] ;  /* 0x00011400ff000b82 */ /* 0x000e220000000800 */
[----:B----4-:R-:W-:-:S04]  /*11ff0*/  @P0 IMAD.HI.U32 R3, R4, R2, RZ ;  /* 0x0000000204030227 */ /* 0x010fc800078e00ff */
[----:B------:R-:W-:Y:S01]  /*12000*/  IMAD.MOV.U32 R2, RZ, RZ, R4 ;  /* 0x000000ffff027224 */ /* 0x000fe200078e0004 */
[----:B0-----:R-:W-:-:S04]  /*12010*/  @P0 SHF.R.U32.HI R2, RZ, R0, R3 ;  /* 0x00000000ff020219 */ /* 0x001fc80000011603 */
[--C-:B------:R-:W-:Y:S01]  /*12020*/  SHF.R.S32.HI R3, RZ, 0x1f, R2.reuse ;  /* 0x0000001fff037819 */ /* 0x100fe20000011402 */
[----:B------:R-:W-:-:S04]  /*12030*/  IMAD.MOV R0, RZ, RZ, -R2 ;  /* 0x000000ffff007224 */ /* 0x000fc800078e0a02 */
[----:B------:R-:W-:Y:S02]  /*12040*/  IMAD R0, R7, R0, R4 ;  /* 0x0000000007007224 */ /* 0x000fe400078e0204 */
[----:B------:R-:W-:Y:S02]  /*12050*/  IMAD R5, R3, UR8, RZ ;  /* 0x0000000803057c24 */ /* 0x000fe4000f8e02ff */
[----:B------:R-:W-:Y:S01]  /*12060*/  IMAD.U32 R3, RZ, RZ, UR8 ;  /* 0x00000008ff037e24 */ /* 0x000fe2000f8e00ff */
[----:B------:R-:W-:Y:S01]  /*12070*/  SHF.R.S32.HI R4, RZ, 0x1f, R0 ;  /* 0x0000001fff047819 */ /* 0x000fe20000011400 */
[C---:B------:R-:W-:Y:S02]  /*12080*/  IMAD R5, R2.reuse, UR9, R5 ;  /* 0x0000000902057c24 */ /* 0x040fe4000f8e0205 */
        /* <DEDUP_REMOVED lines=9> */
[----:B------:R-:W-:Y:S02]  /*12120*/  ULDC UR4, c[0x0][0x3b8] ;  /* 0x0000ee0000047ab9 */ /* 0x000fe40000000800 */
[----:B------:R-:W-:Y:S02]  /*12130*/  ISETP.GE.AND P3, PT, R10, UR4, PT ;  /* 0x000000040a007c0c */ /* 0x000fe4000bf66270 */
[----:B------:R-:W-:Y:S02]  /*12140*/  LEA.HI.X R6, R2, UR5, R3, 0x1, P0 ;  /* 0x0000000502067c11 */ /* 0x000fe400080f0c03 */
[----:B------:R-:W-:-:S04]  /*12150*/  LOP3.LUT R2, R10, 0x40, RZ, 0xfc, !PT ;  /* 0x000000400a027812 */ /* 0x000fc800078efcff */
[----:B------:R-:W-:Y:S02]  /*12160*/  ISETP.GE.AND P1, PT, R2, UR4, PT ;  /* 0x0000000402007c0c */ /* 0x000fe4000bf26270 */
[----:B------:R-:W-:Y:S02]  /*12170*/  LOP3.LUT R2, R10, 0x80, RZ, 0xfc, !PT ;  /* 0x000000800a027812 */ /* 0x000fe400078efcff */
[----:B------:R-:W-:Y:S02]  /*12180*/  SEL R4, RZ, 0x2, P1 ;  /* 0x00000002ff047807 */ /* 0x000fe40000800000 */
[----:B------:R-:W-:Y:S02]  /*12190*/  ISETP.GE.AND P2, PT, R2, UR4, PT ;  /* 0x0000000402007c0c */ /* 0x000fe4000bf46270 */
[----:B------:R-:W-:Y:S02]  /*121a0*/  SEL R2, RZ, 0x1, P3 ;  /* 0x00000001ff027807 */ /* 0x000fe40001800000 */
[----:B------:R-:W-:-:S03]  /*121b0*/  SEL R3, RZ, 0x4, P2 ;  /* 0x00000004ff037807 */ /* 0x000fc60001000000 */
[----:B------:R-:W-:Y:S02]  /*121c0*/  @P1 LOP3.LUT R17, R17, 0x8, RZ, 0xfc, !PT ;  /* 0x0000000811111812 */ /* 0x000fe400078efcff */
[----:B------:R-:W-:Y:S02]  /*121d0*/  IADD3 R2, R3, R4, R2 ;  /* 0x0000000403027210 */ /* 0x000fe40007ffe002 */
[C---:B------:R-:W-:Y:S02]  /*121e0*/  LOP3.LUT R3, R10.reuse, 0xc0, RZ, 0xfc, !PT ;  /* 0x000000c00a037812 */ /* 0x040fe400078efcff */
[----:B------:R-:W-:Y:S02]  /*121f0*/  LOP3.LUT R17, R17, 0xfffffffb, RZ, 0xc0, !PT ;  /* 0xfffffffb11117812 */ /* 0x000fe400078ec0ff */
[----:B------:R-:W-:Y:S02]  /*12200*/  ISETP.GE.AND P5, PT, R3, UR4, PT ;  /* 0x0000000403007c0c */ /* 0x000fe4000bfa6270 */
[----:B------:R-:W-:-:S02]  /*12210*/  LOP3.LUT R3, R10, 0x100, RZ, 0xfc, !PT ;  /* 0x000001000a037812 */ /* 0x000fc400078efcff */
[----:B------:R-:W-:Y:S02]  /*12220*/  SEL R4, RZ, 0x8, P5 ;  /* 0x00000008ff047807 */ /* 0x000fe40002800000 */
[----:B------:R-:W-:Y:S02]  /*12230*/  ISETP.GE.AND P0, PT, R3, UR4, PT ;  /* 0x0000000403007c0c */ /* 0x000fe4000bf06270 */
[----:B------:R-:W-:Y:S02]  /*12240*/  LOP3.LUT R17, R17, 0xffffffef, RZ, 0xc0, !PT ;  /* 0xffffffef11117812 */ /* 0x000fe400078ec0ff */
[----:B------:R-:W-:Y:S02]  /*12250*/  SEL R3, RZ, 0x10, P0 ;  /* 0x00000010ff037807 */ /* 0x000fe40000000000 */
[----:B------:R-:W-:Y:S02]  /*12260*/  @P3 LOP3.LUT R17, R17, 0x10, RZ, 0xfc, !PT ;  /* 0x0000001011113812 */ /* 0x000fe400078efcff */
[----:B------:R-:W-:-:S02]  /*12270*/  IADD3 R2, R3, R2, R4 ;  /* 0x0000000203027210 */ /* 0x000fc40007ffe004 */
[C---:B------:R-:W-:Y:S02]  /*12280*/  LOP3.LUT R3, R10.reuse, 0x180, RZ, 0xfc, !PT ;  /* 0x000001800a037812 */ /* 0x040fe400078efcff */
[----:B------:R-:W-:Y:S02]  /*12290*/  @P2 LOP3.LUT R17, R17, 0x4, RZ, 0xfc, !PT ;  /* 0x0000000411112812 */ /* 0x000fe400078efcff */
[----:B------:R-:W-:Y:S02]  /*122a0*/  ISETP.GE.AND P1, PT, R3, UR4, PT ;  /* 0x0000000403007c0c */ /* 0x000fe4000bf26270 */
[----:B------:R-:W-:Y:S02]  /*122b0*/  LOP3.LUT R3, R10, 0x140, RZ, 0xfc, !PT ;  /* 0x000001400a037812 */ /* 0x000fe400078efcff */
[----:B------:R-:W-:Y:S02]  /*122c0*/  SEL R4, RZ, 0x40, P1 ;  /* 0x00000040ff047807 */ /* 0x000fe40000800000 */
[----:B------:R-:W-:-:S04]  /*122d0*/  ISETP.GE.AND P1, PT, R3, UR4, PT ;  /* 0x0000000403007c0c */ /* 0x000fc8000bf26270 */
[----:B------:R-:W-:-:S04]  /*122e0*/  SEL R3, RZ, 0x20, P1 ;  /* 0x00000020ff037807 */ /* 0x000fc80000800000 */
[----:B------:R-:W-:Y:S02]  /*122f0*/  IADD3 R4, R4, R2, R3 ;  /* 0x0000000204047210 */ /* 0x000fe40007ffe003 */
[----:B------:R-:W-:-:S04]  /*12300*/  LOP3.LUT R2, R10, 0x1c0, RZ, 0xfc, !PT ;  /* 0x000001c00a027812 */ /* 0x000fc800078efcff */
        /* <DEDUP_REMOVED lines=104> */
.L_x_4552:
        /* <DEDUP_REMOVED lines=38> */
.L_x_4440:
[----:B------:R-:W-:Y:S05]  /*12bf0*/  BSYNC B0 ;  /* 0x0000000000007941 */ /* 0x000fea0003800000 */
.L_x_4439:
        /* <DEDUP_REMOVED lines=9> */
.L_x_4553:
        /* <DEDUP_REMOVED lines=9> */
.L_x_4554:
        /* <DEDUP_REMOVED lines=8> */
.L_x_4446:
[----:B------:R-:W-:Y:S05]  /*12da0*/  BSYNC B1 ;  /* 0x0000000000017941 */ /* 0x000fea0003800000 */
.L_x_4445:
        /* <DEDUP_REMOVED lines=11> */
.L_x_4447:
        /* <DEDUP_REMOVED lines=13> */
.L_x_4448:
        /* <DEDUP_REMOVED lines=13> */
.L_x_4449:
        /* <DEDUP_REMOVED lines=13> */
.L_x_4450:
        /* <DEDUP_REMOVED lines=13> */
.L_x_4451:
        /* <DEDUP_REMOVED lines=13> */
.L_x_4452:
        /* <DEDUP_REMOVED lines=13> */
.L_x_4453:
        /* <DEDUP_REMOVED lines=13> */
.L_x_4454:
        /* <DEDUP_REMOVED lines=8> */
.L_x_4443:
[----:B------:R-:W-:Y:S05]  /*13490*/  BSYNC B0 ;  /* 0x0000000000007941 */ /* 0x000fea0003800000 */
.L_x_4442:
        /* <DEDUP_REMOVED lines=30> */
.L_x_4496:
        /* <DEDUP_REMOVED lines=9> */
[----:B------:R-:W-:Y:S01]  /*13710*/  MOV R13, R8 ;  /* 0x00000008000d7202 */ /* 0x000fe20000000f00 */
        /* <DEDUP_REMOVED lines=18> */
.L_x_4458:
[----:B------:R-:W1:Y:S01]  /*13840*/  S2R R2, SR_TID.X ;  /* 0x0000000000027919 */ /* 0x000e620000002100 */
[----:B------:R-:W-:Y:S01]  /*13850*/  BSSY B2, `(.L_x_4459) ;  /* 0x0000006000027945 */ /* 0x000fe20003800000 */
[----:B-1----:R-:W-:Y:S02]  /*13860*/  LOP3.LUT R3, R2, 0x7f, RZ, 0xc0, !PT ;  /* 0x0000007f02037812 */ /* 0x002fe400078ec0ff */
[----:B------:R-:W-:Y:S02]  /*13870*/  SHF.L.U32 R2, R0, 0x1f, RZ ;  /* 0x0000001f00027819 */ /* 0x000fe400000006ff */
[----:B------:R-:W-:Y:S02]  /*13880*/  ISETP.NE.AND P2, PT, R3, RZ, PT ;  /* 0x000000ff0300720c */ /* 0x000fe40003f45270 */
[----:B------:R-:W1:Y:S02]  /*13890*/  SYNCS.PHASECHK.TRANS64.TRYWAIT P0, [UR38+0x38848], R2 ;  /* 0x03884802ff0075a7 */ /* 0x000e640008000166 */
[----:B-1----:R-:W-:Y:S09]  /*138a0*/  @!P0 BRA `(.L_x_4460) ;  /* 0x0000003400f88947 */ /* 0x002ff20003800000 */
.L_x_4555:
[----:B------:R-:W-:Y:S05]  /*138b0*/  BSYNC B2 ;  /* 0x0000000000027941 */ /* 0x000fea0003800000 */
.L_x_4459:
[----:B------:R-:W-:Y:S04]  /*138c0*/  BSSY B2, `(.L_x_4461) ;  /* 0x0000007000027945 */ /* 0x000fe80003800000 */
[----:B------:R-:W-:Y:S05]  /*138d0*/  @P2 BRA `(.L_x_4462) ;  /* 0x0000000000142947 */ /* 0x000fea0003800000 */
[----:B------:R-:W-:Y:S01]  /*138e0*/  ISETP.NE.AND P0, PT, R10, RZ, PT ;  /* 0x000000ff0a00720c */ /* 0x000fe20003f05270 */
[----:B-1----:R-:W-:-:S04]  /*138f0*/  IMAD.MOV.U32 R3, RZ, RZ, 0x2000 ;  /* 0x00002000ff037424 */ /* 0x002fc800078e00ff */
[----:B------:R3:W-:Y:S08]  /*13900*/  SYNCS.ARRIVE.TRANS64 RZ, [UR38+0x38838], R3 ;  /* 0x03883803ffff79a7 */ /* 0x0007f00008000026 */
[----:B---3--:R-:W-:Y:S05]  /*13910*/  @!P0 BRA `(.L_x_4462) ;  /* 0x0000000000048947 */ /* 0x008fea0003800000 */
[----:B------:R-:W-:Y:S01]  /*13920*/  BPT.TRAP 0x1 ;  /* 0x000000040000795c */ /* 0x000fe20000300000 */
.L_x_4462:
[----:B------:R-:W-:Y:S05]  /*13930*/  BSYNC B2 ;  /* 0x0000000000027941 */ /* 0x000fea0003800000 */
.L_x_4461:
        /* <DEDUP_REMOVED lines=11> */
.L_x_4463:
        /* <DEDUP_REMOVED lines=10> */
.L_x_4556:
[----:B------:R-:W-:Y:S05]  /*13a90*/  BSYNC B2 ;  /* 0x0000000000027941 */ /* 0x000fea0003800000 */
.L_x_4464:
        /* <DEDUP_REMOVED lines=9> */
.L_x_4467:
[----:B------:R-:W-:Y:S05]  /*13b30*/  BSYNC B2 ;  /* 0x0000000000027941 */ /* 0x000fea0003800000 */
.L_x_4466:
        /* <DEDUP_REMOVED lines=9> */
.L_x_4468:
        /* <DEDUP_REMOVED lines=13> */
.L_x_4469:
        /* <DEDUP_REMOVED lines=13> */
.L_x_4470:
        /* <DEDUP_REMOVED lines=13> */
.L_x_4471:
        /* <DEDUP_REMOVED lines=13> */
.L_x_4472:
        /* <DEDUP_REMOVED lines=13> */
.L_x_4473:
        /* <DEDUP_REMOVED lines=13> */
.L_x_4474:
        /* <DEDUP_REMOVED lines=13> */
.L_x_4475:
        /* <DEDUP_REMOVED lines=8> */
.L_x_4457:
[----:B------:R-:W-:Y:S05]  /*14200*/  BSYNC B1 ;  /* 0x0000000000017941 */ /* 0x000fea0003800000 */
.L_x_4456:
        /* <DEDUP_REMOVED lines=27> */
.L_x_4478:
[----:B------:R-:W1:Y:S01]  /*143c0*/  S2R R2, SR_TID.X ;  /* 0x0000000000027919 */ /* 0x000e620000002100 */
[----:B------:R-:W-:Y:S01]  /*143d0*/  BSSY B2, `(.L_x_4479) ;  /* 0x0000006000027945 */ /* 0x000fe20003800000 */
[----:B-1----:R-:W-:Y:S02]  /*143e0*/  LOP3.LUT R3, R2, 0x7f, RZ, 0xc0, !PT ;  /* 0x0000007f02037812 */ /* 0x002fe400078ec0ff */
[----:B------:R-:W-:Y:S02]  /*143f0*/  SHF.L.U32 R2, R0, 0x1f, RZ ;  /* 0x0000001f00027819 */ /* 0x000fe400000006ff */
[----:B------:R-:W-:Y:S02]  /*14400*/  ISETP.NE.AND P2, PT, R3, RZ, PT ;  /* 0x000000ff0300720c */ /* 0x000fe40003f45270 */
[----:B------:R-:W1:Y:S02]  /*14410*/  SYNCS.PHASECHK.TRANS64.TRYWAIT P0, [UR38+0x38840], R2 ;  /* 0x03884002ff0075a7 */ /* 0x000e640008000166 */
[----:B-1----:R-:W-:Y:S09]  /*14420*/  @!P0 BRA `(.L_x_4480) ;  /* 0x0000002c00488947 */ /* 0x002ff20003800000 */
.L_x_4557:
[----:B------:R-:W-:Y:S05]  /*14430*/  BSYNC B2 ;  /* 0x0000000000027941 */ /* 0x000fea0003800000 */
.L_x_4479:
[----:B------:R-:W-:Y:S04]  /*14440*/  BSSY B2, `(.L_x_4481) ;  /* 0x0000007000027945 */ /* 0x000fe80003800000 */
[----:B------:R-:W-:Y:S05]  /*14450*/  @P2 BRA `(.L_x_4482) ;  /* 0x0000000000142947 */ /* 0x000fea0003800000 */
[----:B------:R-:W-:Y:S01]  /*14460*/  ISETP.NE.AND P0, PT, R10, RZ, PT ;  /* 0x000000ff0a00720c */ /* 0x000fe20003f05270 */
[----:B-1----:R-:W-:-:S04]  /*14470*/  IMAD.MOV.U32 R3, RZ, RZ, 0x2000 ;  /* 0x00002000ff037424 */ /* 0x002fc800078e00ff */
[----:B------:R3:W-:Y:S08]  /*14480*/  SYNCS.ARRIVE.TRANS64 RZ, [UR38+0x38830], R3 ;  /* 0x03883003ffff79a7 */ /* 0x0007f00008000026 */
[----:B---3--:R-:W-:Y:S05]  /*14490*/  @!P0 BRA `(.L_x_4482) ;  /* 0x0000000000048947 */ /* 0x008fea0003800000 */
[----:B------:R-:W-:Y:S01]  /*144a0*/  BPT.TRAP 0x1 ;  /* 0x000000040000795c */ /* 0x000fe20000300000 */
.L_x_4482:
[----:B------:R-:W-:Y:S05]  /*144b0*/  BSYNC B2 ;  /* 0x0000000000027941 */ /* 0x000fea0003800000 */
.L_x_4481:
        /* <DEDUP_REMOVED lines=11> */
.L_x_4483:
        /* <DEDUP_REMOVED lines=11> */
.L_x_4558:
[----:B------:R-:W-:Y:S05]  /*14620*/  BSYNC B2 ;  /* 0x0000000000027941 */ /* 0x000fea0003800000 */
.L_x_4484:
        /* <DEDUP_REMOVED lines=9> */
.L_x_4487:
[----:B------:R-:W-:Y:S05]  /*146c0*/  BSYNC B2 ;  /* 0x0000000000027941 */ /* 0x000fea0003800000 */
.L_x_4486:
        /* <DEDUP_REMOVED lines=9> */
.L_x_4488:
        /* <DEDUP_REMOVED lines=13> */
.L_x_4489:
        /* <DEDUP_REMOVED lines=13> */
.L_x_4490:
        /* <DEDUP_REMOVED lines=13> */
.L_x_4491:
        /* <DEDUP_REMOVED lines=13> */
.L_x_4492:
        /* <DEDUP_REMOVED lines=13> */
.L_x_4493:
        /* <DEDUP_REMOVED lines=13> */
.L_x_4494:
        /* <DEDUP_REMOVED lines=13> */
.L_x_4495:
        /* <DEDUP_REMOVED lines=8> */
.L_x_4477:
[----:B------:R-:W-:Y:S05]  /*14d90*/  BSYNC B1 ;  /* 0x0000000000017941 */ /* 0x000fea0003800000 */
.L_x_4476:
[----:B------:R-:W-:Y:S01]  /*14da0*/  VIADD R8, R8, 0xfffffffe ;  /* 0xfffffffe08087836 */ /* 0x000fe20000000000 */
[----:B------:R-:W-:Y:S06]  /*14db0*/  @P1 BRA `(.L_x_4496) ;  /* 0xffffffe800301947 */ /* 0x000fec000383ffff */
[----:B------:R-:W-:Y:S05]  /*14dc0*/  BSYNC B0 ;  /* 0x0000000000007941 */ /* 0x000fea0003800000 */
.L_x_4455:
        /* <DEDUP_REMOVED lines=26> */
.L_x_4499:
[----:B------:R-:W1:Y:S01]  /*14f70*/  S2R R2, SR_TID.X ;  /* 0x0000000000027919 */ /* 0x000e620000002100 */
[----:B------:R-:W-:Y:S01]  /*14f80*/  BSSY B1, `(.L_x_4500) ;  /* 0x0000006000017945 */ /* 0x000fe20003800000 */
[----:B-1----:R-:W-:Y:S02]  /*14f90*/  LOP3.LUT R3, R2, 0x7f, RZ, 0xc0, !PT ;  /* 0x0000007f02037812 */ /* 0x002fe400078ec0ff */
[----:B------:R-:W-:Y:S02]  /*14fa0*/  SHF.L.U32 R2, R0, 0x1f, RZ ;  /* 0x0000001f00027819 */ /* 0x000fe400000006ff */
[----:B------:R-:W-:Y:S02]  /*14fb0*/  ISETP.NE.AND P1, PT, R3, RZ, PT ;  /* 0x000000ff0300720c */ /* 0x000fe40003f25270 */
[----:B------:R-:W1:Y:S02]  /*14fc0*/  SYNCS.PHASECHK.TRANS64.TRYWAIT P0, [UR38+0x38848], R2 ;  /* 0x03884802ff0075a7 */ /* 0x000e640008000166 */
[----:B-1----:R-:W-:Y:S09]  /*14fd0*/  @!P0 BRA `(.L_x_4501) ;  /* 0x00000020008c8947 */ /* 0x002ff20003800000 */
.L_x_4559:
[----:B------:R-:W-:Y:S05]  /*14fe0*/  BSYNC B1 ;  /* 0x0000000000017941 */ /* 0x000fea0003800000 */
.L_x_4500:
[----:B------:R-:W-:Y:S04]  /*14ff0*/  BSSY B1, `(.L_x_4502) ;  /* 0x0000007000017945 */ /* 0x000fe80003800000 */
[----:B------:R-:W-:Y:S05]  /*15000*/  @P1 BRA `(.L_x_4503) ;  /* 0x0000000000141947 */ /* 0x000fea0003800000 */
[----:B------:R-:W-:Y:S01]  /*15010*/  ISETP.NE.AND P0, PT, R10, RZ, PT ;  /* 0x000000ff0a00720c */ /* 0x000fe20003f05270 */
[----:B-1----:R-:W-:-:S04]  /*15020*/  IMAD.MOV.U32 R3, RZ, RZ, 0x2000 ;  /* 0x00002000ff037424 */ /* 0x002fc800078e00ff */
[----:B------:R3:W-:Y:S08]  /*15030*/  SYNCS.ARRIVE.TRANS64 RZ, [UR38+0x38838], R3 ;  /* 0x03883803ffff79a7 */ /* 0x0007f00008000026 */
[----:B---3--:R-:W-:Y:S05]  /*15040*/  @!P0 BRA `(.L_x_4503) ;  /* 0x0000000000048947 */ /* 0x008fea0003800000 */
[----:B------:R-:W-:Y:S01]  /*15050*/  BPT.TRAP 0x1 ;  /* 0x000000040000795c */ /* 0x000fe20000300000 */
.L_x_4503:
[----:B------:R-:W-:Y:S05]  /*15060*/  BSYNC B1 ;  /* 0x0000000000017941 */ /* 0x000fea0003800000 */
.L_x_4502:
        /* <DEDUP_REMOVED lines=11> */
.L_x_4504:
        /* <DEDUP_REMOVED lines=11> */
.L_x_4560:
[----:B------:R-:W-:Y:S05]  /*151d0*/  BSYNC B1 ;  /* 0x0000000000017941 */ /* 0x000fea0003800000 */
.L_x_4505:
        /* <DEDUP_REMOVED lines=9> */
.L_x_4508:
[----:B------:R-:W-:Y:S05]  /*15270*/  BSYNC B1 ;  /* 0x0000000000017941 */ /* 0x000fea0003800000 */
.L_x_4507:
        /* <DEDUP_REMOVED lines=9> */
.L_x_4509:
        /* <DEDUP_REMOVED lines=13> */
.L_x_4510:
        /* <DEDUP_REMOVED lines=13> */
.L_x_4511:
        /* <DEDUP_REMOVED lines=13> */
.L_x_4512:
        /* <DEDUP_REMOVED lines=13> */
.L_x_4513:
        /* <DEDUP_REMOVED lines=13> */
.L_x_4514:
        /* <DEDUP_REMOVED lines=13> */
.L_x_4515:
        /* <DEDUP_REMOVED lines=13> */
.L_x_4516:
        /* <DEDUP_REMOVED lines=8> */
.L_x_4498:
[----:B------:R-:W-:Y:S05]  /*15940*/  BSYNC B0 ;  /* 0x0000000000007941 */ /* 0x000fea0003800000 */
.L_x_4497:
[----:B------:R-:W-:Y:S01]  /*15950*/  LOP3.LUT R0, R0, 0x1, RZ, 0x3c, !PT ;  /* 0x0000000100007812 */ /* 0x000fe200078e3cff */
[----:B------:R-:W-:Y:S01]  /*15960*/  IMAD.MOV.U32 R9, RZ, RZ, RZ ;  /* 0x000000ffff097224 */ /* 0x000fe200078e00ff */
[----:B------:R-:W-:-:S07]  /*15970*/  MOV R6, RZ ;  /* 0x000000ff00067202 */ /* 0x000fce0000000f00 */
.L_x_4424:
[----:B------:R-:W1:Y:S01]  /*15980*/  S2R R3, SR_CgaCtaId ;  /* 0x0000000000037919 */ /* 0x000e620000008800 */
[----:B------:R-:W-:Y:S02]  /*15990*/  MOV R2, 0x400 ;  /* 0x0000040000027802 */ /* 0x000fe40000000f00 */
[----:B------:R-:W-:Y:S02]  /*159a0*/  SHF.L.U32 R9, R9, 0x1f, RZ ;  /* 0x0000001f09097819 */ /* 0x000fe400000006ff */
[----:B-1----:R-:W-:-:S04]  /*159b0*/  LEA R2, R3, R2, 0x18 ;  /* 0x0000000203027211 */ /* 0x002fc800078ec0ff */
[----:B------:R-:W1:Y:S02]  /*159c0*/  SYNCS.PHASECHK.TRANS64.TRYWAIT P0, [R2+URZ+0x38820], R9 ;  /* 0x03882009020075a7 */ /* 0x000e64000800017f */
[----:B-1----:R-:W-:Y:S05]  /*159d0*/  @!P0 BRA `(.L_x_4517) ;  /* 0x00000018003c8947 */ /* 0x002fea0003800000 */
.L_x_4561:
[----:B------:R-:W-:-:S03]  /*159e0*/  UMOV UR4, 0xffffffff ;  /* 0xffffffff00047882 */ /* 0x000fc60000000000 */
[----:B------:R-:W-:Y:S05]  /*159f0*/  BRA.DIV UR4, `(.L_x_4518) ;  /* 0x0000001a04487947 */ /* 0x000fea000b800000 */
[----:B------:R-:W3:Y:S02]  /*15a00*/  S2R R3, SR_TID.X ;  /* 0x0000000000037919 */ /* 0x000ee40000002100 */
[----:B---3--:R-:W-:-:S04]  /*15a10*/  SHF.R.U32.HI R3, RZ, 0x5, R3 ;  /* 0x00000005ff037819 */ /* 0x008fc80000011603 */
[----:B------:R-:W-:-:S05]  /*15a20*/  LOP3.LUT R3, R3, 0x3, RZ, 0xc0, !PT ;  /* 0x0000000303037812 */ /* 0x000fca00078ec0ff */
[----:B--2---:R2:W3:Y:S02]  /*15a30*/  SHFL.IDX PT, R14, R3, RZ, 0x1f ;  /* 0x00001fff030e7589 */ /* 0x0044e400000e0000 */
.L_x_4564:
[----:B---3--:R-:W-:-:S13]  /*15a40*/  ISETP.NE.AND P0, PT, R14, RZ, PT ;  /* 0x000000ff0e00720c */ /* 0x008fda0003f05270 */
[----:B------:R-:W-:Y:S05]  /*15a50*/  @P0 BRA `(.L_x_4380) ;  /* 0x0000000000900947 */ /* 0x000fea0003800000 */
[----:B------:R-:W-:-:S03]  /*15a60*/  UMOV UR4, 0xffffffff ;  /* 0xffffffff00047882 */ /* 0x000fc60000000000 */
[----:B------:R-:W-:Y:S05]  /*15a70*/  BRA.DIV UR4, `(.L_x_4519) ;  /* 0x0000001a045c7947 */ /* 0x000fea000b800000 */
[----:B------:R-:W-:-:S13]  /*15a80*/  ELECT P6, URZ, PT ;  /* 0x00000000003f782f */ /* 0x000fda00038c0000 */
.L_x_4567:
        /* <DEDUP_REMOVED lines=8> */
.L_x_4520:
        /* <DEDUP_REMOVED lines=12> */
.L_x_4568:
[----:B------:R-:W3:Y:S02]  /*15bd0*/  SYNCS.PHASECHK.TRANS64.TRYWAIT P0, [R5+URZ], R0 ;  /* 0x00000000050075a7 */ /* 0x000ee4000800017f */
[----:B---3--:R-:W-:Y:S05]  /*15be0*/  @!P0 BRA `(.L_x_4522) ;  /* 0x0000001800348947 */ /* 0x008fea0003800000 */
.L_x_4569:
[----:B------:R-:W-:Y:S05]  /*15bf0*/  @!P2 BRA `(.L_x_4523) ;  /* 0x000000000004a947 */ /* 0x000fea0003800000 */
[----:B------:R-:W-:Y:S01]  /*15c00*/  BPT.TRAP 0x1 ;  /* 0x000000040000795c */ /* 0x000fe20000300000 */
.L_x_4523:
[----:B-1----:R-:W-:-:S04]  /*15c10*/  VIADD R2, R2, 0x38860 ;  /* 0x0003886002027836 */ /* 0x002fc80000000000 */
[----:B---3--:R-:W-:-:S04]  /*15c20*/  IMAD R5, R6, 0x8, R2 ;  /* 0x0000000806057824 */ /* 0x008fc800078e0202 */
[----:B------:R-:W1:Y:S02]  /*15c30*/  SYNCS.PHASECHK.TRANS64.TRYWAIT P0, [R5+URZ], R4 ;  /* 0x00000004050075a7 */ /* 0x000e64000800017f */
[----:B-1----:R-:W-:Y:S05]  /*15c40*/  @!P0 BRA `(.L_x_4524) ;  /* 0x0000001800308947 */ /* 0x002fea0003800000 */
.L_x_4570:
[----:B------:R-:W-:-:S07]  /*15c50*/  IMAD R3, R3, 0x8, R2 ;  /* 0x0000000803037824 */ /* 0x000fce00078e0202 */
.L_x_4525:
[----:B---3--:R3:W4:Y:S02]  /*15c60*/  SYNCS.PHASECHK.TRANS64.TRYWAIT P0, [R3+URZ], R0 ;  /* 0x00000000030075a7 */ /* 0x008724000800017f */
[----:B----4-:R-:W-:Y:S05]  /*15c70*/  @!P0 NANOSLEEP.SYNCS 0x989680 ;  /* 0x009896800000895d */ /* 0x010fea0003900000 */
[----:B------:R-:W4:Y:S02]  /*15c80*/  @!P0 SYNCS.PHASECHK.TRANS64 P0, [R3+URZ], R0 ;  /* 0x00000000030085a7 */ /* 0x000f24000800007f */
[----:B----4-:R-:W-:Y:S05]  /*15c90*/  @!P0 BRA `(.L_x_4525) ;  /* 0xfffffffc00f08947 */ /* 0x010fea000383ffff */
.L_x_4380:
[----:B------:R-:W-:Y:S05]  /*15ca0*/  BSYNC B6 ;  /* 0x0000000000067941 */ /* 0x000fea0003800000 */
.L_x_4377:
[----:B------:R-:W-:Y:S05]  /*15cb0*/  EXIT ;  /* 0x000000000000794d */ /* 0x000fea0003800000 */
.L_x_4388:
[----:B0-----:R0:W1:Y:S02]  /*15cc0*/  SYNCS.PHASECHK.TRANS64.TRYWAIT P0, [R195+URZ+0x38800], R10 ;  /* 0x0388000ac30075a7 */ /* 0x001064000800017f */
[----:B-1----:R-:W-:Y:S05]  /*15cd0*/  @!P0 NANOSLEEP.SYNCS 0x989680 ;  /* 0x009896800000895d */ /* 0x002fea0003900000 */
[----:B------:R-:W1:Y:S02]  /*15ce0*/  @!P0 SYNCS.PHASECHK.TRANS64 P0, [R195+URZ+0x38800], R10 ;  /* 0x0388000ac30085a7 */ /* 0x000e64000800007f */
[----:B-1----:R-:W-:Y:S05]  /*15cf0*/  @!P0 BRA `(.L_x_4388) ;  /* 0xfffffffc00f08947 */ /* 0x002fea000383ffff */
[----:B------:R-:W-:Y:S05]  /*15d00*/  BRA `(.L_x_4526) ;  /* 0xfffffed800647947 */ /* 0x000fea000383ffff */
.L_x_4392:
[----:B--2---:R2:W3:Y:S02]  /*15d10*/  SYNCS.PHASECHK.TRANS64.TRYWAIT P1, [R195+URZ+0x38830], R10 ;  /* 0x0388300ac30075a7 */ /* 0x0044e4000802017f */
[----:B---3--:R-:W-:Y:S05]  /*15d20*/  @!P1 NANOSLEEP.SYNCS 0x989680 ;  /* 0x009896800000995d */ /* 0x008fea0003900000 */
[----:B------:R-:W3:Y:S02]  /*15d30*/  @!P1 SYNCS.PHASECHK.TRANS64 P1, [R195+URZ+0x38830], R10 ;  /* 0x0388300ac30095a7 */ /* 0x000ee4000802007f */
[----:B---3--:R-:W-:Y:S05]  /*15d40*/  @!P1 BRA `(.L_x_4392) ;  /* 0xfffffffc00f09947 */ /* 0x008fea000383ffff */
[----:B------:R-:W-:Y:S05]  /*15d50*/  BRA `(.L_x_4391) ;  /* 0xfffffed800b07947 */ /* 0x000fea000383ffff */
.L_x_4393:
[----:B---3--:R3:W4:Y:S02]  /*15d60*/  SYNCS.PHASECHK.TRANS64.TRYWAIT P1, [R195+URZ+0x38810], R10 ;  /* 0x0388100ac30075a7 */ /* 0x008724000802017f */
[----:B----4-:R-:W-:Y:S05]  /*15d70*/  @!P1 NANOSLEEP.SYNCS 0x989680 ;  /* 0x009896800000995d */ /* 0x010fea0003900000 */
[----:B------:R-:W4:Y:S02]  /*15d80*/  @!P1 SYNCS.PHASECHK.TRANS64 P1, [R195+URZ+0x38810], R10 ;  /* 0x0388100ac30095a7 */ /* 0x000f24000802007f */
[----:B----4-:R-:W-:Y:S05]  /*15d90*/  @!P1 BRA `(.L_x_4393) ;  /* 0xfffffffc00f09947 */ /* 0x010fea000383ffff */
[----:B------:R-:W-:Y:S05]  /*15da0*/  BRA `(.L_x_4527) ;  /* 0xfffffedc00a07947 */ /* 0x000fea000383ffff */
.L_x_4397:
[----:B------:R0:W0:Y:S02]  /*15db0*/  SYNCS.PHASECHK.TRANS64.TRYWAIT P1, [R195+URZ+0x38850], R10 ;  /* 0x0388500ac30075a7 */ /* 0x000024000802017f */
[----:B0-----:R-:W-:Y:S05]  /*15dc0*/  @!P1 NANOSLEEP.SYNCS 0x989680 ;  /* 0x009896800000995d */ /* 0x001fea0003900000 */
[----:B------:R-:W0:Y:S02]  /*15dd0*/  @!P1 SYNCS.PHASECHK.TRANS64 P1, [R195+URZ+0x38850], R10 ;  /* 0x0388500ac30095a7 */ /* 0x000e24000802007f */
[----:B0-----:R-:W-:Y:S05]  /*15de0*/  @!P1 BRA `(.L_x_4397) ;  /* 0xfffffffc00f09947 */ /* 0x001fea000383ffff */
[----:B------:R-:W-:Y:S05]  /*15df0*/  BRA `(.L_x_4396) ;  /* 0xfffffedc00cc7947 */ /* 0x000fea000383ffff */
.L_x_4402:
[----:B-1----:R1:W2:Y:S02]  /*15e00*/  SYNCS.PHASECHK.TRANS64.TRYWAIT P3, [R197+URZ+0x38830], R204 ;  /* 0x038830ccc50075a7 */ /* 0x0022a4000806017f */
[----:B--2---:R-:W-:Y:S05]  /*15e10*/  @!P3 NANOSLEEP.SYNCS 0x989680 ;  /* 0x009896800000b95d */ /* 0x004fea0003900000 */
[----:B------:R-:W2:Y:S02]  /*15e20*/  @!P3 SYNCS.PHASECHK.TRANS64 P3, [R197+URZ+0x38830], R204 ;  /* 0x038830ccc500b5a7 */ /* 0x000ea4000806007f */
[----:B--2---:R-:W-:Y:S05]  /*15e30*/  @!P3 BRA `(.L_x_4402) ;  /* 0xfffffffc00f0b947 */ /* 0x004fea000383ffff */
[----:B------:R-:W-:Y:S05]  /*15e40*/  BRA `(.L_x_4401) ;  /* 0xffffff0c00c47947 */ /* 0x000fea000383ffff */
.L_x_4406:
[----:B---3--:R3:W4:Y:S02]  /*15e50*/  SYNCS.PHASECHK.TRANS64.TRYWAIT P3, [R197+URZ+0x38850], R204 ;  /* 0x038850ccc50075a7 */ /* 0x008724000806017f */
[----:B----4-:R-:W-:Y:S05]  /*15e60*/  @!P3 NANOSLEEP.SYNCS 0x989680 ;  /* 0x009896800000b95d */ /* 0x010fea0003900000 */
[----:B------:R-:W4:Y:S02]  /*15e70*/  @!P3 SYNCS.PHASECHK.TRANS64 P3, [R197+URZ+0x38850], R204 ;  /* 0x038850ccc500b5a7 */ /* 0x000f24000806007f */
[----:B----4-:R-:W-:Y:S05]  /*15e80*/  @!P3 BRA `(.L_x_4406) ;  /* 0xfffffffc00f0b947 */ /* 0x010fea000383ffff */
[----:B------:R-:W-:Y:S05]  /*15e90*/  BRA `(.L_x_4405) ;  /* 0xffffff10008c7947 */ /* 0x000fea000383ffff */
.L_x_4412:
[----:B-1----:R1:W2:Y:S02]  /*15ea0*/  SYNCS.PHASECHK.TRANS64.TRYWAIT P1, [R186+URZ+0x38830], R197 ;  /* 0x038830c5ba0075a7 */ /* 0x0022a4000802017f */
[----:B--2---:R-:W-:Y:S05]  /*15eb0*/  @!P1 NANOSLEEP.SYNCS 0x989680 ;  /* 0x009896800000995d */ /* 0x004fea0003900000 */
[----:B------:R-:W2:Y:S02]  /*15ec0*/  @!P1 SYNCS.PHASECHK.TRANS64 P1, [R186+URZ+0x38830], R197 ;  /* 0x038830c5ba0095a7 */ /* 0x000ea4000802007f */
[----:B--2---:R-:W-:Y:S05]  /*15ed0*/  @!P1 BRA `(.L_x_4412) ;  /* 0xfffffffc00f09947 */ /* 0x004fea000383ffff */
[----:B------:R-:W-:Y:S05]  /*15ee0*/  BRA `(.L_x_4411) ;  /* 0xffffff4400347947 */ /* 0x000fea000383ffff */
.L_x_4416:
[----:B---3--:R3:W4:Y:S02]  /*15ef0*/  SYNCS.PHASECHK.TRANS64.TRYWAIT P1, [R186+URZ+0x38850], R197 ;  /* 0x038850c5ba0075a7 */ /* 0x008724000802017f */
[----:B----4-:R-:W-:Y:S05]  /*15f00*/  @!P1 NANOSLEEP.SYNCS 0x989680 ;  /* 0x009896800000995d */ /* 0x010fea0003900000 */
[----:B------:R-:W4:Y:S02]  /*15f10*/  @!P1 SYNCS.PHASECHK.TRANS64 P1, [R186+URZ+0x38850], R197 ;  /* 0x038850c5ba0095a7 */ /* 0x000f24000802007f */
[----:B----4-:R-:W-:Y:S05]  /*15f20*/  @!P1 BRA `(.L_x_4416) ;  /* 0xfffffffc00f09947 */ /* 0x010fea000383ffff */
[----:B------:R-:W-:Y:S05]  /*15f30*/  BRA `(.L_x_4415) ;  /* 0xffffff4400bc7947 */ /* 0x000fea000383ffff */
.L_x_4429:
[----:B------:R-:W-:Y:S02]  /*15f40*/  IMAD.MOV.U32 R13, RZ, RZ, R6 ;  /* 0x000000ffff0d7224 */ /* 0x000fe400078e0006 */
[----:B------:R-:W-:Y:S02]  /*15f50*/  IMAD.MOV.U32 R12, RZ, RZ, RZ ;  /* 0x000000ffff0c7224 */ /* 0x000fe400078e00ff */
[----:B------:R-:W-:Y:S02]  /*15f60*/  IMAD.MOV.U32 R11, RZ, RZ, 0x1f ;  /* 0x0000001fff0b7424 */ /* 0x000fe400078e00ff */
[----:B------:R-:W-:-:S07]  /*15f70*/  IMAD.MOV.U32 R15, RZ, RZ, -0x1 ;  /* 0xffffffffff0f7424 */ /* 0x000fce00078e00ff */
[----:B------:R-:W-:Y:S05]  /*15f80*/  WARPSYNC.COLLECTIVE R15, `(.L_x_4528) ;  /* 0x000000000f087348 */ /* 0x000fea0003c00000 */
[----:B------:R0:W1:Y:S02]  /*15f90*/  SHFL.IDX P6, R14, R13, R12, R11 ;  /* 0x0000000c0d0e7389 */ /* 0x00006400000c000b */
[----:B01----:R-:W-:Y:S01]  /*15fa0*/  ENDCOLLECTIVE ;  /* 0x000000000000791b */ /* 0x003fe20003800000 */
.L_x_4528:
[----:B------:R-:W-:Y:S05]  /*15fb0*/  BRA `(.L_x_4529) ;  /* 0xffffffb000187947 */ /* 0x000fea000383ffff */
.L_x_4431:
[----:B------:R-:W-:Y:S01]  /*15fc0*/  BSSY B0, `(.L_x_4530) ;  /* 0x0000006000007945 */ /* 0x000fe20003800000 */
[----:B------:R-:W-:-:S07]  /*15fd0*/  IMAD.MOV.U32 R15, RZ, RZ, -0x1 ;  /* 0xffffffffff0f7424 */ /* 0x000fce00078e00ff */
[----:B0-----:R-:W-:Y:S05]  /*15fe0*/  WARPSYNC.COLLECTIVE R15, `(.L_x_4531) ;  /* 0x000000000f0c7348 */ /* 0x001fea0003c00000 */
[----:B------:R-:W-:Y:S02]  /*15ff0*/  ELECT P6, UR62, PT ;  /* 0x00000000003e782f */ /* 0x000fe400038c0000 */
[----:B------:R-:W-:Y:S01]  /*16000*/  MOV R14, UR62 ;  /* 0x0000003e000e7c02 */ /* 0x000fe20008000f00 */
[----:B0-----:R-:W-:Y:S10]  /*16010*/  ENDCOLLECTIVE ;  /* 0x000000000000791b */ /* 0x001ff40003800000 */
.L_x_4531:
[----:B------:R-:W-:Y:S05]  /*16020*/  BSYNC B0 ;  /* 0x0000000000007941 */ /* 0x000fea0003800000 */
.L_x_4530:
[----:B------:R-:W-:Y:S05]  /*16030*/  BRA `(.L_x_4532) ;  /* 0xffffffb0001c7947 */ /* 0x000fea000383ffff */
.L_x_4433:
[----:B0-----:R-:W-:-:S04]  /*16040*/  IMAD.U32 R3, RZ, RZ, UR38 ;  /* 0x00000026ff037e24 */ /* 0x001fc8000f8e00ff */
[----:B------:R0:W1:Y:S03]  /*16050*/  SYNCS.PHASECHK.TRANS64.TRYWAIT P0, [R3+URZ+0x38840], R0 ;  /* 0x03884000030075a7 */ /* 0x000066000800017f */
[----:B-1----:R-:W-:Y:S05]  /*16060*/  @!P0 NANOSLEEP.SYNCS 0x989680 ;  /* 0x009896800000895d */ /* 0x002fea0003900000 */
[----:B------:R-:W1:Y:S02]  /*16070*/  @!P0 SYNCS.PHASECHK.TRANS64 P0, [R3+URZ+0x38840], R0 ;  /* 0x03884000030085a7 */ /* 0x000e64000800007f */
[----:B-1----:R-:W-:Y:S05]  /*16080*/  @!P0 BRA `(.L_x_4433) ;  /* 0xfffffffc00ec8947 */ /* 0x002fea000383ffff */
[----:B------:R-:W-:Y:S05]  /*16090*/  BRA `(.L_x_4533) ;  /* 0xffffffb000807947 */ /* 0x000fea000383ffff */
.L_x_4436:
[----:B------:R-:W-:Y:S02]  /*160a0*/  IMAD.MOV.U32 R13, RZ, RZ, R3 ;  /* 0x000000ffff0d7224 */ /* 0x000fe400078e0003 */
[----:B------:R-:W-:Y:S02]  /*160b0*/  IMAD.MOV.U32 R12, RZ, RZ, RZ ;  /* 0x000000ffff0c7224 */ /* 0x000fe400078e00ff */
[----:B------:R-:W-:Y:S02]  /*160c0*/  IMAD.MOV.U32 R11, RZ, RZ, 0x181f ;  /* 0x0000181fff0b7424 */ /* 0x000fe400078e00ff */
[----:B------:R-:W-:Y:S02]  /*160d0*/  IMAD.MOV.U32 R15, RZ, RZ, -0x1 ;  /* 0xffffffffff0f7424 */ /* 0x000fe400078e00ff */
[----:B------:R-:W-:Y:S02]  /*160e0*/  IMAD R6, R8, 0x40, R6 ;  /* 0x0000004008067824 */ /* 0x000fe400078e0206 */
[----:B------:R-:W-:-:S07]  /*160f0*/  IMAD.SHL.U32 R8, R9, 0x8, RZ ;  /* 0x0000000809087824 */ /* 0x000fce00078e00ff */
[----:B------:R-:W-:Y:S05]  /*16100*/  WARPSYNC.COLLECTIVE R15, `(.L_x_4534) ;  /* 0x000000000f087348 */ /* 0x000fea0003c00000 */
[----:B------:R0:W1:Y:S02]  /*16110*/  SHFL.IDX P6, R14, R13, R12, R11 ;  /* 0x0000000c0d0e7389 */ /* 0x00006400000c000b */
[----:B01----:R-:W-:Y:S01]  /*16120*/  ENDCOLLECTIVE ;  /* 0x000000000000791b */ /* 0x003fe20003800000 */
.L_x_4534:
[----:B------:R-:W-:Y:S01]  /*16130*/  LOP3.LUT R8, R8, 0x38, RZ, 0xc0, !PT ;  /* 0x0000003808087812 */ /* 0x000fe200078ec0ff */
[----:B------:R0:W-:Y:S01]  /*16140*/  STL [R1+0x4], R6 ;  /* 0x0000040601007387 */ /* 0x0001e20000100800 */
[----:B------:R-:W-:Y:S02]  /*16150*/  IMAD.MOV.U32 R13, RZ, RZ, R0 ;  /* 0x000000ffff0d7224 */ /* 0x000fe400078e0000 */
[----:B------:R-:W-:-:S07]  /*16160*/  IMAD.MOV.U32 R4, RZ, RZ, R14 ;  /* 0x000000ffff047224 */ /* 0x000fce00078e000e */
[----:B0-----:R-:W-:Y:S05]  /*16170*/  WARPSYNC.COLLECTIVE R15, `(.L_x_4535) ;  /* 0x000000000f087348 */ /* 0x001fea0003c00000 */
[----:B------:R1:W2:Y:S02]  /*16180*/  SHFL.IDX P6, R14, R13, R12, R11 ;  /* 0x0000000c0d0e7389 */ /* 0x0002a400000c000b */
[----:B012---:R-:W-:Y:S01]  /*16190*/  ENDCOLLECTIVE ;  /* 0x000000000000791b */ /* 0x007fe20003800000 */
.L_x_4535:
        /* <DEDUP_REMOVED lines=17> */
.L_x_4536:
[----:B------:R-:W-:-:S05]  /*162b0*/  IMAD.MOV.U32 R9, RZ, RZ, R6 ;  /* 0x000000ffff097224 */ /* 0x000fca00078e0006 */
[C---:B------:R-:W-:Y:S01]  /*162c0*/  IADD3 R5, R9.reuse, 0x10, RZ ;  /* 0x0000001009057810 */ /* 0x040fe20007ffe0ff */
        /* <DEDUP_REMOVED lines=9> */
.L_x_4537:
        /* <DEDUP_REMOVED lines=15> */
.L_x_4538:
[----:B------:R-:W-:Y:S01]  /*16450*/  @!P1 LEA R6, R10, UR38, 0x1 ;  /* 0x000000260a069c11 */ /* 0x000fe2000f8e08ff */
[----:B------:R-:W-:Y:S02]  /*16460*/  IMAD.MOV.U32 R13, RZ, RZ, R0 ;  /* 0x000000ffff0d7224 */ /* 0x000fe400078e0000 */
[----:B------:R-:W-:-:S07]  /*16470*/  IMAD.MOV.U32 R4, RZ, RZ, R14 ;  /* 0x000000ffff047224 */ /* 0x000fce00078e000e */
[----:B------:R-:W-:Y:S05]  /*16480*/  WARPSYNC.COLLECTIVE R15, `(.L_x_4539) ;  /* 0x000000000f087348 */ /* 0x000fea0003c00000 */
[----:B------:R0:W1:Y:S02]  /*16490*/  SHFL.IDX P6, R14, R13, R12, R11 ;  /* 0x0000000c0d0e7389 */ /* 0x00006400000c000b */
[----:B01----:R-:W-:Y:S01]  /*164a0*/  ENDCOLLECTIVE ;  /* 0x000000000000791b */ /* 0x003fe20003800000 */
.L_x_4539:
        /* <DEDUP_REMOVED lines=15> */
.L_x_4540:
[----:B------:R-:W-:Y:S02]  /*165a0*/  IMAD.MOV.U32 R13, RZ, RZ, R0 ;  /* 0x000000ffff0d7224 */ /* 0x000fe400078e0000 */
[----:B------:R-:W-:-:S07]  /*165b0*/  IMAD.MOV.U32 R3, RZ, RZ, R14 ;  /* 0x000000ffff037224 */ /* 0x000fce00078e000e */
[----:B------:R-:W-:Y:S05]  /*165c0*/  WARPSYNC.COLLECTIVE R15, `(.L_x_4541) ;  /* 0x000000000f087348 */ /* 0x000fea0003c00000 */
[----:B------:R0:W1:Y:S02]  /*165d0*/  SHFL.IDX P6, R14, R13, R12, R11 ;  /* 0x0000000c0d0e7389 */ /* 0x00006400000c000b */
[----:B01----:R-:W-:Y:S01]  /*165e0*/  ENDCOLLECTIVE ;  /* 0x000000000000791b */ /* 0x003fe20003800000 */
.L_x_4541:
[----:B------:R-:W-:Y:S05]  /*165f0*/  BRA `(.L_x_4542) ;  /* 0xffffffb400707947 */ /* 0x000fea000383ffff */
.L_x_4438:
        /* <DEDUP_REMOVED lines=8> */
.L_x_4544:
[----:B------:R-:W-:Y:S05]  /*16680*/  BSYNC B0 ;  /* 0x0000000000007941 */ /* 0x000fea0003800000 */
.L_x_4543:
        /* <DEDUP_REMOVED lines=17> */
.L_x_4545:
        /* <DEDUP_REMOVED lines=41> */
[----:B------:R-:W-:-:S02]  /*16a30*/  @!P4 ISETP.NE.U32.AND P6, PT, R8, RZ, PT ;  /* 0x000000ff0800c20c */ /* 0x000fc40003fc5070 */
[----:B------:R-:W-:-:S11]  /*16a40*/  MOV R11, 0x181f ;  /* 0x0000181f000b7802 */ /* 0x000fd60000000f00 */
[----:B------:R0:W-:Y:S02]  /*16a50*/  @!P4 LDGSTS.E.BYPASS.LTC128B.128 [R9+0x34400], desc[UR6][R2.64+0x380], P6 ;  /* 0x344003800209cfae */ /* 0x0001e4000b101d46 */
[----:B0-----:R-:W-:Y:S02]  /*16a60*/  IMAD.MOV.U32 R9, RZ, RZ, R15 ;  /* 0x000000ffff097224 */ /* 0x001fe400078e000f */
[----:B------:R-:W-:-:S07]  /*16a70*/  IMAD.MOV.U32 R15, RZ, RZ, -0x1 ;  /* 0xffffffffff0f7424 */ /* 0x000fce00078e00ff */
[----:B------:R-:W-:Y:S05]  /*16a80*/  WARPSYNC.COLLECTIVE R15, `(.L_x_4546) ;  /* 0x000000000f087348 */ /* 0x000fea0003c00000 */
[----:B------:R0:W1:Y:S02]  /*16a90*/  SHFL.IDX P6, R14, R13, R12, R11 ;  /* 0x0000000c0d0e7389 */ /* 0x00006400000c000b */
[----:B01----:R-:W-:Y:S01]  /*16aa0*/  ENDCOLLECTIVE ;  /* 0x000000000000791b */ /* 0x003fe20003800000 */
.L_x_4546:
[----:B------:R-:W-:Y:S02]  /*16ab0*/  IMAD.MOV.U32 R13, RZ, RZ, R0 ;  /* 0x000000ffff0d7224 */ /* 0x000fe400078e0000 */
[----:B------:R-:W-:-:S07]  /*16ac0*/  IMAD.MOV.U32 R8, RZ, RZ, R14 ;  /* 0x000000ffff087224 */ /* 0x000fce00078e000e */
[----:B------:R-:W-:Y:S05]  /*16ad0*/  WARPSYNC.COLLECTIVE R15, `(.L_x_4547) ;  /* 0x000000000f087348 */ /* 0x000fea0003c00000 */
[----:B------:R0:W1:Y:S02]  /*16ae0*/  SHFL.IDX P6, R14, R13, R12, R11 ;  /* 0x0000000c0d0e7389 */ /* 0x00006400000c000b */
[----:B01----:R-:W-:Y:S01]  /*16af0*/  ENDCOLLECTIVE ;  /* 0x000000000000791b */ /* 0x003fe20003800000 */
.L_x_4547:
        /* <DEDUP_REMOVED lines=31> */
.L_x_4548:
[----:B------:R-:W-:Y:S02]  /*16cf0*/  IMAD.MOV.U32 R13, RZ, RZ, R0 ;  /* 0x000000ffff0d7224 */ /* 0x000fe400078e0000 */
[----:B------:R-:W-:-:S07]  /*16d00*/  IMAD.MOV.U32 R2, RZ, RZ, R14 ;  /* 0x000000ffff027224 */ /* 0x000fce00078e000e */
[----:B------:R-:W-:Y:S05]  /*16d10*/  WARPSYNC.COLLECTIVE R15, `(.L_x_4549) ;  /* 0x000000000f087348 */ /* 0x000fea0003c00000 */
[----:B------:R0:W1:Y:S02]  /*16d20*/  SHFL.IDX P6, R14, R13, R12, R11 ;  /* 0x0000000c0d0e7389 */ /* 0x00006400000c000b */
[----:B01----:R-:W-:Y:S01]  /*16d30*/  ENDCOLLECTIVE ;  /* 0x000000000000791b */ /* 0x003fe20003800000 */
.L_x_4549:
        /* <DEDUP_REMOVED lines=35> */
.L_x_4550:
[----:B------:R-:W-:Y:S02]  /*16f70*/  IMAD.MOV.U32 R13, RZ, RZ, R0 ;  /* 0x000000ffff0d7224 */ /* 0x000fe400078e0000 */
[----:B------:R-:W-:-:S07]  /*16f80*/  IMAD.MOV.U32 R6, RZ, RZ, R14 ;  /* 0x000000ffff067224 */ /* 0x000fce00078e000e */
[----:B------:R-:W-:Y:S05]  /*16f90*/  WARPSYNC.COLLECTIVE R15, `(.L_x_4551) ;  /* 0x000000000f087348 */ /* 0x000fea0003c00000 */
[----:B------:R0:W1:Y:S02]  /*16fa0*/  SHFL.IDX P6, R14, R13, R12, R11 ;  /* 0x0000000c0d0e7389 */ /* 0x00006400000c000b */
[----:B01----:R-:W-:Y:S01]  /*16fb0*/  ENDCOLLECTIVE ;  /* 0x000000000000791b */ /* 0x003fe20003800000 */
.L_x_4551:
[----:B------:R-:W-:Y:S05]  /*16fc0*/  BRA `(.L_x_4552) ;  /* 0xffffffb800707947 */ /* 0x000fea000383ffff */
.L_x_4441:
[----:B0-----:R-:W-:-:S04]  /*16fd0*/  IMAD.U32 R3, RZ, RZ, UR38 ;  /* 0x00000026ff037e24 */ /* 0x001fc8000f8e00ff */
[----:B------:R0:W3:Y:S03]  /*16fe0*/  SYNCS.PHASECHK.TRANS64.TRYWAIT P0, [R3+URZ+0x38820], R2 ;  /* 0x03882002030075a7 */ /* 0x0000e6000800017f */
[----:B---3--:R-:W-:Y:S05]  /*16ff0*/  @!P0 NANOSLEEP.SYNCS 0x989680 ;  /* 0x009896800000895d */ /* 0x008fea0003900000 */
[----:B------:R-:W3:Y:S02]  /*17000*/  @!P0 SYNCS.PHASECHK.TRANS64 P0, [R3+URZ+0x38820], R2 ;  /* 0x03882002030085a7 */ /* 0x000ee4000800007f */
[----:B---3--:R-:W-:Y:S05]  /*17010*/  @!P0 BRA `(.L_x_4441) ;  /* 0xfffffffc00ec8947 */ /* 0x008fea000383ffff */
[----:B------:R-:W-:Y:S05]  /*17020*/  BRA `(.L_x_4553) ;  /* 0xffffffbc00187947 */ /* 0x000fea000383ffff */
.L_x_4444:
[----:B0-----:R-:W-:-:S04]  /*17030*/  IMAD.U32 R3, RZ, RZ, UR38 ;  /* 0x00000026ff037e24 */ /* 0x001fc8000f8e00ff */
[----:B------:R0:W3:Y:S03]  /*17040*/  SYNCS.PHASECHK.TRANS64.TRYWAIT P0, [R3+URZ+0x38860], R2 ;  /* 0x03886002030075a7 */ /* 0x0000e6000800017f */
[----:B---3--:R-:W-:Y:S05]  /*17050*/  @!P0 NANOSLEEP.SYNCS 0x989680 ;  /* 0x009896800000895d */ /* 0x008fea0003900000 */
[----:B------:R-:W3:Y:S02]  /*17060*/  @!P0 SYNCS.PHASECHK.TRANS64 P0, [R3+URZ+0x38860], R2 ;  /* 0x03886002030085a7 */ /* 0x000ee4000800007f */
[----:B---3--:R-:W-:Y:S05]  /*17070*/  @!P0 BRA `(.L_x_4444) ;  /* 0xfffffffc00ec8947 */ /* 0x008fea000383ffff */
[----:B------:R-:W-:Y:S05]  /*17080*/  BRA `(.L_x_4554) ;  /* 0xffffffbc00247947 */ /* 0x000fea000383ffff */
.L_x_4460:
[----:B-1----:R-:W-:-:S04]  /*17090*/  IMAD.U32 R3, RZ, RZ, UR38 ;  /* 0x00000026ff037e24 */ /* 0x002fc8000f8e00ff */
[----:B------:R1:W3:Y:S03]  /*170a0*/  SYNCS.PHASECHK.TRANS64.TRYWAIT P0, [R3+URZ+0x38848], R2 ;  /* 0x03884802030075a7 */ /* 0x0002e6000800017f */
[----:B---3--:R-:W-:Y:S05]  /*170b0*/  @!P0 NANOSLEEP.SYNCS 0x989680 ;  /* 0x009896800000895d */ /* 0x008fea0003900000 */
[----:B------:R-:W3:Y:S02]  /*170c0*/  @!P0 SYNCS.PHASECHK.TRANS64 P0, [R3+URZ+0x38848], R2 ;  /* 0x03884802030085a7 */ /* 0x000ee4000800007f */
[----:B---3--:R-:W-:Y:S05]  /*170d0*/  @!P0 BRA `(.L_x_4460) ;  /* 0xfffffffc00ec8947 */ /* 0x008fea000383ffff */
[----:B------:R-:W-:Y:S05]  /*170e0*/  BRA `(.L_x_4555) ;  /* 0xffffffc400f07947 */ /* 0x000fea000383ffff */
.L_x_4465:
[----:B01----:R-:W-:-:S04]  /*170f0*/  IMAD.U32 R3, RZ, RZ, UR38 ;  /* 0x00000026ff037e24 */ /* 0x003fc8000f8e00ff */
[----:B------:R0:W1:Y:S03]  /*17100*/  SYNCS.PHASECHK.TRANS64.TRYWAIT P0, [R3+URZ+0x38868], R2 ;  /* 0x03886802030075a7 */ /* 0x000066000800017f */
[----:B-1----:R-:W-:Y:S05]  /*17110*/  @!P0 NANOSLEEP.SYNCS 0x989680 ;  /* 0x009896800000895d */ /* 0x002fea0003900000 */
[----:B------:R-:W1:Y:S02]  /*17120*/  @!P0 SYNCS.PHASECHK.TRANS64 P0, [R3+URZ+0x38868], R2 ;  /* 0x03886802030085a7 */ /* 0x000e64000800007f */
[----:B-1----:R-:W-:Y:S05]  /*17130*/  @!P0 BRA `(.L_x_4465) ;  /* 0xfffffffc00ec8947 */ /* 0x002fea000383ffff */
[----:B------:R-:W-:Y:S05]  /*17140*/  BRA `(.L_x_4556) ;  /* 0xffffffc800507947 */ /* 0x000fea000383ffff */
.L_x_4480:
[----:B-1----:R-:W-:-:S04]  /*17150*/  IMAD.U32 R3, RZ, RZ, UR38 ;  /* 0x00000026ff037e24 */ /* 0x002fc8000f8e00ff */
[----:B------:R1:W3:Y:S03]  /*17160*/  SYNCS.PHASECHK.TRANS64.TRYWAIT P0, [R3+URZ+0x38840], R2 ;  /* 0x03884002030075a7 */ /* 0x0002e6000800017f */
[----:B---3--:R-:W-:Y:S05]  /*17170*/  @!P0 NANOSLEEP.SYNCS 0x989680 ;  /* 0x009896800000895d */ /* 0x008fea0003900000 */
[----:B------:R-:W3:Y:S02]  /*17180*/  @!P0 SYNCS.PHASECHK.TRANS64 P0, [R3+URZ+0x38840], R2 ;  /* 0x03884002030085a7 */ /* 0x000ee4000800007f */
[----:B---3--:R-:W-:Y:S05]  /*17190*/  @!P0 BRA `(.L_x_4480) ;  /* 0xfffffffc00ec8947 */ /* 0x008fea000383ffff */
[----:B------:R-:W-:Y:S05]  /*171a0*/  BRA `(.L_x_4557) ;  /* 0xffffffd000a07947 */ /* 0x000fea000383ffff */
.L_x_4485:
[----:B01----:R-:W-:-:S04]  /*171b0*/  IMAD.U32 R3, RZ, RZ, UR38 ;  /* 0x00000026ff037e24 */ /* 0x003fc8000f8e00ff */
[----:B------:R0:W1:Y:S03]  /*171c0*/  SYNCS.PHASECHK.TRANS64.TRYWAIT P0, [R3+URZ+0x38860], R2 ;  /* 0x03886002030075a7 */ /* 0x000066000800017f */
[----:B-1----:R-:W-:Y:S05]  /*171d0*/  @!P0 NANOSLEEP.SYNCS 0x989680 ;  /* 0x009896800000895d */ /* 0x002fea0003900000 */
[----:B------:R-:W1:Y:S02]  /*171e0*/  @!P0 SYNCS.PHASECHK.TRANS64 P0, [R3+URZ+0x38860], R2 ;  /* 0x03886002030085a7 */ /* 0x000e64000800007f */
[----:B-1----:R-:W-:Y:S05]  /*171f0*/  @!P0 BRA `(.L_x_4485) ;  /* 0xfffffffc00ec8947 */ /* 0x002fea000383ffff */
[----:B------:R-:W-:Y:S05]  /*17200*/  BRA `(.L_x_4558) ;  /* 0xffffffd400047947 */ /* 0x000fea000383ffff */
.L_x_4501:
[----:B-1----:R-:W-:-:S04]  /*17210*/  IMAD.U32 R3, RZ, RZ, UR38 ;  /* 0x00000026ff037e24 */ /* 0x002fc8000f8e00ff */
[----:B------:R1:W3:Y:S03]  /*17220*/  SYNCS.PHASECHK.TRANS64.TRYWAIT P0, [R3+URZ+0x38848], R2 ;  /* 0x03884802030075a7 */ /* 0x0002e6000800017f */
[----:B---3--:R-:W-:Y:S05]  /*17230*/  @!P0 NANOSLEEP.SYNCS 0x989680 ;  /* 0x009896800000895d */ /* 0x008fea0003900000 */
[----:B------:R-:W3:Y:S02]  /*17240*/  @!P0 SYNCS.PHASECHK.TRANS64 P0, [R3+URZ+0x38848], R2 ;  /* 0x03884802030085a7 */ /* 0x000ee4000800007f */
[----:B---3--:R-:W-:Y:S05]  /*17250*/  @!P0 BRA `(.L_x_4501) ;  /* 0xfffffffc00ec8947 */ /* 0x008fea000383ffff */
[----:B------:R-:W-:Y:S05]  /*17260*/  BRA `(.L_x_4559) ;  /* 0xffffffdc005c7947 */ /* 0x000fea000383ffff */
.L_x_4506:
[----:B-1----:R-:W-:-:S04]  /*17270*/  IMAD.U32 R3, RZ, RZ, UR38 ;  /* 0x00000026ff037e24 */ /* 0x002fc8000f8e00ff */
[----:B------:R1:W3:Y:S03]  /*17280*/  SYNCS.PHASECHK.TRANS64.TRYWAIT P0, [R3+URZ+0x38868], R2 ;  /* 0x03886802030075a7 */ /* 0x0002e6000800017f */
[----:B---3--:R-:W-:Y:S05]  /*17290*/  @!P0 NANOSLEEP.SYNCS 0x989680 ;  /* 0x009896800000895d */ /* 0x008fea0003900000 */
[----:B------:R-:W3:Y:S02]  /*172a0*/  @!P0 SYNCS.PHASECHK.TRANS64 P0, [R3+URZ+0x38868], R2 ;  /* 0x03886802030085a7 */ /* 0x000ee4000800007f */
[----:B---3--:R-:W-:Y:S05]  /*172b0*/  @!P0 BRA `(.L_x_4506) ;  /* 0xfffffffc00ec8947 */ /* 0x008fea000383ffff */
[----:B------:R-:W-:Y:S05]  /*172c0*/  BRA `(.L_x_4560) ;  /* 0xffffffdc00c07947 */ /* 0x000fea000383ffff */
.L_x_4517:
[----:B-1----:R1:W3:Y:S02]  /*172d0*/  SYNCS.PHASECHK.TRANS64.TRYWAIT P0, [R2+URZ+0x38820], R9 ;  /* 0x03882009020075a7 */ /* 0x0022e4000800017f */
[----:B---3--:R-:W-:Y:S05]  /*172e0*/  @!P0 NANOSLEEP.SYNCS 0x989680 ;  /* 0x009896800000895d */ /* 0x008fea0003900000 */
[----:B------:R-:W3:Y:S02]  /*172f0*/  @!P0 SYNCS.PHASECHK.TRANS64 P0, [R2+URZ+0x38820], R9 ;  /* 0x03882009020085a7 */ /* 0x000ee4000800007f */
[----:B---3--:R-:W-:Y:S05]  /*17300*/  @!P0 BRA `(.L_x_4517) ;  /* 0xfffffffc00f08947 */ /* 0x008fea000383ffff */
[----:B------:R-:W-:Y:S05]  /*17310*/  BRA `(.L_x_4561) ;  /* 0xffffffe400b07947 */ /* 0x000fea000383ffff */
.L_x_4518:
        /* <DEDUP_REMOVED lines=11> */
.L_x_4563:
[----:B------:R-:W-:Y:S05]  /*173d0*/  BSYNC B0 ;  /* 0x0000000000007941 */ /* 0x000fea0003800000 */
.L_x_4562:
[----:B------:R-:W-:Y:S05]  /*173e0*/  BRA `(.L_x_4564) ;  /* 0xffffffe400947947 */ /* 0x000fea000383ffff */
.L_x_4519:
[----:B------:R-:W-:Y:S01]  /*173f0*/  BSSY B0, `(.L_x_4565) ;  /* 0x0000006000007945 */ /* 0x000fe20003800000 */
[----:B------:R-:W-:-:S07]  /*17400*/  IMAD.MOV.U32 R15, RZ, RZ, -0x1 ;  /* 0xffffffffff0f7424 */ /* 0x000fce00078e00ff */
[----:B012---:R-:W-:Y:S05]  /*17410*/  WARPSYNC.COLLECTIVE R15, `(.L_x_4566) ;  /* 0x000000000f0c7348 */ /* 0x007fea0003c00000 */
[----:B------:R-:W-:Y:S02]  /*17420*/  ELECT P6, UR62, PT ;  /* 0x00000000003e782f */ /* 0x000fe400038c0000 */
[----:B------:R-:W-:Y:S01]  /*17430*/  MOV R14, UR62 ;  /* 0x0000003e000e7c02 */ /* 0x000fe20008000f00 */
[----:B012---:R-:W-:Y:S10]  /*17440*/  ENDCOLLECTIVE ;  /* 0x000000000000791b */ /* 0x007ff40003800000 */
.L_x_4566:
[----:B------:R-:W-:Y:S05]  /*17450*/  BSYNC B0 ;  /* 0x0000000000007941 */ /* 0x000fea0003800000 */
.L_x_4565:
[----:B------:R-:W-:Y:S05]  /*17460*/  BRA `(.L_x_4567) ;  /* 0xffffffe400887947 */ /* 0x000fea000383ffff */
.L_x_4521:
[----:B--2---:R2:W3:Y:S02]  /*17470*/  SYNCS.PHASECHK.TRANS64.TRYWAIT P0, [R7+URZ], R4 ;  /* 0x00000004070075a7 */ /* 0x0044e4000800017f */
[----:B---3--:R-:W-:Y:S05]  /*17480*/  @!P0 NANOSLEEP.SYNCS 0x989680 ;  /* 0x009896800000895d */ /* 0x008fea0003900000 */
[----:B------:R-:W3:Y:S02]  /*17490*/  @!P0 SYNCS.PHASECHK.TRANS64 P0, [R7+URZ], R4 ;  /* 0x00000004070085a7 */ /* 0x000ee4000800007f */
[----:B---3--:R-:W-:Y:S05]  /*174a0*/  @!P0 BRA `(.L_x_4521) ;  /* 0xfffffffc00f08947 */ /* 0x008fea000383ffff */
[----:B------:R-:W-:Y:S05]  /*174b0*/  BRA `(.L_x_4568) ;  /* 0xffffffe400c47947 */ /* 0x000fea000383ffff */
.L_x_4522:
[----:B---3--:R3:W4:Y:S02]  /*174c0*/  SYNCS.PHASECHK.TRANS64.TRYWAIT P0, [R5+URZ], R0 ;  /* 0x00000000050075a7 */ /* 0x008724000800017f */
[----:B----4-:R-:W-:Y:S05]  /*174d0*/  @!P0 NANOSLEEP.SYNCS 0x989680 ;  /* 0x009896800000895d */ /* 0x010fea0003900000 */
[----:B------:R-:W4:Y:S02]  /*174e0*/  @!P0 SYNCS.PHASECHK.TRANS64 P0, [R5+URZ], R0 ;  /* 0x00000000050085a7 */ /* 0x000f24000800007f */
[----:B----4-:R-:W-:Y:S05]  /*174f0*/  @!P0 BRA `(.L_x_4522) ;  /* 0xfffffffc00f08947 */ /* 0x010fea000383ffff */
[----:B------:R-:W-:Y:S05]  /*17500*/  BRA `(.L_x_4569) ;  /* 0xffffffe400b87947 */ /* 0x000fea000383ffff */
.L_x_4524:
[----:B-1----:R1:W3:Y:S02]  /*17510*/  SYNCS.PHASECHK.TRANS64.TRYWAIT P0, [R5+URZ], R4 ;  /* 0x00000004050075a7 */ /* 0x0022e4000800017f */
[----:B---3--:R-:W-:Y:S05]  /*17520*/  @!P0 NANOSLEEP.SYNCS 0x989680 ;  /* 0x009896800000895d */ /* 0x008fea0003900000 */
[----:B------:R-:W3:Y:S02]  /*17530*/  @!P0 SYNCS.PHASECHK.TRANS64 P0, [R5+URZ], R4 ;  /* 0x00000004050085a7 */ /* 0x000ee4000800007f */
[----:B---3--:R-:W-:Y:S05]  /*17540*/  @!P0 BRA `(.L_x_4524) ;  /* 0xfffffffc00f08947 */ /* 0x008fea000383ffff */
[----:B------:R-:W-:Y:S05]  /*17550*/  BRA `(.L_x_4570) ;  /* 0xffffffe400bc7947 */ /* 0x000fea000383ffff */
.L_x_4571:
        /* <DEDUP_REMOVED lines=10> */
.L_x_6054:


//--------------------- .text._ZN7cutlass13device_kernelIN5flash11enable_sm90INS1_16FlashAttnFwdSm90INS1_25CollectiveMainloopFwdSm90ILi2EN4cute5tupleIJNS5_1CILi1EEES8_S8_EEENS6_IJNS7_ILi64EEESA_SA_EEELi512ENS_10bfloat16_tEfNS_4arch4Sm90ELb1ELb0ELb1ELb1ELb0ELb0ELb0ELb0ELb0ELb1ELb1ELb0EEENS1_21CollectiveEpilogueFwdINS6_IJSA_NS7_ILi512EEESA_EEES9_SC_SE_Li256ELb1ELb1ELb1ELb0EEENS1_36VarlenDynamicPersistentTileSchedulerILi64ELi64ELi256ELi128ELb1ELb1ELb1ELb1ELb1ELb1EEEEEEEEEvNT_6ParamsE --------------------------
	.section	.text._ZN7cutlass13device_kernelIN5flash11enable_sm90INS1_16FlashAttnFwdSm90INS1_25CollectiveMainloopFwdSm90ILi2EN4cute5tupleIJNS5_1CILi1EEES8_S8_EEENS6_IJNS7_ILi64EEESA_SA_EEELi512ENS_10bfloat16_tEfNS_4arch4Sm90ELb1ELb0ELb1ELb1ELb0ELb0ELb0ELb0ELb0ELb1ELb1ELb0EEENS1_21CollectiveEpilogueFwdINS6_IJSA_NS7_ILi512EEESA_EEES9_SC_SE_Li256ELb1ELb1ELb1ELb0EEENS1_36VarlenDynamicPersistentTileSchedulerILi64ELi64ELi256ELi128ELb1ELb1ELb1ELb1ELb1ELb1EEEEEEEEEvNT_6ParamsE,"ax",@progbits
	.align	128
.text._ZN7cutlass13device_kernelIN5flash11enable_sm90INS1_16FlashAttnFwdSm90INS1_25CollectiveMainloopFwdSm90ILi2EN4cute5tupleIJNS5_1CILi1EEES8_S8_EEENS6_IJNS7_ILi64EEESA_SA_EEELi512ENS_10bfloat16_tEfNS_4arch4Sm90ELb1ELb0ELb1ELb1ELb0ELb0ELb0ELb0ELb0ELb1ELb1ELb0EEENS1_21CollectiveEpilogueFwdINS6_IJSA_NS7_ILi512EEESA_EEES9_SC_SE_Li256ELb1ELb1ELb1ELb0EEENS1_36VarlenDynamicPersistentTileSchedulerILi64ELi64ELi256ELi128ELb1ELb1ELb1ELb1ELb1ELb1EEEEEEEEEvNT_6ParamsE:
        .type           _ZN7cutlass13device_kernelIN5flash11enable_sm90INS1_16FlashAttnFwdSm90INS1_25CollectiveMainloopFwdSm90ILi2EN4cute5tupleIJNS5_1CILi1EEES8_S8_EEENS6_IJNS7_ILi64EEESA_SA_EEELi512ENS_10bfloat16_tEfNS_4arch4Sm90ELb1ELb0ELb1ELb1ELb0ELb0ELb0ELb0ELb0ELb1ELb1ELb0EEENS1_21CollectiveEpilogueFwdINS6_IJSA_NS7_ILi512EEESA_EEES9_SC_SE_Li256ELb1ELb1ELb1ELb0EEENS1_36VarlenDynamicPersistentTileSchedulerILi64ELi64ELi256ELi128ELb1ELb1ELb1ELb1ELb1ELb1EEEEEEEEEvNT_6ParamsE,@function
        .size           _ZN7cutlass13device_kernelIN5flash11enable_sm90INS1_16FlashAttnFwdSm90INS1_25CollectiveMainloopFwdSm90ILi2EN4cute5tupleIJNS5_1CILi1EEES8_S8_EEENS6_IJNS7_ILi64EEESA_SA_EEELi512ENS_10bfloat16_tEfNS_4arch4Sm90ELb1ELb0ELb1ELb1ELb0ELb0ELb0ELb0ELb0ELb1ELb1ELb0EEENS1_21CollectiveEpilogueFwdINS6_IJSA_NS7_ILi512EEESA_EEES9_SC_SE_Li256ELb1ELb1ELb1ELb0EEENS1_36VarlenDynamicPersistentTileSchedulerILi64ELi64ELi256ELi128ELb1ELb1ELb1ELb1ELb1ELb1EEEEEEEEEvNT_6ParamsE,(.L_x_6055 - _ZN7cutlass13device_kernelIN5flash11enable_sm90INS1_16FlashAttnFwdSm90INS1_25CollectiveMainloopFwdSm90ILi2EN4cute5tupleIJNS5_1CILi1EEES8_S8_EEENS6_IJNS7_ILi64EEESA_SA_EEELi512ENS_10bfloat16_tEfNS_4arch4Sm90ELb1ELb0ELb1ELb1ELb0ELb0ELb0ELb0ELb0ELb1ELb1ELb0EEENS1_21CollectiveEpilogueFwdINS6_IJSA_NS7_ILi512EEESA_EEES9_SC_SE_Li256ELb1ELb1ELb1ELb0EEENS1_36VarlenDynamicPersistentTileSchedulerILi64ELi64ELi256ELi128ELb1ELb1ELb1ELb1ELb1ELb1EEEEEEEEEvNT_6ParamsE)
        .other          _ZN7cutlass13device_kernelIN5flash11enable_sm90INS1_16FlashAttnFwdSm90INS1_25CollectiveMainloopFwdSm90ILi2EN4cute5tupleIJNS5_1CILi1EEES8_S8_EEENS6_IJNS7_ILi64EEESA_SA_EEELi512ENS_10bfloat16_tEfNS_4arch4Sm90ELb1ELb0ELb1ELb1ELb0ELb0ELb0ELb0ELb0ELb1ELb1ELb0EEENS1_21CollectiveEpilogueFwdINS6_IJSA_NS7_ILi512EEESA_EEES9_SC_SE_Li256ELb1ELb1ELb1ELb0EEENS1_36VarlenDynamicPersistentTileSchedulerILi64ELi64ELi256ELi128ELb1ELb1ELb1ELb1ELb1ELb1EEEEEEEEEvNT_6ParamsE,@"STO_CUDA_ENTRY STV_DEFAULT"
_ZN7cutlass13device_kernelIN5flash11enable_sm90INS1_16FlashAttnFwdSm90INS1_25CollectiveMainloopFwdSm90ILi2EN4cute5tupleIJNS5_1CILi1EEES8_S8_EEENS6_IJNS7_ILi64EEESA_SA_EEELi512ENS_10bfloat16_tEfNS_4arch4Sm90ELb1ELb0ELb1ELb1ELb0ELb0ELb0ELb0ELb0ELb1ELb1ELb0EEENS1_21CollectiveEpilogueFwdINS6_IJSA_NS7_ILi512EEESA_EEES9_SC_SE_Li256ELb1ELb1ELb1ELb0EEENS1_36VarlenDynamicPersistentTileSchedulerILi64ELi64ELi256ELi128ELb1ELb1ELb1ELb1ELb1ELb1EEEEEEEEEvNT_6ParamsE:
        /* <DEDUP_REMOVED lines=18> */
.L_x_4573:
[----:B------:R-:W-:Y:S05]  /*0120*/  BSYNC B0 ;  /* 0x0000000000007941 */ /* 0x000fea0003800000 */
.L_x_4572:
        /* <DEDUP_REMOVED lines=37> */
.L_x_4574:
        /* <DEDUP_REMOVED lines=22> */
.L_x_4575:
        /* <DEDUP_REMOVED lines=18> */
.L_x_4576:
        /* <DEDUP_REMOVED lines=22> */
.L_x_4577:
        /* <DEDUP_REMOVED lines=22> */
.L_x_4578:
[----:B------:R-:W-:Y:S01]  /*08c0*/  PLOP3.LUT P0, PT, PT, PT, UP0, 0x80, 0x0 ;  /* 0x000000000000781c */ /* 0x000fe20003f0f008 */
[----:B------:R-:W-:Y:S01]  /*08d0*/  UMOV UR36, 0x1 ;  /* 0x0000000100247882 */ /* 0x000fe20000000000 */
[----:B------:R-:W-:Y:S01]  /*08e0*/  NOP ;  /* 0x0000000000007918 */ /* 0x000fe20000000000 */
[----:B------:R-:W-:Y:S01]  /*08f0*/  USEL UR36, UR36, 0x2, !UP0 ;  /* 0x0000000224247887 */ /* 0x000fe2000c000000 */
[----:B------:R-:W-:Y:S01]  /*0900*/  ULDC.64 UR40, c[0x0][0x208] ;  /* 0x0000820000287ab9 */ /* 0x000fe20000000a00 */
[----:B012-4-:R-:W-:Y:S08]  /*0910*/  BAR.SYNC.DEFER_BLOCKING 0x0 ;  /* 0x0000000000007b1d */ /* 0x017ff00000010000 */
[----:B------:R-:W-:Y:S05]  /*0920*/  @!P0 BRA `(.L_x_4579) ;  /* 0x000000e800888947 */ /* 0x000fea0003800000 */
.L_x_4580:
        /* <DEDUP_REMOVED lines=32> */
[----:B------:R-:W-:Y:S02]  /*0b30*/  LOP3.LUT R11, R7, 0xfffffff8, RZ, 0xc0, !PT ;  /* 0xfffffff8070b7812 */ /* 0x000fe400078ec0ff */
[----:B------:R-:W-:Y:S02]  /*0b40*/  LOP3.LUT R13, R3, 0xfffffffc, RZ, 0xc0, !PT ;  /* 0xfffffffc030d7812 */ /* 0x000fe400078ec0ff */
[----:B------:R-:W-:Y:S01]  /*0b50*/  SHF.R.S32.HI R7, RZ, 0x4, R2 ;  /* 0x00000004ff077819 */ /* 0x000fe20000011402 */
[----:B------:R-:W-:Y:S01]  /*0b60*/  IMAD.IADD R10, R6, 0x1, -R11 ;  /* 0x00000001060a7824 */ /* 0x000fe200078e0a0b */
[----:B------:R-:W-:Y:S01]  /*0b70*/  LOP3.LUT R3, R2, 0xfffffff0, RZ, 0xc0, !PT ;  /* 0xfffffff002037812 */ /* 0x000fe200078ec0ff */
[----:B------:R-:W-:Y:S01]  /*0b80*/  IMAD.IADD R13, R6, 0x1, -R13 ;  /* 0x00000001060d7824 */ /* 0x000fe200078e0a0d */
[----:B------:R-:W-:-:S02]  /*0b90*/  SHF.R.S32.HI R5, RZ, 0x5, R4 ;  /* 0x00000005ff057819 */ /* 0x000fc40000011404 */
[----:B------:R-:W-:Y:S02]  /*0ba0*/  SHF.R.S32.HI R8, RZ, 0x1f, R4 ;  /* 0x0000001fff087819 */ /* 0x000fe40000011404 */
[----:B------:R-:W-:Y:S02]  /*0bb0*/  LOP3.LUT R9, R0, 0xffffff80, RZ, 0xc0, !PT ;  /* 0xffffff8000097812 */ /* 0x000fe400078ec0ff */
[----:B------:R-:W-:Y:S01]  /*0bc0*/  LEA.HI R4, R2, R7, RZ, 0x1 ;  /* 0x0000000702047211 */ /* 0x000fe200078f08ff */
[----:B------:R-:W-:Y:S01]  /*0bd0*/  IMAD.IADD R2, R6, 0x1, -R3 ;  /* 0x0000000106027824 */ /* 0x000fe200078e0a03 */
[----:B------:R-:W-:Y:S01]  /*0be0*/  LEA.HI R8, R8, R5, RZ, 0x2 ;  /* 0x0000000508087211 */ /* 0x000fe200078f10ff */
[----:B------:R-:W-:Y:S01]  /*0bf0*/  IMAD.IADD R9, R6, 0x1, -R9 ;  /* 0x0000000106097824 */ /* 0x000fe200078e0a09 */
[----:B------:R-:W-:Y:S02]  /*0c00*/  LOP3.LUT R4, R4, 0x1ffffffe, RZ, 0xc0, !PT ;  /* 0x1ffffffe04047812 */ /* 0x000fe400078ec0ff */
[----:B------:R-:W-:-:S02]  /*0c10*/  SHF.R.S32.HI R3, RZ, 0x1f, R2 ;  /* 0x0000001fff037819 */ /* 0x000fc40000011402 */
[----:B------:R-:W-:Y:S01]  /*0c20*/  SHF.R.S32.HI R223, RZ, 0x7, R0 ;  /* 0x00000007ffdf7819 */ /* 0x000fe20000011400 */
[----:B------:R-:W-:Y:S01]  /*0c30*/  IMAD.IADD R4, R7, 0x1, -R4 ;  /* 0x0000000107047824 */ /* 0x000fe200078e0a04 */
[----:B------:R-:W-:Y:S02]  /*0c40*/  LOP3.LUT R8, R8, 0x3ffffc, RZ, 0xc0, !PT ;  /* 0x003ffffc08087812 */ /* 0x000fe400078ec0ff */
[----:B------:R-:W-:Y:S01]  /*0c50*/  SHF.R.S32.HI R6, RZ, 0x1f, R9 ;  /* 0x0000001fff067819 */ /* 0x000fe20000011409 */
[----:B------:R-:W-:Y:S01]  /*0c60*/  IMAD R15, R223, 0x100, R2 ;  /* 0x00000100df0f7824 */ /* 0x000fe200078e0202 */
[----:B------:R-:W-:Y:S01]  /*0c70*/  LEA.HI R11, R13, R13, RZ, 0x1 ;  /* 0x0000000d0d0b7211 */ /* 0x000fe200078f08ff */
[----:B------:R-:W-:Y:S01]  /*0c80*/  IMAD.IADD R8, R5, 0x1, -R8 ;  /* 0x0000000105087824 */ /* 0x000fe200078e0a08 */
[----:B------:R-:W-:Y:S01]  /*0c90*/  LEA.HI R7, R3, R2, RZ, 0x3 ;  /* 0x0000000203077211 */ /* 0x000fe200078f18ff */
[----:B------:R-:W-:Y:S01]  /*0ca0*/  IMAD.SHL.U32 R4, R4, 0x8, RZ ;  /* 0x0000000804047824 */ /* 0x000fe200078e00ff */
[----:B------:R-:W-:Y:S01]  /*0cb0*/  LEA.HI R3, R6, R9, RZ, 0x2 ;  /* 0x0000000906037211 */ /* 0x000fe200078f10ff */
[----:B------:R-:W-:Y:S01]  /*0cc0*/  IMAD R15, R8, 0x10, R15 ;  /* 0x00000010080f7824 */ /* 0x000fe200078e020f */
[----:B------:R-:W-:-:S02]  /*0cd0*/  LOP3.LUT R12, R11, 0x1ffffffe, RZ, 0xc0, !PT ;  /* 0x1ffffffe0b0c7812 */ /* 0x000fc400078ec0ff */
[----:B------:R-:W-:Y:S02]  /*0ce0*/  LOP3.LUT R11, R7, 0xfffffff8, RZ, 0xc0, !PT ;  /* 0xfffffff8070b7812 */ /* 0x000fe400078ec0ff */
[----:B------:R-:W-:Y:S01]  /*0cf0*/  LOP3.LUT R8, R3, 0x7ffffffc, RZ, 0xc0, !PT ;  /* 0x7ffffffc03087812 */ /* 0x000fe200078ec0ff */
[----:B------:R-:W-:Y:S01]  /*0d00*/  IMAD.IADD R13, R13, 0x1, -R12 ;  /* 0x000000010d0d7824 */ /* 0x000fe200078e0a0c */
[----:B------:R-:W-:Y:S01]  /*0d10*/  LEA.HI R6, R6, R9, RZ, 0x5 ;  /* 0x0000000906067211 */ /* 0x000fe200078f28ff */
[----:B------:R-:W-:Y:S01]  /*0d20*/  IMAD.IADD R11, R2, 0x1, -R11 ;  /* 0x00000001020b7824 */ /* 0x000fe200078e0a0b */
[----:B------:R-:W-:Y:S01]  /*0d30*/  LEA.HI R0, R0, R223, RZ, 0x1 ;  /* 0x000000df00007211 */ /* 0x000fe200078f08ff */
[----:B------:R-:W-:Y:S01]  /*0d40*/  IMAD.IADD R185, R9, 0x1, -R8 ;  /* 0x0000000109b97824 */ /* 0x000fe200078e0a08 */
[--C-:B------:R-:W-:Y:S01]  /*0d50*/  SHF.R.S32.HI R2, RZ, 0x2, R3.reuse ;  /* 0x00000002ff027819 */ /* 0x100fe20000011403 */
[----:B------:R-:W-:Y:S01]  /*0d60*/  IMAD.SHL.U32 R8, R11, 0x40, RZ ;  /* 0x000000400b087824 */ /* 0x000fe200078e00ff */
[----:B------:R-:W-:Y:S01]  /*0d70*/  LOP3.LUT R0, R0, 0xfffffe, RZ, 0xc0, !PT ;  /* 0x00fffffe00007812 */ /* 0x000fe200078ec0ff */
[----:B------:R-:W-:Y:S01]  /*0d80*/  IMAD.SHL.U32 R9, R7, 0x40, RZ ;  /* 0x0000004007097824 */ /* 0x000fe200078e00ff */
[----:B------:R-:W-:Y:S01]  /*0d90*/  SHF.R.S32.HI R3, RZ, 0x1f, R3 ;  /* 0x0000001fff037819 */ /* 0x000fe20000011403 */
[----:B------:R-:W-:Y:S01]  /*0da0*/  IMAD.SHL.U32 R185, R185, 0x2, RZ ;  /* 0x00000002b9b97824 */ /* 0x000fe200078e00ff */
[----:B------:R-:W-:Y:S01]  /*0db0*/  LOP3.LUT R7, R8, 0x1c0, RZ, 0xc0, !PT ;  /* 0x000001c008077812 */ /* 0x000fe200078ec0ff */
[----:B------:R-:W-:Y:S01]  /*0dc0*/  IMAD.IADD R0, R223, 0x1, -R0 ;  /* 0x00000001df007824 */ /* 0x000fe200078e0a00 */
[----:B------:R-:W-:Y:S01]  /*0dd0*/  LOP3.LUT R8, R9, 0x7ffffe00, RZ, 0xc0, !PT ;  /* 0x7ffffe0009087812 */ /* 0x000fe200078ec0ff */
[--C-:B------:R-:W-:Y:S01]  /*0de0*/  IMAD.U32 R9, R15, 0x40, R4.reuse ;  /* 0x000000400f097824 */ /* 0x100fe200078e0004 */
[----:B------:R-:W-:-:S02]  /*0df0*/  LOP3.LUT R4, R7, 0x8, R4, 0xf8, !PT ;  /* 0x0000000807047812 */ /* 0x000fc400078ef804 */
[----:B------:R-:W-:Y:S01]  /*0e00*/  SHF.R.U32.HI R7, RZ, 0x3, R7 ;  /* 0x00000003ff077819 */ /* 0x000fe20000011607 */
[----:B------:R-:W-:Y:S01]  /*0e10*/  IMAD R8, R5, 0x400, R8 ;  /* 0x0000040005087824 */ /* 0x000fe200078e0208 */
[----:B------:R0:W-:Y:S01]  /*0e20*/  STL [R1+0x54], R9 ;  /* 0x0000540901007387 */ /* 0x0001e20000100800 */
[----:B------:R-:W-:Y:S02]  /*0e30*/  LEA.HI R3, R3, R2, RZ, 0x3 ;  /* 0x0000000203037211 */ /* 0x000fe400078f18ff */
[----:B------:R-:W-:Y:S02]  /*0e40*/  LOP3.LUT R7, R4, R7, RZ, 0x3c, !PT ;  /* 0x0000000704077212 */ /* 0x000fe400078e3cff */
[----:B------:R-:W-:Y:S02]  /*0e50*/  LOP3.LUT R3, R3, 0xfffffff8, RZ, 0xc0, !PT ;  /* 0xfffffff803037812 */ /* 0x000fe400078ec0ff */
[----:B------:R-:W-:Y:S01]  /*0e60*/  R2P PR, R11, 0x6 ;  /* 0x000000060b007804 */ /* 0x000fe20000000000 */
[----:B------:R-:W-:Y:S01]  /*0e70*/  IMAD.IADD R7, R8, 0x1, R7 ;  /* 0x0000000108077824 */ /* 0x000fe200078e0207 */
[----:B------:R-:W-:Y:S01]  /*0e80*/  SHF.R.S32.HI R6, RZ, 0x5, R6 ;  /* 0x00000005ff067819 */ /* 0x000fe20000011406 */
[----:B0-----:R-:W-:-:S02]  /*0e90*/  IMAD.SHL.U32 R9, R0, 0x100, RZ ;  /* 0x0000010000097824 */ /* 0x001fc400078e00ff */
[----:B------:R-:W-:Y:S01]  /*0ea0*/  IMAD.IADD R3, R2, 0x1, -R3 ;  /* 0x0000000102037824 */ /* 0x000fe200078e0a03 */
[----:B------:R-:W-:Y:S01]  /*0eb0*/  LEA R19, R7, UR46, 0x1 ;  /* 0x0000002e07137c11 */ /* 0x000fe2000f8e08ff */
[----:B------:R-:W-:Y:S01]  /*0ec0*/  IMAD.SHL.U32 R2, R10, 0x8, RZ ;  /* 0x000000080a027824 */ /* 0x000fe200078e00ff */
[----:B------:R0:W-:Y:S01]  /*0ed0*/  STL [R1+0x50], R9 ;  /* 0x0000500901007387 */ /* 0x0001e20000100800 */
[----:B------:R-:W-:Y:S01]  /*0ee0*/  IMAD.IADD R17, R185, 0x1, R9 ;  /* 0x00000001b9117824 */ /* 0x000fe200078e0209 */
[----:B------:R-:W-:Y:S01]  /*0ef0*/  SEL R23, R23, 0xffffffc0, !P2 ;  /* 0xffffffc017177807 */ /* 0x000fe20005000000 */
[----:B------:R-:W-:Y:S02]  /*0f00*/  VIADD R191, R2, 0x40 ;  /* 0x0000004002bf7836 */ /* 0x000fe40000000000 */
[C---:B------:R-:W-:Y:S01]  /*0f10*/  VIADD R222, R17.reuse, 0x8 ;  /* 0x0000000811de7836 */ /* 0x040fe20000000000 */
[----:B------:R-:W-:Y:S01]  /*0f20*/  SHF.R.S32.HI R0, RZ, 0x1f, R17 ;  /* 0x0000001fff007819 */ /* 0x000fe20000011411 */
[----:B------:R-:W-:-:S02]  /*0f30*/  VIADD R221, R17, 0x10 ;  /* 0x0000001011dd7836 */ /* 0x000fc40000000000 */
[C---:B------:R-:W-:Y:S01]  /*0f40*/  VIADD R220, R17.reuse, 0x18 ;  /* 0x0000001811dc7836 */ /* 0x040fe20000000000 */
[----:B------:R-:W-:Y:S01]  /*0f50*/  SHF.R.S32.HI R0, RZ, 0x1f, R222 ;  /* 0x0000001fff007819 */ /* 0x000fe200000114de */
[C---:B------:R-:W-:Y:S01]  /*0f60*/  VIADD R219, R17.reuse, 0x20 ;  /* 0x0000002011db7836 */ /* 0x040fe20000000000 */
[----:B------:R-:W-:Y:S01]  /*0f70*/  SHF.R.S32.HI R4, RZ, 0x1f, R221 ;  /* 0x0000001fff047819 */ /* 0x000fe200000114dd */
[C---:B------:R-:W-:Y:S02]  /*0f80*/  VIADD R218, R17.reuse, 0x28 ;  /* 0x0000002811da7836 */ /* 0x040fe40000000000 */
[C---:B------:R-:W-:Y:S01]  /*0f90*/  VIADD R217, R17.reuse, 0x30 ;  /* 0x0000003011d97836 */ /* 0x040fe20000000000 */
[----:B------:R-:W-:Y:S01]  /*0fa0*/  SHF.R.S32.HI R0, RZ, 0x1f, R219 ;  /* 0x0000001fff007819 */ /* 0x000fe200000114db */
[C---:B------:R-:W-:Y:S01]  /*0fb0*/  VIADD R216, R17.reuse, 0x38 ;  /* 0x0000003811d87836 */ /* 0x040fe20000000000 */
[----:B------:R-:W-:Y:S01]  /*0fc0*/  SHF.R.S32.HI R4, RZ, 0x1f, R218 ;  /* 0x0000001fff047819 */ /* 0x000fe200000114da */
[----:B------:R-:W-:-:S02]  /*0fd0*/  VIADD R215, R17, 0x40 ;  /* 0x0000004011d77836 */ /* 0x000fc40000000000 */
[C---:B------:R-:W-:Y:S01]  /*0fe0*/  VIADD R214, R17.reuse, 0x48 ;  /* 0x0000004811d67836 */ /* 0x040fe20000000000 */
[----:B------:R-:W-:Y:S01]  /*0ff0*/  SHF.R.S32.HI R0, RZ, 0x1f, R216 ;  /* 0x0000001fff007819 */ /* 0x000fe200000114d8 */
[----:B------:R-:W-:Y:S01]  /*1000*/  VIADD R213, R17, 0x50 ;  /* 0x0000005011d57836 */ /* 0x000fe20000000000 */
[----:B------:R-:W-:Y:S01]  /*1010*/  SHF.R.S32.HI R4, RZ, 0x1f, R215 ;  /* 0x0000001fff047819 */ /* 0x000fe200000114d7 */
[----:B------:R-:W-:Y:S02]  /*1020*/  VIADD R184, R19, 0x26800 ;  /* 0x0002680013b87836 */ /* 0x000fe40000000000 */
        /* <DEDUP_REMOVED lines=57> */
[----:B------:R-:W-:Y:S02]  /*13c0*/  IMAD R186, R13, 0x8, R16 ;  /* 0x000000080dba7824 */ /* 0x000fe400078e0210 */
[----:B0-----:R-:W-:-:S07]  /*13d0*/  IMAD.IADD R23, R23, 0x1, R22 ;  /* 0x0000000117177824 */ /* 0x001fce00078e0216 */
.L_x_4641:
[----:B------:R-:W-:Y:S01]  /*13e0*/  ULDC.64 UR8, c[0x0][0xc88] ;  /* 0x0003220000087ab9 */ /* 0x000fe20000000a00 */
[----:B------:R-:W-:Y:S01]  /*13f0*/  ULDC.64 UR10, c[0x0][0xa18] ;  /* 0x00028600000a7ab9 */ /* 0x000fe20000000a00 */
[----:B------:R-:W-:Y:S02]  /*1400*/  UIMAD.WIDE UR8, UR7, 0x4, UR8 ;  /* 0x00000004070878a5 */ /* 0x000fe4000f8e0208 */
[----:B------:R-:W-:Y:S02]  /*1410*/  UISETP.NE.U32.AND UP1, UPT, UR10, URZ, UPT ;  /* 0x0000003f0a00728c */ /* 0x000fe4000bf25070 */
[----:B------:R-:W-:Y:S02]  /*1420*/  ULOP3.LUT UR4, UR6, 0xff000000, URZ, 0xc0, !UPT ;  /* 0xff00000006047892 */ /* 0x000fe4000f8ec03f */
[----:B0-234-:R-:W-:Y:S01]  /*1430*/  IMAD.U32 R4, RZ, RZ, UR8 ;  /* 0x00000008ff047e24 */ /* 0x01dfe2000f8e00ff */
[----:B------:R-:W-:Y:S01]  /*1440*/  ULDC UR7, c[0x0][0x424] ;  /* 0x0001090000077ab9 */ /* 0x000fe20000000800 */
[----:B------:R-:W-:Y:S01]  /*1450*/  IMAD.U32 R5, RZ, RZ, UR9 ;  /* 0x00000009ff057e24 */ /* 0x000fe2000f8e00ff */
        /* <DEDUP_REMOVED lines=16> */
[----:B-1----:R-:W-:-:S03]  /*1560*/  IMAD.U32 R6, RZ, RZ, UR10 ;  /* 0x0000000aff067e24 */ /* 0x002fc6000f8e00ff */
[----:B------:R-:W-:Y:S01]  /*1570*/  IMAD.U32 R7, RZ, RZ, UR11 ;  /* 0x0000000bff077e24 */ /* 0x000fe2000f8e00ff */
[----:B------:R-:W2:Y:S01]  /*1580*/  @P0 LDG.E R4, desc[UR40][R4.64] ;  /* 0x0000002804040981 */ /* 0x000ea2000c1e1900 */
[----:B------:R-:W-:Y:S01]  /*1590*/  UISETP.NE.U32.AND UP0, UPT, UR8, URZ, UPT ;  /* 0x0000003f0800728c */ /* 0x000fe2000bf05070 */
[----:B------:R-:W-:Y:S02]  /*15a0*/  ULDC.64 UR10, c[0x0][0xa20] ;  /* 0x00028800000a7ab9 */ /* 0x000fe40000000a00 */
[----:B------:R-:W3:Y:S01]  /*15b0*/  @P2 LDG.E R6, desc[UR40][R6.64] ;  /* 0x0000002806062981 */ /* 0x000ee2000c1e1900 */
[----:B------:R-:W-:Y:S01]  /*15c0*/  UISETP.NE.AND.EX UP0, UPT, UR9, URZ, UPT, UP0 ;  /* 0x0000003f0900728c */ /* 0x000fe2000bf05300 */
[----:B------:R-:W-:Y:S01]  /*15d0*/  ISETP.NE.U32.AND P1, PT, RZ, UR10, PT ;  /* 0x0000000aff007c0c */ /* 0x000fe2000bf25070 */
[----:B------:R-:W-:Y:S02]  /*15e0*/  ULOP3.LUT UR43, UR6, 0xff0000, URZ, 0xc0, !UPT ;  /* 0x00ff0000062b7892 */ /* 0x000fe4000f8ec03f */
[----:B------:R-:W-:Y:S01]  /*15f0*/  USHF.R.U32.HI UR4, URZ, 0x8, UR4 ;  /* 0x000000083f047899 */ /* 0x000fe20008011604 */
[----:B------:R-:W-:Y:S01]  /*1600*/  ISETP.NE.AND.EX P1, PT, RZ, UR11, PT, P1 ;  /* 0x0000000bff007c0c */ /* 0x000fe2000bf25310 */
        /* <DEDUP_REMOVED lines=23> */
.L_x_4581:
[----:B------:R-:W-:Y:S05]  /*1780*/  @!P1 BRA `(.L_x_4582) ;  /* 0x00000000001c9947 */ /* 0x000fea0003800000 */
[----:B------:R-:W-:-:S04]  /*1790*/  ULEA UR4, UP0, UR45, UR10, 0x2 ;  /* 0x0000000a2d047291 */ /* 0x000fc8000f80103f */
[----:B------:R-:W-:Y:S02]  /*17a0*/  ULEA.HI.X UR6, UR45, UR11, UR44, 0x2, UP0 ;  /* 0x0000000b2d067291 */ /* 0x000fe400080f142c */
[----:B------:R-:W-:-:S04]  /*17b0*/  IMAD.U32 R4, RZ, RZ, UR4 ;  /* 0x00000004ff047e24 */ /* 0x000fc8000f8e00ff */
[----:B------:R-:W-:-:S05]  /*17c0*/  IMAD.U32 R5, RZ, RZ, UR6 ;  /* 0x00000006ff057e24 */ /* 0x000fca000f8e00ff */
[----:B------:R-:W2:Y:S02]  /*17d0*/  LDG.E R4, desc[UR40][R4.64] ;  /* 0x0000002804047981 */ /* 0x000ea4000c1e1900 */
[----:B--2---:R-:W-:Y:S01]  /*17e0*/  R2UR UR4, R4 ;  /* 0x00000000040472ca */ /* 0x004fe200000e0000 */
[----:B------:R-:W-:-:S14]  /*17f0*/  BRA `(.L_x_4583) ;  /* 0x0000000000347947 */ /* 0x000fdc0003800000 */
.L_x_4582:
        /* <DEDUP_REMOVED lines=13> */
.L_x_4583:
[----:B------:R-:W-:Y:S02]  /*18d0*/  UISETP.NE.AND UP0, UPT, UR48, 0x1, UPT ;  /* 0x000000013000788c */ /* 0x000fe4000bf05270 */
[----:B------:R-:W-:Y:S02]  /*18e0*/  UIADD3 UR51, -UR51, UR4, URZ ;  /* 0x0000000433337290 */ /* 0x000fe4000fffe13f */
        /* <DEDUP_REMOVED lines=10> */
[----:B------:R-:W-:Y:S02]  /*1990*/  UIADD3 UR51, UR51, 0x40, -UR52 ;  /* 0x0000004033337890 */ /* 0x000fe4000fffe834 */
[----:B------:R-:W-:-:S07]  /*19a0*/  ULOP3.LUT UR20, UR43, 0xff, URZ, 0xc0, !UPT ;  /* 0x000000ff2b147892 */ /* 0x000fce000f8ec03f */
[----:B------:R-:W-:Y:S01]  /*19b0*/  @UP0 ULDC UR4, c[0x0][0x44c] ;  /* 0x0001130000040ab9 */ /* 0x000fe20000000800 */
[----:B------:R-:W-:Y:S01]  /*19c0*/  @UP0 ULDC UR8, c[0x0][0x450] ;  /* 0x0001140000080ab9 */ /* 0x000fe20000000800 */
[----:B------:R-:W-:-:S04]  /*19d0*/  UIMAD.WIDE.U32 UR4, UR6, UR4, URZ ;  /* 0x00000004060472a5 */ /* 0x000fc8000f8e003f */
[----:B------:R-:W-:-:S04]  /*19e0*/  @UP0 USHF.R.U32.HI UR6, URZ, UR8, UR5 ;  /* 0x000000083f060299 */ /* 0x000fc80008011605 */
[----:B------:R-:W-:-:S04]  /*19f0*/  UIADD3 UR6, UR51, UR6, URZ ;  /* 0x0000000633067290 */ /* 0x000fc8000fffe03f */
[----:B------:R-:W-:-:S04]  /*1a00*/  USHF.R.S32.HI UR4, URZ, 0x1f, UR6 ;  /* 0x0000001f3f047899 */ /* 0x000fc80008011406 */
[----:B------:R-:W-:-:S04]  /*1a10*/  ULEA.HI UR4, UR4, UR6, URZ, 0x6 ;  /* 0x0000000604047291 */ /* 0x000fc8000f8f303f */
[----:B------:R-:W-:-:S04]  /*1a20*/  USHF.R.S32.HI UR4, URZ, 0x6, UR4 ;  /* 0x000000063f047899 */ /* 0x000fc80008011404 */
[----:B------:R-:W-:-:S04]  /*1a30*/  UISETP.LT.AND UP0, UPT, UR7, UR4, UPT ;  /* 0x000000040700728c */ /* 0x000fc8000bf01270 */
[----:B------:R-:W-:-:S03]  /*1a40*/  USEL UR9, UR7, UR4, UP0 ;  /* 0x0000000407097287 */ /* 0x000fc60008000000 */
[----:B------:R-:W-:Y:S01]  /*1a50*/  UMOV UR4, URZ ;  /* 0x0000003f00047c82 */ /* 0x000fe20008000000 */
[----:B------:R-:W-:-:S06]  /*1a60*/  UISETP.GE.AND UP0, UPT, UR9, 0x1, UPT ;  /* 0x000000010900788c */ /* 0x000fcc000bf06270 */
[----:B------:R-:W-:-:S13]  /*1a70*/  PLOP3.LUT P0, PT, PT, PT, UP0, 0x80, 0x0 ;  /* 0x000000000000781c */ /* 0x000fda0003f0f008 */
[----:B------:R-:W-:Y:S05]  /*1a80*/  @!P0 BRA `(.L_x_4585) ;  /* 0x0000000000908947 */ /* 0x000fea0003800000 */
[----:B------:R-:W-:Y:S01]  /*1a90*/  USHF.R.U32.HI UR10, URZ, 0x10, UR43 ;  /* 0x000000103f0a7899 */ /* 0x000fe2000801162b */
[----:B------:R-:W-:-:S03]  /*1aa0*/  UMOV UR4, URZ ;  /* 0x0000003f00047c82 */ /* 0x000fc60008000000 */
[----:B------:R-:W-:-:S11]  /*1ab0*/  UISETP.NE.AND UP0, UPT, UR10, URZ, UPT ;  /* 0x0000003f0a00728c */ /* 0x000fd6000bf05270 */
[----:B------:R-:W-:Y:S02]  /*1ac0*/  @!UP0 ULDC UR10, c[0x0][0x9f0] ;  /* 0x00027c00000a8ab9 */ /* 0x000fe40000000800 */
[----:B------:R-:W-:Y:S01]  /*1ad0*/  IMAD.U32 R4, RZ, RZ, UR10 ;  /* 0x0000000aff047e24 */ /* 0x000fe2000f8e00ff */
[----:B------:R-:W-:-:S04]  /*1ae0*/  UIADD3 UR6, UR10, -0x1, UR9 ;  /* 0xffffffff0a067890 */ /* 0x000fc8000fffe009 */
        /* <DEDUP_REMOVED lines=30> */
.L_x_4585:
        /* <DEDUP_REMOVED lines=91> */
.L_x_4587:
[----:B------:R-:W-:Y:S01]  /*2280*/  ULEA UR23, UR37, UR46, 0x3 ;  /* 0x0000002e25177291 */ /* 0x000fe2000f8e183f */
[----:B------:R-:W-:-:S05]  /*2290*/  IMAD.U32 R0, RZ, RZ, UR38 ;  /* 0x00000026ff007e24 */ /* 0x000fca000f8e00ff */
[----:B------:R-:W-:-:S04]  /*22a0*/  SHF.L.U32 R0, R0, 0x1f, RZ ;  /* 0x0000001f00007819 */ /* 0x000fc800000006ff */
[----:B------:R-:W0:Y:S02]  /*22b0*/  SYNCS.PHASECHK.TRANS64.TRYWAIT P1, [UR23+0x28c50], R0 ;  /* 0x028c5000ff0075a7 */ /* 0x000e240008020157 */
[----:B0-----:R-:W-:Y:S05]  /*22c0*/  @!P1 BRA `(.L_x_4588) ;  /* 0x0000014c000c9947 */ /* 0x001fea0003800000 */
.L_x_4784:
        /* <DEDUP_REMOVED lines=46> */
.L_x_4594:
        /* <DEDUP_REMOVED lines=144> */
.L_x_4590:
[----:B------:R-:W-:Y:S01]  /*2eb0*/  ULEA UR23, UR37, UR46, 0x3 ;  /* 0x0000002e25177291 */ /* 0x000fe2000f8e183f */
[----:B------:R-:W-:-:S05]  /*2ec0*/  IMAD.U32 R0, RZ, RZ, UR38 ;  /* 0x00000026ff007e24 */ /* 0x000fca000f8e00ff */
[----:B------:R-:W-:-:S04]  /*2ed0*/  SHF.L.U32 R0, R0, 0x1f, RZ ;  /* 0x0000001f00007819 */ /* 0x000fc800000006ff */
[----:B------:R0:W1:Y:S01]  /*2ee0*/  SYNCS.PHASECHK.TRANS64.TRYWAIT P1, [UR23+0x28c50], R0 ;  /* 0x028c5000ff0075a7 */ /* 0x0000620008020157 */
[----:B------:R-:W-:Y:S05]  /*2ef0*/  @!P0 BRA `(.L_x_4591) ;  /* 0x0000000000048947 */ /* 0x000fea0003800000 */
[----:B------:R-:W-:Y:S01]  /*2f00*/  BPT.TRAP 0x1 ;  /* 0x000000040000795c */ /* 0x000fe20000300000 */
.L_x_4591:
[----:B-1----:R-:W-:Y:S05]  /*2f10*/  @P1 BRA `(.L_x_4592) ;  /* 0x0000000000081947 */ /* 0x002fea0003800000 */
[----:B------:R-:W1:Y:S02]  /*2f20*/  SYNCS.PHASECHK.TRANS64.TRYWAIT P1, [UR23+0x28c50], R0 ;  /* 0x028c5000ff0075a7 */ /* 0x000e640008020157 */
[----:B-1----:R-:W-:Y:S05]  /*2f30*/  @!P1 BRA `(.L_x_4593) ;  /* 0x0000014000089947 */ /* 0x002fea0003800000 */
.L_x_4592:
        /* <DEDUP_REMOVED lines=30> */
.L_x_4589:
[----:B------:R-:W-:Y:S01]  /*3120*/  BAR.SYNC.DEFER_BLOCKING 0xe, 0x100 ;  /* 0x0384000000007b1d */ /* 0x000fe20000010000 */
[----:B------:R-:W-:Y:S01]  /*3130*/  IMAD.U32 R3, RZ, RZ, UR37 ;  /* 0x00000025ff037e24 */ /* 0x000fe2000f8e00ff */
[----:B------:R-:W-:Y:S01]  /*3140*/  UIADD3 UR37, UR37, 0x1, URZ ;  /* 0x0000000125257890 */ /* 0x000fe2000fffe03f */
[----:B------:R-:W-:Y:S02]  /*3150*/  PLOP3.LUT P0, PT, PT, PT, PT, 0x8, 0x0 ;  /* 0x000000000000781c */ /* 0x000fe40003f0e170 */
[----:B------:R-:W-:Y:S01]  /*3160*/  CS2R R12, SRZ ;  /* 0x00000000000c7805 */ /* 0x000fe2000001ff00 */
        /* <DEDUP_REMOVED lines=138> */
.L_x_4584:
        /* <DEDUP_REMOVED lines=55> */
.L_x_4595:
        /* <DEDUP_REMOVED lines=104> */
.L_x_4596:
        /* <DEDUP_REMOVED lines=12> */
.L_x_4785:
[----:B------:R-:W-:Y:S05]  /*44c0*/  @!P0 BRA `(.L_x_4598) ;  /* 0x0000000000048947 */ /* 0x000fea0003800000 */
[----:B------:R-:W-:Y:S01]  /*44d0*/  BPT.TRAP 0x1 ;  /* 0x000000040000795c */ /* 0x000fe20000300000 */
.L_x_4598:
[----:B------:R-:W-:Y:S02]  /*44e0*/  IMAD.U32 R7, RZ, RZ, UR37 ;  /* 0x00000025ff077e24 */ /* 0x000fe4000f8e00ff */
[----:B------:R-:W-:-:S03]  /*44f0*/  IMAD.U32 R8, RZ, RZ, UR38 ;  /* 0x00000026ff087e24 */ /* 0x000fc6000f8e00ff */
[----:B------:R-:W-:Y:S02]  /*4500*/  LEA R7, R7, UR46, 0x3 ;  /* 0x0000002e07077c11 */ /* 0x000fe4000f8e18ff */
[----:B------:R-:W-:-:S04]  /*4510*/  SHF.L.U32 R8, R8, 0x1f, RZ ;  /* 0x0000001f08087819 */ /* 0x000fc800000006ff */
[----:B------:R1:W2:Y:S01]  /*4520*/  SYNCS.PHASECHK.TRANS64.TRYWAIT P1, [R7+URZ+0x28c30], R8 ;  /* 0x028c3008070075a7 */ /* 0x0002a2000802017f */
[----:B------:R-:W-:Y:S05]  /*4530*/  @!P0 BRA `(.L_x_4599) ;  /* 0x0000000000048947 */ /* 0x000fea0003800000 */
[----:B------:R-:W-:Y:S01]  /*4540*/  BPT.TRAP 0x1 ;  /* 0x000000040000795c */ /* 0x000fe20000300000 */
.L_x_4599:
[----:B--2---:R-:W-:Y:S05]  /*4550*/  @P1 BRA `(.L_x_4600) ;  /* 0x0000000000081947 */ /* 0x004fea0003800000 */
[----:B------:R-:W2:Y:S02]  /*4560*/  SYNCS.PHASECHK.TRANS64.TRYWAIT P1, [R7+URZ+0x28c30], R8 ;  /* 0x028c3008070075a7 */ /* 0x000ea4000802017f */
[----:B--2---:R-:W-:Y:S05]  /*4570*/  @!P1 BRA `(.L_x_4601) ;  /* 0x0000012800a89947 */ /* 0x004fea0003800000 */
.L_x_4600:
        /* <DEDUP_REMOVED lines=19> */
[----:B------:R-:W-:Y:S01]  /*46b0*/  LOP3.LUT R18, R18, 0xfffff7ff, RZ, 0xc0, !PT ;  /* 0xfffff7ff12127812 */ /* 0x000fe200078ec0ff */
[----:B------:R-:W-:Y:S01]  /*46c0*/  UMOV UR11, 0x40000040 ;  /* 0x40000040000b7882 */ /* 0x000fe20000000000 */
[----:B------:R-:W-:Y:S01]  /*46d0*/  UMOV UR9, 0x40000040 ;  /* 0x4000004000097882 */ /* 0x000fe20000000000 */
[----:B------:R-:W-:-:S02]  /*46e0*/  ULEA UR18, UR37, UR18, 0x9 ;  /* 0x0000001225127291 */ /* 0x000fc4000f8e483f */
[----:B------:R-:W-:Y:S02]  /*46f0*/  ULOP3.LUT UR16, UR4, 0x10000, URZ, 0xfc, !UPT ;  /* 0x0001000004107892 */ /* 0x000fe4000f8efc3f */
[----:B------:R-:W-:Y:S02]  /*4700*/  UIADD3 UR6, UR18, 0x2, URZ ;  /* 0x0000000212067890 */ /* 0x000fe4000fffe03f */
[----:B------:R-:W-:Y:S02]  /*4710*/  UIADD3 UR4, UR16, 0x2, URZ ;  /* 0x0000000210047890 */ /* 0x000fe4000fffe03f */
[----:B------:R-:W-:Y:S02]  /*4720*/  UIADD3 UR10, UR18, 0x4, URZ ;  /* 0x00000004120a7890 */ /* 0x000fe4000fffe03f */
[----:B------:R-:W-:Y:S02]  /*4730*/  UIADD3 UR8, UR16, 0x4, URZ ;  /* 0x0000000410087890 */ /* 0x000fe4000fffe03f */
[----:B------:R-:W-:Y:S01]  /*4740*/  HGMMA.64x64x16.F32.BF16 R24, gdesc[UR16], RZ, !UPT, gsb0 ;  /* 0x00e00000101879f0 */ /* 0x000fe2000c0018ff */
[----:B------:R-:W-:-:S02]  /*4750*/  UIADD3 UR14, UR18, 0x6, URZ ;  /* 0x00000006120e7890 */ /* 0x000fc4000fffe03f */
[----:B------:R-:W-:Y:S01]  /*4760*/  UIADD3 UR12, UR16, 0x6, URZ ;  /* 0x00000006100c7890 */ /* 0x000fe2000fffe03f */
[----:B------:R-:W-:Y:S01]  /*4770*/  UMOV UR15, 0x40000040 ;  /* 0x40000040000f7882 */ /* 0x000fe20000000000 */
[----:B------:R-:W-:Y:S01]  /*4780*/  UMOV UR13, 0x40000040 ;  /* 0x40000040000d7882 */ /* 0x000fe20000000000 */
[----:B------:R-:W-:Y:S02]  /*4790*/  WARPGROUP.DEPBAR.LE gsb0, 0x0 ;  /* 0x00008000000079c5 */ /* 0x000fe40000010000 */
[----:B------:R-:W-:-:S06]  /*47a0*/  WARPGROUP.ARRIVE ;  /* 0x00000000000079c5 */ /* 0x000fcc0000000000 */
[----:B------:R-:W-:Y:S01]  /*47b0*/  HGMMA.64x64x16.F32.BF16 R24, gdesc[UR4], R24, gsb0 ;  /* 0x00e00000041879f0 */ /* 0x000fe20008001818 */
[----:B------:R-:W-:Y:S02]  /*47c0*/  ULDC UR6, c[0x0][0x448] ;  /* 0x0001120000067ab9 */ /* 0x000fe40000000800 */
[----:B------:R-:W-:-:S06]  /*47d0*/  UISETP.NE.AND UP0, UPT, UR6, 0x1, UPT ;  /* 0x000000010600788c */ /* 0x000fcc000bf05270 */
[----:B------:R-:W-:-:S05]  /*47e0*/  PLOP3.LUT P2, PT, PT, PT, UP0, 0x80, 0x0 ;  /* 0x000000000000781c */ /* 0x000fca0003f4f008 */
[----:B------:R-:W-:-:S08]  /*47f0*/  @UP0 ULDC UR6, c[0x0][0x44c] ;  /* 0x0001130000060ab9 */ /* 0x000fd00000000800 */
[----:B------:R-:W-:Y:S01]  /*4800*/  @P2 IMAD.HI.U32 R4, R0, UR6, RZ ;  /* 0x0000000600042c27 */ /* 0x000fe2000f8e00ff */
[----:B------:R-:W-:Y:S01]  /*4810*/  @UP0 ULDC UR6, c[0x0][0x450] ;  /* 0x0001140000060ab9 */ /* 0x000fe20000000800 */
[----:B------:R-:W-:-:S03]  /*4820*/  @P2 LOP3.LUT R18, R18, 0x800, RZ, 0xfc, !PT ;  /* 0x0000080012122812 */ /* 0x000fc600078efcff */
[----:B------:R-:W-:Y:S01]  /*4830*/  @P2 SHF.R.U32.HI R0, RZ, UR6, R4 ;  /* 0x00000006ff002c19 */ /* 0x000fe20008011604 */
[----:B------:R-:W-:Y:S02]  /*4840*/  UMOV UR6, 0xffffffc0 ;  /* 0xffffffc000067882 */ /* 0x000fe40000000000 */
[----:B------:R-:W-:Y:S02]  /*4850*/  UIMAD UR6, UR53, UR6, 0x40 ;  /* 0x00000040350674a4 */ /* 0x000fe4000f8e0206 */
[----:B------:R-:W0:Y:S02]  /*4860*/  SHFL.IDX PT, R6, R0, 0x1, 0x1c1f ;  /* 0x003c1f0000067f89 */ /* 0x000e2400000e0000 */
[----:B------:R-:W-:Y:S02]  /*4870*/  UIADD3 UR7, UR51, 0x1, UR6 ;  /* 0x0000000133077890 */ /* 0x000fe4000fffe006 */
[----:B------:R-:W-:Y:S01]  /*4880*/  IMAD.U32 R4, RZ, RZ, UR6 ;  /* 0x00000006ff047e24 */ /* 0x000fe2000f8e00ff */
[----:B------:R-:W3:Y:S04]  /*4890*/  SHFL.IDX PT, R0, R0, RZ, 0x1c1f ;  /* 0x001c1fff00007589 */ /* 0x000ee800000e0000 */
[----:B------:R-:W-:Y:S01]  /*48a0*/  IADD3 R4, -R185, UR51, R4 ;  /* 0x00000033b9047c10 */ /* 0x000fe2000fffe104 */
[----:B------:R-:W-:-:S02]  /*48b0*/  WARPGROUP.DEPBAR.LE gsb0, 0x0 ;  /* 0x00008000000079c5 */ /* 0x000fc40000010000 */
[----:B------:R-:W-:-:S06]  /*48c0*/  WARPGROUP.ARRIVE ;  /* 0x00000000000079c5 */ /* 0x000fcc0000000000 */
[----:B------:R-:W-:Y:S01]  /*48d0*/  HGMMA.64x64x16.F32.BF16 R24, gdesc[UR8], R24, gsb0 ;  /* 0x00e00000081879f0 */ /* 0x000fe20008001818 */
[----:B------:R-:W-:Y:S02]  /*48e0*/  ULDC UR10, c[0x0][0x9d8] ;  /* 0x00027600000a7ab9 */ /* 0x000fe40000000800 */
        /* <DEDUP_REMOVED lines=18> */
[----:B----4-:R-:W-:-:S02]  /*4a10*/  IMAD.U32 R30, RZ, RZ, UR7 ;  /* 0x00000007ff1e7e24 */ /* 0x010fc4000f8e00ff */
[----:B------:R-:W-:Y:S01]  /*4a20*/  FMUL.FTZ R50, R50, UR10 ;  /* 0x0000000a32327c20 */ /* 0x000fe20008410000 */
[----:B------:R-:W-:Y:S01]  /*4a30*/  FMUL.FTZ R51, R51, UR10 ;  /* 0x0000000a33337c20 */ /* 0x000fe20008410000 */
[----:B------:R-:W-:Y:S01]  /*4a40*/  FMUL.FTZ R54, R54, UR10 ;  /* 0x0000000a36367c20 */ /* 0x000fe20008410000 */
[----:B------:R-:W-:Y:S01]  /*4a50*/  FMUL.FTZ R55, R55, UR10 ;  /* 0x0000000a37377c20 */ /* 0x000fe20008410000 */
[----:B------:R-:W-:Y:S01]  /*4a60*/  IADD3 R5, R30, -UR52, -R185 ;  /* 0x800000341e057c10 */ /* 0x000fe2000fffe8b9 */
[----:B------:R-:W-:Y:S01]  /*4a70*/  FMUL.FTZ R24, R24, UR10 ;  /* 0x0000000a18187c20 */ /* 0x000fe20008410000 */
[----:B------:R5:W4:Y:S01]  /*4a80*/  MUFU.TANH R9, R27 ;  /* 0x0000001b00097308 */ /* 0x000b220000002400 */
[----:B------:R-:W-:Y:S01]  /*4a90*/  FMUL.FTZ R25, R25, UR10 ;  /* 0x0000000a19197c20 */ /* 0x000fe20008410000 */
[----:B0-----:R-:W-:Y:S01]  /*4aa0*/  VIADDMNMX R6, R6, R5, R4, PT ;  /* 0x0000000506067246 */ /* 0x001fe20003800104 */
[----:B------:R-:W-:Y:S01]  /*4ab0*/  FMUL.FTZ R28, R28, UR10 ;  /* 0x0000000a1c1c7c20 */ /* 0x000fe20008410000 */
[----:B------:R-:W-:Y:S01]  /*4ac0*/  FMUL.FTZ R29, R29, UR10 ;  /* 0x0000000a1d1d7c20 */ /* 0x000fe20008410000 */
[----:B------:R-:W-:Y:S01]  /*4ad0*/  FMUL.FTZ R32, R32, UR10 ;  /* 0x0000000a20207c20 */ /* 0x000fe20008410000 */
[C---:B------:R-:W-:Y:S01]  /*4ae0*/  ISETP.GT.AND P2, PT, R6.reuse, RZ, PT ;  /* 0x000000ff0600720c */ /* 0x040fe20003f44270 */
[----:B------:R-:W-:Y:S01]  /*4af0*/  FMUL.FTZ R33, R33, UR10 ;  /* 0x0000000a21217c20 */ /* 0x000fe20008410000 */
[----:B------:R0:W1:Y:S01]  /*4b00*/  MUFU.TANH R11, R31 ;  /* 0x0000001f000b7308 */ /* 0x0000620000002400 */
[----:B------:R-:W-:Y:S01]  /*4b10*/  ISETP.GT.AND P3, PT, R6, 0x1, PT ;  /* 0x000000010600780c */ /* 0x000fe20003f64270 */
[----:B------:R-:W-:Y:S01]  /*4b20*/  FMUL.FTZ R36, R36, UR10 ;  /* 0x0000000a24247c20 */ /* 0x000fe20008410000 */
[----:B------:R-:W-:Y:S01]  /*4b30*/  ISETP.GT.AND P4, PT, R6, 0x8, PT ;  /* 0x000000080600780c */ /* 0x000fe20003f84270 */
[----:B------:R-:W-:Y:S01]  /*4b40*/  FMUL.FTZ R37, R37, UR10 ;  /* 0x0000000a25257c20 */ /* 0x000fe20008410000 */
[----:B-----5:R-:W-:Y:S01]  /*4b50*/  FSEL R27, R26, -INF , P2 ;  /* 0xff8000001a1b7808 */ /* 0x020fe20001000000 */
[----:B------:R-:W-:Y:S01]  /*4b60*/  FMUL.FTZ R40, R40, UR10 ;  /* 0x0000000a28287c20 */ /* 0x000fe20008410000 */
[----:B------:R-:W-:Y:S01]  /*4b70*/  ISETP.GT.AND P2, PT, R6, 0x9, PT ;  /* 0x000000090600780c */ /* 0x000fe20003f44270 */
[----:B------:R1:W5:Y:S01]  /*4b80*/  MUFU.TANH R12, R34 ;  /* 0x00000022000c7308 */ /* 0x0003620000002400 */
[----:B----4-:R-:W-:Y:S01]  /*4b90*/  FSEL R30, R9, -INF , P3 ;  /* 0xff800000091e7808 */ /* 0x010fe20001800000 */
[----:B------:R-:W-:Y:S01]  /*4ba0*/  FMUL.FTZ R41, R41, UR10 ;  /* 0x0000000a29297c20 */ /* 0x000fe20008410000 */
[----:B0-----:R-:W-:Y:S01]  /*4bb0*/  FSEL R31, R10, -INF , P4 ;  /* 0xff8000000a1f7808 */ /* 0x001fe20002000000 */
[----:B------:R-:W-:Y:S01]  /*4bc0*/  FMUL.FTZ R44, R44, UR10 ;  /* 0x0000000a2c2c7c20 */ /* 0x000fe20008410000 */
[----:B------:R-:W-:Y:S01]  /*4bd0*/  FMNMX.FTZ R10, R27, R30, !PT ;  /* 0x0000001e1b0a7209 */ /* 0x000fe20007810000 */
[----:B------:R-:W-:Y:S01]  /*4be0*/  FMUL.FTZ R45, R45, UR10 ;  /* 0x0000000a2d2d7c20 */ /* 0x000fe20008410000 */
[----:B------:R-:W-:Y:S01]  /*4bf0*/  ISETP.GT.AND P3, PT, R6, 0x10, PT ;  /* 0x000000100600780c */ /* 0x000fe20003f64270 */
[----:B------:R5:W0:Y:S01]  /*4c00*/  MUFU.TANH R13, R35 ;  /* 0x00000023000d7308 */ /* 0x000a220000002400 */
[----:B-1----:R-:W-:Y:S01]  /*4c10*/  FSEL R34, R11, -INF , P2 ;  /* 0xff8000000b227808 */ /* 0x002fe20001000000 */
[----:B------:R-:W-:Y:S01]  /*4c20*/  FMUL.FTZ R48, R48, UR10 ;  /* 0x0000000a30307c20 */ /* 0x000fe20008410000 */
[----:B------:R-:W-:Y:S01]  /*4c30*/  FMNMX.FTZ R9, R31, R10, !PT ;  /* 0x0000000a1f097209 */ /* 0x000fe20007810000 */
[----:B------:R-:W-:Y:S01]  /*4c40*/  FMUL.FTZ R49, R49, UR10 ;  /* 0x0000000a31317c20 */ /* 0x000fe20008410000 */
[----:B------:R-:W-:Y:S01]  /*4c50*/  ISETP.GT.AND P2, PT, R6, 0x11, PT ;  /* 0x000000110600780c */ /* 0x000fe20003f44270 */
[----:B------:R-:W-:Y:S01]  /*4c60*/  FMUL.FTZ R52, R52, UR10 ;  /* 0x0000000a34347c20 */ /* 0x000fe20008410000 */
[----:B------:R-:W-:Y:S01]  /*4c70*/  FMNMX.FTZ R10, R34, R9, !PT ;  /* 0x00000009220a7209 */ /* 0x000fe20007810000 */
[----:B------:R0:W1:Y:S01]  /*4c80*/  MUFU.TANH R14, R38 ;  /* 0x00000026000e7308 */ /* 0x0000620000002400 */
[----:B-----5:R-:W-:Y:S01]  /*4c90*/  FSEL R35, R12, -INF , P3 ;  /* 0xff8000000c237808 */ /* 0x020fe20001800000 */
[----:B------:R-:W-:Y:S01]  /*4ca0*/  FMUL.FTZ R53, R53, UR10 ;  /* 0x0000000a35357c20 */ /* 0x000fe20008410000 */
[----:B------:R-:W-:Y:S01]  /*4cb0*/  ISETP.GT.AND P3, PT, R6, 0x18, PT ;  /* 0x000000180600780c */ /* 0x000fe20003f64270 */
[----:B------:R-:W-:Y:S01]  /*4cc0*/  ULDC UR10, c[0x0][0x988] ;  /* 0x00026200000a7ab9 */ /* 0x000fe20000000800 */
[----:B------:R-:W-:-:S02]  /*4cd0*/  FMNMX.FTZ R9, R35, R10, !PT ;  /* 0x0000000a23097209 */ /* 0x000fc40007810000 */
[----:B---3--:R-:W-:Y:S01]  /*4ce0*/  VIADDMNMX R4, R0, R5, R4, PT ;  /* 0x0000000500047246 */ /* 0x008fe20003800104 */
[----:B------:R1:W3:Y:S01]  /*4cf0*/  MUFU.TANH R15, R39 ;  /* 0x00000027000f7308 */ /* 0x0002e20000002400 */
[----:B0-----:R-:W-:Y:S02]  /*4d00*/  FSEL R38, R13, -INF , P2 ;  /* 0xff8000000d267808 */ /* 0x001fe40001000000 */
[----:B------:R-:W-:Y:S02]  /*4d10*/  ISETP.GT.AND P2, PT, R6, 0x19, PT ;  /* 0x000000190600780c */ /* 0x000fe40003f44270 */
[----:B------:R-:W-:Y:S02]  /*4d20*/  FMNMX.FTZ R10, R38, R9, !PT ;  /* 0x00000009260a7209 */ /* 0x000fe40007810000 */
[----:B------:R-:W-:Y:S01]  /*4d30*/  ISETP.GT.AND P4, PT, R4, 0x8, PT ;  /* 0x000000080400780c */ /* 0x000fe20003f84270 */
[----:B------:R3:W0:Y:S01]  /*4d40*/  MUFU.TANH R20, R42 ;  /* 0x0000002a00147308 */ /* 0x0006220000002400 */
[----:B-1----:R-:W-:-:S02]  /*4d50*/  FSEL R39, R14, -INF , P3 ;  /* 0xff8000000e277808 */ /* 0x002fc40001800000 */
[----:B------:R-:W-:Y:S02]  /*4d60*/  ISETP.GT.AND P3, PT, R6, 0x20, PT ;  /* 0x000000200600780c */ /* 0x000fe40003f64270 */
[----:B------:R-:W-:Y:S02]  /*4d70*/  FMNMX.FTZ R9, R39, R10, !PT ;  /* 0x0000000a27097209 */ /* 0x000fe40007810000 */
[----:B------:R-:W-:Y:S01]  /*4d80*/  ISETP.GT.AND P5, PT, R4, 0x20, PT ;  /* 0x000000200400780c */ /* 0x000fe20003fa4270 */
[----:B------:R0:W1:Y:S01]  /*4d90*/  MUFU.TANH R21, R43 ;  /* 0x0000002b00157308 */ /* 0x0000620000002400 */
[----:B---3--:R-:W-:Y:S02]  /*4da0*/  FSEL R42, R15, -INF , P2 ;  /* 0xff8000000f2a7808 */ /* 0x008fe40001000000 */
[----:B------:R-:W-:Y:S02]  /*4db0*/  ISETP.GT.AND P2, PT, R6, 0x21, PT ;  /* 0x000000210600780c */ /* 0x000fe40003f44270 */
[----:B------:R-:W-:-:S03]  /*4dc0*/  FMNMX.FTZ R10, R42, R9, !PT ;  /* 0x000000092a0a7209 */ /* 0x000fc60007810000 */
[----:B------:R1:W3:Y:S01]  /*4dd0*/  MUFU.TANH R56, R46 ;  /* 0x0000002e00387308 */ /* 0x0002e20000002400 */
[----:B0-----:R-:W-:Y:S02]  /*4de0*/  FSEL R43, R20, -INF , P3 ;  /* 0xff800000142b7808 */ /* 0x001fe40001800000 */
[----:B------:R-:W-:Y:S02]  /*4df0*/  ISETP.GT.AND P3, PT, R6, 0x28, PT ;  /* 0x000000280600780c */ /* 0x000fe40003f64270 */
[----:B------:R-:W-:-:S03]  /*4e00*/  FMNMX.FTZ R9, R43, R10, !PT ;  /* 0x0000000a2b097209 */ /* 0x000fc60007810000 */
[----:B------:R3:W0:Y:S01]  /*4e10*/  MUFU.TANH R26, R47 ;  /* 0x0000002f001a7308 */ /* 0x0006220000002400 */
[----:B-1----:R-:W-:Y:S02]  /*4e20*/  FSEL R46, R21, -INF , P2 ;  /* 0xff800000152e7808 */ /* 0x002fe40001000000 */
[----:B------:R-:W-:Y:S02]  /*4e30*/  ISETP.GT.AND P2, PT, R6, 0x29, PT ;  /* 0x000000290600780c */ /* 0x000fe40003f44270 */
[----:B------:R-:W-:-:S03]  /*4e40*/  FMNMX.FTZ R10, R46, R9, !PT ;  /* 0x000000092e0a7209 */ /* 0x000fc60007810000 */
        /* <DEDUP_REMOVED lines=16> */
[----:B------:R-:W3:Y:S01]  /*4f50*/  MUFU.TANH R24, R24 ;  /* 0x0000001800187308 */ /* 0x000ee20000002400 */
[----:B0-----:R-:W-:Y:S02]  /*4f60*/  FSEL R55, R13, -INF , P3 ;  /* 0xff8000000d377808 */ /* 0x001fe40001800000 */
[----:B------:R-:W-:Y:S02]  /*4f70*/  ISETP.GT.AND P3, PT, R4, 0x1, PT ;  /* 0x000000010400780c */ /* 0x000fe40003f64270 */
[----:B------:R-:W-:-:S03]  /*4f80*/  FMNMX.FTZ R9, R55, R6, !PT ;  /* 0x0000000637097209 */ /* 0x000fc60007810000 */
[----:B------:R-:W0:Y:S01]  /*4f90*/  MUFU.TANH R10, R25 ;  /* 0x00000019000a7308 */ /* 0x000e220000002400 */
[----:B-1----:R-:W-:Y:S02]  /*4fa0*/  FSEL R56, R56, -INF , P2 ;  /* 0xff80000038387808 */ /* 0x002fe40001000000 */
[----:B------:R-:W-:Y:S02]  /*4fb0*/  ISETP.GT.AND P2, PT, R4, RZ, PT ;  /* 0x000000ff0400720c */ /* 0x000fe40003f44270 */
[----:B------:R-:W-:-:S03]  /*4fc0*/  FMNMX.FTZ R9, R56, R9, !PT ;  /* 0x0000000938097209 */ /* 0x000fc60007810000 */
[----:B------:R-:W-:Y:S01]  /*4fd0*/  MUFU.TANH R28, R28 ;  /* 0x0000001c001c7308 */ /* 0x000fe20000002400 */
[----:B---3--:R-:W-:Y:S01]  /*4fe0*/  FSEL R5, R24, -INF , P2 ;  /* 0xff80000018057808 */ /* 0x008fe20001000000 */
[----:B------:R-:W1:Y:S01]  /*4ff0*/  SHFL.BFLY PT, R6, R9, 0x2, 0x1f ;  /* 0x0c401f0009067f89 */ /* 0x000e6200000e0000 */
[----:B------:R-:W-:-:S05]  /*5000*/  ISETP.GT.AND P2, PT, R4, 0x9, PT ;  /* 0x000000090400780c */ /* 0x000fca0003f44270 */
[----:B------:R-:W3:Y:S01]  /*5010*/  MUFU.TANH R11, R29 ;  /* 0x0000001d000b7308 */ /* 0x000ee20000002400 */
[----:B0-----:R-:W-:Y:S02]  /*5020*/  FSEL R10, R10, -INF , P3 ;  /* 0xff8000000a0a7808 */ /* 0x001fe40001800000 */
[----:B------:R-:W-:-:S05]  /*5030*/  ISETP.GT.AND P3, PT, R4, 0x10, PT ;  /* 0x000000100400780c */ /* 0x000fca0003f64270 */
[----:B------:R-:W0:Y:S08]  /*5040*/  MUFU.TANH R12, R32 ;  /* 0x00000020000c7308 */ /* 0x000e300000002400 */
[----:B------:R-:W4:Y:S01]  /*5050*/  MUFU.TANH R13, R33 ;  /* 0x00000021000d7308 */ /* 0x000f220000002400 */
[----:B---3--:R-:W-:Y:S02]  /*5060*/  FSEL R11, R11, -INF , P2 ;  /* 0xff8000000b0b7808 */ /* 0x008fe40001000000 */
[----:B-1----:R-:W-:-:S02]  /*5070*/  FMNMX.FTZ R6, R9, R6, !PT ;  /* 0x0000000609067209 */ /* 0x002fc40007810000 */
[----:B------:R-:W-:-:S03]  /*5080*/  ISETP.GT.AND P2, PT, R4, 0x11, PT ;  /* 0x000000110400780c */ /* 0x000fc60003f44270 */
[----:B------:R-:W1:Y:S01]  /*5090*/  SHFL.BFLY PT, R9, R6, 0x1, 0x1f ;  /* 0x0c201f0006097f89 */ /* 0x000e6200000e0000 */
[----:B------:R-:W3:Y:S01]  /*50a0*/  MUFU.TANH R14, R36 ;  /* 0x00000024000e7308 */ /* 0x000ee20000002400 */
[----:B0-----:R-:W-:Y:S02]  /*50b0*/  FSEL R12, R12, -INF , P3 ;  /* 0xff8000000c0c7808 */ /* 0x001fe40001800000 */
[----:B------:R-:W-:-:S05]  /*50c0*/  ISETP.GT.AND P3, PT, R4, 0x18, PT ;  /* 0x000000180400780c */ /* 0x000fca0003f64270 */
[----:B------:R-:W-:Y:S01]  /*50d0*/  MUFU.TANH R37, R37 ;  /* 0x0000002500257308 */ /* 0x000fe20000002400 */
[----:B----4-:R-:W-:Y:S02]  /*50e0*/  FSEL R13, R13, -INF , P2 ;  /* 0xff8000000d0d7808 */ /* 0x010fe40001000000 */
[----:B------:R-:W-:-:S05]  /*50f0*/  ISETP.GT.AND P2, PT, R4, 0x19, PT ;  /* 0x000000190400780c */ /* 0x000fca0003f44270 */
[----:B------:R-:W0:Y:S01]  /*5100*/  MUFU.TANH R20, R40 ;  /* 0x0000002800147308 */ /* 0x000e220000002400 */
[----:B---3--:R-:W-:Y:S02]  /*5110*/  FSEL R14, R14, -INF , P3 ;  /* 0xff8000000e0e7808 */ /* 0x008fe40001800000 */
[----:B------:R-:W-:Y:S02]  /*5120*/  ISETP.GT.AND P3, PT, R4, 0x28, PT ;  /* 0x000000280400780c */ /* 0x000fe40003f64270 */
[----:B-1----:R-:W-:-:S03]  /*5130*/  FMNMX.FTZ R0, R6, R9, !PT ;  /* 0x0000000906007209 */ /* 0x002fc60007810000 */
[----:B------:R-:W1:Y:S01]  /*5140*/  MUFU.TANH R41, R41 ;  /* 0x0000002900297308 */ /* 0x000e620000002400 */
[----:B------:R-:W-:Y:S02]  /*5150*/  FSEL R9, R28, -INF , P4 ;  /* 0xff8000001c097808 */ /* 0x000fe40002000000 */
[----:B------:R-:W-:Y:S02]  /*5160*/  FMNMX.FTZ R6, R5, R10, !PT ;  /* 0x0000000a05067209 */ /* 0x000fe40007810000 */
[----:B------:R-:W-:Y:S02]  /*5170*/  ISETP.GT.AND P4, PT, R4, 0x21, PT ;  /* 0x000000210400780c */ /* 0x000fe40003f84270 */
[----:B------:R-:W-:Y:S01]  /*5180*/  FMNMX.FTZ R6, R9, R6, !PT ;  /* 0x0000000609067209 */ /* 0x000fe20007810000 */
[----:B------:R-:W3:Y:S01]  /*5190*/  MUFU.TANH R44, R44 ;  /* 0x0000002c002c7308 */ /* 0x000ee20000002400 */
[----:B0-----:R-:W-:Y:S02]  /*51a0*/  FSEL R20, R20, -INF , P5 ;  /* 0xff80000014147808 */ /* 0x001fe40002800000 */
[----:B------:R-:W-:-:S02]  /*51b0*/  FMNMX.FTZ R15, R11, R6, !PT ;  /* 0x000000060b0f7209 */ /* 0x000fc40007810000 */
[----:B------:R-:W-:Y:S02]  /*51c0*/  ISETP.GT.AND P5, PT, R4, 0x30, PT ;  /* 0x000000300400780c */ /* 0x000fe40003fa4270 */
[----:B------:R-:W-:Y:S01]  /*51d0*/  FMNMX.FTZ R6, R12, R15, !PT ;  /* 0x0000000f0c067209 */ /* 0x000fe20007810000 */
[----:B------:R-:W0:Y:S01]  /*51e0*/  MUFU.TANH R45, R45 ;  /* 0x0000002d002d7308 */ /* 0x000e220000002400 */
[----:B------:R-:W-:Y:S02]  /*51f0*/  FSEL R15, R37, -INF , P2 ;  /* 0xff800000250f7808 */ /* 0x000fe40001000000 */
[----:B------:R-:W-:Y:S02]  /*5200*/  FMNMX.FTZ R21, R13, R6, !PT ;  /* 0x000000060d157209 */ /* 0x000fe40007810000 */
[----:B------:R-:W-:Y:S02]  /*5210*/  ISETP.GT.AND P2, PT, R4, 0x29, PT ;  /* 0x000000290400780c */ /* 0x000fe40003f44270 */
[----:B------:R-:W-:Y:S01]  /*5220*/  FMNMX.FTZ R6, R14, R21, !PT ;  /* 0x000000150e067209 */ /* 0x000fe20007810000 */
[----:B------:R-:W4:Y:S01]  /*5230*/  MUFU.TANH R26, R48 ;  /* 0x00000030001a7308 */ /* 0x000f220000002400 */
[----:B-1----:R-:W-:-:S02]  /*5240*/  FSEL R21, R41, -INF , P4 ;  /* 0xff80000029157808 */ /* 0x002fc40002000000 */
[----:B------:R-:W-:Y:S02]  /*5250*/  FMNMX.FTZ R25, R15, R6, !PT ;  /* 0x000000060f197209 */ /* 0x000fe40007810000 */
[----:B------:R-:W-:Y:S02]  /*5260*/  FSETP.NEU.FTZ.AND P4, PT, R0, -INF , PT ;  /* 0xff8000000000780b */ /* 0x000fe40003f9d000 */
[----:B------:R-:W-:Y:S01]  /*5270*/  FMNMX.FTZ R6, R20, R25, !PT ;  /* 0x0000001914067209 */ /* 0x000fe20007810000 */
[----:B------:R-:W1:Y:S01]  /*5280*/  MUFU.TANH R49, R49 ;  /* 0x0000003100317308 */ /* 0x000e620000002400 */
[----:B------:R-:W-:Y:S01]  /*5290*/  FMUL.FTZ R25, R0, UR10 ;  /* 0x0000000a00197c20 */ /* 0x000fe20008410000 */
[----:B---3--:R-:W-:Y:S02]  /*52a0*/  FSEL R24, R44, -INF , P3 ;  /* 0xff8000002c187808 */ /* 0x008fe40001800000 */
[----:B------:R-:W-:Y:S02]  /*52b0*/  FMNMX.FTZ R29, R21, R6, !PT ;  /* 0x00000006151d7209 */ /* 0x000fe40007810000 */
[----:B------:R-:W-:-:S02]  /*52c0*/  FSEL R32, R25, RZ, P4 ;  /* 0x000000ff19207208 */ /* 0x000fc40002000000 */
[----:B------:R-:W3:Y:S01]  /*52d0*/  MUFU.TANH R28, R52 ;  /* 0x00000034001c7308 */ /* 0x000ee20000002400 */
[----:B0-----:R-:W-:Y:S02]  /*52e0*/  FSEL R25, R45, -INF , P2 ;  /* 0xff8000002d197808 */ /* 0x001fe40001000000 */
[----:B------:R-:W-:Y:S01]  /*52f0*/  FMNMX.FTZ R6, R24, R29, !PT ;  /* 0x0000001d18067209 */ /* 0x000fe20007810000 */
[--C-:B------:R-:W-:Y:S01]  /*5300*/  FFMA.FTZ R36, R27, UR10, -R32.reuse ;  /* 0x0000000a1b247c23 */ /* 0x100fe20008010820 */
[----:B------:R-:W-:Y:S01]  /*5310*/  ISETP.GT.AND P2, PT, R4, 0x31, PT ;  /* 0x000000310400780c */ /* 0x000fe20003f44270 */
[--C-:B------:R-:W-:Y:S01]  /*5320*/  FFMA.FTZ R30, R30, UR10, -R32.reuse ;  /* 0x0000000a1e1e7c23 */ /* 0x100fe20008010820 */
[----:B----4-:R-:W-:Y:S01]  /*5330*/  FSEL R26, R26, -INF , P5 ;  /* 0xff8000001a1a7808 */ /* 0x010fe20002800000 */
[----:B------:R-:W0:Y:S01]  /*5340*/  MUFU.TANH R53, R53 ;  /* 0x0000003500357308 */ /* 0x000e220000002400 */
[----:B------:R-:W-:Y:S01]  /*5350*/  FMNMX.FTZ R29, R25, R6, !PT ;  /* 0x00000006191d7209 */ /* 0x000fe20007810000 */
[--C-:B------:R-:W-:Y:S01]  /*5360*/  FFMA.FTZ R34, R34, UR10, -R32.reuse ;  /* 0x0000000a22227c23 */ /* 0x100fe20008010820 */
[----:B------:R-:W-:Y:S01]  /*5370*/  ISETP.GT.AND P3, PT, R4, 0x38, PT ;  /* 0x000000380400780c */ /* 0x000fe20003f64270 */
[--C-:B------:R-:W-:Y:S01]  /*5380*/  FFMA.FTZ R35, R35, UR10, -R32.reuse ;  /* 0x0000000a23237c23 */ /* 0x100fe20008010820 */
[----:B-1----:R-:W-:Y:S01]  /*5390*/  FSEL R27, R49, -INF , P2 ;  /* 0xff800000311b7808 */ /* 0x002fe20001000000 */
[--C-:B------:R-:W-:Y:S01]  /*53a0*/  FFMA.FTZ R38, R38, UR10, -R32.reuse ;  /* 0x0000000a26267c23 */ /* 0x100fe20008010820 */
[----:B------:R-:W-:Y:S01]  /*53b0*/  FMNMX.FTZ R6, R26, R29, !PT ;  /* 0x0000001d1a067209 */ /* 0x000fe20007810000 */
[----:B------:R-:W-:Y:S01]  /*53c0*/  MUFU.EX2 R153, R30 ;  /* 0x0000001e00997308 */ /* 0x000fe20000000800 */
[----:B------:R-:W-:Y:S01]  /*53d0*/  ISETP.GT.AND P2, PT, R4, 0x39, PT ;  /* 0x000000390400780c */ /* 0x000fe20003f44270 */
[--C-:B------:R-:W-:Y:S01]  /*53e0*/  FFMA.FTZ R39, R39, UR10, -R32.reuse ;  /* 0x0000000a27277c23 */ /* 0x100fe20008010820 */
[----:B---3--:R-:W-:Y:S01]  /*53f0*/  FSEL R28, R28, -INF , P3 ;  /* 0xff8000001c1c7808 */ /* 0x008fe20001800000 */
[--C-:B------:R-:W-:Y:S01]  /*5400*/  FFMA.FTZ R42, R42, UR10, -R32.reuse ;  /* 0x0000000a2a2a7c23 */ /* 0x100fe20008010820 */
[----:B------:R-:W-:Y:S01]  /*5410*/  FMNMX.FTZ R33, R27, R6, !PT ;  /* 0x000000061b217209 */ /* 0x000fe20007810000 */
[--C-:B------:R-:W-:Y:S01]  /*5420*/  FFMA.FTZ R6, R31, UR10, -R32.reuse ;  /* 0x0000000a1f067c23 */ /* 0x100fe20008010820 */
[--C-:B------:R-:W-:Y:S01]  /*5430*/  FFMA.FTZ R43, R43, UR10, -R32.reuse ;  /* 0x0000000a2b2b7c23 */ /* 0x100fe20008010820 */
[----:B------:R-:W-:Y:S01]  /*5440*/  MUFU.EX2 R36, R36 ;  /* 0x0000002400247308 */ /* 0x000fe20000000800 */
[----:B0-----:R-:W-:Y:S01]  /*5450*/  FSEL R29, R53, -INF , P2 ;  /* 0xff800000351d7808 */ /* 0x001fe20001000000 */
[--C-:B------:R-:W-:Y:S01]  /*5460*/  FFMA.FTZ R46, R46, UR10, -R32.reuse ;  /* 0x0000000a2e2e7c23 */ /* 0x100fe20008010820 */
[----:B------:R-:W-:Y:S01]  /*5470*/  FMNMX.FTZ R4, R28, R33, !PT ;  /* 0x000000211c047209 */ /* 0x000fe20007810000 */
[--C-:B------:R-:W-:Y:S01]  /*5480*/  FFMA.FTZ R47, R47, UR10, -R32.reuse ;  /* 0x0000000a2f2f7c23 */ /* 0x100fe20008010820 */
[--C-:B------:R-:W-:Y:S01]  /*5490*/  FFMA.FTZ R50, R50, UR10, -R32.reuse ;  /* 0x0000000a32327c23 */ /* 0x100fe20008010820 */
[--C-:B------:R-:W-:Y:S01]  /*54a0*/  FFMA.FTZ R51, R51, UR10, -R32.reuse ;  /* 0x0000000a33337c23 */ /* 0x100fe20008010820 */
[----:B------:R-:W-:Y:S01]  /*54b0*/  FMNMX.FTZ R4, R29, R4, !PT ;  /* 0x000000041d047209 */ /* 0x000fe20007810000 */
[----:B------:R0:W-:Y:S01]  /*54c0*/  MUFU.EX2 R155, R6 ;  /* 0x00000006009b7308 */ /* 0x0001e20000000800 */
[--C-:B------:R-:W-:Y:S01]  /*54d0*/  FFMA.FTZ R54, R54, UR10, -R32.reuse ;  /* 0x0000000a36367c23 */ /* 0x100fe20008010820 */
[--C-:B------:R-:W-:Y:S01]  /*54e0*/  FFMA.FTZ R55, R55, UR10, -R32.reuse ;  /* 0x0000000a37377c23 */ /* 0x100fe20008010820 */
[----:B------:R-:W-:Y:S01]  /*54f0*/  FFMA.FTZ R32, R56, UR10, -R32 ;  /* 0x0000000a38207c23 */ /* 0x000fe20008010820 */
[----:B------:R-:W1:Y:S04]  /*5500*/  SHFL.BFLY PT, R31, R4, 0x2, 0x1f ;  /* 0x0c401f00041f7f89 */ /* 0x000e6800000e0000 */
[----:B------:R-:W-:Y:S08]  /*5510*/  MUFU.EX2 R34, R34 ;  /* 0x0000002200227308 */ /* 0x000ff00000000800 */
[----:B------:R-:W-:Y:S08]  /*5520*/  MUFU.EX2 R35, R35 ;  /* 0x0000002300237308 */ /* 0x000ff00000000800 */
[----:B------:R-:W3:Y:S01]  /*5530*/  MUFU.EX2 R38, R38 ;  /* 0x0000002600267308 */ /* 0x000ee20000000800 */
[----:B-1----:R-:W-:-:S07]  /*5540*/  FMNMX.FTZ R31, R4, R31, !PT ;  /* 0x0000001f041f7209 */ /* 0x002fce0007810000 */
[----:B------:R-:W-:Y:S01]  /*5550*/  MUFU.EX2 R39, R39 ;  /* 0x0000002700277308 */ /* 0x000fe20000000800 */
[----:B0-----:R-:W0:Y:S07]  /*5560*/  SHFL.BFLY PT, R6, R31, 0x1, 0x1f ;  /* 0x0c201f001f067f89 */ /* 0x001e2e00000e0000 */
[----:B------:R-:W1:Y:S01]  /*5570*/  MUFU.EX2 R42, R42 ;  /* 0x0000002a002a7308 */ /* 0x000e620000000800 */
[----:B---3--:R-:W-:-:S07]  /*5580*/  F2FP.BF16.F32.PACK_AB R157, R38, R35 ;  /* 0x00000023269d723e */ /* 0x008fce00000010ff */
[----:B------:R-:W-:Y:S08]  /*5590*/  MUFU.EX2 R43, R43 ;  /* 0x0000002b002b7308 */ /* 0x000ff00000000800 */
[----:B------:R-:W3:Y:S01]  /*55a0*/  MUFU.EX2 R46, R46 ;  /* 0x0000002e002e7308 */ /* 0x000ee20000000800 */
[----:B0-----:R-:W-:Y:S02]  /*55b0*/  FMNMX.FTZ R6, R31, R6, !PT ;  /* 0x000000061f067209 */ /* 0x001fe40007810000 */
[----:B-1----:R-:W-:-:S02]  /*55c0*/  F2FP.BF16.F32.PACK_AB R159, R42, R39 ;  /* 0x000000272a9f723e */ /* 0x002fc400000010ff */
[C---:B------:R-:W-:Y:S01]  /*55d0*/  FSETP.NEU.FTZ.AND P2, PT, R6.reuse, -INF , PT ;  /* 0xff8000000600780b */ /* 0x040fe20003f5d000 */
[----:B------:R-:W-:Y:S02]  /*55e0*/  FMUL.FTZ R4, R6, UR10 ;  /* 0x0000000a06047c20 */ /* 0x000fe40008410000 */
[----:B------:R-:W-:Y:S03]  /*55f0*/  MUFU.EX2 R47, R47 ;  /* 0x0000002f002f7308 */ /* 0x000fe60000000800 */
[----:B------:R-:W-:Y:S01]  /*5600*/  FSEL R30, R4, RZ, P2 ;  /* 0x000000ff041e7208 */ /* 0x000fe20001000000 */
[----:B------:R-:W-:Y:S01]  /*5610*/  FADD.FTZ R4, R36, R153 ;  /* 0x0000009924047221 */ /* 0x000fe20000010000 */
[----:B------:R-:W-:-:S03]  /*5620*/  F2FP.BF16.F32.PACK_AB R153, R153, R36 ;  /* 0x000000249999723e */ /* 0x000fc600000010ff */
        /* <DEDUP_REMOVED lines=17> */
[----:B------:R-:W-:Y:S01]  /*5740*/  FFMA.FTZ R29, R29, UR10, -R30 ;  /* 0x0000000a1d1d7c23 */ /* 0x000fe2000801081e */
[----:B---3--:R-:W-:-:S04]  /*5750*/  F2FP.BF16.F32.PACK_AB R161, R46, R43 ;  /* 0x0000002b2ea1723e */ /* 0x008fc800000010ff */
[----:B------:R-:W1:Y:S08]  /*5760*/  MUFU.EX2 R9, R9 ;  /* 0x0000000900097308 */ /* 0x000e700000000800 */
[----:B------:R3:W4:Y:S01]  /*5770*/  MUFU.EX2 R154, R11 ;  /* 0x0000000b009a7308 */ /* 0x0007220000000800 */
[----:B0-----:R-:W-:Y:S01]  /*5780*/  FADD.FTZ R40, R5, R10 ;  /* 0x0000000a05287221 */ /* 0x001fe20000010000 */
[----:B------:R-:W-:-:S06]  /*5790*/  F2FP.BF16.F32.PACK_AB R152, R10, R5 ;  /* 0x000000050a98723e */ /* 0x000fcc00000010ff */
[----:B------:R-:W0:Y:S01]  /*57a0*/  MUFU.EX2 R12, R12 ;  /* 0x0000000c000c7308 */ /* 0x000e220000000800 */
[----:B---3--:R-:W-:Y:S01]  /*57b0*/  FADD.FTZ R11, R155, R4 ;  /* 0x000000049b0b7221 */ /* 0x008fe20000010000 */
[----:B------:R-:W-:Y:S01]  /*57c0*/  @!P1 VIADD R4, R7, 0x28c40 ;  /* 0x00028c4007049836 */ /* 0x000fe20000000000 */
[C---:B------:R-:W-:Y:S02]  /*57d0*/  F2FP.BF16.F32.PACK_AB R155, R34.reuse, R155 ;  /* 0x0000009b229b723e */ /* 0x040fe400000010ff */
[----:B------:R-:W-:Y:S01]  /*57e0*/  FADD.FTZ R44, R34, R11 ;  /* 0x0000000b222c7221 */ /* 0x000fe20000010000 */
[----:B-1----:R-:W-:Y:S01]  /*57f0*/  FADD.FTZ R11, R9, R40 ;  /* 0x00000028090b7221 */ /* 0x002fe20000010000 */
[----:B------:R-:W-:Y:S01]  /*5800*/  @!P1 PRMT R4, RZ, 0x654, R4 ;  /* 0x00000654ff049816 */ /* 0x000fe20000000004 */
[----:B------:R-:W1:Y:S01]  /*5810*/  MUFU.EX2 R13, R13 ;  /* 0x0000000d000d7308 */ /* 0x000e620000000800 */
[----:B------:R-:W-:Y:S01]  /*5820*/  FADD.FTZ R31, R35, R44 ;  /* 0x0000002c231f7221 */ /* 0x000fe20000010000 */
[C---:B----4-:R-:W-:Y:S01]  /*5830*/  FADD.FTZ R11, R154.reuse, R11 ;  /* 0x0000000b9a0b7221 */ /* 0x050fe20000010000 */
[----:B------:R0:W-:Y:S01]  /*5840*/  @!P1 SYNCS.ARRIVE.TRANS64.RED.A1T0 RZ, [R4+URZ], RZ ;  /* 0x000000ff04ff99a7 */ /* 0x0001e2000810043f */
[----:B------:R-:W-:Y:S01]  /*5850*/  F2FP.BF16.F32.PACK_AB R154, R154, R9 ;  /* 0x000000099a9a723e */ /* 0x000fe200000010ff */
[----:B------:R-:W-:Y:S01]  /*5860*/  FADD.FTZ R40, R38, R31 ;  /* 0x0000001f26287221 */ /* 0x000fe20000010000 */
[----:B------:R-:W-:Y:S03]  /*5870*/  BAR.SYNC.DEFER_BLOCKING 0xf, 0x100 ;  /* 0x03c4000000007b1d */ /* 0x000fe60000010000 */
[----:B------:R-:W-:Y:S01]  /*5880*/  FADD.FTZ R31, R39, R40 ;  /* 0x00000028271f7221 */ /* 0x000fe20000010000 */
[----:B0-----:R-:W-:-:S02]  /*5890*/  FADD.FTZ R4, R12, R11 ;  /* 0x0000000b0c047221 */ /* 0x001fc40000010000 */
[----:B------:R-:W0:Y:S01]  /*58a0*/  MUFU.EX2 R14, R14 ;  /* 0x0000000e000e7308 */ /* 0x000e220000000800 */
[----:B------:R-:W-:Y:S01]  /*58b0*/  FADD.FTZ R30, R42, R31 ;  /* 0x0000001f2a1e7221 */ /* 0x000fe20000010000 */
[----:B-1----:R-:W-:-:S03]  /*58c0*/  FADD.FTZ R11, R13, R4 ;  /* 0x000000040d0b7221 */ /* 0x002fc60000010000 */
[----:B------:R-:W-:Y:S01]  /*58d0*/  FADD.FTZ R31, R43, R30 ;  /* 0x0000001e2b1f7221 */ /* 0x000fe20000010000 */
[----:B------:R-:W-:Y:S02]  /*58e0*/  F2FP.BF16.F32.PACK_AB R156, R13, R12 ;  /* 0x0000000c0d9c723e */ /* 0x000fe400000010ff */
[----:B------:R-:W1:Y:S01]  /*58f0*/  MUFU.EX2 R15, R15 ;  /* 0x0000000f000f7308 */ /* 0x000e620000000800 */
[----:B------:R-:W-:-:S04]  /*5900*/  FADD.FTZ R30, R46, R31 ;  /* 0x0000001f2e1e7221 */ /* 0x000fc80000010000 */
[----:B------:R-:W-:-:S03]  /*5910*/  FADD.FTZ R9, R47, R30 ;  /* 0x0000001e2f097221 */ /* 0x000fc60000010000 */
[----:B------:R-:W3:Y:S01]  /*5920*/  MUFU.EX2 R20, R20 ;  /* 0x0000001400147308 */ /* 0x000ee20000000800 */
[----:B0-----:R-:W-:Y:S01]  /*5930*/  FADD.FTZ R4, R14, R11 ;  /* 0x0000000b0e047221 */ /* 0x001fe20000010000 */
[----:B------:R0:W-:Y:S06]  /*5940*/  STSM.16.M88.4 [R19+0x26800], R152 ;  /* 0x0268009813007844 */ /* 0x0001ec0000000200 */
[----:B------:R-:W4:Y:S01]  /*5950*/  MUFU.EX2 R21, R21 ;  /* 0x0000001500157308 */ /* 0x000f220000000800 */
[C---:B-1----:R-:W-:Y:S01]  /*5960*/  FADD.FTZ R11, R15.reuse, R4 ;  /* 0x000000040f0b7221 */ /* 0x042fe20000010000 */
[----:B------:R-:W-:-:S05]  /*5970*/  F2FP.BF16.F32.PACK_AB R158, R15, R14 ;  /* 0x0000000e0f9e723e */ /* 0x000fca00000010ff */
[----:B------:R0:W-:Y:S01]  /*5980*/  STSM.16.M88.4 [R22], R156 ;  /* 0x0000009c16007844 */ /* 0x0001e20000000200 */
[----:B------:R-:W1:Y:S01]  /*5990*/  MUFU.EX2 R24, R24 ;  /* 0x0000001800187308 */ /* 0x000e620000000800 */
[----:B---3--:R-:W-:-:S07]  /*59a0*/  FADD.FTZ R4, R20, R11 ;  /* 0x0000000b14047221 */ /* 0x008fce0000010000 */
[----:B------:R-:W3:Y:S01]  /*59b0*/  MUFU.EX2 R50, R50 ;  /* 0x0000003200327308 */ /* 0x000ee20000000800 */
[C---:B----4-:R-:W-:Y:S01]  /*59c0*/  FADD.FTZ R5, R21.reuse, R4 ;  /* 0x0000000415057221 */ /* 0x050fe20000010000 */
[----:B------:R-:W-:-:S06]  /*59d0*/  F2FP.BF16.F32.PACK_AB R160, R21, R20 ;  /* 0x0000001415a0723e */ /* 0x000fcc00000010ff */
[----:B------:R-:W4:Y:S01]  /*59e0*/  MUFU.EX2 R25, R25 ;  /* 0x0000001900197308 */ /* 0x000f220000000800 */
[----:B-1----:R-:W-:-:S07]  /*59f0*/  FADD.FTZ R4, R24, R5 ;  /* 0x0000000518047221 */ /* 0x002fce0000010000 */
[----:B------:R-:W-:Y:S01]  /*5a00*/  MUFU.EX2 R51, R51 ;  /* 0x0000003300337308 */ /* 0x000fe20000000800 */
[C---:B---3--:R-:W-:Y:S01]  /*5a10*/  F2FP.BF16.F32.PACK_AB R163, R50.reuse, R47 ;  /* 0x0000002f32a3723e */ /* 0x048fe200000010ff */
        /* <DEDUP_REMOVED lines=26> */
.L_x_4602:
[----:B------:R1:W3:Y:S01]  /*5bc0*/  SYNCS.PHASECHK.TRANS64.TRYWAIT P2, [R7+URZ+0x28c50], R8 ;  /* 0x028c5008070075a7 */ /* 0x0002e2000804017f */
[----:B------:R-:W-:Y:S05]  /*5bd0*/  @!P0 BRA `(.L_x_4603) ;  /* 0x0000000000048947 */ /* 0x000fea0003800000 */
[----:B------:R-:W-:Y:S01]  /*5be0*/  BPT.TRAP 0x1 ;  /* 0x000000040000795c */ /* 0x000fe20000300000 */
.L_x_4603:
[----:B---3--:R-:W-:Y:S05]  /*5bf0*/  @P2 BRA `(.L_x_4604) ;  /* 0x0000000000082947 */ /* 0x008fea0003800000 */
[----:B------:R-:W3:Y:S02]  /*5c00*/  SYNCS.PHASECHK.TRANS64.TRYWAIT P2, [R7+URZ+0x28c50], R8 ;  /* 0x028c5008070075a7 */ /* 0x000ee4000804017f */
[----:B---3--:R-:W-:Y:S05]  /*5c10*/  @!P2 BRA `(.L_x_4605) ;  /* 0x000001140014a947 */ /* 0x008fea0003800000 */
.L_x_4604:
[----:B------:R-:W-:Y:S01]  /*5c20*/  ULEA UR11, UR37, UR50, 0xc ;  /* 0x00000032250b7291 */ /* 0x000fe2000f8e603f */
[----:B------:R-:W-:Y:S01]  /*5c30*/  WARPGROUP.ARRIVE ;  /* 0x00000000000079c5 */ /* 0x000fe20000000000 */
[----:B------:R-:W-:Y:S01]  /*5c40*/  UMOV UR7, 0x40000040 ;  /* 0x4000004000077882 */ /* 0x000fe20000000000 */
[----:B------:R-:W-:Y:S01]  /*5c50*/  @UP0 ULDC UR14, c[0x0][0x450] ;  /* 0x00011400000e0ab9 */ /* 0x000fe20000000800 */
[----:B------:R-:W-:Y:S01]  /*5c60*/  UIADD3 UR21, UR53, -0x2, URZ ;  /* 0xfffffffe35157890 */ /* 0x000fe2000fffe03f */
[----:B-123--:R-:W-:Y:S02]  /*5c70*/  @!P1 VIADD R7, R7, 0x28c60 ;  /* 0x00028c6007079836 */ /* 0x00efe40000000000 */
[----:B------:R-:W-:Y:S02]  /*5c80*/  UMOV UR6, UR11 ;  /* 0x0000000b00067c82 */ /* 0x000fe40008000000 */
[----:B------:R-:W-:Y:S01]  /*5c90*/  HGMMA.64x256x16.F32.BF16 R24, R152, gdesc[UR4].tnspB, RZ, !UPT, gsb0 ;  /* 0x43e0000498187df0 */ /* 0x000fe2000c0018ff */
        /* <DEDUP_REMOVED lines=24> */
[----:B------:R-:W-:-:S04]  /*5e20*/  USHF.R.S32.HI UR7, URZ, 0x1f, UR6 ;  /* 0x0000001f3f077899 */ /* 0x000fc80008011406 */
[----:B------:R-:W-:-:S04]  /*5e30*/  ULEA.HI UR7, UR7, UR6, URZ, 0x6 ;  /* 0x0000000607077291 */ /* 0x000fc8000f8f303f */
[----:B------:R-:W-:-:S04]  /*5e40*/  USHF.R.S32.HI UR7, URZ, 0x6, UR7 ;  /* 0x000000063f077899 */ /* 0x000fc80008011407 */
[----:B------:R-:W-:-:S04]  /*5e50*/  UISETP.LT.AND UP1, UPT, UR49, UR7, UPT ;  /* 0x000000073100728c */ /* 0x000fc8000bf21270 */
[----:B------:R-:W-:-:S04]  /*5e60*/  USEL UR20, UR49, UR7, !UP1 ;  /* 0x0000000731147287 */ /* 0x000fc8000c800000 */
        /* <DEDUP_REMOVED lines=18> */
.L_x_4615:
[----:B------:R-:W-:-:S04]  /*5f90*/  UIADD3 UR37, UR23, 0x1, URZ ;  /* 0x0000000117257890 */ /* 0x000fc8000fffe03f */
[----:B------:R-:W-:-:S04]  /*5fa0*/  UISETP.NE.AND UP1, UPT, UR37, 0x2, UPT ;  /* 0x000000022500788c */ /* 0x000fc8000bf25270 */
[----:B------:R-:W-:Y:S02]  /*5fb0*/  USEL UR6, URZ, 0x1, UP1 ;  /* 0x000000013f067887 */ /* 0x000fe40008800000 */
[----:B------:R-:W-:Y:S02]  /*5fc0*/  USEL UR37, UR37, URZ, UP1 ;  /* 0x0000003f25257287 */ /* 0x000fe40008800000 */
[----:B------:R-:W-:Y:S01]  /*5fd0*/  ULOP3.LUT UR38, UR38, UR6, URZ, 0x3c, !UPT ;  /* 0x0000000626267292 */ /* 0x000fe2000f8e3c3f */
[----:B0-23--:R-:W-:Y:S11]  /*5fe0*/  @!P0 BRA `(.L_x_4607) ;  /* 0x0000000000048947 */ /* 0x00dff60003800000 */
[----:B------:R-:W-:Y:S01]  /*5ff0*/  BPT.TRAP 0x1 ;  /* 0x000000040000795c */ /* 0x000fe20000300000 */
.L_x_4607:
[----:B------:R-:W-:Y:S01]  /*6000*/  ULEA UR25, UR37, UR46, 0x3 ;  /* 0x0000002e25197291 */ /* 0x000fe2000f8e183f */
[----:B-1----:R-:W-:-:S05]  /*6010*/  IMAD.U32 R7, RZ, RZ, UR38 ;  /* 0x00000026ff077e24 */ /* 0x002fca000f8e00ff */
[----:B------:R-:W-:-:S04]  /*6020*/  SHF.L.U32 R7, R7, 0x1f, RZ ;  /* 0x0000001f07077819 */ /* 0x000fc800000006ff */
[----:B------:R1:W2:Y:S01]  /*6030*/  SYNCS.PHASECHK.TRANS64.TRYWAIT P2, [UR25+0x28c30], R7 ;  /* 0x028c3007ff0075a7 */ /* 0x0002a20008040159 */
[----:B------:R-:W-:Y:S05]  /*6040*/  @!P0 BRA `(.L_x_4608) ;  /* 0x0000000000048947 */ /* 0x000fea0003800000 */
[----:B------:R-:W-:Y:S01]  /*6050*/  BPT.TRAP 0x1 ;  /* 0x000000040000795c */ /* 0x000fe20000300000 */
.L_x_4608:
[----:B------:R-:W-:Y:S01]  /*6060*/  VIADD R10, R186, UR39 ;  /* 0x00000027ba0a7c36 */ /* 0x000fe20008000000 */
[----:B--2---:R-:W-:Y:S06]  /*6070*/  @P2 BRA `(.L_x_4609) ;  /* 0x0000000000082947 */ /* 0x004fec0003800000 */
[----:B------:R-:W2:Y:S02]  /*6080*/  SYNCS.PHASECHK.TRANS64.TRYWAIT P2, [UR25+0x28c30], R7 ;  /* 0x028c3007ff0075a7 */ /* 0x000ea40008040159 */
[----:B--2---:R-:W-:Y:S05]  /*6090*/  @!P2 BRA `(.L_x_4610) ;  /* 0x000001100008a947 */ /* 0x004fea0003800000 */
.L_x_4609:
[----:B------:R-:W-:Y:S01]  /*60a0*/  R2UR UR18, R3 ;  /* 0x00000000031272ca */ /* 0x000fe200000e0000 */
[----:B0-----:R-:W-:Y:S01]  /*60b0*/  WARPGROUP.ARRIVE ;  /* 0x00000000000079c5 */ /* 0x001fe20000000000 */
[----:B------:R-:W-:Y:S01]  /*60c0*/  UMOV UR19, 0x40000040 ;  /* 0x4000004000137882 */ /* 0x000fe20000000000 */
[----:B------:R-:W-:Y:S01]  /*60d0*/  PLOP3.LUT P2, PT, PT, PT, UP0, 0x80, 0x0 ;  /* 0x000000000000781c */ /* 0x000fe20003f4f008 */
[----:B------:R-:W-:Y:S01]  /*60e0*/  @UP0 ULDC UR6, c[0x0][0x44c] ;  /* 0x0001130000060ab9 */ /* 0x000fe20000000800 */
[----:B------:R-:W-:Y:S01]  /*60f0*/  UMOV UR7, 0x40000040 ;  /* 0x4000004000077882 */ /* 0x000fe20000000000 */
[----:B------:R-:W-:Y:S01]  /*6100*/  UMOV UR11, 0x40000040 ;  /* 0x40000040000b7882 */ /* 0x000fe20000000000 */
[----:B------:R-:W-:Y:S01]  /*6110*/  UMOV UR15, 0x40000040 ;  /* 0x40000040000f7882 */ /* 0x000fe20000000000 */
[----:B------:R-:W-:-:S04]  /*6120*/  LOP3.LUT R18, R18, 0xffffdfff, RZ, 0xc0, !PT ;  /* 0xffffdfff12127812 */ /* 0x000fc800078ec0ff */
[----:B------:R-:W-:Y:S01]  /*6130*/  @P1 LOP3.LUT R18, R18, 0x2000, RZ, 0xfc, !PT ;  /* 0x0000200012121812 */ /* 0x000fe200078efcff */
[----:B------:R-:W-:-:S03]  /*6140*/  ULEA UR18, UR37, UR18, 0x9 ;  /* 0x0000001225127291 */ /* 0x000fc6000f8e483f */
[----:B--2---:R-:W-:Y:S01]  /*6150*/  @P2 IMAD.HI.U32 R0, R10, UR6, RZ ;  /* 0x000000060a002c27 */ /* 0x004fe2000f8e00ff */
[----:B------:R-:W-:Y:S01]  /*6160*/  @UP0 ULDC UR6, c[0x0][0x450] ;  /* 0x0001140000060ab9 */ /* 0x000fe20000000800 */
[----:B------:R-:W-:Y:S01]  /*6170*/  UIADD3 UR10, UR18, 0x4, URZ ;  /* 0x00000004120a7890 */ /* 0x000fe2000fffe03f */
[----:B------:R-:W-:Y:S01]  /*6180*/  LOP3.LUT R18, R18, 0xffffefff, RZ, 0xc0, !PT ;  /* 0xffffefff12127812 */ /* 0x000fe200078ec0ff */
[----:B------:R-:W-:Y:S01]  /*6190*/  UIADD3 UR14, UR18, 0x6, URZ ;  /* 0x00000006120e7890 */ /* 0x000fe2000fffe03f */
[----:B------:R-:W-:Y:S01]  /*61a0*/  @P2 SHF.R.U32.HI R10, RZ, UR6, R0 ;  /* 0x00000006ff0a2c19 */ /* 0x000fe20008011600 */
[----:B------:R-:W-:Y:S01]  /*61b0*/  HGMMA.64x64x16.F32.BF16 R152, gdesc[UR16], RZ, !UPT, gsb0 ;  /* 0x00e00000109879f0 */ /* 0x000fe2000c0018ff */
[----:B------:R-:W-:Y:S01]  /*61c0*/  UMOV UR6, 0xffffffc0 ;  /* 0xffffffc000067882 */ /* 0x000fe20000000000 */
[----:B------:R-:W-:Y:S01]  /*61d0*/  IMAD.U32 R0, RZ, RZ, UR51 ;  /* 0x00000033ff007e24 */ /* 0x000fe2000f8e00ff */
[----:B------:R-:W-:Y:S01]  /*61e0*/  UIMAD UR6, UR21, UR6, 0x1 ;  /* 0x00000001150674a4 */ /* 0x000fe2000f8e0206 */
[----:B------:R-:W0:Y:S01]  /*61f0*/  SHFL.IDX PT, R11, R10, RZ, 0x1c1f ;  /* 0x001c1fff0a0b7589 */ /* 0x000e2200000e0000 */
[----:B------:R-:W-:-:S03]  /*6200*/  @P0 LOP3.LUT R18, R18, 0x1000, RZ, 0xfc, !PT ;  /* 0x0000100012120812 */ /* 0x000fc600078efcff */
[----:B------:R-:W2:Y:S01]  /*6210*/  SHFL.IDX PT, R13, R10, 0x1, 0x1c1f ;  /* 0x003c1f000a0d7f89 */ /* 0x000ea200000e0000 */
[----:B------:R-:W-:Y:S01]  /*6220*/  IADD3 R0, R0, UR6, -R185 ;  /* 0x0000000600007c10 */ /* 0x000fe2000fffe8b9 */
[----:B------:R-:W-:Y:S01]  /*6230*/  UIADD3 UR6, UR18, 0x2, URZ ;  /* 0x0000000212067890 */ /* 0x000fe2000fffe03f */
[----:B------:R-:W-:-:S03]  /*6240*/  LOP3.LUT R18, R18, 0xffffbfff, RZ, 0xc0, !PT ;  /* 0xffffbfff12127812 */ /* 0x000fc600078ec0ff */
[----:B------:R-:W-:-:S04]  /*6250*/  VIADD R0, R0, -UR52 ;  /* 0x8000003400007c36 */ /* 0x000fc80008000000 */
[C---:B0-----:R-:W-:Y:S02]  /*6260*/  IMAD.IADD R6, R0.reuse, 0x1, R11 ;  /* 0x0000000100067824 */ /* 0x041fe400078e020b */
[----:B--2---:R-:W-:-:S03]  /*6270*/  IMAD.IADD R0, R0, 0x1, R13 ;  /* 0x0000000100007824 */ /* 0x004fc600078e020d */
[C---:B------:R-:W-:Y:S02]  /*6280*/  ISETP.GT.AND P1, PT, R6.reuse, 0x19, PT ;  /* 0x000000190600780c */ /* 0x040fe40003f24270 */
[C---:B------:R-:W-:Y:S02]  /*6290*/  ISETP.GT.AND P0, PT, R6.reuse, 0x20, PT ;  /* 0x000000200600780c */ /* 0x040fe40003f04270 */
[C---:B------:R-:W-:Y:S02]  /*62a0*/  ISETP.GT.AND P4, PT, R6.reuse, 0x29, PT ;  /* 0x000000290600780c */ /* 0x040fe40003f84270 */
[C---:B------:R-:W-:Y:S02]  /*62b0*/  ISETP.GT.AND P5, PT, R6.reuse, 0x30, PT ;  /* 0x000000300600780c */ /* 0x040fe40003fa4270 */
[C---:B------:R-:W-:Y:S02]  /*62c0*/  ISETP.GT.AND P2, PT, R6.reuse, 0x21, PT ;  /* 0x000000210600780c */ /* 0x040fe40003f44270 */
[----:B------:R-:W-:-:S02]  /*62d0*/  ISETP.GT.AND P3, PT, R6, 0x28, PT ;  /* 0x000000280600780c */ /* 0x000fc40003f64270 */
[----:B------:R-:W-:Y:S02]  /*62e0*/  ISETP.GT.AND P6, PT, R6, 0x31, PT ;  /* 0x000000310600780c */ /* 0x000fe40003fc4270 */
[----:B------:R-:W-:Y:S02]  /*62f0*/  @P1 LOP3.LUT R18, R18, 0x4000, RZ, 0xfc, !PT ;  /* 0x0000400012121812 */ /* 0x000fe400078efcff */
[----:B------:R-:W-:Y:S02]  /*6300*/  ISETP.GT.AND P1, PT, R6, RZ, PT ;  /* 0x000000ff0600720c */ /* 0x000fe40003f24270 */
[----:B------:R-:W-:-:S04]  /*6310*/  LOP3.LUT R18, R18, 0xffff7fff, RZ, 0xc0, !PT ;  /* 0xffff7fff12127812 */ /* 0x000fc800078ec0ff */
[----:B------:R-:W-:Y:S02]  /*6320*/  @P0 LOP3.LUT R18, R18, 0x8000, RZ, 0xfc, !PT ;  /* 0x0000800012120812 */ /* 0x000fe400078efcff */
[----:B------:R-:W-:Y:S01]  /*6330*/  ISETP.GT.AND P0, PT, R6, 0x1, PT ;  /* 0x000000010600780c */ /* 0x000fe20003f04270 */
        /* <DEDUP_REMOVED lines=32> */
[----:B--2---:R-:W-:Y:S01]  /*6540*/  FMUL.FTZ R160, R176, UR24 ;  /* 0x00000018b0a07c20 */ /* 0x004fe20008410000 */
[----:B0-----:R-:W-:Y:S01]  /*6550*/  FSEL R10, R10, -INF , P1 ;  /* 0xff8000000a0a7808 */ /* 0x001fe20000800000 */
[----:B------:R-:W-:Y:S01]  /*6560*/  FMUL.FTZ R159, R159, UR24 ;  /* 0x000000189f9f7c20 */ /* 0x000fe20008410000 */
[----:B------:R-:W-:Y:S01]  /*6570*/  ISETP.GT.AND P1, PT, R6, 0x8, PT ;  /* 0x000000080600780c */ /* 0x000fe20003f24270 */
[----:B------:R-:W-:Y:S01]  /*6580*/  FMUL.FTZ R166, R166, UR24 ;  /* 0x00000018a6a67c20 */ /* 0x000fe20008410000 */
[----:B------:R-:W-:Y:S01]  /*6590*/  FMUL.FTZ R167, R167, UR24 ;  /* 0x00000018a7a77c20 */ /* 0x000fe20008410000 */
[----:B------:R-:W-:Y:S01]  /*65a0*/  FMUL.FTZ R175, R175, UR24 ;  /* 0x00000018afaf7c20 */ /* 0x000fe20008410000 */
[----:B------:R-:W0:Y:S08]  /*65b0*/  MUFU.TANH R12, R156 ;  /* 0x0000009c000c7308 */ /* 0x000e300000002400 */
[----:B------:R-:W2:Y:S01]  /*65c0*/  MUFU.TANH R13, R157 ;  /* 0x0000009d000d7308 */ /* 0x000ea20000002400 */
[----:B---3--:R-:W-:-:S02]  /*65d0*/  FSEL R11, R11, -INF , P0 ;  /* 0xff8000000b0b7808 */ /* 0x008fc40000000000 */
[----:B------:R-:W-:-:S05]  /*65e0*/  ISETP.GT.AND P0, PT, R6, 0x9, PT ;  /* 0x000000090600780c */ /* 0x000fca0003f04270 */
[----:B------:R-:W3:Y:S01]  /*65f0*/  MUFU.TANH R157, R173 ;  /* 0x000000ad009d7308 */ /* 0x000ee20000002400 */
[----:B0-----:R-:W-:Y:S02]  /*6600*/  FSEL R12, R12, -INF , P1 ;  /* 0xff8000000c0c7808 */ /* 0x001fe40000800000 */
[----:B------:R-:W-:-:S04]  /*6610*/  ISETP.GT.AND P1, PT, R6, 0x10, PT ;  /* 0x000000100600780c */ /* 0x000fc80003f24270 */
[----:B------:R-:W-:Y:S01]  /*6620*/  FSEL R14, R14, -INF , P1 ;  /* 0xff8000000e0e7808 */ /* 0x000fe20000800000 */
[----:B------:R-:W0:Y:S01]  /*6630*/  MUFU.TANH R160, R160 ;  /* 0x000000a000a07308 */ /* 0x000e220000002400 */
[----:B--2---:R-:W-:Y:S02]  /*6640*/  FSEL R13, R13, -INF , P0 ;  /* 0xff8000000d0d7808 */ /* 0x004fe40000000000 */
[C---:B------:R-:W-:Y:S02]  /*6650*/  ISETP.GT.AND P0, PT, R6.reuse, 0x11, PT ;  /* 0x000000110600780c */ /* 0x040fe40003f04270 */
[----:B------:R-:W-:-:S03]  /*6660*/  ISETP.GT.AND P1, PT, R6, 0x18, PT ;  /* 0x000000180600780c */ /* 0x000fc60003f24270 */
[----:B------:R2:W4:Y:S01]  /*6670*/  MUFU.TANH R153, R169 ;  /* 0x000000a900997308 */ /* 0x0005220000002400 */
[----:B---3--:R-:W-:Y:S02]  /*6680*/  FSEL R157, R157, -INF , P4 ;  /* 0xff8000009d9d7808 */ /* 0x008fe40002000000 */
[----:B------:R-:W-:-:S05]  /*6690*/  ISETP.GT.AND P4, PT, R6, 0x38, PT ;  /* 0x000000380600780c */ /* 0x000fca0003f84270 */
[----:B------:R-:W3:Y:S01]  /*66a0*/  MUFU.TANH R156, R172 ;  /* 0x000000ac009c7308 */ /* 0x000ee20000002400 */
[----:B0-----:R-:W-:Y:S01]  /*66b0*/  FSEL R160, R160, -INF , P5 ;  /* 0xff800000a0a07808 */ /* 0x001fe20002800000 */
[----:B--2---:R-:W-:Y:S01]  /*66c0*/  FMUL.FTZ R169, R174, UR24 ;  /* 0x00000018aea97c20 */ /* 0x004fe20008410000 */
[----:B------:R-:W-:Y:S01]  /*66d0*/  ISETP.GT.AND P5, PT, R6, 0x39, PT ;  /* 0x000000390600780c */ /* 0x000fe20003fa4270 */
[----:B------:R-:W-:-:S04]  /*66e0*/  FMUL.FTZ R174, R182, UR24 ;  /* 0x00000018b6ae7c20 */ /* 0x000fc80008410000 */
[----:B------:R-:W0:Y:S01]  /*66f0*/  MUFU.TANH R154, R154 ;  /* 0x0000009a009a7308 */ /* 0x000e220000002400 */
[----:B----4-:R-:W-:Y:S02]  /*6700*/  FSEL R153, R153, -INF , P2 ;  /* 0xff80000099997808 */ /* 0x010fe40001000000 */
[----:B------:R-:W-:-:S05]  /*6710*/  ISETP.GT.AND P2, PT, R0, RZ, PT ;  /* 0x000000ff0000720c */ /* 0x000fca0003f44270 */
[----:B------:R-:W2:Y:S01]  /*6720*/  MUFU.TANH R155, R155 ;  /* 0x0000009b009b7308 */ /* 0x000ea20000002400 */
[----:B---3--:R-:W-:Y:S02]  /*6730*/  FSEL R156, R156, -INF , P3 ;  /* 0xff8000009c9c7808 */ /* 0x008fe40001800000 */
[----:B------:R-:W-:-:S05]  /*6740*/  ISETP.GT.AND P3, PT, R0, 0x1, PT ;  /* 0x000000010000780c */ /* 0x000fca0003f64270 */
[----:B------:R3:W-:Y:S01]  /*6750*/  MUFU.TANH R152, R168 ;  /* 0x000000a800987308 */ /* 0x0007e20000002400 */
[----:B0-----:R-:W-:Y:S02]  /*6760*/  FSEL R154, R154, -INF , P2 ;  /* 0xff8000009a9a7808 */ /* 0x001fe40001000000 */
[----:B------:R-:W-:-:S05]  /*6770*/  ISETP.GT.AND P2, PT, R0, 0x10, PT ;  /* 0x000000100000780c */ /* 0x000fca0003f44270 */
[----:B------:R-:W0:Y:S01]  /*6780*/  MUFU.TANH R162, R162 ;  /* 0x000000a200a27308 */ /* 0x000e220000002400 */
[----:B---3--:R-:W-:Y:S01]  /*6790*/  FMUL.FTZ R168, R170, UR24 ;  /* 0x00000018aaa87c20 */ /* 0x008fe20008410000 */
[----:B--2---:R-:W-:Y:S02]  /*67a0*/  FSEL R155, R155, -INF , P3 ;  /* 0xff8000009b9b7808 */ /* 0x004fe40001800000 */
[----:B------:R-:W-:-:S04]  /*67b0*/  ISETP.GT.AND P3, PT, R0, 0x11, PT ;  /* 0x000000110000780c */ /* 0x000fc80003f64270 */
[----:B------:R-:W2:Y:S08]  /*67c0*/  MUFU.TANH R163, R163 ;  /* 0x000000a300a37308 */ /* 0x000eb00000002400 */
[----:B------:R-:W3:Y:S01]  /*67d0*/  MUFU.TANH R168, R168 ;  /* 0x000000a800a87308 */ /* 0x000ee20000002400 */
[----:B0-----:R-:W-:Y:S02]  /*67e0*/  FSEL R162, R162, -INF , P2 ;  /* 0xff800000a2a27808 */ /* 0x001fe40001000000 */
[----:B------:R-:W-:-:S05]  /*67f0*/  ISETP.GT.AND P2, PT, R0, 0x20, PT ;  /* 0x000000200000780c */ /* 0x000fca0003f44270 */
[----:B------:R-:W0:Y:S01]  /*6800*/  MUFU.TANH R6, R171 ;  /* 0x000000ab00067308 */ /* 0x000e220000002400 */
[----:B--2---:R-:W-:Y:S02]  /*6810*/  FSEL R163, R163, -INF , P3 ;  /* 0xff800000a3a37808 */ /* 0x004fe40001800000 */
[----:B------:R-:W-:-:S05]  /*6820*/  ISETP.GT.AND P3, PT, R0, 0x21, PT ;  /* 0x000000210000780c */ /* 0x000fca0003f64270 */
[----:B------:R2:W4:Y:S01]  /*6830*/  MUFU.TANH R15, R161 ;  /* 0x000000a1000f7308 */ /* 0x0005220000002400 */
[----:B---3--:R-:W-:Y:S02]  /*6840*/  FSEL R170, R168, -INF , P2 ;  /* 0xff800000a8aa7808 */ /* 0x008fe40001000000 */
[----:B------:R-:W-:-:S05]  /*6850*/  ISETP.GT.AND P2, PT, R0, 0x30, PT ;  /* 0x000000300000780c */ /* 0x000fca0003f44270 */
[----:B------:R3:W5:Y:S01]  /*6860*/  MUFU.TANH R20, R164 ;  /* 0x000000a400147308 */ /* 0x0007620000002400 */
[----:B0-----:R-:W-:Y:S01]  /*6870*/  FSEL R168, R6, -INF , P3 ;  /* 0xff80000006a87808 */ /* 0x001fe20001800000 */
[----:B--2---:R-:W-:Y:S01]  /*6880*/  FMUL.FTZ R161, R177, UR24 ;  /* 0x00000018b1a17c20 */ /* 0x004fe20008410000 */
[----:B------:R-:W-:Y:S02]  /*6890*/  FMNMX.FTZ R6, R10, R9, !PT ;  /* 0x000000090a067209 */ /* 0x000fe40007810000 */
[----:B------:R-:W-:Y:S02]  /*68a0*/  ISETP.GT.AND P3, PT, R0, 0x31, PT ;  /* 0x000000310000780c */ /* 0x000fe40003f64270 */
[----:B------:R-:W-:Y:S01]  /*68b0*/  FMNMX.FTZ R6, R11, R6, !PT ;  /* 0x000000060b067209 */ /* 0x000fe20007810000 */
[----:B------:R0:W2:Y:S01]  /*68c0*/  MUFU.TANH R21, R165 ;  /* 0x000000a500157308 */ /* 0x0000a20000002400 */
[----:B----4-:R-:W-:Y:S01]  /*68d0*/  FSEL R15, R15, -INF , P0 ;  /* 0xff8000000f0f7808 */ /* 0x010fe20000000000 */
[----:B---3--:R-:W-:Y:S01]  /*68e0*/  FMUL.FTZ R164, R180, UR24 ;  /* 0x00000018b4a47c20 */ /* 0x008fe20008410000 */
[----:B------:R-:W-:-:S02]  /*68f0*/  FMNMX.FTZ R6, R12, R6, !PT ;  /* 0x000000060c067209 */ /* 0x000fc40007810000 */
[----:B------:R-:W-:Y:S02]  /*6900*/  LOP3.LUT P0, RZ, R18, 0x8000, RZ, 0xc0, !PT ;  /* 0x0000800012ff7812 */ /* 0x000fe4000780c0ff */
[----:B------:R-:W-:Y:S01]  /*6910*/  FMNMX.FTZ R6, R13, R6, !PT ;  /* 0x000000060d067209 */ /* 0x000fe20007810000 */
[----:B------:R-:W3:Y:S01]  /*6920*/  MUFU.TANH R161, R161 ;  /* 0x000000a100a17308 */ /* 0x000ee20000002400 */
[----:B-----5:R-:W-:Y:S01]  /*6930*/  FSEL R20, R20, -INF , P1 ;  /* 0xff80000014147808 */ /* 0x020fe20000800000 */
[----:B0-----:R-:W-:Y:S01]  /*6940*/  FMUL.FTZ R165, R181, UR24 ;  /* 0x00000018b5a57c20 */ /* 0x001fe20008410000 */
[----:B------:R-:W-:Y:S02]  /*6950*/  FMNMX.FTZ R6, R14, R6, !PT ;  /* 0x000000060e067209 */ /* 0x000fe40007810000 */
[----:B------:R-:W-:Y:S02]  /*6960*/  LOP3.LUT P1, RZ, R18, 0x4000, RZ, 0xc0, !PT ;  /* 0x0000400012ff7812 */ /* 0x000fe4000782c0ff */
[----:B------:R-:W-:Y:S01]  /*6970*/  FMNMX.FTZ R6, R15, R6, !PT ;  /* 0x000000060f067209 */ /* 0x000fe20007810000 */
[----:B------:R-:W0:Y:S01]  /*6980*/  MUFU.TANH R164, R164 ;  /* 0x000000a400a47308 */ /* 0x000e220000002400 */
[----:B--2---:R-:W-:-:S02]  /*6990*/  FSEL R21, R21, -INF , P1 ;  /* 0xff80000015157808 */ /* 0x004fc40000800000 */
[----:B------:R-:W-:Y:S02]  /*69a0*/  FMNMX.FTZ R6, R20, R6, !PT ;  /* 0x0000000614067209 */ /* 0x000fe40007810000 */
[----:B------:R-:W-:Y:S02]  /*69b0*/  FSEL R152, R152, -INF , P0 ;  /* 0xff80000098987808 */ /* 0x000fe40000000000 */
[----:B------:R-:W-:Y:S01]  /*69c0*/  FMNMX.FTZ R6, R21, R6, !PT ;  /* 0x0000000615067209 */ /* 0x000fe20007810000 */
[----:B------:R-:W2:Y:S01]  /*69d0*/  MUFU.TANH R165, R165 ;  /* 0x000000a500a57308 */ /* 0x000ea20000002400 */
[----:B---3--:R-:W-:Y:S02]  /*69e0*/  FSEL R161, R161, -INF , P6 ;  /* 0xff800000a1a17808 */ /* 0x008fe40003000000 */
[----:B------:R-:W-:Y:S02]  /*69f0*/  FMNMX.FTZ R6, R152, R6, !PT ;  /* 0x0000000698067209 */ /* 0x000fe40007810000 */
[----:B------:R-:W-:-:S02]  /*6a00*/  LOP3.LUT P1, RZ, R18, 0x2000, RZ, 0xc0, !PT ;  /* 0x0000200012ff7812 */ /* 0x000fc4000782c0ff */
[----:B------:R-:W-:Y:S01]  /*6a10*/  FMNMX.FTZ R6, R153, R6, !PT ;  /* 0x0000000699067209 */ /* 0x000fe20007810000 */
[----:B------:R-:W3:Y:S01]  /*6a20*/  MUFU.TANH R158, R158 ;  /* 0x0000009e009e7308 */ /* 0x000ee20000002400 */
[----:B0-----:R-:W-:Y:S02]  /*6a30*/  FSEL R164, R164, -INF , P4 ;  /* 0xff800000a4a47808 */ /* 0x001fe40002000000 */
[----:B------:R-:W-:Y:S02]  /*6a40*/  FMNMX.FTZ R6, R156, R6, !PT ;  /* 0x000000069c067209 */ /* 0x000fe40007810000 */
[----:B------:R-:W-:Y:S02]  /*6a50*/  ISETP.GT.AND P4, PT, R0, 0x8, PT ;  /* 0x000000080000780c */ /* 0x000fe40003f84270 */
[----:B------:R-:W-:Y:S01]  /*6a60*/  FMNMX.FTZ R6, R157, R6, !PT ;  /* 0x000000069d067209 */ /* 0x000fe20007810000 */
[----:B------:R-:W0:Y:S01]  /*6a70*/  MUFU.TANH R159, R159 ;  /* 0x0000009f009f7308 */ /* 0x000e220000002400 */
[----:B--2---:R-:W-:-:S02]  /*6a80*/  FSEL R165, R165, -INF , P5 ;  /* 0xff800000a5a57808 */ /* 0x004fc40002800000 */
[----:B------:R-:W-:Y:S02]  /*6a90*/  FMNMX.FTZ R6, R160, R6, !PT ;  /* 0x00000006a0067209 */ /* 0x000fe40007810000 */
[----:B------:R-:W-:Y:S02]  /*6aa0*/  ISETP.GT.AND P5, PT, R0, 0x9, PT ;  /* 0x000000090000780c */ /* 0x000fe40003fa4270 */
[----:B------:R-:W-:Y:S01]  /*6ab0*/  FMNMX.FTZ R6, R161, R6, !PT ;  /* 0x00000006a1067209 */ /* 0x000fe20007810000 */
[----:B------:R-:W2:Y:S01]  /*6ac0*/  MUFU.TANH R166, R166 ;  /* 0x000000a600a67308 */ /* 0x000ea20000002400 */
[----:B---3--:R-:W-:Y:S02]  /*6ad0*/  FSEL R158, R158, -INF , P4 ;  /* 0xff8000009e9e7808 */ /* 0x008fe40002000000 */
[----:B------:R-:W-:Y:S02]  /*6ae0*/  FMNMX.FTZ R6, R164, R6, !PT ;  /* 0x00000006a4067209 */ /* 0x000fe40007810000 */
[----:B------:R-:W-:-:S02]  /*6af0*/  ISETP.GT.AND P4, PT, R0, 0x18, PT ;  /* 0x000000180000780c */ /* 0x000fc40003f84270 */
[----:B------:R-:W-:Y:S01]  /*6b00*/  FMNMX.FTZ R6, R165, R6, !PT ;  /* 0x00000006a5067209 */ /* 0x000fe20007810000 */
[----:B------:R-:W3:Y:S01]  /*6b10*/  MUFU.TANH R167, R167 ;  /* 0x000000a700a77308 */ /* 0x000ee20000002400 */
[----:B0-----:R-:W-:Y:S02]  /*6b20*/  FSEL R159, R159, -INF , P5 ;  /* 0xff8000009f9f7808 */ /* 0x001fe40002800000 */
[----:B------:R-:W-:Y:S01]  /*6b30*/  ISETP.GT.AND P5, PT, R0, 0x19, PT ;  /* 0x000000190000780c */ /* 0x000fe20003fa4270 */
[----:B------:R-:W0:Y:S01]  /*6b40*/  SHFL.BFLY PT, R171, R6, 0x2, 0x1f ;  /* 0x0c401f0006ab7f89 */ /* 0x000e2200000e0000 */
[----:B------:R-:W-:-:S03]  /*6b50*/  LOP3.LUT P0, RZ, R18, 0x1000, RZ, 0xc0, !PT ;  /* 0x0000100012ff7812 */ /* 0x000fc6000780c0ff */
[----:B------:R-:W4:Y:S01]  /*6b60*/  MUFU.TANH R169, R169 ;  /* 0x000000a900a97308 */ /* 0x000f220000002400 */
[----:B--2---:R-:W-:Y:S02]  /*6b70*/  FSEL R166, R166, -INF , P4 ;  /* 0xff800000a6a67808 */ /* 0x004fe40002000000 */
[----:B------:R-:W-:-:S05]  /*6b80*/  ISETP.GT.AND P4, PT, R0, 0x28, PT ;  /* 0x000000280000780c */ /* 0x000fca0003f84270 */
[----:B------:R-:W2:Y:S01]  /*6b90*/  MUFU.TANH R174, R174 ;  /* 0x000000ae00ae7308 */ /* 0x000ea20000002400 */
[----:B---3--:R-:W-:Y:S02]  /*6ba0*/  FSEL R167, R167, -INF , P5 ;  /* 0xff800000a7a77808 */ /* 0x008fe40002800000 */
[C---:B------:R-:W-:Y:S02]  /*6bb0*/  ISETP.GT.AND P5, PT, R0.reuse, 0x39, PT ;  /* 0x000000390000780c */ /* 0x040fe40003fa4270 */
[----:B----4-:R-:W-:Y:S02]  /*6bc0*/  FSEL R169, R169, -INF , P4 ;  /* 0xff800000a9a97808 */ /* 0x010fe40002000000 */
[----:B------:R-:W-:Y:S02]  /*6bd0*/  ISETP.GT.AND P4, PT, R0, 0x38, PT ;  /* 0x000000380000780c */ /* 0x000fe40003f84270 */
[----:B0-----:R-:W-:Y:S02]  /*6be0*/  FMNMX.FTZ R6, R6, R171, !PT ;  /* 0x000000ab06067209 */ /* 0x001fe40007810000 */
[----:B--2---:R-:W-:-:S03]  /*6bf0*/  FSEL R174, R174, -INF , P4 ;  /* 0xff800000aeae7808 */ /* 0x004fc60002000000 */
[----:B------:R-:W0:Y:S02]  /*6c00*/  SHFL.BFLY PT, R171, R6, 0x1, 0x1f ;  /* 0x0c201f0006ab7f89 */ /* 0x000e2400000e0000 */
[----:B0-----:R-:W-:-:S04]  /*6c10*/  FMNMX.FTZ R6, R6, R171, !PT ;  /* 0x000000ab06067209 */ /* 0x001fc80007810000 */
[C---:B------:R-:W-:Y:S01]  /*6c20*/  FSETP.NEU.FTZ.AND P6, PT, R6.reuse, -INF , PT ;  /* 0xff8000000600780b */ /* 0x040fe20003fdd000 */
[----:B------:R-:W-:-:S03]  /*6c30*/  FMUL.FTZ R171, R6, UR10 ;  /* 0x0000000a06ab7c20 */ /* 0x000fc60008410000 */
[----:B------:R-:W-:Y:S02]  /*6c40*/  FSEL R172, R6, RZ, P6 ;  /* 0x000000ff06ac7208 */ /* 0x000fe40003000000 */
[----:B------:R-:W-:Y:S02]  /*6c50*/  FSEL R171, R171, RZ, P6 ;  /* 0x000000ffabab7208 */ /* 0x000fe40003000000 */
[----:B------:R-:W-:Y:S01]  /*6c60*/  ISETP.GT.AND P6, PT, R0, 0x29, PT ;  /* 0x000000290000780c */ /* 0x000fe20003fc4270 */
[----:B------:R-:W-:Y:S02]  /*6c70*/  FADD.FTZ R172, -R172, R9 ;  /* 0x00000009acac7221 */ /* 0x000fe40000010100 */
        /* <DEDUP_REMOVED lines=13> */
[----:B0-----:R-:W-:Y:S01]  /*6d50*/  FMUL.FTZ R10, R172, UR10 ;  /* 0x0000000aac0a7c20 */ /* 0x001fe20008410000 */
[--C-:B------:R-:W-:Y:S01]  /*6d60*/  FFMA.FTZ R157, R157, UR10, -R171.reuse ;  /* 0x0000000a9d9d7c23 */ /* 0x100fe200080108ab */
[--C-:B------:R-:W-:Y:S01]  /*6d70*/  FFMA.FTZ R160, R160, UR10, -R171.reuse ;  /* 0x0000000aa0a07c23 */ /* 0x100fe200080108ab */
[--C-:B------:R-:W-:Y:S01]  /*6d80*/  FFMA.FTZ R161, R161, UR10, -R171.reuse ;  /* 0x0000000aa1a17c23 */ /* 0x100fe200080108ab */
[--C-:B------:R-:W-:Y:S01]  /*6d90*/  FFMA.FTZ R164, R164, UR10, -R171.reuse ;  /* 0x0000000aa4a47c23 */ /* 0x100fe200080108ab */
[----:B------:R-:W-:Y:S01]  /*6da0*/  FFMA.FTZ R165, R165, UR10, -R171 ;  /* 0x0000000aa5a57c23 */ /* 0x000fe200080108ab */
[----:B------:R-:W-:Y:S01]  /*6db0*/  FMUL.FTZ R171, R178, UR24 ;  /* 0x00000018b2ab7c20 */ /* 0x000fe20008410000 */
[----:B------:R-:W0:Y:S01]  /*6dc0*/  MUFU.EX2 R10, R10 ;  /* 0x0000000a000a7308 */ /* 0x000e220000000800 */
[----:B------:R-:W-:-:S07]  /*6dd0*/  FMUL.FTZ R172, R179, UR24 ;  /* 0x00000018b3ac7c20 */ /* 0x000fce0008410000 */
[----:B------:R2:W3:Y:S08]  /*6de0*/  MUFU.TANH R9, R175 ;  /* 0x000000af00097308 */ /* 0x0004f00000002400 */
[----:B------:R-:W4:Y:S01]  /*6df0*/  MUFU.TANH R171, R171 ;  /* 0x000000ab00ab7308 */ /* 0x000f220000002400 */
[----:B0-----:R-:W-:Y:S01]  /*6e00*/  FFMA.FTZ R4, R10, R4, R152 ;  /* 0x000000040a047223 */ /* 0x001fe20000010098 */
[----:B------:R-:W-:Y:S01]  /*6e10*/  F2FP.BF16.F32.PACK_AB R152, R11, R152 ;  /* 0x000000980b98723e */ /* 0x000fe200000010ff */
[----:B--2---:R-:W-:Y:S01]  /*6e20*/  FMUL.FTZ R175, R183, UR24 ;  /* 0x00000018b7af7c20 */ /* 0x004fe20008410000 */
[----:B------:R-:W-:Y:S01]  /*6e30*/  FMUL.FTZ R24, R24, R10 ;  /* 0x0000000a18187220 */ /* 0x000fe20000410000 */
[----:B------:R-:W-:Y:S01]  /*6e40*/  FADD.FTZ R4, R11, R4 ;  /* 0x000000040b047221 */ /* 0x000fe20000010000 */
[----:B------:R-:W-:-:S02]  /*6e50*/  IMAD.U32 R11, RZ, RZ, UR25 ;  /* 0x00000019ff0b7e24 */ /* 0x000fc4000f8e00ff */
[-C--:B------:R-:W-:Y:S01]  /*6e60*/  FMUL.FTZ R25, R25, R10.reuse ;  /* 0x0000000a19197220 */ /* 0x080fe20000410000 */
[----:B------:R-:W0:Y:S01]  /*6e70*/  MUFU.TANH R172, R172 ;  /* 0x000000ac00ac7308 */ /* 0x000e220000002400 */
[----:B---3--:R-:W-:Y:S01]  /*6e80*/  FSEL R9, R9, -INF , P6 ;  /* 0xff80000009097808 */ /* 0x008fe20003000000 */
[----:B------:R-:W-:Y:S02]  /*6e90*/  @!P1 VIADD R0, R11, 0x28c40 ;  /* 0x00028c400b009836 */ /* 0x000fe40000000000 */
[-C--:B------:R-:W-:Y:S01]  /*6ea0*/  FMUL.FTZ R28, R28, R10.reuse ;  /* 0x0000000a1c1c7220 */ /* 0x080fe20000410000 */
[-C--:B------:R-:W-:Y:S01]  /*6eb0*/  FMUL.FTZ R29, R29, R10.reuse ;  /* 0x0000000a1d1d7220 */ /* 0x080fe20000410000 */
[-C--:B------:R-:W-:Y:S01]  /*6ec0*/  FMUL.FTZ R32, R32, R10.reuse ;  /* 0x0000000a20207220 */ /* 0x080fe20000410000 */
[-C--:B------:R-:W-:Y:S01]  /*6ed0*/  FMUL.FTZ R33, R33, R10.reuse ;  /* 0x0000000a21217220 */ /* 0x080fe20000410000 */
[----:B------:R-:W-:Y:S01]  /*6ee0*/  @!P1 PRMT R0, RZ, 0x654, R0 ;  /* 0x00000654ff009816 */ /* 0x000fe20000000000 */
[----:B------:R-:W2:Y:S01]  /*6ef0*/  MUFU.TANH R175, R175 ;  /* 0x000000af00af7308 */ /* 0x000ea20000002400 */
[----:B----4-:R-:W-:Y:S01]  /*6f00*/  FSEL R171, R171, -INF , P2 ;  /* 0xff800000abab7808 */ /* 0x010fe20001000000 */
[-C--:B------:R-:W-:Y:S01]  /*6f10*/  FMUL.FTZ R36, R36, R10.reuse ;  /* 0x0000000a24247220 */ /* 0x080fe20000410000 */
[----:B------:R3:W-:Y:S01]  /*6f20*/  @!P1 SYNCS.ARRIVE.TRANS64.RED.A1T0 RZ, [R0+URZ], RZ ;  /* 0x000000ff00ff99a7 */ /* 0x0007e2000810043f */
[----:B------:R-:W-:Y:S01]  /*6f30*/  ISETP.NE.AND P2, PT, R17, RZ, PT ;  /* 0x000000ff1100720c */ /* 0x000fe20003f45270 */
[-C--:B------:R-:W-:Y:S01]  /*6f40*/  FMUL.FTZ R37, R37, R10.reuse ;  /* 0x0000000a25257220 */ /* 0x080fe20000410000 */
[-C--:B------:R-:W-:Y:S01]  /*6f50*/  FMUL.FTZ R40, R40, R10.reuse ;  /* 0x0000000a28287220 */ /* 0x080fe20000410000 */
[-C--:B------:R-:W-:Y:S01]  /*6f60*/  FMUL.FTZ R41, R41, R10.reuse ;  /* 0x0000000a29297220 */ /* 0x080fe20000410000 */
[----:B------:R-:W4:Y:S01]  /*6f70*/  MUFU.EX2 R12, R12 ;  /* 0x0000000c000c7308 */ /* 0x000f220000000800 */
[----:B0-----:R-:W-:Y:S01]  /*6f80*/  FSEL R172, R172, -INF , P3 ;  /* 0xff800000acac7808 */ /* 0x001fe20001800000 */
[----:B------:R-:W-:Y:S01]  /*6f90*/  FMUL.FTZ R44, R44, R10 ;  /* 0x0000000a2c2c7220 */ /* 0x000fe20000410000 */
[----:B---3--:R-:W-:Y:S01]  /*6fa0*/  FMNMX.FTZ R0, R154, R8, !PT ;  /* 0x000000089a007209 */ /* 0x008fe20007810000 */
[-C--:B------:R-:W-:Y:S01]  /*6fb0*/  FMUL.FTZ R45, R45, R10.reuse ;  /* 0x0000000a2d2d7220 */ /* 0x080fe20000410000 */
[-C--:B------:R-:W-:Y:S01]  /*6fc0*/  FMUL.FTZ R48, R48, R10.reuse ;  /* 0x0000000a30307220 */ /* 0x080fe20000410000 */
[----:B------:R-:W-:Y:S01]  /*6fd0*/  FMUL.FTZ R49, R49, R10 ;  /* 0x0000000a31317220 */ /* 0x000fe20000410000 */
[----:B------:R-:W-:Y:S01]  /*6fe0*/  FMNMX.FTZ R0, R155, R0, !PT ;  /* 0x000000009b007209 */ /* 0x000fe20007810000 */
[----:B------:R-:W-:Y:S01]  /*6ff0*/  MUFU.EX2 R180, R157 ;  /* 0x0000009d00b47308 */ /* 0x000fe20000000800 */
[----:B--2---:R-:W-:Y:S01]  /*7000*/  FSEL R175, R175, -INF , P5 ;  /* 0xff800000afaf7808 */ /* 0x004fe20002800000 */
[----:B------:R-:W-:Y:S01]  /*7010*/  FMUL.FTZ R52, R52, R10 ;  /* 0x0000000a34347220 */ /* 0x000fe20000410000 */
[----:B------:R-:W-:Y:S01]  /*7020*/  FMNMX.FTZ R0, R158, R0, !PT ;  /* 0x000000009e007209 */ /* 0x000fe20007810000 */
[-C--:B------:R-:W-:Y:S01]  /*7030*/  FMUL.FTZ R53, R53, R10.reuse ;  /* 0x0000000a35357220 */ /* 0x080fe20000410000 */
[-C--:B------:R-:W-:Y:S01]  /*7040*/  FMUL.FTZ R56, R56, R10.reuse ;  /* 0x0000000a38387220 */ /* 0x080fe20000410000 */
[----:B------:R-:W-:Y:S01]  /*7050*/  FMUL.FTZ R57, R57, R10 ;  /* 0x0000000a39397220 */ /* 0x000fe20000410000 */
[----:B------:R-:W-:Y:S01]  /*7060*/  FMNMX.FTZ R0, R159, R0, !PT ;  /* 0x000000009f007209 */ /* 0x000fe20007810000 */
[----:B------:R-:W0:Y:S01]  /*7070*/  MUFU.EX2 R13, R13 ;  /* 0x0000000d000d7308 */ /* 0x000e220000000800 */
[----:B----4-:R-:W-:Y:S01]  /*7080*/  FADD.FTZ R4, R12, R4 ;  /* 0x000000040c047221 */ /* 0x010fe20000010000 */
[----:B------:R-:W-:Y:S01]  /*7090*/  FMUL.FTZ R60, R60, R10 ;  /* 0x0000000a3c3c7220 */ /* 0x000fe20000410000 */
[----:B------:R-:W-:Y:S01]  /*70a0*/  FMNMX.FTZ R0, R162, R0, !PT ;  /* 0x00000000a2007209 */ /* 0x000fe20007810000 */
[-C--:B------:R-:W-:Y:S01]  /*70b0*/  FMUL.FTZ R61, R61, R10.reuse ;  /* 0x0000000a3d3d7220 */ /* 0x080fe20000410000 */
[-C--:B------:R-:W-:Y:S01]  /*70c0*/  FMUL.FTZ R64, R64, R10.reuse ;  /* 0x0000000a40407220 */ /* 0x080fe20000410000 */
[----:B------:R-:W-:Y:S01]  /*70d0*/  FMUL.FTZ R65, R65, R10 ;  /* 0x0000000a41417220 */ /* 0x000fe20000410000 */
[----:B------:R-:W-:Y:S01]  /*70e0*/  FMNMX.FTZ R0, R163, R0, !PT ;  /* 0x00000000a3007209 */ /* 0x000fe20007810000 */
[----:B------:R-:W2:Y:S01]  /*70f0*/  MUFU.EX2 R14, R14 ;  /* 0x0000000e000e7308 */ /* 0x000ea20000000800 */
[-C--:B------:R-:W-:Y:S01]  /*7100*/  FMUL.FTZ R68, R68, R10.reuse ;  /* 0x0000000a44447220 */ /* 0x080fe20000410000 */
        /* <DEDUP_REMOVED lines=15> */
[----:B--2---:R-:W-:Y:S01]  /*7200*/  FADD.FTZ R4, R14, R4 ;  /* 0x000000040e047221 */ /* 0x004fe20000010000 */
[----:B------:R-:W-:Y:S01]  /*7210*/  FMUL.FTZ R85, R85, R10 ;  /* 0x0000000a55557220 */ /* 0x000fe20000410000 */
[----:B------:R-:W-:Y:S01]  /*7220*/  FMNMX.FTZ R0, R169, R0, !PT ;  /* 0x00000000a9007209 */ /* 0x000fe20007810000 */
[-C--:B------:R-:W-:Y:S01]  /*7230*/  FMUL.FTZ R88, R88, R10.reuse ;  /* 0x0000000a58587220 */ /* 0x080fe20000410000 */
[-C--:B------:R-:W-:Y:S01]  /*7240*/  FMUL.FTZ R89, R89, R10.reuse ;  /* 0x0000000a59597220 */ /* 0x080fe20000410000 */
[----:B------:R-:W-:Y:S01]  /*7250*/  FMUL.FTZ R92, R92, R10 ;  /* 0x0000000a5c5c7220 */ /* 0x000fe20000410000 */
[----:B------:R-:W-:Y:S01]  /*7260*/  FMNMX.FTZ R0, R9, R0, !PT ;  /* 0x0000000009007209 */ /* 0x000fe20007810000 */
[----:B------:R-:W-:Y:S01]  /*7270*/  MUFU.EX2 R181, R161 ;  /* 0x000000a100b57308 */ /* 0x000fe20000000800 */
[----:B---3--:R-:W-:Y:S01]  /*7280*/  FADD.FTZ R4, R15, R4 ;  /* 0x000000040f047221 */ /* 0x008fe20000010000 */
        /* <DEDUP_REMOVED lines=15> */
[-C--:B------:R-:W-:Y:S01]  /*7380*/  FMUL.FTZ R109, R109, R10.reuse ;  /* 0x0000000a6d6d7220 */ /* 0x080fe20000410000 */
[-C--:B------:R-:W-:Y:S01]  /*7390*/  FMUL.FTZ R112, R112, R10.reuse ;  /* 0x0000000a70707220 */ /* 0x080fe20000410000 */
[-C--:B------:R-:W-:Y:S01]  /*73a0*/  FMUL.FTZ R113, R113, R10.reuse ;  /* 0x0000000a71717220 */ /* 0x080fe20000410000 */
[----:B------:R-:W3:Y:S01]  /*73b0*/  SHFL.BFLY PT, R176, R0, 0x2, 0x1f ;  /* 0x0c401f0000b07f89 */ /* 0x000ee200000e0000 */
[-C--:B------:R-:W-:Y:S01]  /*73c0*/  FMUL.FTZ R116, R116, R10.reuse ;  /* 0x0000000a74747220 */ /* 0x080fe20000410000 */
[-C--:B------:R-:W-:Y:S01]  /*73d0*/  FMUL.FTZ R117, R117, R10.reuse ;  /* 0x0000000a75757220 */ /* 0x080fe20000410000 */
[-C--:B------:R-:W-:Y:S01]  /*73e0*/  FMUL.FTZ R120, R120, R10.reuse ;  /* 0x0000000a78787220 */ /* 0x080fe20000410000 */
[----:B------:R-:W-:Y:S01]  /*73f0*/  MUFU.EX2 R179, R165 ;  /* 0x000000a500b37308 */ /* 0x000fe20000000800 */
[----:B--2---:R-:W-:Y:S01]  /*7400*/  FADD.FTZ R4, R21, R4 ;  /* 0x0000000415047221 */ /* 0x004fe20000010000 */
[-C--:B------:R-:W-:Y:S01]  /*7410*/  FMUL.FTZ R121, R121, R10.reuse ;  /* 0x0000000a79797220 */ /* 0x080fe20000410000 */
        /* <DEDUP_REMOVED lines=15> */
[----:B---3--:R-:W-:-:S05]  /*7510*/  FMNMX.FTZ R0, R0, R176, !PT ;  /* 0x000000b000007209 */ /* 0x008fca0007810000 */
[----:B------:R-:W0:Y:S02]  /*7520*/  SHFL.BFLY PT, R176, R0, 0x1, 0x1f ;  /* 0x0c201f0000b07f89 */ /* 0x000e2400000e0000 */
[----:B0-----:R-:W-:-:S04]  /*7530*/  FMNMX.FTZ R0, R0, R176, !PT ;  /* 0x000000b000007209 */ /* 0x001fc80007810000 */
[C---:B------:R-:W-:Y:S01]  /*7540*/  FSETP.NEU.FTZ.AND P3, PT, R0.reuse, -INF , PT ;  /* 0xff8000000000780b */ /* 0x040fe20003f7d000 */
[----:B------:R-:W-:-:S03]  /*7550*/  FMUL.FTZ R177, R0, UR10 ;  /* 0x0000000a00b17c20 */ /* 0x000fc60008410000 */
[----:B------:R-:W-:Y:S02]  /*7560*/  FSEL R176, R0, RZ, P3 ;  /* 0x000000ff00b07208 */ /* 0x000fe40001800000 */
[----:B------:R-:W-:-:S03]  /*7570*/  FSEL R177, R177, RZ, P3 ;  /* 0x000000ffb1b17208 */ /* 0x000fc60001800000 */
[----:B------:R-:W-:Y:S02]  /*7580*/  FADD.FTZ R176, -R176, R8 ;  /* 0x00000008b0b07221 */ /* 0x000fe40000010100 */
[--C-:B------:R-:W-:Y:S01]  /*7590*/  FFMA.FTZ R154, R154, UR10, -R177.reuse ;  /* 0x0000000a9a9a7c23 */ /* 0x100fe200080108b1 */
[--C-:B------:R-:W-:Y:S01]  /*75a0*/  FFMA.FTZ R155, R155, UR10, -R177.reuse ;  /* 0x0000000a9b9b7c23 */ /* 0x100fe200080108b1 */
[----:B------:R-:W-:Y:S01]  /*75b0*/  FMUL.FTZ R8, R176, UR10 ;  /* 0x0000000ab0087c20 */ /* 0x000fe20008410000 */
[----:B------:R-:W-:Y:S02]  /*75c0*/  IMAD.U32 R176, RZ, RZ, UR23 ;  /* 0x00000017ffb07e24 */ /* 0x000fe4000f8e00ff */
[--C-:B------:R-:W-:Y:S01]  /*75d0*/  FFMA.FTZ R158, R158, UR10, -R177.reuse ;  /* 0x0000000a9e9e7c23 */ /* 0x100fe200080108b1 */
[--C-:B------:R-:W-:Y:S01]  /*75e0*/  FFMA.FTZ R159, R159, UR10, -R177.reuse ;  /* 0x0000000a9f9f7c23 */ /* 0x100fe200080108b1 */
[--C-:B------:R-:W-:Y:S01]  /*75f0*/  FFMA.FTZ R178, R162, UR10, -R177.reuse ;  /* 0x0000000aa2b27c23 */ /* 0x100fe200080108b1 */
[----:B------:R-:W-:Y:S01]  /*7600*/  @!P2 IMAD R176, R176, 0x40, R16 ;  /* 0x00000040b0b0a824 */ /* 0x000fe200078e0210 */
[----:B------:R-:W0:Y:S01]  /*7610*/  MUFU.EX2 R8, R8 ;  /* 0x0000000800087308 */ /* 0x000e220000000800 */
[--C-:B------:R-:W-:Y:S01]  /*7620*/  FFMA.FTZ R163, R163, UR10, -R177.reuse ;  /* 0x0000000aa3a37c23 */ /* 0x100fe200080108b1 */
[--C-:B------:R-:W-:Y:S01]  /*7630*/  FFMA.FTZ R166, R166, UR10, -R177.reuse ;  /* 0x0000000aa6a67c23 */ /* 0x100fe200080108b1 */
[--C-:B------:R-:W-:Y:S01]  /*7640*/  FFMA.FTZ R167, R167, UR10, -R177.reuse ;  /* 0x0000000aa7a77c23 */ /* 0x100fe200080108b1 */
[----:B------:R-:W-:Y:S01]  /*7650*/  @!P2 LEA R176, R176, UR46, 0x2 ;  /* 0x0000002eb0b0ac11 */ /* 0x000fe2000f8e10ff */
[--C-:B------:R-:W-:Y:S01]  /*7660*/  FFMA.FTZ R170, R170, UR10, -R177.reuse ;  /* 0x0000000aaaaa7c23 */ /* 0x100fe200080108b1 */
[--C-:B------:R-:W-:Y:S01]  /*7670*/  FFMA.FTZ R168, R168, UR10, -R177.reuse ;  /* 0x0000000aa8a87c23 */ /* 0x100fe200080108b1 */
[--C-:B------:R-:W-:Y:S01]  /*7680*/  FFMA.FTZ R9, R9, UR10, -R177.reuse ;  /* 0x0000000a09097c23 */ /* 0x100fe200080108b1 */
[----:B------:R-:W-:Y:S01]  /*7690*/  MUFU.EX2 R155, R155 ;  /* 0x0000009b009b7308 */ /* 0x000fe20000000800 */
[----:B------:R-:W-:Y:S01]  /*76a0*/  @!P2 STS [R176+0x28800], R10 ;  /* 0x0288000ab000a388 */ /* 0x000fe20000000800 */
[--C-:B------:R-:W-:Y:S01]  /*76b0*/  FFMA.FTZ R171, R171, UR10, -R177.reuse ;  /* 0x0000000aabab7c23 */ /* 0x100fe200080108b1 */
[--C-:B------:R-:W-:Y:S01]  /*76c0*/  FFMA.FTZ R172, R172, UR10, -R177.reuse ;  /* 0x0000000aacac7c23 */ /* 0x100fe200080108b1 */
[--C-:B------:R-:W-:Y:S01]  /*76d0*/  FFMA.FTZ R174, R174, UR10, -R177.reuse ;  /* 0x0000000aaeae7c23 */ /* 0x100fe200080108b1 */
[----:B------:R-:W-:-:S03]  /*76e0*/  FFMA.FTZ R175, R175, UR10, -R177 ;  /* 0x0000000aafaf7c23 */ /* 0x000fc600080108b1 */
[----:B------:R-:W-:Y:S01]  /*76f0*/  MUFU.EX2 R157, R178 ;  /* 0x000000b2009d7308 */ /* 0x000fe20000000800 */
[----:B0-----:R0:W-:Y:S01]  /*7700*/  @!P2 STS [R176+0x28820], R8 ;  /* 0x02882008b000a388 */ /* 0x0011e20000000800 */
        /* <DEDUP_REMOVED lines=14> */
[----:B0-----:R-:W0:Y:S01]  /*77f0*/  MUFU.EX2 R176, R153 ;  /* 0x0000009900b07308 */ /* 0x001e220000000800 */
[----:B--2---:R-:W-:Y:S01]  /*7800*/  FFMA.FTZ R156, R169, UR10, -R177 ;  /* 0x0000000aa99c7c23 */ /* 0x004fe200080108b1 */
[-C--:B------:R-:W-:Y:S01]  /*7810*/  FMUL.FTZ R51, R51, R8.reuse ;  /* 0x0000000833337220 */ /* 0x080fe20000410000 */
[-C--:B------:R-:W-:Y:S01]  /*7820*/  FMUL.FTZ R54, R54, R8.reuse ;  /* 0x0000000836367220 */ /* 0x080fe20000410000 */
[-C--:B------:R-:W-:Y:S01]  /*7830*/  FMUL.FTZ R55, R55, R8.reuse ;  /* 0x0000000837377220 */ /* 0x080fe20000410000 */
[-C--:B------:R-:W-:Y:S01]  /*7840*/  FMUL.FTZ R58, R58, R8.reuse ;  /* 0x000000083a3a7220 */ /* 0x080fe20000410000 */
[-C--:B------:R-:W-:Y:S01]  /*7850*/  FMUL.FTZ R59, R59, R8.reuse ;  /* 0x000000083b3b7220 */ /* 0x080fe20000410000 */
[-C--:B------:R-:W-:Y:S01]  /*7860*/  FMUL.FTZ R62, R62, R8.reuse ;  /* 0x000000083e3e7220 */ /* 0x080fe20000410000 */
[----:B------:R2:W3:Y:S01]  /*7870*/  MUFU.EX2 R153, R154 ;  /* 0x0000009a00997308 */ /* 0x0004e20000000800 */
[-C--:B------:R-:W-:Y:S01]  /*7880*/  FMUL.FTZ R63, R63, R8.reuse ;  /* 0x000000083f3f7220 */ /* 0x080fe20000410000 */
[-C--:B------:R-:W-:Y:S01]  /*7890*/  FMUL.FTZ R66, R66, R8.reuse ;  /* 0x0000000842427220 */ /* 0x080fe20000410000 */
[-C--:B------:R-:W-:Y:S01]  /*78a0*/  FMUL.FTZ R67, R67, R8.reuse ;  /* 0x0000000843437220 */ /* 0x080fe20000410000 */
[-C--:B------:R-:W-:Y:S01]  /*78b0*/  FMUL.FTZ R70, R70, R8.reuse ;  /* 0x0000000846467220 */ /* 0x080fe20000410000 */
[-C--:B------:R-:W-:Y:S01]  /*78c0*/  FMUL.FTZ R71, R71, R8.reuse ;  /* 0x0000000847477220 */ /* 0x080fe20000410000 */
[-C--:B------:R-:W-:Y:S01]  /*78d0*/  FMUL.FTZ R74, R74, R8.reuse ;  /* 0x000000084a4a7220 */ /* 0x080fe20000410000 */
[----:B------:R-:W-:Y:S01]  /*78e0*/  FMUL.FTZ R75, R75, R8 ;  /* 0x000000084b4b7220 */ /* 0x000fe20000410000 */
[----:B------:R-:W4:Y:S01]  /*78f0*/  MUFU.EX2 R177, R160 ;  /* 0x000000a000b17308 */ /* 0x000f220000000800 */
[----:B0-----:R-:W-:Y:S01]  /*7900*/  FADD.FTZ R4, R176, R4 ;  /* 0x00000004b0047221 */ /* 0x001fe20000010000 */
[----:B--2---:R-:W-:Y:S01]  /*7910*/  F2FP.BF16.F32.PACK_AB R154, R13, R12 ;  /* 0x0000000c0d9a723e */ /* 0x004fe200000010ff */
[-C--:B------:R-:W-:Y:S01]  /*7920*/  FMUL.FTZ R78, R78, R8.reuse ;  /* 0x000000084e4e7220 */ /* 0x080fe20000410000 */
[----:B------:R-:W-:Y:S01]  /*7930*/  FMUL.FTZ R79, R79, R8 ;  /* 0x000000084f4f7220 */ /* 0x000fe20000410000 */
[----:B------:R-:W-:Y:S01]  /*7940*/  FADD.FTZ R4, R162, R4 ;  /* 0x00000004a2047221 */ /* 0x000fe20000010000 */
[----:B------:R-:W-:Y:S01]  /*7950*/  F2FP.BF16.F32.PACK_AB R162, R180, R162 ;  /* 0x000000a2b4a2723e */ /* 0x000fe200000010ff */
[-C--:B------:R-:W-:Y:S01]  /*7960*/  FMUL.FTZ R82, R82, R8.reuse ;  /* 0x0000000852527220 */ /* 0x080fe20000410000 */
[----:B------:R-:W-:Y:S01]  /*7970*/  MUFU.EX2 R160, R163 ;  /* 0x000000a300a07308 */ /* 0x000fe20000000800 */
[----:B---3--:R-:W-:Y:S01]  /*7980*/  FFMA.FTZ R5, R8, R5, R153 ;  /* 0x0000000508057223 */ /* 0x008fe20000010099 */
[----:B------:R-:W-:Y:S01]  /*7990*/  F2FP.BF16.F32.PACK_AB R153, R155, R153 ;  /* 0x000000999b99723e */ /* 0x000fe200000010ff */
[----:B------:R-:W-:Y:S01]  /*79a0*/  FADD.FTZ R4, R180, R4 ;  /* 0x00000004b4047221 */ /* 0x000fe20000010000 */
[-C--:B------:R-:W-:Y:S01]  /*79b0*/  FMUL.FTZ R83, R83, R8.reuse ;  /* 0x0000000853537220 */ /* 0x080fe20000410000 */
[----:B------:R-:W-:Y:S01]  /*79c0*/  FADD.FTZ R5, R155, R5 ;  /* 0x000000059b057221 */ /* 0x000fe20000010000 */
[-C--:B------:R-:W-:Y:S01]  /*79d0*/  FMUL.FTZ R86, R86, R8.reuse ;  /* 0x0000000856567220 */ /* 0x080fe20000410000 */
[-C--:B------:R-:W-:Y:S01]  /*79e0*/  FMUL.FTZ R87, R87, R8.reuse ;  /* 0x0000000857577220 */ /* 0x080fe20000410000 */
[----:B------:R-:W0:Y:S01]  /*79f0*/  MUFU.EX2 R155, R158 ;  /* 0x0000009e009b7308 */ /* 0x000e220000000800 */
[----:B----4-:R-:W-:Y:S01]  /*7a00*/  FADD.FTZ R4, R177, R4 ;  /* 0x00000004b1047221 */ /* 0x010fe20000010000 */
[-C--:B------:R-:W-:Y:S01]  /*7a10*/  FMUL.FTZ R90, R90, R8.reuse ;  /* 0x000000085a5a7220 */ /* 0x080fe20000410000 */
[-C--:B------:R-:W-:Y:S01]  /*7a20*/  FMUL.FTZ R91, R91, R8.reuse ;  /* 0x000000085b5b7220 */ /* 0x080fe20000410000 */
[-C--:B------:R-:W-:Y:S01]  /*7a30*/  FMUL.FTZ R94, R94, R8.reuse ;  /* 0x000000085e5e7220 */ /* 0x080fe20000410000 */
[----:B------:R-:W-:Y:S01]  /*7a40*/  FADD.FTZ R4, R181, R4 ;  /* 0x00000004b5047221 */ /* 0x000fe20000010000 */
        /* <DEDUP_REMOVED lines=21> */
[----:B------:R-:W-:Y:S01]  /*7ba0*/  BAR.SYNC.DEFER_BLOCKING 0xf, 0x100 ;  /* 0x03c4000000007b1d */ /* 0x000fe20000010000 */
[----:B------:R-:W-:Y:S01]  /*7bb0*/  F2FP.BF16.F32.PACK_AB R158, R21, R20 ;  /* 0x00000014159e723e */ /* 0x000fe200000010ff */
[----:B------:R-:W-:Y:S01]  /*7bc0*/  FADD.FTZ R5, R157, R5 ;  /* 0x000000059d057221 */ /* 0x000fe20000010000 */
[----:B------:R-:W-:Y:S01]  /*7bd0*/  F2FP.BF16.F32.PACK_AB R157, R160, R157 ;  /* 0x0000009da09d723e */ /* 0x000fe200000010ff */
[-C--:B------:R-:W-:Y:S01]  /*7be0*/  FMUL.FTZ R126, R126, R8.reuse ;  /* 0x000000087e7e7220 */ /* 0x080fe20000410000 */
[-C--:B------:R-:W-:Y:S01]  /*7bf0*/  FMUL.FTZ R127, R127, R8.reuse ;  /* 0x000000087f7f7220 */ /* 0x080fe20000410000 */
[----:B------:R-:W2:Y:S01]  /*7c00*/  MUFU.EX2 R161, R170 ;  /* 0x000000aa00a17308 */ /* 0x000ea20000000800 */
[----:B------:R-:W-:Y:S01]  /*7c10*/  FADD.FTZ R5, R160, R5 ;  /* 0x00000005a0057221 */ /* 0x000fe20000010000 */
[----:B------:R-:W-:Y:S01]  /*7c20*/  F2FP.BF16.F32.PACK_AB R160, R176, R173 ;  /* 0x000000adb0a0723e */ /* 0x000fe200000010ff */
[-C--:B------:R-:W-:Y:S01]  /*7c30*/  FMUL.FTZ R130, R130, R8.reuse ;  /* 0x0000000882827220 */ /* 0x080fe20000410000 */
[-C--:B------:R-:W-:Y:S01]  /*7c40*/  FMUL.FTZ R131, R131, R8.reuse ;  /* 0x0000000883837220 */ /* 0x080fe20000410000 */
[----:B---3--:R-:W-:Y:S01]  /*7c50*/  FADD.FTZ R5, R159, R5 ;  /* 0x000000059f057221 */ /* 0x008fe20000010000 */
        /* <DEDUP_REMOVED lines=10> */
[----:B------:R0:W4:Y:S01]  /*7d00*/  MUFU.EX2 R163, R156 ;  /* 0x0000009c00a37308 */ /* 0x0001220000000800 */
[----:B--2---:R-:W-:Y:S01]  /*7d10*/  FADD.FTZ R5, R161, R5 ;  /* 0x00000005a1057221 */ /* 0x004fe20000010000 */
[----:B------:R2:W-:Y:S01]  /*7d20*/  STSM.16.M88.4 [R19+0x26800], R152 ;  /* 0x0268009813007844 */ /* 0x0005e20000000200 */
[-C--:B------:R-:W-:Y:S01]  /*7d30*/  FMUL.FTZ R147, R147, R8.reuse ;  /* 0x0000000893937220 */ /* 0x080fe20000410000 */
[-C--:B------:R-:W-:Y:S01]  /*7d40*/  FMUL.FTZ R150, R150, R8.reuse ;  /* 0x0000000896967220 */ /* 0x080fe20000410000 */
[----:B------:R-:W-:-:S03]  /*7d50*/  FMUL.FTZ R151, R151, R8 ;  /* 0x0000000897977220 */ /* 0x000fc60000410000 */
[----:B------:R-:W5:Y:S01]  /*7d60*/  MUFU.EX2 R9, R9 ;  /* 0x0000000900097308 */ /* 0x000f620000000800 */
[C---:B---3--:R-:W-:Y:S01]  /*7d70*/  FADD.FTZ R5, R168.reuse, R5 ;  /* 0x00000005a8057221 */ /* 0x048fe20000010000 */
[----:B0-----:R-:W-:Y:S02]  /*7d80*/  F2FP.BF16.F32.PACK_AB R156, R15, R14 ;  /* 0x0000000e0f9c723e */ /* 0x001fe400000010ff */
[----:B------:R-:W-:-:S03]  /*7d90*/  F2FP.BF16.F32.PACK_AB R161, R168, R161 ;  /* 0x000000a1a8a1723e */ /* 0x000fc600000010ff */
[----:B------:R2:W-:Y:S01]  /*7da0*/  STSM.16.M88.4 [R22], R156 ;  /* 0x0000009c16007844 */ /* 0x0005e20000000200 */
[----:B------:R-:W0:Y:S01]  /*7db0*/  MUFU.EX2 R165, R171 ;  /* 0x000000ab00a57308 */ /* 0x000e220000000800 */
[----:B----4-:R-:W-:-:S07]  /*7dc0*/  FADD.FTZ R5, R163, R5 ;  /* 0x00000005a3057221 */ /* 0x010fce0000010000 */
[----:B------:R-:W3:Y:S01]  /*7dd0*/  MUFU.EX2 R172, R172 ;  /* 0x000000ac00ac7308 */ /* 0x000ee20000000800 */
[C---:B-----5:R-:W-:Y:S01]  /*7de0*/  FADD.FTZ R5, R9.reuse, R5 ;  /* 0x0000000509057221 */ /* 0x060fe20000010000 */
[----:B------:R-:W-:-:S05]  /*7df0*/  F2FP.BF16.F32.PACK_AB R163, R9, R163 ;  /* 0x000000a309a3723e */ /* 0x000fca00000010ff */
[----:B------:R2:W-:Y:S01]  /*7e00*/  STSM.16.M88.4 [R184], R160 ;  /* 0x000000a0b8007844 */ /* 0x0005e20000000200 */
[----:B------:R-:W4:Y:S01]  /*7e10*/  MUFU.EX2 R167, R174 ;  /* 0x000000ae00a77308 */ /* 0x000f220000000800 */
[----:B0-----:R-:W-:-:S07]  /*7e20*/  FADD.FTZ R5, R165, R5 ;  /* 0x00000005a5057221 */ /* 0x001fce0000010000 */
[----:B------:R0:W5:Y:S01]  /*7e30*/  MUFU.EX2 R169, R164 ;  /* 0x000000a400a97308 */ /* 0x0001620000000800 */
[C---:B---3--:R-:W-:Y:S01]  /*7e40*/  FADD.FTZ R5, R172.reuse, R5 ;  /* 0x00000005ac057221 */ /* 0x048fe20000010000 */
[----:B------:R-:W-:-:S06]  /*7e50*/  F2FP.BF16.F32.PACK_AB R165, R172, R165 ;  /* 0x000000a5aca5723e */ /* 0x000fcc00000010ff */
[----:B------:R-:W3:Y:S01]  /*7e60*/  MUFU.EX2 R175, R175 ;  /* 0x000000af00af7308 */ /* 0x000ee20000000800 */
[----:B----4-:R-:W-:Y:S01]  /*7e70*/  FADD.FTZ R5, R167, R5 ;  /* 0x00000005a7057221 */ /* 0x010fe20000010000 */
[----:B0-----:R-:W-:Y:S02]  /*7e80*/  F2FP.BF16.F32.PACK_AB R164, R181, R177 ;  /* 0x000000b1b5a4723e */ /* 0x001fe400000010ff */
[----:B-----5:R-:W-:Y:S01]  /*7e90*/  F2FP.BF16.F32.PACK_AB R166, R179, R169 ;  /* 0x000000a9b3a6723e */ /* 0x020fe200000010ff */
[----:B------:R-:W-:-:S04]  /*7ea0*/  FADD.FTZ R4, R169, R4 ;  /* 0x00000004a9047221 */ /* 0x000fc80000010000 */
[----:B------:R-:W-:Y:S01]  /*7eb0*/  FADD.FTZ R4, R179, R4 ;  /* 0x00000004b3047221 */ /* 0x000fe20000010000 */
[C---:B---3--:R-:W-:Y:S01]  /*7ec0*/  F2FP.BF16.F32.PACK_AB R167, R175.reuse, R167 ;  /* 0x000000a7afa7723e */ /* 0x048fe200000010ff */
[----:B------:R-:W-:-:S04]  /*7ed0*/  FADD.FTZ R5, R175, R5 ;  /* 0x00000005af057221 */ /* 0x000fc80000010000 */
[----:B------:R2:W-:Y:S01]  /*7ee0*/  STSM.16.M88.4 [R23], R164 ;  /* 0x000000a417007844 */ /* 0x0005e20000000200 */
[----:B------:R-:W-:Y:S05]  /*7ef0*/  @!P0 BRA `(.L_x_4611) ;  /* 0x0000000000048947 */ /* 0x000fea0003800000 */
[----:B------:R-:W-:Y:S01]  /*7f00*/  BPT.TRAP 0x1 ;  /* 0x000000040000795c */ /* 0x000fe20000300000 */
.L_x_4611:
[----:B------:R0:W3:Y:S01]  /*7f10*/  SYNCS.PHASECHK.TRANS64.TRYWAIT P2, [UR25+0x28c50], R7 ;  /* 0x028c5007ff0075a7 */ /* 0x0000e20008040159 */
[----:B------:R-:W-:Y:S05]  /*7f20*/  @!P0 BRA `(.L_x_4612) ;  /* 0x0000000000048947 */ /* 0x000fea0003800000 */
[----:B------:R-:W-:Y:S01]  /*7f30*/  BPT.TRAP 0x1 ;  /* 0x000000040000795c */ /* 0x000fe20000300000 */
.L_x_4612:
[----:B---3--:R-:W-:Y:S05]  /*7f40*/  @P2 BRA `(.L_x_4613) ;  /* 0x0000000000082947 */ /* 0x008fea0003800000 */
[----:B------:R-:W3:Y:S02]  /*7f50*/  SYNCS.PHASECHK.TRANS64.TRYWAIT P2, [UR25+0x28c50], R7 ;  /* 0x028c5007ff0075a7 */ /* 0x000ee40008040159 */
[----:B---3--:R-:W-:Y:S05]  /*7f60*/  @!P2 BRA `(.L_x_4614) ;  /* 0x000000f0006ca947 */ /* 0x008fea0003800000 */
.L_x_4613:
[----:B------:R-:W-:Y:S01]  /*7f70*/  ULEA UR11, UR37, UR50, 0xc ;  /* 0x00000032250b7291 */ /* 0x000fe2000f8e603f */
[----:B------:R-:W-:Y:S01]  /*7f80*/  WARPGROUP.ARRIVE ;  /* 0x00000000000079c5 */ /* 0x000fe20000000000 */
[----:B------:R-:W-:Y:S01]  /*7f90*/  UMOV UR7, 0x40000040 ;  /* 0x4000004000077882 */ /* 0x000fe20000000000 */
[----:B------:R-:W-:Y:S01]  /*7fa0*/  UISETP.GT.AND UP1, UPT, UR21, UR20, UPT ;  /* 0x000000141500728c */ /* 0x000fe2000bf24270 */
[----:B---3--:R-:W-:Y:S01]  /*7fb0*/  @!P1 VIADD R11, R11, 0x28c60 ;  /* 0x00028c600b0b9836 */ /* 0x008fe20000000000 */
        /* <DEDUP_REMOVED lines=36> */
[----:B------:R-:W-:Y:S05]  /*8200*/  @P2 BRA `(.L_x_4615) ;  /* 0xffffffdc00602947 */ /* 0x000fea000383ffff */
.L_x_4606:
        /* <DEDUP_REMOVED lines=8> */
.L_x_4625:
[----:B------:R-:W-:-:S04]  /*8290*/  UIADD3 UR37, UR22, 0x1, URZ ;  /* 0x0000000116257890 */ /* 0x000fc8000fffe03f */
[----:B------:R-:W-:-:S04]  /*82a0*/  UISETP.NE.AND UP0, UPT, UR37, 0x2, UPT ;  /* 0x000000022500788c */ /* 0x000fc8000bf05270 */
[----:B------:R-:W-:Y:S02]  /*82b0*/  USEL UR6, URZ, 0x1, UP0 ;  /* 0x000000013f067887 */ /* 0x000fe40008000000 */
[----:B------:R-:W-:Y:S02]  /*82c0*/  USEL UR37, UR37, URZ, UP0 ;  /* 0x0000003f25257287 */ /* 0x000fe40008000000 */
[----:B------:R-:W-:Y:S01]  /*82d0*/  ULOP3.LUT UR38, UR38, UR6, URZ, 0x3c, !UPT ;  /* 0x0000000626267292 */ /* 0x000fe2000f8e3c3f */
[----:B------:R-:W-:Y:S11]  /*82e0*/  @!P0 BRA `(.L_x_4617) ;  /* 0x0000000000048947 */ /* 0x000ff60003800000 */
[----:B------:R-:W-:Y:S01]  /*82f0*/  BPT.TRAP 0x1 ;  /* 0x000000040000795c */ /* 0x000fe20000300000 */
.L_x_4617:
[----:B------:R-:W-:Y:S01]  /*8300*/  ULEA UR24, UR37, UR46, 0x3 ;  /* 0x0000002e25187291 */ /* 0x000fe2000f8e183f */
[----:B01----:R-:W-:-:S05]  /*8310*/  IMAD.U32 R7, RZ, RZ, UR38 ;  /* 0x00000026ff077e24 */ /* 0x003fca000f8e00ff */
[----:B------:R-:W-:-:S04]  /*8320*/  SHF.L.U32 R7, R7, 0x1f, RZ ;  /* 0x0000001f07077819 */ /* 0x000fc800000006ff */
[----:B------:R0:W1:Y:S01]  /*8330*/  SYNCS.PHASECHK.TRANS64.TRYWAIT P2, [UR24+0x28c30], R7 ;  /* 0x028c3007ff0075a7 */ /* 0x0000620008040158 */
[----:B------:R-:W-:Y:S05]  /*8340*/  @!P0 BRA `(.L_x_4618) ;  /* 0x0000000000048947 */ /* 0x000fea0003800000 */
[----:B------:R-:W-:Y:S01]  /*8350*/  BPT.TRAP 0x1 ;  /* 0x000000040000795c */ /* 0x000fe20000300000 */
.L_x_4618:
[----:B-1----:R-:W-:Y:S05]  /*8360*/  @P2 BRA `(.L_x_4619) ;  /* 0x0000000000082947 */ /* 0x002fea0003800000 */
[----:B------:R-:W1:Y:S02]  /*8370*/  SYNCS.PHASECHK.TRANS64.TRYWAIT P2, [UR24+0x28c30], R7 ;  /* 0x028c3007ff0075a7 */ /* 0x000e640008040158 */
[----:B-1----:R-:W-:Y:S05]  /*8380*/  @!P2 BRA `(.L_x_4620) ;  /* 0x000000ec0078a947 */ /* 0x002fea0003800000 */
.L_x_4619:
[----:B------:R-:W-:Y:S01]  /*8390*/  R2UR UR18, R3 ;  /* 0x00000000031272ca */ /* 0x000fe200000e0000 */
[----:B--2---:R-:W-:Y:S01]  /*83a0*/  WARPGROUP.ARRIVE ;  /* 0x00000000000079c5 */ /* 0x004fe20000000000 */
        /* <DEDUP_REMOVED lines=21> */
[----:B-1----:R-:W-:Y:S01]  /*8500*/  FMUL.FTZ R0, R152, UR23 ;  /* 0x0000001798007c20 */ /* 0x002fe20008410000 */
[----:B------:R-:W-:Y:S01]  /*8510*/  FMUL.FTZ R10, R153, UR23 ;  /* 0x00000017990a7c20 */ /* 0x000fe20008410000 */
[----:B---3--:R-:W-:Y:S01]  /*8520*/  FMUL.FTZ R11, R156, UR23 ;  /* 0x000000179c0b7c20 */ /* 0x008fe20008410000 */
        /* <DEDUP_REMOVED lines=365> */
.L_x_4621:
[----:B------:R1:W2:Y:S01]  /*9c00*/  SYNCS.PHASECHK.TRANS64.TRYWAIT P2, [UR24+0x28c50], R7 ;  /* 0x028c5007ff0075a7 */ /* 0x0002a20008040158 */
[----:B------:R-:W-:Y:S05]  /*9c10*/  @!P0 BRA `(.L_x_4622) ;  /* 0x0000000000048947 */ /* 0x000fea0003800000 */
[----:B------:R-:W-:Y:S01]  /*9c20*/  BPT.TRAP 0x1 ;  /* 0x000000040000795c */ /* 0x000fe20000300000 */
.L_x_4622:
[----:B--2---:R-:W-:Y:S05]  /*9c30*/  @P2 BRA `(.L_x_4623) ;  /* 0x0000000000082947 */ /* 0x004fea0003800000 */
[----:B------:R-:W2:Y:S02]  /*9c40*/  SYNCS.PHASECHK.TRANS64.TRYWAIT P2, [UR24+0x28c50], R7 ;  /* 0x028c5007ff0075a7 */ /* 0x000ea40008040158 */
[----:B--2---:R-:W-:Y:S05]  /*9c50*/  @!P2 BRA `(.L_x_4624) ;  /* 0x000000d4005ca947 */ /* 0x004fea0003800000 */
.L_x_4623:
        /* <DEDUP_REMOVED lines=42> */
.L_x_4616:
[----:B------:R-:W4:Y:S01]  /*9f00*/  SHFL.BFLY PT, R3, R4, 0x2, 0x1f ;  /* 0x0c401f0004037f89 */ /* 0x000f2200000e0000 */
[----:B------:R-:W-:Y:S08]  /*9f10*/  BAR.ARV 0x8, 0x100 ;  /* 0x0204000000007b1d */ /* 0x000ff00000002000 */
[----:B------:R-:W-:Y:S01]  /*9f20*/  BAR.SYNC.DEFER_BLOCKING 0xf, 0x100 ;  /* 0x03c4000000007b1d */ /* 0x000fe20000010000 */
[----:B------:R-:W-:Y:S01]  /*9f30*/  ISETP.NE.AND P2, PT, R17, RZ, PT ;  /* 0x000000ff1100720c */ /* 0x000fe20003f45270 */
[----:B------:R-:W-:Y:S01]  /*9f40*/  IMAD.MOV.U32 R13, RZ, RZ, -0x800000 ;  /* 0xff800000ff0d7424 */ /* 0x000fe200078e00ff */
[----:B------:R-:W-:Y:S01]  /*9f50*/  UIADD3 UR47, UR47, 0x1, URZ ;  /* 0x000000012f2f7890 */ /* 0x000fe2000fffe03f */
[----:B------:R-:W-:-:S02]  /*9f60*/  IMAD.MOV.U32 R12, RZ, RZ, -0x800000 ;  /* 0xff800000ff0c7424 */ /* 0x000fc400078e00ff */
[----:B------:R-:W5:Y:S01]  /*9f70*/  SHFL.BFLY PT, R10, R5, 0x2, 0x1f ;  /* 0x0c401f00050a7f89 */ /* 0x000f6200000e0000 */
[----:B----4-:R-:W-:Y:S01]  /*9f80*/  FADD.FTZ R3, R3, R4 ;  /* 0x0000000403037221 */ /* 0x010fe20000010000 */
[----:B------:R-:W-:-:S04]  /*9f90*/  IMAD.MOV.U32 R4, RZ, RZ, RZ ;  /* 0x000000ffff047224 */ /* 0x000fc800078e00ff */
[----:B------:R-:W4:Y:S01]  /*9fa0*/  SHFL.BFLY PT, R8, R3, 0x1, 0x1f ;  /* 0x0c201f0003087f89 */ /* 0x000f2200000e0000 */
[----:B-----5:R-:W-:Y:S01]  /*9fb0*/  FADD.FTZ R10, R10, R5 ;  /* 0x000000050a0a7221 */ /* 0x020fe20000010000 */
[----:B------:R-:W-:-:S04]  /*9fc0*/  IMAD.U32 R5, RZ, RZ, UR10 ;  /* 0x0000000aff057e24 */ /* 0x000fc8000f8e00ff */
[----:B01----:R-:W0:Y:S01]  /*9fd0*/  SHFL.BFLY PT, R7, R10, 0x1, 0x1f ;  /* 0x0c201f000a077f89 */ /* 0x003e2200000e0000 */
[----:B----4-:R-:W-:Y:S01]  /*9fe0*/  FADD.FTZ R9, R3, R8 ;  /* 0x0000000803097221 */ /* 0x010fe20000010000 */
        /* <DEDUP_REMOVED lines=82> */
[----:B----4-:R-:W-:Y:S01]  /*a510*/  IMAD.U32 R4, RZ, RZ, UR10 ;  /* 0x0000000aff047e24 */ /* 0x010fe2000f8e00ff */
        /* <DEDUP_REMOVED lines=72> */
.L_x_4586:
        /* <DEDUP_REMOVED lines=12> */
[----:B------:R-:W4:Y:S01]  /*aa60*/  LDL R0, [R1+0x54] ;  /* 0x0000540001007983 */ /* 0x000f220000100800 */
[----:B------:R-:W0:Y:S01]  /*aa70*/  S2UR UR4, SR_SWINHI ;  /* 0x00000000000479c3 */ /* 0x000e220000002f00 */
[----:B------:R-:W-:Y:S01]  /*aa80*/  F2FP.BF16.F32.PACK_AB R6, R29, R28 ;  /* 0x0000001c1d06723e */ /* 0x000fe200000010ff */
[----:B------:R-:W-:Y:S01]  /*aa90*/  USHF.L.U64.HI UR8, UR45, 0x2, UR44 ;  /* 0x000000022d087899 */ /* 0x000fe2000801022c */
[----:B------:R-:W-:Y:S01]  /*aaa0*/  F2FP.BF16.F32.PACK_AB R7, R31, R30 ;  /* 0x0000001e1f07723e */ /* 0x000fe200000010ff */
[----:B------:R-:W-:Y:S01]  /*aab0*/  ULDC.64 UR12, c[0x0][0xc00] ;  /* 0x00030000000c7ab9 */ /* 0x000fe20000000a00 */
[----:B------:R-:W-:Y:S02]  /*aac0*/  F2FP.BF16.F32.PACK_AB R9, R35, R34 ;  /* 0x000000222309723e */ /* 0x000fe400000010ff */
[----:B------:R-:W-:Y:S02]  /*aad0*/  F2FP.BF16.F32.PACK_AB R10, R37, R36 ;  /* 0x00000024250a723e */ /* 0x000fe400000010ff */
[----:B---3--:R-:W-:Y:S01]  /*aae0*/  F2FP.BF16.F32.PACK_AB R11, R39, R38 ;  /* 0x00000026270b723e */ /* 0x008fe200000010ff */
        /* <DEDUP_REMOVED lines=12> */
[----:B------:R-:W-:-:S04]  /*abb0*/  UIADD3 UR4, UP0, UR4, UR12, URZ ;  /* 0x0000000c04047290 */ /* 0x000fc8000ff1e03f */
[----:B------:R-:W-:Y:S01]  /*abc0*/  UIADD3.X UR8, UR8, UR13, URZ, UP0, !UPT ;  /* 0x0000000d08087290 */ /* 0x000fe200087fe43f */
[----:B----4-:R-:W-:-:S03]  /*abd0*/  IMAD.WIDE R20, R0, 0x2, R14 ;  /* 0x0000000200147825 */ /* 0x010fc600078e020e */
        /* <DEDUP_REMOVED lines=172> */
[----:B0-----:R-:W-:Y:S02]  /*b6a0*/  IMAD.U32 R4, RZ, RZ, UR10 ;  /* 0x0000000aff047e24 */ /* 0x001fe4000f8e00ff */
[----:B------:R-:W-:Y:S01]  /*b6b0*/  IMAD.U32 R5, RZ, RZ, UR11 ;  /* 0x0000000bff057e24 */ /* 0x000fe2000f8e00ff */
[----:B------:R-:W-:Y:S06]  /*b6c0*/  BAR.SYNC.DEFER_BLOCKING 0x1, 0x100 ;  /* 0x0044000000007b1d */ /* 0x000fec0000010000 */
[----:B------:R0:W3:Y:S02]  /*b6d0*/  @P1 LDG.E R3, desc[UR40][R4.64] ;  /* 0x0000002804031981 */ /* 0x0000e4000c1e1900 */
[----:B0-----:R-:W-:Y:S01]  /*b6e0*/  IMAD.U32 R4, RZ, RZ, UR4 ;  /* 0x00000004ff047e24 */ /* 0x001fe2000f8e00ff */
[----:B------:R-:W-:Y:S01]  /*b6f0*/  UISETP.NE.AND UP0, UPT, UR9, URZ, UPT ;  /* 0x0000003f0900728c */ /* 0x000fe2000bf05270 */
[----:B------:R-:W-:Y:S01]  /*b700*/  IMAD.U32 R5, RZ, RZ, UR8 ;  /* 0x00000008ff057e24 */ /* 0x000fe2000f8e00ff */
[----:B------:R-:W-:-:S04]  /*b710*/  ULDC UR4, c[0x0][0xad4] ;  /* 0x0002b50000047ab9 */ /* 0x000fc80000000800 */
[----:B------:R0:W5:Y:S01]  /*b720*/  @P0 LDG.E R0, desc[UR40][R4.64] ;  /* 0x0000002804000981 */ /* 0x000162000c1e1900 */
[----:B------:R-:W-:Y:S01]  /*b730*/  ULDC UR8, c[0x0][0xa88] ;  /* 0x0002a20000087ab9 */ /* 0x000fe20000000800 */
[----:B------:R-:W-:Y:S02]  /*b740*/  ULOP3.LUT UR43, UR43, 0xff, URZ, 0xc0, !UPT ;  /* 0x000000ff2b2b7892 */ /* 0x000fe4000f8ec03f */
[----:B------:R-:W-:Y:S01]  /*b750*/  USEL UR10, UR9, UR4, UP0 ;  /* 0x00000004090a7287 */ /* 0x000fe20008000000 */
[----:B---3--:R-:W-:Y:S01]  /*b760*/  @P1 R2UR UR8, R3 ;  /* 0x00000000030812ca */ /* 0x008fe200000e0000 */
[----:B0-----:R-:W-:-:S14]  /*b770*/  @P1 BRA `(.L_x_4628) ;  /* 0x0000000000181947 */ /* 0x001fdc0003800000 */
[----:B------:R-:W-:Y:S05]  /*b780*/  @!P0 BRA `(.L_x_4628) ;  /* 0x0000000000148947 */ /* 0x000fea0003800000 */
[----:B------:R-:W3:Y:S04]  /*b790*/  LDG.E R6, desc[UR40][R4.64] ;  /* 0x0000002804067981 */ /* 0x000ee8000c1e1900 */
[----:B------:R-:W4:Y:S01]  /*b7a0*/  LDG.E R3, desc[UR40][R4.64+0x4] ;  /* 0x0000042804037981 */ /* 0x000f22000c1e1900 */
[----:B---3--:R-:W-:Y:S02]  /*b7b0*/  R2UR UR4, R6 ;  /* 0x00000000060472ca */ /* 0x008fe400000e0000 */
[----:B----4-:R-:W-:-:S13]  /*b7c0*/  R2UR UR8, R3 ;  /* 0x00000000030872ca */ /* 0x010fda00000e0000 */
[----:B------:R-:W-:-:S12]  /*b7d0*/  UIADD3 UR8, -UR4, UR8, URZ ;  /* 0x0000000804087290 */ /* 0x000fd8000fffe13f */
.L_x_4628:
        /* <DEDUP_REMOVED lines=16> */
[----:B------:R-:W-:Y:S02]  /*b8e0*/  UISETP.NE.U32.AND UP0, UPT, UR12, URZ, UPT ;  /* 0x0000003f0c00728c */ /* 0x000fe4000bf05070 */
[----:B------:R-:W-:Y:S01]  /*b8f0*/  USEL UR18, UR18, 0x978, UP1 ;  /* 0x0000097812127887 */ /* 0x000fe20008800000 */
[----:B------:R-:W-:Y:S01]  /*b900*/  IMAD.MOV.U32 R3, RZ, RZ, R9 ;  /* 0x000000ffff037224 */ /* 0x000fe200078e0009 */
[----:B------:R-:W-:Y:S02]  /*b910*/  UISETP.NE.AND.EX UP0, UPT, UR13, URZ, UPT, UP0 ;  /* 0x0000003f0d00728c */ /* 0x000fe4000bf05300 */
[----:B------:R-:W-:-:S02]  /*b920*/  USEL UR16, UR43, URZ, UP1 ;  /* 0x0000003f2b107287 */ /* 0x000fc40008800000 */
[----:B------:R-:W-:Y:S02]  /*b930*/  USEL UR45, UR45, URZ, !UP0 ;  /* 0x0000003f2d2d7287 */ /* 0x000fe4000c000000 */
[----:B------:R-:W-:-:S04]  /*b940*/  USEL UR44, UR44, URZ, !UP0 ;  /* 0x0000003f2c2c7287 */ /* 0x000fc8000c000000 */
[----:B------:R-:W-:Y:S01]  /*b950*/  ULDC.64 UR14, c[0x0][UR18+0x228] ;  /* 0x00008a00120e7abb */ /* 0x000fe20008000a00 */
[----:B------:R-:W-:Y:S01]  /*b960*/  ULDC.64 UR12, c[0x0][UR18+0x220] ;  /* 0x00008800120c7abb */ /* 0x000fe20008000a00 */
[----:B------:R-:W-:Y:S02]  /*b970*/  UIMAD.WIDE.U32 UR20, UR14, UR16, URZ ;  /* 0x000000100e1472a5 */ /* 0x000fe4000f8e003f */
[----:B------:R-:W-:Y:S01]  /*b980*/  UIMAD UR19, UR15, UR16, URZ ;  /* 0x000000100f1372a4 */ /* 0x000fe2000f8e023f */
[----:B0-----:R-:W-:Y:S01]  /*b990*/  ISETP.NE.AND P0, PT, R0, 0x1, PT ;  /* 0x000000010000780c */ /* 0x001fe20003f05270 */
[----:B------:R-:W-:Y:S01]  /*b9a0*/  UIMAD.WIDE.U32 UR14, UR12, UR45, URZ ;  /* 0x0000002d0c0e72a5 */ /* 0x000fe2000f8e003f */
[----:B------:R-:W-:Y:S01]  /*b9b0*/  ULDC.64 UR10, c[0x0][UR18+0x218] ;  /* 0x00008600120a7abb */ /* 0x000fe20008000a00 */
[----:B------:R-:W-:Y:S02]  /*b9c0*/  UIMAD UR45, UR13, UR45, URZ ;  /* 0x0000002d0d2d72a4 */ /* 0x000fe4000f8e023f */
[----:B------:R-:W-:-:S02]  /*b9d0*/  UIMAD.WIDE.U32 UR16, UR10, UR42, URZ ;  /* 0x0000002a0a1072a5 */ /* 0x000fc4000f8e003f */
[----:B------:R-:W-:Y:S02]  /*b9e0*/  UIMAD UR10, UR11, UR42, URZ ;  /* 0x0000002a0b0a72a4 */ /* 0x000fe4000f8e023f */
[----:B------:R-:W-:Y:S02]  /*b9f0*/  UIMAD UR44, UR12, UR44, UR45 ;  /* 0x0000002c0c2c72a4 */ /* 0x000fe4000f8e022d */
[----:B------:R-:W-:Y:S02]  /*ba00*/  UIADD3 UR19, UR21, UR19, URZ ;  /* 0x0000001315137290 */ /* 0x000fe4000fffe03f */
[----:B------:R-:W0:Y:S01]  /*ba10*/  @P0 LDC R4, c[0x0][0xbec] ;  /* 0x0002fb00ff040b82 */ /* 0x000e220000000800 */
[----:B------:R-:W-:Y:S02]  /*ba20*/  UIADD3 UR11, UR17, UR10, URZ ;  /* 0x0000000a110b7290 */ /* 0x000fe4000fffe03f */
[----:B------:R-:W-:Y:S02]  /*ba30*/  UIADD3 UR16, UP0, UP2, UR14, UR16, UR4 ;  /* 0x000000100e107290 */ /* 0x000fe4000fa1e004 */
[----:B------:R-:W-:Y:S01]  /*ba40*/  UIADD3 UR10, UR15, UR44, URZ ;  /* 0x0000002c0f0a7290 */ /* 0x000fe2000fffe03f */
[----:B------:R-:W-:-:S02]  /*ba50*/  IMAD.U32 R6, RZ, RZ, UR19 ;  /* 0x00000013ff067e24 */ /* 0x000fc4000f8e00ff */
[----:B------:R-:W1:Y:S01]  /*ba60*/  @P0 LDC R5, c[0x0][0xbf0] ;  /* 0x0002fc00ff050b82 */ /* 0x000e620000000800 */
[----:B------:R-:W-:Y:S01]  /*ba70*/  UIADD3.X UR10, UR10, UR11, UR22, UP0, UP2 ;  /* 0x0000000b0a0a7290 */ /* 0x000fe200087e4416 */
[----:B0-----:R-:W-:-:S05]  /*ba80*/  @P0 IMAD.HI.U32 R4, R9, R4, RZ ;  /* 0x0000000409040227 */ /* 0x001fca00078e00ff */
[----:B-1----:R-:W-:Y:S01]  /*ba90*/  @P0 SHF.R.U32.HI R3, RZ, R5, R4 ;  /* 0x00000005ff030219 */ /* 0x002fe20000011604 */
[----:B------:R-:W-:-:S04]  /*baa0*/  IMAD.U32 R4, RZ, RZ, UR20 ;  /* 0x00000014ff047e24 */ /* 0x000fc8000f8e00ff */
[--C-:B------:R-:W-:Y:S01]  /*bab0*/  IMAD.MOV R7, RZ, RZ, -R3.reuse ;  /* 0x000000ffff077224 */ /* 0x100fe200078e0a03 */
[----:B------:R-:W-:Y:S02]  /*bac0*/  IADD3 R4, P0, P2, R3, UR16, R4 ;  /* 0x0000001003047c10 */ /* 0x000fe4000fa1e004 */
[----:B------:R-:W-:Y:S01]  /*bad0*/  SHF.R.S32.HI R3, RZ, 0x1f, R3 ;  /* 0x0000001fff037819 */ /* 0x000fe20000011403 */
[C---:B------:R-:W-:Y:S02]  /*bae0*/  IMAD R7, R0.reuse, R7, R9 ;  /* 0x0000000700077224 */ /* 0x040fe400078e0209 */
[----:B------:R-:W-:Y:S01]  /*baf0*/  IMAD R9, R0, UR8, RZ ;  /* 0x0000000800097c24 */ /* 0x000fe2000f8e02ff */
[----:B------:R-:W-:Y:S01]  /*bb00*/  IADD3.X R5, R3, UR10, R6, P0, P2 ;  /* 0x0000000a03057c10 */ /* 0x000fe200087e4406 */
[----:B------:R-:W-:Y:S01]  /*bb10*/  ULDC.64 UR10, c[0x0][UR18+0x210] ;  /* 0x00008400120a7abb */ /* 0x000fe20008000a00 */
[----:B------:R-:W-:Y:S01]  /*bb20*/  SHF.R.S32.HI R3, RZ, 0x1f, R7 ;  /* 0x0000001fff037819 */ /* 0x000fe20000011407 */
[----:B------:R-:W-:-:S02]  /*bb30*/  IMAD R6, R7, UR11, RZ ;  /* 0x0000000b07067c24 */ /* 0x000fc4000f8e02ff */
[----:B------:R-:W-:-:S04]  /*bb40*/  IMAD.WIDE.U32 R4, R7, UR10, R4 ;  /* 0x0000000a07047c25 */ /* 0x000fc8000f8e0004 */
[----:B------:R-:W-:Y:S01]  /*bb50*/  IMAD R3, R3, UR10, R6 ;  /* 0x0000000a03037c24 */ /* 0x000fe2000f8e0206 */
[----:B------:R-:W-:Y:S01]  /*bb60*/  ULDC.64 UR10, c[0x0][0xba8] ;  /* 0x0002ea00000a7ab9 */ /* 0x000fe20000000a00 */
[----:B------:R-:W-:Y:S01]  /*bb70*/  @!UP1 ULDC UR10, c[0x0][0xb50] ;  /* 0x0002d400000a9ab9 */ /* 0x000fe20000000800 */
[----:B------:R-:W-:Y:S01]  /*bb80*/  @!UP1 ULDC UR11, c[0x0][0xb54] ;  /* 0x0002d500000b9ab9 */ /* 0x000fe20000000800 */
[----:B------:R-:W-:Y:S01]  /*bb90*/  IMAD.IADD R3, R5, 0x1, R3 ;  /* 0x0000000105037824 */ /* 0x000fe200078e0203 */
[----:B------:R-:W-:Y:S01]  /*bba0*/  LEA R8, P0, R4, UR10, 0x2 ;  /* 0x0000000a04087c11 */ /* 0x000fe2000f8010ff */
[----:B------:R-:W-:-:S03]  /*bbb0*/  VIADD R0, R16, UR39 ;  /* 0x0000002710007c36 */ /* 0x000fc60008000000 */
[----:B------:R-:W-:Y:S01]  /*bbc0*/  LEA.HI.X R3, R4, UR11, R3, 0x2, P0 ;  /* 0x0000000b04037c11 */ /* 0x000fe200080f1403 */
[----:B------:R-:W-:Y:S04]  /*bbd0*/  SHFL.IDX PT, R6, R8, 0x1, 0x1c1f ;  /* 0x003c1f0008067f89 */ /* 0x000fe800000e0000 */
[----:B------:R-:W-:Y:S04]  /*bbe0*/  SHFL.IDX PT, R5, R3, RZ, 0x1c1f ;  /* 0x001c1fff03057589 */ /* 0x000fe800000e0000 */
[----:B------:R-:W-:Y:S01]  /*bbf0*/  SHFL.IDX PT, R7, R3, 0x1, 0x1c1f ;  /* 0x003c1f0003077f89 */ /* 0x000fe200000e0000 */
[----:B---3--:R-:W-:-:S05]  /*bc00*/  IMAD.MOV R4, RZ, RZ, -R10 ;  /* 0x000000ffff047224 */ /* 0x008fca00078e0a0a */
[----:B------:R-:W-:Y:S02]  /*bc10*/  ISETP.NE.AND P0, PT, R185, R4, PT ;  /* 0x00000004b900720c */ /* 0x000fe40003f05270 */
[----:B------:R-:W0:Y:S02]  /*bc20*/  SHFL.IDX PT, R4, R8, RZ, 0x1c1f ;  /* 0x001c1fff08047589 */ /* 0x000e2400000e0000 */
[C---:B------:R-:W-:Y:S01]  /*bc30*/  ISETP.GE.OR P2, PT, R0.reuse, R9, P0 ;  /* 0x000000090000720c */ /* 0x040fe20000746670 */
[----:B------:R-:W-:-:S05]  /*bc40*/  VIADD R0, R0, 0x8 ;  /* 0x0000000800007836 */ /* 0x000fca0000000000 */
[----:B------:R-:W-:-:S07]  /*bc50*/  ISETP.GE.OR P0, PT, R0, R9, P0 ;  /* 0x000000090000720c */ /* 0x000fce0000706670 */
[----:B0-----:R0:W-:Y:S06]  /*bc60*/  @!P2 ST.E desc[UR40][R4.64], R13 ;  /* 0x0000000d0400a985 */ /* 0x0011ec000c101928 */
[----:B------:R0:W-:Y:S02]  /*bc70*/  @!P0 ST.E desc[UR40][R6.64], R12 ;  /* 0x0000000c06008985 */ /* 0x0001e4000c101928 */
.L_x_4629:
[----:B------:R-:W-:Y:S05]  /*bc80*/  @P1 BRA `(.L_x_4630) ;  /* 0x00000010004c1947 */ /* 0x000fea0003800000 */
[----:B------:R-:W1:Y:S01]  /*bc90*/  S2R R0, SR_TID.X ;  /* 0x0000000000007919 */ /* 0x000e620000002100 */
[----:B------:R-:W3:Y:S01]  /*bca0*/  LDC R82, c[0x0][0xbe8] ;  /* 0x0002fa00ff527b82 */ /* 0x000ee20000000800 */
        /* <DEDUP_REMOVED lines=11> */
[----:B------:R-:W-:Y:S02]  /*bd60*/  LOP3.LUT R32, R33, 0x380, RZ, 0xc0, !PT ;  /* 0x0000038021207812 */ /* 0x000fe400078ec0ff */
[----:B------:R-:W-:Y:S02]  /*bd70*/  IADD3 R37, P1, R14, 0x6000, RZ ;  /* 0x000060000e257810 */ /* 0x000fe40007f3e0ff */
[----:B------:R-:W-:-:S02]  /*bd80*/  SHF.R.U64 R40, R40, 0x3, RZ ;  /* 0x0000000328287819 */ /* 0x000fc400000012ff */
[----:B------:R-:W-:Y:S02]  /*bd90*/  SHF.R.U64 R32, R32, 0x3, RZ ;  /* 0x0000000320207819 */ /* 0x000fe400000012ff */
[----:B------:R-:W-:Y:S02]  /*bda0*/  LOP3.LUT R36, R37, 0x380, RZ, 0xc0, !PT ;  /* 0x0000038025247812 */ /* 0x000fe400078ec0ff */
[----:B------:R-:W-:Y:S01]  /*bdb0*/  LOP3.LUT R40, R40, R41, RZ, 0x3c, !PT ;  /* 0x0000002928287212 */ /* 0x000fe200078e3cff */
[--C-:B------:R-:W-:Y:S01]  /*bdc0*/  IMAD.X R41, RZ, RZ, R15.reuse, P2 ;  /* 0x000000ffff297224 */ /* 0x100fe200010e060f */
[----:B------:R-:W-:Y:S01]  /*bdd0*/  LOP3.LUT R32, R32, R33, RZ, 0x3c, !PT ;  /* 0x0000002120207212 */ /* 0x000fe200078e3cff */
[--C-:B------:R-:W-:Y:S01]  /*bde0*/  IMAD.X R33, RZ, RZ, R15.reuse, P0 ;  /* 0x000000ffff217224 */ /* 0x100fe200000e060f */
[----:B------:R-:W-:Y:S02]  /*bdf0*/  IADD3 R69, P2, R14, 0xe000, RZ ;  /* 0x0000e0000e457810 */ /* 0x000fe40007f5e0ff */
[----:B------:R-:W-:Y:S01]  /*be00*/  SHF.R.U64 R36, R36, 0x3, RZ ;  /* 0x0000000324247819 */ /* 0x000fe200000012ff */
[----:B------:R-:W-:Y:S01]  /*be10*/  UIMAD UR12, UR22, UR14, URZ ;  /* 0x0000000e160c72a4 */ /* 0x000fe2000f8e023f */
[----:B------:R-:W-:Y:S01]  /*be20*/  IADD3 R61, P0, R14, 0xc000, RZ ;  /* 0x0000c0000e3d7810 */ /* 0x000fe20007f1e0ff */
[----:B------:R-:W-:Y:S01]  /*be30*/  UIMAD.WIDE.U32 UR10, UR4, UR14, URZ ;  /* 0x0000000e040a72a5 */ /* 0x000fe2000f8e003f */
[----:B------:R-:W-:Y:S01]  /*be40*/  LOP3.LUT R68, R69, 0x380, RZ, 0xc0, !PT ;  /* 0x0000038045447812 */ /* 0x000fe200078ec0ff */
[----:B------:R-:W5:Y:S01]  /*be50*/  LD.E.128 R32, desc[UR40][R32.64] ;  /* 0x0000002820207980 */ /* 0x000f62000c101d00 */
[----:B------:R-:W-:Y:S01]  /*be60*/  LOP3.LUT R36, R36, R37, RZ, 0x3c, !PT ;  /* 0x0000002524247212 */ /* 0x000fe200078e3cff */
[----:B------:R-:W-:Y:S01]  /*be70*/  IMAD.X R37, RZ, RZ, R15, P1 ;  /* 0x000000ffff257224 */ /* 0x000fe200008e060f */
[----:B------:R-:W-:Y:S01]  /*be80*/  LOP3.LUT R60, R61, 0x380, RZ, 0xc0, !PT ;  /* 0x000003803d3c7812 */ /* 0x000fe200078ec0ff */
[----:B------:R-:W5:Y:S01]  /*be90*/  LD.E.128 R40, desc[UR40][R40.64] ;  /* 0x0000002828287980 */ /* 0x000f62000c101d00 */
[----:B------:R-:W-:-:S02]  /*bea0*/  IADD3 R65, P1, R14, 0xd000, RZ ;  /* 0x0000d0000e417810 */ /* 0x000fc40007f3e0ff */
[----:B------:R-:W-:Y:S02]  /*beb0*/  SHF.R.U64 R68, R68, 0x3, RZ ;  /* 0x0000000344447819 */ /* 0x000fe400000012ff */
[----:B------:R-:W-:Y:S02]  /*bec0*/  IADD3 R9, P3, R14, 0x1000, RZ ;  /* 0x000010000e097810 */ /* 0x000fe40007f7e0ff */
[----:B------:R-:W-:Y:S02]  /*bed0*/  LOP3.LUT R81, R20, 0xfffffff8, RZ, 0xc0, !PT ;  /* 0xfffffff814517812 */ /* 0x000fe400078ec0ff */
[C---:B------:R-:W-:Y:S02]  /*bee0*/  IADD3 R13, P4, R14.reuse, 0x2000, RZ ;  /* 0x000020000e0d7810 */ /* 0x040fe40007f9e0ff */
[C---:B------:R-:W-:Y:S02]  /*bef0*/  IADD3 R25, P5, R14.reuse, 0x3000, RZ ;  /* 0x000030000e197810 */ /* 0x040fe40007fbe0ff */
[----:B------:R-:W-:Y:S01]  /*bf00*/  IADD3 R29, P6, R14, 0x4000, RZ ;  /* 0x000040000e1d7810 */ /* 0x000fe20007fde0ff */
[----:B------:R-:W-:Y:S01]  /*bf10*/  UIMAD UR12, UR4, UR15, UR12 ;  /* 0x0000000f040c72a4 */ /* 0x000fe2000f8e020c */
[----:B------:R-:W-:Y:S01]  /*bf20*/  SHF.R.U64 R60, R60, 0x3, RZ ;  /* 0x000000033c3c7819 */ /* 0x000fe200000012ff */
[----:B------:R-:W5:Y:S01]  /*bf30*/  LD.E.128 R36, desc[UR40][R36.64] ;  /* 0x0000002824247980 */ /* 0x000f62000c101d00 */
[----:B------:R-:W-:-:S02]  /*bf40*/  LOP3.LUT R64, R65, 0x380, RZ, 0xc0, !PT ;  /* 0x0000038041407812 */ /* 0x000fc400078ec0ff */
[----:B------:R-:W-:Y:S01]  /*bf50*/  LOP3.LUT R68, R68, R69, RZ, 0x3c, !PT ;  /* 0x0000004544447212 */ /* 0x000fe200078e3cff */
[--C-:B------:R-:W-:Y:S01]  /*bf60*/  IMAD.X R69, RZ, RZ, R15.reuse, P2 ;  /* 0x000000ffff457224 */ /* 0x100fe200010e060f */
[----:B------:R-:W-:Y:S01]  /*bf70*/  LOP3.LUT R60, R60, R61, RZ, 0x3c, !PT ;  /* 0x0000003d3c3c7212 */ /* 0x000fe200078e3cff */
[----:B------:R-:W-:Y:S01]  /*bf80*/  IMAD.X R61, RZ, RZ, R15, P0 ;  /* 0x000000ffff3d7224 */ /* 0x000fe200000e060f */
[----:B---3--:R-:W-:Y:S02]  /*bf90*/  ISETP.NE.AND P2, PT, R82, 0x1, PT ;  /* 0x000000015200780c */ /* 0x008fe40003f45270 */
[----:B------:R-:W-:Y:S02]  /*bfa0*/  SHF.R.U64 R64, R64, 0x3, RZ ;  /* 0x0000000340407819 */ /* 0x000fe400000012ff */
[----:B------:R-:W-:Y:S01]  /*bfb0*/  LOP3.LUT R8, R9, 0x380, RZ, 0xc0, !PT ;  /* 0x0000038009087812 */ /* 0x000fe200078ec0ff */
[----:B------:R-:W-:Y:S01]  /*bfc0*/  IMAD.IADD R20, R0, 0x1, -R81 ;  /* 0x0000000100147824 */ /* 0x000fe200078e0a51 */
[----:B------:R-:W-:-:S02]  /*bfd0*/  ISETP.GE.AND P0, PT, R191, UR16, PT ;  /* 0x00000010bf007c0c */ /* 0x000fc4000bf06270 */
[----:B------:R-:W-:Y:S02]  /*bfe0*/  LOP3.LUT R12, R13, 0x380, RZ, 0xc0, !PT ;  /* 0x000003800d0c7812 */ /* 0x000fe400078ec0ff */
[----:B------:R-:W-:Y:S02]  /*bff0*/  LOP3.LUT R24, R25, 0x380, RZ, 0xc0, !PT ;  /* 0x0000038019187812 */ /* 0x000fe400078ec0ff */
[----:B------:R-:W-:Y:S01]  /*c000*/  LOP3.LUT R28, R29, 0x380, RZ, 0xc0, !PT ;  /* 0x000003801d1c7812 */ /* 0x000fe200078ec0ff */
[----:B------:R-:W0:Y:S01]  /*c010*/  @P2 LDC R77, c[0x0][0xbec] ;  /* 0x0002fb00ff4d2b82 */ /* 0x000e220000000800 */
[----:B------:R-:W-:Y:S01]  /*c020*/  LOP3.LUT R64, R64, R65, RZ, 0x3c, !PT ;  /* 0x0000004140407212 */ /* 0x000fe200078e3cff */
[----:B------:R-:W-:Y:S01]  /*c030*/  IMAD.X R65, RZ, RZ, R15, P1 ;  /* 0x000000ffff417224 */ /* 0x000fe200008e060f */
[----:B------:R-:W-:Y:S01]  /*c040*/  SEL R76, RZ, 0xffffffff, P0 ;  /* 0xffffffffff4c7807 */ /* 0x000fe20000000000 */
[----:B------:R-:W-:Y:S01]  /*c050*/  UIADD3 UR11, UR11, UR12, URZ ;  /* 0x0000000c0b0b7290 */ /* 0x000fe2000fffe03f */
[----:B------:R-:W-:Y:S01]  /*c060*/  ISETP.GE.AND P1, PT, R2, UR16, PT ;  /* 0x0000001002007c0c */ /* 0x000fe2000bf26270 */
[----:B------:R-:W-:Y:S01]  /*c070*/  USHF.R.S32.HI UR4, URZ, 0x1f, UR9 ;  /* 0x0000001f3f047899 */ /* 0x000fe20008011409 */
[----:B------:R-:W-:Y:S01]  /*c080*/  SHF.R.U64 R8, R8, 0x3, RZ ;  /* 0x0000000308087819 */ /* 0x000fe200000012ff */
[----:B------:R-:W-:Y:S01]  /*c090*/  IMAD.SHL.U32 R76, R76, 0x2, RZ ;  /* 0x000000024c4c7824 */ /* 0x000fe200078e00ff */
[----:B------:R-:W-:Y:S01]  /*c0a0*/  SEL R21, RZ, 0x1, P1 ;  /* 0x00000001ff157807 */ /* 0x000fe20000800000 */
[----:B------:R-:W1:Y:S01]  /*c0b0*/  @P2 LDC R79, c[0x0][0xbf0] ;  /* 0x0002fc00ff4f2b82 */ /* 0x000e620000000800 */
[----:B------:R-:W-:Y:S01]  /*c0c0*/  ISETP.GE.AND P1, PT, R190, UR16, PT ;  /* 0x00000010be007c0c */ /* 0x000fe2000bf26270 */
[----:B------:R-:W-:Y:S01]  /*c0d0*/  ULDC.64 UR12, c[0x0][0xae8] ;  /* 0x0002ba00000c7ab9 */ /* 0x000fe20000000a00 */
[----:B------:R-:W-:Y:S01]  /*c0e0*/  LOP3.LUT R21, R76, 0x2, R21, 0xe2, !PT ;  /* 0x000000024c157812 */ /* 0x000fe200078ee215 */
[----:B------:R-:W5:Y:S01]  /*c0f0*/  LD.E.128 R60, desc[UR40][R60.64] ;  /* 0x000000283c3c7980 */ /* 0x000f62000c101d00 */
[----:B------:R-:W-:-:S02]  /*c100*/  SEL R76, RZ, 0xffffffff, P1 ;  /* 0xffffffffff4c7807 */ /* 0x000fc40000800000 */
[----:B------:R-:W-:Y:S01]  /*c110*/  ISETP.GE.AND P0, PT, R189, UR16, PT ;  /* 0x00000010bd007c0c */ /* 0x000fe2000bf06270 */
[----:B------:R-:W5:Y:S01]  /*c120*/  LD.E.128 R64, desc[UR40][R64.64] ;  /* 0x0000002840407980 */ /* 0x000f62000c101d00 */
[----:B------:R-:W-:Y:S01]  /*c130*/  LOP3.LUT R8, R8, R9, RZ, 0x3c, !PT ;  /* 0x0000000908087212 */ /* 0x000fe200078e3cff */
[----:B------:R-:W-:Y:S01]  /*c140*/  IMAD.X R9, RZ, RZ, R15, P3 ;  /* 0x000000ffff097224 */ /* 0x000fe200018e060f */
[----:B------:R-:W-:Y:S01]  /*c150*/  IADD3 R45, P3, R14, 0x8000, RZ ;  /* 0x000080000e2d7810 */ /* 0x000fe20007f7e0ff */
[----:B------:R-:W-:Y:S01]  /*c160*/  IMAD.SHL.U32 R76, R76, 0x4, RZ ;  /* 0x000000044c4c7824 */ /* 0x000fe200078e00ff */
[----:B------:R-:W-:Y:S01]  /*c170*/  SEL R0, RZ, 0xffffffff, P0 ;  /* 0xffffffffff007807 */ /* 0x000fe20000000000 */
[----:B------:R-:W5:Y:S01]  /*c180*/  LD.E.128 R68, desc[UR40][R68.64] ;  /* 0x0000002844447980 */ /* 0x000f62000c101d00 */
[----:B------:R-:W-:Y:S02]  /*c190*/  LOP3.LUT R44, R45, 0x380, RZ, 0xc0, !PT ;  /* 0x000003802d2c7812 */ /* 0x000fe400078ec0ff */
[----:B------:R-:W-:Y:S01]  /*c1a0*/  LOP3.LUT R21, R76, 0x4, R21, 0xe2, !PT ;  /* 0x000000044c157812 */ /* 0x000fe200078ee215 */
[----:B------:R-:W-:Y:S01]  /*c1b0*/  IMAD.SHL.U32 R76, R0, 0x8, RZ ;  /* 0x00000008004c7824 */ /* 0x000fe200078e00ff */
[----:B------:R-:W-:Y:S01]  /*c1c0*/  SHF.R.U64 R12, R12, 0x3, RZ ;  /* 0x000000030c0c7819 */ /* 0x000fe200000012ff */
[----:B------:R-:W-:Y:S01]  /*c1d0*/  IMAD R0, R20, 0x20, R3 ;  /* 0x0000002014007824 */ /* 0x000fe200078e0203 */
[----:B------:R-:W-:-:S02]  /*c1e0*/  SHF.R.U64 R24, R24, 0x3, RZ ;  /* 0x0000000318187819 */ /* 0x000fc400000012ff */
[----:B------:R-:W-:Y:S01]  /*c1f0*/  SHF.R.U64 R28, R28, 0x3, RZ ;  /* 0x000000031c1c7819 */ /* 0x000fe200000012ff */
[----:B------:R-:W-:Y:S01]  /*c200*/  UIMAD.WIDE.U32 UR10, UR42, UR12, UR10 ;  /* 0x0000000c2a0a72a5 */ /* 0x000fe2000f8e000a */
[----:B------:R-:W-:Y:S01]  /*c210*/  SHF.R.U64 R44, R44, 0x3, RZ ;  /* 0x000000032c2c7819 */ /* 0x000fe200000012ff */
[----:B------:R-:W-:Y:S01]  /*c220*/  VIADD R80, R0, UR39 ;  /* 0x0000002700507c36 */ /* 0x000fe20008000000 */
        /* <DEDUP_REMOVED lines=9> */
[----:B------:R-:W-:Y:S01]  /*c2c0*/  UIMAD UR11, UR42, UR13, UR11 ;  /* 0x0000000d2a0b72a4 */ /* 0x000fe2000f8e020b */
[C---:B------:R-:W-:Y:S01]  /*c2d0*/  IADD3 R53, P5, R14.reuse, 0xa000, RZ ;  /* 0x0000a0000e357810 */ /* 0x040fe20007fbe0ff */
[----:B------:R-:W5:Y:S01]  /*c2e0*/  LD.E.128 R8, desc[UR40][R8.64] ;  /* 0x0000002808087980 */ /* 0x000f62000c101d00 */
[----:B------:R-:W-:Y:S01]  /*c2f0*/  IADD3 R57, P6, R14, 0xb000, RZ ;  /* 0x0000b0000e397810 */ /* 0x000fe20007fde0ff */
[----:B------:R-:W-:Y:S01]  /*c300*/  ULDC.64 UR12, c[0x0][0xaf0] ;  /* 0x0002bc00000c7ab9 */ /* 0x000fe20000000a00 */
[----:B------:R-:W-:Y:S01]  /*c310*/  ISETP.GE.AND P0, PT, R188, UR16, PT ;  /* 0x00000010bc007c0c */ /* 0x000fe2000bf06270 */
[----:B0-----:R-:W-:Y:S01]  /*c320*/  @P2 IMAD.HI.U32 R0, R80, R77, RZ ;  /* 0x0000004d50002227 */ /* 0x001fe200078e00ff */
[----:B------:R-:W-:Y:S01]  /*c330*/  IADD3 R7, P3, R14, 0xf000, RZ ;  /* 0x0000f0000e077810 */ /* 0x000fe20007f7e0ff */
[----:B------:R-:W-:Y:S01]  /*c340*/  UIMAD UR4, UR4, UR12, URZ ;  /* 0x0000000c040472a4 */ /* 0x000fe2000f8e023f */
[----:B------:R-:W-:Y:S01]  /*c350*/  LOP3.LUT R48, R49, 0x380, RZ, 0xc0, !PT ;  /* 0x0000038031307812 */ /* 0x000fe200078ec0ff */
[----:B------:R-:W5:Y:S01]  /*c360*/  LD.E.128 R24, desc[UR40][R24.64] ;  /* 0x0000002818187980 */ /* 0x000f62000c101d00 */
[----:B------:R-:W-:-:S02]  /*c370*/  LOP3.LUT R52, R53, 0x380, RZ, 0xc0, !PT ;  /* 0x0000038035347812 */ /* 0x000fc400078ec0ff */
[----:B------:R-:W-:Y:S01]  /*c380*/  LOP3.LUT R56, R57, 0x380, RZ, 0xc0, !PT ;  /* 0x0000038039387812 */ /* 0x000fe200078ec0ff */
[----:B------:R-:W5:Y:S01]  /*c390*/  LD.E.128 R28, desc[UR40][R28.64] ;  /* 0x000000281c1c7980 */ /* 0x000f62000c101d00 */
[----:B------:R-:W-:Y:S02]  /*c3a0*/  LOP3.LUT R5, R14, 0x380, RZ, 0xc0, !PT ;  /* 0x000003800e057812 */ /* 0x000fe400078ec0ff */
[----:B------:R-:W-:Y:S01]  /*c3b0*/  SEL R20, RZ, 0xffffffff, P0 ;  /* 0xffffffffff147807 */ /* 0x000fe20000000000 */
[----:B------:R-:W-:Y:S01]  /*c3c0*/  IMAD.MOV.U32 R77, RZ, RZ, R80 ;  /* 0x000000ffff4d7224 */ /* 0x000fe200078e0050 */
[----:B------:R-:W-:Y:S01]  /*c3d0*/  LOP3.LUT R6, R7, 0x380, RZ, 0xc0, !PT ;  /* 0x0000038007067812 */ /* 0x000fe200078ec0ff */
[----:B------:R-:W-:Y:S01]  /*c3e0*/  UIMAD UR4, UR9, UR13, UR4 ;  /* 0x0000000d090472a4 */ /* 0x000fe2000f8e0204 */
[----:B-1----:R-:W-:Y:S01]  /*c3f0*/  @P2 SHF.R.U32.HI R77, RZ, R79, R0 ;  /* 0x0000004fff4d2219 */ /* 0x002fe20000011600 */
[----:B------:R-:W-:Y:S01]  /*c400*/  UIMAD.WIDE.U32 UR10, UR9, UR12, UR10 ;  /* 0x0000000c090a72a5 */ /* 0x000fe2000f8e000a */
[----:B------:R-:W-:Y:S01]  /*c410*/  SHF.R.U64 R48, R48, 0x3, RZ ;  /* 0x0000000330307819 */ /* 0x000fe200000012ff */
[----:B------:R-:W-:Y:S01]  /*c420*/  IMAD.SHL.U32 R20, R20, 0x10, RZ ;  /* 0x0000001014147824 */ /* 0x000fe200078e00ff */
[----:B------:R-:W-:Y:S01]  /*c430*/  SHF.R.U64 R52, R52, 0x3, RZ ;  /* 0x0000000334347819 */ /* 0x000fe200000012ff */
[----:B------:R-:W-:Y:S01]  /*c440*/  IMAD.X R73, RZ, RZ, R15, P3 ;  /* 0x000000ffff497224 */ /* 0x000fe200018e060f */
[----:B------:R-:W-:Y:S01]  /*c450*/  SHF.R.U64 R56, R56, 0x3, RZ ;  /* 0x0000000338387819 */ /* 0x000fe200000012ff */
[----:B------:R-:W5:Y:S01]  /*c460*/  LD.E.128 R44, desc[UR40][R44.64] ;  /* 0x000000282c2c7980 */ /* 0x000f62000c101d00 */
[----:B------:R-:W-:-:S02]  /*c470*/  SHF.R.U64 R5, R5, 0x3, RZ ;  /* 0x0000000305057819 */ /* 0x000fc400000012ff */
[----:B------:R-:W-:Y:S02]  /*c480*/  SHF.R.U64 R6, R6, 0x3, RZ ;  /* 0x0000000306067819 */ /* 0x000fe400000012ff */
[----:B------:R-:W-:Y:S01]  /*c490*/  LOP3.LUT R21, R76, 0x8, R21, 0xe2, !PT ;  /* 0x000000084c157812 */ /* 0x000fe200078ee215 */
[----:B------:R-:W-:Y:S01]  /*c4a0*/  UIADD3 UR4, UR11, UR4, URZ ;  /* 0x000000040b047290 */ /* 0x000fe2000fffe03f */
[----:B------:R-:W-:Y:S01]  /*c4b0*/  ISETP.GE.AND P0, PT, R187, UR16, PT ;  /* 0x00000010bb007c0c */ /* 0x000fe2000bf06270 */
        /* <DEDUP_REMOVED lines=9> */
[----:B------:R-:W-:-:S02]  /*c550*/  LOP3.LUT R72, R6, R7, RZ, 0x3c, !PT ;  /* 0x0000000706487212 */ /* 0x000fc400078e3cff */
[----:B------:R-:W-:Y:S02]  /*c560*/  SHF.R.S32.HI R78, RZ, 0x1f, R77 ;  /* 0x0000001fff4e7819 */ /* 0x000fe4000001144d */
[----:B------:R-:W-:Y:S01]  /*c570*/  LOP3.LUT R76, R20, 0x10, R21, 0xe2, !PT ;  /* 0x00000010144c7812 */ /* 0x000fe200078ee215 */
[----:B------:R-:W-:Y:S01]  /*c580*/  IMAD.U32 R20, RZ, RZ, UR10 ;  /* 0x0000000aff147e24 */ /* 0x000fe2000f8e00ff */
[----:B------:R-:W-:Y:S01]  /*c590*/  SEL R0, RZ, 0xffffffff, P0 ;  /* 0xffffffffff007807 */ /* 0x000fe20000000000 */
[----:B------:R-:W-:Y:S01]  /*c5a0*/  IMAD.U32 R21, RZ, RZ, UR11 ;  /* 0x0000000bff157e24 */ /* 0x000fe2000f8e00ff */
[----:B------:R-:W-:Y:S01]  /*c5b0*/  ULDC.64 UR10, c[0x0][0xae0] ;  /* 0x0002b800000a7ab9 */ /* 0x000fe20000000a00 */
[----:B------:R-:W-:Y:S01]  /*c5c0*/  IMAD R79, R82, R79, R80 ;  /* 0x0000004f524f7224 */ /* 0x000fe200078e0250 */
[----:B------:R-:W5:Y:S01]  /*c5d0*/  LD.E.128 R4, desc[UR40][R4.64] ;  /* 0x0000002804047980 */ /* 0x000f62000c101d00 */
[----:B------:R-:W-:Y:S02]  /*c5e0*/  IMAD.U32 R21, RZ, RZ, UR4 ;  /* 0x00000004ff157e24 */ /* 0x000fe4000f8e00ff */
[----:B------:R-:W-:Y:S01]  /*c5f0*/  IMAD R78, R78, UR10, RZ ;  /* 0x0000000a4e4e7c24 */ /* 0x000fe2000f8e02ff */
[----:B------:R-:W5:Y:S01]  /*c600*/  LD.E.128 R12, desc[UR40][R12.64] ;  /* 0x000000280c0c7980 */ /* 0x000f62000c101d00 */
[----:B------:R-:W-:Y:S01]  /*c610*/  IMAD.SHL.U32 R83, R0, 0x20, RZ ;  /* 0x0000002000537824 */ /* 0x000fe200078e00ff */
[----:B------:R-:W-:-:S02]  /*c620*/  ISETP.GE.AND P0, PT, R225, UR16, PT ;  /* 0x00000010e1007c0c */ /* 0x000fc4000bf06270 */
[----:B------:R-:W5:Y:S01]  /*c630*/  LD.E.128 R48, desc[UR40][R48.64] ;  /* 0x0000002830307980 */ /* 0x000f62000c101d00 */
[----:B------:R-:W-:-:S03]  /*c640*/  SHF.R.S32.HI R0, RZ, 0x1f, R79 ;  /* 0x0000001fff007819 */ /* 0x000fc6000001144f */
[----:B------:R-:W5:Y:S01]  /*c650*/  LD.E.128 R52, desc[UR40][R52.64] ;  /* 0x0000002834347980 */ /* 0x000f62000c101d00 */
[----:B------:R-:W-:-:S03]  /*c660*/  IMAD.WIDE.U32 R20, R77, UR10, R20 ;  /* 0x0000000a4d147c25 */ /* 0x000fc6000f8e0014 */
[----:B------:R-:W5:Y:S01]  /*c670*/  LD.E.128 R56, desc[UR40][R56.64] ;  /* 0x0000002838387980 */ /* 0x000f62000c101d00 */
[----:B------:R-:W-:Y:S01]  /*c680*/  IMAD R81, R77, UR11, R78 ;  /* 0x0000000b4d517c24 */ /* 0x000fe2000f8e024e */
[----:B------:R-:W-:Y:S02]  /*c690*/  ULDC.64 UR10, c[0x0][0xad8] ;  /* 0x0002b600000a7ab9 */ /* 0x000fe40000000a00 */
        /* <DEDUP_REMOVED lines=8> */
[----:B------:R-:W-:Y:S01]  /*c720*/  IMAD.IADD R21, R21, 0x1, R81 ;  /* 0x0000000115157824 */ /* 0x000fe200078e0251 */
[----:B------:R-:W-:Y:S01]  /*c730*/  SEL R77, RZ, 0x40, P0 ;  /* 0x00000040ff4d7807 */ /* 0x000fe20000000000 */
[----:B------:R-:W-:Y:S01]  /*c740*/  IMAD R78, R0, UR10, RZ ;  /* 0x0000000a004e7c24 */ /* 0x000fe2000f8e02ff */
[----:B------:R-:W-:Y:S01]  /*c750*/  ISETP.GE.AND P0, PT, R224, UR16, PT ;  /* 0x00000010e0007c0c */ /* 0x000fe2000bf06270 */
[----:B------:R-:W-:-:S02]  /*c760*/  IMAD R83, R82, UR8, RZ ;  /* 0x0000000852537c24 */ /* 0x000fc4000f8e02ff */
[----:B------:R-:W-:Y:S01]  /*c770*/  VIADD R82, R3, UR39 ;  /* 0x0000002703527c36 */ /* 0x000fe20008000000 */
        /* <DEDUP_REMOVED lines=14> */
[----:B------:R0:W3:Y:S01]  /*c860*/  SHFL.IDX PT, R21, R81, RZ, 0x181f ;  /* 0x00181fff51157589 */ /* 0x0000e200000e0000 */
[----:B------:R-:W-:Y:S02]  /*c870*/  LOP3.LUT R3, R0, R3, RZ, 0xfc, !PT ;  /* 0x0000000300037212 */ /* 0x000fe400078efcff */
[----:B--2---:R-:W-:Y:S01]  /*c880*/  SHF.R.S32.HI R152, RZ, 0x1f, R191 ;  /* 0x0000001fff987819 */ /* 0x004fe200000114bf */
        /* <DEDUP_REMOVED lines=9> */
[----:B---3--:R-:W-:-:S03]  /*c920*/  @!P0 IMAD.WIDE R78, R2, 0x2, R20 ;  /* 0x00000002024e8825 */ /* 0x008fc600078e0214 */
[----:B------:R-:W-:Y:S02]  /*c930*/  @!P1 LEA.HI.X R77, R191, R21, R152, 0x1, P2 ;  /* 0x00000015bf4d9211 */ /* 0x000fe400010f0c98 */
[----:B------:R-:W-:Y:S01]  /*c940*/  ISETP.GE.AND P2, PT, R188, UR16, PT ;  /* 0x00000010bc007c0c */ /* 0x000fe2000bf46270 */
[----:B-----5:R1:W-:Y:S01]  /*c950*/  @!P0 ST.E.128 desc[UR40][R78.64], R4 ;  /* 0x000000044e008985 */ /* 0x0203e2000c101d28 */
[----:B------:R-:W-:-:S03]  /*c960*/  LOP3.LUT P0, RZ, R0, 0x40, RZ, 0xc0, !PT ;  /* 0x0000004000ff7812 */ /* 0x000fc6000780c0ff */
[----:B------:R2:W-:Y:S01]  /*c970*/  @!P1 ST.E.128 desc[UR40][R76.64], R12 ;  /* 0x0000000c4c009985 */ /* 0x0005e2000c101d28 */
[----:B------:R-:W-:Y:S02]  /*c980*/  ISETP.GE.AND P1, PT, R187, UR16, PT ;  /* 0x00000010bb007c0c */ /* 0x000fe4000bf26270 */
[----:B-1----:R-:W-:Y:S02]  /*c990*/  SHF.R.S32.HI R4, RZ, 0x1f, R187 ;  /* 0x0000001fff047819 */ /* 0x002fe400000114bb */
[----:B------:R-:W-:Y:S02]  /*c9a0*/  SHF.R.S32.HI R5, RZ, 0x1f, R225 ;  /* 0x0000001fff057819 */ /* 0x000fe400000114e1 */
[CC--:B--2---:R-:W-:Y:S02]  /*c9b0*/  @!P4 LEA R76, P5, R190.reuse, R20.reuse, 0x1 ;  /* 0x00000014be4cc211 */ /* 0x0c4fe400078a08ff */
[----:B------:R-:W-:Y:S02]  /*c9c0*/  @!P3 LEA R14, P6, R189, R20, 0x1 ;  /* 0x00000014bd0eb211 */ /* 0x000fe400078c08ff */
[----:B------:R-:W-:-:S02]  /*c9d0*/  @!P4 LEA.HI.X R77, R190, R21, R85, 0x1, P5 ;  /* 0x00000015be4dc211 */ /* 0x000fc400028f0c55 */
[CC--:B------:R-:W-:Y:S02]  /*c9e0*/  @!P2 LEA R12, P5, R188.reuse, R20.reuse, 0x1 ;  /* 0x00000014bc0ca211 */ /* 0x0c0fe400078a08ff */
[-C--:B------:R-:W-:Y:S01]  /*c9f0*/  @!P3 LEA.HI.X R15, R189, R21.reuse, R84, 0x1, P6 ;  /* 0x00000015bd0fb211 */ /* 0x080fe200030f0c54 */
[----:B------:R2:W-:Y:S01]  /*ca00*/  @!P4 ST.E.128 desc[UR40][R76.64], R28 ;  /* 0x0000001c4c00c985 */ /* 0x0005e2000c101d28 */
[----:B------:R-:W-:Y:S02]  /*ca10*/  LOP3.LUT P6, RZ, R3, 0x80, RZ, 0xc0, !PT ;  /* 0x0000008003ff7812 */ /* 0x000fe400078cc0ff */
[-C--:B------:R-:W-:Y:S01]  /*ca20*/  @!P2 LEA.HI.X R13, R188, R21.reuse, R87, 0x1, P5 ;  /* 0x00000015bc0da211 */ /* 0x080fe200028f0c57 */
[----:B------:R2:W-:Y:S01]  /*ca30*/  @!P3 ST.E.128 desc[UR40][R14.64], R36 ;  /* 0x000000240e00b985 */ /* 0x0005e2000c101d28 */
[C---:B------:R-:W-:Y:S02]  /*ca40*/  @!P1 LEA R6, P5, R187.reuse, R20, 0x1 ;  /* 0x00000014bb069211 */ /* 0x040fe400078a08ff */
[----:B------:R-:W-:Y:S01]  /*ca50*/  SHF.R.S32.HI R79, RZ, 0x1f, R224 ;  /* 0x0000001fff4f7819 */ /* 0x000fe200000114e0 */
[----:B------:R2:W-:Y:S01]  /*ca60*/  @!P2 ST.E.128 desc[UR40][R12.64], R44 ;  /* 0x0000002c0c00a985 */ /* 0x0005e2000c101d28 */
[----:B------:R-:W-:-:S02]  /*ca70*/  @!P1 LEA.HI.X R7, R187, R21, R4, 0x1, P5 ;  /* 0x00000015bb079211 */ /* 0x000fc400028f0c04 */
[----:B------:R-:W-:-:S03]  /*ca80*/  @P0 LEA R4, P5, R225, R20, 0x1 ;  /* 0x00000014e1040211 */ /* 0x000fc600078a08ff */
[----:B------:R2:W-:Y:S01]  /*ca90*/  @!P1 ST.E.128 desc[UR40][R6.64], R52 ;  /* 0x0000003406009985 */ /* 0x0005e2000c101d28 */
[----:B------:R-:W-:Y:S02]  /*caa0*/  @P0 LEA.HI.X R5, R225, R21, R5, 0x1, P5 ;  /* 0x00000015e1050211 */ /* 0x000fe400028f0c05 */
[----:B------:R-:W-:-:S03]  /*cab0*/  @P6 LEA R20, P5, R224, R20, 0x1 ;  /* 0x00000014e0146211 */ /* 0x000fc600078a08ff */
[----:B------:R2:W-:Y:S01]  /*cac0*/  @P0 ST.E.128 desc[UR40][R4.64], R60 ;  /* 0x0000003c04000985 */ /* 0x0005e2000c101d28 */
[----:B------:R-:W-:-:S05]  /*cad0*/  @P6 LEA.HI.X R21, R224, R21, R79, 0x1, P5 ;  /* 0x00000015e0156211 */ /* 0x000fca00028f0c4f */
[----:B------:R2:W-:Y:S04]  /*cae0*/  @P6 ST.E.128 desc[UR40][R20.64], R68 ;  /* 0x0000004414006985 */ /* 0x0005e8000c101d28 */
.L_x_4632:
[----:B------:R-:W-:Y:S05]  /*caf0*/  BSYNC B1 ;  /* 0x0000000000017941 */ /* 0x000fea0003800000 */
.L_x_4631:
[----:B--2--5:R-:W-:Y:S01]  /*cb00*/  VIADD R6, R82, 0x20 ;  /* 0x0000002052067836 */ /* 0x024fe20000000000 */
[----:B------:R2:W4:Y:S04]  /*cb10*/  SHFL.IDX PT, R5, R81, 0x1, 0x181f ;  /* 0x00381f0051057f89 */ /* 0x00052800000e0000 */
[----:B------:R-:W-:Y:S01]  /*cb20*/  ISETP.GE.AND P0, PT, R6, R83, PT ;  /* 0x000000530600720c */ /* 0x000fe20003f06270 */
[----:B------:R2:W0:-:S12]  /*cb30*/  SHFL.IDX PT, R4, R80, 0x1, 0x181f ;  /* 0x00381f0050047f89 */ /* 0x00041800000e0000 */
[----:B--2---:R-:W-:Y:S05]  /*cb40*/  @P0 BRA `(.L_x_4633) ;  /* 0x0000002400e80947 */ /* 0x004fea0003800000 */
[----:B------:R-:W-:Y:S02]  /*cb50*/  ISETP.GE.AND P0, PT, R191, UR16, PT ;  /* 0x00000010bf007c0c */ /* 0x000fe4000bf06270 */
[----:B------:R-:W-:Y:S02]  /*cb60*/  ISETP.GE.AND P5, PT, R2, UR16, PT ;  /* 0x0000001002007c0c */ /* 0x000fe4000bfa6270 */
[----:B------:R-:W-:Y:S02]  /*cb70*/  ISETP.GE.AND P2, PT, R190, UR16, PT ;  /* 0x00000010be007c0c */ /* 0x000fe4000bf46270 */
[----:B------:R-:W-:Y:S02]  /*cb80*/  ISETP.GE.AND P1, PT, R189, UR16, PT ;  /* 0x00000010bd007c0c */ /* 0x000fe4000bf26270 */
[----:B------:R-:W-:Y:S02]  /*cb90*/  ISETP.GE.AND P3, PT, R188, UR16, PT ;  /* 0x00000010bc007c0c */ /* 0x000fe4000bf66270 */
[----:B------:R-:W-:-:S02]  /*cba0*/  SHF.R.S32.HI R15, RZ, 0x1f, R190 ;  /* 0x0000001fff0f7819 */ /* 0x000fc400000114be */
[----:B---3--:R-:W-:Y:S02]  /*cbb0*/  SHF.R.S32.HI R21, RZ, 0x1f, R189 ;  /* 0x0000001fff157819 */ /* 0x008fe400000114bd */
[C---:B0-----:R-:W-:Y:S01]  /*cbc0*/  @!P0 LEA R12, P4, R191.reuse, R4, 0x1 ;  /* 0x00000004bf0c8211 */ /* 0x041fe200078808ff */
        /* <DEDUP_REMOVED lines=31> */
.L_x_4630:
        /* <DEDUP_REMOVED lines=10> */
[----:B--2---:R-:W-:Y:S01]  /*ce60*/  SHF.R.S32.HI R152, RZ, 0x1f, R205 ;  /* 0x0000001fff987819 */ /* 0x004fe200000114cd */
        /* <DEDUP_REMOVED lines=49> */
[----:B------:R-:W-:Y:S01]  /*d180*/  IMAD.IADD R5, R5, 0x1, R9 ;  /* 0x0000000105057824 */ /* 0x000fe200078e0209 */
[----:B------:R-:W-:Y:S01]  /*d190*/  SHF.R.S32.HI R13, RZ, 0x1f, R220 ;  /* 0x0000001fff0d7819 */ /* 0x000fe200000114dc */
[C---:B------:R-:W-:Y:S01]  /*d1a0*/  IMAD R3, R7.reuse, UR11, R0 ;  /* 0x0000000b07037c24 */ /* 0x040fe2000f8e0200 */
[----:B------:R-:W-:Y:S01]  /*d1b0*/  SHF.R.S32.HI R167, RZ, 0x1f, R221 ;  /* 0x0000001fffa77819 */ /* 0x000fe200000114dd */
[----:B------:R-:W-:Y:S01]  /*d1c0*/  VIADD R0, R16, UR39 ;  /* 0x0000002710007c36 */ /* 0x000fe20008000000 */
[----:B------:R-:W-:Y:S01]  /*d1d0*/  SHF.R.S32.HI R168, RZ, 0x1f, R222 ;  /* 0x0000001fffa87819 */ /* 0x000fe200000114de */
[----:B------:R-:W-:Y:S01]  /*d1e0*/  IMAD.WIDE.U32 R4, R7, UR10, R4 ;  /* 0x0000000a07047c25 */ /* 0x000fe2000f8e0004 */
[----:B------:R-:W-:Y:S01]  /*d1f0*/  ULDC.64 UR10, c[0x0][0xb00] ;  /* 0x0002c000000a7ab9 */ /* 0x000fe20000000a00 */
[----:B------:R-:W-:-:S02]  /*d200*/  SHF.R.S32.HI R169, RZ, 0x1f, R17 ;  /* 0x0000001fffa97819 */ /* 0x000fc40000011411 */
[----:B------:R-:W-:Y:S01]  /*d210*/  ISETP.GE.AND P0, PT, R0, UR8, PT ;  /* 0x0000000800007c0c */ /* 0x000fe2000bf06270 */
[----:B------:R-:W-:Y:S01]  /*d220*/  IMAD.IADD R5, R5, 0x1, R3 ;  /* 0x0000000105057824 */ /* 0x000fe200078e0203 */
[----:B------:R-:W-:-:S04]  /*d230*/  LEA R3, P1, R4, UR10, 0x2 ;  /* 0x0000000a04037c11 */ /* 0x000fc8000f8210ff */
[----:B------:R-:W-:Y:S01]  /*d240*/  LEA.HI.X R10, R4, UR11, R5, 0x2, P1 ;  /* 0x0000000b040a7c11 */ /* 0x000fe200088f1405 */
[----:B------:R0:W1:Y:S04]  /*d250*/  SHFL.IDX PT, R11, R3, RZ, 0x1c1f ;  /* 0x001c1fff030b7589 */ /* 0x00006800000e0000 */
[----:B------:R0:W2:Y:S02]  /*d260*/  SHFL.IDX PT, R12, R10, RZ, 0x1c1f ;  /* 0x001c1fff0a0c7589 */ /* 0x0000a400000e0000 */
[----:B------:R-:W-:Y:S05]  /*d270*/  @P0 BRA `(.L_x_4635) ;  /* 0x0000000800040947 */ /* 0x000fea0003800000 */
[----:B------:R-:W-:Y:S02]  /*d280*/  ULDC UR4, c[0x0][0xac8] ;  /* 0x0002b20000047ab9 */ /* 0x000fe40000000800 */
[----:B------:R-:W-:Y:S02]  /*d290*/  ISETP.GE.AND P3, PT, R17, UR4, PT ;  /* 0x0000000411007c0c */ /* 0x000fe4000bf66270 */
[----:B------:R-:W-:Y:S02]  /*d2a0*/  ISETP.GE.AND P4, PT, R222, UR4, PT ;  /* 0x00000004de007c0c */ /* 0x000fe4000bf86270 */
[----:B------:R-:W-:Y:S02]  /*d2b0*/  ISETP.GE.AND P2, PT, R221, UR4, PT ;  /* 0x00000004dd007c0c */ /* 0x000fe4000bf46270 */
[----:B------:R-:W-:-:S07]  /*d2c0*/  ISETP.GE.AND P1, PT, R220, UR4, PT ;  /* 0x00000004dc007c0c */ /* 0x000fce000bf26270 */
[CC--:B-1----:R-:W-:Y:S02]  /*d2d0*/  @!P3 LEA R4, P0, R17.reuse, R11.reuse, 0x2 ;  /* 0x0000000b1104b211 */ /* 0x0c2fe400078010ff */
[C---:B------:R-:W-:Y:S02]  /*d2e0*/  @!P4 LEA R6, P5, R222.reuse, R11, 0x2 ;  /* 0x0000000bde06c211 */ /* 0x040fe400078a10ff */
        /* <DEDUP_REMOVED lines=122> */
.L_x_4635:
[----:B------:R-:W-:Y:S05]  /*da90*/  BSYNC B1 ;  /* 0x0000000000017941 */ /* 0x000fea0003800000 */
.L_x_4634:
[----:B------:R-:W-:Y:S01]  /*daa0*/  VIADD R0, R0, 0x8 ;  /* 0x0000000800007836 */ /* 0x000fe20000000000 */
[----:B------:R4:W1:Y:S04]  /*dab0*/  SHFL.IDX PT, R20, R10, 0x1, 0x1c1f ;  /* 0x003c1f000a147f89 */ /* 0x00086800000e0000 */
[----:B------:R-:W-:Y:S01]  /*dac0*/  ISETP.GE.AND P0, PT, R0, UR8, PT ;  /* 0x0000000800007c0c */ /* 0x000fe2000bf06270 */
[----:B0-----:R-:W0:-:S12]  /*dad0*/  SHFL.IDX PT, R3, R3, 0x1, 0x1c1f ;  /* 0x003c1f0003037f89 */ /* 0x001e1800000e0000 */
[----:B----4-:R-:W-:Y:S05]  /*dae0*/  @P0 BRA `(.L_x_4633) ;  /* 0x0000001800000947 */ /* 0x010fea0003800000 */
[----:B------:R-:W-:Y:S02]  /*daf0*/  ULDC UR4, c[0x0][0xac8] ;  /* 0x0002b20000047ab9 */ /* 0x000fe40000000800 */
[----:B------:R-:W-:Y:S02]  /*db00*/  ISETP.GE.AND P4, PT, R17, UR4, PT ;  /* 0x0000000411007c0c */ /* 0x000fe4000bf86270 */
[----:B------:R-:W-:Y:S02]  /*db10*/  ISETP.GE.AND P2, PT, R222, UR4, PT ;  /* 0x00000004de007c0c */ /* 0x000fe4000bf46270 */
[----:B------:R-:W-:Y:S02]  /*db20*/  ISETP.GE.AND P1, PT, R221, UR4, PT ;  /* 0x00000004dd007c0c */ /* 0x000fe4000bf26270 */
[----:B------:R-:W-:-:S07]  /*db30*/  ISETP.GE.AND P0, PT, R220, UR4, PT ;  /* 0x00000004dc007c0c */ /* 0x000fce000bf06270 */
[CC--:B0-----:R-:W-:Y:S02]  /*db40*/  @!P4 LEA R10, P3, R17.reuse, R3.reuse, 0x2 ;  /* 0x00000003110ac211 */ /* 0x0c1fe400078610ff */
[-C--:B---3--:R-:W-:Y:S02]  /*db50*/  @!P2 LEA R4, P6, R222, R3.reuse, 0x2 ;  /* 0x00000003de04a211 */ /* 0x088fe400078c10ff */
[----:B-1----:R-:W-:Y:S02]  /*db60*/  @!P4 LEA.HI.X R11, R17, R20, R169, 0x2, P3 ;  /* 0x00000014110bc211 */ /* 0x002fe400018f14a9 */
[----:B------:R-:W-:Y:S02]  /*db70*/  ISETP.GE.AND P3, PT, R219, UR4, PT ;  /* 0x00000004db007c0c */ /* 0x000fe4000bf66270 */
[----:B------:R-:W-:Y:S01]  /*db80*/  @!P1 LEA R6, P5, R221, R3, 0x2 ;  /* 0x00000003dd069211 */ /* 0x000fe200078a10ff */
[----:B------:R0:W-:Y:S01]  /*db90*/  @!P4 ST.E.64 desc[UR40][R10.64], R26 ;  /* 0x0000001a0a00c985 */ /* 0x0001e2000c101b28 */
[----:B------:R-:W-:-:S02]  /*dba0*/  ISETP.GE.AND P4, PT, R218, UR4, PT ;  /* 0x00000004da007c0c */ /* 0x000fc4000bf86270 */
[-C--:B------:R-:W-:Y:S02]  /*dbb0*/  @!P2 LEA.HI.X R5, R222, R20.reuse, R168, 0x2, P6 ;  /* 0x00000014de05a211 */ /* 0x080fe400030f14a8 */
[CC--:B------:R-:W-:Y:S02]  /*dbc0*/  @!P0 LEA R8, P6, R220.reuse, R3.reuse, 0x2 ;  /* 0x00000003dc088211 */ /* 0x0c0fe400078c10ff */
        /* <DEDUP_REMOVED lines=14> */
[-C--:B------:R-:W-:Y:S01]  /*dcb0*/  @!P5 LEA R14, P6, R217, R3.reuse, 0x2 ;  /* 0x00000003d90ed211 */ /* 0x080fe200078c10ff */
[----:B------:R4:W-:Y:S01]  /*dcc0*/  @!P4 ST.E.64 desc[UR40][R12.64], R46 ;  /* 0x0000002e0c00c985 */ /* 0x0009e2000c101b28 */
[----:B------:R-:W-:Y:S02]  /*dcd0*/  ISETP.GE.AND P3, PT, R213, UR4, PT ;  /* 0x00000004d5007c0c */ /* 0x000fe4000bf66270 */
[----:B------:R-:W-:Y:S02]  /*dce0*/  @!P5 LEA.HI.X R15, R217, R20, R164, 0x2, P6 ;  /* 0x00000014d90fd211 */ /* 0x000fe400030f14a4 */
[-C--:B-1----:R-:W-:Y:S02]  /*dcf0*/  @!P0 LEA R4, P6, R216, R3.reuse, 0x2 ;  /* 0x00000003d8048211 */ /* 0x082fe400078c10ff */
[----:B------:R-:W-:Y:S01]  /*dd00*/  ISETP.GE.AND P4, PT, R212, UR4, PT ;  /* 0x00000004d4007c0c */ /* 0x000fe2000bf86270 */
[----:B------:R1:W-:Y:S01]  /*dd10*/  @!P5 ST.E.64 desc[UR40][R14.64], R50 ;  /* 0x000000320e00d985 */ /* 0x0003e2000c101b28 */
[----:B---3--:R-:W-:-:S02]  /*dd20*/  @!P1 LEA R6, P5, R215, R3, 0x2 ;  /* 0x00000003d7069211 */ /* 0x008fc400078a10ff */
[-C--:B------:R-:W-:Y:S02]  /*dd30*/  @!P0 LEA.HI.X R5, R216, R20.reuse, R163, 0x2, P6 ;  /* 0x00000014d8058211 */ /* 0x080fe400030f14a3 */
        /* <DEDUP_REMOVED lines=9> */
[CC--:B----4-:R-:W-:Y:S02]  /*ddd0*/  @!P4 LEA R12, P2, R212.reuse, R3.reuse, 0x2 ;  /* 0x00000003d40cc211 */ /* 0x0d0fe400078410ff */
[----:B------:R-:W-:Y:S02]  /*dde0*/  ISETP.GE.AND P1, PT, R209, UR4, PT ;  /* 0x00000004d1007c0c */ /* 0x000fe4000bf26270 */
[-C--:B------:R-:W-:Y:S02]  /*ddf0*/  @!P3 LEA.HI.X R11, R213, R20.reuse, R160, 0x2, P6 ;  /* 0x00000014d50bb211 */ /* 0x080fe400030f14a0 */
[----:B------:R-:W-:Y:S02]  /*de00*/  @!P4 LEA.HI.X R13, R212, R20, R159, 0x2, P2 ;  /* 0x00000014d40dc211 */ /* 0x000fe400010f149f */
[----:B------:R-:W-:Y:S01]  /*de10*/  ISETP.GE.AND P2, PT, R208, UR4, PT ;  /* 0x00000004d0007c0c */ /* 0x000fe2000bf46270 */
[----:B------:R-:W-:Y:S01]  /*de20*/  @!P3 ST.E.64 desc[UR40][R10.64], R66 ;  /* 0x000000420a00b985 */ /* 0x000fe2000c101b28 */
[----:B-1----:R-:W-:-:S03]  /*de30*/  @!P5 LEA R14, P6, R211, R3, 0x2 ;  /* 0x00000003d30ed211 */ /* 0x002fc600078c10ff */
[----:B------:R1:W-:Y:S01]  /*de40*/  @!P4 ST.E.64 desc[UR40][R12.64], R70 ;  /* 0x000000460c00c985 */ /* 0x0003e2000c101b28 */
[-C--:B------:R-:W-:Y:S02]  /*de50*/  @!P5 LEA.HI.X R15, R211, R20.reuse, R158, 0x2, P6 ;  /* 0x00000014d30fd211 */ /* 0x080fe400030f149e */
[CC--:B0-----:R-:W-:Y:S02]  /*de60*/  @!P0 LEA R4, P4, R210.reuse, R3.reuse, 0x2 ;  /* 0x00000003d2048211 */ /* 0x0c1fe400078810ff */
[-C--:B---3--:R-:W-:Y:S01]  /*de70*/  @!P1 LEA R6, P3, R209, R3.reuse, 0x2 ;  /* 0x00000003d1069211 */ /* 0x088fe200078610ff */
        /* <DEDUP_REMOVED lines=14> */
[CC--:B------:R-:W-:Y:S02]  /*df60*/  @!P5 LEA R10, P6, R207.reuse, R3.reuse, 0x2 ;  /* 0x00000003cf0ad211 */ /* 0x0c0fe400078c10ff */
[-C--:B------:R-:W-:Y:S02]  /*df70*/  @!P4 LEA.HI.X R13, R206, R20.reuse, R153, 0x2, P0 ;  /* 0x00000014ce0dc211 */ /* 0x080fe400000f1499 */
[----:B------:R-:W-:Y:S02]  /*df80*/  @!P5 LEA.HI.X R11, R207, R20, R154, 0x2, P6 ;  /* 0x00000014cf0bd211 */ /* 0x000fe400030f149a */
[----:B------:R-:W-:Y:S02]  /*df90*/  ISETP.GE.AND P0, PT, R202, UR4, PT ;  /* 0x00000004ca007c0c */ /* 0x000fe4000bf06270 */
[----:B0-----:R-:W-:Y:S01]  /*dfa0*/  @!P3 LEA R14, P6, R205, R3, 0x2 ;  /* 0x00000003cd0eb211 */ /* 0x001fe200078c10ff */
[----:B------:R0:W-:Y:S01]  /*dfb0*/  @!P5 ST.E.64 desc[UR40][R10.64], R90 ;  /* 0x0000005a0a00d985 */ /* 0x0001e2000c101b28 */
[----:B------:R-:W-:-:S02]  /*dfc0*/  ISETP.GE.AND P5, PT, R201, UR4, PT ;  /* 0x00000004c9007c0c */ /* 0x000fc4000bfa6270 */
[-C--:B------:R-:W-:Y:S01]  /*dfd0*/  @!P3 LEA.HI.X R15, R205, R20.reuse, R152, 0x2, P6 ;  /* 0x00000014cd0fb211 */ /* 0x080fe200030f1498 */
[----:B------:R4:W-:Y:S01]  /*dfe0*/  @!P4 ST.E.64 desc[UR40][R12.64], R94 ;  /* 0x0000005e0c00c985 */ /* 0x0009e2000c101b28 */
[-C--:B---3--:R-:W-:Y:S02]  /*dff0*/  @!P2 LEA R4, P6, R204, R3.reuse, 0x2 ;  /* 0x00000003cc04a211 */ /* 0x088fe400078c10ff */
[----:B------:R-:W-:Y:S01]  /*e000*/  ISETP.GE.AND P4, PT, R200, UR4, PT ;  /* 0x00000004c8007c0c */ /* 0x000fe2000bf86270 */
[----:B------:R3:W-:Y:S01]  /*e010*/  @!P3 ST.E.64 desc[UR40][R14.64], R98 ;  /* 0x000000620e00b985 */ /* 0x0007e2000c101b28 */
[-C--:B--2---:R-:W-:Y:S02]  /*e020*/  @!P1 LEA R6, P3, R203, R3.reuse, 0x2 ;  /* 0x00000003cb069211 */ /* 0x084fe400078610ff */
        /* <DEDUP_REMOVED lines=11> */
[-C--:B------:R-:W-:Y:S02]  /*e0e0*/  @!P5 LEA.HI.X R11, R201, R20.reuse, R235, 0x2, P1 ;  /* 0x00000014c90bd211 */ /* 0x080fe400008f14eb */
        /* <DEDUP_REMOVED lines=8> */
[CC--:B-1----:R-:W-:Y:S01]  /*e170*/  @!P0 LEA R4, P5, R198.reuse, R3.reuse, 0x2 ;  /* 0x00000003c6048211 */ /* 0x0c2fe200078a10ff */
[----:B------:R1:W-:Y:S01]  /*e180*/  @!P3 ST.E.64 desc[UR40][R14.64], R122 ;  /* 0x0000007a0e00b985 */ /* 0x0003e2000c101b28 */
[----:B------:R-:W-:Y:S02]  /*e190*/  ISETP.GE.AND P3, PT, R195, UR4, PT ;  /* 0x00000004c3007c0c */ /* 0x000fe4000bf66270 */
[----:B------:R-:W-:Y:S02]  /*e1a0*/  @!P0 LEA.HI.X R5, R198, R20, R232, 0x2, P5 ;  /* 0x00000014c6058211 */ /* 0x000fe400028f14e8 */
[----:B------:R-:W-:Y:S02]  /*e1b0*/  ISETP.GE.AND P5, PT, R193, UR4, PT ;  /* 0x00000004c1007c0c */ /* 0x000fe4000bfa6270 */
[-C--:B--2---:R-:W-:Y:S01]  /*e1c0*/  @!P1 LEA R6, P6, R197, R3.reuse, 0x2 ;  /* 0x00000003c5069211 */ /* 0x084fe200078c10ff */
[----:B------:R2:W-:Y:S02]  /*e1d0*/  @!P0 ST.E.64 desc[UR40][R4.64], R126 ;  /* 0x0000007e04008985 */ /* 0x0005e4000c101b28 */
[----:B0-----:R-:W-:-:S02]  /*e1e0*/  @!P4 LEA R8, P0, R196, R3, 0x2 ;  /* 0x00000003c408c211 */ /* 0x001fc400078010ff */
[-C--:B------:R-:W-:Y:S02]  /*e1f0*/  @!P1 LEA.HI.X R7, R197, R20.reuse, R231, 0x2, P6 ;  /* 0x00000014c5079211 */ /* 0x080fe400030f14e7 */
[-C--:B---3--:R-:W-:Y:S02]  /*e200*/  @!P3 LEA R10, P6, R195, R3.reuse, 0x2 ;  /* 0x00000003c30ab211 */ /* 0x088fe400078c10ff */
[-C--:B------:R-:W-:Y:S01]  /*e210*/  @!P4 LEA.HI.X R9, R196, R20.reuse, R230, 0x2, P0 ;  /* 0x00000014c409c211 */ /* 0x080fe200000f14e6 */
        /* <DEDUP_REMOVED lines=16> */
.L_x_4627:
        /* <DEDUP_REMOVED lines=10> */
[----:B------:R-:W4:Y:S01]  /*e3c0*/  @P1 LDG.E R8, desc[UR40][R4.64] ;  /* 0x0000002804081981 */ /* 0x000f22000c1e1900 */
        /* <DEDUP_REMOVED lines=13> */
[----:B----4-:R-:W-:Y:S01]  /*e4a0*/  @P1 R2UR UR4, R8 ;  /* 0x00000000080412ca */ /* 0x010fe200000e0000 */
[----:B-1----:R-:W-:-:S05]  /*e4b0*/  VIADD R8, R3, 0xffffff80 ;  /* 0xffffff8003087836 */ /* 0x002fca0000000000 */
[----:B------:R-:W-:-:S07]  /*e4c0*/  ISETP.GT.AND P0, PT, R8, 0x3f, PT ;  /* 0x0000003f0800780c */ /* 0x000fce0003f04270 */
[----:B------:R-:W-:Y:S01]  /*e4d0*/  USHF.R.S32.HI UR22, URZ, 0x1f, UR4 ;  /* 0x0000001f3f167899 */ /* 0x000fe20008011404 */
[----:B0-----:R-:W-:Y:S11]  /*e4e0*/  @P2 BRA `(.L_x_4636) ;  /* 0x0000000000102947 */ /* 0x001ff60003800000 */
[----:B------:R-:W-:Y:S05]  /*e4f0*/  @!P1 BRA `(.L_x_4636) ;  /* 0x00000000000c9947 */ /* 0x000fea0003800000 */
[----:B------:R-:W4:Y:S04]  /*e500*/  LDG.E R3, desc[UR40][R4.64] ;  /* 0x0000002804037981 */ /* 0x000f28000c1e1900 */
[----:B-----5:R-:W4:Y:S02]  /*e510*/  LDG.E R0, desc[UR40][R4.64+0x4] ;  /* 0x0000042804007981 */ /* 0x020f24000c1e1900 */
[----:B----4-:R-:W-:-:S07]  /*e520*/  IMAD.IADD R0, R0, 0x1, -R3 ;  /* 0x0000000100007824 */ /* 0x010fce00078e0a03 */
.L_x_4636:
[----:B------:R-:W-:Y:S01]  /*e530*/  USEL UR45, UR45, URZ, !UP0 ;  /* 0x0000003f2d2d7287 */ /* 0x000fe2000c000000 */
[----:B------:R-:W-:Y:S01]  /*e540*/  BSSY B1, `(.L_x_4637) ;  /* 0x0000039000017945 */ /* 0x000fe20003800000 */
[----:B------:R-:W-:-:S03]  /*e550*/  USEL UR44, UR44, URZ, !UP0 ;  /* 0x0000003f2c2c7287 */ /* 0x000fc6000c000000 */
[----:B------:R-:W-:Y:S09]  /*e560*/  @P0 BRA `(.L_x_4638) ;  /* 0x0000000000d80947 */ /* 0x000ff20003800000 */
[----:B------:R-:W0:Y:S01]  /*e570*/  S2R R6, SR_TID.X ;  /* 0x0000000000067919 */ /* 0x000e220000002100 */
[----:B------:R-:W1:Y:S01]  /*e580*/  LDC R9, c[0x0][0xbe8] ;  /* 0x0002fa00ff097b82 */ /* 0x000e620000000800 */
[----:B------:R-:W-:Y:S02]  /*e590*/  IMAD.U32 R5, RZ, RZ, UR39 ;  /* 0x00000027ff057e24 */ /* 0x000fe4000f8e00ff */
[----:B-1---5:R-:W-:-:S03]  /*e5a0*/  IMAD R3, R0, R9, RZ ;  /* 0x0000000900037224 */ /* 0x022fc600078e02ff */
[----:B0-----:R-:W-:-:S04]  /*e5b0*/  IADD3 R6, R5, -0x80, R6 ;  /* 0xffffff8005067810 */ /* 0x001fc80007ffe006 */
        /* <DEDUP_REMOVED lines=34> */
[----:B------:R-:W-:Y:S01]  /*e7e0*/  ULDC.64 UR10, c[0x0][UR18+0x210] ;  /* 0x00008400120a7abb */ /* 0x000fe20008000a00 */
[----:B------:R-:W-:Y:S01]  /*e7f0*/  ULDC.64 UR12, c[0x0][0xba8] ;  /* 0x0002ea00000c7ab9 */ /* 0x000fe20000000a00 */
[----:B------:R-:W-:Y:S01]  /*e800*/  IMAD R7, R9, R7, R6 ;  /* 0x0000000709077224 */ /* 0x000fe200078e0206 */
[----:B------:R-:W-:Y:S01]  /*e810*/  IADD3.X R5, R5, UR8, R10, P0, P1 ;  /* 0x0000000805057c10 */ /* 0x000fe200087e240a */
[----:B------:R-:W-:Y:S01]  /*e820*/  @!UP0 ULDC UR12, c[0x0][0xb50] ;  /* 0x0002d400000c8ab9 */ /* 0x000fe20000000800 */
[----:B------:R-:W-:Y:S01]  /*e830*/  @!UP0 ULDC UR13, c[0x0][0xb54] ;  /* 0x0002d500000d8ab9 */ /* 0x000fe20000000800 */
[C---:B------:R-:W-:Y:S01]  /*e840*/  IMAD R6, R7.reuse, UR11, RZ ;  /* 0x0000000b07067c24 */ /* 0x040fe2000f8e02ff */
[----:B------:R-:W-:Y:S01]  /*e850*/  SHF.R.S32.HI R3, RZ, 0x1f, R7 ;  /* 0x0000001fff037819 */ /* 0x000fe20000011407 */
[----:B------:R-:W-:-:S04]  /*e860*/  IMAD.WIDE.U32 R4, R7, UR10, R4 ;  /* 0x0000000a07047c25 */ /* 0x000fc8000f8e0004 */
[----:B------:R-:W-:Y:S01]  /*e870*/  IMAD R3, R3, UR10, R6 ;  /* 0x0000000a03037c24 */ /* 0x000fe2000f8e0206 */
[----:B------:R-:W-:-:S03]  /*e880*/  LEA R6, P0, R4, UR12, 0x2 ;  /* 0x0000000c04067c11 */ /* 0x000fc6000f8010ff */
[----:B------:R-:W-:-:S05]  /*e890*/  IMAD.IADD R3, R5, 0x1, R3 ;  /* 0x0000000105037824 */ /* 0x000fca00078e0203 */
[----:B------:R-:W-:Y:S01]  /*e8a0*/  LEA.HI.X R7, R4, UR13, R3, 0x2, P0 ;  /* 0x0000000d04077c11 */ /* 0x000fe200080f1403 */
[----:B------:R-:W-:-:S05]  /*e8b0*/  IMAD.MOV.U32 R3, RZ, RZ, -0x800000 ;  /* 0xff800000ff037424 */ /* 0x000fca00078e00ff */
[----:B------:R0:W-:Y:S02]  /*e8c0*/  STG.E desc[UR40][R6.64], R3 ;  /* 0x0000000306007986 */ /* 0x0001e4000c101928 */
.L_x_4638:
[----:B------:R-:W-:Y:S05]  /*e8d0*/  BSYNC B1 ;  /* 0x0000000000017941 */ /* 0x000fea0003800000 */
.L_x_4637:
[----:B------:R-:W-:-:S06]  /*e8e0*/  UISETP.GT.AND UP0, UPT, UR9, 0x1, UPT ;  /* 0x000000010900788c */ /* 0x000fcc000bf04270 */
[----:B------:R-:W-:-:S13]  /*e8f0*/  PLOP3.LUT P0, PT, PT, PT, UP0, 0x80, 0x0 ;  /* 0x000000000000781c */ /* 0x000fda0003f0f008 */
[----:B------:R-:W-:Y:S05]  /*e900*/  @P0 BRA `(.L_x_4633) ;  /* 0x0000000800780947 */ /* 0x000fea0003800000 */
[----:B---3--:R-:W1:Y:S01]  /*e910*/  LDC R11, c[0x0][0xbe8] ;  /* 0x0002fa00ff0b7b82 */ /* 0x008e620000000800 */
        /* <DEDUP_REMOVED lines=15> */
[----:B------:R-:W-:Y:S01]  /*ea10*/  ISETP.GE.AND P1, PT, R190, UR12, PT ;  /* 0x0000000cbe007c0c */ /* 0x000fe2000bf26270 */
[----:B------:R-:W-:Y:S01]  /*ea20*/  UIMAD.WIDE.U32 UR8, UR42, UR10, UR8 ;  /* 0x0000000a2a0872a5 */ /* 0x000fe2000f8e0008 */
[----:B------:R-:W-:Y:S01]  /*ea30*/  IMAD R3, R9, 0x20, R26 ;  /* 0x0000002009037824 */ /* 0x000fe200078e021a */
[----:B------:R-:W-:Y:S01]  /*ea40*/  SEL R4, RZ, 0xffffffff, P2 ;  /* 0xffffffffff047807 */ /* 0x000fe20001000000 */
[----:B------:R-:W-:Y:S01]  /*ea50*/  VIADD R26, R26, UR39 ;  /* 0x000000271a1a7c36 */ /* 0x000fe20008000000 */
[----:B------:R-:W-:Y:S01]  /*ea60*/  ISETP.GE.AND P3, PT, R2, UR12, PT ;  /* 0x0000000c02007c0c */ /* 0x000fe2000bf66270 */
[----:B------:R-:W-:Y:S01]  /*ea70*/  VIADD R8, R3, UR39 ;  /* 0x0000002703087c36 */ /* 0x000fe20008000000 */
[----:B------:R-:W-:Y:S01]  /*ea80*/  UIMAD UR9, UR42, UR11, UR9 ;  /* 0x0000000b2a0972a4 */ /* 0x000fe2000f8e0209 */
[----:B-1----:R-:W-:Y:S01]  /*ea90*/  ISETP.NE.AND P0, PT, R11, 0x1, PT ;  /* 0x000000010b00780c */ /* 0x002fe20003f05270 */
[----:B------:R-:W-:Y:S01]  /*eaa0*/  IMAD.SHL.U32 R13, R4, 0x2, RZ ;  /* 0x00000002040d7824 */ /* 0x000fe200078e00ff */
[----:B------:R-:W-:Y:S01]  /*eab0*/  SEL R9, RZ, 0xffffffff, P1 ;  /* 0xffffffffff097807 */ /* 0x000fe20000800000 */
[----:B------:R-:W-:Y:S01]  /*eac0*/  ULDC.64 UR10, c[0x0][0xaf0] ;  /* 0x0002bc00000a7ab9 */ /* 0x000fe20000000a00 */
[----:B------:R-:W-:Y:S01]  /*ead0*/  SEL R6, RZ, 0x1, P3 ;  /* 0x00000001ff067807 */ /* 0x000fe20001800000 */
[----:B------:R-:W-:Y:S01]  /*eae0*/  UIMAD UR44, UR44, UR10, URZ ;  /* 0x0000000a2c2c72a4 */ /* 0x000fe2000f8e023f */
[----:B------:R-:W-:Y:S01]  /*eaf0*/  IMAD.MOV.U32 R3, RZ, RZ, R8 ;  /* 0x000000ffff037224 */ /* 0x000fe200078e0008 */
[----:B------:R-:W-:Y:S01]  /*eb00*/  UIMAD.WIDE.U32 UR8, UR45, UR10, UR8 ;  /* 0x0000000a2d0872a5 */ /* 0x000fe2000f8e0008 */
[----:B------:R-:W-:Y:S01]  /*eb10*/  IMAD.SHL.U32 R9, R9, 0x4, RZ ;  /* 0x0000000409097824 */ /* 0x000fe200078e00ff */
[----:B------:R-:W-:Y:S01]  /*eb20*/  LOP3.LUT R6, R13, 0x2, R6, 0xe2, !PT ;  /* 0x000000020d067812 */ /* 0x000fe200078ee206 */
[----:B------:R-:W-:Y:S01]  /*eb30*/  UIMAD UR4, UR45, UR11, UR44 ;  /* 0x0000000b2d0472a4 */ /* 0x000fe2000f8e022c */
[----:B-----5:R-:W-:Y:S01]  /*eb40*/  IMAD R25, R0, R11, RZ ;  /* 0x0000000b00197224 */ /* 0x020fe200078e02ff */
[----:B------:R-:W-:Y:S01]  /*eb50*/  ISETP.GE.AND P1, PT, R224, UR12, PT ;  /* 0x0000000ce0007c0c */ /* 0x000fe2000bf26270 */
[----:B------:R-:W0:Y:S01]  /*eb60*/  @P0 LDC R5, c[0x0][0xbec] ;  /* 0x0002fb00ff050b82 */ /* 0x000e220000000800 */
[----:B------:R-:W-:Y:S01]  /*eb70*/  LOP3.LUT R10, R9, 0x4, R6, 0xe2, !PT ;  /* 0x00000004090a7812 */ /* 0x000fe200078ee206 */
[----:B------:R-:W-:Y:S01]  /*eb80*/  UIADD3 UR4, UR9, UR4, URZ ;  /* 0x0000000409047290 */ /* 0x000fe2000fffe03f */
[----:B------:R-:W-:-:S02]  /*eb90*/  SEL R0, RZ, 0x80, P1 ;  /* 0x00000080ff007807 */ /* 0x000fc40000800000 */
[----:B------:R-:W-:Y:S02]  /*eba0*/  SHF.R.S32.HI R29, RZ, 0x1f, R188 ;  /* 0x0000001fff1d7819 */ /* 0x000fe400000114bc */
[----:B------:R-:W-:Y:S01]  /*ebb0*/  SHF.R.S32.HI R31, RZ, 0x1f, R224 ;  /* 0x0000001fff1f7819 */ /* 0x000fe200000114e0 */
[----:B------:R-:W1:Y:S01]  /*ebc0*/  @P0 LDC R7, c[0x0][0xbf0] ;  /* 0x0002fc00ff070b82 */ /* 0x000e620000000800 */
[----:B------:R-:W-:Y:S02]  /*ebd0*/  SHF.R.S32.HI R28, RZ, 0x1f, R189 ;  /* 0x0000001fff1c7819 */ /* 0x000fe400000114bd */
[----:B------:R-:W-:Y:S02]  /*ebe0*/  SHF.R.S32.HI R30, RZ, 0x1f, R225 ;  /* 0x0000001fff1e7819 */ /* 0x000fe400000114e1 */
        /* <DEDUP_REMOVED lines=27> */
[----:B------:R-:W-:Y:S02]  /*eda0*/  SEL R8, RZ, 0xffffffff, P0 ;  /* 0xffffffffff087807 */ /* 0x000fe40000000000 */
[----:B------:R-:W-:Y:S01]  /*edb0*/  ISETP.GE.AND P0, PT, R225, UR12, PT ;  /* 0x0000000ce1007c0c */ /* 0x000fe2000bf06270 */
[----:B------:R-:W-:Y:S01]  /*edc0*/  IMAD R3, R7, UR9, R6 ;  /* 0x0000000907037c24 */ /* 0x000fe2000f8e0206 */
[----:B------:R-:W-:Y:S01]  /*edd0*/  ULDC.64 UR8, c[0x0][0xa80] ;  /* 0x0002a00000087ab9 */ /* 0x000fe20000000a00 */
[----:B------:R-:W-:Y:S01]  /*ede0*/  IMAD.SHL.U32 R9, R8, 0x20, RZ ;  /* 0x0000002008097824 */ /* 0x000fe200078e00ff */
[----:B------:R-:W-:Y:S01]  /*edf0*/  SEL R7, RZ, 0x40, P0 ;  /* 0x00000040ff077807 */ /* 0x000fe20000000000 */
[----:B------:R-:W-:Y:S01]  /*ee00*/  IMAD.IADD R3, R5, 0x1, R3 ;  /* 0x0000000105037824 */ /* 0x000fe200078e0203 */
[----:B------:R-:W-:Y:S02]  /*ee10*/  LEA R20, P0, R4, UR8, 0x1 ;  /* 0x0000000804147c11 */ /* 0x000fe4000f8008ff */
[----:B------:R-:W-:-:S02]  /*ee20*/  LOP3.LUT R10, R13, 0x10, R10, 0xe2, !PT ;  /* 0x000000100d0a7812 */ /* 0x000fc400078ee20a */
[----:B------:R-:W-:Y:S01]  /*ee30*/  LEA.HI.X R3, R4, UR9, R3, 0x1, P0 ;  /* 0x0000000904037c11 */ /* 0x000fe200080f0c03 */
[----:B------:R0:W1:Y:S01]  /*ee40*/  SHFL.IDX PT, R6, R20, RZ, 0x181f ;  /* 0x00181fff14067589 */ /* 0x00006200000e0000 */
[----:B------:R-:W-:Y:S02]  /*ee50*/  ISETP.GE.AND P0, PT, R26, R25, PT ;  /* 0x000000191a00720c */ /* 0x000fe40003f06270 */
[----:B------:R-:W-:-:S04]  /*ee60*/  LOP3.LUT R10, R9, 0x20, R10, 0xe2, !PT ;  /* 0x00000020090a7812 */ /* 0x000fc800078ee20a */
[----:B------:R-:W-:Y:S02]  /*ee70*/  LOP3.LUT R21, R10, R7, RZ, 0xfc, !PT ;  /* 0x000000070a157212 */ /* 0x000fe400078efcff */
[----:B------:R0:W3:Y:S02]  /*ee80*/  SHFL.IDX PT, R7, R3, RZ, 0x181f ;  /* 0x00181fff03077589 */ /* 0x0000e400000e0000 */
[----:B------:R-:W-:-:S03]  /*ee90*/  LOP3.LUT R24, R21, R0, RZ, 0xfc, !PT ;  /* 0x0000000015187212 */ /* 0x000fc600078efcff */
[----:B------:R-:W-:Y:S05]  /*eea0*/  @P0 BRA `(.L_x_4640) ;  /* 0x00000000007c0947 */ /* 0x000fea0003800000 */
        /* <DEDUP_REMOVED lines=18> */
[----:B-1----:R-:W-:-:S02]  /*efd0*/  @!P1 LEA R8, P6, R187, R6, 0x1 ;  /* 0x00000006bb089211 */ /* 0x002fc400078c08ff */
        /* <DEDUP_REMOVED lines=12> */
.L_x_4640:
[----:B------:R-:W-:Y:S05]  /*f0a0*/  BSYNC B1 ;  /* 0x0000000000017941 */ /* 0x000fea0003800000 */
.L_x_4639:
[----:B------:R-:W-:Y:S01]  /*f0b0*/  VIADD R0, R26, 0x20 ;  /* 0x000000201a007836 */ /* 0x000fe20000000000 */
[----:B---34-:R4:W3:Y:S04]  /*f0c0*/  SHFL.IDX PT, R7, R3, 0x1, 0x181f ;  /* 0x00381f0003077f89 */ /* 0x0188e800000e0000 */
        /* <DEDUP_REMOVED lines=8> */
[----:B-1-3--:R-:W-:Y:S02]  /*f150*/  @!P1 IMAD.WIDE R4, R2, 0x2, R6 ;  /* 0x0000000202049825 */ /* 0x00afe400078e0206 */
        /* <DEDUP_REMOVED lines=15> */
[----:B-1----:R-:W-:-:S03]  /*f250*/  @!P1 LEA R4, P6, R187, R6, 0x1 ;  /* 0x00000006bb049211 */ /* 0x002fc600078c08ff */
        /* <DEDUP_REMOVED lines=9> */
.L_x_4633:
[----:B------:R-:W-:Y:S05]  /*f2f0*/  BSYNC B0 ;  /* 0x0000000000007941 */ /* 0x000fea0003800000 */
.L_x_4626:
[----:B------:R-:W-:Y:S02]  /*f300*/  ULDC UR4, c[0x0][0xc3c] ;  /* 0x00030f0000047ab9 */ /* 0x000fe40000000800 */
[----:B------:R-:W-:-:S06]  /*f310*/  UISETP.GE.AND UP0, UPT, UR7, UR4, UPT ;  /* 0x000000040700728c */ /* 0x000fcc000bf06270 */
[----:B------:R-:W-:-:S13]  /*f320*/  PLOP3.LUT P0, PT, PT, PT, UP0, 0x80, 0x0 ;  /* 0x000000000000781c */ /* 0x000fda0003f0f008 */
[----:B------:R-:W-:Y:S05]  /*f330*/  @!P0 BRA `(.L_x_4641) ;  /* 0xffffff2000288947 */ /* 0x000fea000383ffff */
[----:B------:R-:W-:Y:S05]  /*f340*/  EXIT ;  /* 0x000000000000794d */ /* 0x000fea0003800000 */
.L_x_4579:
        /* <DEDUP_REMOVED lines=18> */
.L_x_4642:
        /* <DEDUP_REMOVED lines=43> */
.L_x_4646:
        /* <DEDUP_REMOVED lines=39> */
.L_x_4644:
        /* <DEDUP_REMOVED lines=12> */
.L_x_4647:
        /* <DEDUP_REMOVED lines=63> */
.L_x_4648:
        /* <DEDUP_REMOVED lines=61> */
.L_x_4649:
[----:B01----:R-:W-:-:S05]  /*10210*/  LOP3.LUT R3, RZ, R2, RZ, 0x33, !PT ;  /* 0x00000002ff037212 */ /* 0x003fca00078e33ff */
[----:B------:R-:W-:-:S05]  /*10220*/  IMAD.IADD R2, R4, 0x1, R3 ;  /* 0x0000000104027824 */ /* 0x000fca00078e0203 */
[----:B------:R1:W-:Y:S01]  /*10230*/  STL [R1+0x4], R2 ;  /* 0x0000040201007387 */ /* 0x0003e20000100800 */
[----:B------:R-:W-:Y:S05]  /*10240*/  BRA `(.L_x_4650) ;  /* 0x0000000000107947 */ /* 0x000fea0003800000 */
.L_x_4645:
[----:B------:R-:W-:Y:S01]  /*10250*/  IMAD.U32 R2, RZ, RZ, UR6 ;  /* 0x00000006ff027e24 */ /* 0x000fe2000f8e00ff */
[----:B------:R0:W-:Y:S04]  /*10260*/  STL [R1+0x4], RZ ;  /* 0x000004ff01007387 */ /* 0x0001e80000100800 */
[----:B------:R0:W-:Y:S04]  /*10270*/  STL [R1+0x8], RZ ;  /* 0x000008ff01007387 */ /* 0x0001e80000100800 */
[----:B------:R0:W-:Y:S02]  /*10280*/  STL [R1], R2 ;  /* 0x0000000201007387 */ /* 0x0001e40000100800 */
.L_x_4650:
        /* <DEDUP_REMOVED lines=10> */
.L_x_4643:
        /* <DEDUP_REMOVED lines=30> */
.L_x_4771:
[----:B0-2---:R-:W2:Y:S01]  /*10510*/  LDL R0, [R1+0xc] ;  /* 0x00000c0001007983 */ /* 0x005ea20000100800 */
[----:B---3--:R-:W2:Y:S01]  /*10520*/  LDC.64 R2, c[0x0][0xc88] ;  /* 0x00032200ff027b82 */ /* 0x008ea20000000a00 */
[----:B------:R-:W-:Y:S05]  /*10530*/  YIELD ;  /* 0x0000000000007946 */ /* 0x000fea0003800000 */
[----:B------:R-:W-:Y:S01]  /*10540*/  ULDC.64 UR4, c[0x0][0xa28] ;  /* 0x00028a0000047ab9 */ /* 0x000fe20000000a00 */
[----:B-1----:R-:W-:Y:S01]  /*10550*/  IMAD.MOV.U32 R6, RZ, RZ, RZ ;  /* 0x000000ffff067224 */ /* 0x002fe200078e00ff */
[----:B------:R-:W-:Y:S01]  /*10560*/  ISETP.NE.U32.AND P0, PT, RZ, UR4, PT ;  /* 0x00000004ff007c0c */ /* 0x000fe2000bf05070 */
[----:B------:R-:W-:Y:S01]  /*10570*/  ULDC.64 UR8, c[0x0][0xa18] ;  /* 0x0002860000087ab9 */ /* 0x000fe20000000a00 */
[----:B------:R-:W-:Y:S01]  /*10580*/  ULDC.64 UR6, c[0x0][0xa08] ;  /* 0x0002820000067ab9 */ /* 0x000fe20000000a00 */
[----:B--2---:R-:W-:-:S05]  /*10590*/  IMAD.WIDE R2, R0, 0x4, R2 ;  /* 0x0000000400027825 */ /* 0x004fca00078e0202 */
[----:B------:R-:W2:Y:S01]  /*105a0*/  LDG.E R11, desc[UR40][R2.64] ;  /* 0x00000028020b7981 */ /* 0x000ea2000c1e1900 */
        /* <DEDUP_REMOVED lines=46> */
.L_x_4652:
[----:B------:R-:W2:Y:S01]  /*10890*/  LDL.LU R7, [R1+0x8] ;  /* 0x0000080001077983 */ /* 0x000ea20000300800 */
[----:B------:R-:W-:Y:S02]  /*108a0*/  ULDC.64 UR4, c[0x0][0xa20] ;  /* 0x0002880000047ab9 */ /* 0x000fe40000000a00 */
[----:B------:R-:W-:-:S04]  /*108b0*/  ISETP.NE.U32.AND P1, PT, RZ, UR4, PT ;  /* 0x00000004ff007c0c */ /* 0x000fc8000bf25070 */
[----:B------:R-:W-:Y:S02]  /*108c0*/  ISETP.NE.AND.EX P1, PT, RZ, UR5, PT, P1 ;  /* 0x00000005ff007c0c */ /* 0x000fe4000bf25310 */
[C---:B--2---:R-:W-:Y:S02]  /*108d0*/  LOP3.LUT R2, R7.reuse, 0xff000000, RZ, 0xc0, !PT ;  /* 0xff00000007027812 */ /* 0x044fe400078ec0ff */
        /* <DEDUP_REMOVED lines=10> */
[----:B--2---:R-:W-:-:S05]  /*10980*/  IADD3.X R7, R10, UR5, RZ, P0, !PT ;  /* 0x000000050a077c10 */ /* 0x004fca00087fe4ff */
[----:B------:R2:W5:Y:S01]  /*10990*/  LDG.E R6, desc[UR40][R6.64] ;  /* 0x0000002806067981 */ /* 0x000562000c1e1900 */
[----:B------:R-:W-:Y:S05]  /*109a0*/  BRA `(.L_x_4654) ;  /* 0x0000000000107947 */ /* 0x000fea0003800000 */
.L_x_4653:
[----:B------:R-:W-:Y:S05]  /*109b0*/  @!P0 BRA `(.L_x_4654) ;  /* 0x00000000000c8947 */ /* 0x000fea0003800000 */
[----:B------:R-:W3:Y:S04]  /*109c0*/  LDG.E R6, desc[UR40][R4.64] ;  /* 0x0000002804067981 */ /* 0x000ee8000c1e1900 */
[----:B------:R-:W3:Y:S02]  /*109d0*/  LDG.E R4, desc[UR40][R4.64+0x4] ;  /* 0x0000042804047981 */ /* 0x000ee4000c1e1900 */
[----:B---3--:R-:W-:-:S07]  /*109e0*/  IMAD.IADD R6, R4, 0x1, -R6 ;  /* 0x0000000104067824 */ /* 0x008fce00078e0a06 */
.L_x_4654:
[----:B------:R-:W3:Y:S01]  /*109f0*/  LDL R5, [R1+0x4] ;  /* 0x0000040001057983 */ /* 0x000ee20000100800 */
[----:B-----5:R-:W-:Y:S01]  /*10a00*/  IMAD.IADD R6, R6, 0x1, -R0 ;  /* 0x0000000106067824 */ /* 0x020fe200078e0a00 */
[----:B------:R-:W-:Y:S01]  /*10a10*/  BSSY B0, `(.L_x_4655) ;  /* 0x000003a000007945 */ /* 0x000fe20003800000 */
[----:B------:R-:W4:Y:S02]  /*10a20*/  LDC R0, c[0x0][0x448] ;  /* 0x00011200ff007b82 */ /* 0x000f240000000800 */
[----:B----4-:R-:W-:-:S13]  /*10a30*/  ISETP.NE.AND P0, PT, R0, 0x1, PT ;  /* 0x000000010000780c */ /* 0x010fda0003f05270 */
[----:B--2---:R-:W2:Y:S08]  /*10a40*/  @P0 LDC R3, c[0x0][0x44c] ;  /* 0x00011300ff030b82 */ /* 0x004eb00000000800 */
[----:B------:R-:W4:Y:S01]  /*10a50*/  @P0 LDC R4, c[0x0][0x450] ;  /* 0x00011400ff040b82 */ /* 0x000f220000000800 */
[----:B---3--:R-:W-:Y:S02]  /*10a60*/  IMAD.SHL.U32 R0, R5, 0x40, RZ ;  /* 0x0000004005007824 */ /* 0x008fe400078e00ff */
[----:B------:R-:W-:-:S02]  /*10a70*/  IMAD.MOV.U32 R5, RZ, RZ, RZ ;  /* 0x000000ffff057224 */ /* 0x000fc400078e00ff */
[----:B------:R-:W-:Y:S02]  /*10a80*/  VIADD R0, R0, 0x3f ;  /* 0x0000003f00007836 */ /* 0x000fe40000000000 */
[----:B------:R-:W-:Y:S02]  /*10a90*/  IMAD.MOV.U32 R10, RZ, RZ, R5 ;  /* 0x000000ffff0a7224 */ /* 0x000fe400078e0005 */
[----:B--2---:R-:W-:-:S05]  /*10aa0*/  @P0 IMAD.HI.U32 R3, R0, R3, RZ ;  /* 0x0000000300030227 */ /* 0x004fca00078e00ff */
[----:B----4-:R-:W-:Y:S01]  /*10ab0*/  @P0 SHF.R.U32.HI R0, RZ, R4, R3 ;  /* 0x00000004ff000219 */ /* 0x010fe20000011603 */
[C---:B------:R-:W-:Y:S01]  /*10ac0*/  VIADD R4, R6.reuse, 0x3f ;  /* 0x0000003f06047836 */ /* 0x040fe20000000000 */
[----:B------:R-:W-:Y:S02]  /*10ad0*/  IADD3 R3, R6, 0x40, -R9 ;  /* 0x0000004006037810 */ /* 0x000fe40007ffe809 */
[----:B01----:R-:W-:-:S03]  /*10ae0*/  LOP3.LUT R9, R2, 0xff, RZ, 0xc0, !PT ;  /* 0x000000ff02097812 */ /* 0x003fc600078ec0ff */
[----:B------:R-:W-:Y:S01]  /*10af0*/  IMAD.IADD R0, R3, 0x1, R0 ;  /* 0x0000000103007824 */ /* 0x000fe200078e0200 */
[----:B------:R-:W-:-:S04]  /*10b00*/  SHF.R.S32.HI R3, RZ, 0x1f, R4 ;  /* 0x0000001fff037819 */ /* 0x000fc80000011404 */
[----:B------:R-:W-:Y:S02]  /*10b10*/  LEA.HI R4, R3, R4, RZ, 0x6 ;  /* 0x0000000403047211 */ /* 0x000fe400078f30ff */
[----:B------:R-:W-:Y:S02]  /*10b20*/  SHF.R.S32.HI R3, RZ, 0x1f, R0 ;  /* 0x0000001fff037819 */ /* 0x000fe40000011400 */
[----:B------:R-:W-:Y:S02]  /*10b30*/  SHF.R.S32.HI R4, RZ, 0x6, R4 ;  /* 0x00000006ff047819 */ /* 0x000fe40000011404 */
[----:B------:R-:W-:Y:S02]  /*10b40*/  LEA.HI R3, R3, R0, RZ, 0x6 ;  /* 0x0000000003037211 */ /* 0x000fe400078f30ff */
[----:B------:R-:W-:Y:S02]  /*10b50*/  SHF.R.U32.HI R0, RZ, 0x10, R2 ;  /* 0x00000010ff007819 */ /* 0x000fe40000011602 */
[----:B------:R-:W-:-:S02]  /*10b60*/  SHF.R.S32.HI R3, RZ, 0x6, R3 ;  /* 0x00000006ff037819 */ /* 0x000fc40000011403 */
[----:B------:R-:W-:Y:S02]  /*10b70*/  ISETP.NE.AND P0, PT, R0, RZ, PT ;  /* 0x000000ff0000720c */ /* 0x000fe40003f05270 */
[----:B------:R-:W-:-:S04]  /*10b80*/  VIMNMX R8, R4, R3, PT ;  /* 0x0000000304087248 */ /* 0x000fc80003fe0100 */
[----:B------:R-:W-:Y:S01]  /*10b90*/  ISETP.GE.AND P1, PT, R8, 0x1, PT ;  /* 0x000000010800780c */ /* 0x000fe20003f26270 */
[----:B------:R0:W-:Y:S04]  /*10ba0*/  STL [R1+0x30], R8 ;  /* 0x0000300801007387 */ /* 0x0001e80000100800 */
[----:B------:R0:W-:Y:S02]  /*10bb0*/  STL [R1+0x3c], R5 ;  /* 0x00003c0501007387 */ /* 0x0001e40000100800 */
[----:B------:R-:W1:Y:S02]  /*10bc0*/  @!P0 LDC R0, c[0x0][0x9f0] ;  /* 0x00027c00ff008b82 */ /* 0x000e640000000800 */
[----:B------:R0:W-:Y:S04]  /*10bd0*/  STL [R1+0x54], R9 ;  /* 0x0000540901007387 */ /* 0x0001e80000100800 */
[----:B------:R-:W-:Y:S05]  /*10be0*/  @!P1 BRA `(.L_x_4656) ;  /* 0x0000000000709947 */ /* 0x000fea0003800000 */
[----:B-1----:R-:W-:-:S04]  /*10bf0*/  IABS R4, R0 ;  /* 0x0000000000047213 */ /* 0x002fc80000000000 */
[----:B------:R-:W1:Y:S08]  /*10c00*/  I2F.RP R2, R4 ;  /* 0x0000000400027306 */ /* 0x000e700000209400 */
[----:B-1----:R-:W1:Y:S02]  /*10c10*/  MUFU.RCP R2, R2 ;  /* 0x0000000200027308 */ /* 0x002e640000001000 */
[----:B-1----:R-:W-:-:S06]  /*10c20*/  VIADD R2, R2, 0xffffffe ;  /* 0x0ffffffe02027836 */ /* 0x002fcc0000000000 */
[----:B------:R-:W1:Y:S02]  /*10c30*/  F2I.FTZ.U32.TRUNC.NTZ R3, R2 ;  /* 0x0000000200037305 */ /* 0x000e64000021f000 */
[----:B-1----:R-:W-:-:S04]  /*10c40*/  IMAD.MOV R2, RZ, RZ, -R3 ;  /* 0x000000ffff027224 */ /* 0x002fc800078e0a03 */
[----:B0-----:R-:W-:Y:S02]  /*10c50*/  IMAD R5, R2, R4, RZ ;  /* 0x0000000402057224 */ /* 0x001fe400078e02ff */
[----:B------:R-:W-:-:S04]  /*10c60*/  IMAD.MOV.U32 R2, RZ, RZ, RZ ;  /* 0x000000ffff027224 */ /* 0x000fc800078e00ff */
[----:B------:R-:W-:Y:S01]  /*10c70*/  IMAD.HI.U32 R7, R3, R5, R2 ;  /* 0x0000000503077227 */ /* 0x000fe200078e0002 */
        /* <DEDUP_REMOVED lines=19> */
.L_x_4656:
[----:B------:R-:W-:Y:S05]  /*10db0*/  BSYNC B0 ;  /* 0x0000000000007941 */ /* 0x000fea0003800000 */
.L_x_4655:
[----:B-1----:R-:W-:Y:S01]  /*10dc0*/  IMAD.MOV.U32 R0, RZ, RZ, R10 ;  /* 0x000000ffff007224 */ /* 0x002fe200078e000a */
[----:B------:R-:W-:Y:S03]  /*10dd0*/  BSSY B7, `(.L_x_4657) ;  /* 0x00004b7000077945 */ /* 0x000fe60003800000 */
[----:B------:R-:W-:-:S05]  /*10de0*/  IMAD R2, R9, R0, RZ ;  /* 0x0000000009027224 */ /* 0x000fca00078e02ff */
[----:B------:R-:W-:Y:S01]  /*10df0*/  VIADDMNMX R0, R2, R0, R8, PT ;  /* 0x0000000002007246 */ /* 0x000fe20003800108 */
[----:B------:R1:W-:Y:S03]  /*10e00*/  STL [R1+0x20], R2 ;  /* 0x0000200201007387 */ /* 0x0003e60000100800 */
[----:B------:R-:W-:Y:S01]  /*10e10*/  ISETP.GT.AND P0, PT, R0, R2, PT ;  /* 0x000000020000720c */ /* 0x000fe20003f04270 */
[----:B------:R1:W-:-:S12]  /*10e20*/  STL [R1+0x34], R0 ;  /* 0x0000340001007387 */ /* 0x0003d80000100800 */
[----:B------:R-:W-:Y:S05]  /*10e30*/  @P0 BRA `(.L_x_4658) ;  /* 0x0000000000480947 */ /* 0x000fea0003800000 */
[----:B-1----:R-:W1:Y:S02]  /*10e40*/  S2R R0, SR_TID.X ;  /* 0x0000000000007919 */ /* 0x002e640000002100 */
[----:B-1----:R-:W-:-:S04]  /*10e50*/  LOP3.LUT R0, R0, 0x7f, RZ, 0xc0, !PT ;  /* 0x0000007f00007812 */ /* 0x002fc800078ec0ff */
[----:B------:R-:W-:-:S13]  /*10e60*/  ISETP.NE.AND P0, PT, R0, RZ, PT ;  /* 0x000000ff0000720c */ /* 0x000fda0003f05270 */
[----:B------:R-:W-:Y:S05]  /*10e70*/  @P0 BRA `(.L_x_4659) ;  /* 0x0000004800b00947 */ /* 0x000fea0003800000 */
[----:B0-----:R-:W0:Y:S01]  /*10e80*/  S2R R5, SR_LANEID ;  /* 0x0000000000057919 */ /* 0x001e220000000000 */
[----:B------:R-:W-:Y:S01]  /*10e90*/  VOTEU.ANY UR4, UPT, PT ;  /* 0x0000000000047886 */ /* 0x000fe200038e0100 */
[----:B------:R-:W1:Y:S01]  /*10ea0*/  LDC.64 R2, c[0x0][0xc60] ;  /* 0x00031800ff027b82 */ /* 0x000e620000000a00 */
[----:B------:R-:W0:Y:S02]  /*10eb0*/  FLO.U32 R0, UR4 ;  /* 0x0000000400007d00 */ /* 0x000e2400080e0000 */
[----:B0-----:R-:W-:-:S06]  /*10ec0*/  ISETP.EQ.U32.AND P0, PT, R0, R5, PT ;  /* 0x000000050000720c */ /* 0x001fcc0003f02070 */
[----:B------:R-:W1:Y:S07]  /*10ed0*/  POPC R5, UR4 ;  /* 0x0000000400057d09 */ /* 0x000e6e0008000000 */
[----:B-1----:R-:W3:Y:S01]  /*10ee0*/  @P0 ATOMG.E.ADD.STRONG.GPU PT, R3, desc[UR40][R2.64], R5 ;  /* 0x00000005020309a8 */ /* 0x002ee200081ee1e8 */
[----:B------:R-:W0:Y:S02]  /*10ef0*/  S2R R4, SR_LTMASK ;  /* 0x0000000000047919 */ /* 0x000e240000003900 */
[----:B0-----:R-:W-:-:S04]  /*10f00*/  LOP3.LUT R4, R4, UR4, RZ, 0xc0, !PT ;  /* 0x0000000404047c12 */ /* 0x001fc8000f8ec0ff */
[----:B------:R-:W0:Y:S01]  /*10f10*/  POPC R7, R4 ;  /* 0x0000000400077309 */ /* 0x000e220000000000 */
[----:B---3--:R-:W0:Y:S02]  /*10f20*/  SHFL.IDX PT, R0, R3, R0, 0x1f ;  /* 0x00001f0003007589 */ /* 0x008e2400000e0000 */
[----:B0-----:R-:W-:-:S05]  /*10f30*/  IADD3 R0, R0, UR37, R7 ;  /* 0x0000002500007c10 */ /* 0x001fca000fffe007 */
[----:B------:R1:W-:Y:S01]  /*10f40*/  STL [R1], R0 ;  /* 0x0000000001007387 */ /* 0x0003e20000100800 */
[----:B------:R-:W-:Y:S05]  /*10f50*/  BRA `(.L_x_4659) ;  /* 0x0000004800787947 */ /* 0x000fea0003800000 */
.L_x_4658:
[----:B-1----:R-:W-:Y:S01]  /*10f60*/  VIADD R0, R19, 0x22400 ;  /* 0x0002240013007836 */ /* 0x002fe20000000000 */
        /* <DEDUP_REMOVED lines=19> */
.L_x_4661:
[----:B------:R-:W-:Y:S05]  /*110a0*/  BSYNC B6 ;  /* 0x0000000000067941 */ /* 0x000fea0003800000 */
.L_x_4660:
        /* <DEDUP_REMOVED lines=9> */
[----:B------:R-:W-:Y:S02]  /*11140*/  IMAD.U32 R4, RZ, RZ, UR6 ;  /* 0x00000006ff047e24 */ /* 0x000fe4000f8e00ff */
[----:B0-----:R-:W-:Y:S02]  /*11150*/  IMAD.U32 R5, RZ, RZ, UR7 ;  /* 0x00000007ff057e24 */ /* 0x001fe4000f8e00ff */
[----:B------:R-:W-:Y:S02]  /*11160*/  IMAD.U32 R6, RZ, RZ, UR8 ;  /* 0x00000008ff067e24 */ /* 0x000fe4000f8e00ff */
[----:B------:R-:W-:-:S02]  /*11170*/  IMAD.U32 R7, RZ, RZ, UR9 ;  /* 0x00000009ff077e24 */ /* 0x000fc4000f8e00ff */
[----:B--2---:R-:W-:Y:S02]  /*11180*/  IMAD.U32 R10, RZ, RZ, UR4 ;  /* 0x00000004ff0a7e24 */ /* 0x004fe4000f8e00ff */
[----:B------:R-:W-:Y:S02]  /*11190*/  IMAD.U32 R11, RZ, RZ, UR5 ;  /* 0x00000005ff0b7e24 */ /* 0x000fe4000f8e00ff */
[----:B------:R-:W-:Y:S02]  /*111a0*/  IMAD.MOV.U32 R8, RZ, RZ, 0x70 ;  /* 0x00000070ff087424 */ /* 0x000fe400078e00ff */
[----:B------:R-:W-:Y:S02]  /*111b0*/  IMAD.MOV.U32 R12, RZ, RZ, 0x1 ;  /* 0x00000001ff0c7424 */ /* 0x000fe400078e00ff */
[----:B-1----:R-:W-:-:S07]  /*111c0*/  IMAD.MOV.U32 R13, RZ, RZ, RZ ;  /* 0x000000ffff0d7224 */ /* 0x002fce00078e00ff */
[----:B------:R-:W-:-:S07]  /*111d0*/  LEPC R20, `(.L_x_4664) ;  /* 0x000000001014794e */ /* 0x000fce0000000000 */
[----:B---3--:R-:W-:Y:S05]  /*111e0*/  CALL.ABS.NOINC R2 ;  /* 0x0000000002007343 */ /* 0x008fea0003c00000 */
.L_x_4664:
        /* <DEDUP_REMOVED lines=16> */
.L_x_4663:
[----:B------:R-:W-:Y:S05]  /*112f0*/  BSYNC B6 ;  /* 0x0000000000067941 */ /* 0x000fea0003800000 */
.L_x_4662:
[----:B------:R-:W3:Y:S01]  /*11300*/  LDL.LU R4, [R1+0x18] ;  /* 0x0000180001047983 */ /* 0x000ee20000300800 */
[----:B------:R-:W-:-:S03]  /*11310*/  ULDC.64 UR4, c[0x0][0x9f8] ;  /* 0x00027e0000047ab9 */ /* 0x000fc60000000a00 */
[----:B------:R-:W4:Y:S01]  /*11320*/  LDL R7, [R1+0x8] ;  /* 0x0000080001077983 */ /* 0x000f220000100800 */
[----:B------:R-:W-:-:S03]  /*11330*/  ISETP.NE.U32.AND P0, PT, RZ, UR4, PT ;  /* 0x00000004ff007c0c */ /* 0x000fc6000bf05070 */
[----:B------:R-:W5:Y:S01]  /*11340*/  LDL R0, [R1+0x34] ;  /* 0x0000340001007983 */ /* 0x000f620000100800 */
[----:B------:R-:W-:-:S13]  /*11350*/  ISETP.NE.AND.EX P0, PT, RZ, UR5, PT, P0 ;  /* 0x00000005ff007c0c */ /* 0x000fda000bf05300 */
[----:B------:R-:W-:-:S04]  /*11360*/  @P0 IADD3 R2, P1, R16, UR4, RZ ;  /* 0x0000000410020c10 */ /* 0x000fc8000ff3e0ff */
[----:B---3--:R-:W-:Y:S01]  /*11370*/  @P0 IADD3.X R3, R4, UR5, RZ, P1, !PT ;  /* 0x0000000504030c10 */ /* 0x008fe20008ffe4ff */
[----:B------:R-:W-:-:S04]  /*11380*/  ULDC.64 UR4, c[0x0][0xa08] ;  /* 0x0002820000047ab9 */ /* 0x000fc80000000a00 */
[----:B----4-:R1:W0:Y:S02]  /*11390*/  @P0 LDG.E R7, desc[UR40][R2.64] ;  /* 0x0000002802070981 */ /* 0x010224000c1e1900 */
[----:B-1----:R-:W1:Y:S01]  /*113a0*/  LDC.64 R2, c[0x0][0x418] ;  /* 0x00010600ff027b82 */ /* 0x002e620000000a00 */
[----:B-----5:R-:W-:Y:S01]  /*113b0*/  VIADD R0, R0, 0xffffffff ;  /* 0xffffffff00007836 */ /* 0x020fe20000000000 */
[----:B0-----:R-:W-:Y:S01]  /*113c0*/  SHF.R.S32.HI R8, RZ, 0x1f, R7 ;  /* 0x0000001fff087819 */ /* 0x001fe20000011407 */
[----:B------:R0:W-:Y:S04]  /*113d0*/  @P0 STL [R1+0x8], R7 ;  /* 0x0000080701000387 */ /* 0x0001e80000100800 */
[----:B------:R0:W-:Y:S01]  /*113e0*/  STL [R1+0x18], R8 ;  /* 0x0000180801007387 */ /* 0x0001e20000100800 */
[----:B-1----:R-:W-:Y:S01]  /*113f0*/  LOP3.LUT P0, RZ, R2, UR4, RZ, 0xfc, !PT ;  /* 0x0000000402ff7c12 */ /* 0x002fe2000f80fcff */
[----:B------:R-:W-:-:S03]  /*11400*/  UMOV UR4, 0xffffffff ;  /* 0xffffffff00047882 */ /* 0x000fc60000000000 */
[----:B------:R-:W-:-:S04]  /*11410*/  LOP3.LUT P0, RZ, R3, UR5, RZ, 0xfc, P0 ;  /* 0x0000000503ff7c12 */ /* 0x000fc8000800fcff */
[----:B------:R-:W-:Y:S01]  /*11420*/  SEL R16, R7, RZ, !P0 ;  /* 0x000000ff07107207 */ /* 0x000fe20004000000 */
[----:B0-----:R-:W-:Y:S08]  /*11430*/  BRA.DIV UR4, `(.L_x_4665) ;  /* 0x0000005e04787947 */ /* 0x001ff0000b800000 */
[----:B------:R-:W0:Y:S02]  /*11440*/  S2R R4, SR_TID.X ;  /* 0x0000000000047919 */ /* 0x000e240000002100 */
[----:B0-----:R-:W-:-:S04]  /*11450*/  SHF.R.U32.HI R4, RZ, 0x5, R4 ;  /* 0x00000005ff047819 */ /* 0x001fc80000011604 */
[----:B------:R-:W-:-:S05]  /*11460*/  LOP3.LUT R4, R4, 0x3, RZ, 0xc0, !PT ;  /* 0x0000000304047812 */ /* 0x000fca00078ec0ff */
[----:B------:R0:W1:Y:S02]  /*11470*/  SHFL.IDX PT, R14, R4, RZ, 0x1f ;  /* 0x00001fff040e7589 */ /* 0x00006400000e0000 */
.L_x_4788:
[----:B------:R3:W-:Y:S01]  /*11480*/  STL [R1+0x28], R0 ;  /* 0x0000280001007387 */ /* 0x0007e20000100800 */
[----:B-1----:R-:W-:Y:S02]  /*11490*/  ISETP.NE.AND P0, PT, R14, RZ, PT ;  /* 0x000000ff0e00720c */ /* 0x002fe40003f05270 */
[----:B------:R-:W-:Y:S02]  /*114a0*/  PLOP3.LUT P1, PT, PT, PT, PT, 0x8, 0x0 ;  /* 0x000000000000781c */ /* 0x000fe40003f2e170 */
[----:B------:R-:W-:-:S11]  /*114b0*/  LOP3.LUT R18, R18, 0xfffffffe, RZ, 0xc0, !PT ;  /* 0xfffffffe12127812 */ /* 0x000fd600078ec0ff */
[----:B------:R-:W-:Y:S01]  /*114c0*/  @P1 LOP3.LUT R18, R18, 0x1, RZ, 0xfc, !PT ;  /* 0x0000000112121812 */ /* 0x000fe200078efcff */
[----:B---3--:R-:W-:Y:S06]  /*114d0*/  @P0 BRA `(.L_x_4666) ;  /* 0x00000004000c0947 */ /* 0x008fec0003800000 */
[----:B------:R-:W-:-:S03]  /*114e0*/  UMOV UR4, 0xffffffff ;  /* 0xffffffff00047882 */ /* 0x000fc60000000000 */
[----:B------:R-:W-:Y:S05]  /*114f0*/  BRA.DIV UR4, `(.L_x_4667) ;  /* 0x0000005e047c7947 */ /* 0x000fea000b800000 */
[----:B------:R-:W-:-:S13]  /*11500*/  ELECT P6, URZ, PT ;  /* 0x00000000003f782f */ /* 0x000fda00038c0000 */
.L_x_4791:
[----:B------:R-:W-:Y:S05]  /*11510*/  @!P6 BRA `(.L_x_4666) ;  /* 0x0000000000fce947 */ /* 0x000fea0003800000 */
[----:B------:R-:W-:-:S04]  /*11520*/  ISETP.NE.U32.AND P0, PT, R2, RZ, PT ;  /* 0x000000ff0200720c */ /* 0x000fc80003f05070 */
[----:B------:R-:W-:-:S13]  /*11530*/  ISETP.NE.AND.EX P0, PT, R3, RZ, PT, P0 ;  /* 0x000000ff0300720c */ /* 0x000fda0003f05300 */
[----:B------:R-:W-:Y:S05]  /*11540*/  @!P0 BRA `(.L_x_4668) ;  /* 0x0000000000508947 */ /* 0x000fea0003800000 */
[----:B------:R-:W1:Y:S01]  /*11550*/  LDC R6, c[0x0][0x43c] ;  /* 0x00010f00ff067b82 */ /* 0x000e620000000800 */
[----:B------:R-:W-:Y:S01]  /*11560*/  IMAD.MOV.U32 R9, RZ, RZ, R0 ;  /* 0x000000ffff097224 */ /* 0x000fe200078e0000 */
[----:B------:R-:W-:-:S03]  /*11570*/  ULDC.64 UR4, c[0x0][0x428] ;  /* 0x00010a0000047ab9 */ /* 0x000fc60000000a00 */
[----:B------:R-:W-:Y:S01]  /*11580*/  IMAD.MOV.U32 R0, RZ, RZ, R9 ;  /* 0x000000ffff007224 */ /* 0x000fe200078e0009 */
[----:B-1----:R-:W-:-:S13]  /*11590*/  ISETP.NE.AND P0, PT, R6, 0x1, PT ;  /* 0x000000010600780c */ /* 0x002fda0003f05270 */
[----:B0-----:R-:W0:Y:S02]  /*115a0*/  @P0 LDC.64 R4, c[0x0][0x440] ;  /* 0x00011000ff040b82 */ /* 0x001e240000000a00 */
        /* <DEDUP_REMOVED lines=14> */
.L_x_4668:
[----:B------:R-:W3:Y:S04]  /*11690*/  LDL R0, [R1+0x10] ;  /* 0x0000100001007983 */ /* 0x000ee80000100800 */
[----:B-1----:R-:W4:Y:S01]  /*116a0*/  LDL R2, [R1+0x14] ;  /* 0x0000140001027983 */ /* 0x002f220000100800 */
[----:B---3--:R-:W-:Y:S01]  /*116b0*/  IMAD R0, R0, 0x8, R19 ;  /* 0x0000000800007824 */ /* 0x008fe200078e0213 */
[----:B----4-:R-:W-:-:S04]  /*116c0*/  SHF.L.U32 R2, R2, 0x1f, RZ ;  /* 0x0000001f02027819 */ /* 0x010fc800000006ff */
[----:B------:R-:W1:Y:S02]  /*116d0*/  SYNCS.PHASECHK.TRANS64.TRYWAIT P0, [R0+URZ+0x28c40], R2 ;  /* 0x028c4002000075a7 */ /* 0x000e64000800017f */
[----:B-1----:R-:W-:Y:S05]  /*116e0*/  @!P0 BRA `(.L_x_4669) ;  /* 0x0000005c00208947 */ /* 0x002fea0003800000 */
.L_x_4792:
        /* <DEDUP_REMOVED lines=11> */
.L_x_4670:
[----:B------:R-:W3:Y:S04]  /*117a0*/  LDL R3, [R1+0x10] ;  /* 0x0000100001037983 */ /* 0x000ee80000100800 */
[----:B0-----:R-:W4:Y:S04]  /*117b0*/  LDL R4, [R1+0x28] ;  /* 0x0000280001047983 */ /* 0x001f280000100800 */
[----:B-1----:R-:W2:Y:S01]  /*117c0*/  LDL R2, [R1+0x1c] ;  /* 0x00001c0001027983 */ /* 0x002ea20000100800 */
        /* <DEDUP_REMOVED lines=11> */
[----:B---3--:R-:W-:Y:S01]  /*11880*/  IMAD R0, R3, 0x2000, R19 ;  /* 0x0000200003007824 */ /* 0x008fe200078e0213 */
[----:B----4-:R-:W-:-:S04]  /*11890*/  R2UR UR11, R4 ;  /* 0x00000000040b72ca */ /* 0x010fc800000e0000 */
[----:B------:R-:W-:Y:S02]  /*118a0*/  R2UR UR8, R0 ;  /* 0x00000000000872ca */ /* 0x000fe400000e0000 */
[----:B--2---:R-:W-:-:S11]  /*118b0*/  R2UR UR4, R2 ;  /* 0x00000000020472ca */ /* 0x004fd600000e0000 */
[----:B------:R-:W-:Y:S02]  /*118c0*/  UIADD3 UR8, UR8, 0x22400, URZ ;  /* 0x0002240008087890 */ /* 0x000fe4000fffe03f */
[----:B------:R-:W-:-:S03]  /*118d0*/  ULEA UR11, UR11, UR4, 0x6 ;  /* 0x000000040b0b7291 */ /* 0x000fc6000f8e303f */
[----:B------:R-:W-:-:S06]  /*118e0*/  UMOV UR4, 0x0 ;  /* 0x0000000000047882 */ /* 0x000fcc0000000000 */
[----:B------:R1:W-:Y:S02]  /*118f0*/  UTMALDG.4D [UR8], [UR6], desc[UR4] ;  /* 0x00000408060075b4 */ /* 0x0003e40008019000 */
[----:B-1----:R-:W-:Y:S01]  /*11900*/  NOP ;  /* 0x0000000000007918 */ /* 0x002fe20000000000 */
.L_x_4666:
[----:B------:R-:W3:Y:S04]  /*11910*/  LDL.LU R3, [R1+0x38] ;  /* 0x0000380001037983 */ /* 0x000ee80000300800 */
[----:B------:R-:W4:Y:S04]  /*11920*/  LDL.LU R5, [R1+0x24] ;  /* 0x0000240001057983 */ /* 0x000f280000300800 */
[----:B0-----:R-:W5:Y:S01]  /*11930*/  LDL.LU R4, [R1+0x44] ;  /* 0x0000440001047983 */ /* 0x001f620000300800 */
        /* <DEDUP_REMOVED lines=9> */
[----:B---3--:R-:W-:Y:S02]  /*119d0*/  SHF.R.S32.HI R0, RZ, 0x1f, R3 ;  /* 0x0000001fff007819 */ /* 0x008fe40000011403 */
[----:B----4-:R-:W-:-:S03]  /*119e0*/  SEL R5, R5, RZ, !P0 ;  /* 0x000000ff05057207 */ /* 0x010fc60004000000 */
[----:B------:R-:W-:Y:S01]  /*119f0*/  IMAD R0, R0, UR4, RZ ;  /* 0x0000000400007c24 */ /* 0x000fe2000f8e02ff */
[----:B-----5:R-:W-:-:S03]  /*11a00*/  SEL R4, R4, RZ, !P0 ;  /* 0x000000ff04047207 */ /* 0x020fc60004000000 */
        /* <DEDUP_REMOVED lines=23> */
[----:B0-----:R-:W-:Y:S05]  /*11b80*/  CALL.ABS.NOINC R2 ;  /* 0x0000000002007343 */ /* 0x001fea0003c00000 */
.L_x_4672:
[----:B------:R-:W-:Y:S05]  /*11b90*/  BSYNC B6 ;  /* 0x0000000000067941 */ /* 0x000fea0003800000 */
.L_x_4671:
[----:B0-----:R-:W3:Y:S01]  /*11ba0*/  LDL.LU R0, [R1+0x44] ;  /* 0x0000440001007983 */ /* 0x001ee20000300800 */
[----:B------:R-:W-:Y:S01]  /*11bb0*/  ULDC.64 UR4, c[0x0][0x2d8] ;  /* 0x0000b60000047ab9 */ /* 0x000fe20000000a00 */
[----:B------:R-:W0:Y:S01]  /*11bc0*/  LDC R7, c[0x0][0x448] ;  /* 0x00011200ff077b82 */ /* 0x000e220000000800 */
[----:B------:R-:W-:Y:S01]  /*11bd0*/  ULDC UR6, c[0x0][0x2b8] ;  /* 0x0000ae0000067ab9 */ /* 0x000fe20000000800 */
[----:B------:R-:W4:Y:S04]  /*11be0*/  LDL.LU R4, [R1+0x38] ;  /* 0x0000380001047983 */ /* 0x000f280000300800 */
[----:B------:R-:W4:Y:S04]  /*11bf0*/  LDL.LU.64 R2, [R1+0x48] ;  /* 0x0000480001027983 */ /* 0x000f280000300a00 */
[----:B------:R-:W3:Y:S04]  /*11c00*/  LDL.LU R5, [R1+0x24] ;  /* 0x0000240001057983 */ /* 0x000ee80000300800 */
[----:B--2---:R-:W2:Y:S04]  /*11c10*/  LDL R10, [R1+0x4] ;  /* 0x00000400010a7983 */ /* 0x004ea80000100800 */
[----:B------:R1:W5:Y:S01]  /*11c20*/  LDL R8, [R1+0x58] ;  /* 0x0000580001087983 */ /* 0x0003620000100800 */
[----:B0-----:R-:W-:-:S13]  /*11c30*/  ISETP.NE.AND P0, PT, R7, 0x1, PT ;  /* 0x000000010700780c */ /* 0x001fda0003f05270 */
[----:B------:R-:W0:Y:S01]  /*11c40*/  @P0 LDC R6, c[0x0][0x450] ;  /* 0x00011400ff060b82 */ /* 0x000e220000000800 */
[----:B------:R-:W1:Y:S02]  /*11c50*/  S2R R9, SR_TID.X ;  /* 0x0000000000097919 */ /* 0x000e640000002100 */
[----:B-1----:R-:W-:-:S05]  /*11c60*/  IMAD.SHL.U32 R9, R9, 0x8, RZ ;  /* 0x0000000809097824 */ /* 0x002fca00078e00ff */
[----:B------:R-:W-:Y:S01]  /*11c70*/  LOP3.LUT R9, R9, 0x38, RZ, 0xc0, !PT ;  /* 0x0000003809097812 */ /* 0x000fe200078ec0ff */
[----:B----4-:R-:W-:Y:S02]  /*11c80*/  IMAD.MOV.U32 R3, RZ, RZ, R4 ;  /* 0x000000ffff037224 */ /* 0x010fe400078e0004 */
[----:B------:R-:W1:Y:S01]  /*11c90*/  S2R R4, SR_TID.X ;  /* 0x0000000000047919 */ /* 0x000e620000002100 */
[----:B------:R-:W-:-:S04]  /*11ca0*/  IMAD.WIDE.U32 R2, R17, UR4, R2 ;  /* 0x0000000411027c25 */ /* 0x000fc8000f8e0002 */
[----:B------:R-:W-:Y:S01]  /*11cb0*/  IMAD R3, R17, UR5, R3 ;  /* 0x0000000511037c24 */ /* 0x000fe2000f8e0203 */
[----:B------:R-:W-:Y:S02]  /*11cc0*/  ULDC.64 UR4, c[0x0][0x2e0] ;  /* 0x0000b80000047ab9 */ /* 0x000fe40000000a00 */
[----:B---3--:R-:W-:Y:S02]  /*11cd0*/  IMAD R0, R0, UR4, RZ ;  /* 0x0000000400007c24 */ /* 0x008fe4000f8e02ff */
[----:B------:R-:W-:-:S04]  /*11ce0*/  IMAD.WIDE.U32 R2, R5, UR4, R2 ;  /* 0x0000000405027c25 */ /* 0x000fc8000f8e0002 */
        /* <DEDUP_REMOVED lines=9> */
[----:B--2---:R-:W-:-:S04]  /*11d80*/  IMAD R4, R10, 0x40, R4 ;  /* 0x000000400a047824 */ /* 0x004fc800078e0204 */
        /* <DEDUP_REMOVED lines=27> */
[C---:B------:R-:W-:Y:S02]  /*11f40*/  VIADD R5, R3.reuse, 0x10 ;  /* 0x0000001003057836 */ /* 0x040fe40000000000 */
        /* <DEDUP_REMOVED lines=26> */
[----:B------:R-:W-:Y:S01]  /*120f0*/  @!P1 IMAD.MOV.U32 R6, RZ, RZ, R5 ;  /* 0x000000ffff069224 */ /* 0x000fe200078e0005 */
[----:B------:R-:W0:Y:S04]  /*12100*/  SHFL.IDX PT, R0, R0, 0x3, 0x181f ;  /* 0x00781f0000007f89 */ /* 0x000e2800000e0000 */
[----:B------:R1:W-:Y:S04]  /*12110*/  @!P1 LDGSTS.E.BYPASS.LTC128B.128 [R8+0x21400], desc[UR40][R6.64], !P0 ;  /* 0x2140000006089fae */ /* 0x0003e8000c101d68 */
[----:B------:R-:W2:Y:S02]  /*12120*/  SHFL.IDX PT, R4, R4, 0x3, 0x181f ;  /* 0x00781f0004047f89 */ /* 0x000ea400000e0000 */
.L_x_4801:
[----:B------:R-:W-:-:S05]  /*12130*/  VIADD R3, R3, 0x30 ;  /* 0x0000003003037836 */ /* 0x000fca0000000000 */
[----:B------:R-:W-:-:S13]  /*12140*/  ISETP.GE.AND P1, PT, R3, R2, PT ;  /* 0x000000020300720c */ /* 0x000fda0003f26270 */
[----:B--2---:R-:W-:-:S05]  /*12150*/  @!P1 LEA R2, P2, R9, R4, 0x1 ;  /* 0x0000000409029211 */ /* 0x004fca00078408ff */
[----:B0-----:R-:W-:-:S05]  /*12160*/  @!P1 IMAD.X R3, RZ, RZ, R0, P2 ;  /* 0x000000ffff039224 */ /* 0x001fca00010e0600 */
[----:B------:R-:W-:Y:S01]  /*12170*/  @!PT LDS RZ, [RZ] ;  /* 0x00000000fffff984 */ /* 0x000fe20000000800 */
[----:B------:R-:W-:Y:S01]  /*12180*/  @!PT LDS RZ, [RZ] ;  /* 0x00000000fffff984 */ /* 0x000fe20000000800 */
[----:B------:R-:W-:Y:S01]  /*12190*/  @!PT LDS RZ, [RZ] ;  /* 0x00000000fffff984 */ /* 0x000fe20000000800 */
[----:B------:R0:W-:Y:S01]  /*121a0*/  @!P1 LDGSTS.E.BYPASS.LTC128B.128 [R8+0x21c00], desc[UR40][R2.64], !P0 ;  /* 0x21c0000002089fae */ /* 0x0001e2000c101d68 */
[----:B------:R-:W-:Y:S01]  /*121b0*/  PLOP3.LUT P0, PT, PT, PT, PT, 0x80, 0x0 ;  /* 0x000000000000781c */ /* 0x000fe20003f0f070 */
[----:B------:R-:W-:-:S12]  /*121c0*/  NOP ;  /* 0x0000000000007918 */ /* 0x000fd80000000000 */
.L_x_4674:
        /* <DEDUP_REMOVED lines=18> */
.L_x_4802:
[----:B------:R-:W-:Y:S05]  /*122f0*/  BSYNC B0 ;  /* 0x0000000000007941 */ /* 0x000fea0003800000 */
.L_x_4675:
[----:B------:R-:W-:Y:S01]  /*12300*/  LOP3.LUT P0, RZ, R18, 0x1, RZ, 0xc0, !PT ;  /* 0x0000000112ff7812 */ /* 0x000fe2000780c0ff */
[----:B------:R-:W-:-:S12]  /*12310*/  BSSY B0, `(.L_x_4677) ;  /* 0x0000097000007945 */ /* 0x000fd80003800000 */
[----:B------:R-:W-:Y:S05]  /*12320*/  @!P0 BRA `(.L_x_4678) ;  /* 0x0000000800548947 */ /* 0x000fea0003800000 */
[----:B------:R-:W0:Y:S04]  /*12330*/  LDL R4, [R1+0x10] ;  /* 0x0000100001047983 */ /* 0x000e280000100800 */
[----:B------:R-:W2:Y:S01]  /*12340*/  LDL R2, [R1+0x14] ;  /* 0x0000140001027983 */ /* 0x000ea20000100800 */
[----:B------:R-:W-:Y:S01]  /*12350*/  BSSY B1, `(.L_x_4679) ;  /* 0x0000008000017945 */ /* 0x000fe20003800000 */
[----:B------:R-:W3:Y:S02]  /*12360*/  S2R R3, SR_TID.X ;  /* 0x0000000000037919 */ /* 0x000ee40000002100 */
[----:B---3--:R-:W-:-:S04]  /*12370*/  LOP3.LUT R3, R3, 0x7f, RZ, 0xc0, !PT ;  /* 0x0000007f03037812 */ /* 0x008fc800078ec0ff */
[----:B------:R-:W-:Y:S01]  /*12380*/  ISETP.NE.AND P1, PT, R3, RZ, PT ;  /* 0x000000ff0300720c */ /* 0x000fe20003f25270 */
[----:B0-----:R-:W-:Y:S01]  /*12390*/  IMAD R0, R4, 0x8, R19 ;  /* 0x0000000804007824 */ /* 0x001fe200078e0213 */
[----:B--2---:R-:W-:-:S04]  /*123a0*/  SHF.L.U32 R2, R2, 0x1f, RZ ;  /* 0x0000001f02027819 */ /* 0x004fc800000006ff */
[----:B------:R-:W0:Y:S02]  /*123b0*/  SYNCS.PHASECHK.TRANS64.TRYWAIT P0, [R0+URZ+0x28c60], R2 ;  /* 0x028c6002000075a7 */ /* 0x000e24000800017f */
[----:B0-----:R-:W-:Y:S05]  /*123c0*/  @!P0 BRA `(.L_x_4680) ;  /* 0x00000054005c8947 */ /* 0x001fea0003800000 */
.L_x_4803:
[----:B------:R-:W-:Y:S05]  /*123d0*/  BSYNC B1 ;  /* 0x0000000000017941 */ /* 0x000fea0003800000 */
.L_x_4679:
        /* <DEDUP_REMOVED lines=9> */
.L_x_4682:
[----:B------:R-:W-:Y:S05]  /*12470*/  BSYNC B1 ;  /* 0x0000000000017941 */ /* 0x000fea0003800000 */
.L_x_4681:
        /* <DEDUP_REMOVED lines=13> */
.L_x_4683:
        /* <DEDUP_REMOVED lines=15> */
.L_x_4684:
        /* <DEDUP_REMOVED lines=15> */
.L_x_4685:
        /* <DEDUP_REMOVED lines=15> */
.L_x_4686:
        /* <DEDUP_REMOVED lines=15> */
.L_x_4687:
        /* <DEDUP_REMOVED lines=15> */
.L_x_4688:
        /* <DEDUP_REMOVED lines=15> */
.L_x_4689:
        /* <DEDUP_REMOVED lines=15> */
.L_x_4690:
        /* <DEDUP_REMOVED lines=10> */
.L_x_4678:
[----:B------:R-:W-:Y:S05]  /*12c80*/  BSYNC B0 ;  /* 0x0000000000007941 */ /* 0x000fea0003800000 */
.L_x_4677:
[----:B------:R-:W0:Y:S04]  /*12c90*/  LDL R4, [R1+0x34] ;  /* 0x0000340001047983 */ /* 0x000e280000100800 */
[----:B------:R-:W2:Y:S01]  /*12ca0*/  LDL R5, [R1+0x20] ;  /* 0x0000200001057983 */ /* 0x000ea20000100800 */
[----:B------:R-:W-:Y:S01]  /*12cb0*/  BSSY B0, `(.L_x_4691) ;  /* 0x00002ac000007945 */ /* 0x000fe20003800000 */
[----:B0-----:R-:W-:-:S05]  /*12cc0*/  VIADD R0, R4, 0xfffffffe ;  /* 0xfffffffe04007836 */ /* 0x001fca0000000000 */
[----:B--2---:R-:W-:-:S13]  /*12cd0*/  ISETP.GE.AND P0, PT, R0, R5, PT ;  /* 0x000000050000720c */ /* 0x004fda0003f06270 */
[----:B------:R-:W-:Y:S05]  /*12ce0*/  @!P0 BRA `(.L_x_4692) ;  /* 0x0000002800a08947 */ /* 0x000fea0003800000 */
[----:B-1----:R-:W2:Y:S04]  /*12cf0*/  LDL.LU R7, [R1+0x54] ;  /* 0x0000540001077983 */ /* 0x002ea80000300800 */
        /* <DEDUP_REMOVED lines=48> */
.L_x_4697:
        /* <DEDUP_REMOVED lines=8> */
.L_x_4804:
[----:B------:R-:W-:Y:S05]  /*13080*/  BSYNC B3 ;  /* 0x0000000000037941 */ /* 0x000fea0003800000 */
.L_x_4698:
        /* <DEDUP_REMOVED lines=9> */
.L_x_4701:
[----:B------:R-:W-:Y:S05]  /*13120*/  BSYNC B3 ;  /* 0x0000000000037941 */ /* 0x000fea0003800000 */
.L_x_4700:
        /* <DEDUP_REMOVED lines=13> */
.L_x_4702:
        /* <DEDUP_REMOVED lines=13> */
.L_x_4805:
[----:B------:R-:W-:Y:S05]  /*132d0*/  BSYNC B3 ;  /* 0x0000000000037941 */ /* 0x000fea0003800000 */
.L_x_4703:
        /* <DEDUP_REMOVED lines=11> */
.L_x_4706:
[----:B------:R-:W-:Y:S05]  /*13390*/  BSYNC B3 ;  /* 0x0000000000037941 */ /* 0x000fea0003800000 */
.L_x_4705:
        /* <DEDUP_REMOVED lines=10> */
.L_x_4707:
        /* <DEDUP_REMOVED lines=15> */
.L_x_4708:
        /* <DEDUP_REMOVED lines=15> */
.L_x_4709:
        /* <DEDUP_REMOVED lines=15> */
.L_x_4710:
        /* <DEDUP_REMOVED lines=15> */
.L_x_4711:
        /* <DEDUP_REMOVED lines=15> */
.L_x_4712:
        /* <DEDUP_REMOVED lines=15> */
.L_x_4713:
        /* <DEDUP_REMOVED lines=15> */
.L_x_4714:
        /* <DEDUP_REMOVED lines=10> */
.L_x_4696:
[----:B------:R-:W-:Y:S05]  /*13b70*/  BSYNC B1 ;  /* 0x0000000000017941 */ /* 0x000fea0003800000 */
.L_x_4695:
[----:B------:R-:W2:Y:S02]  /*13b80*/  LDL.LU R6, [R1+0x34] ;  /* 0x0000340001067983 */ /* 0x000ea40000300800 */
[----:B--2---:R-:W-:-:S07]  /*13b90*/  VIADD R0, R6, 0xfffffffd ;  /* 0xfffffffd06007836 */ /* 0x004fce0000000000 */
.L_x_4694:
[----:B------:R-:W-:Y:S05]  /*13ba0*/  BSYNC B2 ;  /* 0x0000000000027941 */ /* 0x000fea0003800000 */
.L_x_4693:
[----:B------:R-:W-:Y:S01]  /*13bb0*/  VIADD R5, R5, 0xfffffffe ;  /* 0xfffffffe05057836 */ /* 0x000fe20000000000 */
[----:B------:R-:W-:-:S04]  /*13bc0*/  LOP3.LUT R4, RZ, R4, RZ, 0x33, !PT ;  /* 0x00000004ff047212 */ /* 0x000fc800078e33ff */
[----:B------:R-:W-:-:S13]  /*13bd0*/  ISETP.NE.AND P0, PT, R5, R4, PT ;  /* 0x000000040500720c */ /* 0x000fda0003f05270 */
[----:B------:R-:W-:Y:S05]  /*13be0*/  @!P0 BRA `(.L_x_4692) ;  /* 0x0000001800e08947 */ /* 0x000fea0003800000 */
.L_x_4755:
        /* <DEDUP_REMOVED lines=35> */
.L_x_4717:
        /* <DEDUP_REMOVED lines=8> */
.L_x_4806:
[----:B------:R-:W-:Y:S05]  /*13ea0*/  BSYNC B2 ;  /* 0x0000000000027941 */ /* 0x000fea0003800000 */
.L_x_4718:
        /* <DEDUP_REMOVED lines=9> */
.L_x_4721:
[----:B------:R-:W-:Y:S05]  /*13f40*/  BSYNC B2 ;  /* 0x0000000000027941 */ /* 0x000fea0003800000 */
.L_x_4720:
        /* <DEDUP_REMOVED lines=12> */
.L_x_4722:
        /* <DEDUP_REMOVED lines=13> */
.L_x_4807:
[----:B------:R-:W-:Y:S05]  /*140e0*/  BSYNC B2 ;  /* 0x0000000000027941 */ /* 0x000fea0003800000 */
.L_x_4723:
        /* <DEDUP_REMOVED lines=11> */
.L_x_4726:
[----:B------:R-:W-:Y:S05]  /*141a0*/  BSYNC B2 ;  /* 0x0000000000027941 */ /* 0x000fea0003800000 */
.L_x_4725:
        /* <DEDUP_REMOVED lines=9> */
.L_x_4727:
        /* <DEDUP_REMOVED lines=15> */
.L_x_4728:
        /* <DEDUP_REMOVED lines=15> */
.L_x_4729:
        /* <DEDUP_REMOVED lines=15> */
.L_x_4730:
        /* <DEDUP_REMOVED lines=15> */
.L_x_4731:
        /* <DEDUP_REMOVED lines=15> */
.L_x_4732:
        /* <DEDUP_REMOVED lines=15> */
.L_x_4733:
        /* <DEDUP_REMOVED lines=15> */
.L_x_4734:
        /* <DEDUP_REMOVED lines=10> */
.L_x_4716:
[----:B------:R-:W-:Y:S05]  /*14970*/  BSYNC B1 ;  /* 0x0000000000017941 */ /* 0x000fea0003800000 */
.L_x_4715:
        /* <DEDUP_REMOVED lines=35> */
.L_x_4737:
        /* <DEDUP_REMOVED lines=8> */
.L_x_4808:
[----:B------:R-:W-:Y:S05]  /*14c30*/  BSYNC B2 ;  /* 0x0000000000027941 */ /* 0x000fea0003800000 */
.L_x_4738:
        /* <DEDUP_REMOVED lines=9> */
.L_x_4741:
[----:B------:R-:W-:Y:S05]  /*14cd0*/  BSYNC B2 ;  /* 0x0000000000027941 */ /* 0x000fea0003800000 */
.L_x_4740:
        /* <DEDUP_REMOVED lines=13> */
.L_x_4742:
        /* <DEDUP_REMOVED lines=13> */
.L_x_4809:
[----:B------:R-:W-:Y:S05]  /*14e80*/  BSYNC B2 ;  /* 0x0000000000027941 */ /* 0x000fea0003800000 */
.L_x_4743:
        /* <DEDUP_REMOVED lines=11> */
.L_x_4746:
[----:B------:R-:W-:Y:S05]  /*14f40*/  BSYNC B2 ;  /* 0x0000000000027941 */ /* 0x000fea0003800000 */
.L_x_4745:
        /* <DEDUP_REMOVED lines=10> */
.L_x_4747:
        /* <DEDUP_REMOVED lines=15> */
.L_x_4748:
        /* <DEDUP_REMOVED lines=15> */
.L_x_4749:
        /* <DEDUP_REMOVED lines=15> */
.L_x_4750:
        /* <DEDUP_REMOVED lines=15> */
.L_x_4751:
        /* <DEDUP_REMOVED lines=15> */
.L_x_4752:
        /* <DEDUP_REMOVED lines=15> */
.L_x_4753:
        /* <DEDUP_REMOVED lines=15> */
.L_x_4754:
        /* <DEDUP_REMOVED lines=10> */
.L_x_4736:
[----:B------:R-:W-:Y:S05]  /*15720*/  BSYNC B1 ;  /* 0x0000000000017941 */ /* 0x000fea0003800000 */
.L_x_4735:
[----:B------:R-:W2:Y:S01]  /*15730*/  LDL R2, [R1+0x20] ;  /* 0x0000200001027983 */ /* 0x000ea20000100800 */
[----:B------:R-:W-:Y:S01]  /*15740*/  VIADD R0, R0, 0xfffffffe ;  /* 0xfffffffe00007836 */ /* 0x000fe20000000000 */
[----:B--2---:R-:W-:-:S13]  /*15750*/  ISETP.GT.AND P0, PT, R6, R2, PT ;  /* 0x000000020600720c */ /* 0x004fda0003f04270 */
[----:B------:R-:W-:Y:S05]  /*15760*/  @P0 BRA `(.L_x_4755) ;  /* 0xffffffe400200947 */ /* 0x000fea000383ffff */
.L_x_4692:
[----:B------:R-:W-:Y:S05]  /*15770*/  BSYNC B0 ;  /* 0x0000000000007941 */ /* 0x000fea0003800000 */
.L_x_4691:
[----:B------:R-:W2:Y:S04]  /*15780*/  LDL.LU R4, [R1+0x10] ;  /* 0x0000100001047983 */ /* 0x000ea80000300800 */
[----:B------:R-:W3:Y:S01]  /*15790*/  LDL.LU R3, [R1+0x14] ;  /* 0x0000140001037983 */ /* 0x000ee20000300800 */
[----:B------:R-:W4:Y:S01]  /*157a0*/  S2R R2, SR_TID.X ;  /* 0x0000000000027919 */ /* 0x000f220000002100 */
[----:B------:R-:W-:Y:S01]  /*157b0*/  BSSY B0, `(.L_x_4756) ;  /* 0x0000016000007945 */ /* 0x000fe20003800000 */
[----:B----4-:R-:W-:-:S04]  /*157c0*/  LOP3.LUT R2, R2, 0x7f, RZ, 0xc0, !PT ;  /* 0x0000007f02027812 */ /* 0x010fc800078ec0ff */
[----:B------:R-:W-:Y:S01]  /*157d0*/  ISETP.NE.AND P1, PT, R2, RZ, PT ;  /* 0x000000ff0200720c */ /* 0x000fe20003f25270 */
[----:B--2---:R-:W-:-:S05]  /*157e0*/  VIADD R0, R4, 0x1 ;  /* 0x0000000104007836 */ /* 0x004fca0000000000 */
[----:B------:R-:W-:-:S04]  /*157f0*/  ISETP.NE.AND P0, PT, R0, 0x2, PT ;  /* 0x000000020000780c */ /* 0x000fc80003f05270 */
[----:B------:R-:W-:-:S04]  /*15800*/  SEL R2, RZ, 0x1, P0 ;  /* 0x00000001ff027807 */ /* 0x000fc80000000000 */
[----:B---3--:R-:W-:-:S05]  /*15810*/  LOP3.LUT R3, R3, R2, RZ, 0x3c, !PT ;  /* 0x0000000203037212 */ /* 0x008fca00078e3cff */
[----:B------:R2:W-:Y:S01]  /*15820*/  STL [R1+0x14], R3 ;  /* 0x0000140301007387 */ /* 0x0005e20000100800 */
[----:B------:R-:W-:Y:S05]  /*15830*/  @P1 BRA `(.L_x_4757) ;  /* 0x0000000000341947 */ /* 0x000fea0003800000 */
[----:B------:R-:W3:Y:S01]  /*15840*/  S2R R5, SR_LANEID ;  /* 0x0000000000057919 */ /* 0x000ee20000000000 */
[----:B------:R-:W-:Y:S01]  /*15850*/  VOTEU.ANY UR4, UPT, PT ;  /* 0x0000000000047886 */ /* 0x000fe200038e0100 */
[----:B--2---:R-:W2:Y:S01]  /*15860*/  LDC.64 R2, c[0x0][0xc60] ;  /* 0x00031800ff027b82 */ /* 0x004ea20000000a00 */
[----:B------:R-:W3:Y:S02]  /*15870*/  FLO.U32 R4, UR4 ;  /* 0x0000000400047d00 */ /* 0x000ee400080e0000 */
[----:B---3--:R-:W-:-:S06]  /*15880*/  ISETP.EQ.U32.AND P1, PT, R4, R5, PT ;  /* 0x000000050400720c */ /* 0x008fcc0003f22070 */
[----:B------:R-:W2:Y:S07]  /*15890*/  POPC R5, UR4 ;  /* 0x0000000400057d09 */ /* 0x000eae0008000000 */
[----:B--2---:R-:W2:Y:S01]  /*158a0*/  @P1 ATOMG.E.ADD.STRONG.GPU PT, R3, desc[UR40][R2.64], R5 ;  /* 0x00000005020319a8 */ /* 0x004ea200081ee1e8 */
[----:B-1----:R-:W1:Y:S02]  /*158b0*/  S2R R6, SR_LTMASK ;  /* 0x0000000000067919 */ /* 0x002e640000003900 */
[----:B-1----:R-:W-:-:S04]  /*158c0*/  LOP3.LUT R6, R6, UR4, RZ, 0xc0, !PT ;  /* 0x0000000406067c12 */ /* 0x002fc8000f8ec0ff */
[----:B------:R-:W1:Y:S01]  /*158d0*/  POPC R7, R6 ;  /* 0x0000000600077309 */ /* 0x000e620000000000 */
[----:B--2---:R-:W1:Y:S02]  /*158e0*/  SHFL.IDX PT, R4, R3, R4, 0x1f ;  /* 0x00001f0403047589 */ /* 0x004e6400000e0000 */
[----:B-1----:R-:W-:-:S05]  /*158f0*/  IADD3 R2, R4, UR37, R7 ;  /* 0x0000002504027c10 */ /* 0x002fca000fffe007 */
[----:B------:R3:W-:Y:S02]  /*15900*/  STL [R1], R2 ;  /* 0x0000000201007387 */ /* 0x0007e40000100800 */
.L_x_4757:
[----:B------:R-:W-:Y:S05]  /*15910*/  BSYNC B0 ;  /* 0x0000000000007941 */ /* 0x000fea0003800000 */
.L_x_4756:
[----:B------:R-:W-:-:S05]  /*15920*/  SEL R0, R0, RZ, P0 ;  /* 0x000000ff00007207 */ /* 0x000fca0000000000 */
[----:B------:R4:W-:Y:S02]  /*15930*/  STL [R1+0x10], R0 ;  /* 0x0000100001007387 */ /* 0x0009e40000100800 */
.L_x_4659:
[----:B------:R-:W-:Y:S05]  /*15940*/  BSYNC B7 ;  /* 0x0000000000077941 */ /* 0x000fea0003800000 */
.L_x_4657:
        /* <DEDUP_REMOVED lines=13> */
.L_x_4758:
[----:B------:R-:W5:Y:S01]  /*15a20*/  S2R R16, SR_TID.X ;  /* 0x0000000000107919 */ /* 0x000f620000002100 */
[----:B------:R-:W-:Y:S01]  /*15a30*/  UMOV UR4, 0xffffffff ;  /* 0xffffffff00047882 */ /* 0x000fe20000000000 */
[----:B-----5:R-:W-:-:S04]  /*15a40*/  LOP3.LUT R16, R16, 0x1f, RZ, 0xc0, !PT ;  /* 0x0000001f10107812 */ /* 0x020fc800078ec0ff */
[----:B------:R-:W-:Y:S01]  /*15a50*/  ISETP.NE.AND P0, PT, R16, 0x1f, PT ;  /* 0x0000001f1000780c */ /* 0x000fe20003f05270 */
[----:B------:R-:W-:-:S12]  /*15a60*/  BRA.DIV UR4, `(.L_x_4760) ;  /* 0x0000002204407947 */ /* 0x000fd8000b800000 */
[----:B--2---:R-:W2:Y:S01]  /*15a70*/  LDL.LU R3, [R1] ;  /* 0x0000000001037983 */ /* 0x004ea20000300800 */
[----:B------:R-:W-:-:S03]  /*15a80*/  ULDC UR4, c[0x0][0xc3c] ;  /* 0x00030f0000047ab9 */ /* 0x000fc60000000800 */
[----:B01----:R-:W4:Y:S01]  /*15a90*/  LDL R8, [R1+0xc] ;  /* 0x00000c0001087983 */ /* 0x003f220000100800 */
[----:B--2---:R-:W-:Y:S02]  /*15aa0*/  IMAD.MOV.U32 R10, RZ, RZ, R3 ;  /* 0x000000ffff0a7224 */ /* 0x004fe400078e0003 */
[----:B----4-:R-:W-:-:S05]  /*15ab0*/  IMAD.IADD R0, R8, 0x1, R16 ;  /* 0x0000000108007824 */ /* 0x010fca00078e0210 */
[----:B------:R-:W-:-:S13]  /*15ac0*/  ISETP.GE.OR P1, PT, R0, UR4, !P0 ;  /* 0x0000000400007c0c */ /* 0x000fda000c726670 */
[----:B---3--:R-:W0:Y:S08]  /*15ad0*/  @!P1 LDC.64 R2, c[0x0][0xc80] ;  /* 0x00032000ff029b82 */ /* 0x008e300000000a00 */
        /* <DEDUP_REMOVED lines=34> */
.L_x_4819:
[----:B------:R-:W-:Y:S02]  /*15d00*/  ULDC UR4, c[0x0][0xc38] ;  /* 0x00030e0000047ab9 */ /* 0x000fe40000000800 */
[----:B------:R-:W-:-:S04]  /*15d10*/  IMAD.U32 R8, RZ, RZ, UR4 ;  /* 0x00000004ff087e24 */ /* 0x000fc8000f8e00ff */
[----:B-1----:R-:W-:-:S04]  /*15d20*/  IMAD R9, R14, R8, RZ ;  /* 0x000000080e097224 */ /* 0x002fc800078e02ff */
[----:B------:R-:W-:-:S05]  /*15d30*/  IMAD.IADD R0, R0, 0x1, R9 ;  /* 0x0000000100007824 */ /* 0x000fca00078e0209 */
[----:B------:R-:W-:-:S13]  /*15d40*/  ISETP.GT.AND P6, PT, R0, R4, PT ;  /* 0x000000040000720c */ /* 0x000fda0003fc4270 */
[----:B------:R-:W-:Y:S05]  /*15d50*/  @P6 BRA `(.L_x_4761) ;  /* 0x0000000000ac6947 */ /* 0x000fea0003800000 */
.L_x_4764:
        /* <DEDUP_REMOVED lines=37> */
.L_x_4827:
[----:B------:R-:W-:Y:S02]  /*15fb0*/  ULDC UR4, c[0x0][0xc38] ;  /* 0x00030e0000047ab9 */ /* 0x000fe40000000800 */
[----:B------:R-:W-:-:S04]  /*15fc0*/  IMAD.U32 R8, RZ, RZ, UR4 ;  /* 0x00000004ff087e24 */ /* 0x000fc8000f8e00ff */
[----:B-1----:R-:W-:-:S04]  /*15fd0*/  IMAD R9, R14, R8, RZ ;  /* 0x000000080e097224 */ /* 0x002fc800078e02ff */
[----:B------:R-:W-:-:S05]  /*15fe0*/  IMAD.IADD R0, R9, 0x1, R0 ;  /* 0x0000000109007824 */ /* 0x000fca00078e0200 */
[----:B------:R-:W-:-:S13]  /*15ff0*/  ISETP.GT.AND P6, PT, R0, R4, PT ;  /* 0x000000040000720c */ /* 0x000fda0003fc4270 */
[----:B------:R-:W-:Y:S05]  /*16000*/  @!P6 BRA `(.L_x_4764) ;  /* 0xfffffffc0054e947 */ /* 0x000fea000383ffff */
.L_x_4761:
        /* <DEDUP_REMOVED lines=12> */
.L_x_4832:
[----:B------:R-:W-:-:S13]  /*160d0*/  ISETP.NE.AND P0, PT, R3, RZ, PT ;  /* 0x000000ff0300720c */ /* 0x000fda0003f05270 */
[----:B------:R-:W-:Y:S05]  /*160e0*/  @!P0 BRA `(.L_x_4766) ;  /* 0x0000000000108947 */ /* 0x000fea0003800000 */
[----:B------:R-:W-:Y:S01]  /*160f0*/  UMOV UR4, 0xffffffff ;  /* 0xffffffff00047882 */ /* 0x000fe20000000000 */
[----:B------:R-:W-:Y:S02]  /*16100*/  VIADD R12, R10, 0xffffffff ;  /* 0xffffffff0a0c7836 */ /* 0x000fe40000000000 */
[----:B------:R-:W-:Y:S05]  /*16110*/  BRA.DIV UR4, `(.L_x_4767) ;  /* 0x0000002604047947 */ /* 0x000fea000b800000 */
[----:B------:R1:W2:Y:S02]  /*16120*/  SHFL.IDX PT, R6, R2, R12, 0x1f ;  /* 0x00001f0c02067589 */ /* 0x0002a400000e0000 */
.L_x_4766:
[----:B--2---:R-:W-:Y:S01]  /*16130*/  IMAD R3, R6, R8, R9 ;  /* 0x0000000806037224 */ /* 0x004fe200078e0209 */
[----:B------:R-:W-:-:S03]  /*16140*/  ISETP.NE.AND P0, PT, R7, 0x1, PT ;  /* 0x000000010700780c */ /* 0x000fc60003f05270 */
[----:B------:R-:W-:Y:S01]  /*16150*/  IMAD.IADD R4, R4, 0x1, -R3 ;  /* 0x0000000104047824 */ /* 0x000fe200078e0a03 */
[----:B------:R2:W-:Y:S09]  /*16160*/  STL [R1], R3 ;  /* 0x0000000301007387 */ /* 0x0005f20000100800 */
[----:B------:R-:W-:Y:S05]  /*16170*/  @!P0 BRA `(.L_x_4768) ;  /* 0x0000000000e48947 */ /* 0x000fea0003800000 */
[----:B0--3--:R-:W-:-:S04]  /*16180*/  IABS R5, R0 ;  /* 0x0000000000057213 */ /* 0x009fc80000000000 */
[----:B------:R-:W0:Y:S08]  /*16190*/  I2F.RP R6, R5 ;  /* 0x0000000500067306 */ /* 0x000e300000209400 */
[----:B0-----:R-:W0:Y:S02]  /*161a0*/  MUFU.RCP R6, R6 ;  /* 0x0000000600067308 */ /* 0x001e240000001000 */
[----:B0-----:R-:W-:-:S06]  /*161b0*/  VIADD R9, R6, 0xffffffe ;  /* 0x0ffffffe06097836 */ /* 0x001fcc0000000000 */
[----:B--2---:R-:W1:Y:S02]  /*161c0*/  F2I.FTZ.U32.TRUNC.NTZ R3, R9 ;  /* 0x0000000900037305 */ /* 0x004e64000021f000 */
[----:B-1----:R-:W-:-:S04]  /*161d0*/  IMAD.MOV R2, RZ, RZ, -R3 ;  /* 0x000000ffff027224 */ /* 0x002fc800078e0a03 */
        /* <DEDUP_REMOVED lines=51> */
.L_x_4768:
[----:B0--3--:R-:W3:Y:S01]  /*16510*/  LDL R5, [R1+0xc] ;  /* 0x00000c0001057983 */ /* 0x009ee20000100800 */
[----:B-12---:R-:W3:Y:S02]  /*16520*/  LDC.64 R2, c[0x0][0xc90] ;  /* 0x00032400ff027b82 */ /* 0x006ee40000000a00 */
        /* <DEDUP_REMOVED lines=61> */
.L_x_4769:
[----:B0-----:R-:W-:-:S05]  /*16900*/  LOP3.LUT R3, RZ, R4, RZ, 0x33, !PT ;  /* 0x00000004ff037212 */ /* 0x001fca00078e33ff */
[----:B------:R-:W-:-:S05]  /*16910*/  IMAD.IADD R0, R0, 0x1, R3 ;  /* 0x0000000100007824 */ /* 0x000fca00078e0203 */
[----:B------:R2:W-:Y:S01]  /*16920*/  STL [R1+0x4], R0 ;  /* 0x0000040001007387 */ /* 0x0005e20000100800 */
[----:B------:R-:W-:Y:S05]  /*16930*/  BRA `(.L_x_4770) ;  /* 0x0000000000287947 */ /* 0x000fea0003800000 */
.L_x_4762:
        /* <DEDUP_REMOVED lines=10> */
.L_x_4770:
[----:B0-----:R-:W3:Y:S04]  /*169e0*/  LDL R3, [R1+0x8] ;  /* 0x0000080001037983 */ /* 0x001ee80000100800 */
[----:B-1----:R-:W4:Y:S04]  /*169f0*/  LDL R2, [R1+0xc] ;  /* 0x00000c0001027983 */ /* 0x002f280000100800 */
[----:B------:R-:W5:Y:S04]  /*16a00*/  LDL R5, [R1+0x4] ;  /* 0x0000040001057983 */ /* 0x000f680000100800 */
[----:B------:R-:W5:Y:S01]  /*16a10*/  LDL R4, [R1] ;  /* 0x0000000001047983 */ /* 0x000f620000100800 */
[----:B--2---:R-:W0:Y:S01]  /*16a20*/  S2R R0, SR_TID.X ;  /* 0x0000000000007919 */ /* 0x004e220000002100 */
[----:B------:R-:W-:Y:S05]  /*16a30*/  WARPSYNC.ALL ;  /* 0x0000000000007948 */ /* 0x000fea0003800000 */
[----:B0-----:R-:W-:Y:S01]  /*16a40*/  LOP3.LUT R0, R0, 0x1f, RZ, 0xc0, !PT ;  /* 0x0000001f00007812 */ /* 0x001fe200078ec0ff */
[----:B------:R-:W-:Y:S03]  /*16a50*/  BAR.SYNC.DEFER_BLOCKING 0x4, 0x180 ;  /* 0x0106000000007b1d */ /* 0x000fe60000010000 */
[----:B------:R-:W-:-:S13]  /*16a60*/  ISETP.NE.AND P0, PT, R0, RZ, PT ;  /* 0x000000ff0000720c */ /* 0x000fda0003f05270 */
[----:B------:R-:W-:Y:S01]  /*16a70*/  @!P0 MOV R0, 0x400 ;  /* 0x0000040000008802 */ /* 0x000fe20000000f00 */
[----:B---3--:R-:W-:Y:S02]  /*16a80*/  IMAD.MOV.U32 R6, RZ, RZ, R3 ;  /* 0x000000ffff067224 */ /* 0x008fe400078e0003 */
[----:B------:R-:W0:Y:S01]  /*16a90*/  @!P0 S2R R3, SR_CgaCtaId ;  /* 0x0000000000038919 */ /* 0x000e220000008800 */
[----:B----4-:R-:W-:Y:S01]  /*16aa0*/  IMAD.MOV.U32 R7, RZ, RZ, R2 ;  /* 0x000000ffff077224 */ /* 0x010fe200078e0002 */
[----:B0-----:R-:W-:-:S05]  /*16ab0*/  @!P0 LEA R19, R3, R0, 0x18 ;  /* 0x0000000003138211 */ /* 0x001fca00078ec0ff */
[----:B-----5:R1:W-:Y:S01]  /*16ac0*/  @!P0 STS.128 [R19+0x28cd0], R4 ;  /* 0x028cd00413008388 */ /* 0x0203e20000000c00 */
[----:B------:R-:W-:Y:S06]  /*16ad0*/  BAR.ARV 0x5, 0x180 ;  /* 0x0146000000007b1d */ /* 0x000fec0000002000 */
.L_x_4759:
[----:B----4-:R-:W4:Y:S01]  /*16ae0*/  LDL R0, [R1+0xc] ;  /* 0x00000c0001007983 */ /* 0x010f220000100800 */
[----:B------:R-:W-:Y:S02]  /*16af0*/  ULDC UR4, c[0x0][0xc3c] ;  /* 0x00030f0000047ab9 */ /* 0x000fe40000000800 */
[----:B----4-:R-:W-:-:S13]  /*16b00*/  ISETP.GE.AND P0, PT, R0, UR4, PT ;  /* 0x0000000400007c0c */ /* 0x010fda000bf06270 */
[----:B------:R-:W-:Y:S05]  /*16b10*/  @!P0 BRA `(.L_x_4771) ;  /* 0xffffff98007c8947 */ /* 0x000fea000383ffff */
[----:B------:R-:W-:Y:S05]  /*16b20*/  BSYNC B8 ;  /* 0x0000000000087941 */ /* 0x000fea0003800000 */
.L_x_4651:
[----:B---3--:R-:W3:Y:S01]  /*16b30*/  LDL.LU R0, [R1+0x50] ;  /* 0x0000500001007983 */ /* 0x008ee20000300800 */
[----:B------:R-:W-:Y:S01]  /*16b40*/  BSSY B0, `(.L_x_4772) ;  /* 0x000000b000007945 */ /* 0x000fe20003800000 */
[----:B01----:R-:W0:Y:S01]  /*16b50*/  S2R R5, SR_CgaCtaId ;  /* 0x0000000000057919 */ /* 0x003e220000008800 */
[----:B---3--:R-:W-:-:S05]  /*16b60*/  VIADD R0, R0, 0x1 ;  /* 0x0000000100007836 */ /* 0x008fca0000000000 */
[----:B------:R-:W-:-:S04]  /*16b70*/  LEA.HI R2, R0, R0, RZ, 0x1 ;  /* 0x0000000000027211 */ /* 0x000fc800078f08ff */
[----:B--2---:R-:W-:-:S05]  /*16b80*/  LOP3.LUT R3, R2, 0xfffffffe, RZ, 0xc0, !PT ;  /* 0xfffffffe02037812 */ /* 0x004fca00078ec0ff */
[----:B------:R-:W-:Y:S01]  /*16b90*/  IMAD.IADD R3, R0, 0x1, -R3 ;  /* 0x0000000100037824 */ /* 0x000fe200078e0a03 */
[----:B------:R-:W-:-:S04]  /*16ba0*/  MOV R0, 0x400 ;  /* 0x0000040000007802 */ /* 0x000fc80000000f00 */
[----:B0-----:R-:W-:Y:S02]  /*16bb0*/  LEA R0, R5, R0, 0x18 ;  /* 0x0000000005007211 */ /* 0x001fe400078ec0ff */
[----:B------:R-:W-:-:S04]  /*16bc0*/  SHF.L.U32 R3, R3, 0x1f, RZ ;  /* 0x0000001f03037819 */ /* 0x000fc800000006ff */
[----:B------:R-:W0:Y:S02]  /*16bd0*/  SYNCS.PHASECHK.TRANS64.TRYWAIT P0, [R0+URZ+0x28c20], R3 ;  /* 0x028c2003000075a7 */ /* 0x000e24000800017f */
[----:B0-----:R-:W-:Y:S05]  /*16be0*/  @!P0 BRA `(.L_x_4773) ;  /* 0x0000001800788947 */ /* 0x001fea0003800000 */
.L_x_4835:
[----:B------:R-:W-:Y:S05]  /*16bf0*/  BSYNC B0 ;  /* 0x0000000000007941 */ /* 0x000fea0003800000 */
.L_x_4772:
[----:B------:R-:W-:-:S03]  /*16c00*/  UMOV UR4, 0xffffffff ;  /* 0xffffffff00047882 */ /* 0x000fc60000000000 */
[----:B------:R-:W-:Y:S05]  /*16c10*/  BRA.DIV UR4, `(.L_x_4774) ;  /* 0x0000001a04807947 */ /* 0x000fea000b800000 */
[----:B------:R-:W1:Y:S02]  /*16c20*/  S2R R2, SR_TID.X ;  /* 0x0000000000027919 */ /* 0x000e640000002100 */
[----:B-1----:R-:W-:-:S04]  /*16c30*/  SHF.R.U32.HI R2, RZ, 0x5, R2 ;  /* 0x00000005ff027819 */ /* 0x002fc80000011602 */
[----:B------:R-:W-:-:S05]  /*16c40*/  LOP3.LUT R2, R2, 0x3, RZ, 0xc0, !PT ;  /* 0x0000000302027812 */ /* 0x000fca00078ec0ff */
[----:B------:R1:W2:Y:S02]  /*16c50*/  SHFL.IDX PT, R14, R2, RZ, 0x1f ;  /* 0x00001fff020e7589 */ /* 0x0002a400000e0000 */
.L_x_4838:
[----:B--2---:R-:W-:Y:S01]  /*16c60*/  ISETP.NE.AND P0, PT, R14, RZ, PT ;  /* 0x000000ff0e00720c */ /* 0x004fe20003f05270 */
[----:B------:R-:W-:-:S12]  /*16c70*/  BSSY B0, `(.L_x_4775) ;  /* 0x0000027000007945 */ /* 0x000fd80003800000 */
[----:B------:R-:W-:Y:S05]  /*16c80*/  @P0 BRA `(.L_x_4776) ;  /* 0x0000000000940947 */ /* 0x000fea0003800000 */
[----:B------:R-:W-:-:S03]  /*16c90*/  UMOV UR4, 0xffffffff ;  /* 0xffffffff00047882 */ /* 0x000fc60000000000 */
[----:B------:R-:W-:Y:S05]  /*16ca0*/  BRA.DIV UR4, `(.L_x_4777) ;  /* 0x0000001a04907947 */ /* 0x000fea000b800000 */
[----:B------:R-:W-:-:S13]  /*16cb0*/  ELECT P6, URZ, PT ;  /* 0x00000000003f782f */ /* 0x000fda00038c0000 */
.L_x_4841:
[----:B------:R-:W-:Y:S05]  /*16cc0*/  @!P6 BRA `(.L_x_4776) ;  /* 0x000000000084e947 */ /* 0x000fea0003800000 */
[----:B------:R-:W-:-:S06]  /*16cd0*/  ULOP3.LUT UR4, UR36, 0x2, URZ, 0xfc, !UPT ;  /* 0x0000000224047892 */ /* 0x000fcc000f8efc3f */
[----:B-1----:R-:W-:-:S05]  /*16ce0*/  IMAD.U32 R2, RZ, RZ, UR4 ;  /* 0x00000004ff027e24 */ /* 0x002fca000f8e00ff */
[----:B------:R-:W-:-:S13]  /*16cf0*/  ISETP.NE.AND P2, PT, R2, 0x3, PT ;  /* 0x000000030200780c */ /* 0x000fda0003f45270 */
[----:B------:R-:W-:Y:S05]  /*16d00*/  @!P2 BRA `(.L_x_4778) ;  /* 0x000000000004a947 */ /* 0x000fea0003800000 */
[----:B------:R-:W-:Y:S01]  /*16d10*/  BPT.TRAP 0x1 ;  /* 0x000000040000795c */ /* 0x000fe20000300000 */
.L_x_4778:
        /* <DEDUP_REMOVED lines=14> */
.L_x_4842:
[----:B------:R-:W1:Y:S02]  /*16e00*/  SYNCS.PHASECHK.TRANS64.TRYWAIT P0, [R7+URZ], R2 ;  /* 0x00000002070075a7 */ /* 0x000e64000800017f */
[----:B-1----:R-:W-:Y:S05]  /*16e10*/  @!P0 BRA `(.L_x_4780) ;  /* 0x0000001800688947 */ /* 0x002fea0003800000 */
.L_x_4843:
[----:B------:R-:W-:Y:S05]  /*16e20*/  @!P2 BRA `(.L_x_4781) ;  /* 0x000000000004a947 */ /* 0x000fea0003800000 */
[----:B------:R-:W-:Y:S01]  /*16e30*/  BPT.TRAP 0x1 ;  /* 0x000000040000795c */ /* 0x000fe20000300000 */
.L_x_4781:
[----:B------:R-:W2:Y:S01]  /*16e40*/  LDL.LU R4, [R1+0x10] ;  /* 0x0000100001047983 */ /* 0x000ea20000300800 */
[----:B------:R-:W-:-:S04]  /*16e50*/  VIADD R0, R0, 0x28c60 ;  /* 0x00028c6000007836 */ /* 0x000fc80000000000 */
[----:B--2---:R-:W-:-:S04]  /*16e60*/  IMAD R4, R4, 0x8, R0 ;  /* 0x0000000804047824 */ /* 0x004fc800078e0200 */
[----:B------:R-:W2:Y:S02]  /*16e70*/  SYNCS.PHASECHK.TRANS64.TRYWAIT P0, [R4+URZ], R5 ;  /* 0x00000005040075a7 */ /* 0x000ea4000800017f */
[----:B--2---:R-:W-:Y:S05]  /*16e80*/  @!P0 BRA `(.L_x_4782) ;  /* 0x0000001800608947 */ /* 0x004fea0003800000 */
.L_x_4844:
[----:B------:R-:W-:-:S07]  /*16e90*/  IMAD R3, R3, 0x8, R0 ;  /* 0x0000000803037824 */ /* 0x000fce00078e0200 */
.L_x_4783:
[----:B---3--:R3:W4:Y:S02]  /*16ea0*/  SYNCS.PHASECHK.TRANS64.TRYWAIT P0, [R3+URZ], R2 ;  /* 0x00000002030075a7 */ /* 0x008724000800017f */
[----:B----4-:R-:W-:Y:S05]  /*16eb0*/  @!P0 NANOSLEEP.SYNCS 0x989680 ;  /* 0x009896800000895d */ /* 0x010fea0003900000 */
[----:B------:R-:W4:Y:S02]  /*16ec0*/  @!P0 SYNCS.PHASECHK.TRANS64 P0, [R3+URZ], R2 ;  /* 0x00000002030085a7 */ /* 0x000f24000800007f */
[----:B----4-:R-:W-:Y:S05]  /*16ed0*/  @!P0 BRA `(.L_x_4783) ;  /* 0xfffffffc00f08947 */ /* 0x010fea000383ffff */
.L_x_4776:
[----:B------:R-:W-:Y:S05]  /*16ee0*/  BSYNC B0 ;  /* 0x0000000000007941 */ /* 0x000fea0003800000 */
.L_x_4775:
[----:B------:R-:W-:Y:S05]  /*16ef0*/  EXIT ;  /* 0x000000000000794d */ /* 0x000fea0003800000 */
.L_x_4588:
[----:B0-----:R-:W-:-:S04]  /*16f00*/  IMAD.U32 R3, RZ, RZ, UR23 ;  /* 0x00000017ff037e24 */ /* 0x001fc8000f8e00ff */
[----:B------:R0:W1:Y:S03]  /*16f10*/  SYNCS.PHASECHK.TRANS64.TRYWAIT P1, [R3+URZ+0x28c50], R0 ;  /* 0x028c5000030075a7 */ /* 0x000066000802017f */
[----:B-1----:R-:W-:Y:S05]  /*16f20*/  @!P1 NANOSLEEP.SYNCS 0x989680 ;  /* 0x009896800000995d */ /* 0x002fea0003900000 */
[----:B------:R-:W1:Y:S02]  /*16f30*/  @!P1 SYNCS.PHASECHK.TRANS64 P1, [R3+URZ+0x28c50], R0 ;  /* 0x028c5000030095a7 */ /* 0x000e64000802007f */
[----:B-1----:R-:W-:Y:S05]  /*16f40*/  @!P1 BRA `(.L_x_4588) ;  /* 0xfffffffc00ec9947 */ /* 0x002fea000383ffff */
[----:B------:R-:W-:Y:S05]  /*16f50*/  BRA `(.L_x_4784) ;  /* 0xfffffeb000dc7947 */ /* 0x000fea000383ffff */
.L_x_4593:
[----:B-1----:R-:W-:-:S04]  /*16f60*/  IMAD.U32 R3, RZ, RZ, UR23 ;  /* 0x00000017ff037e24 */ /* 0x002fc8000f8e00ff */
[----:B------:R1:W2:Y:S03]  /*16f70*/  SYNCS.PHASECHK.TRANS64.TRYWAIT P1, [R3+URZ+0x28c50], R0 ;  /* 0x028c5000030075a7 */ /* 0x0002a6000802017f */
[----:B--2---:R-:W-:Y:S05]  /*16f80*/  @!P1 NANOSLEEP.SYNCS 0x989680 ;  /* 0x009896800000995d */ /* 0x004fea0003900000 */
[----:B------:R-:W2:Y:S02]  /*16f90*/  @!P1 SYNCS.PHASECHK.TRANS64 P1, [R3+URZ+0x28c50], R0 ;  /* 0x028c5000030095a7 */ /* 0x000ea4000802007f */
[----:B--2---:R-:W-:Y:S05]  /*16fa0*/  @!P1 BRA `(.L_x_4593) ;  /* 0xfffffffc00ec9947 */ /* 0x004fea000383ffff */
[----:B------:R-:W-:Y:S05]  /*16fb0*/  BRA `(.L_x_4592) ;  /* 0xfffffebc00e07947 */ /* 0x000fea000383ffff */
.L_x_4597:
[----:B0-----:R-:W-:-:S04]  /*16fc0*/  IMAD.U32 R3, RZ, RZ, UR46 ;  /* 0x0000002eff037e24 */ /* 0x001fc8000f8e00ff */
[----:B------:R0:W1:Y:S03]  /*16fd0*/  SYNCS.PHASECHK.TRANS64.TRYWAIT P1, [R3+URZ+0x28c00], R0 ;  /* 0x028c0000030075a7 */ /* 0x000066000802017f */
[----:B-1----:R-:W-:Y:S05]  /*16fe0*/  @!P1 NANOSLEEP.SYNCS 0x989680 ;  /* 0x009896800000995d */ /* 0x002fea0003900000 */
[----:B------:R-:W1:Y:S02]  /*16ff0*/  @!P1 SYNCS.PHASECHK.TRANS64 P1, [R3+URZ+0x28c00], R0 ;  /* 0x028c0000030095a7 */ /* 0x000e64000802007f */
[----:B-1----:R-:W-:Y:S05]  /*17000*/  @!P1 BRA `(.L_x_4597) ;  /* 0xfffffffc00ec9947 */ /* 0x002fea000383ffff */
[----:B------:R-:W-:Y:S05]  /*17010*/  BRA `(.L_x_4785) ;  /* 0xfffffed400287947 */ /* 0x000fea000383ffff */
.L_x_4601:
[----:B--2---:R2:W3:Y:S02]  /*17020*/  SYNCS.PHASECHK.TRANS64.TRYWAIT P1, [R7+URZ+0x28c30], R8 ;  /* 0x028c3008070075a7 */ /* 0x0044e4000802017f */
[----:B---3--:R-:W-:Y:S05]  /*17030*/  @!P1 NANOSLEEP.SYNCS 0x989680 ;  /* 0x009896800000995d */ /* 0x008fea0003900000 */
[----:B------:R-:W3:Y:S02]  /*17040*/  @!P1 SYNCS.PHASECHK.TRANS64 P1, [R7+URZ+0x28c30], R8 ;  /* 0x028c3008070095a7 */ /* 0x000ee4000802007f */
[----:B---3--:R-:W-:Y:S05]  /*17050*/  @!P1 BRA `(.L_x_4601) ;  /* 0xfffffffc00f09947 */ /* 0x008fea000383ffff */
[----:B------:R-:W-:Y:S05]  /*17060*/  BRA `(.L_x_4600) ;  /* 0xfffffed400447947 */ /* 0x000fea000383ffff */
.L_x_4605:
[----:B---3--:R3:W4:Y:S02]  /*17070*/  SYNCS.PHASECHK.TRANS64.TRYWAIT P2, [R7+URZ+0x28c50], R8 ;  /* 0x028c5008070075a7 */ /* 0x008724000804017f */
[----:B----4-:R-:W-:Y:S05]  /*17080*/  @!P2 NANOSLEEP.SYNCS 0x989680 ;  /* 0x009896800000a95d */ /* 0x010fea0003900000 */
[----:B------:R-:W4:Y:S02]  /*17090*/  @!P2 SYNCS.PHASECHK.TRANS64 P2, [R7+URZ+0x28c50], R8 ;  /* 0x028c50080700a5a7 */ /* 0x000f24000804007f */
[----:B----4-:R-:W-:Y:S05]  /*170a0*/  @!P2 BRA `(.L_x_4605) ;  /* 0xfffffffc00f0a947 */ /* 0x010fea000383ffff */
[----:B------:R-:W-:Y:S05]  /*170b0*/  BRA `(.L_x_4604) ;  /* 0xfffffee800d87947 */ /* 0x000fea000383ffff */
.L_x_4610:
[----:B--2---:R-:W-:-:S04]  /*170c0*/  IMAD.U32 R0, RZ, RZ, UR25 ;  /* 0x00000019ff007e24 */ /* 0x004fc8000f8e00ff */
[----:B------:R2:W3:Y:S03]  /*170d0*/  SYNCS.PHASECHK.TRANS64.TRYWAIT P2, [R0+URZ+0x28c30], R7 ;  /* 0x028c3007000075a7 */ /* 0x0004e6000804017f */
[----:B---3--:R-:W-:Y:S05]  /*170e0*/  @!P2 NANOSLEEP.SYNCS 0x989680 ;  /* 0x009896800000a95d */ /* 0x008fea0003900000 */
[----:B------:R-:W3:Y:S02]  /*170f0*/  @!P2 SYNCS.PHASECHK.TRANS64 P2, [R0+URZ+0x28c30], R7 ;  /* 0x028c30070000a5a7 */ /* 0x000ee4000804007f */
[----:B---3--:R-:W-:Y:S05]  /*17100*/  @!P2 BRA `(.L_x_4610) ;  /* 0xfffffffc00eca947 */ /* 0x008fea000383ffff */
[----:B------:R-:W-:Y:S05]  /*17110*/  BRA `(.L_x_4609) ;  /* 0xfffffeec00e07947 */ /* 0x000fea000383ffff */
.L_x_4614:
[----:B---3--:R3:W4:Y:S02]  /*17120*/  SYNCS.PHASECHK.TRANS64.TRYWAIT P2, [R11+URZ+0x28c50], R7 ;  /* 0x028c50070b0075a7 */ /* 0x008724000804017f */
[----:B----4-:R-:W-:Y:S05]  /*17130*/  @!P2 NANOSLEEP.SYNCS 0x989680 ;  /* 0x009896800000a95d */ /* 0x010fea0003900000 */
[----:B------:R-:W4:Y:S02]  /*17140*/  @!P2 SYNCS.PHASECHK.TRANS64 P2, [R11+URZ+0x28c50], R7 ;  /* 0x028c50070b00a5a7 */ /* 0x000f24000804007f */
[----:B----4-:R-:W-:Y:S05]  /*17150*/  @!P2 BRA `(.L_x_4614) ;  /* 0xfffffffc00f0a947 */ /* 0x010fea000383ffff */
[----:B------:R-:W-:Y:S05]  /*17160*/  BRA `(.L_x_4613) ;  /* 0xffffff0c00807947 */ /* 0x000fea000383ffff */
.L_x_4620:
[----:B-1----:R-:W-:-:S04]  /*17170*/  IMAD.U32 R0, RZ, RZ, UR24 ;  /* 0x00000018ff007e24 */ /* 0x002fc8000f8e00ff */
[----:B------:R1:W4:Y:S03]  /*17180*/  SYNCS.PHASECHK.TRANS64.TRYWAIT P2, [R0+URZ+0x28c30], R7 ;  /* 0x028c3007000075a7 */ /* 0x000326000804017f */
[----:B----4-:R-:W-:Y:S05]  /*17190*/  @!P2 NANOSLEEP.SYNCS 0x989680 ;  /* 0x009896800000a95d */ /* 0x010fea0003900000 */
[----:B------:R-:W4:Y:S02]  /*171a0*/  @!P2 SYNCS.PHASECHK.TRANS64 P2, [R0+URZ+0x28c30], R7 ;  /* 0x028c30070000a5a7 */ /* 0x000f24000804007f */
[----:B----4-:R-:W-:Y:S05]  /*171b0*/  @!P2 BRA `(.L_x_4620) ;  /* 0xfffffffc00eca947 */ /* 0x010fea000383ffff */
[----:B------:R-:W-:Y:S05]  /*171c0*/  BRA `(.L_x_4619) ;  /* 0xffffff1000707947 */ /* 0x000fea000383ffff */
.L_x_4624:
[----:B--2---:R2:W3:Y:S02]  /*171d0*/  SYNCS.PHASECHK.TRANS64.TRYWAIT P2, [R9+URZ+0x28c50], R7 ;  /* 0x028c5007090075a7 */ /* 0x0044e4000804017f */
[----:B---3--:R-:W-:Y:S05]  /*171e0*/  @!P2 NANOSLEEP.SYNCS 0x989680 ;  /* 0x009896800000a95d */ /* 0x008fea0003900000 */
[----:B------:R-:W3:Y:S02]  /*171f0*/  @!P2 SYNCS.PHASECHK.TRANS64 P2, [R9+URZ+0x28c50], R7 ;  /* 0x028c50070900a5a7 */ /* 0x000ee4000804007f */
[----:B---3--:R-:W-:Y:S05]  /*17200*/  @!P2 BRA `(.L_x_4624) ;  /* 0xfffffffc00f0a947 */ /* 0x008fea000383ffff */
[----:B------:R-:W-:Y:S05]  /*17210*/  BRA `(.L_x_4623) ;  /* 0xffffff2800907947 */ /* 0x000fea000383ffff */
.L_x_4665:
[----:B------:R-:W0:Y:S01]  /*17220*/  S2R R4, SR_TID.X ;  /* 0x0000000000047919 */ /* 0x000e220000002100 */
[----:B------:R-:W-:Y:S01]  /*17230*/  BSSY B0, `(.L_x_4786) ;  /* 0x000000a000007945 */ /* 0x000fe20003800000 */
[----:B------:R-:W-:Y:S02]  /*17240*/  IMAD.MOV.U32 R12, RZ, RZ, RZ ;  /* 0x000000ffff0c7224 */ /* 0x000fe400078e00ff */
[----:B------:R-:W-:Y:S02]  /*17250*/  IMAD.MOV.U32 R11, RZ, RZ, 0x1f ;  /* 0x0000001fff0b7424 */ /* 0x000fe400078e00ff */
[----:B------:R-:W-:Y:S01]  /*17260*/  IMAD.MOV.U32 R15, RZ, RZ, -0x1 ;  /* 0xffffffffff0f7424 */ /* 0x000fe200078e00ff */
[----:B0-----:R-:W-:-:S04]  /*17270*/  SHF.R.U32.HI R4, RZ, 0x5, R4 ;  /* 0x00000005ff047819 */ /* 0x001fc80000011604 */
[----:B------:R-:W-:-:S05]  /*17280*/  LOP3.LUT R4, R4, 0x3, RZ, 0xc0, !PT ;  /* 0x0000000304047812 */ /* 0x000fca00078ec0ff */
[----:B------:R-:W-:-:S07]  /*17290*/  IMAD.MOV.U32 R13, RZ, RZ, R4 ;  /* 0x000000ffff0d7224 */ /* 0x000fce00078e0004 */
[----:B--2---:R-:W-:Y:S05]  /*172a0*/  WARPSYNC.COLLECTIVE R15, `(.L_x_4787) ;  /* 0x000000000f087348 */ /* 0x004fea0003c00000 */
[----:B------:R0:W1:Y:S02]  /*172b0*/  SHFL.IDX P6, R14, R13, R12, R11 ;  /* 0x0000000c0d0e7389 */ /* 0x00006400000c000b */
[----:B012---:R-:W-:Y:S01]  /*172c0*/  ENDCOLLECTIVE ;  /* 0x000000000000791b */ /* 0x007fe20003800000 */
.L_x_4787:
[----:B------:R-:W-:Y:S05]  /*172d0*/  BSYNC B0 ;  /* 0x0000000000007941 */ /* 0x000fea0003800000 */
.L_x_4786:
[----:B------:R-:W-:Y:S05]  /*172e0*/  BRA `(.L_x_4788) ;  /* 0xffffffa000647947 */ /* 0x000fea000383ffff */
.L_x_4667:
[----:B------:R-:W-:Y:S01]  /*172f0*/  BSSY B0, `(.L_x_4789) ;  /* 0x0000006000007945 */ /* 0x000fe20003800000 */
[----:B------:R-:W-:-:S07]  /*17300*/  IMAD.MOV.U32 R15, RZ, RZ, -0x1 ;  /* 0xffffffffff0f7424 */ /* 0x000fce00078e00ff */
[----:B0-2---:R-:W-:Y:S05]  /*17310*/  WARPSYNC.COLLECTIVE R15, `(.L_x_4790) ;  /* 0x000000000f0c7348 */ /* 0x005fea0003c00000 */
[----:B------:R-:W-:Y:S02]  /*17320*/  ELECT P6, UR62, PT ;  /* 0x00000000003e782f */ /* 0x000fe400038c0000 */
[----:B------:R-:W-:Y:S01]  /*17330*/  MOV R14, UR62 ;  /* 0x0000003e000e7c02 */ /* 0x000fe20008000f00 */
[----:B0-2---:R-:W-:Y:S10]  /*17340*/  ENDCOLLECTIVE ;  /* 0x000000000000791b */ /* 0x005ff40003800000 */
.L_x_4790:
[----:B------:R-:W-:Y:S05]  /*17350*/  BSYNC B0 ;  /* 0x0000000000007941 */ /* 0x000fea0003800000 */
.L_x_4789:
[----:B------:R-:W-:Y:S05]  /*17360*/  BRA `(.L_x_4791) ;  /* 0xffffffa000687947 */ /* 0x000fea000383ffff */
.L_x_4669:
[----:B-1----:R1:W3:Y:S02]  /*17370*/  SYNCS.PHASECHK.TRANS64.TRYWAIT P0, [R0+URZ+0x28c40], R2 ;  /* 0x028c4002000075a7 */ /* 0x0022e4000800017f */
[----:B---3--:R-:W-:Y:S05]  /*17380*/  @!P0 NANOSLEEP.SYNCS 0x989680 ;  /* 0x009896800000895d */ /* 0x008fea0003900000 */
[----:B------:R-:W3:Y:S02]  /*17390*/  @!P0 SYNCS.PHASECHK.TRANS64 P0, [R0+URZ+0x28c40], R2 ;  /* 0x028c4002000085a7 */ /* 0x000ee4000800007f */
[----:B---3--:R-:W-:Y:S05]  /*173a0*/  @!P0 BRA `(.L_x_4669) ;  /* 0xfffffffc00f08947 */ /* 0x008fea000383ffff */
[----:B------:R-:W-:Y:S05]  /*173b0*/  BRA `(.L_x_4792) ;  /* 0xffffffa000cc7947 */ /* 0x000fea000383ffff */
.L_x_4673:
        /* <DEDUP_REMOVED lines=15> */
.L_x_4793:
[----:B------:R-:W-:Y:S02]  /*174b0*/  IMAD.MOV.U32 R13, RZ, RZ, R4 ;  /* 0x000000ffff0d7224 */ /* 0x000fe400078e0004 */
[----:B------:R-:W-:-:S07]  /*174c0*/  IMAD.MOV.U32 R6, RZ, RZ, R14 ;  /* 0x000000ffff067224 */ /* 0x000fce00078e000e */
[----:B------:R-:W-:Y:S05]  /*174d0*/  WARPSYNC.COLLECTIVE R15, `(.L_x_4794) ;  /* 0x000000000f087348 */ /* 0x000fea0003c00000 */
[----:B------:R0:W1:Y:S02]  /*174e0*/  SHFL.IDX P6, R14, R13, R12, R11 ;  /* 0x0000000c0d0e7389 */ /* 0x00006400000c000b */
[----:B01----:R-:W-:Y:S01]  /*174f0*/  ENDCOLLECTIVE ;  /* 0x000000000000791b */ /* 0x003fe20003800000 */
.L_x_4794:
[----:B------:R-:W-:Y:S02]  /*17500*/  IMAD.MOV.U32 R13, RZ, RZ, R0 ;  /* 0x000000ffff0d7224 */ /* 0x000fe400078e0000 */
[----:B------:R-:W-:Y:S02]  /*17510*/  IMAD.MOV.U32 R12, RZ, RZ, 0x1 ;  /* 0x00000001ff0c7424 */ /* 0x000fe400078e00ff */
[----:B------:R-:W-:-:S07]  /*17520*/  IMAD.MOV.U32 R7, RZ, RZ, R14 ;  /* 0x000000ffff077224 */ /* 0x000fce00078e000e */
[----:B------:R-:W-:Y:S05]  /*17530*/  WARPSYNC.COLLECTIVE R15, `(.L_x_4795) ;  /* 0x000000000f087348 */ /* 0x000fea0003c00000 */
[----:B------:R0:W1:Y:S02]  /*17540*/  SHFL.IDX P6, R14, R13, R12, R11 ;  /* 0x0000000c0d0e7389 */ /* 0x00006400000c000b */
[----:B01----:R-:W-:Y:S01]  /*17550*/  ENDCOLLECTIVE ;  /* 0x000000000000791b */ /* 0x003fe20003800000 */
.L_x_4795:
        /* <DEDUP_REMOVED lines=15> */
.L_x_4796:
[----:B------:R-:W-:Y:S02]  /*17650*/  IMAD.MOV.U32 R13, RZ, RZ, R0 ;  /* 0x000000ffff0d7224 */ /* 0x000fe400078e0000 */
[----:B------:R-:W-:Y:S02]  /*17660*/  IMAD.MOV.U32 R12, RZ, RZ, 0x2 ;  /* 0x00000002ff0c7424 */ /* 0x000fe400078e00ff */
[----:B------:R-:W-:-:S07]  /*17670*/  IMAD.MOV.U32 R5, RZ, RZ, R14 ;  /* 0x000000ffff057224 */ /* 0x000fce00078e000e */
[----:B------:R-:W-:Y:S05]  /*17680*/  WARPSYNC.COLLECTIVE R15, `(.L_x_4797) ;  /* 0x000000000f087348 */ /* 0x000fea0003c00000 */
[----:B------:R0:W1:Y:S02]  /*17690*/  SHFL.IDX P6, R14, R13, R12, R11 ;  /* 0x0000000c0d0e7389 */ /* 0x00006400000c000b */
[----:B01----:R-:W-:Y:S01]  /*176a0*/  ENDCOLLECTIVE ;  /* 0x000000000000791b */ /* 0x003fe20003800000 */
.L_x_4797:
        /* <DEDUP_REMOVED lines=15> */
.L_x_4798:
[----:B------:R-:W-:Y:S02]  /*177a0*/  IMAD.MOV.U32 R13, RZ, RZ, R0 ;  /* 0x000000ffff0d7224 */ /* 0x000fe400078e0000 */
[----:B------:R-:W-:Y:S02]  /*177b0*/  IMAD.MOV.U32 R12, RZ, RZ, 0x3 ;  /* 0x00000003ff0c7424 */ /* 0x000fe400078e00ff */
[----:B------:R-:W-:-:S07]  /*177c0*/  IMAD.MOV.U32 R5, RZ, RZ, R14 ;  /* 0x000000ffff057224 */ /* 0x000fce00078e000e */
[----:B------:R-:W-:Y:S05]  /*177d0*/  WARPSYNC.COLLECTIVE R15, `(.L_x_4799) ;  /* 0x000000000f087348 */ /* 0x000fea0003c00000 */
[----:B------:R0:W1:Y:S02]  /*177e0*/  SHFL.IDX P6, R14, R13, R12, R11 ;  /* 0x0000000c0d0e7389 */ /* 0x00006400000c000b */
[----:B01----:R-:W-:Y:S01]  /*177f0*/  ENDCOLLECTIVE ;  /* 0x000000000000791b */ /* 0x003fe20003800000 */
.L_x_4799:
        /* <DEDUP_REMOVED lines=13> */
.L_x_4800:
[----:B------:R-:W-:Y:S01]  /*178d0*/  IMAD.MOV.U32 R4, RZ, RZ, R14 ;  /* 0x000000ffff047224 */ /* 0x000fe200078e000e */
[----:B------:R-:W-:Y:S06]  /*178e0*/  BRA `(.L_x_4801) ;  /* 0xffffffa800107947 */ /* 0x000fec000383ffff */
.L_x_4676:
[----:B0-----:R0:W2:Y:S02]  /*178f0*/  SYNCS.PHASECHK.TRANS64.TRYWAIT P0, [R19+URZ+0x28c20], R0 ;  /* 0x028c2000130075a7 */ /* 0x0010a4000800017f */
[----:B--2---:R-:W-:Y:S05]  /*17900*/  @!P0 NANOSLEEP.SYNCS 0x989680 ;  /* 0x009896800000895d */ /* 0x004fea0003900000 */
[----:B------:R-:W2:Y:S02]  /*17910*/  @!P0 SYNCS.PHASECHK.TRANS64 P0, [R19+URZ+0x28c20], R0 ;  /* 0x028c2000130085a7 */ /* 0x000ea4000800007f */
[----:B--2---:R-:W-:Y:S05]  /*17920*/  @!P0 BRA `(.L_x_4676) ;  /* 0xfffffffc00f08947 */ /* 0x004fea000383ffff */
[----:B------:R-:W-:Y:S05]  /*17930*/  BRA `(.L_x_4802) ;  /* 0xffffffa8006c7947 */ /* 0x000fea000383ffff */
.L_x_4680:
[----:B0-----:R0:W2:Y:S02]  /*17940*/  SYNCS.PHASECHK.TRANS64.TRYWAIT P0, [R0+URZ+0x28c60], R2 ;  /* 0x028c6002000075a7 */ /* 0x0010a4000800017f */
[----:B--2---:R-:W-:Y:S05]  /*17950*/  @!P0 NANOSLEEP.SYNCS 0x989680 ;  /* 0x009896800000895d */ /* 0x004fea0003900000 */
[----:B------:R-:W2:Y:S02]  /*17960*/  @!P0 SYNCS.PHASECHK.TRANS64 P0, [R0+URZ+0x28c60], R2 ;  /* 0x028c6002000085a7 */ /* 0x000ea4000800007f */
[----:B--2---:R-:W-:Y:S05]  /*17970*/  @!P0 BRA `(.L_x_4680) ;  /* 0xfffffffc00f08947 */ /* 0x004fea000383ffff */
[----:B------:R-:W-:Y:S05]  /*17980*/  BRA `(.L_x_4803) ;  /* 0xffffffa800907947 */ /* 0x000fea000383ffff */
.L_x_4699:
[----:B-1----:R1:W2:Y:S02]  /*17990*/  SYNCS.PHASECHK.TRANS64.TRYWAIT P0, [R3+URZ+0x28c40], R2 ;  /* 0x028c4002030075a7 */ /* 0x0022a4000800017f */
[----:B--2---:R-:W-:Y:S05]  /*179a0*/  @!P0 NANOSLEEP.SYNCS 0x989680 ;  /* 0x009896800000895d */ /* 0x004fea0003900000 */
[----:B------:R-:W2:Y:S02]  /*179b0*/  @!P0 SYNCS.PHASECHK.TRANS64 P0, [R3+URZ+0x28c40], R2 ;  /* 0x028c4002030085a7 */ /* 0x000ea4000800007f */
[----:B--2---:R-:W-:Y:S05]  /*179c0*/  @!P0 BRA `(.L_x_4699) ;  /* 0xfffffffc00f08947 */ /* 0x004fea000383ffff */
[----:B------:R-:W-:Y:S05]  /*179d0*/  BRA `(.L_x_4804) ;  /* 0xffffffb400a87947 */ /* 0x000fea000383ffff */
.L_x_4704:
[----:B--2---:R2:W3:Y:S02]  /*179e0*/  SYNCS.PHASECHK.TRANS64.TRYWAIT P0, [R3+URZ+0x28c60], R2 ;  /* 0x028c6002030075a7 */ /* 0x0044e4000800017f */
[----:B---3--:R-:W-:Y:S05]  /*179f0*/  @!P0 NANOSLEEP.SYNCS 0x989680 ;  /* 0x009896800000895d */ /* 0x008fea0003900000 */
[----:B------:R-:W3:Y:S02]  /*17a00*/  @!P0 SYNCS.PHASECHK.TRANS64 P0, [R3+URZ+0x28c60], R2 ;  /* 0x028c6002030085a7 */ /* 0x000ee4000800007f */
[----:B---3--:R-:W-:Y:S05]  /*17a10*/  @!P0 BRA `(.L_x_4704) ;  /* 0xfffffffc00f08947 */ /* 0x008fea000383ffff */
[----:B------:R-:W-:Y:S05]  /*17a20*/  BRA `(.L_x_4805) ;  /* 0xffffffb800287947 */ /* 0x000fea000383ffff */
.L_x_4719:
[----:B0-----:R0:W1:Y:S02]  /*17a30*/  SYNCS.PHASECHK.TRANS64.TRYWAIT P0, [R4+URZ+0x28c40], R2 ;  /* 0x028c4002040075a7 */ /* 0x001064000800017f */
[----:B-1----:R-:W-:Y:S05]  /*17a40*/  @!P0 NANOSLEEP.SYNCS 0x989680 ;  /* 0x009896800000895d */ /* 0x002fea0003900000 */
[----:B------:R-:W1:Y:S02]  /*17a50*/  @!P0 SYNCS.PHASECHK.TRANS64 P0, [R4+URZ+0x28c40], R2 ;  /* 0x028c4002040085a7 */ /* 0x000e64000800007f */
[----:B-1----:R-:W-:Y:S05]  /*17a60*/  @!P0 BRA `(.L_x_4719) ;  /* 0xfffffffc00f08947 */ /* 0x002fea000383ffff */
[----:B------:R-:W-:Y:S05]  /*17a70*/  BRA `(.L_x_4806) ;  /* 0xffffffc400087947 */ /* 0x000fea000383ffff */
.L_x_4724:
[----:B-1----:R1:W2:Y:S02]  /*17a80*/  SYNCS.PHASECHK.TRANS64.TRYWAIT P0, [R4+URZ+0x28c60], R2 ;  /* 0x028c6002040075a7 */ /* 0x0022a4000800017f */
[----:B--2---:R-:W-:Y:S05]  /*17a90*/  @!P0 NANOSLEEP.SYNCS 0x989680 ;  /* 0x009896800000895d */ /* 0x004fea0003900000 */
[----:B------:R-:W2:Y:S02]  /*17aa0*/  @!P0 SYNCS.PHASECHK.TRANS64 P0, [R4+URZ+0x28c60], R2 ;  /* 0x028c6002040085a7 */ /* 0x000ea4000800007f */
[----:B--2---:R-:W-:Y:S05]  /*17ab0*/  @!P0 BRA `(.L_x_4724) ;  /* 0xfffffffc00f08947 */ /* 0x004fea000383ffff */
[----:B------:R-:W-:Y:S05]  /*17ac0*/  BRA `(.L_x_4807) ;  /* 0xffffffc400847947 */ /* 0x000fea000383ffff */
.L_x_4739:
[----:B-1----:R1:W2:Y:S02]  /*17ad0*/  SYNCS.PHASECHK.TRANS64.TRYWAIT P0, [R4+URZ+0x28c40], R2 ;  /* 0x028c4002040075a7 */ /* 0x0022a4000800017f */
[----:B--2---:R-:W-:Y:S05]  /*17ae0*/  @!P0 NANOSLEEP.SYNCS 0x989680 ;  /* 0x009896800000895d */ /* 0x004fea0003900000 */
[----:B------:R-:W2:Y:S02]  /*17af0*/  @!P0 SYNCS.PHASECHK.TRANS64 P0, [R4+URZ+0x28c40], R2 ;  /* 0x028c4002040085a7 */ /* 0x000ea4000800007f */
[----:B--2---:R-:W-:Y:S05]  /*17b00*/  @!P0 BRA `(.L_x_4739) ;  /* 0xfffffffc00f08947 */ /* 0x004fea000383ffff */
[----:B------:R-:W-:Y:S05]  /*17b10*/  BRA `(.L_x_4808) ;  /* 0xffffffd000447947 */ /* 0x000fea000383ffff */
.L_x_4744:
[----:B0-----:R0:W2:Y:S02]  /*17b20*/  SYNCS.PHASECHK.TRANS64.TRYWAIT P0, [R4+URZ+0x28c60], R2 ;  /* 0x028c6002040075a7 */ /* 0x0010a4000800017f */
[----:B--2---:R-:W-:Y:S05]  /*17b30*/  @!P0 NANOSLEEP.SYNCS 0x989680 ;  /* 0x009896800000895d */ /* 0x004fea0003900000 */
[----:B------:R-:W2:Y:S02]  /*17b40*/  @!P0 SYNCS.PHASECHK.TRANS64 P0, [R4+URZ+0x28c60], R2 ;  /* 0x028c6002040085a7 */ /* 0x000ea4000800007f */
[----:B--2---:R-:W-:Y:S05]  /*17b50*/  @!P0 BRA `(.L_x_4744) ;  /* 0xfffffffc00f08947 */ /* 0x004fea000383ffff */
[----:B------:R-:W-:Y:S05]  /*17b60*/  BRA `(.L_x_4809) ;  /* 0xffffffd000c47947 */ /* 0x000fea000383ffff */
.L_x_4760:
[----:B-1--4-:R-:W4:Y:S01]  /*17b70*/  LDL R0, [R1] ;  /* 0x0000000001007983 */ /* 0x012f220000100800 */
[----:B------:R-:W-:Y:S01]  /*17b80*/  BSSY B0, `(.L_x_4810) ;  /* 0x0000008000007945 */ /* 0x000fe20003800000 */
[----:B------:R-:W-:Y:S02]  /*17b90*/  IMAD.MOV.U32 R12, RZ, RZ, RZ ;  /* 0x000000ffff0c7224 */ /* 0x000fe400078e00ff */
[----:B------:R-:W-:Y:S02]  /*17ba0*/  IMAD.MOV.U32 R11, RZ, RZ, 0x1f ;  /* 0x0000001fff0b7424 */ /* 0x000fe400078e00ff */
[----:B------:R-:W-:Y:S02]  /*17bb0*/  IMAD.MOV.U32 R15, RZ, RZ, -0x1 ;  /* 0xffffffffff0f7424 */ /* 0x000fe400078e00ff */
[----:B----4-:R-:W-:-:S07]  /*17bc0*/  IMAD.MOV.U32 R13, RZ, RZ, R0 ;  /* 0x000000ffff0d7224 */ /* 0x010fce00078e0000 */
[----:B0-23--:R-:W-:Y:S05]  /*17bd0*/  WARPSYNC.COLLECTIVE R15, `(.L_x_4811) ;  /* 0x000000000f087348 */ /* 0x00dfea0003c00000 */
[----:B------:R1:W4:Y:S02]  /*17be0*/  SHFL.IDX P6, R14, R13, R12, R11 ;  /* 0x0000000c0d0e7389 */ /* 0x00032400000c000b */
[----:B01234-:R-:W-:Y:S01]  /*17bf0*/  ENDCOLLECTIVE ;  /* 0x000000000000791b */ /* 0x01ffe20003800000 */
.L_x_4811:
[----:B------:R-:W-:Y:S05]  /*17c00*/  BSYNC B0 ;  /* 0x0000000000007941 */ /* 0x000fea0003800000 */
.L_x_4810:
        /* <DEDUP_REMOVED lines=9> */
.L_x_4812:
        /* <DEDUP_REMOVED lines=26> */
.L_x_4813:
[----:B------:R-:W-:Y:S01]  /*17e40*/  IMAD.MOV.U32 R12, RZ, RZ, 0x2 ;  /* 0x00000002ff0c7424 */ /* 0x000fe200078e00ff */
[----:B------:R-:W-:-:S05]  /*17e50*/  SEL R3, R14, RZ, P1 ;  /* 0x000000ff0e037207 */ /* 0x000fca0000800000 */
[----:B------:R-:W-:-:S04]  /*17e60*/  IMAD.IADD R2, R2, 0x1, R3 ;  /* 0x0000000102027824 */ /* 0x000fc800078e0203 */
[----:B------:R-:W-:-:S07]  /*17e70*/  IMAD.MOV.U32 R13, RZ, RZ, R2 ;  /* 0x000000ffff0d7224 */ /* 0x000fce00078e0002 */
[----:B------:R-:W-:Y:S05]  /*17e80*/  WARPSYNC.COLLECTIVE R15, `(.L_x_4814) ;  /* 0x000000000f087348 */ /* 0x000fea0003c00000 */
[----:B------:R0:W1:Y:S02]  /*17e90*/  SHFL.UP P6, R14, R13, R12, R11 ;  /* 0x0400000c0d0e7389 */ /* 0x00006400000c000b */
[----:B01----:R-:W-:Y:S01]  /*17ea0*/  ENDCOLLECTIVE ;  /* 0x000000000000791b */ /* 0x003fe20003800000 */
.L_x_4814:
[----:B------:R-:W-:Y:S01]  /*17eb0*/  IMAD.MOV.U32 R12, RZ, RZ, 0x4 ;  /* 0x00000004ff0c7424 */ /* 0x000fe200078e00ff */
[----:B------:R-:W-:-:S05]  /*17ec0*/  SEL R3, R14, RZ, P2 ;  /* 0x000000ff0e037207 */ /* 0x000fca0001000000 */
[----:B------:R-:W-:-:S04]  /*17ed0*/  IMAD.IADD R2, R2, 0x1, R3 ;  /* 0x0000000102027824 */ /* 0x000fc800078e0203 */
[----:B------:R-:W-:-:S07]  /*17ee0*/  IMAD.MOV.U32 R13, RZ, RZ, R2 ;  /* 0x000000ffff0d7224 */ /* 0x000fce00078e0002 */
[----:B------:R-:W-:Y:S05]  /*17ef0*/  WARPSYNC.COLLECTIVE R15, `(.L_x_4815) ;  /* 0x000000000f087348 */ /* 0x000fea0003c00000 */
[----:B------:R0:W1:Y:S02]  /*17f00*/  SHFL.UP P6, R14, R13, R12, R11 ;  /* 0x0400000c0d0e7389 */ /* 0x00006400000c000b */
[----:B01----:R-:W-:Y:S01]  /*17f10*/  ENDCOLLECTIVE ;  /* 0x000000000000791b */ /* 0x003fe20003800000 */
.L_x_4815:
[----:B------:R-:W-:Y:S01]  /*17f20*/  IMAD.MOV.U32 R12, RZ, RZ, 0x8 ;  /* 0x00000008ff0c7424 */ /* 0x000fe200078e00ff */
[----:B------:R-:W-:-:S05]  /*17f30*/  SEL R3, R14, RZ, P3 ;  /* 0x000000ff0e037207 */ /* 0x000fca0001800000 */
[----:B------:R-:W-:-:S04]  /*17f40*/  IMAD.IADD R2, R2, 0x1, R3 ;  /* 0x0000000102027824 */ /* 0x000fc800078e0203 */
[----:B------:R-:W-:-:S07]  /*17f50*/  IMAD.MOV.U32 R13, RZ, RZ, R2 ;  /* 0x000000ffff0d7224 */ /* 0x000fce00078e0002 */
[----:B------:R-:W-:Y:S05]  /*17f60*/  WARPSYNC.COLLECTIVE R15, `(.L_x_4816) ;  /* 0x000000000f087348 */ /* 0x000fea0003c00000 */
[----:B------:R0:W1:Y:S02]  /*17f70*/  SHFL.UP P6, R14, R13, R12, R11 ;  /* 0x0400000c0d0e7389 */ /* 0x00006400000c000b */
[----:B01----:R-:W-:Y:S01]  /*17f80*/  ENDCOLLECTIVE ;  /* 0x000000000000791b */ /* 0x003fe20003800000 */
.L_x_4816:
[----:B------:R-:W-:Y:S01]  /*17f90*/  IMAD.MOV.U32 R12, RZ, RZ, 0x10 ;  /* 0x00000010ff0c7424 */ /* 0x000fe200078e00ff */
[----:B------:R-:W-:-:S05]  /*17fa0*/  SEL R3, R14, RZ, P4 ;  /* 0x000000ff0e037207 */ /* 0x000fca0002000000 */
[----:B------:R-:W-:-:S04]  /*17fb0*/  IMAD.IADD R2, R2, 0x1, R3 ;  /* 0x0000000102027824 */ /* 0x000fc800078e0203 */
[----:B------:R-:W-:-:S07]  /*17fc0*/  IMAD.MOV.U32 R13, RZ, RZ, R2 ;  /* 0x000000ffff0d7224 */ /* 0x000fce00078e0002 */
[----:B------:R-:W-:Y:S05]  /*17fd0*/  WARPSYNC.COLLECTIVE R15, `(.L_x_4817) ;  /* 0x000000000f087348 */ /* 0x000fea0003c00000 */
[----:B------:R0:W1:Y:S02]  /*17fe0*/  SHFL.UP P6, R14, R13, R12, R11 ;  /* 0x0400000c0d0e7389 */ /* 0x00006400000c000b */
[----:B01----:R-:W-:Y:S01]  /*17ff0*/  ENDCOLLECTIVE ;  /* 0x000000000000791b */ /* 0x003fe20003800000 */
.L_x_4817:
        /* <DEDUP_REMOVED lines=8> */
.L_x_4818:
[----:B------:R-:W-:Y:S05]  /*18080*/  BRA `(.L_x_4819) ;  /* 0xffffffdc001c7947 */ /* 0x000fea000383ffff */
.L_x_4763:
        /* <DEDUP_REMOVED lines=8> */
.L_x_4821:
[----:B------:R-:W-:Y:S05]  /*18110*/  BSYNC B0 ;  /* 0x0000000000007941 */ /* 0x000fea0003800000 */
.L_x_4820:
        /* <DEDUP_REMOVED lines=9> */
.L_x_4822:
[----:B------:R-:W-:Y:S01]  /*181b0*/  IMAD.MOV.U32 R12, RZ, RZ, 0x4 ;  /* 0x00000004ff0c7424 */ /* 0x000fe200078e00ff */
[----:B------:R-:W-:-:S05]  /*181c0*/  SEL R3, R14, RZ, P2 ;  /* 0x000000ff0e037207 */ /* 0x000fca0001000000 */
[----:B------:R-:W-:-:S04]  /*181d0*/  IMAD.IADD R2, R2, 0x1, R3 ;  /* 0x0000000102027824 */ /* 0x000fc800078e0203 */
[----:B------:R-:W-:-:S07]  /*181e0*/  IMAD.MOV.U32 R13, RZ, RZ, R2 ;  /* 0x000000ffff0d7224 */ /* 0x000fce00078e0002 */
[----:B------:R-:W-:Y:S05]  /*181f0*/  WARPSYNC.COLLECTIVE R15, `(.L_x_4823) ;  /* 0x000000000f087348 */ /* 0x000fea0003c00000 */
[----:B------:R0:W1:Y:S02]  /*18200*/  SHFL.UP P6, R14, R13, R12, R11 ;  /* 0x0400000c0d0e7389 */ /* 0x00006400000c000b */
[----:B01----:R-:W-:Y:S01]  /*18210*/  ENDCOLLECTIVE ;  /* 0x000000000000791b */ /* 0x003fe20003800000 */
.L_x_4823:
[----:B------:R-:W-:Y:S01]  /*18220*/  IMAD.MOV.U32 R12, RZ, RZ, 0x8 ;  /* 0x00000008ff0c7424 */ /* 0x000fe200078e00ff */
[----:B------:R-:W-:-:S05]  /*18230*/  SEL R3, R14, RZ, P3 ;  /* 0x000000ff0e037207 */ /* 0x000fca0001800000 */
[----:B------:R-:W-:-:S04]  /*18240*/  IMAD.IADD R2, R2, 0x1, R3 ;  /* 0x0000000102027824 */ /* 0x000fc800078e0203 */
[----:B------:R-:W-:-:S07]  /*18250*/  IMAD.MOV.U32 R13, RZ, RZ, R2 ;  /* 0x000000ffff0d7224 */ /* 0x000fce00078e0002 */
[----:B------:R-:W-:Y:S05]  /*18260*/  WARPSYNC.COLLECTIVE R15, `(.L_x_4824) ;  /* 0x000000000f087348 */ /* 0x000fea0003c00000 */
[----:B------:R0:W1:Y:S02]  /*18270*/  SHFL.UP P6, R14, R13, R12, R11 ;  /* 0x0400000c0d0e7389 */ /* 0x00006400000c000b */
[----:B01----:R-:W-:Y:S01]  /*18280*/  ENDCOLLECTIVE ;  /* 0x000000000000791b */ /* 0x003fe20003800000 */
.L_x_4824:
[----:B------:R-:W-:Y:S01]  /*18290*/  IMAD.MOV.U32 R12, RZ, RZ, 0x10 ;  /* 0x00000010ff0c7424 */ /* 0x000fe200078e00ff */
[----:B------:R-:W-:-:S05]  /*182a0*/  SEL R3, R14, RZ, P4 ;  /* 0x000000ff0e037207 */ /* 0x000fca0002000000 */
[----:B------:R-:W-:-:S04]  /*182b0*/  IMAD.IADD R2, R2, 0x1, R3 ;  /* 0x0000000102027824 */ /* 0x000fc800078e0203 */
[----:B------:R-:W-:-:S07]  /*182c0*/  IMAD.MOV.U32 R13, RZ, RZ, R2 ;  /* 0x000000ffff0d7224 */ /* 0x000fce00078e0002 */
[----:B------:R-:W-:Y:S05]  /*182d0*/  WARPSYNC.COLLECTIVE R15, `(.L_x_4825) ;  /* 0x000000000f087348 */ /* 0x000fea0003c00000 */
[----:B------:R0:W1:Y:S02]  /*182e0*/  SHFL.UP P6, R14, R13, R12, R11 ;  /* 0x0400000c0d0e7389 */ /* 0x00006400000c000b */
[----:B01----:R-:W-:Y:S01]  /*182f0*/  ENDCOLLECTIVE ;  /* 0x000000000000791b */ /* 0x003fe20003800000 */
.L_x_4825:
        /* <DEDUP_REMOVED lines=8> */
.L_x_4826:
[----:B------:R-:W-:Y:S05]  /*18380*/  BRA `(.L_x_4827) ;  /* 0xffffffdc00087947 */ /* 0x000fea000383ffff */
.L_x_4765:
[----:B------:R-:W-:Y:S01]  /*18390*/  BSSY B0, `(.L_x_4828) ;  /* 0x0000006000007945 */ /* 0x000fe20003800000 */
[----:B------:R-:W-:Y:S01]  /*183a0*/  PLOP3.LUT P6, PT, P6, PT, PT, 0x8, 0x0 ;  /* 0x000000000000781c */ /* 0x000fe200037ce170 */
[----:B------:R-:W-:-:S12]  /*183b0*/  IMAD.MOV.U32 R15, RZ, RZ, -0x1 ;  /* 0xffffffffff0f7424 */ /* 0x000fd800078e00ff */
[----:B0-----:R-:W-:Y:S05]  /*183c0*/  WARPSYNC.COLLECTIVE R15, `(.L_x_4829) ;  /* 0x000000000f087348 */ /* 0x001fea0003c00000 */
[----:B------:R-:W-:Y:S01]  /*183d0*/  VOTE.ANY R14, PT, P6 ;  /* 0x00000000000e7806 */ /* 0x000fe200030e0100 */
[----:B0-----:R-:W-:Y:S06]  /*183e0*/  ENDCOLLECTIVE ;  /* 0x000000000000791b */ /* 0x001fec0003800000 */
.L_x_4829:
[----:B------:R-:W-:Y:S05]  /*183f0*/  BSYNC B0 ;  /* 0x0000000000007941 */ /* 0x000fea0003800000 */
.L_x_4828:
        /* <DEDUP_REMOVED lines=10> */
.L_x_4830:
[----:B------:R-:W-:Y:S02]  /*184a0*/  IMAD.MOV.U32 R13, RZ, RZ, R7 ;  /* 0x000000ffff0d7224 */ /* 0x000fe400078e0007 */
[----:B------:R-:W-:-:S07]  /*184b0*/  IMAD.MOV.U32 R0, RZ, RZ, R14 ;  /* 0x000000ffff007224 */ /* 0x000fce00078e000e */
[----:B------:R-:W-:Y:S05]  /*184c0*/  WARPSYNC.COLLECTIVE R15, `(.L_x_4831) ;  /* 0x000000000f087348 */ /* 0x000fea0003c00000 */
[----:B------:R0:W1:Y:S02]  /*184d0*/  SHFL.IDX P6, R14, R13, R12, R11 ;  /* 0x0000000c0d0e7389 */ /* 0x00006400000c000b */
[----:B01----:R-:W-:Y:S01]  /*184e0*/  ENDCOLLECTIVE ;  /* 0x000000000000791b */ /* 0x003fe20003800000 */
.L_x_4831:
[----:B------:R-:W-:Y:S02]  /*184f0*/  IMAD.MOV.U32 R7, RZ, RZ, R14 ;  /* 0x000000ffff077224 */ /* 0x000fe400078e000e */
[----:B------:R-:W-:-:S05]  /*18500*/  IMAD.IADD R5, R10, 0x1, R16 ;  /* 0x000000010a057824 */ /* 0x000fca00078e0210 */
[----:B------:R0:W-:Y:S01]  /*18510*/  STL [R1+0xc], R5 ;  /* 0x00000c0501007387 */ /* 0x0001e20000100800 */
[----:B------:R-:W-:Y:S05]  /*18520*/  BRA `(.L_x_4832) ;  /* 0xffffffd800e87947 */ /* 0x000fea000383ffff */
.L_x_4767:
[----:B------:R-:W-:Y:S01]  /*18530*/  BSSY B0, `(.L_x_4833) ;  /* 0x0000007000007945 */ /* 0x000fe20003800000 */
[----:B------:R-:W-:Y:S02]  /*18540*/  IMAD.MOV.U32 R13, RZ, RZ, R2 ;  /* 0x000000ffff0d7224 */ /* 0x000fe400078e0002 */
[----:B------:R-:W-:Y:S02]  /*18550*/  IMAD.MOV.U32 R11, RZ, RZ, 0x1f ;  /* 0x0000001fff0b7424 */ /* 0x000fe400078e00ff */
[----:B------:R-:W-:-:S07]  /*18560*/  IMAD.MOV.U32 R15, RZ, RZ, -0x1 ;  /* 0xffffffffff0f7424 */ /* 0x000fce00078e00ff */
[----:B0--3--:R-:W-:Y:S05]  /*18570*/  WARPSYNC.COLLECTIVE R15, `(.L_x_4834) ;  /* 0x000000000f087348 */ /* 0x009fea0003c00000 */
[----:B------:R1:W2:Y:S02]  /*18580*/  SHFL.IDX P6, R14, R13, R12, R11 ;  /* 0x0000000c0d0e7389 */ /* 0x0002a400000c000b */
[----:B0123--:R-:W-:Y:S01]  /*18590*/  ENDCOLLECTIVE ;  /* 0x000000000000791b */ /* 0x00ffe20003800000 */
.L_x_4834:
[----:B------:R-:W-:Y:S05]  /*185a0*/  BSYNC B0 ;  /* 0x0000000000007941 */ /* 0x000fea0003800000 */
.L_x_4833:
[----:B------:R-:W-:Y:S01]  /*185b0*/  IMAD.MOV.U32 R6, RZ, RZ, R14 ;  /* 0x000000ffff067224 */ /* 0x000fe200078e000e */
[----:B------:R-:W-:Y:S06]  /*185c0*/  BRA `(.L_x_4766) ;  /* 0xffffffd800d87947 */ /* 0x000fec000383ffff */
.L_x_4773:
[----:B0-----:R0:W1:Y:S02]  /*185d0*/  SYNCS.PHASECHK.TRANS64.TRYWAIT P0, [R0+URZ+0x28c20], R3 ;  /* 0x028c2003000075a7 */ /* 0x001064000800017f */
[----:B-1----:R-:W-:Y:S05]  /*185e0*/  @!P0 NANOSLEEP.SYNCS 0x989680 ;  /* 0x009896800000895d */ /* 0x002fea0003900000 */
[----:B------:R-:W1:Y:S02]  /*185f0*/  @!P0 SYNCS.PHASECHK.TRANS64 P0, [R0+URZ+0x28c20], R3 ;  /* 0x028c2003000085a7 */ /* 0x000e64000800007f */
[----:B-1----:R-:W-:Y:S05]  /*18600*/  @!P0 BRA `(.L_x_4773) ;  /* 0xfffffffc00f08947 */ /* 0x002fea000383ffff */
[----:B------:R-:W-:Y:S05]  /*18610*/  BRA `(.L_x_4835) ;  /* 0xffffffe400747947 */ /* 0x000fea000383ffff */
.L_x_4774:
        /* <DEDUP_REMOVED lines=11> */
.L_x_4837:
[----:B------:R-:W-:Y:S05]  /*186d0*/  BSYNC B0 ;  /* 0x0000000000007941 */ /* 0x000fea0003800000 */
.L_x_4836:
[----:B------:R-:W-:Y:S05]  /*186e0*/  BRA `(.L_x_4838) ;  /* 0xffffffe4005c7947 */ /* 0x000fea000383ffff */
.L_x_4777:
[----:B------:R-:W-:Y:S01]  /*186f0*/  BSSY B1, `(.L_x_4839) ;  /* 0x0000006000017945 */ /* 0x000fe20003800000 */
[----:B------:R-:W-:-:S07]  /*18700*/  IMAD.MOV.U32 R15, RZ, RZ, -0x1 ;  /* 0xffffffffff0f7424 */ /* 0x000fce00078e00ff */
[----:B01----:R-:W-:Y:S05]  /*18710*/  WARPSYNC.COLLECTIVE R15, `(.L_x_4840) ;  /* 0x000000000f0c7348 */ /* 0x003fea0003c00000 */
[----:B------:R-:W-:Y:S02]  /*18720*/  ELECT P6, UR62, PT ;  /* 0x00000000003e782f */ /* 0x000fe400038c0000 */
[----:B------:R-:W-:Y:S01]  /*18730*/  MOV R14, UR62 ;  /* 0x0000003e000e7c02 */ /* 0x000fe20008000f00 */
[----:B01----:R-:W-:Y:S10]  /*18740*/  ENDCOLLECTIVE ;  /* 0x000000000000791b */ /* 0x003ff40003800000 */
.L_x_4840:
[----:B------:R-:W-:Y:S05]  /*18750*/  BSYNC B1 ;  /* 0x0000000000017941 */ /* 0x000fea0003800000 */
.L_x_4839:
[----:B------:R-:W-:Y:S05]  /*18760*/  BRA `(.L_x_4841) ;  /* 0xffffffe400547947 */ /* 0x000fea000383ffff */
.L_x_4779:
[----:B0-----:R0:W1:Y:S02]  /*18770*/  SYNCS.PHASECHK.TRANS64.TRYWAIT P0, [R6+URZ], R5 ;  /* 0x00000005060075a7 */ /* 0x001064000800017f */
[----:B-1----:R-:W-:Y:S05]  /*18780*/  @!P0 NANOSLEEP.SYNCS 0x989680 ;  /* 0x009896800000895d */ /* 0x002fea0003900000 */
[----:B------:R-:W1:Y:S02]  /*18790*/  @!P0 SYNCS.PHASECHK.TRANS64 P0, [R6+URZ], R5 ;  /* 0x00000005060085a7 */ /* 0x000e64000800007f */
[----:B-1----:R-:W-:Y:S05]  /*187a0*/  @!P0 BRA `(.L_x_4779) ;  /* 0xfffffffc00f08947 */ /* 0x002fea000383ffff */
[----:B------:R-:W-:Y:S05]  /*187b0*/  BRA `(.L_x_4842) ;  /* 0xffffffe400907947 */ /* 0x000fea000383ffff */
.L_x_4780:
[----:B-1----:R1:W2:Y:S02]  /*187c0*/  SYNCS.PHASECHK.TRANS64.TRYWAIT P0, [R7+URZ], R2 ;  /* 0x00000002070075a7 */ /* 0x0022a4000800017f */
[----:B--2---:R-:W-:Y:S05]  /*187d0*/  @!P0 NANOSLEEP.SYNCS 0x989680 ;  /* 0x009896800000895d */ /* 0x004fea0003900000 */
[----:B------:R-:W2:Y:S02]  /*187e0*/  @!P0 SYNCS.PHASECHK.TRANS64 P0, [R7+URZ], R2 ;  /* 0x00000002070085a7 */ /* 0x000ea4000800007f */
[----:B--2---:R-:W-:Y:S05]  /*187f0*/  @!P0 BRA `(.L_x_4780) ;  /* 0xfffffffc00f08947 */ /* 0x004fea000383ffff */
[----:B------:R-:W-:Y:S05]  /*18800*/  BRA `(.L_x_4843) ;  /* 0xffffffe400847947 */ /* 0x000fea000383ffff */
.L_x_4782:
[----:B--2---:R2:W3:Y:S02]  /*18810*/  SYNCS.PHASECHK.TRANS64.TRYWAIT P0, [R4+URZ], R5 ;  /* 0x00000005040075a7 */ /* 0x0044e4000800017f */
[----:B---3--:R-:W-:Y:S05]  /*18820*/  @!P0 NANOSLEEP.SYNCS 0x989680 ;  /* 0x009896800000895d */ /* 0x008fea0003900000 */
[----:B------:R-:W3:Y:S02]  /*18830*/  @!P0 SYNCS.PHASECHK.TRANS64 P0, [R4+URZ], R5 ;  /* 0x00000005040085a7 */ /* 0x000ee4000800007f */
[----:B---3--:R-:W-:Y:S05]  /*18840*/  @!P0 BRA `(.L_x_4782) ;  /* 0xfffffffc00f08947 */ /* 0x008fea000383ffff */
[----:B------:R-:W-:Y:S05]  /*18850*/  BRA `(.L_x_4844) ;  /* 0xffffffe4008c7947 */ /* 0x000fea000383ffff */
.L_x_4845:
        /* <DEDUP_REMOVED lines=10> */
.L_x_6055:


//--------------------- .text._ZN7cutlass13device_kernelIN5flash11enable_sm90INS1_16FlashAttnFwdSm90INS1_25CollectiveMainloopFwdSm90ILi2EN4cute5tupleIJNS5_1CILi1EEES8_S8_EEENS6_IJNS7_ILi64EEESA_SA_EEELi512ENS_10bfloat16_tEfNS_4arch4Sm90ELb1ELb0ELb1ELb1ELb0ELb1ELb0ELb0ELb0ELb1ELb1ELb0EEENS1_21CollectiveEpilogueFwdINS6_IJSA_NS7_ILi512EEESA_EEES9_SC_SE_Li256ELb1ELb1ELb1ELb0EEENS1_36VarlenDynamicPersistentTileSchedulerILi64ELi64ELi256ELi128ELb1ELb1ELb1ELb1ELb1ELb1EEEEEEEEEvNT_6ParamsE --------------------------
	.section	.text._ZN7cutlass13device_kernelIN5flash11enable_sm90INS1_16FlashAttnFwdSm90INS1_25CollectiveMainloopFwdSm90ILi2EN4cute5tupleIJNS5_1CILi1EEES8_S8_EEENS6_IJNS7_ILi64EEESA_SA_EEELi512ENS_10bfloat16_tEfNS_4arch4Sm90ELb1ELb0ELb1ELb1ELb0ELb1ELb0ELb0ELb0ELb1ELb1ELb0EEENS1_21CollectiveEpilogueFwdINS6_IJSA_NS7_ILi512EEESA_EEES9_SC_SE_Li256ELb1ELb1ELb1ELb0EEENS1_36VarlenDynamicPersistentTileSchedulerILi64ELi64ELi256ELi128ELb1ELb1ELb1ELb1ELb1ELb1EEEEEEEEEvNT_6ParamsE,"ax",@progbits
	.align	128
.text._ZN7cutlass13device_kernelIN5flash11enable_sm90INS1_16FlashAttnFwdSm90INS1_25CollectiveMainloopFwdSm90ILi2EN4cute5tupleIJNS5_1CILi1EEES8_S8_EEENS6_IJNS7_ILi64EEESA_SA_EEELi512ENS_10bfloat16_tEfNS_4arch4Sm90ELb1ELb0ELb1ELb1ELb0ELb1ELb0ELb0ELb0ELb1ELb1ELb0EEENS1_21CollectiveEpilogueFwdINS6_IJSA_NS7_ILi512EEESA_EEES9_SC_SE_Li256ELb1ELb1ELb1ELb0EEENS1_36VarlenDynamicPersistentTileSchedulerILi64ELi64ELi256ELi128ELb1ELb1ELb1ELb1ELb1ELb1EEEEEEEEEvNT_6ParamsE:
        .type           _ZN7cutlass13device_kernelIN5flash11enable_sm90INS1_16FlashAttnFwdSm90INS1_25CollectiveMainloopFwdSm90ILi2EN4cute5tupleIJNS5_1CILi1EEES8_S8_EEENS6_IJNS7_ILi64EEESA_SA_EEELi512ENS_10bfloat16_tEfNS_4arch4Sm90ELb1ELb0ELb1ELb1ELb0ELb1ELb0ELb0ELb0ELb1ELb1ELb0EEENS1_21CollectiveEpilogueFwdINS6_IJSA_NS7_ILi512EEESA_EEES9_SC_SE_Li256ELb1ELb1ELb1ELb0EEENS1_36VarlenDynamicPersistentTileSchedulerILi64ELi64ELi256ELi128ELb1ELb1ELb1ELb1ELb1ELb1EEEEEEEEEvNT_6ParamsE,@function
        .size           _ZN7cutlass13device_kernelIN5flash11enable_sm90INS1_16FlashAttnFwdSm90INS1_25CollectiveMainloopFwdSm90ILi2EN4cute5tupleIJNS5_1CILi1EEES8_S8_EEENS6_IJNS7_ILi64EEESA_SA_EEELi512ENS_10bfloat16_tEfNS_4arch4Sm90ELb1ELb0ELb1ELb1ELb0ELb1ELb0ELb0ELb0ELb1ELb1ELb0EEENS1_21CollectiveEpilogueFwdINS6_IJSA_NS7_ILi512EEESA_EEES9_SC_SE_Li256ELb1ELb1ELb1ELb0EEENS1_36VarlenDynamicPersistentTileSchedulerILi64ELi64ELi256ELi128ELb1ELb1ELb1ELb1ELb1ELb1EEEEEEEEEvNT_6ParamsE,(.L_x_6056 - _ZN7cutlass13device_kernelIN5flash11enable_sm90INS1_16FlashAttnFwdSm90INS1_25CollectiveMainloopFwdSm90ILi2EN4cute5tupleIJNS5_1CILi1EEES8_S8_EEENS6_IJNS7_ILi64EEESA_SA_EEELi512ENS_10bfloat16_tEfNS_4arch4Sm90ELb1ELb0ELb1ELb1ELb0ELb1ELb0ELb0ELb0ELb1ELb1ELb0EEENS1_21CollectiveEpilogueFwdINS6_IJSA_NS7_ILi512EEESA_EEES9_SC_SE_Li256ELb1ELb1ELb1ELb0EEENS1_36VarlenDynamicPersistentTileSchedulerILi64ELi64ELi256ELi128ELb1ELb1ELb1ELb1ELb1ELb1EEEEEEEEEvNT_6ParamsE)
        .other          _ZN7cutlass13device_kernelIN5flash11enable_sm90INS1_16FlashAttnFwdSm90INS1_25CollectiveMainloopFwdSm90ILi2EN4cute5tupleIJNS5_1CILi1EEES8_S8_EEENS6_IJNS7_ILi64EEESA_SA_EEELi512ENS_10bfloat16_tEfNS_4arch4Sm90ELb1ELb0ELb1ELb1ELb0ELb1ELb0ELb0ELb0ELb1ELb1ELb0EEENS1_21CollectiveEpilogueFwdINS6_IJSA_NS7_ILi512EEESA_EEES9_SC_SE_Li256ELb1ELb1ELb1ELb0EEENS1_36VarlenDynamicPersistentTileSchedulerILi64ELi64ELi256ELi128ELb1ELb1ELb1ELb1ELb1ELb1EEEEEEEEEvNT_6ParamsE,@"STO_CUDA_ENTRY STV_DEFAULT"
_ZN7cutlass13device_kernelIN5flash11enable_sm90INS1_16FlashAttnFwdSm90INS1_25CollectiveMainloopFwdSm90ILi2EN4cute5tupleIJNS5_1CILi1EEES8_S8_EEENS6_IJNS7_ILi64EEESA_SA_EEELi512ENS_10bfloat16_tEfNS_4arch4Sm90ELb1ELb0ELb1ELb1ELb0ELb1ELb0ELb0ELb0ELb1ELb1ELb0EEENS1_21CollectiveEpilogueFwdINS6_IJSA_NS7_ILi512EEESA_EEES9_SC_SE_Li256ELb1ELb1ELb1ELb0EEENS1_36VarlenDynamicPersistentTileSchedulerILi64ELi64ELi256ELi128ELb1ELb1ELb1ELb1ELb1ELb1EEEEEEEEEvNT_6ParamsE:
        /* <DEDUP_REMOVED lines=24> */
.L_x_4847:
[----:B------:R-:W-:Y:S05]  /*0180*/  BSYNC B0 ;  /* 0x0000000000007941 */ /* 0x000fea0003800000 */
.L_x_4846:
        /* <DEDUP_REMOVED lines=37> */
.L_x_4848:
        /* <DEDUP_REMOVED lines=22> */
.L_x_4849:
        /* <DEDUP_REMOVED lines=18> */
.L_x_4850:
        /* <DEDUP_REMOVED lines=22> */
.L_x_4851:
        /* <DEDUP_REMOVED lines=22> */
.L_x_4852:
        /* <DEDUP_REMOVED lines=8> */
.L_x_4855:
        /* <DEDUP_REMOVED lines=24> */
[----:B------:R-:W-:-:S03]  /*0b20*/  IMAD.MOV.U32 R22, RZ, RZ, RZ ;  /* 0x000000ffff167224 */ /* 0x000fc600078e00ff */
[CC--:B------:R-:W-:Y:S02]  /*0b30*/  LEA.HI R4, R3.reuse, R6.reuse, RZ, 0x4 ;  /* 0x0000000603047211 */ /* 0x0c0fe400078f20ff */
[CC--:B------:R-:W-:Y:S02]  /*0b40*/  LEA.HI R5, R3.reuse, R6.reuse, RZ, 0x5 ;  /* 0x0000000603057211 */ /* 0x0c0fe400078f28ff */
[CC--:B------:R-:W-:Y:S02]  /*0b50*/  LEA.HI R0, R3.reuse, R6.reuse, RZ, 0x7 ;  /* 0x0000000603007211 */ /* 0x0c0fe400078f38ff */
[CC--:B------:R-:W-:Y:S02]  /*0b60*/  LEA.HI R13, R3.reuse, R6.reuse, RZ, 0x2 ;  /* 0x00000006030d7211 */ /* 0x0c0fe400078f10ff */
[----:B------:R-:W-:Y:S02]  /*0b70*/  LEA.HI R3, R3, R6, RZ, 0x3 ;  /* 0x0000000603037211 */ /* 0x000fe400078f18ff */
[----:B------:R-:W-:-:S02]  /*0b80*/  SHF.R.S32.HI R202, RZ, 0x5, R5 ;  /* 0x00000005ffca7819 */ /* 0x000fc40000011405 */
[----:B------:R-:W-:Y:S02]  /*0b90*/  LOP3.LUT R15, R3, 0xfffffff8, RZ, 0xc0, !PT ;  /* 0xfffffff8030f7812 */ /* 0x000fe400078ec0ff */
[----:B------:R-:W-:Y:S02]  /*0ba0*/  LOP3.LUT R3, R4, 0xfffffff0, RZ, 0xc0, !PT ;  /* 0xfffffff004037812 */ /* 0x000fe400078ec0ff */
[----:B------:R-:W-:Y:S01]  /*0bb0*/  SHF.R.S32.HI R5, RZ, 0x1f, R5 ;  /* 0x0000001fff057819 */ /* 0x000fe20000011405 */
[C---:B------:R-:W-:Y:S01]  /*0bc0*/  IMAD.IADD R15, R6.reuse, 0x1, -R15 ;  /* 0x00000001060f7824 */ /* 0x040fe200078e0a0f */
[----:B------:R-:W-:Y:S01]  /*0bd0*/  SHF.R.S32.HI R7, RZ, 0x4, R4 ;  /* 0x00000004ff077819 */ /* 0x000fe20000011404 */
[----:B------:R-:W-:Y:S01]  /*0be0*/  IMAD.IADD R3, R6, 0x1, -R3 ;  /* 0x0000000106037824 */ /* 0x000fe200078e0a03 */
[----:B------:R-:W-:Y:S01]  /*0bf0*/  LOP3.LUT R9, R0, 0xffffff80, RZ, 0xc0, !PT ;  /* 0xffffff8000097812 */ /* 0x000fe200078ec0ff */
[----:B------:R-:W-:Y:S01]  /*0c00*/  IMAD.SHL.U32 R188, R15, 0x8, RZ ;  /* 0x000000080fbc7824 */ /* 0x000fe200078e00ff */
[----:B------:R-:W-:-:S02]  /*0c10*/  LEA.HI R5, R5, R202, RZ, 0x2 ;  /* 0x000000ca05057211 */ /* 0x000fc400078f10ff */
[----:B------:R-:W-:Y:S01]  /*0c20*/  LEA.HI R4, R4, R7, RZ, 0x1 ;  /* 0x0000000704047211 */ /* 0x000fe200078f08ff */
[----:B------:R-:W-:Y:S01]  /*0c30*/  IMAD.IADD R9, R6, 0x1, -R9 ;  /* 0x0000000106097824 */ /* 0x000fe200078e0a09 */
[----:B------:R-:W-:Y:S01]  /*0c40*/  LOP3.LUT R11, R13, 0xfffffffc, RZ, 0xc0, !PT ;  /* 0xfffffffc0d0b7812 */ /* 0x000fe200078ec0ff */
[C---:B------:R-:W-:Y:S01]  /*0c50*/  VIADD R213, R188.reuse, 0x80 ;  /* 0x00000080bcd57836 */ /* 0x040fe20000000000 */
[----:B------:R-:W-:Y:S01]  /*0c60*/  SHF.R.S32.HI R24, RZ, 0x7, R0 ;  /* 0x00000007ff187819 */ /* 0x000fe20000011400 */
[----:B------:R-:W-:Y:S01]  /*0c70*/  VIADD R211, R188, 0x100 ;  /* 0x00000100bcd37836 */ /* 0x000fe20000000000 */
[----:B------:R-:W-:Y:S01]  /*0c80*/  SHF.R.S32.HI R8, RZ, 0x1f, R3 ;  /* 0x0000001fff087819 */ /* 0x000fe20000011403 */
[----:B------:R-:W-:Y:S01]  /*0c90*/  IMAD.IADD R186, R6, 0x1, -R11 ;  /* 0x0000000106ba7824 */ /* 0x000fe200078e0a0b */
[----:B------:R-:W-:Y:S01]  /*0ca0*/  LOP3.LUT R5, R5, 0x3ffffc, RZ, 0xc0, !PT ;  /* 0x003ffffc05057812 */ /* 0x000fe200078ec0ff */
[----:B------:R-:W-:Y:S01]  /*0cb0*/  IMAD R14, R24, 0x100, R3 ;  /* 0x00000100180e7824 */ /* 0x000fe200078e0203 */
[----:B------:R-:W-:Y:S01]  /*0cc0*/  LOP3.LUT R4, R4, 0x1ffffffe, RZ, 0xc0, !PT ;  /* 0x1ffffffe04047812 */ /* 0x000fe200078ec0ff */
[----:B------:R-:W-:Y:S01]  /*0cd0*/  STL [R1+0x44], R24 ;  /* 0x0000441801007387 */ /* 0x000fe20000100800 */
[----:B------:R-:W-:Y:S01]  /*0ce0*/  SHF.R.S32.HI R6, RZ, 0x1f, R9 ;  /* 0x0000001fff067819 */ /* 0x000fe20000011409 */
[----:B------:R-:W-:Y:S01]  /*0cf0*/  IMAD.IADD R5, R202, 0x1, -R5 ;  /* 0x00000001ca057824 */ /* 0x000fe200078e0a05 */
[----:B------:R-:W-:Y:S01]  /*0d00*/  LEA.HI R10, R8, R3, RZ, 0x3 ;  /* 0x00000003080a7211 */ /* 0x000fe200078f18ff */
[----:B------:R-:W-:Y:S01]  /*0d10*/  IMAD.IADD R4, R7, 0x1, -R4 ;  /* 0x0000000107047824 */ /* 0x000fe200078e0a04 */
[----:B------:R-:W-:Y:S01]  /*0d20*/  SHF.R.S32.HI R23, RZ, 0x2, R13 ;  /* 0x00000002ff177819 */ /* 0x000fe2000001140d */
[----:B------:R-:W-:Y:S01]  /*0d30*/  IMAD R21, R5, 0x10, R14 ;  /* 0x0000001005157824 */ /* 0x000fe200078e020e */
[-C--:B------:R-:W-:Y:S01]  /*0d40*/  LEA.HI R7, R6, R9.reuse, RZ, 0x2 ;  /* 0x0000000906077211 */ /* 0x080fe200078f10ff */
[----:B------:R-:W-:Y:S01]  /*0d50*/  IMAD.SHL.U32 R4, R4, 0x8, RZ ;  /* 0x0000000804047824 */ /* 0x000fe200078e00ff */
[C---:B------:R-:W-:Y:S01]  /*0d60*/  LOP3.LUT R12, R10.reuse, 0xfffffff8, RZ, 0xc0, !PT ;  /* 0xfffffff80a0c7812 */ /* 0x040fe200078ec0ff */
[----:B------:R-:W-:Y:S01]  /*0d70*/  VIADD R5, R23, 0x20 ;  /* 0x0000002017057836 */ /* 0x000fe20000000000 */
[--C-:B------:R-:W-:Y:S01]  /*0d80*/  SHF.R.S32.HI R8, RZ, 0x2, R7.reuse ;  /* 0x00000002ff087819 */ /* 0x100fe20000011407 */
[----:B------:R-:W-:Y:S01]  /*0d90*/  IMAD.SHL.U32 R10, R10, 0x40, RZ ;  /* 0x000000400a0a7824 */ /* 0x000fe200078e00ff */
[----:B------:R-:W-:Y:S01]  /*0da0*/  SHF.R.S32.HI R11, RZ, 0x1f, R7 ;  /* 0x0000001fff0b7819 */ /* 0x000fe20000011407 */
[----:B------:R-:W-:Y:S01]  /*0db0*/  IMAD.IADD R12, R3, 0x1, -R12 ;  /* 0x00000001030c7824 */ /* 0x000fe200078e0a0c */
[----:B------:R-:W-:Y:S01]  /*0dc0*/  LOP3.LUT R14, R7, 0x7ffffffc, RZ, 0xc0, !PT ;  /* 0x7ffffffc070e7812 */ /* 0x000fe200078ec0ff */
[----:B------:R-:W-:Y:S01]  /*0dd0*/  VIADD R214, R188, 0x40 ;  /* 0x00000040bcd67836 */ /* 0x000fe20000000000 */
[----:B------:R-:W-:Y:S01]  /*0de0*/  LEA.HI R11, R11, R8, RZ, 0x3 ;  /* 0x000000080b0b7211 */ /* 0x000fe200078f18ff */
[----:B------:R-:W-:Y:S01]  /*0df0*/  IMAD.SHL.U32 R3, R12, 0x40, RZ ;  /* 0x000000400c037824 */ /* 0x000fe200078e00ff */
[----:B------:R-:W-:Y:S01]  /*0e00*/  SHF.R.S32.HI R16, RZ, 0x1f, R5 ;  /* 0x0000001fff107819 */ /* 0x000fe20000011405 */
[----:B------:R-:W-:Y:S01]  /*0e10*/  IMAD.IADD R14, R9, 0x1, -R14 ;  /* 0x00000001090e7824 */ /* 0x000fe200078e0a0e */
[----:B------:R-:W-:Y:S01]  /*0e20*/  LEA.HI R6, R6, R9, RZ, 0x5 ;  /* 0x0000000906067211 */ /* 0x000fe200078f28ff */
[----:B------:R-:W-:Y:S01]  /*0e30*/  VIADD R212, R188, 0xc0 ;  /* 0x000000c0bcd47836 */ /* 0x000fe20000000000 */
[----:B------:R-:W-:Y:S01]  /*0e40*/  LOP3.LUT R11, R11, 0xfffffff8, RZ, 0xc0, !PT ;  /* 0xfffffff80b0b7812 */ /* 0x000fe200078ec0ff */
[----:B------:R-:W-:Y:S01]  /*0e50*/  IMAD.SHL.U32 R203, R14, 0x2, RZ ;  /* 0x000000020ecb7824 */ /* 0x000fe200078e00ff */
[----:B------:R-:W-:Y:S01]  /*0e60*/  LEA.HI R9, R16, R5, RZ, 0x3 ;  /* 0x0000000510097211 */ /* 0x000fe200078f18ff */
[----:B------:R-:W-:Y:S01]  /*0e70*/  IMAD.SHL.U32 R5, R5, 0x40, RZ ;  /* 0x0000004005057824 */ /* 0x000fe200078e00ff */
[----:B------:R-:W-:Y:S01]  /*0e80*/  LOP3.LUT R3, R3, 0x1c0, RZ, 0xc0, !PT ;  /* 0x000001c003037812 */ /* 0x000fe200078ec0ff */
[----:B------:R-:W-:Y:S01]  /*0e90*/  IMAD.IADD R11, R8, 0x1, -R11 ;  /* 0x00000001080b7824 */ /* 0x000fe200078e0a0b */
[----:B------:R-:W-:Y:S01]  /*0ea0*/  LEA.HI R0, R0, R24, RZ, 0x1 ;  /* 0x0000001800007211 */ /* 0x000fe200078f08ff */
[--C-:B------:R-:W-:Y:S01]  /*0eb0*/  IMAD.U32 R8, R21, 0x40, R4.reuse ;  /* 0x0000004015087824 */ /* 0x100fe200078e0004 */
[----:B------:R-:W-:Y:S01]  /*0ec0*/  LOP3.LUT R7, R5, 0x1c0, RZ, 0xc0, !PT ;  /* 0x000001c005077812 */ /* 0x000fe200078ec0ff */
[----:B------:R-:W-:Y:S01]  /*0ed0*/  IMAD.SHL.U32 R16, R186, 0x8, RZ ;  /* 0x00000008ba107824 */ /* 0x000fe200078e00ff */
[----:B------:R-:W-:Y:S01]  /*0ee0*/  LOP3.LUT R4, R3, 0x8, R4, 0xf8, !PT ;  /* 0x0000000803047812 */ /* 0x000fe200078ef804 */
[----:B------:R-:W-:Y:S01]  /*0ef0*/  IMAD.SHL.U32 R9, R9, 0x40, RZ ;  /* 0x0000004009097824 */ /* 0x000fe200078e00ff */
[----:B------:R-:W-:Y:S01]  /*0f00*/  SHF.R.U32.HI R5, RZ, 0x3, R3 ;  /* 0x00000003ff057819 */ /* 0x000fe20000011603 */
[----:B------:R0:W-:Y:S01]  /*0f10*/  STL [R1+0x6c], R8 ;  /* 0x00006c0801007387 */ /* 0x0001e20000100800 */
[----:B------:R-:W-:Y:S01]  /*0f20*/  LOP3.LUT R3, R10, 0x7ffffe00, RZ, 0xc0, !PT ;  /* 0x7ffffe000a037812 */ /* 0x000fe200078ec0ff */
[----:B------:R-:W-:Y:S01]  /*0f30*/  VIADD R210, R188, 0x140 ;  /* 0x00000140bcd27836 */ /* 0x000fe20000000000 */
[----:B------:R-:W-:Y:S01]  /*0f40*/  LOP3.LUT R4, R4, R5, RZ, 0x3c, !PT ;  /* 0x0000000504047212 */ /* 0x000fe200078e3cff */
[----:B------:R-:W-:Y:S01]  /*0f50*/  IMAD.MOV.U32 R5, RZ, RZ, R17 ;  /* 0x000000ffff057224 */ /* 0x000fe200078e0011 */
[----:B------:R-:W-:Y:S01]  /*0f60*/  SHF.R.U32.HI R20, RZ, 0x3, R7 ;  /* 0x00000003ff147819 */ /* 0x000fe20000011607 */
[----:B------:R-:W-:Y:S01]  /*0f70*/  IMAD R3, R202, 0x400, R3 ;  /* 0x00000400ca037824 */ /* 0x000fe200078e0203 */
[----:B------:R-:W-:-:S02]  /*0f80*/  LOP3.LUT R7, R7, 0x38, R16, 0xf8, !PT ;  /* 0x0000003807077812 */ /* 0x000fc400078ef810 */
[----:B------:R-:W-:Y:S01]  /*0f90*/  LOP3.LUT R0, R0, 0xfffffe, RZ, 0xc0, !PT ;  /* 0x00fffffe00007812 */ /* 0x000fe200078ec0ff */
[----:B------:R-:W-:Y:S01]  /*0fa0*/  IMAD.IADD R3, R3, 0x1, R4 ;  /* 0x0000000103037824 */ /* 0x000fe200078e0204 */
[----:B------:R-:W-:Y:S02]  /*0fb0*/  SHF.R.S32.HI R4, RZ, 0x1f, R13 ;  /* 0x0000001fff047819 */ /* 0x000fe4000001140d */
[----:B0-----:R-:W-:Y:S01]  /*0fc0*/  LOP3.LUT R8, R9, 0xfffffe00, RZ, 0xc0, !PT ;  /* 0xfffffe0009087812 */ /* 0x001fe200078ec0ff */
[----:B------:R-:W-:Y:S01]  /*0fd0*/  IMAD.IADD R0, R24, 0x1, -R0 ;  /* 0x0000000118007824 */ /* 0x000fe200078e0a00 */
[----:B------:R-:W-:Y:S01]  /*0fe0*/  LEA.HI R4, R4, R23, RZ, 0x3 ;  /* 0x0000001704047211 */ /* 0x000fe200078f18ff */
[----:B------:R-:W-:Y:S01]  /*0ff0*/  IMAD R197, R3, 0x2, R2 ;  /* 0x0000000203c57824 */ /* 0x000fe200078e0202 */
[----:B------:R-:W-:Y:S01]  /*1000*/  LOP3.LUT R21, R8, R7, R20, 0xf6, !PT ;  /* 0x0000000708157212 */ /* 0x000fe200078ef614 */
[----:B------:R-:W-:Y:S01]  /*1010*/  IMAD.MOV.U32 R7, RZ, RZ, R19 ;  /* 0x000000ffff077224 */ /* 0x000fe200078e0013 */
[----:B------:R-:W-:Y:S01]  /*1020*/  LEA.HI R8, R186, R186, RZ, 0x1 ;  /* 0x000000baba087211 */ /* 0x000fe200078f08ff */
[C---:B------:R-:W-:Y:S01]  /*1030*/  VIADD R200, R197.reuse, 0x26800 ;  /* 0x00026800c5c87836 */ /* 0x040fe20000000000 */
[----:B------:R-:W-:Y:S01]  /*1040*/  LOP3.LUT R4, R4, 0xfffffff8, RZ, 0xc0, !PT ;  /* 0xfffffff804047812 */ /* 0x000fe200078ec0ff */
[----:B------:R-:W-:Y:S01]  /*1050*/  VIADD R198, R197, 0x26820 ;  /* 0x00026820c5c67836 */ /* 0x000fe20000000000 */
[----:B------:R-:W-:Y:S01]  /*1060*/  LOP3.LUT R9, R8, 0x1ffffffe, RZ, 0xc0, !PT ;  /* 0x1ffffffe08097812 */ /* 0x000fe200078ec0ff */
[----:B------:R-:W-:Y:S01]  /*1070*/  IMAD.SHL.U32 R8, R0, 0x100, RZ ;  /* 0x0000010000087824 */ /* 0x000fe200078e00ff */
[----:B------:R-:W-:Y:S01]  /*1080*/  R2P PR, R12, 0x6 ;  /* 0x000000060c007804 */ /* 0x000fe20000000000 */
[----:B------:R-:W-:Y:S01]  /*1090*/  IMAD.IADD R190, R23, 0x1, -R4 ;  /* 0x0000000117be7824 */ /* 0x000fe200078e0a04 */
[----:B------:R-:W-:Y:S01]  /*10a0*/  SHF.R.S32.HI R4, RZ, 0x1f, R213 ;  /* 0x0000001fff047819 */ /* 0x000fe200000114d5 */
[----:B------:R-:W-:Y:S01]  /*10b0*/  IMAD.IADD R193, R203, 0x1, R8 ;  /* 0x00000001cbc17824 */ /* 0x000fe200078e0208 */
[----:B------:R-:W-:Y:S01]  /*10c0*/  SHF.R.S32.HI R4, RZ, 0x1f, R211 ;  /* 0x0000001fff047819 */ /* 0x000fe200000114d3 */
[----:B------:R-:W-:Y:S01]  /*10d0*/  IMAD R4, R21, 0x2, R2 ;  /* 0x0000000215047824 */ /* 0x000fe200078e0202 */
[----:B------:R-:W-:Y:S01]  /*10e0*/  SHF.R.S32.HI R0, RZ, 0x1f, R214 ;  /* 0x0000001fff007819 */ /* 0x000fe200000114d6 */
[----:B------:R0:W-:Y:S01]  /*10f0*/  STL [R1+0x68], R8 ;  /* 0x0000680801007387 */ /* 0x0001e20000100800 */
[----:B------:R-:W-:Y:S01]  /*1100*/  SHF.R.S32.HI R0, RZ, 0x1f, R212 ;  /* 0x0000001fff007819 */ /* 0x000fe200000114d4 */
[C---:B------:R-:W-:Y:S01]  /*1110*/  VIADD R235, R193.reuse, 0xa0 ;  /* 0x000000a0c1eb7836 */ /* 0x040fe20000000000 */
[----:B------:R-:W-:Y:S01]  /*1120*/  SHF.R.S32.HI R0, RZ, 0x1f, R210 ;  /* 0x0000001fff007819 */ /* 0x000fe200000114d2 */
[----:B------:R1:W-:Y:S01]  /*1130*/  STL [R1+0x64], R4 ;  /* 0x0000640401007387 */ /* 0x0003e20000100800 */
[----:B------:R-:W-:Y:S01]  /*1140*/  SHF.R.S32.HI R6, RZ, 0x5, R6 ;  /* 0x00000005ff067819 */ /* 0x000fe20000011406 */
[C---:B------:R-:W-:Y:S01]  /*1150*/  VIADD R236, R193.reuse, 0x98 ;  /* 0x00000098c1ec7836 */ /* 0x040fe20000000000 */
[----:B------:R-:W-:Y:S01]  /*1160*/  SHF.R.S32.HI R0, RZ, 0x1f, R193 ;  /* 0x0000001fff007819 */ /* 0x000fe200000114c1 */
[----:B------:R-:W-:Y:S01]  /*1170*/  VIADD R0, R193, 0x88 ;  /* 0x00000088c1007836 */ /* 0x000fe20000000000 */
[----:B------:R-:W-:Y:S01]  /*1180*/  SEL R199, R199, 0xffffffc0, !P2 ;  /* 0xffffffc0c7c77807 */ /* 0x000fe20005000000 */
[----:B------:R-:W-:-:S02]  /*1190*/  VIADD R231, R193, 0xb8 ;  /* 0x000000b8c1e77836 */ /* 0x000fc40000000000 */
[C---:B0-----:R-:W-:Y:S01]  /*11a0*/  VIADD R8, R193.reuse, 0x78 ;  /* 0x00000078c1087836 */ /* 0x041fe20000000000 */
[----:B------:R-:W-:Y:S01]  /*11b0*/  SHF.R.S32.HI R0, RZ, 0x1f, R0 ;  /* 0x0000001fff007819 */ /* 0x000fe20000011400 */
[C---:B-1----:R-:W-:Y:S01]  /*11c0*/  VIADD R4, R193.reuse, 0x80 ;  /* 0x00000080c1047836 */ /* 0x042fe20000000000 */
[----:B------:R-:W-:Y:S01]  /*11d0*/  SHF.R.S32.HI R0, RZ, 0x1f, R235 ;  /* 0x0000001fff007819 */ /* 0x000fe200000114eb */
[C---:B------:R-:W-:Y:S01]  /*11e0*/  VIADD R232, R193.reuse, 0xb0 ;  /* 0x000000b0c1e87836 */ /* 0x040fe20000000000 */
[----:B------:R-:W-:Y:S01]  /*11f0*/  SHF.R.S32.HI R0, RZ, 0x1f, R231 ;  /* 0x0000001fff007819 */ /* 0x000fe200000114e7 */
[C---:B------:R-:W-:Y:S01]  /*1200*/  VIADD R229, R193.reuse, 0xc8 ;  /* 0x000000c8c1e57836 */ /* 0x040fe20000000000 */
[----:B------:R-:W-:Y:S01]  /*1210*/  SHF.R.S32.HI R4, RZ, 0x1f, R4 ;  /* 0x0000001fff047819 */ /* 0x000fe20000011404 */
[C---:B------:R-:W-:Y:S01]  /*1220*/  VIADD R225, R193.reuse, 0xd0 ;  /* 0x000000d0c1e17836 */ /* 0x040fe20000000000 */
[----:B------:R-:W-:Y:S01]  /*1230*/  SHF.R.S32.HI R4, RZ, 0x1f, R236 ;  /* 0x0000001fff047819 */ /* 0x000fe200000114ec */
[----:B------:R-:W-:Y:S01]  /*1240*/  IMAD R189, R6, 0x10, R11 ;  /* 0x0000001006bd7824 */ /* 0x000fe200078e020b */
[----:B------:R-:W-:Y:S01]  /*1250*/  SHF.R.S32.HI R8, RZ, 0x1f, R8 ;  /* 0x0000001fff087819 */ /* 0x000fe20000011408 */
[C---:B------:R-:W-:Y:S01]  /*1260*/  IMAD.IADD R204, R186.reuse, 0x1, -R9 ;  /* 0x00000001bacc7824 */ /* 0x040fe200078e0a09 */
        /* <DEDUP_REMOVED lines=45> */
[----:B------:R-:W-:Y:S01]  /*1540*/  IMAD.SHL.U32 R186, R186, 0x4, RZ ;  /* 0x00000004baba7824 */ /* 0x000fe200078e00ff */
[----:B------:R-:W-:Y:S01]  /*1550*/  SHF.R.S32.HI R3, RZ, 0x1f, R221 ;  /* 0x0000001fff037819 */ /* 0x000fe200000114dd */
[----:B------:R-:W-:Y:S01]  /*1560*/  @P1 VIADD R198, R200, 0xffffffe0 ;  /* 0xffffffe0c8c61836 */ /* 0x000fe20000000000 */
[----:B------:R-:W-:Y:S01]  /*1570*/  SHF.R.S32.HI R0, RZ, 0x1f, R220 ;  /* 0x0000001fff007819 */ /* 0x000fe200000114dc */
[----:B------:R-:W-:-:S02]  /*1580*/  IMAD.MOV.U32 R6, RZ, RZ, R18 ;  /* 0x000000ffff067224 */ /* 0x000fc400078e0012 */
[----:B------:R-:W-:Y:S02]  /*1590*/  IMAD.IADD R200, R200, 0x1, R199 ;  /* 0x00000001c8c87824 */ /* 0x000fe400078e02c7 */
[----:B------:R-:W-:Y:S02]  /*15a0*/  IMAD.MOV.U32 R18, RZ, RZ, RZ ;  /* 0x000000ffff127224 */ /* 0x000fe400078e00ff */
[----:B------:R-:W-:Y:S02]  /*15b0*/  VIADD R192, R186, 0x10 ;  /* 0x00000010bac07836 */ /* 0x000fe40000000000 */
[----:B------:R-:W-:Y:S02]  /*15c0*/  IMAD R204, R204, 0x8, R189 ;  /* 0x00000008cccc7824 */ /* 0x000fe400078e02bd */
[----:B------:R-:W-:-:S07]  /*15d0*/  IMAD.IADD R199, R199, 0x1, R198 ;  /* 0x00000001c7c77824 */ /* 0x000fce00078e02c6 */
.L_x_5003:
[----:B01-34-:R-:W0:Y:S01]  /*15e0*/  LDC.64 R8, c[0x0][0xc88] ;  /* 0x00032200ff087b82 */ /* 0x01be220000000a00 */
[----:B------:R-:W-:Y:S01]  /*15f0*/  ULDC.64 UR4, c[0x0][0xa28] ;  /* 0x00028a0000047ab9 */ /* 0x000fe20000000a00 */
[----:B------:R-:W-:Y:S01]  /*1600*/  ULDC.64 UR8, c[0x0][0xa18] ;  /* 0x0002860000087ab9 */ /* 0x000fe20000000a00 */
[----:B------:R-:W-:Y:S01]  /*1610*/  ULDC.64 UR6, c[0x0][0xa08] ;  /* 0x0002820000067ab9 */ /* 0x000fe20000000a00 */
[----:B0-----:R-:W-:-:S05]  /*1620*/  IMAD.WIDE R8, R7, 0x4, R8 ;  /* 0x0000000407087825 */ /* 0x001fca00078e0208 */
[----:B--2---:R-:W2:Y:S01]  /*1630*/  LDG.E R207, desc[UR42][R8.64] ;  /* 0x0000002a08cf7981 */ /* 0x004ea2000c1e1900 */
[----:B------:R-:W-:Y:S01]  /*1640*/  ISETP.NE.U32.AND P2, PT, RZ, UR4, PT ;  /* 0x00000004ff007c0c */ /* 0x000fe2000bf45070 */
[----:B-----5:R-:W-:Y:S01]  /*1650*/  IMAD.MOV.U32 R15, RZ, RZ, RZ ;  /* 0x000000ffff0f7224 */ /* 0x020fe200078e00ff */
        /* <DEDUP_REMOVED lines=35> */
[----:B------:R-:W-:Y:S02]  /*1890*/  LEA.HI R206, R0, R3, RZ, 0x10 ;  /* 0x0000000300ce7211 */ /* 0x000fe400078f80ff */
        /* <DEDUP_REMOVED lines=11> */
.L_x_4857:
[----:B------:R-:W-:Y:S02]  /*1950*/  IMAD.U32 R40, RZ, RZ, UR5 ;  /* 0x00000005ff287e24 */ /* 0x000fe4000f8e00ff */
[----:B------:R-:W-:Y:S01]  /*1960*/  IMAD.U32 R24, RZ, RZ, UR4 ;  /* 0x00000004ff187e24 */ /* 0x000fe2000f8e00ff */
[----:B------:R-:W-:Y:S06]  /*1970*/  @!P2 BRA `(.L_x_4858) ;  /* 0x000000000010a947 */ /* 0x000fec0003800000 */
[----:B------:R-:W-:-:S04]  /*1980*/  IADD3 R6, P0, R208, UR8, RZ ;  /* 0x00000008d0067c10 */ /* 0x000fc8000ff1e0ff */
[----:B------:R-:W-:-:S05]  /*1990*/  IADD3.X R7, R209, UR9, RZ, P0, !PT ;  /* 0x00000009d1077c10 */ /* 0x000fca00087fe4ff */
[----:B------:R0:W5:Y:S01]  /*19a0*/  LDG.E R24, desc[UR42][R6.64] ;  /* 0x0000002a06187981 */ /* 0x000162000c1e1900 */
[----:B------:R-:W-:Y:S05]  /*19b0*/  BRA `(.L_x_4859) ;  /* 0x0000000000107947 */ /* 0x000fea0003800000 */
.L_x_4858:
[----:B------:R-:W-:Y:S05]  /*19c0*/  @!P0 BRA `(.L_x_4859) ;  /* 0x00000000000c8947 */ /* 0x000fea0003800000 */
[----:B------:R-:W2:Y:S04]  /*19d0*/  LDG.E R3, desc[UR42][R8.64] ;  /* 0x0000002a08037981 */ /* 0x000ea8000c1e1900 */
[----:B------:R-:W2:Y:S02]  /*19e0*/  LDG.E R24, desc[UR42][R8.64+0x4] ;  /* 0x0000042a08187981 */ /* 0x000ea4000c1e1900 */
[----:B--2---:R-:W-:-:S07]  /*19f0*/  IMAD.IADD R24, R24, 0x1, -R3 ;  /* 0x0000000118187824 */ /* 0x004fce00078e0a03 */
.L_x_4859:
[----:B------:R-:W-:Y:S01]  /*1a00*/  ULDC.64 UR4, c[0x0][0xa10] ;  /* 0x0002840000047ab9 */ /* 0x000fe20000000a00 */
[----:B------:R-:W1:Y:S01]  /*1a10*/  LDC R4, c[0x0][0x448] ;  /* 0x00011200ff047b82 */ /* 0x000e620000000800 */
[----:B------:R-:W-:-:S04]  /*1a20*/  ISETP.NE.U32.AND P0, PT, RZ, UR4, PT ;  /* 0x00000004ff007c0c */ /* 0x000fc8000bf05070 */
[----:B------:R-:W-:Y:S01]  /*1a30*/  ISETP.NE.AND.EX P0, PT, RZ, UR5, PT, P0 ;  /* 0x00000005ff007c0c */ /* 0x000fe2000bf05300 */
[----:B------:R-:W-:-:S12]  /*1a40*/  ULDC.64 UR4, c[0x0][0xa30] ;  /* 0x00028c0000047ab9 */ /* 0x000fd80000000a00 */
[----:B0-----:R-:W0:Y:S02]  /*1a50*/  @P0 LDC.64 R6, c[0x0][0xa10] ;  /* 0x00028400ff060b82 */ /* 0x001e240000000a00 */
[----:B0-----:R-:W-:-:S05]  /*1a60*/  @P0 IMAD.WIDE R6, R207, 0x4, R6 ;  /* 0x00000004cf060825 */ /* 0x001fca00078e0206 */
[----:B------:R-:W2:Y:S04]  /*1a70*/  @P0 LDG.E R0, desc[UR42][R6.64] ;  /* 0x0000002a06000981 */ /* 0x000ea8000c1e1900 */
[----:B------:R0:W2:Y:S01]  /*1a80*/  @P0 LDG.E R3, desc[UR42][R6.64+0x4] ;  /* 0x0000042a06030981 */ /* 0x0000a2000c1e1900 */
[----:B------:R-:W-:Y:S01]  /*1a90*/  ISETP.NE.U32.AND P1, PT, RZ, UR4, PT ;  /* 0x00000004ff007c0c */ /* 0x000fe2000bf25070 */
[----:B-----5:R-:W-:-:S03]  /*1aa0*/  IMAD.MOV.U32 R152, RZ, RZ, R24 ;  /* 0x000000ffff987224 */ /* 0x020fc600078e0018 */
[----:B------:R-:W-:-:S13]  /*1ab0*/  ISETP.NE.AND.EX P1, PT, RZ, UR5, PT, P1 ;  /* 0x00000005ff007c0c */ /* 0x000fda000bf25310 */
[----:B------:R-:W-:-:S04]  /*1ac0*/  @P1 IADD3 R8, P2, R208, UR4, RZ ;  /* 0x00000004d0081c10 */ /* 0x000fc8000ff5e0ff */
[----:B------:R-:W-:-:S05]  /*1ad0*/  @P1 IADD3.X R9, R209, UR5, RZ, P2, !PT ;  /* 0x00000005d1091c10 */ /* 0x000fca00097fe4ff */
[----:B------:R3:W5:Y:S01]  /*1ae0*/  @P1 LDG.E R152, desc[UR42][R8.64] ;  /* 0x0000002a08981981 */ /* 0x000762000c1e1900 */
[----:B-1----:R-:W-:Y:S01]  /*1af0*/  ISETP.NE.AND P1, PT, R4, 0x1, PT ;  /* 0x000000010400780c */ /* 0x002fe20003f25270 */
[----:B------:R-:W-:Y:S01]  /*1b00*/  IMAD.SHL.U32 R195, R5, 0x40, RZ ;  /* 0x0000004005c37824 */ /* 0x000fe200078e00ff */
[----:B------:R-:W-:Y:S01]  /*1b10*/  BSSY B0, `(.L_x_4860) ;  /* 0x0000035000007945 */ /* 0x000fe20003800000 */
[----:B------:R-:W-:Y:S01]  /*1b20*/  IMAD.IADD R15, R24, 0x1, -R15 ;  /* 0x00000001180f7824 */ /* 0x000fe200078e0a0f */
[----:B------:R-:W-:Y:S01]  /*1b30*/  LOP3.LUT R219, R206, 0xff, RZ, 0xc0, !PT ;  /* 0x000000ffcedb7812 */ /* 0x000fe200078ec0ff */
[----:B------:R-:W-:Y:S01]  /*1b40*/  VIADD R4, R195, 0x3f ;  /* 0x0000003fc3047836 */ /* 0x000fe20000000000 */
[----:B------:R-:W-:-:S07]  /*1b50*/  SHF.R.U32.HI R206, RZ, 0x10, R206 ;  /* 0x00000010ffce7819 */ /* 0x000fce00000116ce */
[----:B------:R-:W1:Y:S08]  /*1b60*/  @P1 LDC R11, c[0x0][0x44c] ;  /* 0x00011300ff0b1b82 */ /* 0x000e700000000800 */
[----:B0-----:R-:W0:Y:S01]  /*1b70*/  @P1 LDC R7, c[0x0][0x450] ;  /* 0x00011400ff071b82 */ /* 0x001e220000000800 */
[----:B--2---:R-:W-:Y:S02]  /*1b80*/  @P0 IMAD.IADD R40, R3, 0x1, -R0 ;  /* 0x0000000103280824 */ /* 0x004fe400078e0a00 */
[----:B-1----:R-:W-:-:S04]  /*1b90*/  @P1 IMAD.HI.U32 R0, R4, R11, RZ ;  /* 0x0000000b04001227 */ /* 0x002fc800078e00ff */
[----:B------:R-:W-:Y:S01]  /*1ba0*/  IMAD.IADD R196, R15, 0x1, R40 ;  /* 0x000000010fc47824 */ /* 0x000fe200078e0228 */
[----:B0-----:R-:W-:-:S03]  /*1bb0*/  @P1 SHF.R.U32.HI R4, RZ, R7, R0 ;  /* 0x00000007ff041219 */ /* 0x001fc60000011600 */
[C---:B------:R-:W-:Y:S01]  /*1bc0*/  VIADD R0, R196.reuse, 0x3f ;  /* 0x0000003fc4007836 */ /* 0x040fe20000000000 */
[----:B------:R-:W-:-:S04]  /*1bd0*/  IADD3 R44, R196, 0x40, -R194 ;  /* 0x00000040c42c7810 */ /* 0x000fc80007ffe8c2 */
[----:B------:R-:W-:Y:S01]  /*1be0*/  SHF.R.S32.HI R3, RZ, 0x1f, R0 ;  /* 0x0000001fff037819 */ /* 0x000fe20000011400 */
[----:B------:R-:W-:-:S03]  /*1bf0*/  IMAD.IADD R4, R44, 0x1, R4 ;  /* 0x000000012c047824 */ /* 0x000fc600078e0204 */
[----:B------:R-:W-:Y:S02]  /*1c00*/  LEA.HI R3, R3, R0, RZ, 0x6 ;  /* 0x0000000003037211 */ /* 0x000fe400078f30ff */
[----:B------:R-:W-:Y:S02]  /*1c10*/  SHF.R.S32.HI R5, RZ, 0x1f, R4 ;  /* 0x0000001fff057819 */ /* 0x000fe40000011404 */
[----:B------:R-:W-:Y:S02]  /*1c20*/  SHF.R.S32.HI R43, RZ, 0x6, R3 ;  /* 0x00000006ff2b7819 */ /* 0x000fe40000011403 */
[----:B------:R-:W-:-:S04]  /*1c30*/  LEA.HI R5, R5, R4, RZ, 0x6 ;  /* 0x0000000405057211 */ /* 0x000fc800078f30ff */
[----:B------:R-:W-:-:S04]  /*1c40*/  SHF.R.S32.HI R0, RZ, 0x6, R5 ;  /* 0x00000006ff007819 */ /* 0x000fc80000011405 */
[----:B---3--:R-:W-:Y:S01]  /*1c50*/  VIMNMX R9, R43, R0, PT ;  /* 0x000000002b097248 */ /* 0x008fe20003fe0100 */
[----:B------:R-:W-:-:S03]  /*1c60*/  IMAD.MOV.U32 R0, RZ, RZ, RZ ;  /* 0x000000ffff007224 */ /* 0x000fc600078e00ff */
[----:B------:R-:W-:-:S13]  /*1c70*/  ISETP.GE.AND P0, PT, R9, 0x1, PT ;  /* 0x000000010900780c */ /* 0x000fda0003f06270 */
        /* <DEDUP_REMOVED lines=30> */
.L_x_4861:
[----:B------:R-:W-:Y:S05]  /*1e60*/  BSYNC B0 ;  /* 0x0000000000007941 */ /* 0x000fea0003800000 */
.L_x_4860:
[----:B------:R-:W-:Y:S01]  /*1e70*/  IMAD R3, R219, R0, RZ ;  /* 0x00000000db037224 */ /* 0x000fe200078e02ff */
        /* <DEDUP_REMOVED lines=35> */
.L_x_4864:
[----:B------:R-:W-:Y:S05]  /*20b0*/  BSYNC B6 ;  /* 0x0000000000067941 */ /* 0x000fea0003800000 */
.L_x_4863:
        /* <DEDUP_REMOVED lines=20> */
.L_x_4866:
[----:B------:R-:W-:Y:S05]  /*2200*/  BSYNC B6 ;  /* 0x0000000000067941 */ /* 0x000fea0003800000 */
.L_x_4865:
[----:B------:R-:W-:Y:S01]  /*2210*/  ULDC.64 UR4, c[0x0][0x9f8] ;  /* 0x00027e0000047ab9 */ /* 0x000fe20000000a00 */
[----:B------:R-:W-:Y:S01]  /*2220*/  IMAD.MOV.U32 R0, RZ, RZ, R207 ;  /* 0x000000ffff007224 */ /* 0x000fe200078e00cf */
[----:B------:R-:W-:Y:S01]  /*2230*/  ISETP.NE.U32.AND P0, PT, RZ, UR4, PT ;  /* 0x00000004ff007c0c */ /* 0x000fe2000bf05070 */
[----:B------:R-:W0:Y:S01]  /*2240*/  LDC.64 R6, c[0x0][0x300] ;  /* 0x0000c000ff067b82 */ /* 0x000e220000000a00 */
[----:B------:R-:W-:Y:S01]  /*2250*/  IMAD.IADD R38, R25, 0x1, R24 ;  /* 0x0000000119267824 */ /* 0x000fe200078e0218 */
[----:B------:R-:W-:Y:S01]  /*2260*/  ULDC.64 UR6, c[0x0][0xa08] ;  /* 0x0002820000067ab9 */ /* 0x000fe20000000a00 */
[----:B------:R-:W-:-:S05]  /*2270*/  ISETP.NE.AND.EX P0, PT, RZ, UR5, PT, P0 ;  /* 0x00000005ff007c0c */ /* 0x000fca000bf05300 */
[----:B------:R-:W1:Y:S08]  /*2280*/  LDC.64 R4, c[0x0][0x3f8] ;  /* 0x0000fe00ff047b82 */ /* 0x000e700000000a00 */
[----:B------:R-:W-:Y:S01]  /*2290*/  @P0 IADD3 R10, P1, R208, UR4, RZ ;  /* 0x00000004d00a0c10 */ /* 0x000fe2000ff3e0ff */
[----:B------:R-:W2:Y:S03]  /*22a0*/  LDC R15, c[0x0][0x3f4] ;  /* 0x0000fd00ff0f7b82 */ /* 0x000ea60000000800 */
[----:B------:R-:W-:Y:S01]  /*22b0*/  @P0 IADD3.X R11, R209, UR5, RZ, P1, !PT ;  /* 0x00000005d10b0c10 */ /* 0x000fe20008ffe4ff */
[----:B------:R-:W-:-:S04]  /*22c0*/  ULDC.64 UR4, c[0x0][0x308] ;  /* 0x0000c20000047ab9 */ /* 0x000fc80000000a00 */
[----:B------:R3:W4:Y:S01]  /*22d0*/  @P0 LDG.E R0, desc[UR42][R10.64] ;  /* 0x0000002a0a000981 */ /* 0x000722000c1e1900 */
[----:B------:R-:W-:Y:S01]  /*22e0*/  SHF.R.S32.HI R12, RZ, 0x1f, R38 ;  /* 0x0000001fff0c7819 */ /* 0x000fe20000011426 */
[-C--:B0-----:R-:W-:Y:S01]  /*22f0*/  IMAD.WIDE.U32 R8, R38, R6.reuse, RZ ;  /* 0x0000000626087225 */ /* 0x081fe200078e00ff */
[----:B------:R-:W-:Y:S01]  /*2300*/  ISETP.NE.U32.AND P0, PT, RZ, UR6, PT ;  /* 0x00000006ff007c0c */ /* 0x000fe2000bf05070 */
[----:B------:R-:W0:Y:S01]  /*2310*/  LDC.64 R56, c[0x0][0x408] ;  /* 0x00010200ff387b82 */ /* 0x000e220000000a00 */
[----:B------:R-:W-:Y:S01]  /*2320*/  SHF.R.S32.HI R17, RZ, 0x1f, R16 ;  /* 0x0000001fff117819 */ /* 0x000fe20000011410 */
[-C--:B------:R-:W-:Y:S01]  /*2330*/  IMAD R3, R12, R6.reuse, RZ ;  /* 0x000000060c037224 */ /* 0x080fe200078e02ff */
[----:B------:R-:W-:Y:S01]  /*2340*/  ISETP.NE.AND.EX P0, PT, RZ, UR7, PT, P0 ;  /* 0x00000007ff007c0c */ /* 0x000fe2000bf05300 */
[----:B------:R-:W0:Y:S01]  /*2350*/  S2R R53, SR_TID.X ;  /* 0x0000000000357919 */ /* 0x000e220000002100 */
[----:B------:R-:W-:Y:S01]  /*2360*/  SHF.R.S32.HI R73, RZ, 0x1f, R23 ;  /* 0x0000001fff497819 */ /* 0x000fe20000011417 */
[----:B------:R-:W-:Y:S01]  /*2370*/  IMAD R3, R38, R7, R3 ;  /* 0x0000000726037224 */ /* 0x000fe200078e0203 */
[----:B------:R-:W-:Y:S01]  /*2380*/  SHF.R.S32.HI R187, RZ, 0x1f, R186 ;  /* 0x0000001fffbb7819 */ /* 0x000fe200000114ba */
[----:B------:R-:W-:Y:S01]  /*2390*/  IMAD.SHL.U32 R58, R190, 0x40, RZ ;  /* 0x00000040be3a7824 */ /* 0x000fe200078e00ff */
[----:B------:R-:W-:Y:S01]  /*23a0*/  SHF.L.U64.HI R62, R6, 0x6, R7 ;  /* 0x00000006063e7819 */ /* 0x000fe20000010207 */
[----:B------:R-:W-:Y:S01]  /*23b0*/  IMAD.IADD R9, R9, 0x1, R3 ;  /* 0x0000000109097824 */ /* 0x000fe200078e0203 */
[----:B-1----:R-:W-:Y:S01]  /*23c0*/  SHF.L.U64.HI R60, R4, 0x6, R5 ;  /* 0x00000006043c7819 */ /* 0x002fe20000010205 */
[----:B------:R-:W-:Y:S01]  /*23d0*/  IMAD R14, R73, R6, RZ ;  /* 0x00000006490e7224 */ /* 0x000fe200078e02ff */
[----:B--2---:R-:W-:Y:S01]  /*23e0*/  ISETP.GE.AND P2, PT, R16, R15, PT ;  /* 0x0000000f1000720c */ /* 0x004fe20003f46270 */
[----:B------:R-:W-:Y:S01]  /*23f0*/  IMAD.WIDE.U32 R20, R205, UR4, R8 ;  /* 0x00000004cd147c25 */ /* 0x000fe2000f8e0008 */
[----:B------:R-:W-:-:S02]  /*2400*/  LOP3.LUT R58, R58, 0x1c0, RZ, 0xc0, !PT ;  /* 0x000001c03a3a7812 */ /* 0x000fc400078ec0ff */
[----:B------:R-:W-:Y:S01]  /*2410*/  P2R R74, PR, RZ, 0x4 ;  /* 0x00000004ff4a7803 */ /* 0x000fe20000000000 */
[----:B------:R-:W-:Y:S01]  /*2420*/  IMAD R21, R205, UR5, R21 ;  /* 0x00000005cd157c24 */ /* 0x000fe2000f8e0215 */
[----:B------:R-:W-:Y:S01]  /*2430*/  ULDC.64 UR4, c[0x0][0x330] ;  /* 0x0000cc0000047ab9 */ /* 0x000fe20000000a00 */
[----:B------:R-:W-:Y:S01]  /*2440*/  IMAD R8, R73, R4, RZ ;  /* 0x0000000449087224 */ /* 0x000fe200078e02ff */
[----:B------:R-:W-:Y:S01]  /*2450*/  SHF.R.U32.HI R54, RZ, 0x3, R58 ;  /* 0x00000003ff367819 */ /* 0x000fe2000001163a */
[----:B------:R-:W-:-:S04]  /*2460*/  IMAD.WIDE.U32 R28, R205, UR4, R16 ;  /* 0x00000004cd1c7c25 */ /* 0x000fc8000f8e0010 */
[----:B------:R-:W-:Y:S01]  /*2470*/  IMAD R29, R205, UR5, R29 ;  /* 0x00000005cd1d7c24 */ /* 0x000fe2000f8e021d */
[----:B------:R-:W-:Y:S01]  /*2480*/  ULDC.64 UR4, c[0x0][0x310] ;  /* 0x0000c40000047ab9 */ /* 0x000fe20000000a00 */
[C---:B---3--:R-:W-:Y:S02]  /*2490*/  IMAD R11, R23.reuse, R5, R8 ;  /* 0x00000005170b7224 */ /* 0x048fe400078e0208 */
[----:B------:R-:W-:-:S04]  /*24a0*/  IMAD.WIDE.U32 R8, R23, R6, R16 ;  /* 0x0000000617087225 */ /* 0x000fc800078e0010 */
[C---:B------:R-:W-:Y:S02]  /*24b0*/  IMAD R14, R23.reuse, R7, R14 ;  /* 0x00000007170e7224 */ /* 0x040fe400078e020e */
[----:B0-----:R-:W-:Y:S01]  /*24c0*/  IMAD.WIDE.U32 R34, R23, R56, R186 ;  /* 0x0000003817227225 */ /* 0x001fe200078e00ba */
[----:B------:R-:W-:-:S03]  /*24d0*/  LEA.HI R53, R53, 0x8, RZ, 0x19 ;  /* 0x0000000835357811 */ /* 0x000fc600078fc8ff */
[----:B------:R-:W-:-:S04]  /*24e0*/  IMAD.WIDE.U32 R36, R23, R56, R16 ;  /* 0x0000003817247225 */ /* 0x000fc800078e0010 */
[----:B------:R-:W-:-:S04]  /*24f0*/  IMAD.WIDE.U32 R30, R23, R4, R186 ;  /* 0x00000004171e7225 */ /* 0x000fc800078e00ba */
[----:B------:R-:W-:-:S04]  /*2500*/  IMAD.WIDE.U32 R32, R23, R4, R16 ;  /* 0x0000000417207225 */ /* 0x000fc800078e0010 */
[----:B------:R-:W-:Y:S02]  /*2510*/  IMAD.IADD R31, R31, 0x1, R11 ;  /* 0x000000011f1f7824 */ /* 0x000fe400078e020b */
[----:B------:R-:W-:Y:S02]  /*2520*/  IMAD.IADD R33, R11, 0x1, R33 ;  /* 0x000000010b217824 */ /* 0x000fe400078e0221 */
[----:B-----5:R-:W-:-:S04]  /*2530*/  IMAD.WIDE.U32 R30, R152, R4, R30 ;  /* 0x00000004981e7225 */ /* 0x020fc800078e001e */
[----:B------:R-:W-:Y:S02]  /*2540*/  VIADD R55, R16, 0x20 ;  /* 0x0000002010377836 */ /* 0x000fe40000000000 */
[----:B------:R-:W-:-:S04]  /*2550*/  IMAD.WIDE.U32 R32, R152, R4, R32 ;  /* 0x0000000498207225 */ /* 0x000fc800078e0020 */
[----:B------:R-:W-:Y:S02]  /*2560*/  IMAD.SHL.U32 R61, R6, 0x40, RZ ;  /* 0x00000040063d7824 */ /* 0x000fe400078e00ff */
[----:B------:R-:W-:Y:S02]  /*2570*/  IMAD.SHL.U32 R59, R4, 0x40, RZ ;  /* 0x00000040043b7824 */ /* 0x000fe400078e00ff */
[----:B------:R-:W-:Y:S01]  /*2580*/  IMAD.SHL.U32 R52, R15, 0x2, RZ ;  /* 0x000000020f347824 */ /* 0x000fe200078e00ff */
[----:B----4-:R-:W-:-:S04]  /*2590*/  SHF.R.S32.HI R3, RZ, 0x1f, R0 ;  /* 0x0000001fff037819 */ /* 0x010fc80000011400 */
[----:B------:R-:W-:Y:S02]  /*25a0*/  SEL R10, R3, RZ, !P0 ;  /* 0x000000ff030a7207 */ /* 0x000fe40004000000 */
[----:B------:R-:W-:-:S03]  /*25b0*/  SEL R3, R0, RZ, !P0 ;  /* 0x000000ff00037207 */ /* 0x000fc60004000000 */
[----:B------:R-:W-:Y:S02]  /*25c0*/  IMAD R0, R10, UR4, RZ ;  /* 0x000000040a007c24 */ /* 0x000fe4000f8e02ff */
[----:B------:R-:W-:-:S04]  /*25d0*/  IMAD.WIDE.U32 R20, R3, UR4, R20 ;  /* 0x0000000403147c25 */ /* 0x000fc8000f8e0014 */
[C---:B------:R-:W-:Y:S01]  /*25e0*/  IMAD R65, R3.reuse, UR5, R0 ;  /* 0x0000000503417c24 */ /* 0x040fe2000f8e0200 */
[----:B------:R-:W-:Y:S01]  /*25f0*/  ULDC.64 UR4, c[0x0][0x338] ;  /* 0x0000ce0000047ab9 */ /* 0x000fe20000000a00 */
[----:B------:R-:W-:Y:S01]  /*2600*/  IADD3 R72, P0, R20, R8, RZ ;  /* 0x0000000814487210 */ /* 0x000fe20007f1e0ff */
[----:B------:R-:W-:Y:S02]  /*2610*/  IMAD R10, R10, UR4, RZ ;  /* 0x000000040a0a7c24 */ /* 0x000fe4000f8e02ff */
[----:B------:R-:W-:Y:S01]  /*2620*/  IMAD.WIDE.U32 R28, R3, UR4, R28 ;  /* 0x00000004031c7c25 */ /* 0x000fe2000f8e001c */
[----:B------:R-:W-:Y:S02]  /*2630*/  ULDC UR4, c[0x0][0x2f4] ;  /* 0x0000bd0000047ab9 */ /* 0x000fe40000000800 */
[----:B------:R-:W-:Y:S01]  /*2640*/  ISETP.GE.AND P1, PT, R55, UR4, PT ;  /* 0x0000000437007c0c */ /* 0x000fe2000bf26270 */
[----:B------:R-:W-:Y:S01]  /*2650*/  IMAD R13, R3, UR5, R10 ;  /* 0x00000005030d7c24 */ /* 0x000fe2000f8e020a */
[----:B------:R-:W-:Y:S01]  /*2660*/  SEL R3, R15, RZ, P2 ;  /* 0x000000ff0f037207 */ /* 0x000fe20001000000 */
[----:B------:R-:W-:Y:S01]  /*2670*/  IMAD.IADD R65, R21, 0x1, R65 ;  /* 0x0000000115417824 */ /* 0x000fe200078e0241 */
[----:B------:R-:W-:Y:S01]  /*2680*/  IADD3 R38, P2, R23, R38, RZ ;  /* 0x0000002617267210 */ /* 0x000fe20007f5e0ff */
[----:B------:R-:W-:-:S02]  /*2690*/  IMAD R0, R73, R56, RZ ;  /* 0x0000003849007224 */ /* 0x000fc400078e02ff */
[C---:B------:R-:W-:Y:S01]  /*26a0*/  IMAD.IADD R3, R16.reuse, 0x1, R3 ;  /* 0x0000000110037824 */ /* 0x040fe200078e0203 */
[----:B------:R-:W-:Y:S01]  /*26b0*/  IADD3.X R64, R65, R9, R14, P0, !PT ;  /* 0x0000000941407210 */ /* 0x000fe200007fe40e */
[----:B------:R-:W-:Y:S01]  /*26c0*/  IMAD R9, R23, R57, R0 ;  /* 0x0000003917097224 */ /* 0x000fe200078e0200 */
[----:B------:R-:W-:Y:S01]  /*26d0*/  ISETP.GE.AND P0, PT, R16, UR4, PT ;  /* 0x0000000410007c0c */ /* 0x000fe2000bf06270 */
[----:B------:R-:W-:Y:S01]  /*26e0*/  IMAD.X R39, R12, 0x1, R73, P2 ;  /* 0x000000010c277824 */ /* 0x000fe200010e0649 */
[----:B------:R-:W-:Y:S01]  /*26f0*/  SHF.R.S32.HI R0, RZ, 0x1f, R3 ;  /* 0x0000001fff007819 */ /* 0x000fe20000011403 */
[----:B------:R-:W-:Y:S02]  /*2700*/  IMAD.IADD R35, R35, 0x1, R9 ;  /* 0x0000000123237824 */ /* 0x000fe400078e0209 */
[----:B------:R-:W-:Y:S01]  /*2710*/  IMAD.IADD R37, R9, 0x1, R37 ;  /* 0x0000000109257824 */ /* 0x000fe200078e0225 */
[----:B------:R-:W-:Y:S01]  /*2720*/  LEA.HI R63, R0, R3, RZ, 0x3 ;  /* 0x00000003003f7211 */ /* 0x000fe200078f18ff */
[----:B------:R-:W-:Y:S01]  /*2730*/  IMAD.WIDE.U32 R34, R152, R56, R34 ;  /* 0x0000003898227225 */ /* 0x000fe200078e0022 */
[----:B------:R-:W-:-:S02]  /*2740*/  LOP3.LUT R3, R58, 0x18, R16, 0xf8, !PT ;  /* 0x000000183a037812 */ /* 0x000fc400078ef810 */
[----:B------:R-:W-:Y:S01]  /*2750*/  SHF.R.S32.HI R9, RZ, 0x1f, R152 ;  /* 0x0000001fff097819 */ /* 0x000fe20000011498 */
[----:B------:R-:W-:Y:S01]  /*2760*/  IMAD.WIDE.U32 R36, R152, R56, R36 ;  /* 0x0000003898247225 */ /* 0x000fe200078e0024 */
[----:B------:R-:W-:Y:S02]  /*2770*/  LOP3.LUT R3, R3, R54, RZ, 0x3c, !PT ;  /* 0x0000003603037212 */ /* 0x000fe400078e3cff */
[----:B------:R-:W-:Y:S01]  /*2780*/  LOP3.LUT R48, R63, 0xfffffff8, RZ, 0xc0, !PT ;  /* 0xfffffff83f307812 */ /* 0x000fe200078ec0ff */
[C---:B------:R-:W-:Y:S02]  /*2790*/  IMAD R0, R9.reuse, R4, RZ ;  /* 0x0000000409007224 */ /* 0x040fe400078e02ff */
[----:B------:R-:W-:Y:S01]  /*27a0*/  IMAD R51, R202, 0x200, R3 ;  /* 0x00000200ca337824 */ /* 0x000fe200078e0203 */
[----:B------:R-:W-:Y:S01]  /*27b0*/  LOP3.LUT R3, R58, 0x38, R63, 0xf8, !PT ;  /* 0x000000383a037812 */ /* 0x000fe200078ef83f */
[----:B------:R-:W-:Y:S01]  /*27c0*/  IMAD R9, R9, R56, RZ ;  /* 0x0000003809097224 */ /* 0x000fe200078e02ff */
[----:B------:R-:W-:Y:S01]  /*27d0*/  SHF.R.S32.HI R45, RZ, 0x1f, R48 ;  /* 0x0000001fff2d7819 */ /* 0x000fe20000011430 */
[C---:B------:R-:W-:Y:S01]  /*27e0*/  IMAD R49, R152.reuse, R5, R0 ;  /* 0x0000000598317224 */ /* 0x040fe200078e0200 */
[----:B------:R-:W-:Y:S01]  /*27f0*/  LOP3.LUT R3, R3, R54, RZ, 0x3c, !PT ;  /* 0x0000003603037212 */ /* 0x000fe200078e3cff */
[----:B------:R-:W-:Y:S01]  /*2800*/  IMAD R9, R152, R57, R9 ;  /* 0x0000003998097224 */ /* 0x000fe200078e0209 */
[----:B------:R-:W-:Y:S01]  /*2810*/  SHF.L.U64.HI R57, R56, 0x6, R57 ;  /* 0x0000000638397819 */ /* 0x000fe20000010239 */
[----:B------:R-:W-:-:S02]  /*2820*/  IMAD.IADD R50, R31, 0x1, R49 ;  /* 0x000000011f327824 */ /* 0x000fc400078e0231 */
[----:B------:R-:W-:Y:S02]  /*2830*/  IMAD.SHL.U32 R56, R56, 0x40, RZ ;  /* 0x0000004038387824 */ /* 0x000fe400078e00ff */
[----:B------:R-:W-:Y:S02]  /*2840*/  IMAD.IADD R49, R49, 0x1, R33 ;  /* 0x0000000131317824 */ /* 0x000fe400078e0221 */
[----:B------:R-:W-:Y:S02]  /*2850*/  IMAD.IADD R47, R35, 0x1, R9 ;  /* 0x00000001232f7824 */ /* 0x000fe400078e0209 */
[----:B------:R-:W-:Y:S02]  /*2860*/  IMAD.IADD R46, R9, 0x1, R37 ;  /* 0x00000001092e7824 */ /* 0x000fe400078e0225 */
[----:B------:R-:W-:Y:S02]  /*2870*/  IMAD R3, R202, 0x200, R3 ;  /* 0x00000200ca037824 */ /* 0x000fe400078e0203 */
[----:B------:R-:W-:-:S07]  /*2880*/  IMAD.IADD R0, R29, 0x1, R13 ;  /* 0x000000011d007824 */ /* 0x000fce00078e020d */
.L_x_4896:
        /* <DEDUP_REMOVED lines=36> */
[----:B------:R-:W-:Y:S01]  /*2ad0*/  IMAD.MOV.U32 R6, RZ, RZ, R34 ;  /* 0x000000ffff067224 */ /* 0x000fe200078e0022 */
[----:B------:R-:W-:Y:S01]  /*2ae0*/  ULDC.64 UR4, c[0x0][0x3e8] ;  /* 0x0000fa0000047ab9 */ /* 0x000fe20000000a00 */
[----:B------:R-:W-:Y:S01]  /*2af0*/  IMAD.MOV.U32 R7, RZ, RZ, R47 ;  /* 0x000000ffff077224 */ /* 0x000fe200078e002f */
[----:B------:R-:W-:Y:S01]  /*2b00*/  ULDC.64 UR6, c[0x0][0x400] ;  /* 0x0001000000067ab9 */ /* 0x000fe20000000a00 */
[----:B------:R-:W-:Y:S02]  /*2b10*/  IMAD R5, R57, R41, RZ ;  /* 0x0000002939057224 */ /* 0x000fe400078e02ff */
[----:B------:R-:W-:Y:S01]  /*2b20*/  IMAD.WIDE.U32 R8, R41, R56, R6 ;  /* 0x0000003829087225 */ /* 0x000fe200078e0006 */
[----:B------:R-:W-:-:S03]  /*2b30*/  IADD3 R7, P3, R30, R4, RZ ;  /* 0x000000041e077210 */ /* 0x000fc60007f7e0ff */
[----:B------:R-:W-:Y:S01]  /*2b40*/  IMAD R5, R69, R56, R5 ;  /* 0x0000003845057224 */ /* 0x000fe200078e0205 */
[----:B------:R-:W-:Y:S01]  /*2b50*/  LEA R4, P5, R8, UR6, 0x1 ;  /* 0x0000000608047c11 */ /* 0x000fe2000f8a08ff */
[----:B------:R-:W-:Y:S01]  /*2b60*/  IMAD.X R10, R70, 0x1, R50, P3 ;  /* 0x00000001460a7824 */ /* 0x000fe200018e0632 */
[----:B------:R-:W-:Y:S01]  /*2b70*/  LEA R6, P3, R7, UR4, 0x1 ;  /* 0x0000000407067c11 */ /* 0x000fe2000f8608ff */
[----:B------:R-:W-:-:S03]  /*2b80*/  IMAD.IADD R5, R9, 0x1, R5 ;  /* 0x0000000109057824 */ /* 0x000fc600078e0205 */
[----:B------:R-:W-:Y:S02]  /*2b90*/  LEA.HI.X R7, R7, UR5, R10, 0x1, P3 ;  /* 0x0000000507077c11 */ /* 0x000fe400098f0c0a */
[----:B------:R-:W-:Y:S02]  /*2ba0*/  CS2R R10, SRZ ;  /* 0x00000000000a7805 */ /* 0x000fe4000001ff00 */
[----:B------:R-:W-:Y:S02]  /*2bb0*/  LEA.HI.X R5, R8, UR7, R5, 0x1, P5 ;  /* 0x0000000708057c11 */ /* 0x000fe4000a8f0c05 */
[----:B------:R-:W-:Y:S02]  /*2bc0*/  CS2R R8, SRZ ;  /* 0x0000000000087805 */ /* 0x000fe4000001ff00 */
[-C--:B------:R-:W-:Y:S02]  /*2bd0*/  ISETP.GE.AND P5, PT, R186, R27.reuse, PT ;  /* 0x0000001bba00720c */ /* 0x080fe40003fa6270 */
[----:B------:R-:W-:-:S11]  /*2be0*/  ISETP.GE.AND P3, PT, R192, R27, PT ;  /* 0x0000001bc000720c */ /* 0x000fd60003f66270 */
[----:B------:R0:W5:Y:S04]  /*2bf0*/  @!P5 LDG.E.64 R14, desc[UR42][R6.64] ;  /* 0x0000002a060ed981 */ /* 0x000168000c1e1b00 */
[----:B------:R0:W5:Y:S04]  /*2c00*/  @!P3 LDG.E.64 R8, desc[UR42][R6.64+0x20] ;  /* 0x0000202a0608b981 */ /* 0x000168000c1e1b00 */
[----:B------:R0:W5:Y:S04]  /*2c10*/  @!P5 LDG.E.64 R24, desc[UR42][R4.64] ;  /* 0x0000002a0418d981 */ /* 0x000168000c1e1b00 */
[----:B------:R0:W5:Y:S02]  /*2c20*/  @!P3 LDG.E.64 R10, desc[UR42][R4.64+0x20] ;  /* 0x0000202a040ab981 */ /* 0x000164000c1e1b00 */
.L_x_4871:
[----:B------:R-:W-:Y:S05]  /*2c30*/  BSYNC B1 ;  /* 0x0000000000017941 */ /* 0x000fea0003800000 */
.L_x_4870:
        /* <DEDUP_REMOVED lines=18> */
[----:B------:R-:W-:Y:S06]  /*2d60*/  @!P3 BRA `(.L_x_4872) ;  /* 0x000000000004b947 */ /* 0x000fec0003800000 */
[----:B------:R-:W-:Y:S01]  /*2d70*/  BPT.TRAP 0x1 ;  /* 0x000000040000795c */ /* 0x000fe20000300000 */
.L_x_4872:
[----:B------:R-:W-:Y:S01]  /*2d80*/  IMAD R75, R184, 0x8, R2 ;  /* 0x00000008b84b7824 */ /* 0x000fe200078e0202 */
[----:B------:R-:W-:Y:S01]  /*2d90*/  SHF.L.U32 R78, R185, 0x1f, RZ ;  /* 0x0000001fb94e7819 */ /* 0x000fe200000006ff */
[----:B------:R-:W-:Y:S03]  /*2da0*/  BSSY B1, `(.L_x_4873) ;  /* 0x0000003000017945 */ /* 0x000fe60003800000 */
[----:B------:R-:W0:Y:S02]  /*2db0*/  SYNCS.PHASECHK.TRANS64.TRYWAIT P5, [R75+URZ+0x28c90], R78 ;  /* 0x028c904e4b0075a7 */ /* 0x000e2400080a017f */
[----:B0-----:R-:W-:Y:S05]  /*2dc0*/  @!P5 BRA `(.L_x_4874) ;  /* 0x000001c40054d947 */ /* 0x001fea0003800000 */
.L_x_5192:
[----:B------:R-:W-:Y:S05]  /*2dd0*/  BSYNC B1 ;  /* 0x0000000000017941 */ /* 0x000fea0003800000 */
.L_x_4873:
        /* <DEDUP_REMOVED lines=53> */
.L_x_4879:
[----:B------:R-:W-:Y:S05]  /*3130*/  BSYNC B2 ;  /* 0x0000000000027941 */ /* 0x000fea0003800000 */
.L_x_4878:
[----:B--2---:R1:W-:Y:S02]  /*3140*/  STG.E.128 desc[UR42][R12.64], R4 ;  /* 0x000000040c007986 */ /* 0x0043e4000c101d2a */
.L_x_4877:
[----:B------:R-:W-:Y:S05]  /*3150*/  BSYNC B1 ;  /* 0x0000000000017941 */ /* 0x000fea0003800000 */
.L_x_4876:
        /* <DEDUP_REMOVED lines=56> */
.L_x_4881:
[----:B------:R-:W-:Y:S05]  /*34e0*/  BSYNC B1 ;  /* 0x0000000000017941 */ /* 0x000fea0003800000 */
.L_x_4880:
[----:B-1----:R2:W-:Y:S01]  /*34f0*/  STG.E.128 desc[UR42][R12.64+0x40], R4 ;  /* 0x000040040c007986 */ /* 0x0025e2000c101d2a */
[----:B------:R-:W-:Y:S05]  /*3500*/  BRA `(.L_x_4875) ;  /* 0x0000000c00487947 */ /* 0x000fea0003800000 */
.L_x_4869:
        /* <DEDUP_REMOVED lines=44> */
.L_x_4882:
[----:B------:R-:W-:Y:S01]  /*37d0*/  IMAD R75, R184, 0x8, R2 ;  /* 0x00000008b84b7824 */ /* 0x000fe200078e0202 */
[----:B------:R-:W-:Y:S01]  /*37e0*/  SHF.L.U32 R78, R185, 0x1f, RZ ;  /* 0x0000001fb94e7819 */ /* 0x000fe200000006ff */
[----:B------:R-:W-:Y:S03]  /*37f0*/  BSSY B1, `(.L_x_4883) ;  /* 0x0000003000017945 */ /* 0x000fe60003800000 */
[----:B------:R-:W0:Y:S02]  /*3800*/  SYNCS.PHASECHK.TRANS64.TRYWAIT P5, [R75+URZ+0x28c90], R78 ;  /* 0x028c904e4b0075a7 */ /* 0x000e2400080a017f */
[----:B0-----:R-:W-:Y:S05]  /*3810*/  @!P5 BRA `(.L_x_4884) ;  /* 0x000001b800d4d947 */ /* 0x001fea0003800000 */
.L_x_5193:
[----:B------:R-:W-:Y:S05]  /*3820*/  BSYNC B1 ;  /* 0x0000000000017941 */ /* 0x000fea0003800000 */
.L_x_4883:
        /* <DEDUP_REMOVED lines=43> */
[----:B------:R-:W-:Y:S01]  /*3ae0*/  IMAD.U32 R9, R24, 0x10000, RZ ;  /* 0x0001000018097824 */ /* 0x000fe200078e00ff */
[--C-:B------:R-:W-:Y:S01]  /*3af0*/  SHF.R.U64 R89, R10, 0x10, R11.reuse ;  /* 0x000000100a597819 */ /* 0x100fe2000000120b */
[----:B-1----:R-:W-:Y:S01]  /*3b00*/  IMAD.U32 R4, R14, 0x10000, RZ ;  /* 0x000100000e047824 */ /* 0x002fe200078e00ff */
[----:B------:R-:W-:Y:S01]  /*3b10*/  SHF.R.U32.HI R91, RZ, 0x10, R11 ;  /* 0x00000010ff5b7819 */ /* 0x000fe2000001160b */
[----:B------:R-:W-:Y:S01]  /*3b20*/  IMAD.U32 R11, R13, 0x10000, RZ ;  /* 0x000100000d0b7824 */ /* 0x000fe200078e00ff */
[----:B------:R-:W-:Y:S01]  /*3b30*/  PRMT R8, R90, 0x5432, R84 ;  /* 0x000054325a087816 */ /* 0x000fe20000000054 */
[----:B------:R-:W-:Y:S01]  /*3b40*/  IMAD.U32 R84, R83, 0x10000, RZ ;  /* 0x0001000053547824 */ /* 0x000fe200078e00ff */
[----:B------:R-:W-:-:S02]  /*3b50*/  PRMT R82, R92, 0x5432, R82 ;  /* 0x000054325c527816 */ /* 0x000fc40000000052 */
[----:B------:R-:W-:Y:S01]  /*3b60*/  PRMT R87, R92, 0x5410, R87 ;  /* 0x000054105c577816 */ /* 0x000fe20000000057 */
[----:B------:R-:W-:Y:S01]  /*3b70*/  FMUL.FTZ R92, R5, R88 ;  /* 0x00000058055c7220 */ /* 0x000fe20000410000 */
[----:B------:R-:W-:Y:S02]  /*3b80*/  PRMT R89, R90, 0x5410, R89 ;  /* 0x000054105a597816 */ /* 0x000fe40000000059 */
[----:B------:R-:W-:Y:S01]  /*3b90*/  SHF.R.U32.HI R85, RZ, 0x10, R7 ;  /* 0x00000010ff557819 */ /* 0x000fe20000011607 */
[----:B------:R-:W-:Y:S01]  /*3ba0*/  IMAD.U32 R7, R12, 0x10000, RZ ;  /* 0x000100000c077824 */ /* 0x000fe200078e00ff */
        /* <DEDUP_REMOVED lines=15> */
[-C--:B------:R-:W-:Y:S01]  /*3ca0*/  FMUL.FTZ R96, R81, R84.reuse ;  /* 0x0000005451607220 */ /* 0x080fe20000410000 */
[----:B------:R-:W-:Y:S01]  /*3cb0*/  FFMA.FTZ R94, R13, R84, -R94 ;  /* 0x000000540d5e7223 */ /* 0x000fe2000001085e */
[----:B------:R-:W-:-:S02]  /*3cc0*/  IMAD.U32 R86, R85, 0x10000, RZ ;  /* 0x0001000055567824 */ /* 0x000fc400078e00ff */
[----:B------:R-:W-:Y:S01]  /*3cd0*/  FMUL.FTZ R84, R15, R92 ;  /* 0x0000005c0f547220 */ /* 0x000fe20000410000 */
[----:B------:R-:W-:Y:S01]  /*3ce0*/  LOP3.LUT R91, R91, 0xffff0000, RZ, 0xc0, !PT ;  /* 0xffff00005b5b7812 */ /* 0x000fe200078ec0ff */
[----:B------:R-:W-:Y:S01]  /*3cf0*/  FFMA.FTZ R81, R13, R90, R96 ;  /* 0x0000005a0d517223 */ /* 0x000fe20000010060 */
[-C--:B------:R-:W-:Y:S01]  /*3d00*/  FMUL.FTZ R15, R15, R86.reuse ;  /* 0x000000560f0f7220 */ /* 0x080fe20000410000 */
[----:B------:R-:W-:Y:S01]  /*3d10*/  FFMA.FTZ R83, R25, R86, -R84 ;  /* 0x0000005619537223 */ /* 0x000fe20000010854 */
[----:B------:R-:W-:Y:S01]  /*3d20*/  LOP3.LUT R85, R85, 0xffff0000, RZ, 0xc0, !PT ;  /* 0xffff000055557812 */ /* 0x000fe200078ec0ff */
[----:B------:R-:W-:Y:S01]  /*3d30*/  FMUL.FTZ R11, R27, R91 ;  /* 0x0000005b1b0b7220 */ /* 0x000fe20000410000 */
[C---:B------:R-:W-:Y:S01]  /*3d40*/  IMAD.U32 R86, R87.reuse, 0x10000, RZ ;  /* 0x0001000057567824 */ /* 0x040fe200078e00ff */
[----:B------:R-:W-:Y:S01]  /*3d50*/  LOP3.LUT R24, R24, 0xffff0000, RZ, 0xc0, !PT ;  /* 0xffff000018187812 */ /* 0x000fe200078ec0ff */
[----:B------:R-:W-:Y:S01]  /*3d60*/  IMAD.U32 R84, R82, 0x10000, RZ ;  /* 0x0001000052547824 */ /* 0x000fe200078e00ff */
[----:B------:R-:W-:Y:S01]  /*3d70*/  LOP3.LUT R87, R87, 0xffff0000, RZ, 0xc0, !PT ;  /* 0xffff000057577812 */ /* 0x000fe200078ec0ff */
[----:B------:R-:W-:Y:S01]  /*3d80*/  FFMA.FTZ R90, R10, R85, -R11 ;  /* 0x000000550a5a7223 */ /* 0x000fe2000001080b */
[----:B------:R-:W-:Y:S01]  /*3d90*/  LOP3.LUT R12, R12, 0xffff0000, RZ, 0xc0, !PT ;  /* 0xffff00000c0c7812 */ /* 0x000fe200078ec0ff */
[----:B------:R-:W-:Y:S01]  /*3da0*/  FFMA.FTZ R92, R25, R92, R15 ;  /* 0x0000005c195c7223 */ /* 0x000fe2000001000f */
[----:B------:R-:W-:Y:S01]  /*3db0*/  LOP3.LUT R11, R82, 0xffff0000, RZ, 0xc0, !PT ;  /* 0xffff0000520b7812 */ /* 0x000fe200078ec0ff */
[C---:B------:R-:W-:Y:S01]  /*3dc0*/  FMUL.FTZ R82, R9.reuse, R86 ;  /* 0x0000005609527220 */ /* 0x040fe20000410000 */
[----:B------:R-:W-:Y:S01]  /*3dd0*/  FMUL.FTZ R13, R24, R87 ;  /* 0x00000057180d7220 */ /* 0x000fe20000410000 */
[-C--:B------:R-:W-:Y:S01]  /*3de0*/  FMUL.FTZ R9, R9, R84.reuse ;  /* 0x0000005409097220 */ /* 0x080fe20000410000 */
[----:B------:R-:W-:Y:S01]  /*3df0*/  LOP3.LUT R26, R26, 0xffff0000, RZ, 0xc0, !PT ;  /* 0xffff00001a1a7812 */ /* 0x000fe200078ec0ff */
[-C--:B------:R-:W-:Y:S01]  /*3e00*/  FMUL.FTZ R15, R24, R11.reuse ;  /* 0x0000000b180f7220 */ /* 0x080fe20000410000 */
[----:B------:R-:W-:Y:S01]  /*3e10*/  FFMA.FTZ R13, R12, R11, -R13 ;  /* 0x0000000b0c0d7223 */ /* 0x000fe2000001080d */
[C---:B------:R-:W-:Y:S01]  /*3e20*/  FFMA.FTZ R82, R7.reuse, R84, -R82 ;  /* 0x0000005407527223 */ /* 0x040fe20000010852 */
[----:B------:R-:W-:Y:S01]  /*3e30*/  FFMA.FTZ R86, R7, R86, R9 ;  /* 0x0000005607567223 */ /* 0x000fe20000010009 */
[----:B------:R-:W-:-:S02]  /*3e40*/  IMAD.U32 R11, R89, 0x10000, RZ ;  /* 0x00010000590b7824 */ /* 0x000fc400078e00ff */
[----:B------:R-:W-:Y:S01]  /*3e50*/  FMUL.FTZ R27, R27, R85 ;  /* 0x000000551b1b7220 */ /* 0x000fe20000410000 */
[----:B------:R-:W-:Y:S01]  /*3e60*/  IMAD.U32 R7, R8, 0x10000, RZ ;  /* 0x0001000008077824 */ /* 0x000fe200078e00ff */
[----:B------:R-:W-:Y:S01]  /*3e70*/  LOP3.LUT R89, R89, 0xffff0000, RZ, 0xc0, !PT ;  /* 0xffff000059597812 */ /* 0x000fe200078ec0ff */
[----:B------:R-:W-:Y:S01]  /*3e80*/  FMUL.FTZ R25, R6, R11 ;  /* 0x0000000b06197220 */ /* 0x000fe20000410000 */
[----:B------:R-:W-:Y:S01]  /*3e90*/  LOP3.LUT R9, R8, 0xffff0000, RZ, 0xc0, !PT ;  /* 0xffff000008097812 */ /* 0x000fe200078ec0ff */
[----:B------:R-:W-:Y:S01]  /*3ea0*/  FFMA.FTZ R91, R10, R91, R27 ;  /* 0x0000005b0a5b7223 */ /* 0x000fe2000001001b */
        /* <DEDUP_REMOVED lines=18> */
[----:B------:R-:W-:-:S02]  /*3fd0*/  F2FP.BF16.F32.PACK_AB R27, R91, R92 ;  /* 0x0000005c5b1b723e */ /* 0x000fc400000010ff */
[----:B------:R-:W-:-:S07]  /*3fe0*/  F2FP.BF16.F32.PACK_AB R26, R89, R6 ;  /* 0x00000006591a723e */ /* 0x000fce00000010ff */
.L_x_4886:
[----:B------:R-:W-:Y:S05]  /*3ff0*/  BSYNC B1 ;  /* 0x0000000000017941 */ /* 0x000fea0003800000 */
.L_x_4885:
        /* <DEDUP_REMOVED lines=10> */
.L_x_4868:
[----:B------:R-:W-:-:S06]  /*40a0*/  UISETP.NE.AND UP0, UPT, UR37, 0x3, UPT ;  /* 0x000000032500788c */ /* 0x000fcc000bf05270 */
[----:B------:R-:W-:-:S13]  /*40b0*/  PLOP3.LUT P3, PT, PT, PT, UP0, 0x80, 0x0 ;  /* 0x000000000000781c */ /* 0x000fda0003f6f008 */
[----:B------:R-:W-:Y:S05]  /*40c0*/  @!P3 BRA `(.L_x_4887) ;  /* 0x000000000004b947 */ /* 0x000fea0003800000 */
[----:B------:R-:W-:Y:S01]  /*40d0*/  BPT.TRAP 0x1 ;  /* 0x000000040000795c */ /* 0x000fe20000300000 */
.L_x_4887:
        /* <DEDUP_REMOVED lines=8> */
.L_x_5194:
[----:B------:R-:W-:Y:S05]  /*4160*/  BSYNC B1 ;  /* 0x0000000000017941 */ /* 0x000fea0003800000 */
.L_x_4888:
        /* <DEDUP_REMOVED lines=12> */
.L_x_4875:
[----:B------:R-:W-:Y:S05]  /*4230*/  BSYNC B0 ;  /* 0x0000000000007941 */ /* 0x000fea0003800000 */
.L_x_4867:
        /* <DEDUP_REMOVED lines=17> */
.L_x_4891:
[----:B------:R-:W-:Y:S05]  /*4350*/  BSYNC B0 ;  /* 0x0000000000007941 */ /* 0x000fea0003800000 */
.L_x_4890:
[----:B------:R-:W2:Y:S01]  /*4360*/  SYNCS.PHASECHK.TRANS64.TRYWAIT P5, [R75+URZ+0x28cb0], R78 ;  /* 0x028cb04e4b0075a7 */ /* 0x000ea200080a017f */
[----:B------:R-:W-:Y:S01]  /*4370*/  BSSY B0, `(.L_x_4892) ;  /* 0x0000003000007945 */ /* 0x000fe20003800000 */
[----:B------:R-:W-:-:S03]  /*4380*/  ISETP.GE.AND P3, PT, R23, R76, PT ;  /* 0x0000004c1700720c */ /* 0x000fc60003f66270 */
[----:B--2---:R-:W-:Y:S10]  /*4390*/  @!P5 BRA `(.L_x_4893) ;  /* 0x000001b0001cd947 */ /* 0x004ff40003800000 */
.L_x_5195:
[----:B------:R-:W-:Y:S05]  /*43a0*/  BSYNC B0 ;  /* 0x0000000000007941 */ /* 0x000fea0003800000 */
.L_x_4892:
        /* <DEDUP_REMOVED lines=20> */
[----:B----4-:R-:W-:Y:S01]  /*44f0*/  IMAD R25, R9, 0x2, R2 ;  /* 0x0000000209197824 */ /* 0x010fe200078e0202 */
[----:B------:R-:W-:Y:S01]  /*4500*/  ISETP.GE.AND P3, PT, R6, UR4, PT ;  /* 0x0000000406007c0c */ /* 0x000fe2000bf66270 */
[----:B------:R-:W-:-:S02]  /*4510*/  VIADD R14, R16, 0x80 ;  /* 0x00000080100e7836 */ /* 0x000fc40000000000 */
[----:B------:R-:W-:-:S08]  /*4520*/  VIADD R24, R16, 0xc0 ;  /* 0x000000c010187836 */ /* 0x000fd00000000000 */
[----:B------:R-:W1:Y:S04]  /*4530*/  @!P5 LDS.128 R4, [R25+0x400] ;  /* 0x000400001904d984 */ /* 0x000e680000000c00 */
[----:B------:R-:W3:Y:S04]  /*4540*/  @!P3 LDS.128 R8, [R25+0x2400] ;  /* 0x002400001908b984 */ /* 0x000ee80000000c00 */
[----:B-1----:R-:W-:Y:S01]  /*4550*/  @!P5 STG.E.128 desc[UR42][R12.64], R4 ;  /* 0x000000040c00d986 */ /* 0x002fe2000c101d2a */
[----:B------:R-:W-:Y:S01]  /*4560*/  ISETP.GE.AND P5, PT, R14, UR4, PT ;  /* 0x000000040e007c0c */ /* 0x000fe2000bfa6270 */
[----:B------:R-:W-:-:S02]  /*4570*/  VIADD R14, R16, 0x100 ;  /* 0x00000100100e7836 */ /* 0x000fc40000000000 */
[----:B---3--:R-:W-:Y:S01]  /*4580*/  @!P3 STG.E.128 desc[UR42][R12.64+0x80], R8 ;  /* 0x000080080c00b986 */ /* 0x008fe2000c101d2a */
[----:B------:R-:W-:Y:S01]  /*4590*/  ISETP.GE.AND P3, PT, R24, UR4, PT ;  /* 0x0000000418007c0c */ /* 0x000fe2000bf66270 */
        /* <DEDUP_REMOVED lines=16> */
[----:B------:R-:W-:Y:S02]  /*46a0*/  IMAD R24, R15, 0x2, R2 ;  /* 0x000000020f187824 */ /* 0x000fe400078e0202 */
[----:B------:R-:W-:-:S06]  /*46b0*/  VIADD R15, R16, 0xe0 ;  /* 0x000000e0100f7836 */ /* 0x000fcc0000000000 */
[----:B------:R-:W1:Y:S04]  /*46c0*/  @!P5 LDS.128 R4, [R25+0xc400] ;  /* 0x00c400001904d984 */ /* 0x000e680000000c00 */
[----:B------:R-:W3:Y:S04]  /*46d0*/  @!P3 LDS.128 R8, [R25+0xe400] ;  /* 0x00e400001908b984 */ /* 0x000ee80000000c00 */
[----:B-1----:R-:W-:Y:S01]  /*46e0*/  @!P5 STG.E.128 desc[UR42][R12.64+0x300], R4 ;  /* 0x000300040c00d986 */ /* 0x002fe2000c101d2a */
[----:B------:R-:W-:-:S03]  /*46f0*/  ISETP.GE.AND P5, PT, R55, UR4, PT ;  /* 0x0000000437007c0c */ /* 0x000fc6000bfa6270 */
        /* <DEDUP_REMOVED lines=22> */
[----:B------:R-:W-:-:S03]  /*4860*/  ISETP.GE.AND P5, PT, R14, UR4, PT ;  /* 0x000000040e007c0c */ /* 0x000fc6000bfa6270 */
[----:B---3--:R-:W-:Y:S01]  /*4870*/  @!P3 STG.E.128 desc[UR42][R12.64+0x2c0], R8 ;  /* 0x0002c0080c00b986 */ /* 0x008fe2000c101d2a */
[----:B------:R-:W-:-:S09]  /*4880*/  ISETP.GE.AND P3, PT, R15, UR4, PT ;  /* 0x000000040f007c0c */ /* 0x000fd2000bf66270 */
[----:B------:R-:W1:Y:S04]  /*4890*/  @!P5 LDS.128 R4, [R24+0xc400] ;  /* 0x00c400001804d984 */ /* 0x000e680000000c00 */
[----:B------:R-:W3:Y:S04]  /*48a0*/  @!P3 LDS.128 R8, [R24+0xe400] ;  /* 0x00e400001808b984 */ /* 0x000ee80000000c00 */
[----:B-1----:R1:W-:Y:S04]  /*48b0*/  @!P5 STG.E.128 desc[UR42][R12.64+0x340], R4 ;  /* 0x000340040c00d986 */ /* 0x0023e8000c101d2a */
[----:B---3--:R1:W-:Y:S02]  /*48c0*/  @!P3 STG.E.128 desc[UR42][R12.64+0x3c0], R8 ;  /* 0x0003c0080c00b986 */ /* 0x0083e4000c101d2a */
.L_x_4895:
[----:B------:R-:W-:Y:S05]  /*48d0*/  BSYNC B0 ;  /* 0x0000000000007941 */ /* 0x000fea0003800000 */
.L_x_4894:
        /* <DEDUP_REMOVED lines=17> */
.L_x_4862:
[----:B------:R-:W-:Y:S04]  /*49f0*/  BSSY B0, `(.L_x_4897) ;  /* 0x0000004000007945 */ /* 0x000fe80003800000 */
[----:B------:R-:W-:Y:S05]  /*4a00*/  @P3 BRA `(.L_x_4898) ;  /* 0x0000000000083947 */ /* 0x000fea0003800000 */
[----:B------:R-:W0:Y:S02]  /*4a10*/  FENCE.VIEW.ASYNC.G ;  /* 0x00000000000073c6 */ /* 0x000e240000000100 */
[----:B0-----:R-:W-:Y:S06]  /*4a20*/  BAR.ARV 0xc, 0x180 ;  /* 0x0306000000007b1d */ /* 0x001fec0000002000 */
.L_x_4898:
[----:B------:R-:W-:Y:S05]  /*4a30*/  BSYNC B0 ;  /* 0x0000000000007941 */ /* 0x000fea0003800000 */
.L_x_4897:
[----:B------:R-:W-:Y:S01]  /*4a40*/  UISETP.NE.AND UP0, UPT, UR38, 0x1, UPT ;  /* 0x000000012600788c */ /* 0x000fe2000bf05270 */
[----:B------:R-:W-:Y:S05]  /*4a50*/  BSSY B7, `(.L_x_4899) ;  /* 0x0000c3a000077945 */ /* 0x000fea0003800000 */
[----:B------:R-:W-:-:S13]  /*4a60*/  PLOP3.LUT P0, PT, PT, PT, UP0, 0x80, 0x0 ;  /* 0x000000000000781c */ /* 0x000fda0003f0f008 */
[----:B------:R-:W-:Y:S05]  /*4a70*/  @!P0 BRA `(.L_x_4900) ;  /* 0x0000002000708947 */ /* 0x000fea0003800000 */
[----:B------:R-:W0:Y:S01]  /*4a80*/  LDC R0, c[0x0][0x448] ;  /* 0x00011200ff007b82 */ /* 0x000e220000000800 */
[----:B------:R-:W-:Y:S01]  /*4a90*/  VIADD R3, R195, 0x3f ;  /* 0x0000003fc3037836 */ /* 0x000fe20000000000 */
[----:B------:R-:W-:Y:S01]  /*4aa0*/  BSSY B0, `(.L_x_4901) ;  /* 0x000002b000007945 */ /* 0x000fe20003800000 */
[----:B------:R-:W-:Y:S01]  /*4ab0*/  IMAD.MOV.U32 R4, RZ, RZ, RZ ;  /* 0x000000ffff047224 */ /* 0x000fe200078e00ff */
[----:B0-----:R-:W-:-:S13]  /*4ac0*/  ISETP.NE.AND P0, PT, R0, 0x1, PT ;  /* 0x000000010000780c */ /* 0x001fda0003f05270 */
[----:B------:R-:W0:Y:S08]  /*4ad0*/  @P0 LDC R0, c[0x0][0x44c] ;  /* 0x00011300ff000b82 */ /* 0x000e300000000800 */
[----:B------:R-:W1:Y:S01]  /*4ae0*/  @P0 LDC R5, c[0x0][0x450] ;  /* 0x00011400ff050b82 */ /* 0x000e620000000800 */
[----:B0-----:R-:W-:-:S05]  /*4af0*/  @P0 IMAD.HI.U32 R0, R3, R0, RZ ;  /* 0x0000000003000227 */ /* 0x001fca00078e00ff */
        /* <DEDUP_REMOVED lines=37> */
.L_x_4902:
[----:B------:R-:W-:Y:S05]  /*4d50*/  BSYNC B0 ;  /* 0x0000000000007941 */ /* 0x000fea0003800000 */
.L_x_4901:
        /* <DEDUP_REMOVED lines=71> */
[----:B------:R-:W2:Y:S04]  /*51d0*/  LDL R5, [R1+0x44] ;  /* 0x0000440001057983 */ /* 0x000ea80000100800 */
[----:B--2---:R-:W0:Y:S02]  /*51e0*/  SHFL.IDX PT, R3, R5, RZ, 0x1f ;  /* 0x00001fff05037589 */ /* 0x004e2400000e0000 */
[----:B0-----:R-:W-:-:S04]  /*51f0*/  LEA.HI R5, R3, R3, RZ, 0x1 ;  /* 0x0000000303057211 */ /* 0x001fc800078f08ff */
[----:B------:R-:W-:Y:S01]  /*5200*/  LOP3.LUT R6, R5, 0x1fffe, RZ, 0xc0, !PT ;  /* 0x0001fffe05067812 */ /* 0x000fe200078ec0ff */
[----:B------:R-:W-:-:S04]  /*5210*/  IMAD.U32 R5, RZ, RZ, UR37 ;  /* 0x00000025ff057e24 */ /* 0x000fc8000f8e00ff */
[----:B------:R-:W-:Y:S01]  /*5220*/  IMAD.IADD R3, R3, 0x1, -R6 ;  /* 0x0000000103037824 */ /* 0x000fe200078e0a06 */
[----:B------:R-:W-:-:S03]  /*5230*/  ISETP.NE.AND P0, PT, R5, 0x3, PT ;  /* 0x000000030500780c */ /* 0x000fc60003f05270 */
[----:B------:R-:W-:-:S04]  /*5240*/  IMAD R3, R3, 0x8000, R2 ;  /* 0x0000800003037824 */ /* 0x000fc800078e0202 */
[----:B------:R-:W-:-:S05]  /*5250*/  VIADD R3, R3, 0x400 ;  /* 0x0000040003037836 */ /* 0x000fca0000000000 */
[----:B------:R-:W-:-:S04]  /*5260*/  SHF.R.U32.HI R3, RZ, 0x4, R3 ;  /* 0x00000004ff037819 */ /* 0x000fc80000011603 */
[----:B------:R-:W-:-:S04]  /*5270*/  LOP3.LUT R3, R3, 0x3fff, RZ, 0xc0, !PT ;  /* 0x00003fff03037812 */ /* 0x000fc800078ec0ff */
[----:B------:R-:W-:Y:S01]  /*5280*/  LOP3.LUT R3, R3, 0x2000000, RZ, 0xfc, !PT ;  /* 0x0200000003037812 */ /* 0x000fe200078efcff */
[----:B------:R-:W-:Y:S06]  /*5290*/  @!P0 BRA `(.L_x_4904) ;  /* 0x0000000000048947 */ /* 0x000fec0003800000 */
[----:B------:R-:W-:Y:S01]  /*52a0*/  BPT.TRAP 0x1 ;  /* 0x000000040000795c */ /* 0x000fe20000300000 */
.L_x_4904:
        /* <DEDUP_REMOVED lines=11> */
.L_x_5196:
[----:B------:R-:W-:Y:S05]  /*5360*/  BSYNC B0 ;  /* 0x0000000000007941 */ /* 0x000fea0003800000 */
.L_x_4905:
        /* <DEDUP_REMOVED lines=56> */
.L_x_4914:
        /* <DEDUP_REMOVED lines=143> */
.L_x_4909:
[----:B------:R-:W-:Y:S01]  /*5fe0*/  IMAD R21, R18, 0x8, R2 ;  /* 0x0000000812157824 */ /* 0x000fe200078e0202 */
[----:B------:R-:W-:-:S04]  /*5ff0*/  SHF.L.U32 R4, R22, 0x1f, RZ ;  /* 0x0000001f16047819 */ /* 0x000fc800000006ff */
[----:B------:R0:W1:Y:S01]  /*6000*/  SYNCS.PHASECHK.TRANS64.TRYWAIT P2, [R21+URZ+0x28c50], R4 ;  /* 0x028c5004150075a7 */ /* 0x000062000804017f */
[----:B------:R-:W-:Y:S05]  /*6010*/  @!P0 BRA `(.L_x_4910) ;  /* 0x0000000000048947 */ /* 0x000fea0003800000 */
[----:B------:R-:W-:Y:S01]  /*6020*/  BPT.TRAP 0x1 ;  /* 0x000000040000795c */ /* 0x000fe20000300000 */
.L_x_4910:
[----:B------:R-:W-:Y:S04]  /*6030*/  BSSY B1, `(.L_x_4911) ;  /* 0x0000004000017945 */ /* 0x000fe80003800000 */
[----:B-1----:R-:W-:Y:S05]  /*6040*/  @P2 BRA `(.L_x_4912) ;  /* 0x0000000000082947 */ /* 0x002fea0003800000 */
[----:B------:R-:W1:Y:S02]  /*6050*/  SYNCS.PHASECHK.TRANS64.TRYWAIT P2, [R21+URZ+0x28c50], R4 ;  /* 0x028c5004150075a7 */ /* 0x000e64000804017f */
[----:B-1----:R-:W-:Y:S05]  /*6060*/  @!P2 BRA `(.L_x_4913) ;  /* 0x000001940010a947 */ /* 0x002fea0003800000 */
.L_x_4912:
[----:B------:R-:W-:Y:S05]  /*6070*/  BSYNC B1 ;  /* 0x0000000000017941 */ /* 0x000fea0003800000 */
.L_x_4911:
        /* <DEDUP_REMOVED lines=44> */
.L_x_4908:
[----:B------:R-:W-:Y:S05]  /*6340*/  BSYNC B0 ;  /* 0x0000000000007941 */ /* 0x000fea0003800000 */
.L_x_4907:
        /* <DEDUP_REMOVED lines=143> */
.L_x_4900:
        /* <DEDUP_REMOVED lines=45> */
.L_x_4916:
[----:B------:R-:W-:Y:S05]  /*6f10*/  BSYNC B0 ;  /* 0x0000000000007941 */ /* 0x000fea0003800000 */
.L_x_4915:
        /* <DEDUP_REMOVED lines=101> */
.L_x_4918:
[----:B------:R-:W-:Y:S05]  /*7570*/  BSYNC B6 ;  /* 0x0000000000067941 */ /* 0x000fea0003800000 */
.L_x_4917:
        /* <DEDUP_REMOVED lines=12> */
.L_x_4922:
[----:B-1----:R1:W2:Y:S02]  /*7640*/  SYNCS.PHASECHK.TRANS64.TRYWAIT P0, [R2+URZ+0x28c00], R3 ;  /* 0x028c0003020075a7 */ /* 0x0022a4000800017f */
[----:B--2---:R-:W-:Y:S05]  /*7650*/  @!P0 NANOSLEEP.SYNCS 0x989680 ;  /* 0x009896800000895d */ /* 0x004fea0003900000 */
[----:B------:R-:W2:Y:S02]  /*7660*/  @!P0 SYNCS.PHASECHK.TRANS64 P0, [R2+URZ+0x28c00], R3 ;  /* 0x028c0003020085a7 */ /* 0x000ea4000800007f */
[----:B--2---:R-:W-:Y:S05]  /*7670*/  @!P0 BRA `(.L_x_4922) ;  /* 0xfffffffc00f08947 */ /* 0x004fea000383ffff */
.L_x_4921:
[----:B------:R-:W-:Y:S05]  /*7680*/  BSYNC B0 ;  /* 0x0000000000007941 */ /* 0x000fea0003800000 */
.L_x_4920:
[----:B------:R-:W-:Y:S05]  /*7690*/  BRA `(.L_x_4923) ;  /* 0x0000002c00987947 */ /* 0x000fea0003800000 */
.L_x_4919:
        /* <DEDUP_REMOVED lines=31> */
.L_x_4925:
[----:B------:R-:W-:Y:S05]  /*7890*/  BSYNC B6 ;  /* 0x0000000000067941 */ /* 0x000fea0003800000 */
.L_x_4924:
[----:B------:R-:W0:Y:S01]  /*78a0*/  S2R R0, SR_TID.X ;  /* 0x0000000000007919 */ /* 0x000e220000002100 */
[----:B------:R-:W-:Y:S01]  /*78b0*/  ULDC.U8 UR4, c[0x0][0x410] ;  /* 0x0001040000047ab9 */ /* 0x000fe20000000000 */
[----:B------:R-:W-:Y:S01]  /*78c0*/  BSSY B0, `(.L_x_4926) ;  /* 0x00002bb000007945 */ /* 0x000fe20003800000 */
[----:B------:R-:W-:Y:S01]  /*78d0*/  ISETP.NE.AND P0, PT, RZ, UR4, PT ;  /* 0x00000004ff007c0c */ /* 0x000fe2000bf05270 */
        /* <DEDUP_REMOVED lines=41> */
.L_x_5202:
        /* <DEDUP_REMOVED lines=9> */
[----:B-1----:R-:W-:Y:S01]  /*7c00*/  IMAD.MOV.U32 R5, RZ, RZ, R3 ;  /* 0x000000ffff057224 */ /* 0x002fe200078e0003 */
[----:B------:R-:W-:Y:S02]  /*7c10*/  ISETP.GE.AND P3, PT, R192, UR4, PT ;  /* 0x00000004c0007c0c */ /* 0x000fe4000bf66270 */
[----:B------:R-:W-:Y:S02]  /*7c20*/  CS2R R28, SRZ ;  /* 0x00000000001c7805 */ /* 0x000fe4000001ff00 */
[----:B------:R-:W-:Y:S01]  /*7c30*/  ISETP.GE.AND P2, PT, R186, UR4, PT ;  /* 0x00000004ba007c0c */ /* 0x000fe2000bf46270 */
[----:B---3--:R-:W-:Y:S01]  /*7c40*/  IMAD.MOV.U32 R9, RZ, RZ, R0 ;  /* 0x000000ffff097224 */ /* 0x008fe200078e0000 */
[----:B------:R-:W-:-:S07]  /*7c50*/  CS2R R26, SRZ ;  /* 0x00000000001a7805 */ /* 0x000fce000001ff00 */
[C---:B------:R-:W-:Y:S01]  /*7c60*/  @!P3 IMAD.SHL.U32 R7, R192.reuse, 0x2, RZ ;  /* 0x00000002c007b824 */ /* 0x040fe200078e00ff */
[----:B------:R-:W-:-:S03]  /*7c70*/  @!P3 SHF.L.U64.HI R12, R192, 0x1, R39 ;  /* 0x00000001c00cb819 */ /* 0x000fc60000010227 */
[----:B--2---:R-:W-:Y:S01]  /*7c80*/  @!P2 IMAD.WIDE R10, R186, 0x2, R4 ;  /* 0x00000002ba0aa825 */ /* 0x004fe200078e0204 */
[-C--:B------:R-:W-:Y:S02]  /*7c90*/  @!P3 IADD3 R4, P0, R4, R7.reuse, RZ ;  /* 0x000000070404b210 */ /* 0x080fe40007f1e0ff */
[----:B----4-:R-:W-:Y:S02]  /*7ca0*/  @!P3 IADD3 R6, P1, R8, R7, RZ ;  /* 0x000000070806b210 */ /* 0x010fe40007f3e0ff */
[----:B------:R-:W-:Y:S02]  /*7cb0*/  CS2R R20, SRZ ;  /* 0x0000000000147805 */ /* 0x000fe4000001ff00 */
[----:B------:R-:W-:Y:S01]  /*7cc0*/  CS2R R24, SRZ ;  /* 0x0000000000187805 */ /* 0x000fe2000001ff00 */
[----:B------:R-:W-:Y:S01]  /*7cd0*/  @!P2 IMAD.WIDE R8, R186, 0x2, R8 ;  /* 0x00000002ba08a825 */ /* 0x000fe200078e0208 */
[----:B------:R1:W5:Y:S03]  /*7ce0*/  @!P2 LD.E.64 R28, desc[UR42][R10.64] ;  /* 0x0000002a0a1ca980 */ /* 0x000366000c101b00 */
[--C-:B------:R-:W-:Y:S01]  /*7cf0*/  @!P3 IMAD.X R5, R3, 0x1, R12.reuse, P0 ;  /* 0x000000010305b824 */ /* 0x100fe200000e060c */
[----:B------:R1:W5:Y:S01]  /*7d00*/  @!P2 LD.E.64 R26, desc[UR42][R8.64] ;  /* 0x0000002a081aa980 */ /* 0x000362000c101b00 */
[----:B------:R-:W-:-:S03]  /*7d10*/  @!P3 IMAD.X R7, R0, 0x1, R12, P1 ;  /* 0x000000010007b824 */ /* 0x000fc600008e060c */
[----:B------:R1:W5:Y:S04]  /*7d20*/  @!P3 LD.E.64 R20, desc[UR42][R4.64] ;  /* 0x0000002a0414b980 */ /* 0x000368000c101b00 */
[----:B------:R1:W5:Y:S02]  /*7d30*/  @!P3 LD.E.64 R24, desc[UR42][R6.64] ;  /* 0x0000002a0618b980 */ /* 0x000364000c101b00 */
.L_x_4930:
[----:B------:R-:W-:Y:S05]  /*7d40*/  BSYNC B1 ;  /* 0x0000000000017941 */ /* 0x000fea0003800000 */
.L_x_4929:
[----:B---3-5:R-:W-:Y:S01]  /*7d50*/  IMAD.MOV.U32 R0, RZ, RZ, R26 ;  /* 0x000000ffff007224 */ /* 0x028fe200078e001a */
[----:B------:R-:W-:Y:S01]  /*7d60*/  UMOV UR4, 0xffffffff ;  /* 0xffffffff00047882 */ /* 0x000fe20000000000 */
[----:B-1----:R-:W-:Y:S01]  /*7d70*/  IMAD.MOV.U32 R3, RZ, RZ, R27 ;  /* 0x000000ffff037224 */ /* 0x002fe200078e001b */
[----:B----4-:R-:W-:Y:S01]  /*7d80*/  CS2R R8, SRZ ;  /* 0x0000000000087805 */ /* 0x010fe2000001ff00 */
[----:B--2---:R-:W-:Y:S02]  /*7d90*/  IMAD.MOV.U32 R4, RZ, RZ, R24 ;  /* 0x000000ffff047224 */ /* 0x004fe400078e0018 */
[----:B------:R-:W-:Y:S01]  /*7da0*/  IMAD.MOV.U32 R5, RZ, RZ, R25 ;  /* 0x000000ffff057224 */ /* 0x000fe200078e0019 */
[----:B------:R-:W-:Y:S01]  /*7db0*/  PRMT R40, R3, 0x5410, R0 ;  /* 0x0000541003287816 */ /* 0x000fe20000000000 */
[----:B------:R-:W-:Y:S01]  /*7dc0*/  IMAD.MOV.U32 R0, RZ, RZ, R28 ;  /* 0x000000ffff007224 */ /* 0x000fe200078e001c */
[----:B------:R-:W-:Y:S01]  /*7dd0*/  PRMT R44, R4, 0x7610, R44 ;  /* 0x00007610042c7816 */ /* 0x000fe2000000002c */
[----:B------:R-:W-:Y:S01]  /*7de0*/  IMAD.MOV.U32 R3, RZ, RZ, R29 ;  /* 0x000000ffff037224 */ /* 0x000fe200078e001d */
[----:B------:R-:W-:Y:S01]  /*7df0*/  PRMT R45, R5, 0x7610, R45 ;  /* 0x00007610052d7816 */ /* 0x000fe2000000002d */
[----:B------:R-:W-:-:S02]  /*7e00*/  IMAD.MOV.U32 R4, RZ, RZ, R20 ;  /* 0x000000ffff047224 */ /* 0x000fc400078e0014 */
[----:B------:R-:W-:Y:S01]  /*7e10*/  IMAD.MOV.U32 R5, RZ, RZ, R21 ;  /* 0x000000ffff057224 */ /* 0x000fe200078e0015 */
[----:B------:R-:W-:Y:S02]  /*7e20*/  PRMT R41, R0, 0x5410, R3 ;  /* 0x0000541000297816 */ /* 0x000fe40000000003 */
[----:B------:R-:W-:Y:S02]  /*7e30*/  PRMT R44, R44, 0x5410, R4 ;  /* 0x000054102c2c7816 */ /* 0x000fe40000000004 */
[----:B------:R-:W-:Y:S01]  /*7e40*/  PRMT R46, R5, 0x7610, R46 ;  /* 0x00007610052e7816 */ /* 0x000fe2000000002e */
[----:B------:R-:W-:Y:S06]  /*7e50*/  BRA.DIV UR4, `(.L_x_4931) ;  /* 0x0000017a041c7947 */ /* 0x000fec000b800000 */
[----:B------:R1:W2:Y:S04]  /*7e60*/  SHFL.IDX PT, R0, R32, 0x1, 0x1c1f ;  /* 0x003c1f0020007f89 */ /* 0x0002a800000e0000 */
[----:B------:R1:W3:Y:S04]  /*7e70*/  SHFL.IDX PT, R3, R31, 0x1, 0x1c1f ;  /* 0x003c1f001f037f89 */ /* 0x0002e800000e0000 */
[----:B------:R1:W4:Y:S04]  /*7e80*/  SHFL.IDX PT, R7, R33, 0x1, 0x1c1f ;  /* 0x003c1f0021077f89 */ /* 0x00032800000e0000 */
[----:B0-----:R-:W0:Y:S02]  /*7e90*/  SHFL.IDX PT, R30, R30, 0x1, 0x1c1f ;  /* 0x003c1f001e1e7f89 */ /* 0x001e2400000e0000 */
.L_x_5208:
[----:B------:R-:W-:Y:S01]  /*7ea0*/  VIADD R34, R34, 0x20 ;  /* 0x0000002022227836 */ /* 0x000fe20000000000 */
[----:B------:R-:W-:Y:S01]  /*7eb0*/  LEA.HI R4, R218, R218, RZ, 0x1 ;  /* 0x000000dada047211 */ /* 0x000fe200078f08ff */
[----:B------:R-:W-:Y:S01]  /*7ec0*/  BSSY B1, `(.L_x_4932) ;  /* 0x0000021000017945 */ /* 0x000fe20003800000 */
[----:B-1----:R-:W-:Y:S01]  /*7ed0*/  IMAD.SHL.U32 R33, R190, 0x40, RZ ;  /* 0x00000040be217824 */ /* 0x002fe200078e00ff */
        /* <DEDUP_REMOVED lines=9> */
[----:B---3--:R-:W-:Y:S01]  /*7f70*/  IMAD.MOV.U32 R4, RZ, RZ, R3 ;  /* 0x000000ffff047224 */ /* 0x008fe200078e0003 */
[----:B------:R-:W-:Y:S01]  /*7f80*/  ISETP.GE.AND P2, PT, R186, UR4, PT ;  /* 0x00000004ba007c0c */ /* 0x000fe2000bf46270 */
[----:B--2---:R-:W-:Y:S01]  /*7f90*/  IMAD.MOV.U32 R5, RZ, RZ, R0 ;  /* 0x000000ffff057224 */ /* 0x004fe200078e0000 */
[----:B------:R-:W-:Y:S02]  /*7fa0*/  ISETP.GE.AND P3, PT, R192, UR4, PT ;  /* 0x00000004c0007c0c */ /* 0x000fe4000bf66270 */
[----:B------:R-:W-:Y:S01]  /*7fb0*/  CS2R R14, SRZ ;  /* 0x00000000000e7805 */ /* 0x000fe2000001ff00 */
[----:B0-----:R-:W-:Y:S02]  /*7fc0*/  IMAD.MOV.U32 R10, RZ, RZ, R30 ;  /* 0x000000ffff0a7224 */ /* 0x001fe400078e001e */
[----:B----4-:R-:W-:-:S06]  /*7fd0*/  IMAD.MOV.U32 R11, RZ, RZ, R7 ;  /* 0x000000ffff0b7224 */ /* 0x010fcc00078e0007 */
[----:B------:R-:W-:Y:S02]  /*7fe0*/  @!P2 IMAD.WIDE R4, R186, 0x2, R4 ;  /* 0x00000002ba04a825 */ /* 0x000fe400078e0204 */
[C---:B------:R-:W-:Y:S02]  /*7ff0*/  @!P3 SHF.L.U64.HI R32, R192.reuse, 0x1, R39 ;  /* 0x00000001c020b819 */ /* 0x040fe40000010227 */
[----:B------:R-:W-:Y:S01]  /*8000*/  @!P3 IMAD.SHL.U32 R6, R192, 0x2, RZ ;  /* 0x00000002c006b824 */ /* 0x000fe200078e00ff */
[----:B------:R0:W5:Y:S01]  /*8010*/  @!P2 LD.E.64 R14, desc[UR42][R4.64] ;  /* 0x0000002a040ea980 */ /* 0x000162000c101b00 */
[----:B------:R-:W-:Y:S02]  /*8020*/  CS2R R8, SRZ ;  /* 0x0000000000087805 */ /* 0x000fe4000001ff00 */
[----:B------:R-:W-:Y:S02]  /*8030*/  CS2R R12, SRZ ;  /* 0x00000000000c7805 */ /* 0x000fe4000001ff00 */
[----:B0-----:R-:W-:-:S02]  /*8040*/  @!P3 IADD3 R4, P0, R3, R6, RZ ;  /* 0x000000060304b210 */ /* 0x001fc40007f1e0ff */
[----:B------:R-:W-:Y:S01]  /*8050*/  @!P3 IADD3 R6, P1, R30, R6, RZ ;  /* 0x000000061e06b210 */ /* 0x000fe20007f3e0ff */
[----:B------:R-:W-:Y:S01]  /*8060*/  @!P2 IMAD.WIDE R30, R186, 0x2, R10 ;  /* 0x00000002ba1ea825 */ /* 0x000fe200078e020a */
[----:B------:R-:W-:-:S03]  /*8070*/  CS2R R10, SRZ ;  /* 0x00000000000a7805 */ /* 0x000fc6000001ff00 */
[--C-:B------:R-:W-:Y:S01]  /*8080*/  @!P3 IMAD.X R5, R0, 0x1, R32.reuse, P0 ;  /* 0x000000010005b824 */ /* 0x100fe200000e0620 */
[----:B------:R1:W5:Y:S01]  /*8090*/  @!P2 LD.E.64 R8, desc[UR42][R30.64] ;  /* 0x0000002a1e08a980 */ /* 0x000362000c101b00 */
[----:B------:R-:W-:-:S03]  /*80a0*/  @!P3 IMAD.X R7, R7, 0x1, R32, P1 ;  /* 0x000000010707b824 */ /* 0x000fc600008e0620 */
[----:B------:R1:W5:Y:S04]  /*80b0*/  @!P3 LD.E.64 R12, desc[UR42][R4.64] ;  /* 0x0000002a040cb980 */ /* 0x000368000c101b00 */
[----:B------:R1:W5:Y:S02]  /*80c0*/  @!P3 LD.E.64 R10, desc[UR42][R6.64] ;  /* 0x0000002a060ab980 */ /* 0x000364000c101b00 */
.L_x_4933:
[----:B------:R-:W-:Y:S05]  /*80d0*/  BSYNC B1 ;  /* 0x0000000000017941 */ /* 0x000fea0003800000 */
.L_x_4932:
[----:B------:R-:W4:Y:S01]  /*80e0*/  SYNCS.PHASECHK.TRANS64.TRYWAIT P0, [R2+URZ+0x28c00], R35 ;  /* 0x028c0023020075a7 */ /* 0x000f22000800017f */
[----:B------:R-:W-:Y:S01]  /*80f0*/  LOP3.LUT R33, R33, 0x1c0, RZ, 0xc0, !PT ;  /* 0x000001c021217812 */ /* 0x000fe200078ec0ff */
[----:B---3-5:R-:W-:Y:S01]  /*8100*/  IMAD.MOV.U32 R3, RZ, RZ, R8 ;  /* 0x000000ffff037224 */ /* 0x028fe200078e0008 */
[----:B01----:R-:W-:Y:S01]  /*8110*/  VIADDMNMX R30, R37, -R195, 0x40, PT ;  /* 0x00000040251e7446 */ /* 0x003fe200038009c3 */
[----:B------:R-:W-:Y:S01]  /*8120*/  IMAD.MOV.U32 R5, RZ, RZ, R14 ;  /* 0x000000ffff057224 */ /* 0x000fe200078e000e */
[----:B--2---:R-:W-:Y:S01]  /*8130*/  LOP3.LUT R0, R33, 0x18, R16, 0xf8, !PT ;  /* 0x0000001821007812 */ /* 0x004fe200078ef810 */
        /* <DEDUP_REMOVED lines=9> */
[----:B------:R-:W-:Y:S01]  /*81d0*/  IMAD R3, R202, 0x200, R33 ;  /* 0x00000200ca037824 */ /* 0x000fe200078e0221 */
[----:B------:R-:W-:Y:S01]  /*81e0*/  PRMT R31, R4, 0x5410, R0 ;  /* 0x00005410041f7816 */ /* 0x000fe20000000000 */
[----:B------:R-:W-:Y:S01]  /*81f0*/  IMAD.MOV.U32 R0, RZ, RZ, R15 ;  /* 0x000000ffff007224 */ /* 0x000fe200078e000f */
[----:B------:R-:W-:Y:S01]  /*8200*/  ISETP.GE.AND P1, PT, R23, R30, PT ;  /* 0x0000001e1700720c */ /* 0x000fe20003f26270 */
[----:B------:R-:W-:Y:S02]  /*8210*/  IMAD.MOV.U32 R4, RZ, RZ, R12 ;  /* 0x000000ffff047224 */ /* 0x000fe400078e000c */
[----:B------:R-:W-:Y:S01]  /*8220*/  IMAD R3, R3, 0x2, R2 ;  /* 0x0000000203037824 */ /* 0x000fe200078e0202 */
[----:B------:R-:W-:Y:S01]  /*8230*/  PRMT R48, R0, 0x7610, R48 ;  /* 0x0000761000307816 */ /* 0x000fe20000000030 */
[----:B------:R-:W-:Y:S01]  /*8240*/  IMAD.MOV.U32 R5, RZ, RZ, R13 ;  /* 0x000000ffff057224 */ /* 0x000fe200078e000d */
[----:B------:R-:W-:Y:S01]  /*8250*/  PRMT R33, R4, 0x7610, R33 ;  /* 0x0000761004217816 */ /* 0x000fe20000000021 */
[----:B------:R-:W-:-:S02]  /*8260*/  VIADD R4, R3, 0x20400 ;  /* 0x0002040003047836 */ /* 0x000fc40000000000 */
[----:B------:R-:W-:Y:S01]  /*8270*/  VIADD R0, R3, 0x20440 ;  /* 0x0002044003007836 */ /* 0x000fe20000000000 */
[----:B----4-:R-:W-:Y:S06]  /*8280*/  @!P0 BRA `(.L_x_4935) ;  /* 0x0000017400848947 */ /* 0x010fec0003800000 */
.L_x_5209:
[----:B------:R-:W-:Y:S05]  /*8290*/  BSYNC B1 ;  /* 0x0000000000017941 */ /* 0x000fea0003800000 */
.L_x_4934:
        /* <DEDUP_REMOVED lines=9> */
[----:B------:R-:W1:Y:S01]  /*8330*/  LDS.128 R4, [R3+0x20400] ;  /* 0x0204000003047984 */ /* 0x000e620000000c00 */
[----:B------:R-:W-:Y:S02]  /*8340*/  SHF.R.U32.HI R39, RZ, 0x10, R27 ;  /* 0x00000010ff277819 */ /* 0x000fe4000001161b */
[----:B------:R-:W-:Y:S02]  /*8350*/  SHF.R.U32.HI R36, RZ, 0x10, R29 ;  /* 0x00000010ff247819 */ /* 0x000fe4000001161d */
[----:B------:R-:W-:Y:S02]  /*8360*/  SHF.R.U64 R38, R26, 0x10, R27 ;  /* 0x000000101a267819 */ /* 0x000fe4000000121b */
[----:B------:R-:W-:Y:S02]  /*8370*/  PRMT R39, R40, 0x5410, R39 ;  /* 0x0000541028277816 */ /* 0x000fe40000000027 */
[----:B------:R-:W-:Y:S02]  /*8380*/  PRMT R36, R41, 0x5432, R36 ;  /* 0x0000543229247816 */ /* 0x000fe40000000024 */
[----:B0-----:R-:W-:-:S02]  /*8390*/  SHF.R.U64 R35, R28, 0x10, R29 ;  /* 0x000000101c237819 */ /* 0x001fc4000000121d */
[----:B------:R-:W-:Y:S01]  /*83a0*/  PRMT R38, R40, 0x5432, R38 ;  /* 0x0000543228267816 */ /* 0x000fe20000000026 */
[----:B------:R-:W-:Y:S01]  /*83b0*/  IMAD.U32 R40, R39, 0x10000, RZ ;  /* 0x0001000027287824 */ /* 0x000fe200078e00ff */
[----:B------:R-:W-:Y:S01]  /*83c0*/  PRMT R35, R41, 0x5410, R35 ;  /* 0x0000541029237816 */ /* 0x000fe20000000023 */
[C---:B------:R-:W-:Y:S01]  /*83d0*/  IMAD.U32 R37, R36.reuse, 0x10000, RZ ;  /* 0x0001000024257824 */ /* 0x040fe200078e00ff */
[----:B------:R-:W-:Y:S02]  /*83e0*/  LOP3.LUT R39, R39, 0xffff0000, RZ, 0xc0, !PT ;  /* 0xffff000027277812 */ /* 0x000fe400078ec0ff */
[----:B------:R-:W-:Y:S02]  /*83f0*/  LOP3.LUT R36, R36, 0xffff0000, RZ, 0xc0, !PT ;  /* 0xffff000024247812 */ /* 0x000fe400078ec0ff */
[C---:B-1----:R-:W-:Y:S01]  /*8400*/  LOP3.LUT R27, R6.reuse, 0xffff0000, RZ, 0xc0, !PT ;  /* 0xffff0000061b7812 */ /* 0x042fe200078ec0ff */
[----:B------:R-:W-:Y:S01]  /*8410*/  IMAD.U32 R26, R6, 0x10000, RZ ;  /* 0x00010000061a7824 */ /* 0x000fe200078e00ff */
[C---:B------:R-:W-:Y:S01]  /*8420*/  LOP3.LUT R29, R7.reuse, 0xffff0000, RZ, 0xc0, !PT ;  /* 0xffff0000071d7812 */ /* 0x040fe200078ec0ff */
[----:B------:R-:W-:-:S02]  /*8430*/  IMAD.U32 R28, R7, 0x10000, RZ ;  /* 0x00010000071c7824 */ /* 0x000fc400078e00ff */
[C---:B------:R-:W-:Y:S01]  /*8440*/  FMUL.FTZ R41, R27.reuse, R40 ;  /* 0x000000281b297220 */ /* 0x040fe20000410000 */
[----:B------:R-:W-:Y:S01]  /*8450*/  FMUL.FTZ R27, R27, R37 ;  /* 0x000000251b1b7220 */ /* 0x000fe20000410000 */
[C---:B------:R-:W-:Y:S01]  /*8460*/  FMUL.FTZ R43, R29.reuse, R39 ;  /* 0x000000271d2b7220 */ /* 0x040fe20000410000 */
[----:B------:R-:W-:Y:S02]  /*8470*/  IMAD.U32 R6, R4, 0x10000, RZ ;  /* 0x0001000004067824 */ /* 0x000fe400078e00ff */
[C---:B------:R-:W-:Y:S01]  /*8480*/  FFMA.FTZ R41, R26.reuse, R37, -R41 ;  /* 0x000000251a297223 */ /* 0x040fe20000010829 */
[----:B------:R-:W-:Y:S01]  /*8490*/  FMUL.FTZ R37, R29, R36 ;  /* 0x000000241d257220 */ /* 0x000fe20000410000 */
[----:B------:R-:W-:Y:S02]  /*84a0*/  IMAD.U32 R7, R5, 0x10000, RZ ;  /* 0x0001000005077824 */ /* 0x000fe400078e00ff */
[----:B------:R-:W-:Y:S01]  /*84b0*/  FFMA.FTZ R40, R26, R40, R27 ;  /* 0x000000281a287223 */ /* 0x000fe2000001001b */
[----:B------:R-:W-:Y:S01]  /*84c0*/  IMAD.U32 R29, R38, 0x10000, RZ ;  /* 0x00010000261d7824 */ /* 0x000fe200078e00ff */
        /* <DEDUP_REMOVED lines=9> */
[----:B------:R-:W-:-:S02]  /*8560*/  FMUL.FTZ R36, R5, R38 ;  /* 0x0000002605247220 */ /* 0x000fc40000410000 */
[-C--:B------:R-:W-:Y:S01]  /*8570*/  FMUL.FTZ R37, R5, R26.reuse ;  /* 0x0000001a05257220 */ /* 0x080fe20000410000 */
[C---:B------:R-:W-:Y:S01]  /*8580*/  FFMA.FTZ R4, R6.reuse, R27, -R35 ;  /* 0x0000001b06047223 */ /* 0x040fe20000010823 */
[----:B------:R-:W-:Y:S01]  /*8590*/  FFMA.FTZ R29, R6, R29, R28 ;  /* 0x0000001d061d7223 */ /* 0x000fe2000001001c */
[C---:B------:R-:W-:Y:S01]  /*85a0*/  FFMA.FTZ R5, R7.reuse, R26, -R36 ;  /* 0x0000001a07057223 */ /* 0x040fe20000010824 */
[----:B------:R-:W-:Y:S01]  /*85b0*/  FFMA.FTZ R38, R7, R38, R37 ;  /* 0x0000002607267223 */ /* 0x000fe20000010025 */
[----:B------:R-:W-:Y:S02]  /*85c0*/  F2FP.BF16.F32.PACK_AB R6, R40, R41 ;  /* 0x000000292806723e */ /* 0x000fe400000010ff */
[----:B------:R-:W-:Y:S02]  /*85d0*/  F2FP.BF16.F32.PACK_AB R7, R42, R43 ;  /* 0x0000002b2a07723e */ /* 0x000fe400000010ff */
[----:B------:R-:W-:Y:S02]  /*85e0*/  F2FP.BF16.F32.PACK_AB R4, R29, R4 ;  /* 0x000000041d04723e */ /* 0x000fe400000010ff */
[----:B------:R-:W-:-:S05]  /*85f0*/  F2FP.BF16.F32.PACK_AB R5, R38, R5 ;  /* 0x000000052605723e */ /* 0x000fca00000010ff */
[----:B------:R1:W-:Y:S02]  /*8600*/  STS.128 [R3+0x20400], R4 ;  /* 0x0204000403007388 */ /* 0x0003e40000000c00 */
.L_x_4939:
[----:B------:R-:W-:Y:S05]  /*8610*/  BSYNC B2 ;  /* 0x0000000000027941 */ /* 0x000fea0003800000 */
.L_x_4938:
[----:B------:R-:W-:Y:S05]  /*8620*/  @P1 BRA `(.L_x_4937) ;  /* 0x0000000000b81947 */ /* 0x000fea0003800000 */
[----:B-1----:R-:W1:Y:S01]  /*8630*/  LDS.128 R4, [R0] ;  /* 0x0000000000047984 */ /* 0x002e620000000c00 */
        /* <DEDUP_REMOVED lines=8> */
[----:B------:R-:W-:-:S02]  /*86c0*/  PRMT R26, R44, 0x5432, R26 ;  /* 0x000054322c1a7816 */ /* 0x000fc4000000001a */
[----:B------:R-:W-:Y:S02]  /*86d0*/  LOP3.LUT R35, R35, 0xffff0000, RZ, 0xc0, !PT ;  /* 0xffff000023237812 */ /* 0x000fe400078ec0ff */
[----:B------:R-:W-:Y:S02]  /*86e0*/  LOP3.LUT R27, R27, 0xffff0000, RZ, 0xc0, !PT ;  /* 0xffff00001b1b7812 */ /* 0x000fe400078ec0ff */
[----:B------:R-:W-:Y:S02]  /*86f0*/  PRMT R29, R44, 0x5410, R29 ;  /* 0x000054102c1d7816 */ /* 0x000fe4000000001d */
[C---:B-1----:R-:W-:Y:S01]  /*8700*/  LOP3.LUT R21, R6.reuse, 0xffff0000, RZ, 0xc0, !PT ;  /* 0xffff000006157812 */ /* 0x042fe200078ec0ff */
[----:B------:R-:W-:Y:S01]  /*8710*/  IMAD.U32 R20, R6, 0x10000, RZ ;  /* 0x0001000006147824 */ /* 0x000fe200078e00ff */
[C---:B------:R-:W-:Y:S01]  /*8720*/  LOP3.LUT R25, R7.reuse, 0xffff0000, RZ, 0xc0, !PT ;  /* 0xffff000007197812 */ /* 0x040fe200078ec0ff */
[----:B------:R-:W-:Y:S02]  /*8730*/  IMAD.U32 R24, R7, 0x10000, RZ ;  /* 0x0001000007187824 */ /* 0x000fe400078e00ff */
[C---:B------:R-:W-:Y:S01]  /*8740*/  FMUL.FTZ R37, R21.reuse, R36 ;  /* 0x0000002415257220 */ /* 0x040fe20000410000 */
[----:B------:R-:W-:Y:S01]  /*8750*/  FMUL.FTZ R21, R21, R28 ;  /* 0x0000001c15157220 */ /* 0x000fe20000410000 */
[C---:B------:R-:W-:Y:S01]  /*8760*/  IMAD.U32 R6, R4.reuse, 0x10000, RZ ;  /* 0x0001000004067824 */ /* 0x040fe200078e00ff */
[----:B------:R-:W-:Y:S01]  /*8770*/  LOP3.LUT R4, R4, 0xffff0000, RZ, 0xc0, !PT ;  /* 0xffff000004047812 */ /* 0x000fe200078ec0ff */
[----:B------:R-:W-:-:S02]  /*8780*/  IMAD.U32 R7, R5, 0x10000, RZ ;  /* 0x0001000005077824 */ /* 0x000fc400078e00ff */
[C---:B------:R-:W-:Y:S01]  /*8790*/  FFMA.FTZ R36, R20.reuse, R36, R21 ;  /* 0x0000002414247223 */ /* 0x040fe20000010015 */
[----:B------:R-:W-:Y:S01]  /*87a0*/  FFMA.FTZ R37, R20, R28, -R37 ;  /* 0x0000001c14257223 */ /* 0x000fe20000010825 */
[C---:B------:R-:W-:Y:S01]  /*87b0*/  IMAD.U32 R21, R26.reuse, 0x10000, RZ ;  /* 0x000100001a157824 */ /* 0x040fe200078e00ff */
[----:B------:R-:W-:Y:S01]  /*87c0*/  LOP3.LUT R5, R5, 0xffff0000, RZ, 0xc0, !PT ;  /* 0xffff000005057812 */ /* 0x000fe200078ec0ff */
[C---:B------:R-:W-:Y:S01]  /*87d0*/  FMUL.FTZ R39, R25.reuse, R35 ;  /* 0x0000002319277220 */ /* 0x040fe20000410000 */
[-C--:B------:R-:W-:Y:S01]  /*87e0*/  FMUL.FTZ R41, R25, R27.reuse ;  /* 0x0000001b19297220 */ /* 0x080fe20000410000 */
[C---:B------:R-:W-:Y:S01]  /*87f0*/  LOP3.LUT R20, R29.reuse, 0xffff0000, RZ, 0xc0, !PT ;  /* 0xffff00001d147812 */ /* 0x040fe200078ec0ff */
[----:B------:R-:W-:Y:S01]  /*8800*/  IMAD.U32 R25, R29, 0x10000, RZ ;  /* 0x000100001d197824 */ /* 0x000fe200078e00ff */
[----:B------:R-:W-:Y:S01]  /*8810*/  LOP3.LUT R26, R26, 0xffff0000, RZ, 0xc0, !PT ;  /* 0xffff00001a1a7812 */ /* 0x000fe200078ec0ff */
        /* <DEDUP_REMOVED lines=15> */
.L_x_4937:
[----:B------:R-:W-:Y:S05]  /*8910*/  BSYNC B1 ;  /* 0x0000000000017941 */ /* 0x000fea0003800000 */
.L_x_4936:
        /* <DEDUP_REMOVED lines=36> */
[----:B0-----:R-:W-:Y:S01]  /*8b60*/  FMUL.FTZ R35, R15, R21 ;  /* 0x000000150f237220 */ /* 0x001fe20000410000 */
        /* <DEDUP_REMOVED lines=17> */
.L_x_4942:
[----:B------:R-:W-:Y:S05]  /*8c80*/  BSYNC B1 ;  /* 0x0000000000017941 */ /* 0x000fea0003800000 */
.L_x_4941:
[----:B------:R-:W-:Y:S05]  /*8c90*/  @P1 BRA `(.L_x_4940) ;  /* 0x0000001400f41947 */ /* 0x000fea0003800000 */
[----:B-1----:R-:W1:Y:S01]  /*8ca0*/  LDS.128 R4, [R0+0x1000] ;  /* 0x0010000000047984 */ /* 0x002e620000000c00 */
        /* <DEDUP_REMOVED lines=25> */
[C---:B------:R-:W-:Y:S01]  /*8e40*/  IMAD.U32 R8, R32.reuse, 0x10000, RZ ;  /* 0x0001000020087824 */ /* 0x040fe200078e00ff */
[----:B------:R-:W-:Y:S01]  /*8e50*/  LOP3.LUT R5, R5, 0xffff0000, RZ, 0xc0, !PT ;  /* 0xffff000005057812 */ /* 0x000fe200078ec0ff */
[C---:B------:R-:W-:Y:S01]  /*8e60*/  IMAD.U32 R7, R33.reuse, 0x10000, RZ ;  /* 0x0001000021077824 */ /* 0x040fe200078e00ff */
[----:B------:R-:W-:Y:S01]  /*8e70*/  LOP3.LUT R32, R32, 0xffff0000, RZ, 0xc0, !PT ;  /* 0xffff000020207812 */ /* 0x000fe200078ec0ff */
[C---:B------:R-:W-:Y:S01]  /*8e80*/  FFMA.FTZ R21, R10.reuse, R34, -R21 ;  /* 0x000000220a157223 */ /* 0x040fe20000010815 */
        /* <DEDUP_REMOVED lines=16> */
.L_x_4927:
        /* <DEDUP_REMOVED lines=19> */
[----:B------:R-:W-:-:S04]  /*90c0*/  IMAD.WIDE.U32 R6, R3, UR6, R6 ;  /* 0x0000000603067c25 */ /* 0x000fc8000f8e0006 */
[----:B------:R-:W-:Y:S01]  /*90d0*/  IMAD R11, R3, UR7, R0 ;  /* 0x00000007030b7c24 */ /* 0x000fe2000f8e0200 */
[----:B------:R-:W-:Y:S01]  /*90e0*/  ULDC.64 UR6, c[0x0][0x400] ;  /* 0x0001000000067ab9 */ /* 0x000fe20000000a00 */
[----:B------:R-:W-:Y:S01]  /*90f0*/  IMAD.IADD R5, R5, 0x1, R9 ;  /* 0x0000000105057824 */ /* 0x000fe200078e0209 */
[----:B------:R-:W-:Y:S01]  /*9100*/  LEA R3, P0, R4, UR4, 0x1 ;  /* 0x0000000404037c11 */ /* 0x000fe2000f8008ff */
[----:B------:R-:W-:Y:S01]  /*9110*/  IMAD.IADD R9, R7, 0x1, R11 ;  /* 0x0000000107097824 */ /* 0x000fe200078e020b */
[----:B------:R-:W-:Y:S01]  /*9120*/  LEA R8, P1, R6, UR6, 0x1 ;  /* 0x0000000606087c11 */ /* 0x000fe2000f8208ff */
[----:B------:R-:W-:Y:S01]  /*9130*/  UMOV UR4, 0xffffffff ;  /* 0xffffffff00047882 */ /* 0x000fe20000000000 */
[----:B------:R-:W-:Y:S02]  /*9140*/  LEA.HI.X R0, R4, UR5, R5, 0x1, P0 ;  /* 0x0000000504007c11 */ /* 0x000fe400080f0c05 */
[----:B------:R-:W-:Y:S01]  /*9150*/  LEA.HI.X R9, R6, UR7, R9, 0x1, P1 ;  /* 0x0000000706097c11 */ /* 0x000fe200088f0c09 */
[----:B------:R-:W-:Y:S08]  /*9160*/  BRA.DIV UR4, `(.L_x_4943) ;  /* 0x0000016604e07947 */ /* 0x000ff0000b800000 */
[----:B------:R0:W1:Y:S04]  /*9170*/  SHFL.IDX PT, R5, R0, RZ, 0x1c1f ;  /* 0x001c1fff00057589 */ /* 0x00006800000e0000 */
[----:B------:R0:W2:Y:S04]  /*9180*/  SHFL.IDX PT, R4, R3, RZ, 0x1c1f ;  /* 0x001c1fff03047589 */ /* 0x0000a800000e0000 */
[----:B------:R0:W3:Y:S04]  /*9190*/  SHFL.IDX PT, R7, R9, RZ, 0x1c1f ;  /* 0x001c1fff09077589 */ /* 0x0000e800000e0000 */
[----:B------:R0:W4:Y:S02]  /*91a0*/  SHFL.IDX PT, R6, R8, RZ, 0x1c1f ;  /* 0x001c1fff08067589 */ /* 0x00012400000e0000 */
.L_x_5215:
        /* <DEDUP_REMOVED lines=15> */
.L_x_4945:
[----:B------:R-:W-:Y:S05]  /*92a0*/  BSYNC B1 ;  /* 0x0000000000017941 */ /* 0x000fea0003800000 */
.L_x_4944:
[----:B-12--5:R-:W-:Y:S01]  /*92b0*/  IMAD.MOV.U32 R4, RZ, RZ, R28 ;  /* 0x000000ffff047224 */ /* 0x026fe200078e001c */
[----:B------:R-:W-:Y:S01]  /*92c0*/  UMOV UR4, 0xffffffff ;  /* 0xffffffff00047882 */ /* 0x000fe20000000000 */
[----:B------:R-:W-:Y:S02]  /*92d0*/  IMAD.MOV.U32 R5, RZ, RZ, R29 ;  /* 0x000000ffff057224 */ /* 0x000fe400078e001d */
[----:B----4-:R-:W-:Y:S02]  /*92e0*/  IMAD.MOV.U32 R6, RZ, RZ, R30 ;  /* 0x000000ffff067224 */ /* 0x010fe400078e001e */
        /* <DEDUP_REMOVED lines=20> */
.L_x_5221:
        /* <DEDUP_REMOVED lines=23> */
.L_x_4948:
[----:B------:R-:W-:Y:S05]  /*95a0*/  BSYNC B1 ;  /* 0x0000000000017941 */ /* 0x000fea0003800000 */
.L_x_4947:
[----:B------:R-:W2:Y:S01]  /*95b0*/  SYNCS.PHASECHK.TRANS64.TRYWAIT P1, [R2+URZ+0x28c00], R33 ;  /* 0x028c0021020075a7 */ /* 0x000ea2000802017f */
[----:B-1----:R-:W-:Y:S01]  /*95c0*/  VIADDMNMX R12, R21, -R195, 0x40, PT ;  /* 0x00000040150c7446 */ /* 0x002fe200038009c3 */
[----:B-----5:R-:W-:Y:S01]  /*95d0*/  IMAD.MOV.U32 R13, RZ, RZ, R4 ;  /* 0x000000ffff0d7224 */ /* 0x020fe200078e0004 */
[----:B0-----:R-:W-:Y:S01]  /*95e0*/  ISETP.GE.AND P0, PT, R16, R3, PT ;  /* 0x000000031000720c */ /* 0x001fe20003f06270 */
[----:B----4-:R-:W-:Y:S01]  /*95f0*/  IMAD.MOV.U32 R14, RZ, RZ, R5 ;  /* 0x000000ffff0e7224 */ /* 0x010fe200078e0005 */
[----:B------:R-:W-:Y:S01]  /*9600*/  BSSY B1, `(.L_x_4949) ;  /* 0x0000010000017945 */ /* 0x000fe20003800000 */
[C---:B------:R-:W-:Y:S01]  /*9610*/  VIADD R0, R23.reuse, 0x20 ;  /* 0x0000002017007836 */ /* 0x040fe20000000000 */
[-C--:B------:R-:W-:Y:S01]  /*9620*/  ISETP.GE.OR P2, PT, R23, R12.reuse, P0 ;  /* 0x0000000c1700720c */ /* 0x080fe20000746670 */
[----:B------:R-:W-:Y:S01]  /*9630*/  IMAD.MOV.U32 R15, RZ, RZ, R9 ;  /* 0x000000ffff0f7224 */ /* 0x000fe200078e0009 */
[----:B------:R-:W-:Y:S01]  /*9640*/  PRMT R51, R51, 0x5410, R13 ;  /* 0x0000541033337816 */ /* 0x000fe2000000000d */
[----:B------:R-:W-:Y:S01]  /*9650*/  IMAD.MOV.U32 R13, RZ, RZ, R7 ;  /* 0x000000ffff0d7224 */ /* 0x000fe200078e0007 */
        /* <DEDUP_REMOVED lines=10> */
.L_x_5222:
[----:B------:R-:W-:Y:S05]  /*9700*/  BSYNC B1 ;  /* 0x0000000000017941 */ /* 0x000fea0003800000 */
.L_x_4949:
        /* <DEDUP_REMOVED lines=8> */
[----:B0-----:R-:W-:Y:S02]  /*9790*/  SHF.R.U32.HI R33, RZ, 0x3, R15 ;  /* 0x00000003ff217819 */ /* 0x001fe4000001160f */
[----:B------:R-:W-:-:S02]  /*97a0*/  LOP3.LUT R14, R15, 0x38, R14, 0xf8, !PT ;  /* 0x000000380f0e7812 */ /* 0x000fc400078ef80e */
[----:B------:R-:W-:Y:S02]  /*97b0*/  LOP3.LUT R12, R15, 0x38, R16, 0xf8, !PT ;  /* 0x000000380f0c7812 */ /* 0x000fe400078ef810 */
[-C--:B------:R-:W-:Y:S02]  /*97c0*/  LOP3.LUT R15, R14, R33.reuse, RZ, 0x3c, !PT ;  /* 0x000000210e0f7212 */ /* 0x080fe400078e3cff */
[----:B------:R-:W-:Y:S02]  /*97d0*/  LOP3.LUT R13, R12, R33, RZ, 0x3c, !PT ;  /* 0x000000210c0d7212 */ /* 0x000fe400078e3cff */
[----:B------:R-:W-:Y:S01]  /*97e0*/  SHF.R.U32.HI R48, RZ, 0x10, R31 ;  /* 0x00000010ff307819 */ /* 0x000fe2000001161f */
[----:B------:R-:W-:Y:S01]  /*97f0*/  IMAD R37, R202, 0x200, R15 ;  /* 0x00000200ca257824 */ /* 0x000fe200078e020f */
[----:B------:R-:W-:Y:S01]  /*9800*/  PRMT R44, R38, 0x5432, R44 ;  /* 0x00005432262c7816 */ /* 0x000fe2000000002c */
[----:B------:R-:W-:Y:S01]  /*9810*/  IMAD R13, R202, 0x200, R13 ;  /* 0x00000200ca0d7824 */ /* 0x000fe200078e020d */
[----:B------:R-:W-:Y:S01]  /*9820*/  SHF.R.U32.HI R46, RZ, 0x10, R29 ;  /* 0x00000010ff2e7819 */ /* 0x000fe2000001161d */
[--C-:B------:R-:W-:Y:S01]  /*9830*/  IMAD R37, R37, 0x2, R2.reuse ;  /* 0x0000000225257824 */ /* 0x100fe200078e0202 */
[----:B------:R-:W-:Y:S01]  /*9840*/  PRMT R39, R41, 0x5410, R39 ;  /* 0x0000541029277816 */ /* 0x000fe20000000027 */
[----:B------:R-:W-:Y:S01]  /*9850*/  IMAD R36, R13, 0x2, R2 ;  /* 0x000000020d247824 */ /* 0x000fe200078e0202 */
[----:B------:R-:W-:-:S02]  /*9860*/  SHF.R.U32.HI R40, RZ, 0x10, R25 ;  /* 0x00000010ff287819 */ /* 0x000fc40000011619 */
[----:B------:R-:W0:Y:S01]  /*9870*/  LDS.128 R32, [R37+0x20400] ;  /* 0x0204000025207984 */ /* 0x000e220000000c00 */
[----:B------:R-:W-:Y:S02]  /*9880*/  SHF.R.U64 R47, R30, 0x10, R31 ;  /* 0x000000101e2f7819 */ /* 0x000fe4000000121f */
[C---:B------:R-:W-:Y:S01]  /*9890*/  PRMT R43, R45.reuse, 0x5410, R43 ;  /* 0x000054102d2b7816 */ /* 0x040fe2000000002b */
[----:B------:R-:W1:Y:S01]  /*98a0*/  LDS.128 R12, [R36+0x20400] ;  /* 0x02040000240c7984 */ /* 0x000e620000000c00 */
[----:B------:R-:W-:Y:S01]  /*98b0*/  PRMT R48, R45, 0x5432, R48 ;  /* 0x000054322d307816 */ /* 0x000fe20000000030 */
[----:B------:R-:W-:Y:S01]  /*98c0*/  IMAD.U32 R45, R44, 0x10000, RZ ;  /* 0x000100002c2d7824 */ /* 0x000fe200078e00ff */
[----:B------:R-:W-:Y:S01]  /*98d0*/  PRMT R46, R41, 0x5432, R46 ;  /* 0x00005432292e7816 */ /* 0x000fe2000000002e */
[----:B------:R-:W-:Y:S01]  /*98e0*/  IMAD.U32 R41, R39, 0x10000, RZ ;  /* 0x0001000027297824 */ /* 0x000fe200078e00ff */
[----:B------:R-:W-:Y:S02]  /*98f0*/  PRMT R40, R49, 0x5432, R40 ;  /* 0x0000543231287816 */ /* 0x000fe40000000028 */
[----:B------:R-:W-:-:S02]  /*9900*/  PRMT R47, R38, 0x5410, R47 ;  /* 0x00005410262f7816 */ /* 0x000fc4000000002f */
        /* <DEDUP_REMOVED lines=10> */
[----:B-1----:R-:W-:-:S02]  /*99b0*/  IMAD.U32 R24, R12, 0x10000, RZ ;  /* 0x000100000c187824 */ /* 0x002fc400078e00ff */
[C---:B------:R-:W-:Y:S01]  /*99c0*/  FMUL.FTZ R49, R28.reuse, R45 ;  /* 0x0000002d1c317220 */ /* 0x040fe20000410000 */
[C---:B------:R-:W-:Y:S01]  /*99d0*/  IMAD.U32 R38, R35.reuse, 0x10000, RZ ;  /* 0x0001000023267824 */ /* 0x040fe200078e00ff */
[----:B------:R-:W-:Y:S01]  /*99e0*/  LOP3.LUT R34, R35, 0xffff0000, RZ, 0xc0, !PT ;  /* 0xffff000023227812 */ /* 0x000fe200078ec0ff */
[-C--:B------:R-:W-:Y:S01]  /*99f0*/  FMUL.FTZ R35, R28, R41.reuse ;  /* 0x000000291c237220 */ /* 0x080fe20000410000 */
[----:B------:R-:W-:Y:S01]  /*9a00*/  LOP3.LUT R12, R12, 0xffff0000, RZ, 0xc0, !PT ;  /* 0xffff00000c0c7812 */ /* 0x000fe200078ec0ff */
[----:B------:R-:W-:Y:S01]  /*9a10*/  FFMA.FTZ R49, R24, R41, -R49 ;  /* 0x0000002918317223 */ /* 0x000fe20000010831 */
[----:B------:R-:W-:Y:S02]  /*9a20*/  IMAD.U32 R28, R46, 0x10000, RZ ;  /* 0x000100002e1c7824 */ /* 0x000fe400078e00ff */
[----:B------:R-:W-:Y:S01]  /*9a30*/  FMUL.FTZ R41, R29, R44 ;  /* 0x0000002c1d297220 */ /* 0x000fe20000410000 */
[----:B------:R-:W-:Y:S01]  /*9a40*/  FFMA.FTZ R35, R24, R45, R35 ;  /* 0x0000002d18237223 */ /* 0x000fe20000010023 */
[----:B------:R-:W-:-:S02]  /*9a50*/  IMAD.U32 R24, R40, 0x10000, RZ ;  /* 0x0001000028187824 */ /* 0x000fc400078e00ff */
[-C--:B------:R-:W-:Y:S01]  /*9a60*/  FMUL.FTZ R29, R29, R39.reuse ;  /* 0x000000271d1d7220 */ /* 0x080fe20000410000 */
[C---:B------:R-:W-:Y:S02]  /*9a70*/  IMAD.U32 R25, R13.reuse, 0x10000, RZ ;  /* 0x000100000d197824 */ /* 0x040fe400078e00ff */
[----:B------:R-:W-:Y:S01]  /*9a80*/  FFMA.FTZ R50, R12, R39, -R41 ;  /* 0x000000270c327223 */ /* 0x000fe20000010829 */
[----:B------:R-:W-:Y:S01]  /*9a90*/  FMUL.FTZ R52, R30, R28 ;  /* 0x0000001c1e347220 */ /* 0x000fe20000410000 */
[----:B------:R-:W-:Y:S01]  /*9aa0*/  LOP3.LUT R46, R46, 0xffff0000, RZ, 0xc0, !PT ;  /* 0xffff00002e2e7812 */ /* 0x000fe200078ec0ff */
[-C--:B------:R-:W-:Y:S01]  /*9ab0*/  FMUL.FTZ R39, R30, R24.reuse ;  /* 0x000000181e277220 */ /* 0x080fe20000410000 */
[----:B------:R-:W-:Y:S01]  /*9ac0*/  LOP3.LUT R13, R13, 0xffff0000, RZ, 0xc0, !PT ;  /* 0xffff00000d0d7812 */ /* 0x000fe200078ec0ff */
[C---:B------:R-:W-:Y:S01]  /*9ad0*/  FFMA.FTZ R52, R25.reuse, R24, -R52 ;  /* 0x0000001819347223 */ /* 0x040fe20000010834 */
[----:B------:R-:W-:Y:S01]  /*9ae0*/  LOP3.LUT R40, R40, 0xffff0000, RZ, 0xc0, !PT ;  /* 0xffff000028287812 */ /* 0x000fe200078ec0ff */
        /* <DEDUP_REMOVED lines=44> */
.L_x_4952:
[----:B------:R-:W-:Y:S05]  /*9db0*/  BSYNC B1 ;  /* 0x0000000000017941 */ /* 0x000fea0003800000 */
.L_x_4951:
        /* <DEDUP_REMOVED lines=12> */
[----:B------:R-:W-:Y:S02]  /*9e80*/  SHF.R.U64 R21, R8, 0x10, R9 ;  /* 0x0000001008157819 */ /* 0x000fe40000001209 */
[----:B------:R-:W-:Y:S02]  /*9e90*/  LOP3.LUT R0, R0, R3, RZ, 0x3c, !PT ;  /* 0x0000000300007212 */ /* 0x000fe400078e3cff */
[----:B------:R-:W-:Y:S02]  /*9ea0*/  LOP3.LUT R3, R13, 0xfffffe00, RZ, 0xc0, !PT ;  /* 0xfffffe000d037812 */ /* 0x000fe400078ec0ff */
[----:B------:R-:W-:Y:S02]  /*9eb0*/  PRMT R32, R51, 0x5432, R32 ;  /* 0x0000543233207816 */ /* 0x000fe40000000020 */
[----:B------:R-:W-:Y:S01]  /*9ec0*/  PRMT R21, R54, 0x5410, R21 ;  /* 0x0000541036157816 */ /* 0x000fe20000000015 */
[----:B------:R-:W-:Y:S01]  /*9ed0*/  IMAD.IADD R3, R3, 0x1, R0 ;  /* 0x0000000103037824 */ /* 0x000fe200078e0200 */
[----:B------:R-:W-:Y:S01]  /*9ee0*/  SHF.R.U32.HI R28, RZ, 0x10, R9 ;  /* 0x00000010ff1c7819 */ /* 0x000fe20000011609 */
[----:B0-----:R-:W-:Y:S01]  /*9ef0*/  IMAD.U32 R33, R32, 0x10000, RZ ;  /* 0x0001000020217824 */ /* 0x001fe200078e00ff */
        /* <DEDUP_REMOVED lines=87> */
.L_x_4940:
[----:B------:R-:W-:Y:S05]  /*a470*/  BSYNC B0 ;  /* 0x0000000000007941 */ /* 0x000fea0003800000 */
.L_x_4926:
        /* <DEDUP_REMOVED lines=8> */
.L_x_4923:
[----:B--2---:R-:W-:-:S05]  /*a500*/  IMAD.U32 R0, RZ, RZ, UR37 ;  /* 0x00000025ff007e24 */ /* 0x004fca000f8e00ff */
[----:B------:R-:W-:-:S13]  /*a510*/  ISETP.NE.AND P0, PT, R0, 0x3, PT ;  /* 0x000000030000780c */ /* 0x000fda0003f05270 */
[----:B------:R-:W-:Y:S05]  /*a520*/  @!P0 BRA `(.L_x_4953) ;  /* 0x0000000000048947 */ /* 0x000fea0003800000 */
[----:B------:R-:W-:Y:S01]  /*a530*/  BPT.TRAP 0x1 ;  /* 0x000000040000795c */ /* 0x000fe20000300000 */
.L_x_4953:
[----:B------:R-:W-:Y:S01]  /*a540*/  IMAD R20, R18, 0x8, R2 ;  /* 0x0000000812147824 */ /* 0x000fe200078e0202 */
[----:B------:R-:W-:-:S04]  /*a550*/  SHF.L.U32 R21, R22, 0x1f, RZ ;  /* 0x0000001f16157819 */ /* 0x000fc800000006ff */
[----:B------:R2:W4:Y:S01]  /*a560*/  SYNCS.PHASECHK.TRANS64.TRYWAIT P2, [R20+URZ+0x28c30], R21 ;  /* 0x028c3015140075a7 */ /* 0x000522000804017f */
[----:B------:R-:W-:Y:S05]  /*a570*/  @!P0 BRA `(.L_x_4954) ;  /* 0x0000000000048947 */ /* 0x000fea0003800000 */
[----:B------:R-:W-:Y:S01]  /*a580*/  BPT.TRAP 0x1 ;  /* 0x000000040000795c */ /* 0x000fe20000300000 */
.L_x_4954:
[----:B01-3--:R-:W0:Y:S01]  /*a590*/  S2R R3, SR_TID.X ;  /* 0x0000000000037919 */ /* 0x00be220000002100 */
[----:B------:R-:W-:-:S05]  /*a5a0*/  VIADD R0, R2, 0x22400 ;  /* 0x0002240002007836 */ /* 0x000fca0000000000 */
[----:B------:R-:W-:-:S04]  /*a5b0*/  SHF.R.U32.HI R0, RZ, 0x4, R0 ;  /* 0x00000004ff007819 */ /* 0x000fc80000011600 */
[----:B------:R-:W-:Y:S02]  /*a5c0*/  LOP3.LUT R0, R0, 0x3fff, RZ, 0xc0, !PT ;  /* 0x00003fff00007812 */ /* 0x000fe400078ec0ff */
[----:B0-----:R-:W-:-:S04]  /*a5d0*/  LOP3.LUT R3, R3, 0x7f, RZ, 0xc0, !PT ;  /* 0x0000007f03037812 */ /* 0x001fc800078ec0ff */
[----:B------:R-:W-:Y:S01]  /*a5e0*/  ISETP.NE.AND P1, PT, R3, RZ, PT ;  /* 0x000000ff0300720c */ /* 0x000fe20003f25270 */
[----:B----4-:R-:W-:-:S12]  /*a5f0*/  @P2 BRA `(.L_x_4955) ;  /* 0x0000000000082947 */ /* 0x010fd80003800000 */
[----:B------:R-:W0:Y:S02]  /*a600*/  SYNCS.PHASECHK.TRANS64.TRYWAIT P2, [R20+URZ+0x28c30], R21 ;  /* 0x028c3015140075a7 */ /* 0x000e24000804017f */
[----:B0-----:R-:W-:Y:S05]  /*a610*/  @!P2 BRA `(.L_x_4956) ;  /* 0x0000015400b4a947 */ /* 0x001fea0003800000 */
.L_x_4955:
[----:B------:R-:W-:Y:S05]  /*a620*/  WARPSYNC.ALL ;  /* 0x0000000000007948 */ /* 0x000fea0003800000 */
[----:B------:R-:W-:Y:S01]  /*a630*/  LOP3.LUT R12, R0, 0x10000, RZ, 0xfc, !PT ;  /* 0x00010000000c7812 */ /* 0x000fe200078efcff */
[----:B------:R-:W-:Y:S01]  /*a640*/  VIADD R0, R2, 0x20400 ;  /* 0x0002040002007836 */ /* 0x000fe20000000000 */
[----:B------:R-:W-:-:S03]  /*a650*/  WARPGROUP.ARRIVE ;  /* 0x00000000000079c5 */ /* 0x000fc60000000000 */
[----:B------:R-:W-:Y:S01]  /*a660*/  IMAD R6, R18, 0x200, R12 ;  /* 0x0000020012067824 */ /* 0x000fe200078e020c */
[----:B------:R-:W1:Y:S01]  /*a670*/  LDC R3, c[0x0][0x448] ;  /* 0x00011200ff037b82 */ /* 0x000e620000000800 */
[----:B------:R-:W-:Y:S01]  /*a680*/  IMAD.MOV.U32 R7, RZ, RZ, 0x40000040 ;  /* 0x40000040ff077424 */ /* 0x000fe200078e00ff */
        /* <DEDUP_REMOVED lines=14> */
[----:B------:R-:W-:Y:S01]  /*a770*/  LOP3.LUT R19, R19, 0xf7ffffff, RZ, 0xc0, !PT ;  /* 0xf7ffffff13137812 */ /* 0x000fe200078ec0ff */
[----:B------:R-:W-:-:S02]  /*a780*/  IMAD.MOV.U32 R7, RZ, RZ, 0x40000040 ;  /* 0x40000040ff077424 */ /* 0x000fc400078e00ff */
[----:B------:R-:W-:-:S04]  /*a790*/  IMAD.IADD R0, R204, 0x1, R195 ;  /* 0x00000001cc007824 */ /* 0x000fc800078e02c3 */
[----:B------:R-:W-:Y:S01]  /*a7a0*/  IMAD.MOV.U32 R13, RZ, RZ, R0 ;  /* 0x000000ffff0d7224 */ /* 0x000fe200078e0000 */
[----:B-1----:R-:W-:-:S03]  /*a7b0*/  ISETP.NE.AND P6, PT, R3, 0x1, PT ;  /* 0x000000010300780c */ /* 0x002fc60003fc5270 */
[----:B------:R-:W-:Y:S01]  /*a7c0*/  HGMMA.64x64x16.F32.BF16 R24, gdesc[UR4], RZ, !UPT, gsb0 ;  /* 0x00e00000041879f0 */ /* 0x000fe2000c0018ff */
[----:B------:R-:W-:Y:S01]  /*a7d0*/  R2UR UR6, R8 ;  /* 0x00000000080672ca */ /* 0x000fe200000e0000 */
[----:B------:R-:W-:Y:S01]  /*a7e0*/  VIADD R8, R4, 0x4 ;  /* 0x0000000404087836 */ /* 0x000fe20000000000 */
[----:B------:R-:W-:Y:S01]  /*a7f0*/  R2UR UR7, R9 ;  /* 0x00000000090772ca */ /* 0x000fe200000e0000 */
[----:B------:R-:W-:Y:S01]  /*a800*/  IMAD.MOV.U32 R9, RZ, RZ, 0x40000040 ;  /* 0x40000040ff097424 */ /* 0x000fe200078e00ff */
[----:B------:R-:W-:Y:S02]  /*a810*/  R2UR UR4, R10 ;  /* 0x000000000a0472ca */ /* 0x000fe400000e0000 */
[----:B------:R-:W-:-:S03]  /*a820*/  R2UR UR5, R11 ;  /* 0x000000000b0572ca */ /* 0x000fc600000e0000 */
[----:B------:R-:W1:Y:S01]  /*a830*/  @P6 LDC R3, c[0x0][0x44c] ;  /* 0x00011300ff036b82 */ /* 0x000e620000000800 */
[----:B------:R-:W-:Y:S01]  /*a840*/  @P6 LOP3.LUT R19, R19, 0x8000000, RZ, 0xfc, !PT ;  /* 0x0800000013136812 */ /* 0x000fe200078efcff */
[----:B-1----:R-:W-:Y:S01]  /*a850*/  @P6 IMAD.HI.U32 R3, R0, R3, RZ ;  /* 0x0000000300036227 */ /* 0x002fe200078e00ff */
[----:B------:R-:W-:Y:S02]  /*a860*/  WARPGROUP.DEPBAR.LE gsb0, 0x0 ;  /* 0x00008000000079c5 */ /* 0x000fe40000010000 */
[----:B------:R-:W-:-:S06]  /*a870*/  WARPGROUP.ARRIVE ;  /* 0x00000000000079c5 */ /* 0x000fcc0000000000 */
        /* <DEDUP_REMOVED lines=12> */
[----:B------:R-:W-:Y:S01]  /*a940*/  R2UR UR7, R15 ;  /* 0x000000000f0772ca */ /* 0x000fe200000e0000 */
[----:B------:R-:W1:Y:S01]  /*a950*/  @P6 LDC R14, c[0x0][0x450] ;  /* 0x00011400ff0e6b82 */ /* 0x000e620000000800 */
[----:B------:R-:W-:Y:S02]  /*a960*/  R2UR UR4, R6 ;  /* 0x00000000060472ca */ /* 0x000fe400000e0000 */
[----:B------:R-:W-:Y:S02]  /*a970*/  R2UR UR5, R7 ;  /* 0x00000000070572ca */ /* 0x000fe400000e0000 */
[----:B-1----:R-:W-:Y:S01]  /*a980*/  @P6 SHF.R.U32.HI R13, RZ, R14, R3 ;  /* 0x0000000eff0d6219 */ /* 0x002fe20000011603 */
[----:B------:R-:W-:-:S04]  /*a990*/  IMAD.MOV.U32 R3, RZ, RZ, -0x40 ;  /* 0xffffffc0ff037424 */ /* 0x000fc800078e00ff */
[----:B------:R-:W1:Y:S01]  /*a9a0*/  SHFL.IDX PT, R14, R13, 0x1, 0x1c1f ;  /* 0x003c1f000d0e7f89 */ /* 0x000e6200000e0000 */
[----:B------:R-:W-:-:S03]  /*a9b0*/  IMAD R3, R168, R3, 0x40 ;  /* 0x00000040a8037424 */ /* 0x000fc600078e0203 */
[----:B------:R-:W3:Y:S02]  /*a9c0*/  SHFL.IDX PT, R13, R13, RZ, 0x1c1f ;  /* 0x001c1fff0d0d7589 */ /* 0x000ee400000e0000 */
[----:B------:R-:W-:Y:S02]  /*a9d0*/  IADD3 R0, R196, 0x1, R3 ;  /* 0x00000001c4007810 */ /* 0x000fe40007ffe003 */
[----:B------:R-:W-:Y:S02]  /*a9e0*/  IADD3 R15, -R203, R3, R196 ;  /* 0x00000003cb0f7210 */ /* 0x000fe40007ffe1c4 */
[----:B------:R-:W-:Y:S01]  /*a9f0*/  IADD3 R66, -R194, R0, -R203 ;  /* 0x00000000c2427210 */ /* 0x000fe20007ffe9cb */
        /* <DEDUP_REMOVED lines=19> */
[----:B-1----:R-:W-:Y:S01]  /*ab30*/  VIADDMNMX R27, R14, R66, R15, PT ;  /* 0x000000420e1b7246 */ /* 0x002fe2000380010f */
[----:B------:R-:W-:Y:S01]  /*ab40*/  FMUL.FTZ R50, R50, UR4 ;  /* 0x0000000432327c20 */ /* 0x000fe20008410000 */
[----:B------:R-:W-:Y:S01]  /*ab50*/  FMUL.FTZ R51, R51, UR4 ;  /* 0x0000000433337c20 */ /* 0x000fe20008410000 */
[----:B------:R-:W-:Y:S01]  /*ab60*/  FMUL.FTZ R54, R54, UR4 ;  /* 0x0000000436367c20 */ /* 0x000fe20008410000 */
[----:B------:R-:W-:Y:S01]  /*ab70*/  ISETP.GT.AND P2, PT, R27, RZ, PT ;  /* 0x000000ff1b00720c */ /* 0x000fe20003f44270 */
[----:B------:R-:W-:Y:S01]  /*ab80*/  FMUL.FTZ R55, R55, UR4 ;  /* 0x0000000437377c20 */ /* 0x000fe20008410000 */
[C---:B------:R-:W-:Y:S01]  /*ab90*/  ISETP.GT.AND P3, PT, R27.reuse, 0x1, PT ;  /* 0x000000011b00780c */ /* 0x040fe20003f64270 */
[----:B------:R-:W1:Y:S01]  /*aba0*/  MUFU.TANH R30, R30 ;  /* 0x0000001e001e7308 */ /* 0x000e620000002400 */
[----:B------:R-:W-:Y:S01]  /*abb0*/  ISETP.GT.AND P4, PT, R27, 0x8, PT ;  /* 0x000000081b00780c */ /* 0x000fe20003f84270 */
[----:B------:R-:W-:Y:S01]  /*abc0*/  FMUL.FTZ R24, R24, UR4 ;  /* 0x0000000418187c20 */ /* 0x000fe20008410000 */
[----:B------:R-:W-:Y:S01]  /*abd0*/  FMUL.FTZ R25, R25, UR4 ;  /* 0x0000000419197c20 */ /* 0x000fe20008410000 */
[----:B------:R-:W-:Y:S01]  /*abe0*/  FMUL.FTZ R28, R28, UR4 ;  /* 0x000000041c1c7c20 */ /* 0x000fe20008410000 */
[----:B------:R-:W-:Y:S01]  /*abf0*/  FMUL.FTZ R29, R29, UR4 ;  /* 0x000000041d1d7c20 */ /* 0x000fe20008410000 */
[----:B------:R-:W-:Y:S01]  /*ac00*/  FMUL.FTZ R32, R32, UR4 ;  /* 0x0000000420207c20 */ /* 0x000fe20008410000 */
[----:B------:R-:W-:Y:S01]  /*ac10*/  FMUL.FTZ R33, R33, UR4 ;  /* 0x0000000421217c20 */ /* 0x000fe20008410000 */
[----:B------:R-:W0:Y:S01]  /*ac20*/  MUFU.TANH R57, R31 ;  /* 0x0000001f00397308 */ /* 0x000e220000002400 */
[----:B----4-:R-:W-:Y:S01]  /*ac30*/  FSEL R3, R26, -INF , P2 ;  /* 0xff8000001a037808 */ /* 0x010fe20001000000 */
[----:B------:R-:W-:Y:S01]  /*ac40*/  FMUL.FTZ R36, R36, UR4 ;  /* 0x0000000424247c20 */ /* 0x000fe20008410000 */
[----:B------:R-:W-:Y:S01]  /*ac50*/  ISETP.GT.AND P2, PT, R27, 0x9, PT ;  /* 0x000000091b00780c */ /* 0x000fe20003f44270 */
[----:B------:R-:W-:Y:S01]  /*ac60*/  FMUL.FTZ R37, R37, UR4 ;  /* 0x0000000425257c20 */ /* 0x000fe20008410000 */
[----:B------:R-:W-:Y:S01]  /*ac70*/  FMUL.FTZ R40, R40, UR4 ;  /* 0x0000000428287c20 */ /* 0x000fe20008410000 */
[----:B------:R-:W-:Y:S01]  /*ac80*/  FMUL.FTZ R41, R41, UR4 ;  /* 0x0000000429297c20 */ /* 0x000fe20008410000 */
[----:B------:R-:W-:Y:S01]  /*ac90*/  FMUL.FTZ R45, R45, UR4 ;  /* 0x000000042d2d7c20 */ /* 0x000fe20008410000 */
[----:B------:R-:W4:Y:S01]  /*aca0*/  MUFU.TANH R34, R34 ;  /* 0x0000002200227308 */ /* 0x000f220000002400 */
[----:B-1----:R-:W-:Y:S01]  /*acb0*/  FSEL R0, R30, -INF , P4 ;  /* 0xff8000001e007808 */ /* 0x002fe20002000000 */
[----:B------:R-:W-:Y:S01]  /*acc0*/  FMUL.FTZ R48, R48, UR4 ;  /* 0x0000000430307c20 */ /* 0x000fe20008410000 */
[----:B------:R-:W-:Y:S01]  /*acd0*/  FMUL.FTZ R49, R49, UR4 ;  /* 0x0000000431317c20 */ /* 0x000fe20008410000 */
[----:B------:R-:W-:-:S04]  /*ace0*/  FMUL.FTZ R53, R53, UR4 ;  /* 0x0000000435357c20 */ /* 0x000fc80008410000 */
[----:B------:R-:W1:Y:S01]  /*acf0*/  MUFU.TANH R35, R35 ;  /* 0x0000002300237308 */ /* 0x000e620000002400 */
[----:B0-----:R-:W-:Y:S02]  /*ad00*/  FSEL R14, R57, -INF , P2 ;  /* 0xff800000390e7808 */ /* 0x001fe40001000000 */
[----:B------:R-:W-:-:S05]  /*ad10*/  ISETP.GT.AND P2, PT, R27, 0x11, PT ;  /* 0x000000111b00780c */ /* 0x000fca0003f44270 */
[----:B------:R0:W2:Y:S08]  /*ad20*/  MUFU.TANH R58, R38 ;  /* 0x00000026003a7308 */ /* 0x0000b00000002400 */
[----:B------:R-:W3:Y:S01]  /*ad30*/  MUFU.TANH R39, R39 ;  /* 0x0000002700277308 */ /* 0x000ee20000002400 */
[----:B0-----:R-:W-:Y:S02]  /*ad40*/  FSEL R38, R56, -INF , P3 ;  /* 0xff80000038267808 */ /* 0x001fe40001800000 */
[----:B------:R-:W-:-:S02]  /*ad50*/  ISETP.GT.AND P3, PT, R27, 0x10, PT ;  /* 0x000000101b00780c */ /* 0x000fc40003f64270 */
[----:B------:R-:W-:Y:S02]  /*ad60*/  FMNMX.FTZ R31, R3, R38, !PT ;  /* 0x00000026031f7209 */ /* 0x000fe40007810000 */
[----:B----4-:R-:W-:Y:S01]  /*ad70*/  FSEL R26, R34, -INF , P3 ;  /* 0xff800000221a7808 */ /* 0x010fe20001800000 */
[----:B------:R3:W0:Y:S01]  /*ad80*/  MUFU.TANH R59, R42 ;  /* 0x0000002a003b7308 */ /* 0x0006220000002400 */
[----:B------:R-:W-:Y:S02]  /*ad90*/  FMNMX.FTZ R31, R0, R31, !PT ;  /* 0x0000001f001f7209 */ /* 0x000fe40007810000 */
[----:B------:R-:W-:Y:S02]  /*ada0*/  ISETP.GT.AND P3, PT, R27, 0x18, PT ;  /* 0x000000181b00780c */ /* 0x000fe40003f64270 */
[----:B------:R-:W-:Y:S02]  /*adb0*/  FMNMX.FTZ R31, R14, R31, !PT ;  /* 0x0000001f0e1f7209 */ /* 0x000fe40007810000 */
[----:B-1----:R-:W-:Y:S01]  /*adc0*/  FSEL R30, R35, -INF , P2 ;  /* 0xff800000231e7808 */ /* 0x002fe20001000000 */
[----:B------:R-:W-:Y:S01]  /*add0*/  MUFU.TANH R43, R43 ;  /* 0x0000002b002b7308 */ /* 0x000fe20000002400 */
[----:B------:R-:W-:-:S02]  /*ade0*/  FMNMX.FTZ R31, R26, R31, !PT ;  /* 0x0000001f1a1f7209 */ /* 0x000fc40007810000 */
[C---:B------:R-:W-:Y:S02]  /*adf0*/  ISETP.GT.AND P2, PT, R27.reuse, 0x19, PT ;  /* 0x000000191b00780c */ /* 0x040fe40003f44270 */
[----:B--2---:R-:W-:Y:S02]  /*ae00*/  FSEL R34, R58, -INF , P3 ;  /* 0xff8000003a227808 */ /* 0x004fe40001800000 */
[----:B------:R-:W-:Y:S01]  /*ae10*/  FMNMX.FTZ R31, R30, R31, !PT ;  /* 0x0000001f1e1f7209 */ /* 0x000fe20007810000 */
[----:B------:R0:W1:Y:S01]  /*ae20*/  MUFU.TANH R60, R46 ;  /* 0x0000002e003c7308 */ /* 0x0000620000002400 */
[----:B------:R-:W-:Y:S02]  /*ae30*/  ISETP.GT.AND P3, PT, R27, 0x20, PT ;  /* 0x000000201b00780c */ /* 0x000fe40003f64270 */
[----:B---3--:R-:W-:Y:S02]  /*ae40*/  FSEL R42, R39, -INF , P2 ;  /* 0xff800000272a7808 */ /* 0x008fe40001000000 */
[----:B------:R-:W-:-:S02]  /*ae50*/  FMNMX.FTZ R31, R34, R31, !PT ;  /* 0x0000001f221f7209 */ /* 0x000fc40007810000 */
[----:B------:R-:W-:Y:S01]  /*ae60*/  ISETP.GT.AND P2, PT, R27, 0x21, PT ;  /* 0x000000211b00780c */ /* 0x000fe20003f44270 */
[----:B------:R-:W2:Y:S01]  /*ae70*/  MUFU.TANH R47, R47 ;  /* 0x0000002f002f7308 */ /* 0x000ea20000002400 */
[----:B0-----:R-:W-:Y:S02]  /*ae80*/  FSEL R46, R59, -INF , P3 ;  /* 0xff8000003b2e7808 */ /* 0x001fe40001800000 */
[----:B------:R-:W-:Y:S02]  /*ae90*/  FMNMX.FTZ R31, R42, R31, !PT ;  /* 0x0000001f2a1f7209 */ /* 0x000fe40007810000 */
[----:B------:R-:W-:Y:S02]  /*aea0*/  ISETP.GT.AND P3, PT, R27, 0x28, PT ;  /* 0x000000281b00780c */ /* 0x000fe40003f64270 */
[----:B------:R-:W-:Y:S01]  /*aeb0*/  FMNMX.FTZ R31, R46, R31, !PT ;  /* 0x0000001f2e1f7209 */ /* 0x000fe20007810000 */
[----:B------:R0:W3:Y:S01]  /*aec0*/  MUFU.TANH R57, R50 ;  /* 0x0000003200397308 */ /* 0x0000e20000002400 */
[----:B-1----:R-:W-:-:S02]  /*aed0*/  FSEL R56, R60, -INF , P3 ;  /* 0xff8000003c387808 */ /* 0x002fc40001800000 */
[----:B------:R-:W-:-:S05]  /*aee0*/  ISETP.GT.AND P3, PT, R27, 0x30, PT ;  /* 0x000000301b00780c */ /* 0x000fca0003f64270 */
[----:B------:R-:W1:Y:S01]  /*aef0*/  MUFU.TANH R51, R51 ;  /* 0x0000003300337308 */ /* 0x000e620000002400 */
[----:B0-----:R-:W-:Y:S02]  /*af00*/  FSEL R50, R43, -INF , P2 ;  /* 0xff8000002b327808 */ /* 0x001fe40001000000 */
[----:B------:R-:W-:Y:S02]  /*af10*/  ISETP.GT.AND P2, PT, R27, 0x29, PT ;  /* 0x000000291b00780c */ /* 0x000fe40003f44270 */
[----:B------:R-:W-:Y:S02]  /*af20*/  FMNMX.FTZ R31, R50, R31, !PT ;  /* 0x0000001f321f7209 */ /* 0x000fe40007810000 */
[----:B--2---:R-:W-:Y:S01]  /*af30*/  FSEL R62, R47, -INF , P2 ;  /* 0xff8000002f3e7808 */ /* 0x004fe20001000000 */
[----:B------:R-:W0:Y:S01]  /*af40*/  MUFU.TANH R54, R54 ;  /* 0x0000003600367308 */ /* 0x000e220000002400 */
[----:B------:R-:W-:Y:S02]  /*af50*/  FMNMX.FTZ R31, R56, R31, !PT ;  /* 0x0000001f381f7209 */ /* 0x000fe40007810000 */
[----:B------:R-:W-:-:S02]  /*af60*/  ISETP.GT.AND P2, PT, R27, 0x31, PT ;  /* 0x000000311b00780c */ /* 0x000fc40003f44270 */
[----:B---3--:R-:W-:Y:S02]  /*af70*/  FSEL R60, R57, -INF , P3 ;  /* 0xff800000393c7808 */ /* 0x008fe40001800000 */
[----:B------:R-:W-:Y:S01]  /*af80*/  FMNMX.FTZ R31, R62, R31, !PT ;  /* 0x0000001f3e1f7209 */ /* 0x000fe20007810000 */
[----:B------:R-:W2:Y:S01]  /*af90*/  MUFU.TANH R55, R55 ;  /* 0x0000003700377308 */ /* 0x000ea20000002400 */
[----:B------:R-:W-:Y:S02]  /*afa0*/  ISETP.GT.AND P3, PT, R27, 0x38, PT ;  /* 0x000000381b00780c */ /* 0x000fe40003f64270 */
[----:B-1----:R-:W-:Y:S02]  /*afb0*/  FSEL R58, R51, -INF , P2 ;  /* 0xff800000333a7808 */ /* 0x002fe40001000000 */
[----:B------:R-:W-:Y:S02]  /*afc0*/  FMNMX.FTZ R31, R60, R31, !PT ;  /* 0x0000001f3c1f7209 */ /* 0x000fe40007810000 */
[----:B------:R-:W-:Y:S01]  /*afd0*/  ISETP.GT.AND P2, PT, R27, 0x39, PT ;  /* 0x000000391b00780c */ /* 0x000fe20003f44270 */
[----:B------:R1:W3:Y:S01]  /*afe0*/  MUFU.TANH R35, R24 ;  /* 0x0000001800237308 */ /* 0x0002e20000002400 */
[----:B0-----:R-:W-:-:S02]  /*aff0*/  FSEL R64, R54, -INF , P3 ;  /* 0xff80000036407808 */ /* 0x001fc40001800000 */
[----:B------:R-:W-:-:S04]  /*b000*/  FMNMX.FTZ R31, R58, R31, !PT ;  /* 0x0000001f3a1f7209 */ /* 0x000fc80007810000 */
[----:B------:R-:W-:Y:S01]  /*b010*/  FMNMX.FTZ R31, R64, R31, !PT ;  /* 0x0000001f401f7209 */ /* 0x000fe20007810000 */
[----:B------:R0:W-:Y:S01]  /*b020*/  MUFU.TANH R39, R25 ;  /* 0x0000001900277308 */ /* 0x0001e20000002400 */
[----:B--2---:R-:W-:Y:S01]  /*b030*/  FSEL R54, R55, -INF , P2 ;  /* 0xff80000037367808 */ /* 0x004fe20001000000 */
[----:B-1----:R-:W-:-:S03]  /*b040*/  FMUL.FTZ R24, R52, UR4 ;  /* 0x0000000434187c20 */ /* 0x002fc60008410000 */
[----:B------:R-:W-:-:S03]  /*b050*/  FMNMX.FTZ R31, R54, R31, !PT ;  /* 0x0000001f361f7209 */ /* 0x000fc60007810000 */
[----:B------:R-:W-:Y:S01]  /*b060*/  MUFU.TANH R28, R28 ;  /* 0x0000001c001c7308 */ /* 0x000fe20000002400 */
[----:B0-----:R-:W-:Y:S01]  /*b070*/  VIADDMNMX R25, R13, R66, R15, PT ;  /* 0x000000420d197246 */ /* 0x001fe2000380010f */
[----:B------:R-:W0:Y:S01]  /*b080*/  SHFL.BFLY PT, R68, R31, 0x2, 0x1f ;  /* 0x0c401f001f447f89 */ /* 0x000e2200000e0000 */
[----:B------:R-:W-:Y:S01]  /*b090*/  FMUL.FTZ R13, R44, UR4 ;  /* 0x000000042c0d7c20 */ /* 0x000fe20008410000 */
[----:B------:R-:W-:Y:S01]  /*b0a0*/  ULDC UR4, c[0x0][0x988] ;  /* 0x0002620000047ab9 */ /* 0x000fe20000000800 */
[C---:B------:R-:W-:Y:S02]  /*b0b0*/  ISETP.GT.AND P2, PT, R25.reuse, RZ, PT ;  /* 0x000000ff1900720c */ /* 0x040fe40003f44270 */
[C---:B------:R-:W-:Y:S01]  /*b0c0*/  ISETP.GT.AND P3, PT, R25.reuse, 0x1, PT ;  /* 0x000000011900780c */ /* 0x040fe20003f64270 */
[----:B------:R3:W1:Y:S01]  /*b0d0*/  MUFU.TANH R43, R29 ;  /* 0x0000001d002b7308 */ /* 0x0006620000002400 */
[C---:B------:R-:W-:Y:S02]  /*b0e0*/  ISETP.GT.AND P4, PT, R25.reuse, 0x8, PT ;  /* 0x000000081900780c */ /* 0x040fe40003f84270 */
[----:B------:R-:W-:-:S05]  /*b0f0*/  ISETP.GT.AND P5, PT, R25, 0x20, PT ;  /* 0x000000201900780c */ /* 0x000fca0003fa4270 */
[----:B------:R-:W-:Y:S01]  /*b100*/  MUFU.TANH R32, R32 ;  /* 0x0000002000207308 */ /* 0x000fe20000002400 */
[----:B---3--:R-:W-:Y:S02]  /*b110*/  FSEL R29, R35, -INF , P2 ;  /* 0xff800000231d7808 */ /* 0x008fe40001000000 */
[----:B------:R-:W-:-:S05]  /*b120*/  ISETP.GT.AND P2, PT, R25, 0x9, PT ;  /* 0x000000091900780c */ /* 0x000fca0003f44270 */
[----:B------:R-:W2:Y:S01]  /*b130*/  MUFU.TANH R33, R33 ;  /* 0x0000002100217308 */ /* 0x000ea20000002400 */
[----:B-1----:R-:W-:Y:S02]  /*b140*/  FSEL R44, R43, -INF , P2 ;  /* 0xff8000002b2c7808 */ /* 0x002fe40001000000 */
[----:B0-----:R-:W-:Y:S02]  /*b150*/  FMNMX.FTZ R68, R31, R68, !PT ;  /* 0x000000441f447209 */ /* 0x001fe40007810000 */
[----:B------:R-:W-:-:S03]  /*b160*/  ISETP.GT.AND P2, PT, R25, 0x11, PT ;  /* 0x000000111900780c */ /* 0x000fc60003f44270 */
[----:B------:R-:W0:Y:S01]  /*b170*/  SHFL.BFLY PT, R27, R68, 0x1, 0x1f ;  /* 0x0c201f00441b7f89 */ /* 0x000e2200000e0000 */
[----:B------:R1:W3:Y:S08]  /*b180*/  MUFU.TANH R31, R36 ;  /* 0x00000024001f7308 */ /* 0x0002f00000002400 */
[----:B------:R-:W4:Y:S01]  /*b190*/  MUFU.TANH R37, R37 ;  /* 0x0000002500257308 */ /* 0x000f220000002400 */
[----:B-1----:R-:W-:-:S02]  /*b1a0*/  FSEL R36, R28, -INF , P4 ;  /* 0xff8000001c247808 */ /* 0x002fc40002000000 */
[----:B--2---:R-:W-:Y:S02]  /*b1b0*/  FSEL R66, R33, -INF , P2 ;  /* 0xff80000021427808 */ /* 0x004fe40001000000 */
[C---:B------:R-:W-:Y:S02]  /*b1c0*/  ISETP.GT.AND P2, PT, R25.reuse, 0x19, PT ;  /* 0x000000191900780c */ /* 0x040fe40003f44270 */
[----:B------:R-:W-:Y:S01]  /*b1d0*/  ISETP.GT.AND P4, PT, R25, 0x21, PT ;  /* 0x000000211900780c */ /* 0x000fe20003f84270 */
[----:B------:R1:W2:Y:S01]  /*b1e0*/  MUFU.TANH R72, R40 ;  /* 0x0000002800487308 */ /* 0x0002a20000002400 */
[----:B0-----:R-:W-:-:S07]  /*b1f0*/  FMNMX.FTZ R15, R68, R27, !PT ;  /* 0x0000001b440f7209 */ /* 0x001fce0007810000 */
[----:B------:R-:W0:Y:S01]  /*b200*/  MUFU.TANH R41, R41 ;  /* 0x0000002900297308 */ /* 0x000e220000002400 */
[----:B------:R-:W-:Y:S02]  /*b210*/  FSEL R68, R39, -INF , P3 ;  /* 0xff80000027447808 */ /* 0x000fe40001800000 */
[----:B------:R-:W-:Y:S02]  /*b220*/  ISETP.GT.AND P3, PT, R25, 0x10, PT ;  /* 0x000000101900780c */ /* 0x000fe40003f64270 */
[----:B------:R-:W-:Y:S02]  /*b230*/  FMNMX.FTZ R27, R29, R68, !PT ;  /* 0x000000441d1b7209 */ /* 0x000fe40007810000 */
[----:B-1----:R-:W-:Y:S01]  /*b240*/  FSEL R40, R32, -INF , P3 ;  /* 0xff80000020287808 */ /* 0x002fe20001800000 */
[----:B------:R1:W0:Y:S01]  /*b250*/  MUFU.TANH R76, R13 ;  /* 0x0000000d004c7308 */ /* 0x0002220000002400 */
[----:B------:R-:W-:Y:S02]  /*b260*/  FMNMX.FTZ R27, R36, R27, !PT ;  /* 0x0000001b241b7209 */ /* 0x000fe40007810000 */
[----:B------:R-:W-:-:S02]  /*b270*/  ISETP.GT.AND P3, PT, R25, 0x18, PT ;  /* 0x000000181900780c */ /* 0x000fc40003f64270 */
[----:B------:R-:W-:Y:S02]  /*b280*/  FMNMX.FTZ R27, R44, R27, !PT ;  /* 0x0000001b2c1b7209 */ /* 0x000fe40007810000 */
[----:B---3--:R-:W-:Y:S01]  /*b290*/  FSEL R52, R31, -INF , P3 ;  /* 0xff8000001f347808 */ /* 0x008fe20001800000 */
[----:B------:R-:W3:Y:S01]  /*b2a0*/  MUFU.TANH R45, R45 ;  /* 0x0000002d002d7308 */ /* 0x000ee20000002400 */
[----:B------:R-:W-:Y:S01]  /*b2b0*/  FMNMX.FTZ R27, R40, R27, !PT ;  /* 0x0000001b281b7209 */ /* 0x000fe20007810000 */
[----:B-1----:R-:W-:Y:S01]  /*b2c0*/  IMAD.U32 R13, RZ, RZ, UR4 ;  /* 0x00000004ff0d7e24 */ /* 0x002fe2000f8e00ff */
[----:B----4-:R-:W-:Y:S02]  /*b2d0*/  FSEL R70, R37, -INF , P2 ;  /* 0xff80000025467808 */ /* 0x010fe40001000000 */
[----:B------:R-:W-:Y:S01]  /*b2e0*/  FMNMX.FTZ R27, R66, R27, !PT ;  /* 0x0000001b421b7209 */ /* 0x000fe20007810000 */
[----:B------:R-:W-:Y:S01]  /*b2f0*/  FMUL.FTZ R28, R15, R13 ;  /* 0x0000000d0f1c7220 */ /* 0x000fe20000410000 */
[----:B--2---:R-:W-:Y:S01]  /*b300*/  FSEL R72, R72, -INF , P5 ;  /* 0xff80000048487808 */ /* 0x004fe20002800000 */
[----:B------:R-:W1:Y:S01]  /*b310*/  MUFU.TANH R48, R48 ;  /* 0x0000003000307308 */ /* 0x000e620000002400 */
[----:B------:R-:W-:-:S02]  /*b320*/  FMNMX.FTZ R27, R52, R27, !PT ;  /* 0x0000001b341b7209 */ /* 0x000fc40007810000 */
[----:B------:R-:W-:Y:S02]  /*b330*/  ISETP.GT.AND P3, PT, R25, 0x28, PT ;  /* 0x000000281900780c */ /* 0x000fe40003f64270 */
[----:B------:R-:W-:Y:S02]  /*b340*/  FMNMX.FTZ R27, R70, R27, !PT ;  /* 0x0000001b461b7209 */ /* 0x000fe40007810000 */
[----:B0-----:R-:W-:Y:S01]  /*b350*/  FSEL R74, R41, -INF , P4 ;  /* 0xff800000294a7808 */ /* 0x001fe20002000000 */
[----:B------:R-:W0:Y:S01]  /*b360*/  MUFU.TANH R49, R49 ;  /* 0x0000003100317308 */ /* 0x000e220000002400 */
[----:B------:R-:W-:Y:S02]  /*b370*/  FMNMX.FTZ R27, R72, R27, !PT ;  /* 0x0000001b481b7209 */ /* 0x000fe40007810000 */
[----:B------:R-:W-:Y:S02]  /*b380*/  ISETP.GT.AND P2, PT, R25, 0x29, PT ;  /* 0x000000291900780c */ /* 0x000fe40003f44270 */
[----:B------:R-:W-:-:S02]  /*b390*/  FSEL R76, R76, -INF , P3 ;  /* 0xff8000004c4c7808 */ /* 0x000fc40001800000 */
[----:B------:R-:W-:Y:S01]  /*b3a0*/  FMNMX.FTZ R27, R74, R27, !PT ;  /* 0x0000001b4a1b7209 */ /* 0x000fe20007810000 */
[----:B------:R-:W2:Y:S01]  /*b3b0*/  MUFU.TANH R24, R24 ;  /* 0x0000001800187308 */ /* 0x000ea20000002400 */
[----:B------:R-:W-:Y:S02]  /*b3c0*/  ISETP.GT.AND P5, PT, R25, 0x30, PT ;  /* 0x000000301900780c */ /* 0x000fe40003fa4270 */
[----:B---3--:R-:W-:Y:S02]  /*b3d0*/  FSEL R78, R45, -INF , P2 ;  /* 0xff8000002d4e7808 */ /* 0x008fe40001000000 */
[----:B------:R-:W-:Y:S02]  /*b3e0*/  FMNMX.FTZ R27, R76, R27, !PT ;  /* 0x0000001b4c1b7209 */ /* 0x000fe40007810000 */
[----:B------:R-:W-:Y:S01]  /*b3f0*/  ISETP.GT.AND P2, PT, R25, 0x31, PT ;  /* 0x000000311900780c */ /* 0x000fe20003f44270 */
[----:B------:R-:W3:Y:S01]  /*b400*/  MUFU.TANH R32, R53 ;  /* 0x0000003500207308 */ /* 0x000ee20000002400 */
[----:B-1----:R-:W-:-:S02]  /*b410*/  FSEL R80, R48, -INF , P5 ;  /* 0xff80000030507808 */ /* 0x002fc40002800000 */
[----:B------:R-:W-:Y:S02]  /*b420*/  FMNMX.FTZ R27, R78, R27, !PT ;  /* 0x0000001b4e1b7209 */ /* 0x000fe40007810000 */
[----:B------:R-:W-:Y:S02]  /*b430*/  ISETP.GT.AND P3, PT, R25, 0x38, PT ;  /* 0x000000381900780c */ /* 0x000fe40003f64270 */
[----:B0-----:R-:W-:Y:S02]  /*b440*/  FSEL R48, R49, -INF , P2 ;  /* 0xff80000031307808 */ /* 0x001fe40001000000 */
[----:B------:R-:W-:Y:S02]  /*b450*/  FMNMX.FTZ R27, R80, R27, !PT ;  /* 0x0000001b501b7209 */ /* 0x000fe40007810000 */
[----:B------:R-:W-:Y:S02]  /*b460*/  ISETP.GT.AND P2, PT, R25, 0x39, PT ;  /* 0x000000391900780c */ /* 0x000fe40003f44270 */
[----:B--2---:R-:W-:-:S02]  /*b470*/  FSEL R24, R24, -INF , P3 ;  /* 0xff80000018187808 */ /* 0x004fc40001800000 */
[----:B------:R-:W-:Y:S02]  /*b480*/  FMNMX.FTZ R27, R48, R27, !PT ;  /* 0x0000001b301b7209 */ /* 0x000fe40007810000 */
[----:B------:R-:W-:Y:S02]  /*b490*/  FSETP.NEU.FTZ.AND P4, PT, R15, -INF , PT ;  /* 0xff8000000f00780b */ /* 0x000fe40003f9d000 */
[----:B---3--:R-:W-:Y:S02]  /*b4a0*/  FSEL R32, R32, -INF , P2 ;  /* 0xff80000020207808 */ /* 0x008fe40001000000 */
[----:B------:R-:W-:Y:S02]  /*b4b0*/  FMNMX.FTZ R27, R24, R27, !PT ;  /* 0x0000001b181b7209 */ /* 0x000fe40007810000 */
[----:B------:R-:W-:Y:S02]  /*b4c0*/  FSEL R33, R28, RZ, P4 ;  /* 0x000000ff1c217208 */ /* 0x000fe40002000000 */
[----:B------:R-:W-:-:S03]  /*b4d0*/  FMNMX.FTZ R27, R32, R27, !PT ;  /* 0x0000001b201b7209 */ /* 0x000fc60007810000 */
[-CC-:B------:R-:W-:Y:S01]  /*b4e0*/  FFMA.FTZ R155, R0, R13.reuse, -R33.reuse ;  /* 0x0000000d009b7223 */ /* 0x180fe20000010821 */
[-CC-:B------:R-:W-:Y:S01]  /*b4f0*/  FFMA.FTZ R0, R14, R13.reuse, -R33.reuse ;  /* 0x0000000d0e007223 */ /* 0x180fe20000010821 */
[-CC-:B------:R-:W-:Y:S01]  /*b500*/  FFMA.FTZ R153, R3, R13.reuse, -R33.reuse ;  /* 0x0000000d03997223 */ /* 0x180fe20000010821 */
[----:B------:R-:W0:Y:S01]  /*b510*/  SHFL.BFLY PT, R14, R27, 0x2, 0x1f ;  /* 0x0c401f001b0e7f89 */ /* 0x000e2200000e0000 */
        /* <DEDUP_REMOVED lines=10> */
[----:B------:R-:W-:-:S02]  /*b5c0*/  FFMA.FTZ R58, R58, R13, -R33 ;  /* 0x0000000d3a3a7223 */ /* 0x000fc40000010821 */
[----:B------:R2:W-:Y:S01]  /*b5d0*/  MUFU.EX2 R159, R34 ;  /* 0x00000022009f7308 */ /* 0x0005e20000000800 */
[----:B-1----:R-:W-:-:S07]  /*b5e0*/  FFMA.FTZ R3, R62, R13, -R33 ;  /* 0x0000000d3e037223 */ /* 0x002fce0000010821 */
[----:B------:R-:W-:Y:S01]  /*b5f0*/  MUFU.EX2 R153, R153 ;  /* 0x0000009900997308 */ /* 0x000fe20000000800 */
[----:B--2---:R-:W-:Y:S01]  /*b600*/  FFMA.FTZ R34, R54, R13, -R33 ;  /* 0x0000000d36227223 */ /* 0x004fe20000010821 */
[----:B0-----:R-:W-:-:S05]  /*b610*/  FMNMX.FTZ R30, R27, R14, !PT ;  /* 0x0000000e1b1e7209 */ /* 0x001fca0007810000 */
[----:B------:R-:W0:Y:S01]  /*b620*/  SHFL.BFLY PT, R27, R30, 0x1, 0x1f ;  /* 0x0c201f001e1b7f89 */ /* 0x000e2200000e0000 */
[----:B------:R-:W-:Y:S08]  /*b630*/  MUFU.EX2 R28, R28 ;  /* 0x0000001c001c7308 */ /* 0x000ff00000000800 */
[----:B------:R-:W-:Y:S08]  /*b640*/  MUFU.EX2 R155, R155 ;  /* 0x0000009b009b7308 */ /* 0x000ff00000000800 */
[----:B------:R-:W-:Y:S01]  /*b650*/  MUFU.EX2 R0, R0 ;  /* 0x0000000000007308 */ /* 0x000fe20000000800 */
[----:B0-----:R-:W-:Y:S01]  /*b660*/  FMNMX.FTZ R14, R30, R27, !PT ;  /* 0x0000001b1e0e7209 */ /* 0x001fe20007810000 */
[----:B------:R-:W-:-:S06]  /*b670*/  FFMA.FTZ R27, R64, R13, -R33 ;  /* 0x0000000d401b7223 */ /* 0x000fcc0000010821 */
[----:B------:R-:W-:Y:S01]  /*b680*/  MUFU.EX2 R157, R157 ;  /* 0x0000009d009d7308 */ /* 0x000fe20000000800 */
[C---:B------:R-:W-:Y:S01]  /*b690*/  FSETP.NEU.FTZ.AND P2, PT, R14.reuse, -INF , PT ;  /* 0xff8000000e00780b */ /* 0x040fe20003f5d000 */
[----:B------:R-:W-:-:S05]  /*b6a0*/  FMUL.FTZ R31, R14, R13 ;  /* 0x0000000d0e1f7220 */ /* 0x000fca0000410000 */
[----:B------:R-:W-:Y:S01]  /*b6b0*/  FSEL R31, R31, RZ, P2 ;  /* 0x000000ff1f1f7208 */ /* 0x000fe20001000000 */
[----:B------:R-:W-:Y:S04]  /*b6c0*/  MUFU.EX2 R42, R42 ;  /* 0x0000002a002a7308 */ /* 0x000fe80000000800 */
[-CC-:B------:R-:W-:Y:S01]  /*b6d0*/  FFMA.FTZ R29, R29, R13.reuse, -R31.reuse ;  /* 0x0000000d1d1d7223 */ /* 0x180fe2000001081f */
[-CC-:B------:R-:W-:Y:S01]  /*b6e0*/  FFMA.FTZ R68, R68, R13.reuse, -R31.reuse ;  /* 0x0000000d44447223 */ /* 0x180fe2000001081f */
[-CC-:B------:R-:W-:Y:S01]  /*b6f0*/  FFMA.FTZ R36, R36, R13.reuse, -R31.reuse ;  /* 0x0000000d24247223 */ /* 0x180fe2000001081f */
[-CC-:B------:R-:W-:Y:S01]  /*b700*/  FFMA.FTZ R44, R44, R13.reuse, -R31.reuse ;  /* 0x0000000d2c2c7223 */ /* 0x180fe2000001081f */
[----:B-----5:R0:W-:Y:S01]  /*b710*/  MUFU.EX2 R152, R29 ;  /* 0x0000001d00987308 */ /* 0x0201e20000000800 */
        /* <DEDUP_REMOVED lines=10> */
[-CC-:B------:R-:W-:Y:S01]  /*b7c0*/  FFMA.FTZ R48, R48, R13.reuse, -R31.reuse ;  /* 0x0000000d30307223 */ /* 0x180fe2000001081f */
[-CC-:B------:R-:W-:Y:S01]  /*b7d0*/  FFMA.FTZ R24, R24, R13.reuse, -R31.reuse ;  /* 0x0000000d18187223 */ /* 0x180fe2000001081f */
[----:B------:R-:W-:Y:S01]  /*b7e0*/  FFMA.FTZ R31, R32, R13, -R31 ;  /* 0x0000000d201f7223 */ /* 0x000fe2000001081f */
[----:B0-----:R-:W-:-:S02]  /*b7f0*/  @!P1 VIADD R29, R20, 0x28c40 ;  /* 0x00028c40141d9836 */ /* 0x001fc40000000000 */
[----:B------:R-:W0:Y:S03]  /*b800*/  MUFU.EX2 R36, R36 ;  /* 0x0000002400247308 */ /* 0x000e260000000800 */
[----:B------:R-:W-:-:S04]  /*b810*/  @!P1 PRMT R29, RZ, 0x654, R29 ;  /* 0x00000654ff1d9816 */ /* 0x000fc8000000001d */
[----:B------:R2:W-:Y:S01]  /*b820*/  @!P1 SYNCS.ARRIVE.TRANS64.RED.A1T0 RZ, [R29+URZ], RZ ;  /* 0x000000ff1dff99a7 */ /* 0x0005e2000810043f */
[----:B------:R3:W4:Y:S01]  /*b830*/  MUFU.EX2 R35, R44 ;  /* 0x0000002c00237308 */ /* 0x0007220000000800 */
[----:B-1----:R-:W-:Y:S01]  /*b840*/  FADD.FTZ R45, R152, R33 ;  /* 0x00000021982d7221 */ /* 0x002fe20000010000 */
[----:B------:R-:W-:-:S06]  /*b850*/  F2FP.BF16.F32.PACK_AB R152, R33, R152 ;  /* 0x000000982198723e */ /* 0x000fcc00000010ff */
[----:B------:R-:W1:Y:S01]  /*b860*/  MUFU.EX2 R40, R40 ;  /* 0x0000002800287308 */ /* 0x000e620000000800 */
[----:B---3--:R-:W-:Y:S01]  /*b870*/  FADD.FTZ R44, R153, R28 ;  /* 0x0000001c992c7221 */ /* 0x008fe20000010000 */
[----:B------:R-:W-:-:S03]  /*b880*/  F2FP.BF16.F32.PACK_AB R153, R28, R153 ;  /* 0x000000991c99723e */ /* 0x000fc600000010ff */
[----:B------:R-:W-:Y:S01]  /*b890*/  FADD.FTZ R47, R155, R44 ;  /* 0x0000002c9b2f7221 */ /* 0x000fe20000010000 */
[----:B0-----:R-:W-:Y:S01]  /*b8a0*/  FADD.FTZ R44, R36, R45 ;  /* 0x0000002d242c7221 */ /* 0x001fe20000010000 */
[----:B------:R-:W-:Y:S01]  /*b8b0*/  F2FP.BF16.F32.PACK_AB R155, R0, R155 ;  /* 0x0000009b009b723e */ /* 0x000fe200000010ff */
[----:B------:R-:W0:Y:S01]  /*b8c0*/  MUFU.EX2 R37, R66 ;  /* 0x0000004200257308 */ /* 0x000e220000000800 */
[C---:B----4-:R-:W-:Y:S01]  /*b8d0*/  F2FP.BF16.F32.PACK_AB R154, R35.reuse, R36 ;  /* 0x00000024239a723e */ /* 0x050fe200000010ff */
[----:B------:R-:W-:Y:S01]  /*b8e0*/  FADD.FTZ R45, R35, R44 ;  /* 0x0000002c232d7221 */ /* 0x000fe20000010000 */
[----:B------:R-:W-:Y:S06]  /*b8f0*/  BAR.SYNC.DEFER_BLOCKING 0xf, 0x100 ;  /* 0x03c4000000007b1d */ /* 0x000fec0000010000 */
[----:B------:R-:W3:Y:S01]  /*b900*/  MUFU.EX2 R52, R52 ;  /* 0x0000003400347308 */ /* 0x000ee20000000800 */
[----:B-1----:R-:W-:-:S07]  /*b910*/  FADD.FTZ R32, R40, R45 ;  /* 0x0000002d28207221 */ /* 0x002fce0000010000 */
[----:B------:R1:W-:Y:S01]  /*b920*/  MUFU.EX2 R161, R50 ;  /* 0x0000003200a17308 */ /* 0x0003e20000000800 */
[C---:B0-----:R-:W-:Y:S01]  /*b930*/  FADD.FTZ R45, R37.reuse, R32 ;  /* 0x00000020252d7221 */ /* 0x041fe20000010000 */
[----:B------:R-:W-:-:S06]  /*b940*/  F2FP.BF16.F32.PACK_AB R156, R37, R40 ;  /* 0x00000028259c723e */ /* 0x000fcc00000010ff */
[----:B------:R-:W0:Y:S01]  /*b950*/  MUFU.EX2 R39, R70 ;  /* 0x0000004600277308 */ /* 0x000e220000000800 */
[----:B-1----:R-:W-:Y:S01]  /*b960*/  FADD.FTZ R50, R0, R47 ;  /* 0x0000002f00327221 */ /* 0x002fe20000010000 */
[----:B---3--:R-:W-:Y:S01]  /*b970*/  FADD.FTZ R0, R52, R45 ;  /* 0x0000002d34007221 */ /* 0x008fe20000010000 */
[----:B------:R1:W-:Y:S02]  /*b980*/  STSM.16.M88.4 [R197+0x26800], R152 ;  /* 0x02680098c5007844 */ /* 0x0003e40000000200 */
[----:B------:R-:W-:Y:S01]  /*b990*/  FADD.FTZ R47, R157, R50 ;  /* 0x000000329d2f7221 */ /* 0x000fe20000010000 */
[C---:B------:R-:W-:Y:S02]  /*b9a0*/  F2FP.BF16.F32.PACK_AB R157, R38.reuse, R157 ;  /* 0x0000009d269d723e */ /* 0x040fe400000010ff */
[----:B------:R-:W3:Y:S01]  /*b9b0*/  MUFU.EX2 R46, R46 ;  /* 0x0000002e002e7308 */ /* 0x000ee20000000800 */
[----:B------:R-:W-:-:S04]  /*b9c0*/  FADD.FTZ R44, R38, R47 ;  /* 0x0000002f262c7221 */ /* 0x000fc80000010000 */
[----:B------:R-:W-:Y:S01]  /*b9d0*/  FADD.FTZ R47, R159, R44 ;  /* 0x0000002c9f2f7221 */ /* 0x000fe20000010000 */
[C---:B------:R-:W-:Y:S02]  /*b9e0*/  F2FP.BF16.F32.PACK_AB R159, R42.reuse, R159 ;  /* 0x0000009f2a9f723e */ /* 0x040fe400000010ff */
[----:B------:R-:W4:Y:S01]  /*b9f0*/  MUFU.EX2 R72, R72 ;  /* 0x0000004800487308 */ /* 0x000f220000000800 */
[----:B------:R-:W-:Y:S01]  /*ba00*/  FADD.FTZ R47, R42, R47 ;  /* 0x0000002f2a2f7221 */ /* 0x000fe20000010000 */
[C---:B0-----:R-:W-:Y:S01]  /*ba10*/  FADD.FTZ R45, R39.reuse, R0 ;  /* 0x00000000272d7221 */ /* 0x041fe20000010000 */
[----:B------:R-:W-:-:S05]  /*ba20*/  F2FP.BF16.F32.PACK_AB R158, R39, R52 ;  /* 0x00000034279e723e */ /* 0x000fca00000010ff */
[----:B------:R-:W0:Y:S01]  /*ba30*/  MUFU.EX2 R41, R74 ;  /* 0x0000004a00297308 */ /* 0x000e220000000800 */
[----:B---3--:R-:W-:Y:S01]  /*ba40*/  FADD.FTZ R28, R46, R47 ;  /* 0x0000002f2e1c7221 */ /* 0x008fe20000010000 */
[----:B------:R1:W-:Y:S03]  /*ba50*/  STSM.16.M88.4 [R198], R156 ;  /* 0x0000009cc6007844 */ /* 0x0003e60000000200 */
[C---:B------:R-:W-:Y:S01]  /*ba60*/  FADD.FTZ R47, R161.reuse, R28 ;  /* 0x0000001ca12f7221 */ /* 0x040fe20000010000 */
[----:B------:R-:W-:Y:S02]  /*ba70*/  F2FP.BF16.F32.PACK_AB R161, R161, R46 ;  /* 0x0000002ea1a1723e */ /* 0x000fe400000010ff */
[----:B------:R-:W3:Y:S01]  /*ba80*/  MUFU.EX2 R26, R26 ;  /* 0x0000001a001a7308 */ /* 0x000ee20000000800 */
[----:B----4-:R-:W-:-:S07]  /*ba90*/  FADD.FTZ R0, R72, R45 ;  /* 0x0000002d48007221 */ /* 0x010fce0000010000 */
[----:B------:R-:W4:Y:S01]  /*baa0*/  MUFU.EX2 R76, R76 ;  /* 0x0000004c004c7308 */ /* 0x000f220000000800 */
[C---:B0-----:R-:W-:Y:S01]  /*bab0*/  FADD.FTZ R33, R41.reuse, R0 ;  /* 0x0000000029217221 */ /* 0x041fe20000010000 */
[----:B------:R-:W-:-:S06]  /*bac0*/  F2FP.BF16.F32.PACK_AB R160, R41, R72 ;  /* 0x0000004829a0723e */ /* 0x000fcc00000010ff */
[----:B------:R-:W0:Y:S01]  /*bad0*/  MUFU.EX2 R43, R78 ;  /* 0x0000004e002b7308 */ /* 0x000e220000000800 */
[----:B---3--:R-:W-:-:S07]  /*bae0*/  FADD.FTZ R28, R26, R47 ;  /* 0x0000002f1a1c7221 */ /* 0x008fce0000010000 */
[----:B------:R-:W3:Y:S01]  /*baf0*/  MUFU.EX2 R3, R3 ;  /* 0x0000000300037308 */ /* 0x000ee20000000800 */
[----:B----4-:R-:W-:-:S07]  /*bb00*/  FADD.FTZ R0, R76, R33 ;  /* 0x000000214c007221 */ /* 0x010fce0000010000 */
[----:B------:R-:W-:Y:S01]  /*bb10*/  MUFU.EX2 R25, R25 ;  /* 0x0000001900197308 */ /* 0x000fe20000000800 */
[C---:B0-----:R-:W-:Y:S01]  /*bb20*/  F2FP.BF16.F32.PACK_AB R162, R43.reuse, R76 ;  /* 0x0000004c2ba2723e */ /* 0x041fe200000010ff */
[----:B------:R-:W-:-:S06]  /*bb30*/  FADD.FTZ R43, R43, R0 ;  /* 0x000000002b2b7221 */ /* 0x000fcc0000010000 */
[----:B------:R-:W0:Y:S01]  /*bb40*/  MUFU.EX2 R30, R58 ;  /* 0x0000003a001e7308 */ /* 0x000e220000000800 */
[C---:B---3--:R-:W-:Y:S01]  /*bb50*/  FADD.FTZ R28, R3.reuse, R28 ;  /* 0x0000001c031c7221 */ /* 0x048fe20000010000 */
[----:B------:R-:W-:-:S05]  /*bb60*/  F2FP.BF16.F32.PACK_AB R163, R3, R26 ;  /* 0x0000001a03a3723e */ /* 0x000fca00000010ff */
[----:B------:R1:W-:Y:S01]  /*bb70*/  STSM.16.M88.4 [R200], R160 ;  /* 0x000000a0c8007844 */ /* 0x0003e20000000200 */
[----:B------:R-:W-:Y:S08]  /*bb80*/  MUFU.EX2 R80, R80 ;  /* 0x0000005000507308 */ /* 0x000ff00000000800 */
[----:B--2---:R-:W2:Y:S01]  /*bb90*/  MUFU.EX2 R29, R48 ;  /* 0x00000030001d7308 */ /* 0x004ea20000000800 */
[----:B0-----:R-:W-:Y:S01]  /*bba0*/  F2FP.BF16.F32.PACK_AB R165, R30, R25 ;  /* 0x000000191ea5723e */ /* 0x001fe200000010ff */
[----:B------:R-:W-:-:S04]  /*bbb0*/  FADD.FTZ R25, R25, R28 ;  /* 0x0000001c19197221 */ /* 0x000fc80000010000 */
[----:B------:R-:W-:Y:S02]  /*bbc0*/  FADD.FTZ R30, R30, R25 ;  /* 0x000000191e1e7221 */ /* 0x000fe40000010000 */
[----:B------:R-:W0:Y:S08]  /*bbd0*/  MUFU.EX2 R27, R27 ;  /* 0x0000001b001b7308 */ /* 0x000e300000000800 */
[----:B------:R-:W3:Y:S01]  /*bbe0*/  MUFU.EX2 R34, R34 ;  /* 0x0000002200227308 */ /* 0x000ee20000000800 */
[----:B--2---:R-:W-:Y:S01]  /*bbf0*/  F2FP.BF16.F32.PACK_AB R164, R29, R80 ;  /* 0x000000501da4723e */ /* 0x004fe200000010ff */
[----:B------:R-:W-:-:S04]  /*bc00*/  FADD.FTZ R80, R80, R43 ;  /* 0x0000002b50507221 */ /* 0x000fc80000010000 */
[----:B------:R-:W-:Y:S02]  /*bc10*/  FADD.FTZ R29, R29, R80 ;  /* 0x000000501d1d7221 */ /* 0x000fe40000010000 */
[----:B------:R-:W2:Y:S01]  /*bc20*/  MUFU.EX2 R24, R24 ;  /* 0x0000001800187308 */ /* 0x000ea20000000800 */
[----:B0-----:R-:W-:-:S07]  /*bc30*/  FADD.FTZ R3, R27, R30 ;  /* 0x0000001e1b037221 */ /* 0x001fce0000010000 */
[----:B------:R-:W0:Y:S01]  /*bc40*/  MUFU.EX2 R31, R31 ;  /* 0x0000001f001f7308 */ /* 0x000e220000000800 */
[C---:B---3--:R-:W-:Y:S01]  /*bc50*/  F2FP.BF16.F32.PACK_AB R167, R34.reuse, R27 ;  /* 0x0000001b22a7723e */ /* 0x048fe200000010ff */
[----:B------:R-:W-:Y:S01]  /*bc60*/  FADD.FTZ R3, R34, R3 ;  /* 0x0000000322037221 */ /* 0x000fe20000010000 */
[----:B--2---:R-:W-:Y:S01]  /*bc70*/  FADD.FTZ R0, R24, R29 ;  /* 0x0000001d18007221 */ /* 0x004fe20000010000 */
[----:B0-----:R-:W-:-:S03]  /*bc80*/  F2FP.BF16.F32.PACK_AB R166, R31, R24 ;  /* 0x000000181fa6723e */ /* 0x001fc600000010ff */
[----:B------:R-:W-:Y:S02]  /*bc90*/  FADD.FTZ R0, R31, R0 ;  /* 0x000000001f007221 */ /* 0x000fe40000010000 */
[----:B------:R1:W-:Y:S01]  /*bca0*/  STSM.16.M88.4 [R199], R164 ;  /* 0x000000a4c7007844 */ /* 0x0003e20000000200 */
[----:B------:R-:W-:Y:S05]  /*bcb0*/  @!P0 BRA `(.L_x_4957) ;  /* 0x0000000000048947 */ /* 0x000fea0003800000 */
[----:B------:R-:W-:Y:S01]  /*bcc0*/  BPT.TRAP 0x1 ;  /* 0x000000040000795c */ /* 0x000fe20000300000 */
.L_x_4957:
[----:B------:R0:W2:Y:S01]  /*bcd0*/  SYNCS.PHASECHK.TRANS64.TRYWAIT P2, [R20+URZ+0x28c50], R21 ;  /* 0x028c5015140075a7 */ /* 0x0000a2000804017f */
[----:B------:R-:W-:Y:S05]  /*bce0*/  @!P0 BRA `(.L_x_4958) ;  /* 0x0000000000048947 */ /* 0x000fea0003800000 */
[----:B------:R-:W-:Y:S01]  /*bcf0*/  BPT.TRAP 0x1 ;  /* 0x000000040000795c */ /* 0x000fe20000300000 */
.L_x_4958:
        /* <DEDUP_REMOVED lines=11> */
.L_x_4960:
[----:B------:R-:W-:Y:S05]  /*bdb0*/  BSYNC B0 ;  /* 0x0000000000007941 */ /* 0x000fea0003800000 */
.L_x_4959:
[----:B------:R-:W5:Y:S01]  /*bdc0*/  LDC R24, c[0x0][0x448] ;  /* 0x00011200ff187b82 */ /* 0x000f620000000800 */
[----:B------:R-:W-:Y:S01]  /*bdd0*/  IMAD.MOV.U32 R25, RZ, RZ, 0x40000040 ;  /* 0x40000040ff197424 */ /* 0x000fe200078e00ff */
[----:B------:R-:W-:Y:S01]  /*bde0*/  BSSY B0, `(.L_x_4962) ;  /* 0x0000276000007945 */ /* 0x000fe20003800000 */
[----:B0-2---:R-:W-:Y:S02]  /*bdf0*/  IMAD.MOV.U32 R21, RZ, RZ, R195 ;  /* 0x000000ffff157224 */ /* 0x005fe400078e00c3 */
[----:B------:R-:W-:Y:S01]  /*be00*/  IMAD.MOV.U32 R29, RZ, RZ, 0x40000040 ;  /* 0x40000040ff1d7424 */ /* 0x000fe200078e00ff */
[C---:B------:R-:W-:Y:S01]  /*be10*/  R2UR UR7, R25.reuse ;  /* 0x00000000190772ca */ /* 0x040fe200000e0000 */
[----:B------:R-:W-:Y:S01]  /*be20*/  VIADD R216, R168, 0xfffffffe ;  /* 0xfffffffea8d87836 */ /* 0x000fe20000000000 */
[----:B------:R-:W-:Y:S01]  /*be30*/  R2UR UR11, R25 ;  /* 0x00000000190b72ca */ /* 0x000fe200000e0000 */
[----:B------:R-:W-:Y:S01]  /*be40*/  @!P1 VIADD R20, R20, 0x28c60 ;  /* 0x00028c6014149836 */ /* 0x000fe20000000000 */
[----:B------:R-:W-:-:S04]  /*be50*/  R2UR UR19, R29 ;  /* 0x000000001d1372ca */ /* 0x000fc800000e0000 */
[----:B------:R-:W-:Y:S02]  /*be60*/  @!P1 PRMT R20, RZ, 0x654, R20 ;  /* 0x00000654ff149816 */ /* 0x000fe40000000014 */
[----:B-----5:R-:W-:Y:S01]  /*be70*/  ISETP.NE.AND P2, PT, R24, 0x1, PT ;  /* 0x000000011800780c */ /* 0x020fe20003f45270 */
[----:B------:R-:W-:-:S05]  /*be80*/  IMAD.MOV.U32 R24, RZ, RZ, R28 ;  /* 0x000000ffff187224 */ /* 0x000fca00078e001c */
[----:B------:R-:W-:Y:S01]  /*be90*/  R2UR UR6, R24 ;  /* 0x00000000180672ca */ /* 0x000fe200000e0000 */
[----:B------:R-:W-:-:S05]  /*bea0*/  VIADD R24, R28, 0x80 ;  /* 0x000000801c187836 */ /* 0x000fca0000000000 */
[----:B------:R-:W-:Y:S01]  /*beb0*/  R2UR UR10, R24 ;  /* 0x00000000180a72ca */ /* 0x000fe200000e0000 */
[----:B---3--:R-:W-:-:S04]  /*bec0*/  @P2 IMAD.HI.U32 R27, R195, R26, RZ ;  /* 0x0000001ac31b2227 */ /* 0x008fc800078e00ff */
[C---:B------:R-:W-:Y:S01]  /*bed0*/  VIADD R26, R28.reuse, 0x100 ;  /* 0x000001001c1a7836 */ /* 0x040fe20000000000 */
[----:B----4-:R-:W-:Y:S01]  /*bee0*/  @P2 SHF.R.U32.HI R21, RZ, R30, R27 ;  /* 0x0000001eff152219 */ /* 0x010fe2000001161b */
[----:B------:R-:W-:Y:S02]  /*bef0*/  VIADD R28, R28, 0x180 ;  /* 0x000001801c1c7836 */ /* 0x000fe40000000000 */
[----:B------:R-:W-:Y:S01]  /*bf00*/  IMAD.MOV.U32 R27, RZ, RZ, 0x40000040 ;  /* 0x40000040ff1b7424 */ /* 0x000fe200078e00ff */
[----:B------:R-:W-:Y:S02]  /*bf10*/  R2UR UR14, R26 ;  /* 0x000000001a0e72ca */ /* 0x000fe400000e0000 */
[----:B------:R-:W-:Y:S02]  /*bf20*/  R2UR UR18, R28 ;  /* 0x000000001c1272ca */ /* 0x000fe400000e0000 */
[----:B------:R-:W-:Y:S02]  /*bf30*/  R2UR UR15, R27 ;  /* 0x000000001b0f72ca */ /* 0x000fe400000e0000 */
[----:B------:R-:W-:Y:S01]  /*bf40*/  WARPGROUP.ARRIVE ;  /* 0x00000000000079c5 */ /* 0x000fe20000000000 */
[----:B------:R-:W-:-:S05]  /*bf50*/  IADD3 R21, R21, R196, -R194 ;  /* 0x000000c415157210 */ /* 0x000fca0007ffe8c2 */
[----:B------:R-:W-:Y:S03]  /*bf60*/  HGMMA.64x256x16.F32.BF16 R24, R152, gdesc[UR4].tnspB, RZ, !UPT, gsb0 ;  /* 0x43e0000498187df0 */ /* 0x000fe6000c0018ff */
[----:B------:R-:W-:Y:S02]  /*bf70*/  WARPGROUP.DEPBAR.LE gsb0, 0x0 ;  /* 0x00008000000079c5 */ /* 0x000fe40000010000 */
[----:B------:R-:W-:Y:S01]  /*bf80*/  WARPGROUP.ARRIVE ;  /* 0x00000000000079c5 */ /* 0x000fe20000000000 */
[----:B-1----:R-:W-:-:S04]  /*bf90*/  SHF.R.S32.HI R152, RZ, 0x1f, R21 ;  /* 0x0000001fff987819 */ /* 0x002fc80000011415 */
[----:B------:R-:W-:-:S15]  /*bfa0*/  LEA.HI R152, R152, R21, RZ, 0x6 ;  /* 0x0000001598987211 */ /* 0x000fde00078f30ff */
[----:B------:R-:W-:-:S03]  /*bfb0*/  NOP ;  /* 0x0000000000007918 */ /* 0x000fc60000000000 */
[----:B------:R-:W-:Y:S01]  /*bfc0*/  HGMMA.64x256x16.F32.BF16 R24, R156, gdesc[UR8].tnspB, R24, gsb0 ;  /* 0x43e000089c187df0 */ /* 0x000fe20008001818 */
[----:B------:R-:W-:-:S04]  /*bfd0*/  SHF.R.S32.HI R152, RZ, 0x6, R152 ;  /* 0x00000006ff987819 */ /* 0x000fc80000011498 */
[----:B------:R-:W-:-:S04]  /*bfe0*/  VIMNMX R215, R201, R152, !PT ;  /* 0x00000098c9d77248 */ /* 0x000fc80007fe0100 */
[----:B------:R-:W-:Y:S01]  /*bff0*/  ISETP.GE.AND P2, PT, R216, R215, PT ;  /* 0x000000d7d800720c */ /* 0x000fe20003f46270 */
[----:B------:R-:W-:Y:S02]  /*c000*/  WARPGROUP.DEPBAR.LE gsb0, 0x0 ;  /* 0x00008000000079c5 */ /* 0x000fe40000010000 */
[----:B------:R-:W-:-:S15]  /*c010*/  WARPGROUP.ARRIVE ;  /* 0x00000000000079c5 */ /* 0x000fde0000000000 */
[----:B------:R-:W-:-:S01]  /*c020*/  NOP ;  /* 0x0000000000007918 */ /* 0x000fc20000000000 */
        /* <DEDUP_REMOVED lines=16> */
[----:B------:R-:W-:Y:S01]  /*c130*/  BSSY B1, `(.L_x_4963) ;  /* 0x0000240000017945 */ /* 0x000fe20003800000 */
[----:B------:R-:W-:Y:S02]  /*c140*/  IMAD.MOV.U32 R227, RZ, RZ, R15 ;  /* 0x000000ffffe37224 */ /* 0x000fe400078e000f */
[----:B------:R-:W-:Y:S02]  /*c150*/  IMAD.MOV.U32 R21, RZ, RZ, R14 ;  /* 0x000000ffff157224 */ /* 0x000fe400078e000e */
[----:B------:R-:W-:-:S07]  /*c160*/  IMAD.MOV.U32 R226, RZ, RZ, R18 ;  /* 0x000000ffffe27224 */ /* 0x000fce00078e0012 */
.L_x_4974:
[----:B------:R-:W-:-:S05]  /*c170*/  VIADD R18, R226, 0x1 ;  /* 0x00000001e2127836 */ /* 0x000fca0000000000 */
[----:B------:R-:W-:-:S04]  /*c180*/  ISETP.NE.AND P2, PT, R18, 0x2, PT ;  /* 0x000000021200780c */ /* 0x000fc80003f45270 */
[----:B------:R-:W-:Y:S02]  /*c190*/  SEL R13, RZ, 0x1, P2 ;  /* 0x00000001ff0d7807 */ /* 0x000fe40001000000 */
[----:B------:R-:W-:Y:S02]  /*c1a0*/  SEL R18, R18, RZ, P2 ;  /* 0x000000ff12127207 */ /* 0x000fe40001000000 */
[----:B------:R-:W-:Y:S01]  /*c1b0*/  LOP3.LUT R22, R22, R13, RZ, 0x3c, !PT ;  /* 0x0000000d16167212 */ /* 0x000fe200078e3cff */
[----:B-1----:R-:W-:Y:S06]  /*c1c0*/  @!P0 BRA `(.L_x_4964) ;  /* 0x0000000000048947 */ /* 0x002fec0003800000 */
[----:B------:R-:W-:Y:S01]  /*c1d0*/  BPT.TRAP 0x1 ;  /* 0x000000040000795c */ /* 0x000fe20000300000 */
.L_x_4964:
[----:B------:R-:W-:Y:S01]  /*c1e0*/  IMAD R217, R18, 0x8, R2 ;  /* 0x0000000812d97824 */ /* 0x000fe200078e0202 */
[----:B0-----:R-:W-:-:S04]  /*c1f0*/  SHF.L.U32 R20, R22, 0x1f, RZ ;  /* 0x0000001f16147819 */ /* 0x001fc800000006ff */
[----:B------:R0:W1:Y:S01]  /*c200*/  SYNCS.PHASECHK.TRANS64.TRYWAIT P2, [R217+URZ+0x28c30], R20 ;  /* 0x028c3014d90075a7 */ /* 0x000062000804017f */
[----:B------:R-:W-:Y:S05]  /*c210*/  @!P0 BRA `(.L_x_4965) ;  /* 0x0000000000048947 */ /* 0x000fea0003800000 */
[----:B------:R-:W-:Y:S01]  /*c220*/  BPT.TRAP 0x1 ;  /* 0x000000040000795c */ /* 0x000fe20000300000 */
.L_x_4965:
[----:B------:R-:W2:Y:S01]  /*c230*/  LDC R13, c[0x0][0x448] ;  /* 0x00011200ff0d7b82 */ /* 0x000ea20000000800 */
[----:B------:R-:W-:Y:S01]  /*c240*/  BSSY B2, `(.L_x_4966) ;  /* 0x000000a000027945 */ /* 0x000fe20003800000 */
[----:B--2---:R-:W-:Y:S01]  /*c250*/  ISETP.NE.AND P3, PT, R13, 0x1, PT ;  /* 0x000000010d00780c */ /* 0x004fe20003f65270 */
[----:B------:R-:W-:-:S12]  /*c260*/  IMAD.IADD R13, R204, 0x1, R195 ;  /* 0x00000001cc0d7824 */ /* 0x000fd800078e02c3 */
[----:B------:R-:W2:Y:S08]  /*c270*/  @P3 LDC R15, c[0x0][0x44c] ;  /* 0x00011300ff0f3b82 */ /* 0x000eb00000000800 */
[----:B------:R-:W3:Y:S01]  /*c280*/  @P3 LDC R14, c[0x0][0x450] ;  /* 0x00011400ff0e3b82 */ /* 0x000ee20000000800 */
[----:B--2---:R-:W-:-:S05]  /*c290*/  @P3 IMAD.HI.U32 R15, R13, R15, RZ ;  /* 0x0000000f0d0f3227 */ /* 0x004fca00078e00ff */
[----:B---3--:R-:W-:Y:S01]  /*c2a0*/  @P3 SHF.R.U32.HI R13, RZ, R14, R15 ;  /* 0x0000000eff0d3219 */ /* 0x008fe2000001160f */
[----:B-1----:R-:W-:Y:S06]  /*c2b0*/  @P2 BRA `(.L_x_4967) ;  /* 0x0000000000082947 */ /* 0x002fec0003800000 */
[----:B------:R-:W1:Y:S02]  /*c2c0*/  SYNCS.PHASECHK.TRANS64.TRYWAIT P2, [R217+URZ+0x28c30], R20 ;  /* 0x028c3014d90075a7 */ /* 0x000e64000804017f */
[----:B-1----:R-:W-:Y:S05]  /*c2d0*/  @!P2 BRA `(.L_x_4968) ;  /* 0x0000013800aca947 */ /* 0x002fea0003800000 */
.L_x_4967:
[----:B------:R-:W-:Y:S05]  /*c2e0*/  BSYNC B2 ;  /* 0x0000000000027941 */ /* 0x000fea0003800000 */
.L_x_4966:
[----:B------:R-:W-:Y:S01]  /*c2f0*/  IMAD.MOV.U32 R14, RZ, RZ, -0x40 ;  /* 0xffffffc0ff0e7424 */ /* 0x000fe200078e00ff */
[----:B------:R-:W-:Y:S01]  /*c300*/  R2UR UR4, R4 ;  /* 0x00000000040472ca */ /* 0x000fe200000e0000 */
[----:B------:R-:W-:Y:S01]  /*c310*/  IMAD R154, R18, 0x200, R12 ;  /* 0x00000200129a7824 */ /* 0x000fe200078e020c */
[----:B------:R-:W-:Y:S01]  /*c320*/  R2UR UR5, R5 ;  /* 0x00000000050572ca */ /* 0x000fe200000e0000 */
[----:B------:R-:W-:Y:S01]  /*c330*/  IMAD R14, R216, R14, 0x1 ;  /* 0x00000001d80e7424 */ /* 0x000fe200078e020e */
[----:B------:R-:W-:Y:S01]  /*c340*/  R2UR UR8, R10 ;  /* 0x000000000a0872ca */ /* 0x000fe200000e0000 */
[----:B------:R-:W-:Y:S01]  /*c350*/  IMAD.MOV.U32 R155, RZ, RZ, 0x40000040 ;  /* 0x40000040ff9b7424 */ /* 0x000fe200078e00ff */
[C---:B------:R-:W-:Y:S01]  /*c360*/  R2UR UR6, R154.reuse ;  /* 0x000000009a0672ca */ /* 0x040fe200000e0000 */
[----:B------:R-:W-:Y:S01]  /*c370*/  VIADD R152, R154, 0x2 ;  /* 0x000000029a987836 */ /* 0x000fe20000000000 */
[----:B------:R-:W-:Y:S01]  /*c380*/  IADD3 R14, R196, R14, -R203 ;  /* 0x0000000ec40e7210 */ /* 0x000fe20007ffe8cb */
[----:B------:R-:W-:Y:S01]  /*c390*/  IMAD.MOV.U32 R153, RZ, RZ, 0x40000040 ;  /* 0x40000040ff997424 */ /* 0x000fe200078e00ff */
[----:B------:R-:W-:Y:S01]  /*c3a0*/  R2UR UR7, R155 ;  /* 0x000000009b0772ca */ /* 0x000fe200000e0000 */
[----:B------:R-:W2:Y:S01]  /*c3b0*/  SHFL.IDX PT, R228, R13, RZ, 0x1c1f ;  /* 0x001c1fff0de47589 */ /* 0x000ea200000e0000 */
[----:B------:R-:W-:Y:S01]  /*c3c0*/  R2UR UR10, R152 ;  /* 0x00000000980a72ca */ /* 0x000fe200000e0000 */
[----:B------:R-:W-:Y:S01]  /*c3d0*/  IMAD.IADD R15, R14, 0x1, -R194 ;  /* 0x000000010e0f7824 */ /* 0x000fe200078e0ac2 */
[----:B------:R-:W-:Y:S01]  /*c3e0*/  R2UR UR11, R153 ;  /* 0x00000000990b72ca */ /* 0x000fe200000e0000 */
[C---:B------:R-:W-:Y:S01]  /*c3f0*/  VIADD R14, R154.reuse, 0x4 ;  /* 0x000000049a0e7836 */ /* 0x040fe20000000000 */
[----:B------:R-:W-:Y:S01]  /*c400*/  R2UR UR19, R155 ;  /* 0x000000009b1372ca */ /* 0x000fe200000e0000 */
[----:B------:R-:W-:Y:S01]  /*c410*/  VIADD R154, R154, 0x6 ;  /* 0x000000069a9a7836 */ /* 0x000fe20000000000 */
[----:B------:R-:W-:Y:S01]  /*c420*/  R2UR UR9, R11 ;  /* 0x000000000b0972ca */ /* 0x000fe200000e0000 */
[----:B------:R-:W3:Y:S01]  /*c430*/  SHFL.IDX PT, R13, R13, 0x1, 0x1c1f ;  /* 0x003c1f000d0d7f89 */ /* 0x000ee200000e0000 */
        /* <DEDUP_REMOVED lines=8> */
[----:B------:R-:W-:Y:S01]  /*c4c0*/  LOP3.LUT R19, R19, 0xdfffffff, RZ, 0xc0, !PT ;  /* 0xdfffffff13137812 */ /* 0x000fe200078ec0ff */
[----:B--2---:R-:W-:-:S03]  /*c4d0*/  IMAD.IADD R228, R15, 0x1, R228 ;  /* 0x000000010fe47824 */ /* 0x004fc600078e02e4 */
[----:B------:R-:W-:-:S04]  /*c4e0*/  @P1 LOP3.LUT R19, R19, 0x20000000, RZ, 0xfc, !PT ;  /* 0x2000000013131812 */ /* 0x000fc800078efcff */
[----:B------:R-:W-:Y:S01]  /*c4f0*/  LOP3.LUT R19, R19, 0xefffffff, RZ, 0xc0, !PT ;  /* 0xefffffff13137812 */ /* 0x000fe200078ec0ff */
[----:B---3--:R-:W-:Y:S02]  /*c500*/  IMAD.IADD R13, R15, 0x1, R13 ;  /* 0x000000010f0d7824 */ /* 0x008fe400078e020d */
[----:B------:R-:W-:Y:S01]  /*c510*/  IMAD.MOV.U32 R15, RZ, RZ, 0x40000040 ;  /* 0x40000040ff0f7424 */ /* 0x000fe200078e00ff */
[----:B------:R-:W-:Y:S02]  /*c520*/  @P0 LOP3.LUT R19, R19, 0x10000000, RZ, 0xfc, !PT ;  /* 0x1000000013130812 */ /* 0x000fe400078efcff */
[----:B------:R-:W-:Y:S02]  /*c530*/  ISETP.GT.AND P1, PT, R13, 0x21, PT ;  /* 0x000000210d00780c */ /* 0x000fe40003f24270 */
[----:B------:R-:W-:Y:S02]  /*c540*/  R2UR UR15, R15 ;  /* 0x000000000f0f72ca */ /* 0x000fe400000e0000 */
[----:B------:R-:W-:-:S02]  /*c550*/  ISETP.GT.AND P0, PT, R13, 0x28, PT ;  /* 0x000000280d00780c */ /* 0x000fc40003f04270 */
[----:B------:R-:W-:Y:S02]  /*c560*/  LOP3.LUT R19, R19, 0xbfffffff, RZ, 0xc0, !PT ;  /* 0xbfffffff13137812 */ /* 0x000fe400078ec0ff */
[C---:B------:R-:W-:Y:S02]  /*c570*/  ISETP.GT.AND P2, PT, R13.reuse, 0x29, PT ;  /* 0x000000290d00780c */ /* 0x040fe40003f44270 */
[C---:B------:R-:W-:Y:S02]  /*c580*/  ISETP.GT.AND P3, PT, R13.reuse, 0x30, PT ;  /* 0x000000300d00780c */ /* 0x040fe40003f64270 */
[----:B------:R-:W-:Y:S02]  /*c590*/  ISETP.GT.AND P4, PT, R13, 0x31, PT ;  /* 0x000000310d00780c */ /* 0x000fe40003f84270 */
[----:B------:R-:W-:Y:S02]  /*c5a0*/  @P1 LOP3.LUT R19, R19, 0x40000000, RZ, 0xfc, !PT ;  /* 0x4000000013131812 */ /* 0x000fe400078efcff */
[----:B------:R-:W-:-:S02]  /*c5b0*/  ISETP.GT.AND P1, PT, R228, 0x1, PT ;  /* 0x00000001e400780c */ /* 0x000fc40003f24270 */
[----:B------:R-:W-:Y:S02]  /*c5c0*/  LOP3.LUT R19, R19, 0x7fffffff, RZ, 0xc0, !PT ;  /* 0x7fffffff13137812 */ /* 0x000fe400078ec0ff */
[----:B------:R-:W-:Y:S02]  /*c5d0*/  ISETP.GT.AND P5, PT, R13, 0x38, PT ;  /* 0x000000380d00780c */ /* 0x000fe40003fa4270 */
[----:B------:R-:W-:Y:S02]  /*c5e0*/  @P0 LOP3.LUT R19, R19, 0x80000000, RZ, 0xfc, !PT ;  /* 0x8000000013130812 */ /* 0x000fe400078efcff */
[----:B------:R-:W-:Y:S02]  /*c5f0*/  ISETP.GT.AND P0, PT, R228, RZ, PT ;  /* 0x000000ffe400720c */ /* 0x000fe40003f04270 */
[----:B------:R-:W-:Y:S01]  /*c600*/  ISETP.GT.AND P6, PT, R13, 0x39, PT ;  /* 0x000000390d00780c */ /* 0x000fe20003fc4270 */
        /* <DEDUP_REMOVED lines=35> */
[----:B------:R-:W-:Y:S01]  /*c840*/  ISETP.GT.AND P0, PT, R228, 0x8, PT ;  /* 0x00000008e400780c */ /* 0x000fe20003f04270 */
[----:B------:R-:W-:Y:S01]  /*c850*/  FMUL.FTZ R174, R174, UR44 ;  /* 0x0000002caeae7c20 */ /* 0x000fe20008410000 */
[----:B------:R-:W-:Y:S01]  /*c860*/  FMUL.FTZ R175, R175, UR44 ;  /* 0x0000002cafaf7c20 */ /* 0x000fe20008410000 */
[----:B------:R-:W-:Y:S01]  /*c870*/  FMUL.FTZ R178, R178, UR44 ;  /* 0x0000002cb2b27c20 */ /* 0x000fe20008410000 */
[----:B------:R-:W-:Y:S01]  /*c880*/  FMUL.FTZ R179, R179, UR44 ;  /* 0x0000002cb3b37c20 */ /* 0x000fe20008410000 */
[----:B------:R-:W2:Y:S01]  /*c890*/  MUFU.TANH R157, R157 ;  /* 0x0000009d009d7308 */ /* 0x000ea20000002400 */
[----:B---3--:R-:W-:Y:S01]  /*c8a0*/  FSEL R233, R153, -INF , P1 ;  /* 0xff80000099e97808 */ /* 0x008fe20000800000 */
[----:B------:R-:W-:Y:S01]  /*c8b0*/  FMUL.FTZ R182, R182, UR44 ;  /* 0x0000002cb6b67c20 */ /* 0x000fe20008410000 */
[----:B------:R-:W-:Y:S01]  /*c8c0*/  ISETP.GT.AND P1, PT, R228, 0x9, PT ;  /* 0x00000009e400780c */ /* 0x000fe20003f24270 */
[----:B------:R-:W-:Y:S01]  /*c8d0*/  FMUL.FTZ R183, R183, UR44 ;  /* 0x0000002cb7b77c20 */ /* 0x000fe20008410000 */
[----:B------:R-:W-:-:S03]  /*c8e0*/  FMUL.FTZ R173, R173, UR44 ;  /* 0x0000002cadad7c20 */ /* 0x000fc60008410000 */
[----:B------:R-:W3:Y:S01]  /*c8f0*/  MUFU.TANH R160, R160 ;  /* 0x000000a000a07308 */ /* 0x000ee20000002400 */
[----:B----4-:R-:W-:Y:S02]  /*c900*/  FSEL R156, R156, -INF , P0 ;  /* 0xff8000009c9c7808 */ /* 0x010fe40000000000 */
[----:B------:R-:W-:-:S05]  /*c910*/  ISETP.GT.AND P0, PT, R228, 0x10, PT ;  /* 0x00000010e400780c */ /* 0x000fca0003f04270 */
[----:B------:R-:W4:Y:S01]  /*c920*/  MUFU.TANH R161, R161 ;  /* 0x000000a100a17308 */ /* 0x000f220000002400 */
[----:B--2---:R-:W-:Y:S02]  /*c930*/  FSEL R157, R157, -INF , P1 ;  /* 0xff8000009d9d7808 */ /* 0x004fe40000800000 */
[----:B------:R-:W-:-:S05]  /*c940*/  ISETP.GT.AND P1, PT, R228, 0x11, PT ;  /* 0x00000011e400780c */ /* 0x000fca0003f24270 */
[----:B------:R-:W2:Y:S01]  /*c950*/  MUFU.TANH R164, R164 ;  /* 0x000000a400a47308 */ /* 0x000ea20000002400 */
[----:B---3--:R-:W-:Y:S02]  /*c960*/  FSEL R160, R160, -INF , P0 ;  /* 0xff800000a0a07808 */ /* 0x008fe40000000000 */
[----:B------:R-:W-:-:S05]  /*c970*/  ISETP.GT.AND P0, PT, R228, 0x18, PT ;  /* 0x00000018e400780c */ /* 0x000fca0003f04270 */
        /* <DEDUP_REMOVED lines=14> */
[----:B------:R-:W-:-:S05]  /*ca60*/  ISETP.GT.AND P1, PT, R13, RZ, PT ;  /* 0x000000ff0d00720c */ /* 0x000fca0003f24270 */
        /* <DEDUP_REMOVED lines=23> */
[----:B------:R-:W-:Y:S02]  /*cbe0*/  ISETP.GT.AND P1, PT, R13, 0x20, PT ;  /* 0x000000200d00780c */ /* 0x000fe40003f24270 */
[----:B------:R-:W-:-:S03]  /*cbf0*/  FMNMX.FTZ R13, R14, R227, !PT ;  /* 0x000000e30e0d7209 */ /* 0x000fc60007810000 */
[----:B------:R-:W4:Y:S01]  /*cc00*/  MUFU.TANH R167, R171 ;  /* 0x000000ab00a77308 */ /* 0x000f220000002400 */
[----:B------:R-:W-:Y:S02]  /*cc10*/  FMNMX.FTZ R13, R153, R13, !PT ;  /* 0x0000000d990d7209 */ /* 0x000fe40007810000 */
[----:B--2---:R-:W-:Y:S02]  /*cc20*/  FSEL R163, R163, -INF , P0 ;  /* 0xff800000a3a37808 */ /* 0x004fe40000000000 */
[----:B------:R-:W-:Y:S02]  /*cc30*/  FMNMX.FTZ R13, R154, R13, !PT ;  /* 0x0000000d9a0d7209 */ /* 0x000fe40007810000 */
[----:B------:R-:W-:Y:S01]  /*cc40*/  LOP3.LUT P0, RZ, R19, 0x80000000, RZ, 0xc0, !PT ;  /* 0x8000000013ff7812 */ /* 0x000fe2000780c0ff */
[----:B------:R-:W2:Y:S01]  /*cc50*/  MUFU.TANH R170, R174 ;  /* 0x000000ae00aa7308 */ /* 0x000ea20000002400 */
[----:B------:R-:W-:Y:S02]  /*cc60*/  FMNMX.FTZ R13, R155, R13, !PT ;  /* 0x0000000d9b0d7209 */ /* 0x000fe40007810000 */
[----:B---3--:R-:W-:-:S02]  /*cc70*/  FSEL R166, R166, -INF , P1 ;  /* 0xff800000a6a67808 */ /* 0x008fc40000800000 */
[----:B------:R-:W-:Y:S02]  /*cc80*/  FMNMX.FTZ R13, R158, R13, !PT ;  /* 0x0000000d9e0d7209 */ /* 0x000fe40007810000 */
[----:B------:R-:W-:Y:S01]  /*cc90*/  LOP3.LUT P1, RZ, R19, 0x40000000, RZ, 0xc0, !PT ;  /* 0x4000000013ff7812 */ /* 0x000fe2000782c0ff */
[----:B------:R-:W3:Y:S01]  /*cca0*/  MUFU.TANH R171, R175 ;  /* 0x000000af00ab7308 */ /* 0x000ee20000002400 */
[----:B------:R-:W-:Y:S02]  /*ccb0*/  FMNMX.FTZ R13, R159, R13, !PT ;  /* 0x0000000d9f0d7209 */ /* 0x000fe40007810000 */
[----:B----4-:R-:W-:Y:S02]  /*ccc0*/  FSEL R167, R167, -INF , P1 ;  /* 0xff800000a7a77808 */ /* 0x010fe40000800000 */
[----:B------:R-:W-:Y:S02]  /*ccd0*/  FMNMX.FTZ R13, R162, R13, !PT ;  /* 0x0000000da20d7209 */ /* 0x000fe40007810000 */
[----:B------:R-:W-:Y:S01]  /*cce0*/  LOP3.LUT P1, RZ, R19, 0x20000000, RZ, 0xc0, !PT ;  /* 0x2000000013ff7812 */ /* 0x000fe2000782c0ff */
[----:B------:R-:W4:Y:S01]  /*ccf0*/  MUFU.TANH R174, R178 ;  /* 0x000000b200ae7308 */ /* 0x000f220000002400 */
[----:B------:R-:W-:-:S02]  /*cd00*/  FMNMX.FTZ R13, R163, R13, !PT ;  /* 0x0000000da30d7209 */ /* 0x000fc40007810000 */
[----:B--2---:R-:W-:Y:S02]  /*cd10*/  FSEL R170, R170, -INF , P0 ;  /* 0xff800000aaaa7808 */ /* 0x004fe40000000000 */
[----:B------:R-:W-:Y:S02]  /*cd20*/  FMNMX.FTZ R13, R166, R13, !PT ;  /* 0x0000000da60d7209 */ /* 0x000fe40007810000 */
[----:B------:R-:W-:Y:S01]  /*cd30*/  LOP3.LUT P0, RZ, R19, 0x10000000, RZ, 0xc0, !PT ;  /* 0x1000000013ff7812 */ /* 0x000fe2000780c0ff */
[----:B------:R-:W2:Y:S01]  /*cd40*/  MUFU.TANH R175, R179 ;  /* 0x000000b300af7308 */ /* 0x000ea20000002400 */
[----:B------:R-:W-:Y:S02]  /*cd50*/  FMNMX.FTZ R13, R167, R13, !PT ;  /* 0x0000000da70d7209 */ /* 0x000fe40007810000 */
[----:B---3--:R-:W-:Y:S02]  /*cd60*/  FSEL R171, R171, -INF , P2 ;  /* 0xff800000abab7808 */ /* 0x008fe40001000000 */
[----:B------:R-:W-:-:S03]  /*cd70*/  FMNMX.FTZ R13, R170, R13, !PT ;  /* 0x0000000daa0d7209 */ /* 0x000fc60007810000 */
[----:B------:R-:W3:Y:S01]  /*cd80*/  MUFU.TANH R178, R182 ;  /* 0x000000b600b27308 */ /* 0x000ee20000002400 */
[----:B----4-:R-:W-:Y:S02]  /*cd90*/  FSEL R174, R174, -INF , P3 ;  /* 0xff800000aeae7808 */ /* 0x010fe40001800000 */
[----:B------:R-:W-:Y:S02]  /*cda0*/  FMNMX.FTZ R13, R171, R13, !PT ;  /* 0x0000000dab0d7209 */ /* 0x000fe40007810000 */
[----:B------:R-:W-:Y:S02]  /*cdb0*/  ISETP.GT.AND P3, PT, R228, 0x29, PT ;  /* 0x00000029e400780c */ /* 0x000fe40003f64270 */
[----:B------:R-:W-:Y:S01]  /*cdc0*/  FMNMX.FTZ R13, R174, R13, !PT ;  /* 0x0000000dae0d7209 */ /* 0x000fe20007810000 */
[----:B------:R-:W4:Y:S01]  /*cdd0*/  MUFU.TANH R179, R183 ;  /* 0x000000b700b37308 */ /* 0x000f220000002400 */
[----:B--2---:R-:W-:Y:S02]  /*cde0*/  FSEL R175, R175, -INF , P4 ;  /* 0xff800000afaf7808 */ /* 0x004fe40002000000 */
[----:B------:R-:W-:-:S02]  /*cdf0*/  ISETP.GT.AND P4, PT, R228, 0x30, PT ;  /* 0x00000030e400780c */ /* 0x000fc40003f84270 */
[----:B------:R-:W-:-:S03]  /*ce00*/  FMNMX.FTZ R13, R175, R13, !PT ;  /* 0x0000000daf0d7209 */ /* 0x000fc60007810000 */
[----:B------:R-:W2:Y:S01]  /*ce10*/  MUFU.TANH R173, R173 ;  /* 0x000000ad00ad7308 */ /* 0x000ea20000002400 */
[----:B---3--:R-:W-:-:S04]  /*ce20*/  FSEL R178, R178, -INF , P5 ;  /* 0xff800000b2b27808 */ /* 0x008fc80002800000 */
[----:B------:R-:W-:Y:S02]  /*ce30*/  FMNMX.FTZ R13, R178, R13, !PT ;  /* 0x0000000db20d7209 */ /* 0x000fe40007810000 */
[----:B----4-:R-:W-:-:S04]  /*ce40*/  FSEL R179, R179, -INF , P6 ;  /* 0xff800000b3b37808 */ /* 0x010fc80003000000 */
[----:B------:R-:W-:Y:S02]  /*ce50*/  FMNMX.FTZ R13, R179, R13, !PT ;  /* 0x0000000db30d7209 */ /* 0x000fe40007810000 */
[----:B--2---:R-:W-:-:S03]  /*ce60*/  FSEL R173, R173, -INF , P3 ;  /* 0xff800000adad7808 */ /* 0x004fc60001800000 */
[----:B------:R-:W2:Y:S01]  /*ce70*/  SHFL.BFLY PT, R15, R13, 0x2, 0x1f ;  /* 0x0c401f000d0f7f89 */ /* 0x000ea200000e0000 */
[----:B------:R-:W-:Y:S02]  /*ce80*/  ISETP.GT.AND P3, PT, R228, 0x31, PT ;  /* 0x00000031e400780c */ /* 0x000fe40003f64270 */
[----:B--2---:R-:W-:-:S05]  /*ce90*/  FMNMX.FTZ R15, R13, R15, !PT ;  /* 0x0000000f0d0f7209 */ /* 0x004fca0007810000 */
[----:B------:R-:W2:Y:S02]  /*cea0*/  SHFL.BFLY PT, R13, R15, 0x1, 0x1f ;  /* 0x0c201f000f0d7f89 */ /* 0x000ea400000e0000 */
[----:B--2---:R-:W-:Y:S01]  /*ceb0*/  FMNMX.FTZ R15, R15, R13, !PT ;  /* 0x0000000d0f0f7209 */ /* 0x004fe20007810000 */
[----:B------:R-:W-:-:S03]  /*cec0*/  IMAD.U32 R13, RZ, RZ, UR40 ;  /* 0x00000028ff0d7e24 */ /* 0x000fc6000f8e00ff */
[C---:B------:R-:W-:Y:S01]  /*ced0*/  FSETP.NEU.FTZ.AND P2, PT, R15.reuse, -INF , PT ;  /* 0xff8000000f00780b */ /* 0x040fe20003f5d000 */
[----:B------:R-:W-:-:S03]  /*cee0*/  FMUL.FTZ R182, R15, R13 ;  /* 0x0000000d0fb67220 */ /* 0x000fc60000410000 */
[----:B------:R-:W-:Y:S02]  /*cef0*/  FSEL R183, R15, RZ, P2 ;  /* 0x000000ff0fb77208 */ /* 0x000fe40001000000 */
[----:B------:R-:W-:Y:S02]  /*cf00*/  FSEL R182, R182, RZ, P2 ;  /* 0x000000ffb6b67208 */ /* 0x000fe40001000000 */
[----:B------:R-:W-:Y:S01]  /*cf10*/  ISETP.NE.AND P2, PT, R193, RZ, PT ;  /* 0x000000ffc100720c */ /* 0x000fe20003f45270 */
[----:B------:R-:W-:Y:S02]  /*cf20*/  FADD.FTZ R183, -R183, R227 ;  /* 0x000000e3b7b77221 */ /* 0x000fe40000010100 */
[-CC-:B------:R-:W-:Y:S01]  /*cf30*/  FFMA.FTZ R227, R170, R13.reuse, -R182.reuse ;  /* 0x0000000daae37223 */ /* 0x180fe200000108b6 */
[-CC-:B------:R-:W-:Y:S01]  /*cf40*/  FFMA.FTZ R14, R14, R13.reuse, -R182.reuse ;  /* 0x0000000d0e0e7223 */ /* 0x180fe200000108b6 */
        /* <DEDUP_REMOVED lines=16> */
[----:B------:R-:W-:Y:S01]  /*d050*/  FFMA.FTZ R179, R179, R13, -R182 ;  /* 0x0000000db3b37223 */ /* 0x000fe200000108b6 */
[----:B------:R-:W-:-:S04]  /*d060*/  @!P2 IMAD R182, R226, 0x40, R189 ;  /* 0x00000040e2b6a824 */ /* 0x000fc800078e02bd */
[----:B------:R-:W3:Y:S01]  /*d070*/  MUFU.EX2 R153, R153 ;  /* 0x0000009900997308 */ /* 0x000ee20000000800 */
[----:B------:R-:W-:-:S07]  /*d080*/  @!P2 IMAD R182, R182, 0x4, R2 ;  /* 0x00000004b6b6a824 */ /* 0x000fce00078e0202 */
[----:B------:R-:W4:Y:S01]  /*d090*/  MUFU.EX2 R154, R154 ;  /* 0x0000009a009a7308 */ /* 0x000f220000000800 */
[----:B--2---:R-:W-:Y:S01]  /*d0a0*/  FFMA.FTZ R3, R170, R3, R14 ;  /* 0x00000003aa037223 */ /* 0x004fe2000001000e */
        /* <DEDUP_REMOVED lines=9> */
[----:B------:R-:W-:-:S02]  /*d140*/  @!P1 VIADD R14, R217, 0x28c40 ;  /* 0x00028c40d90e9836 */ /* 0x000fc40000000000 */
[-C--:B------:R-:W-:Y:S01]  /*d150*/  FMUL.FTZ R38, R38, R170.reuse ;  /* 0x000000aa26267220 */ /* 0x080fe20000410000 */
[-C--:B------:R-:W-:Y:S01]  /*d160*/  FMUL.FTZ R39, R39, R170.reuse ;  /* 0x000000aa27277220 */ /* 0x080fe20000410000 */
[-C--:B------:R-:W-:Y:S01]  /*d170*/  FMUL.FTZ R42, R42, R170.reuse ;  /* 0x000000aa2a2a7220 */ /* 0x080fe20000410000 */
[-C--:B------:R-:W-:Y:S01]  /*d180*/  FMUL.FTZ R43, R43, R170.reuse ;  /* 0x000000aa2b2b7220 */ /* 0x080fe20000410000 */
[----:B------:R-:W-:Y:S01]  /*d190*/  @!P1 PRMT R14, RZ, 0x654, R14 ;  /* 0x00000654ff0e9816 */ /* 0x000fe2000000000e */
[----:B----4-:R-:W-:Y:S01]  /*d1a0*/  FADD.FTZ R3, R154, R3 ;  /* 0x000000039a037221 */ /* 0x010fe20000010000 */
[----:B------:R-:W3:Y:S01]  /*d1b0*/  MUFU.EX2 R158, R158 ;  /* 0x0000009e009e7308 */ /* 0x000ee20000000800 */
[-C--:B------:R-:W-:Y:S01]  /*d1c0*/  FMUL.FTZ R46, R46, R170.reuse ;  /* 0x000000aa2e2e7220 */ /* 0x080fe20000410000 */
[----:B------:R4:W-:Y:S01]  /*d1d0*/  @!P1 SYNCS.ARRIVE.TRANS64.RED.A1T0 RZ, [R14+URZ], RZ ;  /* 0x000000ff0eff99a7 */ /* 0x0009e2000810043f */
[----:B------:R-:W-:Y:S01]  /*d1e0*/  @!P2 STS [R182+0x28820], R170 ;  /* 0x028820aab600a388 */ /* 0x000fe20000000800 */
[-C--:B------:R-:W-:Y:S01]  /*d1f0*/  FMUL.FTZ R47, R47, R170.reuse ;  /* 0x000000aa2f2f7220 */ /* 0x080fe20000410000 */
[-C--:B------:R-:W-:Y:S01]  /*d200*/  FMUL.FTZ R50, R50, R170.reuse ;  /* 0x000000aa32327220 */ /* 0x080fe20000410000 */
[----:B------:R-:W-:Y:S01]  /*d210*/  FMUL.FTZ R51, R51, R170 ;  /* 0x000000aa33337220 */ /* 0x000fe20000410000 */
[C---:B--2---:R-:W-:Y:S01]  /*d220*/  FADD.FTZ R3, R155.reuse, R3 ;  /* 0x000000039b037221 */ /* 0x044fe20000010000 */
[----:B------:R-:W-:Y:S01]  /*d230*/  F2FP.BF16.F32.PACK_AB R155, R155, R154 ;  /* 0x0000009a9b9b723e */ /* 0x000fe200000010ff */
[----:B------:R-:W-:Y:S01]  /*d240*/  FMUL.FTZ R154, R176, UR44 ;  /* 0x0000002cb09a7c20 */ /* 0x000fe20008410000 */
[----:B----4-:R-:W-:Y:S01]  /*d250*/  FMNMX.FTZ R14, R152, R21, !PT ;  /* 0x00000015980e7209 */ /* 0x010fe20007810000 */
[----:B------:R-:W-:Y:S01]  /*d260*/  FMUL.FTZ R176, R177, UR44 ;  /* 0x0000002cb1b07c20 */ /* 0x000fe20008410000 */
[----:B------:R-:W-:Y:S01]  /*d270*/  FMUL.FTZ R177, R180, UR44 ;  /* 0x0000002cb4b17c20 */ /* 0x000fe20008410000 */
[----:B------:R-:W-:Y:S01]  /*d280*/  FMUL.FTZ R180, R181, UR44 ;  /* 0x0000002cb5b47c20 */ /* 0x000fe20008410000 */
[----:B------:R-:W-:Y:S01]  /*d290*/  FMNMX.FTZ R14, R233, R14, !PT ;  /* 0x0000000ee90e7209 */ /* 0x000fe20007810000 */
[----:B------:R-:W2:Y:S01]  /*d2a0*/  MUFU.TANH R154, R154 ;  /* 0x0000009a009a7308 */ /* 0x000ea20000002400 */
[----:B------:R-:W-:Y:S01]  /*d2b0*/  FMUL.FTZ R54, R54, R170 ;  /* 0x000000aa36367220 */ /* 0x000fe20000410000 */
[----:B---3--:R-:W-:Y:S01]  /*d2c0*/  FADD.FTZ R3, R158, R3 ;  /* 0x000000039e037221 */ /* 0x008fe20000010000 */
[----:B------:R-:W-:Y:S01]  /*d2d0*/  FMNMX.FTZ R14, R156, R14, !PT ;  /* 0x0000000e9c0e7209 */ /* 0x000fe20007810000 */
[-C--:B------:R-:W-:Y:S01]  /*d2e0*/  FMUL.FTZ R55, R55, R170.reuse ;  /* 0x000000aa37377220 */ /* 0x080fe20000410000 */
[-C--:B------:R-:W-:Y:S01]  /*d2f0*/  FMUL.FTZ R58, R58, R170.reuse ;  /* 0x000000aa3a3a7220 */ /* 0x080fe20000410000 */
[----:B------:R-:W-:Y:S01]  /*d300*/  FMUL.FTZ R59, R59, R170 ;  /* 0x000000aa3b3b7220 */ /* 0x000fe20000410000 */
[----:B------:R-:W-:Y:S01]  /*d310*/  FMNMX.FTZ R14, R157, R14, !PT ;  /* 0x0000000e9d0e7209 */ /* 0x000fe20007810000 */
[----:B------:R-:W3:Y:S01]  /*d320*/  MUFU.TANH R176, R176 ;  /* 0x000000b000b07308 */ /* 0x000ee20000002400 */
        /* <DEDUP_REMOVED lines=8> */
[----:B--2---:R-:W-:Y:S01]  /*d3b0*/  FSEL R154, R154, -INF , P4 ;  /* 0xff8000009a9a7808 */ /* 0x004fe20002000000 */
[----:B------:R-:W-:Y:S01]  /*d3c0*/  FMUL.FTZ R71, R71, R170 ;  /* 0x000000aa47477220 */ /* 0x000fe20000410000 */
[----:B------:R-:W-:Y:S01]  /*d3d0*/  FMNMX.FTZ R14, R164, R14, !PT ;  /* 0x0000000ea40e7209 */ /* 0x000fe20007810000 */
[-C--:B------:R-:W-:Y:S01]  /*d3e0*/  FMUL.FTZ R74, R74, R170.reuse ;  /* 0x000000aa4a4a7220 */ /* 0x080fe20000410000 */
[----:B------:R-:W-:Y:S01]  /*d3f0*/  ISETP.GT.AND P4, PT, R228, 0x38, PT ;  /* 0x00000038e400780c */ /* 0x000fe20003f84270 */
[----:B------:R-:W-:Y:S01]  /*d400*/  FMUL.FTZ R75, R75, R170 ;  /* 0x000000aa4b4b7220 */ /* 0x000fe20000410000 */
[----:B------:R-:W-:Y:S01]  /*d410*/  FMNMX.FTZ R14, R165, R14, !PT ;  /* 0x0000000ea50e7209 */ /* 0x000fe20007810000 */
[----:B------:R-:W2:Y:S01]  /*d420*/  MUFU.TANH R180, R180 ;  /* 0x000000b400b47308 */ /* 0x000ea20000002400 */
[----:B---3--:R-:W-:Y:S01]  /*d430*/  FSEL R176, R176, -INF , P3 ;  /* 0xff800000b0b07808 */ /* 0x008fe20001800000 */
[----:B------:R-:W-:Y:S01]  /*d440*/  FMUL.FTZ R78, R78, R170 ;  /* 0x000000aa4e4e7220 */ /* 0x000fe20000410000 */
[----:B------:R-:W-:Y:S01]  /*d450*/  FMNMX.FTZ R14, R168, R14, !PT ;  /* 0x0000000ea80e7209 */ /* 0x000fe20007810000 */
[-C--:B------:R-:W-:Y:S01]  /*d460*/  FMUL.FTZ R79, R79, R170.reuse ;  /* 0x000000aa4f4f7220 */ /* 0x080fe20000410000 */
[----:B------:R-:W-:Y:S01]  /*d470*/  ISETP.GT.AND P3, PT, R228, 0x39, PT ;  /* 0x00000039e400780c */ /* 0x000fe20003f64270 */
[----:B------:R-:W-:Y:S01]  /*d480*/  FMUL.FTZ R82, R82, R170 ;  /* 0x000000aa52527220 */ /* 0x000fe20000410000 */
[----:B------:R-:W-:Y:S01]  /*d490*/  FMNMX.FTZ R14, R169, R14, !PT ;  /* 0x0000000ea90e7209 */ /* 0x000fe20007810000 */
[----:B------:R-:W3:Y:S01]  /*d4a0*/  MUFU.EX2 R159, R159 ;  /* 0x0000009f009f7308 */ /* 0x000ee20000000800 */
[----:B----4-:R-:W-:Y:S01]  /*d4b0*/  FSEL R177, R177, -INF , P4 ;  /* 0xff800000b1b17808 */ /* 0x010fe20002000000 */
[----:B------:R-:W-:Y:S01]  /*d4c0*/  FMUL.FTZ R83, R83, R170 ;  /* 0x000000aa53537220 */ /* 0x000fe20000410000 */
[----:B------:R-:W-:Y:S01]  /*d4d0*/  FMNMX.FTZ R14, R172, R14, !PT ;  /* 0x0000000eac0e7209 */ /* 0x000fe20007810000 */
[-C--:B------:R-:W-:Y:S01]  /*d4e0*/  FMUL.FTZ R86, R86, R170.reuse ;  /* 0x000000aa56567220 */ /* 0x080fe20000410000 */
[-C--:B------:R-:W-:Y:S01]  /*d4f0*/  FMUL.FTZ R87, R87, R170.reuse ;  /* 0x000000aa57577220 */ /* 0x080fe20000410000 */
[----:B------:R-:W-:Y:S01]  /*d500*/  FMUL.FTZ R90, R90, R170 ;  /* 0x000000aa5a5a7220 */ /* 0x000fe20000410000 */
[----:B------:R-:W-:Y:S01]  /*d510*/  FMNMX.FTZ R14, R173, R14, !PT ;  /* 0x0000000ead0e7209 */ /* 0x000fe20007810000 */
[----:B------:R-:W4:Y:S01]  /*d520*/  MUFU.EX2 R162, R162 ;  /* 0x000000a200a27308 */ /* 0x000f220000000800 */
[----:B--2---:R-:W-:Y:S01]  /*d530*/  FSEL R180, R180, -INF , P3 ;  /* 0xff800000b4b47808 */ /* 0x004fe20001800000 */
        /* <DEDUP_REMOVED lines=14> */
[----:B------:R-:W-:Y:S01]  /*d620*/  MUFU.EX2 R167, R167 ;  /* 0x000000a700a77308 */ /* 0x000fe20000000800 */
[----:B----4-:R-:W-:Y:S01]  /*d630*/  FADD.FTZ R3, R162, R3 ;  /* 0x00000003a2037221 */ /* 0x010fe20000010000 */
[-C--:B------:R-:W-:Y:S01]  /*d640*/  FMUL.FTZ R107, R107, R170.reuse ;  /* 0x000000aa6b6b7220 */ /* 0x080fe20000410000 */
[-C--:B------:R-:W-:Y:S01]  /*d650*/  FMUL.FTZ R110, R110, R170.reuse ;  /* 0x000000aa6e6e7220 */ /* 0x080fe20000410000 */
[----:B------:R-:W2:Y:S01]  /*d660*/  SHFL.BFLY PT, R181, R14, 0x2, 0x1f ;  /* 0x0c401f000eb57f89 */ /* 0x000ea200000e0000 */
        /* <DEDUP_REMOVED lines=23> */
[----:B--2---:R-:W-:Y:S01]  /*d7e0*/  FMNMX.FTZ R14, R14, R181, !PT ;  /* 0x000000b50e0e7209 */ /* 0x004fe20007810000 */
[----:B------:R-:W-:-:S03]  /*d7f0*/  FMUL.FTZ R151, R151, R170 ;  /* 0x000000aa97977220 */ /* 0x000fc60000410000 */
[----:B------:R-:W-:Y:S01]  /*d800*/  MUFU.EX2 R178, R178 ;  /* 0x000000b200b27308 */ /* 0x000fe20000000800 */
[----:B------:R-:W2:Y:S02]  /*d810*/  SHFL.BFLY PT, R181, R14, 0x1, 0x1f ;  /* 0x0c201f000eb57f89 */ /* 0x000ea400000e0000 */
[----:B--2---:R-:W-:-:S05]  /*d820*/  FMNMX.FTZ R14, R14, R181, !PT ;  /* 0x000000b50e0e7209 */ /* 0x004fca0007810000 */
[----:B------:R2:W-:Y:S01]  /*d830*/  MUFU.EX2 R181, R163 ;  /* 0x000000a300b57308 */ /* 0x0005e20000000800 */
[----:B------:R-:W-:-:S04]  /*d840*/  FSETP.NEU.FTZ.AND P3, PT, R14, -INF , PT ;  /* 0xff8000000e00780b */ /* 0x000fc80003f7d000 */
[----:B--2---:R-:W-:-:S05]  /*d850*/  FSEL R163, R14, RZ, P3 ;  /* 0x000000ff0ea37208 */ /* 0x004fca0001800000 */
[----:B------:R-:W-:-:S04]  /*d860*/  FADD.FTZ R163, -R163, R21 ;  /* 0x00000015a3a37221 */ /* 0x000fc80000010100 */
[----:B------:R-:W-:Y:S02]  /*d870*/  FMUL.FTZ R21, R163, R13 ;  /* 0x0000000da3157220 */ /* 0x000fe40000410000 */
[----:B------:R-:W-:Y:S08]  /*d880*/  MUFU.EX2 R163, R227 ;  /* 0x000000e300a37308 */ /* 0x000ff00000000800 */
[----:B------:R-:W2:Y:S02]  /*d890*/  MUFU.EX2 R21, R21 ;  /* 0x0000001500157308 */ /* 0x000ea40000000800 */
        /* <DEDUP_REMOVED lines=10> */
[----:B--2---:R-:W-:Y:S01]  /*d940*/  FMUL.FTZ R182, R14, R13 ;  /* 0x0000000d0eb67220 */ /* 0x004fe20000410000 */
[-C--:B------:R-:W-:Y:S01]  /*d950*/  FMUL.FTZ R41, R41, R21.reuse ;  /* 0x0000001529297220 */ /* 0x080fe20000410000 */
[-C--:B------:R-:W-:Y:S01]  /*d960*/  FMUL.FTZ R44, R44, R21.reuse ;  /* 0x000000152c2c7220 */ /* 0x080fe20000410000 */
[-C--:B------:R-:W-:Y:S01]  /*d970*/  FMUL.FTZ R45, R45, R21.reuse ;  /* 0x000000152d2d7220 */ /* 0x080fe20000410000 */
[-C--:B------:R-:W-:Y:S01]  /*d980*/  FMUL.FTZ R48, R48, R21.reuse ;  /* 0x0000001530307220 */ /* 0x080fe20000410000 */
[----:B------:R-:W-:Y:S01]  /*d990*/  FSEL R182, R182, RZ, P3 ;  /* 0x000000ffb6b67208 */ /* 0x000fe20001800000 */
[-C--:B------:R-:W-:Y:S01]  /*d9a0*/  FMUL.FTZ R49, R49, R21.reuse ;  /* 0x0000001531317220 */ /* 0x080fe20000410000 */
[-C--:B------:R-:W-:Y:S01]  /*d9b0*/  FMUL.FTZ R52, R52, R21.reuse ;  /* 0x0000001534347220 */ /* 0x080fe20000410000 */
[-C--:B------:R-:W-:Y:S01]  /*d9c0*/  FMUL.FTZ R53, R53, R21.reuse ;  /* 0x0000001535357220 */ /* 0x080fe20000410000 */
[----:B------:R-:W-:Y:S01]  /*d9d0*/  FMUL.FTZ R56, R56, R21 ;  /* 0x0000001538387220 */ /* 0x000fe20000410000 */
        /* <DEDUP_REMOVED lines=17> */
[----:B------:R-:W-:Y:S01]  /*daf0*/  FFMA.FTZ R180, R180, R13, -R182 ;  /* 0x0000000db4b47223 */ /* 0x000fe200000108b6 */
        /* <DEDUP_REMOVED lines=21> */
[----:B-----5:R-:W-:Y:S01]  /*dc50*/  F2FP.BF16.F32.PACK_AB R157, R159, R158 ;  /* 0x0000009e9f9d723e */ /* 0x020fe200000010ff */
[----:B--2---:R-:W-:Y:S01]  /*dc60*/  FFMA.FTZ R158, R21, R0, R152 ;  /* 0x00000000159e7223 */ /* 0x004fe20000010098 */
[C---:B------:R-:W-:Y:S01]  /*dc70*/  FADD.FTZ R0, R181.reuse, R3 ;  /* 0x00000003b5007221 */ /* 0x040fe20000010000 */
[----:B------:R-:W-:Y:S01]  /*dc80*/  F2FP.BF16.F32.PACK_AB R159, R181, R162 ;  /* 0x000000a2b59f723e */ /* 0x000fe200000010ff */
[-C--:B------:R-:W-:Y:S01]  /*dc90*/  FMUL.FTZ R93, R93, R21.reuse ;  /* 0x000000155d5d7220 */ /* 0x080fe20000410000 */
[C---:B---3--:R-:W-:Y:S01]  /*dca0*/  FADD.FTZ R158, R233.reuse, R158 ;  /* 0x0000009ee99e7221 */ /* 0x048fe20000010000 */
[----:B------:R-:W-:Y:S01]  /*dcb0*/  F2FP.BF16.F32.PACK_AB R152, R233, R152 ;  /* 0x00000098e998723e */ /* 0x000fe200000010ff */
[----:B------:R-:W2:Y:S01]  /*dcc0*/  MUFU.EX2 R161, R161 ;  /* 0x000000a100a17308 */ /* 0x000ea20000000800 */
[-C--:B------:R-:W-:Y:S01]  /*dcd0*/  FMUL.FTZ R96, R96, R21.reuse ;  /* 0x0000001560607220 */ /* 0x080fe20000410000 */
[----:B----4-:R-:W-:Y:S01]  /*dce0*/  FADD.FTZ R158, R156, R158 ;  /* 0x0000009e9c9e7221 */ /* 0x010fe20000010000 */
[-C--:B------:R-:W-:Y:S01]  /*dcf0*/  FMUL.FTZ R97, R97, R21.reuse ;  /* 0x0000001561617220 */ /* 0x080fe20000410000 */
[-C--:B------:R-:W-:Y:S01]  /*dd00*/  FMUL.FTZ R100, R100, R21.reuse ;  /* 0x0000001564647220 */ /* 0x080fe20000410000 */
[-C--:B------:R-:W-:Y:S01]  /*dd10*/  FMUL.FTZ R101, R101, R21.reuse ;  /* 0x0000001565657220 */ /* 0x080fe20000410000 */
[----:B0-----:R-:W-:Y:S01]  /*dd20*/  FADD.FTZ R158, R182, R158 ;  /* 0x0000009eb69e7221 */ /* 0x001fe20000010000 */
[-C--:B------:R-:W-:Y:S01]  /*dd30*/  FMUL.FTZ R104, R104, R21.reuse ;  /* 0x0000001568687220 */ /* 0x080fe20000410000 */
[----:B------:R-:W0:Y:S01]  /*dd40*/  MUFU.EX2 R164, R164 ;  /* 0x000000a400a47308 */ /* 0x000e220000000800 */
[-C--:B------:R-:W-:Y:S01]  /*dd50*/  FMUL.FTZ R105, R105, R21.reuse ;  /* 0x0000001569697220 */ /* 0x080fe20000410000 */
[----:B-1----:R-:W-:Y:S01]  /*dd60*/  FADD.FTZ R158, R160, R158 ;  /* 0x0000009ea09e7221 */ /* 0x002fe20000010000 */
        /* <DEDUP_REMOVED lines=26> */
[----:B------:R-:W-:-:S03]  /*df10*/  FMUL.FTZ R149, R149, R21 ;  /* 0x0000001595957220 */ /* 0x000fc60000410000 */
[----:B------:R-:W3:Y:S08]  /*df20*/  MUFU.EX2 R172, R172 ;  /* 0x000000ac00ac7308 */ /* 0x000ef00000000800 */
[----:B------:R4:W-:Y:S08]  /*df30*/  MUFU.EX2 R3, R154 ;  /* 0x0000009a00037308 */ /* 0x0009f00000000800 */
[----:B------:R-:W5:Y:S01]  /*df40*/  MUFU.EX2 R162, R173 ;  /* 0x000000ad00a27308 */ /* 0x000f620000000800 */
[----:B----4-:R-:W-:Y:S01]  /*df50*/  F2FP.BF16.F32.PACK_AB R154, R182, R156 ;  /* 0x0000009cb69a723e */ /* 0x010fe200000010ff */
[----:B------:R-:W-:Y:S01]  /*df60*/  BAR.SYNC.DEFER_BLOCKING 0xf, 0x100 ;  /* 0x03c4000000007b1d */ /* 0x000fe20000010000 */
[----:B------:R-:W-:Y:S01]  /*df70*/  F2FP.BF16.F32.PACK_AB R156, R161, R160 ;  /* 0x000000a0a19c723e */ /* 0x000fe200000010ff */
[C---:B-1----:R-:W-:Y:S01]  /*df80*/  FADD.FTZ R160, R165.reuse, R158 ;  /* 0x0000009ea5a07221 */ /* 0x042fe20000010000 */
[----:B------:R-:W-:Y:S01]  /*df90*/  FADD.FTZ R161, R166, R0 ;  /* 0x00000000a6a17221 */ /* 0x000fe20000010000 */
[----:B------:R-:W-:-:S02]  /*dfa0*/  F2FP.BF16.F32.PACK_AB R158, R165, R164 ;  /* 0x000000a4a59e723e */ /* 0x000fc400000010ff */
[----:B--2---:R-:W-:Y:S01]  /*dfb0*/  FADD.FTZ R160, R168, R160 ;  /* 0x000000a0a8a07221 */ /* 0x004fe20000010000 */
[----:B------:R-:W1:Y:S01]  /*dfc0*/  MUFU.EX2 R176, R176 ;  /* 0x000000b000b07308 */ /* 0x000e620000000800 */
[C---:B------:R-:W-:Y:S01]  /*dfd0*/  FADD.FTZ R164, R167.reuse, R161 ;  /* 0x000000a1a7a47221 */ /* 0x040fe20000010000 */
[----:B------:R-:W-:Y:S01]  /*dfe0*/  F2FP.BF16.F32.PACK_AB R161, R167, R166 ;  /* 0x000000a6a7a1723e */ /* 0x000fe200000010ff */
[C---:B0-----:R-:W-:Y:S01]  /*dff0*/  FADD.FTZ R0, R169.reuse, R160 ;  /* 0x000000a0a9007221 */ /* 0x041fe20000010000 */
[----:B------:R-:W-:Y:S01]  /*e000*/  F2FP.BF16.F32.PACK_AB R160, R169, R168 ;  /* 0x000000a8a9a0723e */ /* 0x000fe200000010ff */
[----:B------:R-:W-:Y:S01]  /*e010*/  FADD.FTZ R164, R163, R164 ;  /* 0x000000a4a3a47221 */ /* 0x000fe20000010000 */
[C---:B------:R-:W-:Y:S01]  /*e020*/  F2FP.BF16.F32.PACK_AB R163, R171.reuse, R163 ;  /* 0x000000a3aba3723e */ /* 0x040fe200000010ff */
[----:B---3--:R-:W-:Y:S01]  /*e030*/  FADD.FTZ R0, R172, R0 ;  /* 0x00000000ac007221 */ /* 0x008fe20000010000 */
[----:B------:R-:W0:Y:S01]  /*e040*/  MUFU.EX2 R177, R177 ;  /* 0x000000b100b17308 */ /* 0x000e220000000800 */
[----:B------:R-:W-:-:S02]  /*e050*/  FADD.FTZ R164, R171, R164 ;  /* 0x000000a4aba47221 */ /* 0x000fc40000010000 */
[C---:B-----5:R-:W-:Y:S01]  /*e060*/  FADD.FTZ R0, R162.reuse, R0 ;  /* 0x00000000a2007221 */ /* 0x060fe20000010000 */
[----:B------:R-:W-:Y:S01]  /*e070*/  F2FP.BF16.F32.PACK_AB R162, R162, R172 ;  /* 0x000000aca2a2723e */ /* 0x000fe200000010ff */
[----:B------:R-:W-:Y:S02]  /*e080*/  FADD.FTZ R165, R174, R164 ;  /* 0x000000a4aea57221 */ /* 0x000fe40000010000 */
[----:B------:R-:W-:Y:S01]  /*e090*/  FADD.FTZ R0, R3, R0 ;  /* 0x0000000003007221 */ /* 0x000fe20000010000 */
[----:B------:R-:W2:Y:S01]  /*e0a0*/  MUFU.EX2 R166, R180 ;  /* 0x000000b400a67308 */ /* 0x000ea20000000800 */
[C---:B-1----:R-:W-:Y:S01]  /*e0b0*/  F2FP.BF16.F32.PACK_AB R164, R176.reuse, R3 ;  /* 0x00000003b0a4723e */ /* 0x042fe200000010ff */
[C---:B------:R-:W-:Y:S01]  /*e0c0*/  FADD.FTZ R3, R175.reuse, R165 ;  /* 0x000000a5af037221 */ /* 0x040fe20000010000 */
[----:B------:R-:W-:Y:S01]  /*e0d0*/  FADD.FTZ R0, R176, R0 ;  /* 0x00000000b0007221 */ /* 0x000fe20000010000 */
[----:B------:R-:W-:Y:S01]  /*e0e0*/  F2FP.BF16.F32.PACK_AB R165, R175, R174 ;  /* 0x000000aeafa5723e */ /* 0x000fe200000010ff */
[----:B------:R1:W-:Y:S01]  /*e0f0*/  STSM.16.M88.4 [R197+0x26800], R152 ;  /* 0x02680098c5007844 */ /* 0x0003e20000000200 */
[----:B------:R-:W-:-:S02]  /*e100*/  FADD.FTZ R3, R178, R3 ;  /* 0x00000003b2037221 */ /* 0x000fc40000010000 */
[----:B------:R-:W3:Y:S01]  /*e110*/  MUFU.EX2 R167, R179 ;  /* 0x000000b300a77308 */ /* 0x000ee20000000800 */
[----:B0-----:R-:W-:Y:S01]  /*e120*/  FADD.FTZ R0, R177, R0 ;  /* 0x00000000b1007221 */ /* 0x001fe20000010000 */
[----:B------:R1:W-:Y:S04]  /*e130*/  STSM.16.M88.4 [R198], R156 ;  /* 0x0000009cc6007844 */ /* 0x0003e80000000200 */
[----:B------:R1:W-:Y:S01]  /*e140*/  STSM.16.M88.4 [R200], R160 ;  /* 0x000000a0c8007844 */ /* 0x0003e20000000200 */
[C---:B--2---:R-:W-:Y:S01]  /*e150*/  FADD.FTZ R0, R166.reuse, R0 ;  /* 0x00000000a6007221 */ /* 0x044fe20000010000 */
[----:B------:R-:W-:Y:S01]  /*e160*/  F2FP.BF16.F32.PACK_AB R166, R166, R177 ;  /* 0x000000b1a6a6723e */ /* 0x000fe200000010ff */
[C---:B---3--:R-:W-:Y:S01]  /*e170*/  FADD.FTZ R3, R167.reuse, R3 ;  /* 0x00000003a7037221 */ /* 0x048fe20000010000 */
[----:B------:R-:W-:-:S05]  /*e180*/  F2FP.BF16.F32.PACK_AB R167, R167, R178 ;  /* 0x000000b2a7a7723e */ /* 0x000fca00000010ff */
[----:B------:R1:W-:Y:S01]  /*e190*/  STSM.16.M88.4 [R199], R164 ;  /* 0x000000a4c7007844 */ /* 0x0003e20000000200 */
[----:B------:R-:W-:Y:S05]  /*e1a0*/  @!P0 BRA `(.L_x_4969) ;  /* 0x0000000000048947 */ /* 0x000fea0003800000 */
[----:B------:R-:W-:Y:S01]  /*e1b0*/  BPT.TRAP 0x1 ;  /* 0x000000040000795c */ /* 0x000fe20000300000 */
.L_x_4969:
[----:B------:R0:W2:Y:S01]  /*e1c0*/  SYNCS.PHASECHK.TRANS64.TRYWAIT P2, [R217+URZ+0x28c50], R20 ;  /* 0x028c5014d90075a7 */ /* 0x0000a2000804017f */
[----:B------:R-:W-:Y:S05]  /*e1d0*/  @!P0 BRA `(.L_x_4970) ;  /* 0x0000000000048947 */ /* 0x000fea0003800000 */
[----:B------:R-:W-:Y:S01]  /*e1e0*/  BPT.TRAP 0x1 ;  /* 0x000000040000795c */ /* 0x000fe20000300000 */
.L_x_4970:
[----:B------:R-:W-:Y:S04]  /*e1f0*/  BSSY B2, `(.L_x_4971) ;  /* 0x0000004000027945 */ /* 0x000fe80003800000 */
[----:B--2---:R-:W-:Y:S05]  /*e200*/  @P2 BRA `(.L_x_4972) ;  /* 0x0000000000082947 */ /* 0x004fea0003800000 */
[----:B------:R-:W2:Y:S02]  /*e210*/  SYNCS.PHASECHK.TRANS64.TRYWAIT P2, [R217+URZ+0x28c50], R20 ;  /* 0x028c5014d90075a7 */ /* 0x000ea4000804017f */
[----:B--2---:R-:W-:Y:S05]  /*e220*/  @!P2 BRA `(.L_x_4973) ;  /* 0x0000011800eca947 */ /* 0x004fea0003800000 */
.L_x_4972:
[----:B------:R-:W-:Y:S05]  /*e230*/  BSYNC B2 ;  /* 0x0000000000027941 */ /* 0x000fea0003800000 */
.L_x_4971:
[----:B0-2---:R-:W-:Y:S01]  /*e240*/  IMAD R20, R18, 0x1000, R191 ;  /* 0x0000100012147824 */ /* 0x005fe200078e02bf */
[----:B------:R-:W-:Y:S01]  /*e250*/  WARPGROUP.ARRIVE ;  /* 0x00000000000079c5 */ /* 0x000fe20000000000 */
[----:B------:R-:W-:Y:S01]  /*e260*/  IMAD.MOV.U32 R21, RZ, RZ, 0x40000040 ;  /* 0x40000040ff157424 */ /* 0x000fe200078e00ff */
[----:B------:R-:W-:Y:S01]  /*e270*/  ISETP.GT.AND P2, PT, R216, R215, PT ;  /* 0x000000d7d800720c */ /* 0x000fe20003f44270 */
[----:B------:R-:W-:Y:S01]  /*e280*/  @!P1 VIADD R217, R217, 0x28c60 ;  /* 0x00028c60d9d99836 */ /* 0x000fe20000000000 */
[----:B------:R-:W-:Y:S01]  /*e290*/  R2UR UR6, R20 ;  /* 0x00000000140672ca */ /* 0x000fe200000e0000 */
[----:B------:R-:W-:Y:S01]  /*e2a0*/  VIADD R216, R216, 0xffffffff ;  /* 0xffffffffd8d87836 */ /* 0x000fe20000000000 */
[----:B------:R-:W-:Y:S01]  /*e2b0*/  R2UR UR7, R21 ;  /* 0x00000000150772ca */ /* 0x000fe200000e0000 */
[----:B------:R-:W-:Y:S01]  /*e2c0*/  IMAD.MOV.U32 R21, RZ, RZ, 0x40000040 ;  /* 0x40000040ff157424 */ /* 0x000fe200078e00ff */
[----:B------:R-:W-:Y:S01]  /*e2d0*/  @!P1 PRMT R217, RZ, 0x654, R217 ;  /* 0x00000654ffd99816 */ /* 0x000fe200000000d9 */
[----:B------:R-:W-:-:S02]  /*e2e0*/  IMAD.MOV.U32 R227, RZ, RZ, R15 ;  /* 0x000000ffffe37224 */ /* 0x000fc400078e000f */
[----:B------:R-:W-:-:S08]  /*e2f0*/  IMAD.MOV.U32 R226, RZ, RZ, R18 ;  /* 0x000000ffffe27224 */ /* 0x000fd000078e0012 */
[----:B------:R-:W-:Y:S03]  /*e300*/  HGMMA.64x256x16.F32.BF16 R24, R152, gdesc[UR4].tnspB, R24, gsb0 ;  /* 0x43e0000498187df0 */ /* 0x000fe60008001818 */
[----:B------:R-:W-:Y:S02]  /*e310*/  WARPGROUP.DEPBAR.LE gsb0, 0x0 ;  /* 0x00008000000079c5 */ /* 0x000fe40000010000 */
[----:B-1----:R-:W-:Y:S01]  /*e320*/  VIADD R152, R20, 0x80 ;  /* 0x0000008014987836 */ /* 0x002fe20000000000 */
        /* <DEDUP_REMOVED lines=33> */
.L_x_4963:
[----:B------:R-:W-:Y:S05]  /*e540*/  BSYNC B0 ;  /* 0x0000000000007941 */ /* 0x000fea0003800000 */
.L_x_4962:
[----:B------:R-:W-:Y:S01]  /*e550*/  ISETP.GE.AND P2, PT, R216, R201, PT ;  /* 0x000000c9d800720c */ /* 0x000fe20003f46270 */
[----:B------:R-:W-:-:S12]  /*e560*/  BSSY B0, `(.L_x_4975) ;  /* 0x00001e1000007945 */ /* 0x000fd80003800000 */
[----:B------:R-:W-:Y:S05]  /*e570*/  @!P2 BRA `(.L_x_4976) ;  /* 0x0000001c007ca947 */ /* 0x000fea0003800000 */
[----:B------:R-:W-:Y:S02]  /*e580*/  IMAD.MOV.U32 R21, RZ, RZ, R15 ;  /* 0x000000ffff157224 */ /* 0x000fe400078e000f */
[----:B------:R-:W-:Y:S02]  /*e590*/  IMAD.MOV.U32 R215, RZ, RZ, R14 ;  /* 0x000000ffffd77224 */ /* 0x000fe400078e000e */
[----:B------:R-:W-:-:S07]  /*e5a0*/  IMAD.MOV.U32 R196, RZ, RZ, R18 ;  /* 0x000000ffffc47224 */ /* 0x000fce00078e0012 */
.L_x_4987:
[----:B------:R-:W-:-:S05]  /*e5b0*/  VIADD R18, R196, 0x1 ;  /* 0x00000001c4127836 */ /* 0x000fca0000000000 */
[----:B------:R-:W-:-:S04]  /*e5c0*/  ISETP.NE.AND P2, PT, R18, 0x2, PT ;  /* 0x000000021200780c */ /* 0x000fc80003f45270 */
[----:B------:R-:W-:Y:S02]  /*e5d0*/  SEL R13, RZ, 0x1, P2 ;  /* 0x00000001ff0d7807 */ /* 0x000fe40001000000 */
[----:B------:R-:W-:Y:S02]  /*e5e0*/  SEL R18, R18, RZ, P2 ;  /* 0x000000ff12127207 */ /* 0x000fe40001000000 */
[----:B------:R-:W-:Y:S01]  /*e5f0*/  LOP3.LUT R22, R22, R13, RZ, 0x3c, !PT ;  /* 0x0000000d16167212 */ /* 0x000fe200078e3cff */
[----:B--2---:R-:W-:Y:S06]  /*e600*/  @!P0 BRA `(.L_x_4977) ;  /* 0x0000000000048947 */ /* 0x004fec0003800000 */
[----:B------:R-:W-:Y:S01]  /*e610*/  BPT.TRAP 0x1 ;  /* 0x000000040000795c */ /* 0x000fe20000300000 */
.L_x_4977:
[----:B------:R-:W-:Y:S01]  /*e620*/  IMAD R194, R18, 0x8, R2 ;  /* 0x0000000812c27824 */ /* 0x000fe200078e0202 */
[----:B0-----:R-:W-:-:S04]  /*e630*/  SHF.L.U32 R20, R22, 0x1f, RZ ;  /* 0x0000001f16147819 */ /* 0x001fc800000006ff */
[----:B------:R0:W2:Y:S01]  /*e640*/  SYNCS.PHASECHK.TRANS64.TRYWAIT P2, [R194+URZ+0x28c30], R20 ;  /* 0x028c3014c20075a7 */ /* 0x0000a2000804017f */
[----:B------:R-:W-:Y:S05]  /*e650*/  @!P0 BRA `(.L_x_4978) ;  /* 0x0000000000048947 */ /* 0x000fea0003800000 */
[----:B------:R-:W-:Y:S01]  /*e660*/  BPT.TRAP 0x1 ;  /* 0x000000040000795c */ /* 0x000fe20000300000 */
.L_x_4978:
[----:B------:R-:W-:Y:S01]  /*e670*/  BSSY B1, `(.L_x_4979) ;  /* 0x0000006000017945 */ /* 0x000fe20003800000 */
[----:B------:R-:W-:Y:S02]  /*e680*/  IMAD R154, R18, 0x200, R12 ;  /* 0x00000200129a7824 */ /* 0x000fe400078e020c */
[----:B------:R-:W-:Y:S01]  /*e690*/  IMAD.MOV.U32 R155, RZ, RZ, 0x40000040 ;  /* 0x40000040ff9b7424 */ /* 0x000fe200078e00ff */
[----:B--2---:R-:W-:Y:S06]  /*e6a0*/  @P2 BRA `(.L_x_4980) ;  /* 0x0000000000082947 */ /* 0x004fec0003800000 */
[----:B------:R-:W2:Y:S02]  /*e6b0*/  SYNCS.PHASECHK.TRANS64.TRYWAIT P2, [R194+URZ+0x28c30], R20 ;  /* 0x028c3014c20075a7 */ /* 0x000ea4000804017f */
[----:B--2---:R-:W-:Y:S05]  /*e6c0*/  @!P2 BRA `(.L_x_4981) ;  /* 0x0000011400d8a947 */ /* 0x004fea0003800000 */
.L_x_4980:
[----:B------:R-:W-:Y:S05]  /*e6d0*/  BSYNC B1 ;  /* 0x0000000000017941 */ /* 0x000fea0003800000 */
.L_x_4979:
        /* <DEDUP_REMOVED lines=58> */
[----:B---3--:R-:W-:Y:S01]  /*ea80*/  FMNMX.FTZ R13, R15, R215, !PT ;  /* 0x000000d70f0d7209 */ /* 0x008fe20007810000 */
[----:B------:R-:W-:Y:S01]  /*ea90*/  FMUL.FTZ R159, R159, UR41 ;  /* 0x000000299f9f7c20 */ /* 0x000fe20008410000 */
[----:B------:R-:W-:Y:S01]  /*eaa0*/  FMUL.FTZ R162, R162, UR41 ;  /* 0x00000029a2a27c20 */ /* 0x000fe20008410000 */
[----:B------:R-:W-:Y:S01]  /*eab0*/  FMUL.FTZ R163, R163, UR41 ;  /* 0x00000029a3a37c20 */ /* 0x000fe20008410000 */
[----:B------:R-:W-:Y:S01]  /*eac0*/  FMUL.FTZ R167, R167, UR41 ;  /* 0x00000029a7a77c20 */ /* 0x000fe20008410000 */
[----:B------:R-:W-:Y:S01]  /*ead0*/  FMUL.FTZ R170, R170, UR41 ;  /* 0x00000029aaaa7c20 */ /* 0x000fe20008410000 */
[----:B------:R-:W-:Y:S01]  /*eae0*/  FMUL.FTZ R171, R171, UR41 ;  /* 0x00000029abab7c20 */ /* 0x000fe20008410000 */
[----:B------:R-:W3:Y:S01]  /*eaf0*/  MUFU.TANH R156, R156 ;  /* 0x0000009c009c7308 */ /* 0x000ee20000002400 */
[----:B----4-:R-:W-:Y:S01]  /*eb00*/  FMNMX.FTZ R13, R152, R13, !PT ;  /* 0x0000000d980d7209 */ /* 0x010fe20007810000 */
[----:B------:R-:W-:Y:S01]  /*eb10*/  FMUL.FTZ R174, R174, UR41 ;  /* 0x00000029aeae7c20 */ /* 0x000fe20008410000 */
[----:B------:R-:W-:Y:S01]  /*eb20*/  FMUL.FTZ R175, R175, UR41 ;  /* 0x00000029afaf7c20 */ /* 0x000fe20008410000 */
[----:B------:R-:W-:Y:S01]  /*eb30*/  FMUL.FTZ R178, R178, UR41 ;  /* 0x00000029b2b27c20 */ /* 0x000fe20008410000 */
[----:B------:R-:W-:Y:S01]  /*eb40*/  FMUL.FTZ R179, R179, UR41 ;  /* 0x00000029b3b37c20 */ /* 0x000fe20008410000 */
[----:B------:R-:W-:Y:S01]  /*eb50*/  FMUL.FTZ R182, R182, UR41 ;  /* 0x00000029b6b67c20 */ /* 0x000fe20008410000 */
[----:B------:R-:W-:Y:S01]  /*eb60*/  FMUL.FTZ R183, R183, UR41 ;  /* 0x00000029b7b77c20 */ /* 0x000fe20008410000 */
[----:B------:R-:W4:Y:S01]  /*eb70*/  MUFU.TANH R157, R157 ;  /* 0x0000009d009d7308 */ /* 0x000f220000002400 */
[----:B-----5:R-:W-:-:S07]  /*eb80*/  FMNMX.FTZ R13, R153, R13, !PT ;  /* 0x0000000d990d7209 */ /* 0x020fce0007810000 */
[----:B------:R-:W5:Y:S01]  /*eb90*/  MUFU.TANH R160, R160 ;  /* 0x000000a000a07308 */ /* 0x000f620000002400 */
[----:B---3--:R-:W-:-:S07]  /*eba0*/  FMNMX.FTZ R13, R156, R13, !PT ;  /* 0x0000000d9c0d7209 */ /* 0x008fce0007810000 */
[----:B------:R-:W3:Y:S01]  /*ebb0*/  MUFU.TANH R161, R161 ;  /* 0x000000a100a17308 */ /* 0x000ee20000002400 */
[----:B----4-:R-:W-:-:S07]  /*ebc0*/  FMNMX.FTZ R13, R157, R13, !PT ;  /* 0x0000000d9d0d7209 */ /* 0x010fce0007810000 */
        /* <DEDUP_REMOVED lines=18> */
[----:B------:R-:W-:Y:S01]  /*ecf0*/  MUFU.TANH R154, R154 ;  /* 0x0000009a009a7308 */ /* 0x000fe20000002400 */
[----:B-----5:R-:W-:-:S07]  /*ed00*/  FMNMX.FTZ R13, R177, R13, !PT ;  /* 0x0000000db10d7209 */ /* 0x020fce0007810000 */
[----:B------:R-:W-:Y:S01]  /*ed10*/  MUFU.TANH R155, R155 ;  /* 0x0000009b009b7308 */ /* 0x000fe20000002400 */
[----:B---3--:R-:W-:-:S05]  /*ed20*/  FMNMX.FTZ R14, R180, R13, !PT ;  /* 0x0000000db40e7209 */ /* 0x008fca0007810000 */
[----:B------:R-:W3:Y:S02]  /*ed30*/  SHFL.BFLY PT, R13, R14, 0x2, 0x1f ;  /* 0x0c401f000e0d7f89 */ /* 0x000ee400000e0000 */
[----:B------:R-:W-:Y:S08]  /*ed40*/  MUFU.TANH R158, R158 ;  /* 0x0000009e009e7308 */ /* 0x000ff00000002400 */
[----:B------:R-:W-:Y:S08]  /*ed50*/  MUFU.TANH R159, R159 ;  /* 0x0000009f009f7308 */ /* 0x000ff00000002400 */
[----:B------:R-:W-:Y:S01]  /*ed60*/  MUFU.TANH R162, R162 ;  /* 0x000000a200a27308 */ /* 0x000fe20000002400 */
[----:B---3--:R-:W-:-:S07]  /*ed70*/  FMNMX.FTZ R14, R14, R13, !PT ;  /* 0x0000000d0e0e7209 */ /* 0x008fce0007810000 */
[----:B------:R-:W-:Y:S01]  /*ed80*/  MUFU.TANH R163, R163 ;  /* 0x000000a300a37308 */ /* 0x000fe20000002400 */
[----:B------:R-:W3:Y:S07]  /*ed90*/  SHFL.BFLY PT, R13, R14, 0x1, 0x1f ;  /* 0x0c201f000e0d7f89 */ /* 0x000eee00000e0000 */
[----:B------:R-:W-:Y:S08]  /*eda0*/  MUFU.TANH R167, R167 ;  /* 0x000000a700a77308 */ /* 0x000ff00000002400 */
[----:B------:R-:W-:Y:S08]  /*edb0*/  MUFU.TANH R170, R170 ;  /* 0x000000aa00aa7308 */ /* 0x000ff00000002400 */
[----:B------:R-:W-:Y:S01]  /*edc0*/  MUFU.TANH R171, R171 ;  /* 0x000000ab00ab7308 */ /* 0x000fe20000002400 */
[----:B---3--:R-:W-:Y:S01]  /*edd0*/  FMNMX.FTZ R14, R14, R13, !PT ;  /* 0x0000000d0e0e7209 */ /* 0x008fe20007810000 */
        /* <DEDUP_REMOVED lines=18> */
[----:B------:R-:W4:Y:S01]  /*ef00*/  MUFU.EX2 R15, R15 ;  /* 0x0000000f000f7308 */ /* 0x000f220000000800 */
[-CC-:B------:R-:W-:Y:S01]  /*ef10*/  FFMA.FTZ R173, R173, R13.reuse, -R181.reuse ;  /* 0x0000000dadad7223 */ /* 0x180fe200000108b5 */
[-CC-:B------:R-:W-:Y:S01]  /*ef20*/  FFMA.FTZ R176, R176, R13.reuse, -R181.reuse ;  /* 0x0000000db0b07223 */ /* 0x180fe200000108b5 */
[-CC-:B------:R-:W-:Y:S01]  /*ef30*/  FFMA.FTZ R177, R177, R13.reuse, -R181.reuse ;  /* 0x0000000db1b17223 */ /* 0x180fe200000108b5 */
[----:B------:R-:W-:-:S04]  /*ef40*/  FFMA.FTZ R180, R180, R13, -R181 ;  /* 0x0000000db4b47223 */ /* 0x000fc800000108b5 */
[----:B------:R-:W5:Y:S01]  /*ef50*/  MUFU.EX2 R152, R152 ;  /* 0x0000009800987308 */ /* 0x000f620000000800 */
[-C--:B---3--:R-:W-:Y:S01]  /*ef60*/  FMUL.FTZ R24, R24, R215.reuse ;  /* 0x000000d718187220 */ /* 0x088fe20000410000 */
[-C--:B------:R-:W-:Y:S01]  /*ef70*/  FMUL.FTZ R25, R25, R215.reuse ;  /* 0x000000d719197220 */ /* 0x080fe20000410000 */
[-C--:B------:R-:W-:Y:S01]  /*ef80*/  FMUL.FTZ R28, R28, R215.reuse ;  /* 0x000000d71c1c7220 */ /* 0x080fe20000410000 */
[-C--:B------:R-:W-:Y:S01]  /*ef90*/  FMUL.FTZ R29, R29, R215.reuse ;  /* 0x000000d71d1d7220 */ /* 0x080fe20000410000 */
[-C--:B------:R-:W-:Y:S01]  /*efa0*/  FMUL.FTZ R32, R32, R215.reuse ;  /* 0x000000d720207220 */ /* 0x080fe20000410000 */
[-C--:B------:R-:W-:Y:S01]  /*efb0*/  FMUL.FTZ R33, R33, R215.reuse ;  /* 0x000000d721217220 */ /* 0x080fe20000410000 */
[-C--:B------:R-:W-:Y:S01]  /*efc0*/  FMUL.FTZ R36, R36, R215.reuse ;  /* 0x000000d724247220 */ /* 0x080fe20000410000 */
[----:B------:R-:W-:Y:S01]  /*efd0*/  MUFU.TANH R175, R175 ;  /* 0x000000af00af7308 */ /* 0x000fe20000002400 */
[----:B----4-:R-:W-:Y:S01]  /*efe0*/  FFMA.FTZ R181, R215, R0, R15 ;  /* 0x00000000d7b57223 */ /* 0x010fe2000001000f */
[-C--:B------:R-:W-:Y:S01]  /*eff0*/  FMUL.FTZ R37, R37, R215.reuse ;  /* 0x000000d725257220 */ /* 0x080fe20000410000 */
[-C--:B------:R-:W-:Y:S01]  /*f000*/  FMUL.FTZ R40, R40, R215.reuse ;  /* 0x000000d728287220 */ /* 0x080fe20000410000 */
[-C--:B------:R-:W-:Y:S01]  /*f010*/  FMUL.FTZ R41, R41, R215.reuse ;  /* 0x000000d729297220 */ /* 0x080fe20000410000 */
[-C--:B------:R-:W-:Y:S01]  /*f020*/  FMUL.FTZ R44, R44, R215.reuse ;  /* 0x000000d72c2c7220 */ /* 0x080fe20000410000 */
[-C--:B------:R-:W-:Y:S01]  /*f030*/  FMUL.FTZ R45, R45, R215.reuse ;  /* 0x000000d72d2d7220 */ /* 0x080fe20000410000 */
[-C--:B------:R-:W-:Y:S01]  /*f040*/  FMUL.FTZ R48, R48, R215.reuse ;  /* 0x000000d730307220 */ /* 0x080fe20000410000 */
[----:B------:R5:W3:Y:S01]  /*f050*/  MUFU.TANH R0, R166 ;  /* 0x000000a600007308 */ /* 0x000ae20000002400 */
[-C--:B------:R-:W-:Y:S01]  /*f060*/  FMUL.FTZ R49, R49, R215.reuse ;  /* 0x000000d731317220 */ /* 0x080fe20000410000 */
[-C--:B------:R-:W-:Y:S01]  /*f070*/  FMUL.FTZ R52, R52, R215.reuse ;  /* 0x000000d734347220 */ /* 0x080fe20000410000 */
[-C--:B------:R-:W-:Y:S01]  /*f080*/  FMUL.FTZ R53, R53, R215.reuse ;  /* 0x000000d735357220 */ /* 0x080fe20000410000 */
[-C--:B------:R-:W-:Y:S01]  /*f090*/  FMUL.FTZ R56, R56, R215.reuse ;  /* 0x000000d738387220 */ /* 0x080fe20000410000 */
[-C--:B------:R-:W-:Y:S01]  /*f0a0*/  FMUL.FTZ R57, R57, R215.reuse ;  /* 0x000000d739397220 */ /* 0x080fe20000410000 */
[-C--:B------:R-:W-:Y:S01]  /*f0b0*/  FMUL.FTZ R60, R60, R215.reuse ;  /* 0x000000d73c3c7220 */ /* 0x080fe20000410000 */
[----:B------:R-:W-:Y:S01]  /*f0c0*/  FMUL.FTZ R61, R61, R215 ;  /* 0x000000d73d3d7220 */ /* 0x000fe20000410000 */
[----:B------:R-:W4:Y:S01]  /*f0d0*/  MUFU.TANH R178, R178 ;  /* 0x000000b200b27308 */ /* 0x000f220000002400 */
[C---:B-----5:R-:W-:Y:S01]  /*f0e0*/  FADD.FTZ R166, R152.reuse, R181 ;  /* 0x000000b598a67221 */ /* 0x060fe20000010000 */
[----:B------:R-:W-:Y:S01]  /*f0f0*/  F2FP.BF16.F32.PACK_AB R152, R152, R15 ;  /* 0x0000000f9898723e */ /* 0x000fe200000010ff */
[----:B------:R-:W-:-:S02]  /*f100*/  @!P1 VIADD R15, R194, 0x28c40 ;  /* 0x00028c40c20f9836 */ /* 0x000fc40000000000 */
[-C--:B------:R-:W-:Y:S01]  /*f110*/  FMUL.FTZ R64, R64, R215.reuse ;  /* 0x000000d740407220 */ /* 0x080fe20000410000 */
[----:B------:R-:W-:Y:S02]  /*f120*/  @!P2 IMAD R181, R196, 0x40, R189 ;  /* 0x00000040c4b5a824 */ /* 0x000fe400078e02bd */
[-C--:B------:R-:W-:Y:S01]  /*f130*/  FMUL.FTZ R65, R65, R215.reuse ;  /* 0x000000d741417220 */ /* 0x080fe20000410000 */
[-C--:B------:R-:W-:Y:S01]  /*f140*/  FMUL.FTZ R68, R68, R215.reuse ;  /* 0x000000d744447220 */ /* 0x080fe20000410000 */
[----:B------:R-:W-:Y:S01]  /*f150*/  @!P1 PRMT R15, RZ, 0x654, R15 ;  /* 0x00000654ff0f9816 */ /* 0x000fe2000000000f */
[----:B------:R-:W5:Y:S01]  /*f160*/  MUFU.TANH R179, R179 ;  /* 0x000000b300b37308 */ /* 0x000f620000002400 */
[----:B------:R-:W-:Y:S02]  /*f170*/  @!P2 IMAD R181, R181, 0x4, R2 ;  /* 0x00000004b5b5a824 */ /* 0x000fe400078e0202 */
[-C--:B------:R-:W-:Y:S01]  /*f180*/  FMUL.FTZ R69, R69, R215.reuse ;  /* 0x000000d745457220 */ /* 0x080fe20000410000 */
[----:B------:R0:W-:Y:S01]  /*f190*/  @!P1 SYNCS.ARRIVE.TRANS64.RED.A1T0 RZ, [R15+URZ], RZ ;  /* 0x000000ff0fff99a7 */ /* 0x0001e2000810043f */
[-C--:B------:R-:W-:Y:S01]  /*f1a0*/  FMUL.FTZ R72, R72, R215.reuse ;  /* 0x000000d748487220 */ /* 0x080fe20000410000 */
[-C--:B------:R-:W-:Y:S01]  /*f1b0*/  FMUL.FTZ R73, R73, R215.reuse ;  /* 0x000000d749497220 */ /* 0x080fe20000410000 */
[----:B------:R-:W-:Y:S01]  /*f1c0*/  @!P2 STS [R181+0x28800], R215 ;  /* 0x028800d7b500a388 */ /* 0x000fe20000000800 */
[-C--:B------:R-:W-:Y:S01]  /*f1d0*/  FMUL.FTZ R76, R76, R215.reuse ;  /* 0x000000d74c4c7220 */ /* 0x080fe20000410000 */
[----:B------:R-:W1:Y:S01]  /*f1e0*/  MUFU.TANH R182, R182 ;  /* 0x000000b600b67308 */ /* 0x000e620000002400 */
[-C--:B------:R-:W-:Y:S01]  /*f1f0*/  FMUL.FTZ R77, R77, R215.reuse ;  /* 0x000000d74d4d7220 */ /* 0x080fe20000410000 */
[----:B------:R-:W-:Y:S01]  /*f200*/  FMUL.FTZ R80, R80, R215 ;  /* 0x000000d750507220 */ /* 0x000fe20000410000 */
[----:B0-----:R-:W-:Y:S01]  /*f210*/  FMNMX.FTZ R15, R154, R21, !PT ;  /* 0x000000159a0f7209 */ /* 0x001fe20007810000 */
        /* <DEDUP_REMOVED lines=23> */
[----:B---3--:R-:W-:Y:S01]  /*f390*/  FMNMX.FTZ R15, R0, R15, !PT ;  /* 0x0000000f000f7209 */ /* 0x008fe20007810000 */
[-C--:B------:R-:W-:Y:S01]  /*f3a0*/  FMUL.FTZ R112, R112, R215.reuse ;  /* 0x000000d770707220 */ /* 0x080fe20000410000 */
[-C--:B------:R-:W-:Y:S01]  /*f3b0*/  FMUL.FTZ R113, R113, R215.reuse ;  /* 0x000000d771717220 */ /* 0x080fe20000410000 */
[----:B------:R-:W-:Y:S01]  /*f3c0*/  FMUL.FTZ R116, R116, R215 ;  /* 0x000000d774747220 */ /* 0x000fe20000410000 */
[----:B------:R-:W-:Y:S01]  /*f3d0*/  FMNMX.FTZ R15, R167, R15, !PT ;  /* 0x0000000fa70f7209 */ /* 0x000fe20007810000 */
[----:B------:R-:W3:Y:S01]  /*f3e0*/  MUFU.EX2 R157, R157 ;  /* 0x0000009d009d7308 */ /* 0x000ee20000000800 */
        /* <DEDUP_REMOVED lines=18> */
[----:B----4-:R-:W-:Y:S01]  /*f510*/  FMNMX.FTZ R15, R178, R15, !PT ;  /* 0x0000000fb20f7209 */ /* 0x010fe20007810000 */
[-C--:B------:R-:W-:Y:S01]  /*f520*/  FMUL.FTZ R141, R141, R215.reuse ;  /* 0x000000d78d8d7220 */ /* 0x080fe20000410000 */
[-C--:B------:R-:W-:Y:S01]  /*f530*/  FMUL.FTZ R144, R144, R215.reuse ;  /* 0x000000d790907220 */ /* 0x080fe20000410000 */
[----:B------:R-:W-:Y:S01]  /*f540*/  FMUL.FTZ R145, R145, R215 ;  /* 0x000000d791917220 */ /* 0x000fe20000410000 */
[----:B-----5:R-:W-:Y:S01]  /*f550*/  FMNMX.FTZ R15, R179, R15, !PT ;  /* 0x0000000fb30f7209 */ /* 0x020fe20007810000 */
[----:B------:R-:W4:Y:S01]  /*f560*/  MUFU.EX2 R164, R164 ;  /* 0x000000a400a47308 */ /* 0x000f220000000800 */
[-C--:B------:R-:W-:Y:S01]  /*f570*/  FMUL.FTZ R148, R148, R215.reuse ;  /* 0x000000d794947220 */ /* 0x080fe20000410000 */
[----:B------:R-:W-:Y:S01]  /*f580*/  FMUL.FTZ R149, R149, R215 ;  /* 0x000000d795957220 */ /* 0x000fe20000410000 */
[----:B-1----:R-:W-:Y:S01]  /*f590*/  FMNMX.FTZ R15, R182, R15, !PT ;  /* 0x0000000fb60f7209 */ /* 0x002fe20007810000 */
[----:B0-----:R-:W-:-:S03]  /*f5a0*/  FADD.FTZ R166, R153, R166 ;  /* 0x000000a699a67221 */ /* 0x001fc60000010000 */
[----:B------:R-:W-:Y:S01]  /*f5b0*/  FMNMX.FTZ R15, R183, R15, !PT ;  /* 0x0000000fb70f7209 */ /* 0x000fe20007810000 */
[----:B--2---:R-:W-:Y:S01]  /*f5c0*/  FADD.FTZ R166, R156, R166 ;  /* 0x000000a69ca67221 */ /* 0x004fe20000010000 */
[----:B------:R-:W0:Y:S03]  /*f5d0*/  MUFU.EX2 R165, R165 ;  /* 0x000000a500a57308 */ /* 0x000e260000000800 */
[----:B------:R-:W1:Y:S01]  /*f5e0*/  SHFL.BFLY PT, R196, R15, 0x2, 0x1f ;  /* 0x0c401f000fc47f89 */ /* 0x000e6200000e0000 */
[----:B---3--:R-:W-:-:S04]  /*f5f0*/  FADD.FTZ R166, R157, R166 ;  /* 0x000000a69da67221 */ /* 0x008fc80000010000 */
[----:B------:R-:W2:Y:S01]  /*f600*/  MUFU.EX2 R168, R168 ;  /* 0x000000a800a87308 */ /* 0x000ea20000000800 */
[----:B------:R-:W-:-:S04]  /*f610*/  FADD.FTZ R166, R160, R166 ;  /* 0x000000a6a0a67221 */ /* 0x000fc80000010000 */
[----:B------:R-:W-:-:S03]  /*f620*/  FADD.FTZ R166, R161, R166 ;  /* 0x000000a6a1a67221 */ /* 0x000fc60000010000 */
[----:B------:R-:W3:Y:S01]  /*f630*/  MUFU.EX2 R169, R169 ;  /* 0x000000a900a97308 */ /* 0x000ee20000000800 */
[----:B----4-:R-:W-:-:S04]  /*f640*/  FADD.FTZ R166, R164, R166 ;  /* 0x000000a6a4a67221 */ /* 0x010fc80000010000 */
[----:B0-----:R-:W-:-:S03]  /*f650*/  FADD.FTZ R166, R165, R166 ;  /* 0x000000a6a5a67221 */ /* 0x001fc60000010000 */
[----:B------:R-:W0:Y:S01]  /*f660*/  MUFU.EX2 R172, R172 ;  /* 0x000000ac00ac7308 */ /* 0x000e220000000800 */
[----:B--2---:R-:W-:Y:S01]  /*f670*/  FADD.FTZ R166, R168, R166 ;  /* 0x000000a6a8a67221 */ /* 0x004fe20000010000 */
[----:B-1----:R-:W-:-:S05]  /*f680*/  FMNMX.FTZ R15, R15, R196, !PT ;  /* 0x000000c40f0f7209 */ /* 0x002fca0007810000 */
[----:B------:R-:W1:Y:S01]  /*f690*/  SHFL.BFLY PT, R196, R15, 0x1, 0x1f ;  /* 0x0c201f000fc47f89 */ /* 0x000e6200000e0000 */
[----:B------:R-:W2:Y:S01]  /*f6a0*/  MUFU.EX2 R173, R173 ;  /* 0x000000ad00ad7308 */ /* 0x000ea20000000800 */
[----:B---3--:R-:W-:-:S07]  /*f6b0*/  FADD.FTZ R166, R169, R166 ;  /* 0x000000a6a9a67221 */ /* 0x008fce0000010000 */
[----:B------:R-:W3:Y:S01]  /*f6c0*/  MUFU.EX2 R176, R176 ;  /* 0x000000b000b07308 */ /* 0x000ee20000000800 */
[----:B0-----:R-:W-:-:S07]  /*f6d0*/  FADD.FTZ R166, R172, R166 ;  /* 0x000000a6aca67221 */ /* 0x001fce0000010000 */
[----:B------:R-:W0:Y:S01]  /*f6e0*/  MUFU.EX2 R177, R177 ;  /* 0x000000b100b17308 */ /* 0x000e220000000800 */
[----:B--2---:R-:W-:Y:S01]  /*f6f0*/  FADD.FTZ R166, R173, R166 ;  /* 0x000000a6ada67221 */ /* 0x004fe20000010000 */
[----:B-1----:R-:W-:-:S06]  /*f700*/  FMNMX.FTZ R15, R15, R196, !PT ;  /* 0x000000c40f0f7209 */ /* 0x002fcc0007810000 */
[----:B------:R-:W-:Y:S01]  /*f710*/  MUFU.EX2 R180, R180 ;  /* 0x000000b400b47308 */ /* 0x000fe20000000800 */
[----:B---3--:R-:W-:Y:S01]  /*f720*/  FADD.FTZ R166, R176, R166 ;  /* 0x000000a6b0a67221 */ /* 0x008fe20000010000 */
[----:B------:R-:W-:-:S04]  /*f730*/  FADD.FTZ R21, -R15, R21 ;  /* 0x000000150f157221 */ /* 0x000fc80000010100 */
[----:B------:R-:W-:Y:S01]  /*f740*/  FMUL.FTZ R21, R21, R13 ;  /* 0x0000000d15157220 */ /* 0x000fe20000410000 */
[----:B0-----:R-:W-:-:S05]  /*f750*/  FADD.FTZ R166, R177, R166 ;  /* 0x000000a6b1a67221 */ /* 0x001fca0000010000 */
        /* <DEDUP_REMOVED lines=11> */
[----:B0-----:R-:W-:Y:S01]  /*f810*/  FMUL.FTZ R181, R15, R13 ;  /* 0x0000000d0fb57220 */ /* 0x001fe20000410000 */
        /* <DEDUP_REMOVED lines=27> */
[----:B------:R0:W1:Y:S01]  /*f9d0*/  MUFU.EX2 R183, R154 ;  /* 0x0000009a00b77308 */ /* 0x0000620000000800 */
[-C--:B------:R-:W-:Y:S01]  /*f9e0*/  FMUL.FTZ R63, R63, R21.reuse ;  /* 0x000000153f3f7220 */ /* 0x080fe20000410000 */
[-C--:B------:R-:W-:Y:S01]  /*f9f0*/  FMUL.FTZ R66, R66, R21.reuse ;  /* 0x0000001542427220 */ /* 0x080fe20000410000 */
[-C--:B------:R-:W-:Y:S01]  /*fa00*/  FMUL.FTZ R67, R67, R21.reuse ;  /* 0x0000001543437220 */ /* 0x080fe20000410000 */
[-C--:B------:R-:W-:Y:S01]  /*fa10*/  FMUL.FTZ R70, R70, R21.reuse ;  /* 0x0000001546467220 */ /* 0x080fe20000410000 */
[-C--:B------:R-:W-:Y:S01]  /*fa20*/  FMUL.FTZ R71, R71, R21.reuse ;  /* 0x0000001547477220 */ /* 0x080fe20000410000 */
[-C--:B------:R-:W-:Y:S01]  /*fa30*/  FMUL.FTZ R74, R74, R21.reuse ;  /* 0x000000154a4a7220 */ /* 0x080fe20000410000 */
[----:B------:R-:W-:Y:S01]  /*fa40*/  FMUL.FTZ R75, R75, R21 ;  /* 0x000000154b4b7220 */ /* 0x000fe20000410000 */
[----:B------:R2:W3:Y:S01]  /*fa50*/  MUFU.EX2 R196, R158 ;  /* 0x0000009e00c47308 */ /* 0x0004e20000000800 */
[----:B0-----:R-:W-:Y:S01]  /*fa60*/  F2FP.BF16.F32.PACK_AB R154, R156, R153 ;  /* 0x000000999c9a723e */ /* 0x001fe200000010ff */
[----:B------:R-:W-:Y:S01]  /*fa70*/  FMUL.FTZ R78, R78, R21 ;  /* 0x000000154e4e7220 */ /* 0x000fe20000410000 */
[----:B------:R-:W-:Y:S01]  /*fa80*/  F2FP.BF16.F32.PACK_AB R156, R160, R157 ;  /* 0x0000009da09c723e */ /* 0x000fe200000010ff */
[----:B------:R-:W-:Y:S01]  /*fa90*/  FMUL.FTZ R79, R79, R21 ;  /* 0x000000154f4f7220 */ /* 0x000fe20000410000 */
[----:B------:R-:W-:Y:S01]  /*faa0*/  F2FP.BF16.F32.PACK_AB R160, R168, R165 ;  /* 0x000000a5a8a0723e */ /* 0x000fe200000010ff */
[-C--:B------:R-:W-:Y:S01]  /*fab0*/  FMUL.FTZ R82, R82, R21.reuse ;  /* 0x0000001552527220 */ /* 0x080fe20000410000 */
[----:B------:R-:W-:Y:S01]  /*fac0*/  FMUL.FTZ R83, R83, R21 ;  /* 0x0000001553537220 */ /* 0x000fe20000410000 */
[----:B------:R-:W0:Y:S01]  /*fad0*/  MUFU.EX2 R159, R159 ;  /* 0x0000009f009f7308 */ /* 0x000e220000000800 */
[----:B-1----:R-:W-:Y:S01]  /*fae0*/  FFMA.FTZ R3, R21, R3, R183 ;  /* 0x0000000315037223 */ /* 0x002fe200000100b7 */
[----:B--2---:R-:W-:Y:S01]  /*faf0*/  F2FP.BF16.F32.PACK_AB R158, R164, R161 ;  /* 0x000000a1a49e723e */ /* 0x004fe200000010ff */
[----:B------:R-:W-:Y:S01]  /*fb00*/  FMUL.FTZ R86, R86, R21 ;  /* 0x0000001556567220 */ /* 0x000fe20000410000 */
[C---:B------:R-:W-:Y:S01]  /*fb10*/  F2FP.BF16.F32.PACK_AB R153, R155.reuse, R183 ;  /* 0x000000b79b99723e */ /* 0x040fe200000010ff */
[----:B------:R-:W-:Y:S01]  /*fb20*/  FADD.FTZ R3, R155, R3 ;  /* 0x000000039b037221 */ /* 0x000fe20000010000 */
[----:B------:R-:W-:Y:S01]  /*fb30*/  F2FP.BF16.F32.PACK_AB R164, R176, R173 ;  /* 0x000000adb0a4723e */ /* 0x000fe200000010ff */
        /* <DEDUP_REMOVED lines=13> */
[----:B-1----:R-:W-:Y:S01]  /*fc10*/  F2FP.BF16.F32.PACK_AB R162, R172, R169 ;  /* 0x000000a9aca2723e */ /* 0x002fe200000010ff */
[-C--:B------:R-:W-:Y:S01]  /*fc20*/  FMUL.FTZ R102, R102, R21.reuse ;  /* 0x0000001566667220 */ /* 0x080fe20000410000 */
[-C--:B------:R-:W-:Y:S01]  /*fc30*/  FMUL.FTZ R103, R103, R21.reuse ;  /* 0x0000001567677220 */ /* 0x080fe20000410000 */
        /* <DEDUP_REMOVED lines=13> */
[C---:B0-----:R-:W-:Y:S01]  /*fd10*/  FADD.FTZ R0, R180.reuse, R166 ;  /* 0x000000a6b4007221 */ /* 0x041fe20000010000 */
        /* <DEDUP_REMOVED lines=21> */
[----:B0-----:R-:W-:Y:S01]  /*fe70*/  FADD.FTZ R3, R161, R3 ;  /* 0x00000003a1037221 */ /* 0x001fe20000010000 */
[-C--:B------:R-:W-:Y:S01]  /*fe80*/  FMUL.FTZ R146, R146, R21.reuse ;  /* 0x0000001592927220 */ /* 0x080fe20000410000 */
[-C--:B------:R-:W-:Y:S01]  /*fe90*/  FMUL.FTZ R147, R147, R21.reuse ;  /* 0x0000001593937220 */ /* 0x080fe20000410000 */
[-C--:B------:R-:W-:Y:S01]  /*fea0*/  FMUL.FTZ R150, R150, R21.reuse ;  /* 0x0000001596967220 */ /* 0x080fe20000410000 */
[----:B------:R-:W-:-:S03]  /*feb0*/  FMUL.FTZ R151, R151, R21 ;  /* 0x0000001597977220 */ /* 0x000fc60000410000 */
[----:B------:R-:W0:Y:S01]  /*fec0*/  MUFU.EX2 R175, R175 ;  /* 0x000000af00af7308 */ /* 0x000e220000000800 */
[C---:B---3--:R-:W-:Y:S01]  /*fed0*/  FADD.FTZ R3, R171.reuse, R3 ;  /* 0x00000003ab037221 */ /* 0x048fe20000010000 */
[----:B------:R-:W-:-:S06]  /*fee0*/  F2FP.BF16.F32.PACK_AB R161, R171, R161 ;  /* 0x000000a1aba1723e */ /* 0x000fcc00000010ff */
[----:B------:R-:W3:Y:S01]  /*fef0*/  MUFU.EX2 R165, R178 ;  /* 0x000000b200a57308 */ /* 0x000ee20000000800 */
[----:B--2---:R-:W-:-:S07]  /*ff00*/  FADD.FTZ R3, R174, R3 ;  /* 0x00000003ae037221 */ /* 0x004fce0000010000 */
[----:B------:R-:W2:Y:S01]  /*ff10*/  MUFU.EX2 R179, R179 ;  /* 0x000000b300b37308 */ /* 0x000ea20000000800 */
[C---:B0-----:R-:W-:Y:S01]  /*ff20*/  FADD.FTZ R3, R175.reuse, R3 ;  /* 0x00000003af037221 */ /* 0x041fe20000010000 */
[----:B------:R-:W-:-:S05]  /*ff30*/  F2FP.BF16.F32.PACK_AB R163, R175, R174 ;  /* 0x000000aeafa3723e */ /* 0x000fca00000010ff */
[----:B------:R1:W-:Y:S01]  /*ff40*/  STSM.16.M88.4 [R200], R160 ;  /* 0x000000a0c8007844 */ /* 0x0003e20000000200 */
[----:B------:R-:W0:Y:S01]  /*ff50*/  MUFU.EX2 R182, R182 ;  /* 0x000000b600b67308 */ /* 0x000e220000000800 */
[----:B---3--:R-:W-:-:S07]  /*ff60*/  FADD.FTZ R3, R165, R3 ;  /* 0x00000003a5037221 */ /* 0x008fce0000010000 */
[----:B------:R-:W3:Y:S01]  /*ff70*/  MUFU.EX2 R181, R181 ;  /* 0x000000b500b57308 */ /* 0x000ee20000000800 */
[C---:B--2---:R-:W-:Y:S01]  /*ff80*/  FADD.FTZ R3, R179.reuse, R3 ;  /* 0x00000003b3037221 */ /* 0x044fe20000010000 */
[----:B------:R-:W-:-:S03]  /*ff90*/  F2FP.BF16.F32.PACK_AB R165, R179, R165 ;  /* 0x000000a5b3a5723e */ /* 0x000fc600000010ff */
[----:B0-----:R-:W-:Y:S01]  /*ffa0*/  FADD.FTZ R3, R182, R3 ;  /* 0x00000003b6037221 */ /* 0x001fe20000010000 */
[----:B---3--:R-:W-:-:S03]  /*ffb0*/  F2FP.BF16.F32.PACK_AB R167, R181, R182 ;  /* 0x000000b6b5a7723e */ /* 0x008fc600000010ff */
[----:B------:R-:W-:Y:S02]  /*ffc0*/  FADD.FTZ R3, R181, R3 ;  /* 0x00000003b5037221 */ /* 0x000fe40000010000 */
[----:B------:R1:W-:Y:S01]  /*ffd0*/  STSM.16.M88.4 [R199], R164 ;  /* 0x000000a4c7007844 */ /* 0x0003e20000000200 */
[----:B------:R-:W-:Y:S05]  /*ffe0*/  @!P0 BRA `(.L_x_4982) ;  /* 0x0000000000048947 */ /* 0x000fea0003800000 */
[----:B------:R-:W-:Y:S01]  /*fff0*/  BPT.TRAP 0x1 ;  /* 0x000000040000795c */ /* 0x000fe20000300000 */
.L_x_4982:
[----:B------:R0:W2:Y:S01]  /*10000*/  SYNCS.PHASECHK.TRANS64.TRYWAIT P2, [R194+URZ+0x28c50], R20 ;  /* 0x028c5014c20075a7 */ /* 0x0000a2000804017f */
[----:B------:R-:W-:Y:S05]  /*10010*/  @!P0 BRA `(.L_x_4983) ;  /* 0x0000000000048947 */ /* 0x000fea0003800000 */
[----:B------:R-:W-:Y:S01]  /*10020*/  BPT.TRAP 0x1 ;  /* 0x000000040000795c */ /* 0x000fe20000300000 */
.L_x_4983:
[----:B------:R-:W-:Y:S04]  /*10030*/  BSSY B1, `(.L_x_4984) ;  /* 0x0000004000017945 */ /* 0x000fe80003800000 */
[----:B--2---:R-:W-:Y:S05]  /*10040*/  @P2 BRA `(.L_x_4985) ;  /* 0x0000000000082947 */ /* 0x004fea0003800000 */
[----:B------:R-:W2:Y:S02]  /*10050*/  SYNCS.PHASECHK.TRANS64.TRYWAIT P2, [R194+URZ+0x28c50], R20 ;  /* 0x028c5014c20075a7 */ /* 0x000ea4000804017f */
[----:B--2---:R-:W-:Y:S05]  /*10060*/  @!P2 BRA `(.L_x_4986) ;  /* 0x000000fc0084a947 */ /* 0x004fea0003800000 */
.L_x_4985:
[----:B------:R-:W-:Y:S05]  /*10070*/  BSYNC B1 ;  /* 0x0000000000017941 */ /* 0x000fea0003800000 */
.L_x_4984:
        /* <DEDUP_REMOVED lines=47> */
.L_x_4976:
[----:B------:R-:W-:Y:S05]  /*10370*/  BSYNC B0 ;  /* 0x0000000000007941 */ /* 0x000fea0003800000 */
.L_x_4975:
[----:B------:R-:W3:Y:S01]  /*10380*/  SHFL.BFLY PT, R4, R0, 0x2, 0x1f ;  /* 0x0c401f0000047f89 */ /* 0x000ee200000e0000 */
[----:B------:R-:W-:Y:S02]  /*10390*/  IMAD.MOV.U32 R154, RZ, RZ, -0x800000 ;  /* 0xff800000ff9a7424 */ /* 0x000fe400078e00ff */
[----:B------:R-:W-:Y:S01]  /*103a0*/  VIADD R218, R218, 0x1 ;  /* 0x00000001dada7836 */ /* 0x000fe20000000000 */
[----:B------:R-:W-:Y:S08]  /*103b0*/  BAR.ARV 0x8, 0x100 ;  /* 0x0204000000007b1d */ /* 0x000ff00000002000 */
[----:B------:R-:W-:Y:S01]  /*103c0*/  BAR.SYNC.DEFER_BLOCKING 0xf, 0x100 ;  /* 0x03c4000000007b1d */ /* 0x000fe20000010000 */
[----:B---3--:R-:W-:-:S05]  /*103d0*/  FADD.FTZ R4, R4, R0 ;  /* 0x0000000004047221 */ /* 0x008fca0000010000 */
[----:B------:R-:W3:Y:S02]  /*103e0*/  SHFL.BFLY PT, R0, R4, 0x1, 0x1f ;  /* 0x0c201f0004007f89 */ /* 0x000ee400000e0000 */
[----:B---3--:R-:W-:Y:S01]  /*103f0*/  FADD.FTZ R0, R4, R0 ;  /* 0x0000000004007221 */ /* 0x008fe20000010000 */
[----:B------:R-:W-:-:S04]  /*10400*/  IMAD.MOV.U32 R4, RZ, RZ, RZ ;  /* 0x000000ffff047224 */ /* 0x000fc800078e00ff */
[----:B------:R-:W-:-:S13]  /*10410*/  FSETP.NE.FTZ.AND P0, PT, R0, RZ, PT ;  /* 0x000000ff0000720b */ /* 0x000fda0003f15000 */
[----:B------:R-:W3:Y:S01]  /*10420*/  @P0 MUFU.RCP R4, R0 ;  /* 0x0000000000040308 */ /* 0x000ee20000001000 */
[----:B------:R-:W-:-:S07]  /*10430*/  @P0 FMUL.FTZ R5, R13, 0.69314718246459960938 ;  /* 0x3f3172180d050820 */ /* 0x000fce0000410000 */
[----:B------:R-:W4:Y:S01]  /*10440*/  @P0 MUFU.LG2 R0, R0 ;  /* 0x0000000000000308 */ /* 0x000f220000000c00 */
        /* <DEDUP_REMOVED lines=8> */
[----:B----4-:R-:W-:Y:S01]  /*104d0*/  @P0 FMUL.FTZ R0, R0, 0.69314718246459960938 ;  /* 0x3f31721800000820 */ /* 0x010fe20000410000 */
[-C--:B------:R-:W-:Y:S01]  /*104e0*/  FMUL.FTZ R40, R40, R4.reuse ;  /* 0x0000000428287220 */ /* 0x080fe20000410000 */
[-C--:B------:R-:W-:Y:S01]  /*104f0*/  FMUL.FTZ R41, R41, R4.reuse ;  /* 0x0000000429297220 */ /* 0x080fe20000410000 */
[----:B------:R-:W-:Y:S01]  /*10500*/  FMUL.FTZ R44, R44, R4 ;  /* 0x000000042c2c7220 */ /* 0x000fe20000410000 */
[----:B------:R-:W-:Y:S01]  /*10510*/  @P0 FFMA.FTZ R154, R5, R14, R0 ;  /* 0x0000000e059a0223 */ /* 0x000fe20000010000 */
        /* <DEDUP_REMOVED lines=57> */
[----:B------:R-:W-:Y:S01]  /*108b0*/  FMUL.FTZ R149, R149, R4 ;  /* 0x0000000495957220 */ /* 0x000fe20000410000 */
        /* <DEDUP_REMOVED lines=11> */
[----:B------:R-:W-:Y:S01]  /*10970*/  FMUL.FTZ R39, R39, R0 ;  /* 0x0000000027277220 */ /* 0x000fe20000410000 */
[----:B----4-:R-:W-:Y:S01]  /*10980*/  @P0 FMUL.FTZ R5, R3, 0.69314718246459960938 ;  /* 0x3f31721803050820 */ /* 0x010fe20000410000 */
        /* <DEDUP_REMOVED lines=70> */
.L_x_4903:
[----:B------:R-:W-:Y:S05]  /*10df0*/  BSYNC B7 ;  /* 0x0000000000077941 */ /* 0x000fea0003800000 */
.L_x_4899:
[----:B------:R-:W3:Y:S08]  /*10e00*/  S2UR UR5, SR_CgaCtaId ;  /* 0x00000000000579c3 */ /* 0x000ef00000008800 */
[----:B------:R-:W-:Y:S06]  /*10e10*/  BAR.SYNC.DEFER_BLOCKING 0x5, 0x180 ;  /* 0x0146000000007b1d */ /* 0x000fec0000010000 */
[----:B------:R-:W-:Y:S01]  /*10e20*/  UMOV UR4, 0x400 ;  /* 0x0000040000047882 */ /* 0x000fe20000000000 */
[----:B------:R-:W-:Y:S01]  /*10e30*/  BSSY B0, `(.L_x_4988) ;  /* 0x0000499000007945 */ /* 0x000fe20003800000 */
[----:B---3--:R-:W-:-:S06]  /*10e40*/  ULEA UR4, UR5, UR4, 0x18 ;  /* 0x0000000405047291 */ /* 0x008fcc000f8ec03f */
[----:B------:R-:W-:-:S05]  /*10e50*/  IMAD.U32 R2, RZ, RZ, UR4 ;  /* 0x00000004ff027e24 */ /* 0x000fca000f8e00ff */
[----:B0-----:R0:W3:Y:S01]  /*10e60*/  LDS.128 R4, [R2+0x28cd0] ;  /* 0x028cd00002047984 */ /* 0x0010e20000000c00 */
        /* <DEDUP_REMOVED lines=15> */
[----:B----45:R-:W-:-:S04]  /*10f60*/  IMAD.WIDE R152, R8, 0x2, R20 ;  /* 0x0000000208987825 */ /* 0x030fc800078e0214 */
        /* <DEDUP_REMOVED lines=158> */
[----:B---3--:R-:W-:Y:S02]  /*11950*/  MOV R4, R8 ;  /* 0x0000000800047202 */ /* 0x008fe40000000f00 */
[----:B------:R-:W-:Y:S01]  /*11960*/  F2FP.BF16.F32.PACK_AB R8, R137, R136 ;  /* 0x000000888908723e */ /* 0x000fe200000010ff */
[----:B------:R-:W-:Y:S01]  /*11970*/  IMAD.X R153, RZ, RZ, R153, P0 ;  /* 0x000000ffff997224 */ /* 0x000fe200000e0699 */
[----:B------:R-:W-:-:S02]  /*11980*/  F2FP.BF16.F32.PACK_AB R9, R139, R138 ;  /* 0x0000008a8b09723e */ /* 0x000fc400000010ff */
[----:B------:R-:W-:Y:S02]  /*11990*/  F2FP.BF16.F32.PACK_AB R15, R151, R150 ;  /* 0x00000096970f723e */ /* 0x000fe400000010ff */
[----:B------:R-:W-:Y:S01]  /*119a0*/  ISETP.NE.U32.AND P1, PT, RZ, UR6, PT ;  /* 0x00000006ff007c0c */ /* 0x000fe2000bf25070 */
[----:B------:R1:W-:Y:S03]  /*119b0*/  STSM.16.M88.4 [R4], R8 ;  /* 0x0000000804007844 */ /* 0x0003e60000000200 */
[----:B------:R-:W-:Y:S02]  /*119c0*/  ISETP.NE.AND.EX P1, PT, RZ, UR7, PT, P1 ;  /* 0x00000007ff007c0c */ /* 0x000fe4000bf25310 */
[----:B-1----:R-:W-:Y:S02]  /*119d0*/  LOP3.LUT R4, R0, 0x380, RZ, 0xc0, !PT ;  /* 0x0000038000047812 */ /* 0x002fe400078ec0ff */
[----:B------:R-:W-:-:S02]  /*119e0*/  IADD3 R8, P0, R208, UR6, RZ ;  /* 0x00000006d0087c10 */ /* 0x000fc4000ff1e0ff */
[----:B------:R-:W-:Y:S02]  /*119f0*/  SHF.R.U64 R4, R4, 0x3, RZ ;  /* 0x0000000304047819 */ /* 0x000fe400000012ff */
[----:B------:R-:W-:Y:S02]  /*11a00*/  IADD3.X R9, R209, UR7, RZ, P0, !PT ;  /* 0x00000007d1097c10 */ /* 0x000fe400087fe4ff */
[----:B------:R-:W-:Y:S01]  /*11a10*/  LOP3.LUT R152, R4, R0, RZ, 0x3c, !PT ;  /* 0x0000000004987212 */ /* 0x000fe200078e3cff */
[----:B------:R-:W-:-:S03]  /*11a20*/  IMAD.MOV.U32 R0, RZ, RZ, RZ ;  /* 0x000000ffff007224 */ /* 0x000fc600078e00ff */
[----:B------:R-:W-:Y:S02]  /*11a30*/  MOV R152, R152 ;  /* 0x0000009800987202 */ /* 0x000fe40000000f00 */
[----:B------:R-:W-:-:S03]  /*11a40*/  ISETP.NE.U32.AND P0, PT, RZ, UR4, PT ;  /* 0x00000004ff007c0c */ /* 0x000fc6000bf05070 */
[----:B------:R1:W-:Y:S01]  /*11a50*/  STSM.16.M88.4 [R152], R12 ;  /* 0x0000000c98007844 */ /* 0x0003e20000000200 */
[----:B------:R-:W-:Y:S01]  /*11a60*/  BAR.SYNC.DEFER_BLOCKING 0x1, 0x100 ;  /* 0x0044000000007b1d */ /* 0x000fe20000010000 */
[----:B------:R-:W-:-:S13]  /*11a70*/  ISETP.NE.AND.EX P0, PT, RZ, UR5, PT, P0 ;  /* 0x00000005ff007c0c */ /* 0x000fda000bf05300 */
[----:B------:R-:W-:Y:S01]  /*11a80*/  @P0 IADD3 R208, P2, R208, UR4, RZ ;  /* 0x00000004d0d00c10 */ /* 0x000fe2000ff5e0ff */
        /* <DEDUP_REMOVED lines=10> */
.L_x_4990:
[----:B-1----:R-:W3:Y:S01]  /*11b30*/  LDL R8, [R1+0x44] ;  /* 0x0000440001087983 */ /* 0x002ee20000100800 */
[----:B------:R-:W-:Y:S01]  /*11b40*/  ISETP.NE.AND P1, PT, R206, RZ, PT ;  /* 0x000000ffce00720c */ /* 0x000fe20003f25270 */
[----:B------:R-:W-:-:S03]  /*11b50*/  ULDC UR4, c[0x0][0xad4] ;  /* 0x0002b50000047ab9 */ /* 0x000fc60000000800 */
[----:B------:R-:W-:Y:S01]  /*11b60*/  SEL R206, R206, UR4, P1 ;  /* 0x00000004cece7c07 */ /* 0x000fe20008800000 */
[----:B---3--:R-:W1:Y:S02]  /*11b70*/  SHFL.IDX PT, R8, R8, RZ, 0x1f ;  /* 0x00001fff08087589 */ /* 0x008e6400000e0000 */
[----:B-1----:R-:W-:Y:S02]  /*11b80*/  ISETP.NE.AND P0, PT, R8, RZ, PT ;  /* 0x000000ff0800720c */ /* 0x002fe40003f05270 */
[----:B-----5:R-:W-:-:S11]  /*11b90*/  SHF.R.S32.HI R8, RZ, 0x1f, R0 ;  /* 0x0000001fff087819 */ /* 0x020fd60000011400 */
[----:B------:R-:W-:Y:S05]  /*11ba0*/  @P0 BRA `(.L_x_4991) ;  /* 0x0000000000f80947 */ /* 0x000fea0003800000 */
[----:B------:R-:W3:Y:S01]  /*11bb0*/  LDL.LU R14, [R1+0x40] ;  /* 0x00004000010e7983 */ /* 0x000ee20000300800 */
[----:B------:R-:W-:Y:S01]  /*11bc0*/  IMAD.MOV.U32 R9, RZ, RZ, 0x9b8 ;  /* 0x000009b8ff097424 */ /* 0x000fe200078e00ff */
[----:B------:R-:W-:Y:S01]  /*11bd0*/  ISETP.GT.AND P1, PT, R206, 0x1, PT ;  /* 0x00000001ce00780c */ /* 0x000fe20003f24270 */
[----:B------:R-:W1:Y:S01]  /*11be0*/  LDC R156, c[0x0][0xbe8] ;  /* 0x0002fa00ff9c7b82 */ /* 0x000e620000000800 */
[----:B------:R-:W4:Y:S01]  /*11bf0*/  LDL R157, [R1+0x68] ;  /* 0x00006800019d7983 */ /* 0x000f220000100800 */
[----:B------:R-:W-:Y:S02]  /*11c00*/  ISETP.NE.U32.AND P0, PT, RZ, UR6, PT ;  /* 0x00000006ff007c0c */ /* 0x000fe4000bf05070 */
[----:B------:R-:W-:Y:S02]  /*11c10*/  SEL R9, R9, 0x978, P1 ;  /* 0x0000097809097807 */ /* 0x000fe40000800000 */
[----:B------:R-:W-:Y:S02]  /*11c20*/  ISETP.NE.AND.EX P0, PT, RZ, UR7, PT, P0 ;  /* 0x00000007ff007c0c */ /* 0x000fe4000bf05300 */
[----:B------:R-:W5:Y:S02]  /*11c30*/  LDC.64 R12, c[0x0][R9+0x220] ;  /* 0x00008800090c7b82 */ /* 0x000f640000000a00 */
[----:B------:R-:W-:-:S06]  /*11c40*/  SEL R15, R207, RZ, !P0 ;  /* 0x000000ffcf0f7207 */ /* 0x000fcc0004000000 */
[----:B------:R-:W0:Y:S01]  /*11c50*/  LDC.64 R10, c[0x0][R9+0x218] ;  /* 0x00008600090a7b82 */ /* 0x000e220000000a00 */
[----:B------:R-:W-:Y:S02]  /*11c60*/  IMAD.IADD R153, R204, 0x1, R195 ;  /* 0x00000001cc997824 */ /* 0x000fe400078e02c3 */
[----:B-----5:R-:W-:Y:S01]  /*11c70*/  IMAD R13, R13, R15, RZ ;  /* 0x0000000f0d0d7224 */ /* 0x020fe200078e02ff */
[----:B------:R-:W-:Y:S02]  /*11c80*/  SEL R155, R219, RZ, P1 ;  /* 0x000000ffdb9b7207 */ /* 0x000fe40000800000 */
[----:B---3--:R-:W-:Y:S02]  /*11c90*/  SEL R14, R14, RZ, !P0 ;  /* 0x000000ff0e0e7207 */ /* 0x008fe40004000000 */
[----:B-1----:R-:W-:-:S03]  /*11ca0*/  ISETP.NE.AND P0, PT, R156, 0x1, PT ;  /* 0x000000019c00780c */ /* 0x002fc60003f05270 */
        /* <DEDUP_REMOVED lines=31> */
[----:B------:R-:W-:Y:S01]  /*11ea0*/  IMAD.IADD R14, R189, 0x1, R195 ;  /* 0x00000001bd0e7824 */ /* 0x000fe200078e02c3 */
[----:B0-----:R-:W-:Y:S01]  /*11eb0*/  LEA R13, P0, R12, R10, 0x2 ;  /* 0x0000000a0c0d7211 */ /* 0x001fe200078010ff */
[----:B----4-:R-:W-:-:S03]  /*11ec0*/  IMAD.MOV R10, RZ, RZ, -R157 ;  /* 0x000000ffff0a7224 */ /* 0x010fc600078e0a9d */
[----:B-1----:R-:W-:Y:S02]  /*11ed0*/  LEA.HI.X R9, R12, R11, R9, 0x2, P0 ;  /* 0x0000000b0c097211 */ /* 0x002fe400000f1409 */
[----:B------:R-:W-:Y:S01]  /*11ee0*/  ISETP.NE.AND P0, PT, R203, R10, PT ;  /* 0x0000000acb00720c */ /* 0x000fe20003f05270 */
[----:B------:R-:W-:Y:S04]  /*11ef0*/  SHFL.IDX PT, R12, R13, 0x1, 0x1c1f ;  /* 0x003c1f000d0c7f89 */ /* 0x000fe800000e0000 */
[----:B------:R-:W-:Y:S04]  /*11f00*/  SHFL.IDX PT, R10, R13, RZ, 0x1c1f ;  /* 0x001c1fff0d0a7589 */ /* 0x000fe800000e0000 */
        /* <DEDUP_REMOVED lines=8> */
.L_x_4991:
[----:B------:R-:W-:Y:S02]  /*11f90*/  ISETP.GT.AND P1, PT, R206, 0x1, PT ;  /* 0x00000001ce00780c */ /* 0x000fe40003f24270 */
[----:B------:R-:W-:-:S04]  /*11fa0*/  ISETP.NE.U32.AND P0, PT, RZ, UR6, PT ;  /* 0x00000006ff007c0c */ /* 0x000fc8000bf05070 */
[----:B------:R-:W-:-:S04]  /*11fb0*/  ISETP.NE.AND.EX P0, PT, RZ, UR7, PT, P0 ;  /* 0x00000007ff007c0c */ /* 0x000fc8000bf05300 */
[----:B------:R-:W-:-:S03]  /*11fc0*/  SEL R207, R207, RZ, !P0 ;  /* 0x000000ffcfcf7207 */ /* 0x000fc60004000000 */
[----:B------:R-:W-:Y:S06]  /*11fd0*/  @P1 BRA `(.L_x_4992) ;  /* 0x0000001000381947 */ /* 0x000fec0003800000 */
[----:B-1----:R-:W1:Y:S01]  /*11fe0*/  S2R R11, SR_TID.X ;  /* 0x00000000000b7919 */ /* 0x002e620000002100 */
[----:B------:R-:W3:Y:S01]  /*11ff0*/  LDC R87, c[0x0][0xbe8] ;  /* 0x0002fa00ff577b82 */ /* 0x000ee20000000800 */
[----:B------:R-:W-:Y:S01]  /*12000*/  ULDC.64 UR4, c[0x0][0xaa0] ;  /* 0x0002a80000047ab9 */ /* 0x000fe20000000a00 */
[----:B-1----:R-:W-:-:S05]  /*12010*/  VIADD R11, R11, 0xffffff80 ;  /* 0xffffff800b0b7836 */ /* 0x002fca0000000000 */
[----:B------:R-:W-:-:S04]  /*12020*/  SHF.R.S32.HI R84, RZ, 0x1f, R11 ;  /* 0x0000001fff547819 */ /* 0x000fc8000001140b */
[----:B------:R-:W-:-:S04]  /*12030*/  LEA.HI R84, R84, R11, RZ, 0x3 ;  /* 0x0000000b54547211 */ /* 0x000fc800078f18ff */
[----:B------:R-:W-:-:S05]  /*12040*/  SHF.R.S32.HI R10, RZ, 0x3, R84 ;  /* 0x00000003ff0a7819 */ /* 0x000fca0000011454 */
[----:B------:R-:W-:-:S04]  /*12050*/  IMAD R3, R10, 0x40, R188 ;  /* 0x000000400a037824 */ /* 0x000fc800078e02bc */
        /* <DEDUP_REMOVED lines=11> */
[C---:B------:R-:W-:Y:S01]  /*12110*/  IADD3 R45, P1, R20.reuse, 0x6000, RZ ;  /* 0x00006000142d7810 */ /* 0x040fe20007f3e0ff */
[----:B------:R-:W5:Y:S01]  /*12120*/  LD.E.128 R24, desc[UR42][R24.64] ;  /* 0x0000002a18187980 */ /* 0x000f62000c101d00 */
        /* <DEDUP_REMOVED lines=17> */
[----:B------:R-:W-:Y:S02]  /*12240*/  IADD3 R14, P3, R20, 0xf000, RZ ;  /* 0x0000f000140e7810 */ /* 0x000fe40007f7e0ff */
        /* <DEDUP_REMOVED lines=12> */
[C---:B------:R-:W-:Y:S01]  /*12310*/  IADD3 R57, P4, R20.reuse, 0x9000, RZ ;  /* 0x0000900014397810 */ /* 0x040fe20007f9e0ff */
[----:B------:R-:W-:Y:S01]  /*12320*/  IMAD.X R81, RZ, RZ, R21, P3 ;  /* 0x000000ffff517224 */ /* 0x000fe200018e0615 */
        /* <DEDUP_REMOVED lines=10> */
[----:B------:R-:W5:Y:S01]  /*123d0*/  LD.E.128 R40, desc[UR42][R40.64] ;  /* 0x0000002a28287980 */ /* 0x000f62000c101d00 */
[----:B------:R-:W-:-:S02]  /*123e0*/  LOP3.LUT R60, R61, 0x380, RZ, 0xc0, !PT ;  /* 0x000003803d3c7812 */ /* 0x000fc400078ec0ff */
[----:B------:R-:W-:Y:S01]  /*123f0*/  LOP3.LUT R64, R65, 0x380, RZ, 0xc0, !PT ;  /* 0x0000038041407812 */ /* 0x000fe200078ec0ff */
[----:B------:R-:W5:Y:S01]  /*12400*/  LD.E.128 R44, desc[UR42][R44.64] ;  /* 0x0000002a2c2c7980 */ /* 0x000f62000c101d00 */
[----:B------:R-:W-:Y:S02]  /*12410*/  LOP3.LUT R68, R69, 0x380, RZ, 0xc0, !PT ;  /* 0x0000038045447812 */ /* 0x000fe400078ec0ff */
[----:B------:R-:W-:Y:S01]  /*12420*/  LOP3.LUT R72, R73, 0x380, RZ, 0xc0, !PT ;  /* 0x0000038049487812 */ /* 0x000fe200078ec0ff */
[----:B------:R-:W5:Y:S01]  /*12430*/  LD.E.128 R48, desc[UR42][R48.64] ;  /* 0x0000002a30307980 */ /* 0x000f62000c101d00 */
[----:B------:R-:W-:Y:S02]  /*12440*/  LOP3.LUT R76, R77, 0x380, RZ, 0xc0, !PT ;  /* 0x000003804d4c7812 */ /* 0x000fe400078ec0ff */
[----:B------:R-:W-:Y:S01]  /*12450*/  LOP3.LUT R13, R20, 0x380, RZ, 0xc0, !PT ;  /* 0x00000380140d7812 */ /* 0x000fe200078ec0ff */
[----:B------:R-:W5:Y:S01]  /*12460*/  LD.E.128 R52, desc[UR42][R52.64] ;  /* 0x0000002a34347980 */ /* 0x000f62000c101d00 */
[----:B------:R-:W-:-:S02]  /*12470*/  SHF.R.U64 R3, R3, 0x3, RZ ;  /* 0x0000000303037819 */ /* 0x000fc400000012ff */
        /* <DEDUP_REMOVED lines=8> */
[----:B------:R-:W-:Y:S01]  /*12500*/  IMAD R3, R8, UR4, RZ ;  /* 0x0000000408037c24 */ /* 0x000fe2000f8e02ff */
        /* <DEDUP_REMOVED lines=14> */
[----:B---3--:R-:W-:Y:S01]  /*125f0*/  ISETP.NE.AND P3, PT, R87, 0x1, PT ;  /* 0x000000015700780c */ /* 0x008fe20003f65270 */
[----:B------:R-:W-:Y:S01]  /*12600*/  IMAD R21, R0, UR5, R3 ;  /* 0x0000000500157c24 */ /* 0x000fe2000f8e0203 */
[----:B------:R-:W-:Y:S01]  /*12610*/  LOP3.LUT R84, R84, 0xfffffff8, RZ, 0xc0, !PT ;  /* 0xfffffff854547812 */ /* 0x000fe200078ec0ff */
[----:B------:R-:W1:Y:S01]  /*12620*/  LDC R3, c[0x0][0xac8] ;  /* 0x0002b200ff037b82 */ /* 0x000e620000000800 */
[----:B------:R-:W-:Y:S01]  /*12630*/  IMAD.WIDE.U32 R8, R0, UR4, RZ ;  /* 0x0000000400087c25 */ /* 0x000fe2000f8e00ff */
[----:B------:R-:W-:Y:S01]  /*12640*/  ULDC.64 UR4, c[0x0][0xae8] ;  /* 0x0002ba0000047ab9 */ /* 0x000fe20000000a00 */
[----:B------:R-:W5:Y:S02]  /*12650*/  LD.E.128 R12, desc[UR42][R12.64] ;  /* 0x0000002a0c0c7980 */ /* 0x000f64000c101d00 */
[----:B------:R-:W-:-:S02]  /*12660*/  IMAD.IADD R9, R9, 0x1, R21 ;  /* 0x0000000109097824 */ /* 0x000fc400078e0215 */
[----:B------:R-:W5:Y:S03]  /*12670*/  LD.E.128 R56, desc[UR42][R56.64] ;  /* 0x0000002a38387980 */ /* 0x000f66000c101d00 */
[----:B------:R-:W3:Y:S01]  /*12680*/  @P3 LDC R89, c[0x0][0xbec] ;  /* 0x0002fb00ff593b82 */ /* 0x000ee20000000800 */
[----:B------:R-:W-:Y:S01]  /*12690*/  IMAD.WIDE.U32 R8, R205, UR4, R8 ;  /* 0x00000004cd087c25 */ /* 0x000fe2000f8e0008 */
[----:B------:R-:W5:Y:S03]  /*126a0*/  LD.E.128 R60, desc[UR42][R60.64] ;  /* 0x0000002a3c3c7980 */ /* 0x000f66000c101d00 */
[----:B------:R-:W-:Y:S01]  /*126b0*/  IMAD.IADD R21, R11, 0x1, -R84 ;  /* 0x000000010b157824 */ /* 0x000fe200078e0a54 */
[----:B------:R-:W5:Y:S02]  /*126c0*/  LD.E.128 R64, desc[UR42][R64.64] ;  /* 0x0000002a40407980 */ /* 0x000f64000c101d00 */
[----:B------:R-:W4:Y:S01]  /*126d0*/  @P3 LDC R91, c[0x0][0xbf0] ;  /* 0x0002fc00ff5b3b82 */ /* 0x000f220000000800 */
[----:B------:R-:W-:Y:S01]  /*126e0*/  SHF.R.S32.HI R11, RZ, 0x1f, R207 ;  /* 0x0000001fff0b7819 */ /* 0x000fe200000114cf */
[----:B------:R-:W-:Y:S01]  /*126f0*/  IMAD R9, R205, UR5, R9 ;  /* 0x00000005cd097c24 */ /* 0x000fe2000f8e0209 */
[----:B------:R-:W-:Y:S01]  /*12700*/  ULDC.64 UR4, c[0x0][0xaf0] ;  /* 0x0002bc0000047ab9 */ /* 0x000fe20000000a00 */
[----:B------:R-:W-:Y:S01]  /*12710*/  IMAD R20, R21, 0x20, R10 ;  /* 0x0000002015147824 */ /* 0x000fe200078e020a */
[----:B------:R-:W5:Y:S01]  /*12720*/  LD.E.128 R68, desc[UR42][R68.64] ;  /* 0x0000002a44447980 */ /* 0x000f62000c101d00 */
[----:B------:R-:W-:Y:S01]  /*12730*/  IMAD.IADD R0, R10, 0x1, R195 ;  /* 0x000000010a007824 */ /* 0x000fe200078e02c3 */
[-C--:B-1----:R-:W-:Y:S01]  /*12740*/  ISETP.GE.AND P1, PT, R214, R3.reuse, PT ;  /* 0x00000003d600720c */ /* 0x082fe20003f26270 */
[----:B------:R-:W-:Y:S01]  /*12750*/  IMAD R10, R11, UR4, RZ ;  /* 0x000000040b0a7c24 */ /* 0x000fe2000f8e02ff */
[----:B------:R-:W5:Y:S03]  /*12760*/  LD.E.128 R72, desc[UR42][R72.64] ;  /* 0x0000002a48487980 */ /* 0x000f66000c101d00 */
[----:B------:R-:W-:Y:S01]  /*12770*/  IMAD R85, R207, UR5, R10 ;  /* 0x00000005cf557c24 */ /* 0x000fe2000f8e020a */
[----:B------:R-:W-:Y:S01]  /*12780*/  SEL R10, RZ, 0xffffffff, P1 ;  /* 0xffffffffff0a7807 */ /* 0x000fe20000800000 */
[----:B------:R-:W-:Y:S01]  /*12790*/  IMAD.IADD R84, R195, 0x1, R20 ;  /* 0x00000001c3547824 */ /* 0x000fe200078e0214 */
[----:B------:R-:W-:Y:S01]  /*127a0*/  ISETP.GE.AND P0, PT, R213, R3, PT ;  /* 0x00000003d500720c */ /* 0x000fe20003f06270 */
[----:B------:R-:W5:Y:S02]  /*127b0*/  LD.E.128 R76, desc[UR42][R76.64] ;  /* 0x0000002a4c4c7980 */ /* 0x000f64000c101d00 */
[----:B------:R-:W-:Y:S01]  /*127c0*/  IMAD.SHL.U32 R93, R10, 0x2, RZ ;  /* 0x000000020a5d7824 */ /* 0x000fe200078e00ff */
[----:B------:R-:W-:Y:S01]  /*127d0*/  SEL R21, RZ, 0xffffffff, P0 ;  /* 0xffffffffff157807 */ /* 0x000fe20000000000 */
[----:B---3--:R-:W-:Y:S01]  /*127e0*/  @P3 IMAD.HI.U32 R10, R84, R89, RZ ;  /* 0x00000059540a3227 */ /* 0x008fe200078e00ff */
[-C--:B------:R-:W-:Y:S01]  /*127f0*/  ISETP.GE.AND P2, PT, R188, R3.reuse, PT ;  /* 0x00000003bc00720c */ /* 0x080fe20003f46270 */
[----:B------:R-:W5:Y:S01]  /*12800*/  LD.E.128 R80, desc[UR42][R80.64] ;  /* 0x0000002a50507980 */ /* 0x000f62000c101d00 */
[----:B------:R-:W-:Y:S01]  /*12810*/  ISETP.GE.AND P0, PT, R212, R3, PT ;  /* 0x00000003d400720c */ /* 0x000fe20003f06270 */
[----:B------:R-:W-:Y:S01]  /*12820*/  IMAD.MOV.U32 R11, RZ, RZ, R84 ;  /* 0x000000ffff0b7224 */ /* 0x000fe200078e0054 */
[----:B----4-:R-:W-:Y:S01]  /*12830*/  @P3 SHF.R.U32.HI R11, RZ, R91, R10 ;  /* 0x0000005bff0b3219 */ /* 0x010fe2000001160a */
[----:B------:R-:W-:Y:S01]  /*12840*/  IMAD.WIDE.U32 R8, R207, UR4, R8 ;  /* 0x00000004cf087c25 */ /* 0x000fe2000f8e0008 */
[----:B------:R-:W-:Y:S01]  /*12850*/  SEL R20, RZ, 0x1, P2 ;  /* 0x00000001ff147807 */ /* 0x000fe20001000000 */
[----:B------:R-:W-:Y:S01]  /*12860*/  ULDC.64 UR4, c[0x0][0xae0] ;  /* 0x0002b80000047ab9 */ /* 0x000fe20000000a00 */
[----:B------:R-:W-:Y:S01]  /*12870*/  SEL R10, RZ, 0xffffffff, P0 ;  /* 0xffffffffff0a7807 */ /* 0x000fe20000000000 */
[----:B------:R-:W-:Y:S01]  /*12880*/  IMAD.SHL.U32 R21, R21, 0x4, RZ ;  /* 0x0000000415157824 */ /* 0x000fe200078e00ff */
[----:B------:R-:W-:Y:S01]  /*12890*/  LOP3.LUT R20, R93, 0x2, R20, 0xe2, !PT ;  /* 0x000000025d147812 */ /* 0x000fe200078ee214 */
[----:B------:R-:W-:Y:S01]  /*128a0*/  IMAD.IADD R9, R9, 0x1, R85 ;  /* 0x0000000109097824 */ /* 0x000fe200078e0255 */
[----:B------:R-:W-:Y:S01]  /*128b0*/  ISETP.GE.AND P0, PT, R211, R3, PT ;  /* 0x00000003d300720c */ /* 0x000fe20003f06270 */
[----:B------:R-:W-:Y:S01]  /*128c0*/  IMAD.SHL.U32 R85, R10, 0x8, RZ ;  /* 0x000000080a557824 */ /* 0x000fe200078e00ff */
[--C-:B------:R-:W-:Y:S01]  /*128d0*/  SHF.R.S32.HI R10, RZ, 0x1f, R11.reuse ;  /* 0x0000001fff0a7819 */ /* 0x100fe2000001140b */
[----:B------:R-:W-:Y:S01]  /*128e0*/  IMAD R89, R4, R87, RZ ;  /* 0x0000005704597224 */ /* 0x000fe200078e02ff */
[----:B------:R-:W-:Y:S01]  /*128f0*/  LOP3.LUT R20, R21, 0x4, R20, 0xe2, !PT ;  /* 0x0000000415147812 */ /* 0x000fe200078ee214 */
[----:B------:R-:W-:Y:S01]  /*12900*/  IMAD.MOV R21, RZ, RZ, -R11 ;  /* 0x000000ffff157224 */ /* 0x000fe200078e0a0b */
[----:B------:R-:W-:Y:S01]  /*12910*/  SEL R4, RZ, 0xffffffff, P0 ;  /* 0xffffffffff047807 */ /* 0x000fe20000000000 */
[----:B------:R-:W-:Y:S01]  /*12920*/  IMAD R10, R10, UR4, RZ ;  /* 0x000000040a0a7c24 */ /* 0x000fe2000f8e02ff */
[----:B------:R-:W-:Y:S01]  /*12930*/  ISETP.GE.AND P0, PT, R210, R3, PT ;  /* 0x00000003d200720c */ /* 0x000fe20003f06270 */
[----:B------:R-:W-:Y:S01]  /*12940*/  IMAD R21, R87, R21, R84 ;  /* 0x0000001557157224 */ /* 0x000fe200078e0254 */
[----:B------:R-:W-:Y:S01]  /*12950*/  LOP3.LUT R20, R85, 0x8, R20, 0xe2, !PT ;  /* 0x0000000855147812 */ /* 0x000fe200078ee214 */
[----:B------:R-:W-:Y:S01]  /*12960*/  IMAD.SHL.U32 R85, R4, 0x10, RZ ;  /* 0x0000001004557824 */ /* 0x000fe200078e00ff */
[----:B------:R-:W-:Y:S01]  /*12970*/  SEL R4, RZ, 0xffffffff, P0 ;  /* 0xffffffffff047807 */ /* 0x000fe20000000000 */
[C---:B------:R-:W-:Y:S01]  /*12980*/  IMAD.WIDE.U32 R8, R11.reuse, UR4, R8 ;  /* 0x000000040b087c25 */ /* 0x040fe2000f8e0008 */
[----:B------:R-:W-:Y:S01]  /*12990*/  @!PT LDS RZ, [RZ] ;  /* 0x00000000fffff984 */ /* 0x000fe20000000800 */
[----:B------:R-:W-:Y:S01]  /*129a0*/  @!PT LDS RZ, [RZ] ;  /* 0x00000000fffff984 */ /* 0x000fe20000000800 */
[----:B------:R-:W-:Y:S01]  /*129b0*/  @!PT LDS RZ, [RZ] ;  /* 0x00000000fffff984 */ /* 0x000fe20000000800 */
[----:B------:R-:W-:Y:S01]  /*129c0*/  @!PT LDS RZ, [RZ] ;  /* 0x00000000fffff984 */ /* 0x000fe20000000800 */
[----:B------:R1:W-:Y:S06]  /*129d0*/  MEMBAR.ALL.CTA ;  /* 0x0000000000007992 */ /* 0x0003ec0000008000 */
[----:B-1----:R-:W1:Y:S01]  /*129e0*/  FENCE.VIEW.ASYNC.S ;  /* 0x00000000000073c6 */ /* 0x002e620000000000 */
[----:B------:R-:W-:Y:S01]  /*129f0*/  IMAD R11, R11, UR5, R10 ;  /* 0x000000050b0b7c24 */ /* 0x000fe2000f8e020a */
[----:B------:R-:W-:Y:S01]  /*12a00*/  SHF.R.S32.HI R10, RZ, 0x1f, R21 ;  /* 0x0000001fff0a7819 */ /* 0x000fe20000011415 */
[----:B------:R-:W-:Y:S01]  /*12a10*/  VIADD R93, R188, 0x180 ;  /* 0x00000180bc5d7836 */ /* 0x000fe20000000000 */
[----:B------:R-:W-:Y:S01]  /*12a20*/  LOP3.LUT R20, R85, 0x10, R20, 0xe2, !PT ;  /* 0x0000001055147812 */ /* 0x000fe200078ee214 */
[----:B------:R-:W-:Y:S01]  /*12a30*/  IMAD.IADD R9, R9, 0x1, R11 ;  /* 0x0000000109097824 */ /* 0x000fe200078e020b */
[----:B------:R-:W-:Y:S01]  /*12a40*/  ULDC.64 UR4, c[0x0][0xad8] ;  /* 0x0002b60000047ab9 */ /* 0x000fe20000000a00 */
[----:B------:R-:W-:Y:S01]  /*12a50*/  IMAD.SHL.U32 R11, R4, 0x20, RZ ;  /* 0x00000020040b7824 */ /* 0x000fe200078e00ff */
[----:B------:R-:W-:Y:S01]  /*12a60*/  ISETP.GE.AND P0, PT, R93, R3, PT ;  /* 0x000000035d00720c */ /* 0x000fe20003f06270 */
[----:B------:R-:W-:-:S02]  /*12a70*/  IMAD R10, R10, UR4, RZ ;  /* 0x000000040a0a7c24 */ /* 0x000fc4000f8e02ff */
[----:B------:R-:W-:Y:S01]  /*12a80*/  VIADD R91, R188, 0x1c0 ;  /* 0x000001c0bc5b7836 */ /* 0x000fe20000000000 */
        /* <DEDUP_REMOVED lines=14> */
[----:B-1----:R1:W-:Y:S01]  /*12b70*/  SYNCS.ARRIVE.TRANS64.RED.A1T0 RZ, [R4+URZ], RZ ;  /* 0x000000ff04ff79a7 */ /* 0x0023e2000810043f */
[----:B------:R3:W4:Y:S01]  /*12b80*/  SHFL.IDX PT, R8, R87, RZ, 0x181f ;  /* 0x00181fff57087589 */ /* 0x00072200000e0000 */
[----:B------:R-:W-:Y:S01]  /*12b90*/  BSSY B1, `(.L_x_4993) ;  /* 0x000002a000017945 */ /* 0x000fe20003800000 */
[----:B------:R-:W-:Y:S02]  /*12ba0*/  SHF.R.S32.HI R152, RZ, 0x1f, R210 ;  /* 0x0000001fff987819 */ /* 0x000fe400000114d2 */
[----:B-1----:R-:W-:-:S02]  /*12bb0*/  LOP3.LUT R4, R86, R9, RZ, 0xfc, !PT ;  /* 0x0000000956047212 */ /* 0x002fc400078efcff */
[----:B------:R3:W1:Y:S01]  /*12bc0*/  SHFL.IDX PT, R9, R88, RZ, 0x181f ;  /* 0x00181fff58097589 */ /* 0x00066200000e0000 */
        /* <DEDUP_REMOVED lines=25> */
[CC--:B---3--:R-:W-:Y:S02]  /*12d60*/  @!P0 LEA R10, P5, R212.reuse, R8.reuse, 0x1 ;  /* 0x00000008d40a8211 */ /* 0x0c8fe400078a08ff */
        /* <DEDUP_REMOVED lines=12> */
.L_x_4994:
[----:B------:R-:W-:Y:S05]  /*12e30*/  BSYNC B1 ;  /* 0x0000000000017941 */ /* 0x000fea0003800000 */
.L_x_4993:
[----:B------:R-:W-:Y:S01]  /*12e40*/  VIADD R0, R0, 0x20 ;  /* 0x0000002000007836 */ /* 0x000fe20000000000 */
[----:B-1--4-:R1:W3:Y:S04]  /*12e50*/  SHFL.IDX PT, R9, R88, 0x1, 0x181f ;  /* 0x00381f0058097f89 */ /* 0x0122e800000e0000 */
[----:B------:R-:W-:Y:S01]  /*12e60*/  ISETP.GE.AND P0, PT, R0, R89, PT ;  /* 0x000000590000720c */ /* 0x000fe20003f06270 */
[----:B------:R1:W4:-:S12]  /*12e70*/  SHFL.IDX PT, R8, R87, 0x1, 0x181f ;  /* 0x00381f0057087f89 */ /* 0x00031800000e0000 */
[----:B-1----:R-:W-:Y:S05]  /*12e80*/  @P0 BRA `(.L_x_4995) ;  /* 0x00000028004c0947 */ /* 0x002fea0003800000 */
[-C--:B------:R-:W-:Y:S02]  /*12e90*/  ISETP.GE.AND P5, PT, R214, R3.reuse, PT ;  /* 0x00000003d600720c */ /* 0x080fe40003fa6270 */
[-C--:B------:R-:W-:Y:S02]  /*12ea0*/  ISETP.GE.AND P6, PT, R188, R3.reuse, PT ;  /* 0x00000003bc00720c */ /* 0x080fe40003fc6270 */
[-C--:B------:R-:W-:Y:S02]  /*12eb0*/  ISETP.GE.AND P4, PT, R213, R3.reuse, PT ;  /* 0x00000003d500720c */ /* 0x080fe40003f86270 */
[-C--:B------:R-:W-:Y:S02]  /*12ec0*/  ISETP.GE.AND P2, PT, R211, R3.reuse, PT ;  /* 0x00000003d300720c */ /* 0x080fe40003f46270 */
[----:B------:R-:W-:Y:S02]  /*12ed0*/  ISETP.GE.AND P3, PT, R212, R3, PT ;  /* 0x00000003d400720c */ /* 0x000fe40003f66270 */
[----:B------:R-:W-:-:S02]  /*12ee0*/  LOP3.LUT P0, RZ, R86, 0x40, RZ, 0xc0, !PT ;  /* 0x0000004056ff7812 */ /* 0x000fc4000780c0ff */
[----:B------:R-:W-:Y:S02]  /*12ef0*/  SHF.R.S32.HI R0, RZ, 0x1f, R93 ;  /* 0x0000001fff007819 */ /* 0x000fe4000001145d */
[----:B----45:R-:W-:Y:S01]  /*12f00*/  @!P5 LEA R12, P1, R214, R8, 0x1 ;  /* 0x00000008d60cd211 */ /* 0x030fe200078208ff */
[----:B---3--:R-:W-:-:S03]  /*12f10*/  @!P6 IMAD.WIDE R10, R188, 0x2, R8 ;  /* 0x00000002bc0ae825 */ /* 0x008fc600078e0208 */
[----:B------:R-:W-:Y:S02]  /*12f20*/  @!P5 LEA.HI.X R13, R214, R9, R156, 0x1, P1 ;  /* 0x00000009d60dd211 */ /* 0x000fe400008f0c9c */
[----:B------:R-:W-:Y:S01]  /*12f30*/  ISETP.GE.AND P1, PT, R210, R3, PT ;  /* 0x00000003d200720c */ /* 0x000fe20003f26270 */
[----:B------:R1:W-:Y:S04]  /*12f40*/  @!P6 ST.E.128 desc[UR42][R10.64], R24 ;  /* 0x000000180a00e985 */ /* 0x0003e8000c101d2a */
[----:B------:R3:W-:Y:S01]  /*12f50*/  @!P5 ST.E.128 desc[UR42][R12.64], R32 ;  /* 0x000000200c00d985 */ /* 0x0007e2000c101d2a */
[----:B-1----:R-:W-:-:S04]  /*12f60*/  @!P4 LEA R10, P6, R213, R8, 0x1 ;  /* 0x00000008d50ac211 */ /* 0x002fc800078c08ff */
[-C--:B------:R-:W-:Y:S02]  /*12f70*/  @!P4 LEA.HI.X R11, R213, R9.reuse, R155, 0x1, P6 ;  /* 0x00000009d50bc211 */ /* 0x080fe400030f0c9b */
[CC--:B------:R-:W-:Y:S02]  /*12f80*/  @!P2 LEA R14, P6, R211.reuse, R8.reuse, 0x1 ;  /* 0x00000008d30ea211 */ /* 0x0c0fe400078c08ff */
[CC--:B---3--:R-:W-:Y:S01]  /*12f90*/  @!P3 LEA R12, P5, R212.reuse, R8.reuse, 0x1 ;  /* 0x00000008d40cb211 */ /* 0x0c8fe200078a08ff */
[----:B------:R1:W-:Y:S01]  /*12fa0*/  @!P4 ST.E.128 desc[UR42][R10.64], R40 ;  /* 0x000000280a00c985 */ /* 0x0003e2000c101d2a */
[-C--:B------:R-:W-:Y:S02]  /*12fb0*/  @!P2 LEA.HI.X R15, R211, R9.reuse, R153, 0x1, P6 ;  /* 0x00000009d30fa211 */ /* 0x080fe400030f0c99 */
[----:B------:R-:W-:Y:S02]  /*12fc0*/  @!P3 LEA.HI.X R13, R212, R9, R154, 0x1, P5 ;  /* 0x00000009d40db211 */ /* 0x000fe400028f0c9a */
[----:B------:R-:W-:-:S02]  /*12fd0*/  @!P1 LEA R24, P6, R210, R8, 0x1 ;  /* 0x00000008d2189211 */ /* 0x000fc400078c08ff */
[C---:B------:R-:W-:Y:S01]  /*12fe0*/  @P0 LEA R20, P5, R93.reuse, R8, 0x1 ;  /* 0x000000085d140211 */ /* 0x040fe200078a08ff */
        /* <DEDUP_REMOVED lines=13> */
.L_x_4992:
[----:B-1----:R-:W1:Y:S01]  /*130c0*/  LDC R10, c[0x0][0xbe8] ;  /* 0x0002fa00ff0a7b82 */ /* 0x002e620000000800 */
[----:B------:R-:W-:Y:S01]  /*130d0*/  ULDC.64 UR4, c[0x0][0xb08] ;  /* 0x0002c20000047ab9 */ /* 0x000fe20000000a00 */
[----:B------:R-:W-:Y:S01]  /*130e0*/  IMAD.IADD R11, R204, 0x1, R195 ;  /* 0x00000001cc0b7824 */ /* 0x000fe200078e02c3 */
[----:B------:R-:W-:Y:S01]  /*130f0*/  BSSY B1, `(.L_x_4996) ;  /* 0x00000f4000017945 */ /* 0x000fe20003800000 */
[----:B------:R-:W-:Y:S01]  /*13100*/  IMAD R3, R8, UR4, RZ ;  /* 0x0000000408037c24 */ /* 0x000fe2000f8e02ff */
[----:B------:R-:W-:Y:S01]  /*13110*/  SHF.R.S32.HI R152, RZ, 0x1f, R220 ;  /* 0x0000001fff987819 */ /* 0x000fe200000114dc */
[C---:B------:R-:W-:Y:S01]  /*13120*/  IMAD.WIDE.U32 R8, R0.reuse, UR4, RZ ;  /* 0x0000000400087c25 */ /* 0x040fe2000f8e00ff */
[----:B------:R-:W-:Y:S02]  /*13130*/  SHF.R.S32.HI R153, RZ, 0x1f, R221 ;  /* 0x0000001fff997819 */ /* 0x000fe400000114dd */
        /* <DEDUP_REMOVED lines=14> */
[----:B-1----:R-:W-:Y:S01]  /*13220*/  ISETP.NE.AND P0, PT, R10, 0x1, PT ;  /* 0x000000010a00780c */ /* 0x002fe20003f05270 */
[----:B------:R-:W-:Y:S01]  /*13230*/  ULDC.64 UR4, c[0x0][0xb40] ;  /* 0x0002d00000047ab9 */ /* 0x000fe20000000a00 */
[----:B------:R-:W-:Y:S01]  /*13240*/  IMAD R4, R4, R10, RZ ;  /* 0x0000000a04047224 */ /* 0x000fe200078e02ff */
        /* <DEDUP_REMOVED lines=33> */
[----:B-1----:R-:W-:Y:S01]  /*13460*/  @P0 IMAD.HI.U32 R12, R11, R12, RZ ;  /* 0x0000000c0b0c0227 */ /* 0x002fe200078e00ff */
[----:B------:R-:W-:-:S02]  /*13470*/  SHF.R.S32.HI R181, RZ, 0x1f, R181 ;  /* 0x0000001fffb57819 */ /* 0x000fc400000114b5 */
[----:B------:R-:W-:Y:S01]  /*13480*/  SHF.R.S32.HI R183, RZ, 0x1f, R183 ;  /* 0x0000001fffb77819 */ /* 0x000fe200000114b7 */
[C---:B--2---:R-:W-:Y:S02]  /*13490*/  VIADD R194, R193.reuse, 0x40 ;  /* 0x00000040c1c27836 */ /* 0x044fe40000000000 */
[C---:B------:R-:W-:Y:S01]  /*134a0*/  VIADD R201, R193.reuse, 0x38 ;  /* 0x00000038c1c97836 */ /* 0x040fe20000000000 */
[----:B---3--:R-:W-:Y:S01]  /*134b0*/  @P0 SHF.R.U32.HI R3, RZ, R0, R12 ;  /* 0x00000000ff030219 */ /* 0x008fe2000001160c */
[C---:B------:R-:W-:Y:S01]  /*134c0*/  VIADD R208, R193.reuse, 0x30 ;  /* 0x00000030c1d07836 */ /* 0x040fe20000000000 */
[----:B------:R-:W-:Y:S01]  /*134d0*/  SHF.R.S32.HI R194, RZ, 0x1f, R194 ;  /* 0x0000001fffc27819 */ /* 0x000fe200000114c2 */
[----:B------:R-:W-:Y:S01]  /*134e0*/  VIADD R215, R193, 0x28 ;  /* 0x00000028c1d77836 */ /* 0x000fe20000000000 */
[----:B------:R-:W-:Y:S01]  /*134f0*/  SHF.R.S32.HI R201, RZ, 0x1f, R201 ;  /* 0x0000001fffc97819 */ /* 0x000fe200000114c9 */
[----:B------:R-:W-:Y:S01]  /*13500*/  IMAD.MOV R0, RZ, RZ, -R3 ;  /* 0x000000ffff007224 */ /* 0x000fe200078e0a03 */
[----:B------:R-:W-:Y:S01]  /*13510*/  SHF.R.S32.HI R208, RZ, 0x1f, R208 ;  /* 0x0000001fffd07819 */ /* 0x000fe200000114d0 */
[----:B------:R-:W-:Y:S01]  /*13520*/  IMAD.WIDE.U32 R8, R3, UR4, R8 ;  /* 0x0000000403087c25 */ /* 0x000fe2000f8e0008 */
[----:B------:R-:W-:-:S03]  /*13530*/  SHF.R.S32.HI R215, RZ, 0x1f, R215 ;  /* 0x0000001fffd77819 */ /* 0x000fc600000114d7 */
[----:B------:R-:W-:Y:S01]  /*13540*/  IMAD R0, R10, R0, R11 ;  /* 0x000000000a007224 */ /* 0x000fe200078e020b */
[----:B------:R-:W-:Y:S01]  /*13550*/  SHF.R.S32.HI R10, RZ, 0x1f, R3 ;  /* 0x0000001fff0a7819 */ /* 0x000fe20000011403 */
[C---:B------:R-:W-:Y:S02]  /*13560*/  VIADD R217, R193.reuse, 0x20 ;  /* 0x00000020c1d97836 */ /* 0x040fe40000000000 */
[C---:B------:R-:W-:Y:S02]  /*13570*/  VIADD R227, R193.reuse, 0x18 ;  /* 0x00000018c1e37836 */ /* 0x040fe40000000000 */
[----:B------:R-:W-:Y:S01]  /*13580*/  IMAD R10, R10, UR4, RZ ;  /* 0x000000040a0a7c24 */ /* 0x000fe2000f8e02ff */
[----:B------:R-:W-:Y:S01]  /*13590*/  SHF.R.S32.HI R217, RZ, 0x1f, R217 ;  /* 0x0000001fffd97819 */ /* 0x000fe200000114d9 */
[----:B------:R-:W-:Y:S01]  /*135a0*/  VIADD R233, R193, 0x10 ;  /* 0x00000010c1e97836 */ /* 0x000fe20000000000 */
[----:B------:R-:W-:Y:S01]  /*135b0*/  SHF.R.S32.HI R227, RZ, 0x1f, R227 ;  /* 0x0000001fffe37819 */ /* 0x000fe200000114e3 */
[----:B------:R-:W-:Y:S01]  /*135c0*/  IMAD R10, R3, UR5, R10 ;  /* 0x00000005030a7c24 */ /* 0x000fe2000f8e020a */
[----:B------:R-:W-:Y:S01]  /*135d0*/  SHF.R.S32.HI R3, RZ, 0x1f, R0 ;  /* 0x0000001fff037819 */ /* 0x000fe20000011400 */
[----:B------:R-:W-:Y:S01]  /*135e0*/  ULDC.64 UR4, c[0x0][0xb28] ;  /* 0x0002ca0000047ab9 */ /* 0x000fe20000000a00 */
[----:B------:R-:W-:Y:S01]  /*135f0*/  VIADD R207, R193, 0x8 ;  /* 0x00000008c1cf7836 */ /* 0x000fe20000000000 */
[----:B------:R-:W-:Y:S01]  /*13600*/  SHF.R.S32.HI R233, RZ, 0x1f, R233 ;  /* 0x0000001fffe97819 */ /* 0x000fe200000114e9 */
[----:B------:R-:W-:-:S02]  /*13610*/  IMAD.IADD R9, R9, 0x1, R10 ;  /* 0x0000000109097824 */ /* 0x000fc400078e020a */
[----:B------:R-:W-:Y:S01]  /*13620*/  IMAD R3, R3, UR4, RZ ;  /* 0x0000000403037c24 */ /* 0x000fe2000f8e02ff */
[----:B------:R-:W-:Y:S01]  /*13630*/  SHF.R.S32.HI R207, RZ, 0x1f, R207 ;  /* 0x0000001fffcf7819 */ /* 0x000fe200000114cf */
[----:B------:R-:W-:-:S04]  /*13640*/  IMAD.WIDE.U32 R8, R0, UR4, R8 ;  /* 0x0000000400087c25 */ /* 0x000fc8000f8e0008 */
[----:B------:R-:W-:Y:S01]  /*13650*/  IMAD R3, R0, UR5, R3 ;  /* 0x0000000500037c24 */ /* 0x000fe2000f8e0203 */
[----:B------:R-:W-:Y:S01]  /*13660*/  ULDC.64 UR4, c[0x0][0xb00] ;  /* 0x0002c00000047ab9 */ /* 0x000fe20000000a00 */
[----:B------:R-:W-:Y:S01]  /*13670*/  VIADD R166, R193, 0x88 ;  /* 0x00000088c1a67836 */ /* 0x000fe20000000000 */
[C---:B------:R-:W-:Y:S01]  /*13680*/  LEA R0, P0, R8.reuse, UR4, 0x2 ;  /* 0x0000000408007c11 */ /* 0x040fe2000f8010ff */
[----:B------:R-:W-:Y:S02]  /*13690*/  IMAD.IADD R3, R9, 0x1, R3 ;  /* 0x0000000109037824 */ /* 0x000fe400078e0203 */
[----:B------:R-:W-:Y:S02]  /*136a0*/  VIADD R168, R193, 0x80 ;  /* 0x00000080c1a87836 */ /* 0x000fe40000000000 */
[----:B------:R1:W2:Y:S01]  /*136b0*/  SHFL.IDX PT, R15, R0, RZ, 0x1c1f ;  /* 0x001c1fff000f7589 */ /* 0x0002a200000e0000 */
[----:B------:R-:W-:Y:S01]  /*136c0*/  LEA.HI.X R3, R8, UR5, R3, 0x2, P0 ;  /* 0x0000000508037c11 */ /* 0x000fe200080f1403 */
[----:B------:R-:W-:Y:S01]  /*136d0*/  VIADD R8, R2, 0x28c20 ;  /* 0x00028c2002087836 */ /* 0x000fe20000000000 */
[----:B------:R-:W-:Y:S01]  /*136e0*/  ISETP.GE.AND P0, PT, R195, R4, PT ;  /* 0x00000004c300720c */ /* 0x000fe20003f06270 */
[----:B------:R-:W-:-:S02]  /*136f0*/  VIADD R170, R193, 0x78 ;  /* 0x00000078c1aa7836 */ /* 0x000fc40000000000 */
[----:B------:R1:W3:Y:S01]  /*13700*/  SHFL.IDX PT, R14, R3, RZ, 0x1c1f ;  /* 0x001c1fff030e7589 */ /* 0x0002e200000e0000 */
[----:B------:R-:W-:Y:S01]  /*13710*/  PRMT R8, RZ, 0x654, R8 ;  /* 0x00000654ff087816 */ /* 0x000fe20000000008 */
[C---:B------:R-:W-:Y:S02]  /*13720*/  VIADD R172, R193.reuse, 0x70 ;  /* 0x00000070c1ac7836 */ /* 0x040fe40000000000 */
[C---:B------:R-:W-:Y:S01]  /*13730*/  VIADD R174, R193.reuse, 0x68 ;  /* 0x00000068c1ae7836 */ /* 0x040fe20000000000 */
[----:B------:R1:W-:Y:S01]  /*13740*/  SYNCS.ARRIVE.TRANS64.RED.A1T0 RZ, [R8+URZ], RZ ;  /* 0x000000ff08ff79a7 */ /* 0x0003e2000810043f */
[C---:B------:R-:W-:Y:S02]  /*13750*/  VIADD R176, R193.reuse, 0x60 ;  /* 0x00000060c1b07836 */ /* 0x040fe40000000000 */
[C---:B------:R-:W-:Y:S02]  /*13760*/  VIADD R178, R193.reuse, 0x58 ;  /* 0x00000058c1b27836 */ /* 0x040fe40000000000 */
[----:B------:R-:W-:-:S02]  /*13770*/  VIADD R180, R193, 0x50 ;  /* 0x00000050c1b47836 */ /* 0x000fc40000000000 */
[C---:B------:R-:W-:Y:S02]  /*13780*/  VIADD R182, R193.reuse, 0x48 ;  /* 0x00000048c1b67836 */ /* 0x040fe40000000000 */
[C---:B------:R-:W-:Y:S02]  /*13790*/  VIADD R191, R193.reuse, 0x40 ;  /* 0x00000040c1bf7836 */ /* 0x040fe40000000000 */
[C---:B------:R-:W-:Y:S02]  /*137a0*/  VIADD R196, R193.reuse, 0x38 ;  /* 0x00000038c1c47836 */ /* 0x040fe40000000000 */
[C---:B------:R-:W-:Y:S02]  /*137b0*/  VIADD R206, R193.reuse, 0x30 ;  /* 0x00000030c1ce7836 */ /* 0x040fe40000000000 */
[C---:B------:R-:W-:Y:S02]  /*137c0*/  VIADD R209, R193.reuse, 0x28 ;  /* 0x00000028c1d17836 */ /* 0x040fe40000000000 */
[----:B------:R-:W-:-:S02]  /*137d0*/  VIADD R216, R193, 0x20 ;  /* 0x00000020c1d87836 */ /* 0x000fc40000000000 */
[C---:B------:R-:W-:Y:S02]  /*137e0*/  VIADD R226, R193.reuse, 0x18 ;  /* 0x00000018c1e27836 */ /* 0x040fe40000000000 */
[C---:B------:R-:W-:Y:S02]  /*137f0*/  VIADD R228, R193.reuse, 0x10 ;  /* 0x00000010c1e47836 */ /* 0x040fe40000000000 */
[----:B------:R-:W-:Y:S01]  /*13800*/  VIADD R205, R193, 0x8 ;  /* 0x00000008c1cd7836 */ /* 0x000fe20000000000 */
[----:B-123--:R-:W-:Y:S06]  /*13810*/  @P0 BRA `(.L_x_4997) ;  /* 0x0000000800040947 */ /* 0x00efec0003800000 */
[----:B------:R-:W-:Y:S02]  /*13820*/  ULDC UR4, c[0x0][0xac8] ;  /* 0x0002b20000047ab9 */ /* 0x000fe40000000800 */
[----:B------:R-:W-:Y:S02]  /*13830*/  ISETP.GE.AND P0, PT, R193, UR4, PT ;  /* 0x00000004c1007c0c */ /* 0x000fe4000bf06270 */
[----:B------:R-:W-:Y:S02]  /*13840*/  ISETP.GE.AND P4, PT, R176, UR4, PT ;  /* 0x00000004b0007c0c */ /* 0x000fe4000bf86270 */
[----:B------:R-:W-:-:S09]  /*13850*/  ISETP.GE.AND P5, PT, R174, UR4, PT ;  /* 0x00000004ae007c0c */ /* 0x000fd2000bfa6270 */
[----:B------:R-:W-:-:S04]  /*13860*/  @!P0 LEA R8, P1, R193, R15, 0x2 ;  /* 0x0000000fc1088211 */ /* 0x000fc800078210ff */
[----:B------:R-:W-:-:S05]  /*13870*/  @!P0 LEA.HI.X R9, R193, R14, R219, 0x2, P1 ;  /* 0x0000000ec1098211 */ /* 0x000fca00008f14db */
        /* <DEDUP_REMOVED lines=25> */
[----:B------:R-:W-:-:S03]  /*13a10*/  ISETP.GE.AND P2, PT, R191, UR4, PT ;  /* 0x00000004bf007c0c */ /* 0x000fc6000bf46270 */
[----:B------:R1:W-:Y:S02]  /*13a20*/  @!P0 ST.E.64 desc[UR42][R8.64], R48 ;  /* 0x0000003008008985 */ /* 0x0003e4000c101b2a */
[----:B-1----:R-:W-:-:S04]  /*13a30*/  @!P1 LEA R8, P0, R196, R15, 0x2 ;  /* 0x0000000fc4089211 */ /* 0x002fc800078010ff */
[----:B------:R-:W-:Y:S02]  /*13a40*/  @!P1 LEA.HI.X R9, R196, R14, R201, 0x2, P0 ;  /* 0x0000000ec4099211 */ /* 0x000fe400000f14c9 */
[----:B------:R-:W-:-:S03]  /*13a50*/  ISETP.GE.AND P0, PT, R182, UR4, PT ;  /* 0x00000004b6007c0c */ /* 0x000fc6000bf06270 */
[----:B------:R1:W-:Y:S01]  /*13a60*/  @!P1 ST.E.64 desc[UR42][R8.64], R52 ;  /* 0x0000003408009985 */ /* 0x0003e2000c101b2a */
[----:B------:R-:W-:Y:S02]  /*13a70*/  ISETP.GE.AND P1, PT, R180, UR4, PT ;  /* 0x00000004b4007c0c */ /* 0x000fe4000bf26270 */
[----:B-1----:R-:W-:-:S11]  /*13a80*/  @!P2 LEA R8, P3, R191, R15, 0x2 ;  /* 0x0000000fbf08a211 */ /* 0x002fd600078610ff */
[-C--:B------:R-:W-:Y:S02]  /*13a90*/  @!P1 LEA R10, P6, R180, R15.reuse, 0x2 ;  /* 0x0000000fb40a9211 */ /* 0x080fe400078c10ff */
[-C--:B------:R-:W-:Y:S02]  /*13aa0*/  @!P2 LEA.HI.X R9, R191, R14.reuse, R194, 0x2, P3 ;  /* 0x0000000ebf09a211 */ /* 0x080fe400018f14c2 */
[----:B------:R-:W-:Y:S02]  /*13ab0*/  ISETP.GE.AND P3, PT, R178, UR4, PT ;  /* 0x00000004b2007c0c */ /* 0x000fe4000bf66270 */
[----:B------:R-:W-:Y:S01]  /*13ac0*/  @!P1 LEA.HI.X R11, R180, R14, R181, 0x2, P6 ;  /* 0x0000000eb40b9211 */ /* 0x000fe200030f14b5 */
[----:B------:R1:W-:Y:S02]  /*13ad0*/  @!P2 ST.E.64 desc[UR42][R8.64], R56 ;  /* 0x000000380800a985 */ /* 0x0003e4000c101b2a */
[----:B-1----:R-:W-:-:S04]  /*13ae0*/  @!P0 LEA R8, P2, R182, R15, 0x2 ;  /* 0x0000000fb6088211 */ /* 0x002fc800078410ff */
[----:B------:R-:W-:-:S05]  /*13af0*/  @!P0 LEA.HI.X R9, R182, R14, R183, 0x2, P2 ;  /* 0x0000000eb6098211 */ /* 0x000fca00010f14b7 */
[----:B------:R1:W-:Y:S01]  /*13b00*/  @!P0 ST.E.64 desc[UR42][R8.64], R60 ;  /* 0x0000003c08008985 */ /* 0x0003e2000c101b2a */
[----:B------:R-:W-:-:S03]  /*13b10*/  ISETP.GE.AND P0, PT, R172, UR4, PT ;  /* 0x00000004ac007c0c */ /* 0x000fc6000bf06270 */
[----:B------:R2:W-:Y:S01]  /*13b20*/  @!P1 ST.E.64 desc[UR42][R10.64], R64 ;  /* 0x000000400a009985 */ /* 0x0005e2000c101b2a */
[----:B------:R-:W-:Y:S02]  /*13b30*/  ISETP.GE.AND P1, PT, R170, UR4, PT ;  /* 0x00000004aa007c0c */ /* 0x000fe4000bf26270 */
[-C--:B-1----:R-:W-:Y:S02]  /*13b40*/  @!P3 LEA R8, P6, R178, R15.reuse, 0x2 ;  /* 0x0000000fb208b211 */ /* 0x082fe400078c10ff */
[-C--:B--2---:R-:W-:Y:S02]  /*13b50*/  @!P4 LEA R10, P2, R176, R15.reuse, 0x2 ;  /* 0x0000000fb00ac211 */ /* 0x084fe400078410ff */
[-C--:B------:R-:W-:Y:S02]  /*13b60*/  @!P3 LEA.HI.X R9, R178, R14.reuse, R179, 0x2, P6 ;  /* 0x0000000eb209b211 */ /* 0x080fe400030f14b3 */
[----:B------:R-:W-:Y:S02]  /*13b70*/  @!P4 LEA.HI.X R11, R176, R14, R177, 0x2, P2 ;  /* 0x0000000eb00bc211 */ /* 0x000fe400010f14b1 */
[----:B------:R-:W-:Y:S01]  /*13b80*/  ISETP.GE.AND P2, PT, R168, UR4, PT ;  /* 0x00000004a8007c0c */ /* 0x000fe2000bf46270 */
[----:B------:R1:W-:Y:S01]  /*13b90*/  @!P3 ST.E.64 desc[UR42][R8.64], R68 ;  /* 0x000000440800b985 */ /* 0x0003e2000c101b2a */
[----:B------:R-:W-:-:S02]  /*13ba0*/  @!P5 LEA R12, P6, R174, R15, 0x2 ;  /* 0x0000000fae0cd211 */ /* 0x000fc400078c10ff */
[----:B------:R-:W-:Y:S01]  /*13bb0*/  ISETP.GE.AND P3, PT, R166, UR4, PT ;  /* 0x00000004a6007c0c */ /* 0x000fe2000bf66270 */
[----:B------:R2:W-:Y:S01]  /*13bc0*/  @!P4 ST.E.64 desc[UR42][R10.64], R72 ;  /* 0x000000480a00c985 */ /* 0x0005e2000c101b2a */
[----:B------:R-:W-:-:S05]  /*13bd0*/  @!P5 LEA.HI.X R13, R174, R14, R175, 0x2, P6 ;  /* 0x0000000eae0dd211 */ /* 0x000fca00030f14af */
[----:B------:R3:W-:Y:S01]  /*13be0*/  @!P5 ST.E.64 desc[UR42][R12.64], R76 ;  /* 0x0000004c0c00d985 */ /* 0x0007e2000c101b2a */
[----:B-1----:R-:W-:-:S04]  /*13bf0*/  @!P0 LEA R8, P4, R172, R15, 0x2 ;  /* 0x0000000fac088211 */ /* 0x002fc800078810ff */
[-C--:B------:R-:W-:Y:S02]  /*13c00*/  @!P0 LEA.HI.X R9, R172, R14.reuse, R173, 0x2, P4 ;  /* 0x0000000eac098211 */ /* 0x080fe400020f14ad */
[----:B------:R-:W-:Y:S02]  /*13c10*/  ISETP.GE.AND P4, PT, R237, UR4, PT ;  /* 0x00000004ed007c0c */ /* 0x000fe4000bf86270 */
[-C--:B--2---:R-:W-:Y:S01]  /*13c20*/  @!P1 LEA R10, P5, R170, R15.reuse, 0x2 ;  /* 0x0000000faa0a9211 */ /* 0x084fe200078a10ff */
        /* <DEDUP_REMOVED lines=15> */
[-C--:B---3--:R-:W-:Y:S01]  /*13d20*/  @!P5 LEA R12, P6, R236, R15.reuse, 0x2 ;  /* 0x0000000fec0cd211 */ /* 0x088fe200078c10ff */
        /* <DEDUP_REMOVED lines=23> */
[-C--:B--2---:R-:W-:Y:S01]  /*13ea0*/  @!P3 LEA R12, P6, R229, R15.reuse, 0x2 ;  /* 0x0000000fe50cb211 */ /* 0x084fe200078c10ff */
        /* <DEDUP_REMOVED lines=24> */
.L_x_4997:
[----:B------:R-:W-:Y:S05]  /*14030*/  BSYNC B1 ;  /* 0x0000000000017941 */ /* 0x000fea0003800000 */
.L_x_4996:
[----:B------:R-:W-:Y:S01]  /*14040*/  VIADD R195, R195, 0x8 ;  /* 0x00000008c3c37836 */ /* 0x000fe20000000000 */
[----:B------:R2:W3:Y:S04]  /*14050*/  SHFL.IDX PT, R28, R3, 0x1, 0x1c1f ;  /* 0x003c1f00031c7f89 */ /* 0x0004e800000e0000 */
[----:B------:R-:W-:Y:S01]  /*14060*/  ISETP.GE.AND P0, PT, R195, R4, PT ;  /* 0x00000004c300720c */ /* 0x000fe20003f06270 */
[----:B------:R-:W4:-:S12]  /*14070*/  SHFL.IDX PT, R0, R0, 0x1, 0x1c1f ;  /* 0x003c1f0000007f89 */ /* 0x000f1800000e0000 */
[----:B--2---:R-:W-:Y:S05]  /*14080*/  @P0 BRA `(.L_x_4995) ;  /* 0x0000001400cc0947 */ /* 0x004fea0003800000 */
[----:B------:R-:W-:Y:S02]  /*14090*/  ULDC UR4, c[0x0][0xac8] ;  /* 0x0002b20000047ab9 */ /* 0x000fe40000000800 */
[----:B------:R-:W-:Y:S02]  /*140a0*/  ISETP.GE.AND P4, PT, R193, UR4, PT ;  /* 0x00000004c1007c0c */ /* 0x000fe4000bf86270 */
[----:B------:R-:W-:Y:S02]  /*140b0*/  ISETP.GE.AND P2, PT, R205, UR4, PT ;  /* 0x00000004cd007c0c */ /* 0x000fe4000bf46270 */
[----:B------:R-:W-:Y:S02]  /*140c0*/  ISETP.GE.AND P1, PT, R228, UR4, PT ;  /* 0x00000004e4007c0c */ /* 0x000fe4000bf26270 */
[----:B------:R-:W-:-:S07]  /*140d0*/  ISETP.GE.AND P0, PT, R226, UR4, PT ;  /* 0x00000004e2007c0c */ /* 0x000fce000bf06270 */
[----:B-1--4-:R-:W-:-:S04]  /*140e0*/  @!P4 LEA R8, P3, R193, R0, 0x2 ;  /* 0x00000000c108c211 */ /* 0x012fc800078610ff */
[----:B---3--:R-:W-:Y:S02]  /*140f0*/  @!P4 LEA.HI.X R9, R193, R28, R219, 0x2, P3 ;  /* 0x0000001cc109c211 */ /* 0x008fe400018f14db */
[----:B------:R-:W-:Y:S02]  /*14100*/  ISETP.GE.AND P3, PT, R216, UR4, PT ;  /* 0x00000004d8007c0c */ /* 0x000fe4000bf66270 */
[C---:B------:R-:W-:Y:S01]  /*14110*/  @!P1 LEA R10, P5, R228.reuse, R0, 0x2 ;  /* 0x00000000e40a9211 */ /* 0x040fe200078a10ff */
[----:B------:R1:W-:Y:S01]  /*14120*/  @!P4 ST.E.64 desc[UR42][R8.64], R26 ;  /* 0x0000001a0800c985 */ /* 0x0003e2000c101b2a */
[----:B------:R-:W-:Y:S02]  /*14130*/  ISETP.GE.AND P4, PT, R209, UR4, PT ;  /* 0x00000004d1007c0c */ /* 0x000fe4000bf86270 */
[----:B------:R-:W-:Y:S02]  /*14140*/  @!P1 LEA.HI.X R11, R228, R28, R233, 0x2, P5 ;  /* 0x0000001ce40b9211 */ /* 0x000fe400028f14e9 */
[----:B------:R-:W-:-:S02]  /*14150*/  ISETP.GE.AND P5, PT, R206, UR4, PT ;  /* 0x00000004ce007c0c */ /* 0x000fc4000bfa6270 */
        /* <DEDUP_REMOVED lines=8> */
[CC--:B-1----:R-:W-:Y:S02]  /*141e0*/  @!P3 LEA R8, P1, R216.reuse, R0.reuse, 0x2 ;  /* 0x00000000d808b211 */ /* 0x0c2fe400078210ff */
[----:B--2---:R-:W-:Y:S02]  /*141f0*/  @!P4 LEA R10, P2, R209, R0, 0x2 ;  /* 0x00000000d10ac211 */ /* 0x004fe400078410ff */
[----:B------:R-:W-:-:S02]  /*14200*/  @!P3 LEA.HI.X R9, R216, R28, R217, 0x2, P1 ;  /* 0x0000001cd809b211 */ /* 0x000fc400008f14d9 */
[----:B------:R-:W-:Y:S02]  /*14210*/  ISETP.GE.AND P1, PT, R191, UR4, PT ;  /* 0x00000004bf007c0c */ /* 0x000fe4000bf26270 */
[----:B------:R-:W-:Y:S01]  /*14220*/  @!P4 LEA.HI.X R11, R209, R28, R215, 0x2, P2 ;  /* 0x0000001cd10bc211 */ /* 0x000fe200010f14d7 */
[----:B------:R1:W-:Y:S01]  /*14230*/  @!P3 ST.E.64 desc[UR42][R8.64], R42 ;  /* 0x0000002a0800b985 */ /* 0x0003e2000c101b2a */
[----:B------:R-:W-:Y:S02]  /*14240*/  ISETP.GE.AND P2, PT, R182, UR4, PT ;  /* 0x00000004b6007c0c */ /* 0x000fe4000bf46270 */
[----:B---3--:R-:W-:Y:S01]  /*14250*/  @!P5 LEA R12, P6, R206, R0, 0x2 ;  /* 0x00000000ce0cd211 */ /* 0x008fe200078c10ff */
[----:B------:R2:W-:Y:S01]  /*14260*/  @!P4 ST.E.64 desc[UR42][R10.64], R46 ;  /* 0x0000002e0a00c985 */ /* 0x0005e2000c101b2a */
[----:B------:R-:W-:Y:S02]  /*14270*/  ISETP.GE.AND P3, PT, R180, UR4, PT ;  /* 0x00000004b4007c0c */ /* 0x000fe4000bf66270 */
[----:B------:R-:W-:-:S02]  /*14280*/  @!P5 LEA.HI.X R13, R206, R28, R208, 0x2, P6 ;  /* 0x0000001cce0dd211 */ /* 0x000fc400030f14d0 */
[----:B------:R-:W-:-:S03]  /*14290*/  ISETP.GE.AND P4, PT, R178, UR4, PT ;  /* 0x00000004b2007c0c */ /* 0x000fc6000bf86270 */
[----:B------:R3:W-:Y:S01]  /*142a0*/  @!P5 ST.E.64 desc[UR42][R12.64], R50 ;  /* 0x000000320c00d985 */ /* 0x0007e2000c101b2a */
[CC--:B-1----:R-:W-:Y:S02]  /*142b0*/  @!P0 LEA R8, P6, R196.reuse, R0.reuse, 0x2 ;  /* 0x00000000c4088211 */ /* 0x0c2fe400078c10ff */
[C---:B--2---:R-:W-:Y:S02]  /*142c0*/  @!P1 LEA R10, P5, R191.reuse, R0, 0x2 ;  /* 0x00000000bf0a9211 */ /* 0x044fe400078a10ff */
        /* <DEDUP_REMOVED lines=10> */
[-C--:B-1----:R-:W-:Y:S02]  /*14370*/  @!P3 LEA R8, P6, R180, R0.reuse, 0x2 ;  /* 0x00000000b408b211 */ /* 0x082fe400078c10ff */
[----:B--2---:R-:W-:Y:S02]  /*14380*/  @!P4 LEA R10, P2, R178, R0, 0x2 ;  /* 0x00000000b20ac211 */ /* 0x004fe400078410ff */
        /* <DEDUP_REMOVED lines=10> */
[----:B------:R-:W-:Y:S02]  /*14430*/  @!P0 LEA.HI.X R9, R174, R28, R175, 0x2, P4 ;  /* 0x0000001cae098211 */ /* 0x000fe400020f14af */
        /* <DEDUP_REMOVED lines=16> */
[----:B------:R-:W-:Y:S02]  /*14540*/  @!P4 LEA.HI.X R11, R166, R28, R167, 0x2, P0 ;  /* 0x0000001ca60bc211 */ /* 0x000fe400000f14a7 */
[----:B------:R-:W-:Y:S02]  /*14550*/  ISETP.GE.AND P0, PT, R234, UR4, PT ;  /* 0x00000004ea007c0c */ /* 0x000fe4000bf06270 */
[----:B---3--:R-:W-:Y:S01]  /*14560*/  @!P3 LEA R12, P6, R237, R0, 0x2 ;  /* 0x00000000ed0cb211 */ /* 0x008fe200078c10ff */
[----:B------:R2:W-:Y:S01]  /*14570*/  @!P4 ST.E.64 desc[UR42][R10.64], R94 ;  /* 0x0000005e0a00c985 */ /* 0x0005e2000c101b2a */
[----:B------:R-:W-:Y:S02]  /*14580*/  ISETP.GE.AND P4, PT, R231, UR4, PT ;  /* 0x00000004e7007c0c */ /* 0x000fe4000bf86270 */
[----:B------:R-:W-:-:S02]  /*14590*/  @!P3 LEA.HI.X R13, R237, R28, R165, 0x2, P6 ;  /* 0x0000001ced0db211 */ /* 0x000fc400030f14a5 */
[----:B------:R-:W-:-:S03]  /*145a0*/  @!P2 LEA R14, P6, R236, R0, 0x2 ;  /* 0x00000000ec0ea211 */ /* 0x000fc600078c10ff */
[----:B------:R3:W-:Y:S01]  /*145b0*/  @!P3 ST.E.64 desc[UR42][R12.64], R98 ;  /* 0x000000620c00b985 */ /* 0x0007e2000c101b2a */
[C---:B------:R-:W-:Y:S02]  /*145c0*/  @!P1 LEA R20, P3, R235.reuse, R0, 0x2 ;  /* 0x00000000eb149211 */ /* 0x040fe400078610ff */
[----:B------:R-:W-:Y:S02]  /*145d0*/  @!P2 LEA.HI.X R15, R236, R28, R164, 0x2, P6 ;  /* 0x0000001cec0fa211 */ /* 0x000fe400030f14a4 */
[----:B------:R-:W-:Y:S02]  /*145e0*/  @!P0 LEA R24, P6, R234, R0, 0x2 ;  /* 0x00000000ea188211 */ /* 0x000fe400078c10ff */
[-C--:B------:R-:W-:Y:S01]  /*145f0*/  @!P1 LEA.HI.X R21, R235, R28.reuse, R163, 0x2, P3 ;  /* 0x0000001ceb159211 */ /* 0x080fe200018f14a3 */
[----:B------:R4:W-:Y:S01]  /*14600*/  @!P2 ST.E.64 desc[UR42][R14.64], R102 ;  /* 0x000000660e00a985 */ /* 0x0009e2000c101b2a */
[----:B------:R-:W-:Y:S02]  /*14610*/  ISETP.GE.AND P3, PT, R230, UR4, PT ;  /* 0x00000004e6007c0c */ /* 0x000fe4000bf66270 */
[----:B------:R-:W-:Y:S01]  /*14620*/  @!P0 LEA.HI.X R25, R234, R28, R162, 0x2, P6 ;  /* 0x0000001cea198211 */ /* 0x000fe200030f14a2 */
[----:B------:R5:W-:Y:S01]  /*14630*/  @!P1 ST.E.64 desc[UR42][R20.64], R106 ;  /* 0x0000006a14009985 */ /* 0x000be2000c101b2a */
[----:B-1----:R-:W-:-:S02]  /*14640*/  @!P5 LEA R8, P1, R232, R0, 0x2 ;  /* 0x00000000e808d211 */ /* 0x002fc400078210ff */
[----:B--2---:R-:W-:Y:S01]  /*14650*/  @!P4 LEA R10, P2, R231, R0, 0x2 ;  /* 0x00000000e70ac211 */ /* 0x004fe200078410ff */
[----:B------:R-:W-:Y:S01]  /*14660*/  @!P0 ST.E.64 desc[UR42][R24.64], R110 ;  /* 0x0000006e18008985 */ /* 0x000fe2000c101b2a */
[----:B------:R-:W-:Y:S02]  /*14670*/  ISETP.GE.AND P0, PT, R229, UR4, PT ;  /* 0x00000004e5007c0c */ /* 0x000fe4000bf06270 */
[----:B------:R-:W-:Y:S02]  /*14680*/  @!P5 LEA.HI.X R9, R232, R28, R161, 0x2, P1 ;  /* 0x0000001ce809d211 */ /* 0x000fe400008f14a1 */
[----:B------:R-:W-:Y:S02]  /*14690*/  ISETP.GE.AND P1, PT, R225, UR4, PT ;  /* 0x00000004e1007c0c */ /* 0x000fe4000bf26270 */
[----:B---3--:R-:W-:Y:S01]  /*146a0*/  @!P3 LEA R12, P6, R230, R0, 0x2 ;  /* 0x00000000e60cb211 */ /* 0x008fe200078c10ff */
[----:B------:R1:W-:Y:S01]  /*146b0*/  @!P5 ST.E.64 desc[UR42][R8.64], R114 ;  /* 0x000000720800d985 */ /* 0x0003e2000c101b2a */
[----:B------:R-:W-:-:S02]  /*146c0*/  @!P4 LEA.HI.X R11, R231, R28, R160, 0x2, P2 ;  /* 0x0000001ce70bc211 */ /* 0x000fc400010f14a0 */
[----:B------:R-:W-:Y:S02]  /*146d0*/  @!P3 LEA.HI.X R13, R230, R28, R159, 0x2, P6 ;  /* 0x0000001ce60db211 */ /* 0x000fe400030f149f */
[----:B------:R-:W-:Y:S01]  /*146e0*/  ISETP.GE.AND P2, PT, R222, UR4, PT ;  /* 0x00000004de007c0c */ /* 0x000fe2000bf46270 */
[----:B------:R2:W-:Y:S01]  /*146f0*/  @!P4 ST.E.64 desc[UR42][R10.64], R118 ;  /* 0x000000760a00c985 */ /* 0x0005e2000c101b2a */
[----:B------:R-:W-:Y:S02]  /*14700*/  ISETP.GE.AND P4, PT, R224, UR4, PT ;  /* 0x00000004e0007c0c */ /* 0x000fe4000bf86270 */
[----:B----4-:R-:W-:Y:S01]  /*14710*/  @!P0 LEA R14, P5, R229, R0, 0x2 ;  /* 0x00000000e50e8211 */ /* 0x010fe200078a10ff */
[----:B------:R3:W-:Y:S01]  /*14720*/  @!P3 ST.E.64 desc[UR42][R12.64], R122 ;  /* 0x0000007a0c00b985 */ /* 0x0007e2000c101b2a */
[----:B------:R-:W-:Y:S02]  /*14730*/  ISETP.GE.AND P3, PT, R223, UR4, PT ;  /* 0x00000004df007c0c */ /* 0x000fe4000bf66270 */
[----:B------:R-:W-:-:S02]  /*14740*/  @!P0 LEA.HI.X R15, R229, R28, R158, 0x2, P5 ;  /* 0x0000001ce50f8211 */ /* 0x000fc400028f149e */
[----:B------:R-:W-:Y:S02]  /*14750*/  ISETP.GE.AND P5, PT, R221, UR4, PT ;  /* 0x00000004dd007c0c */ /* 0x000fe4000bfa6270 */
[CC--:B-----5:R-:W-:Y:S01]  /*14760*/  @!P1 LEA R20, P6, R225.reuse, R0.reuse, 0x2 ;  /* 0x00000000e1149211 */ /* 0x0e0fe200078c10ff */
[----:B------:R4:W-:Y:S02]  /*14770*/  @!P0 ST.E.64 desc[UR42][R14.64], R126 ;  /* 0x0000007e0e008985 */ /* 0x0009e4000c101b2a */
[C---:B-1----:R-:W-:Y:S02]  /*14780*/  @!P4 LEA R8, P0, R224.reuse, R0, 0x2 ;  /* 0x00000000e008c211 */ /* 0x042fe400078010ff */
[----:B------:R-:W-:Y:S02]  /*14790*/  @!P1 LEA.HI.X R21, R225, R28, R157, 0x2, P6 ;  /* 0x0000001ce1159211 */ /* 0x000fe400030f149d */
[----:B--2---:R-:W-:Y:S02]  /*147a0*/  @!P3 LEA R10, P6, R223, R0, 0x2 ;  /* 0x00000000df0ab211 */ /* 0x004fe400078c10ff */
[----:B------:R-:W-:Y:S01]  /*147b0*/  @!P4 LEA.HI.X R9, R224, R28, R156, 0x2, P0 ;  /* 0x0000001ce009c211 */ /* 0x000fe200000f149c */
[----:B------:R4:W-:Y:S01]  /*147c0*/  @!P1 ST.E.64 desc[UR42][R20.64], R130 ;  /* 0x0000008214009985 */ /* 0x0009e2000c101b2a */
[----:B---3--:R-:W-:-:S02]  /*147d0*/  @!P2 LEA R12, P1, R222, R0, 0x2 ;  /* 0x00000000de0ca211 */ /* 0x008fc400078210ff */
[----:B------:R-:W-:Y:S01]  /*147e0*/  @!P5 LEA R24, P0, R221, R0, 0x2 ;  /* 0x00000000dd18d211 */ /* 0x000fe200078010ff */
        /* <DEDUP_REMOVED lines=13> */
.L_x_4989:
        /* <DEDUP_REMOVED lines=16> */
[----:B---3--:R-:W3:-:S12]  /*149c0*/  S2R R4, SR_TID.X ;  /* 0x0000000000047919 */ /* 0x008ed80000002100 */
[----:B------:R-:W1:Y:S01]  /*149d0*/  @!P2 LDC R206, c[0x0][0xad4] ;  /* 0x0002b500ffceab82 */ /* 0x000e620000000800 */
[----:B---3--:R-:W-:Y:S01]  /*149e0*/  VIADD R32, R4, 0xffffff80 ;  /* 0xffffff8004207836 */ /* 0x008fe20000000000 */
[----:B-1----:R-:W-:-:S04]  /*149f0*/  ISETP.GT.AND P2, PT, R206, 0x1, PT ;  /* 0x00000001ce00780c */ /* 0x002fc80003f44270 */
[----:B------:R-:W-:Y:S01]  /*14a00*/  ISETP.GT.AND P3, PT, R32, 0x3f, PT ;  /* 0x0000003f2000780c */ /* 0x000fe20003f64270 */
[----:B----4-:R-:W-:-:S12]  /*14a10*/  @P1 BRA `(.L_x_4998) ;  /* 0x0000000000101947 */ /* 0x010fd80003800000 */
[----:B------:R-:W-:Y:S05]  /*14a20*/  @!P0 BRA `(.L_x_4998) ;  /* 0x00000000000c8947 */ /* 0x000fea0003800000 */
[----:B------:R-:W3:Y:S04]  /*14a30*/  LDG.E R11, desc[UR42][R8.64] ;  /* 0x0000002a080b7981 */ /* 0x000ee8000c1e1900 */
[----:B-----5:R-:W3:Y:S02]  /*14a40*/  LDG.E R0, desc[UR42][R8.64+0x4] ;  /* 0x0000042a08007981 */ /* 0x020ee4000c1e1900 */
[----:B---3--:R-:W-:-:S07]  /*14a50*/  IMAD.IADD R0, R0, 0x1, -R11 ;  /* 0x0000000100007824 */ /* 0x008fce00078e0a0b */
.L_x_4998:
[----:B------:R-:W3:Y:S01]  /*14a60*/  LDL.LU R4, [R1+0x40] ;  /* 0x0000400001047983 */ /* 0x000ee20000300800 */
[----:B------:R-:W-:Y:S01]  /*14a70*/  BSSY B1, `(.L_x_4999) ;  /* 0x0000036000017945 */ /* 0x000fe20003800000 */
[----:B------:R-:W-:Y:S02]  /*14a80*/  SEL R207, R207, RZ, !P0 ;  /* 0x000000ffcfcf7207 */ /* 0x000fe40004000000 */
[----:B-----5:R-:W-:Y:S02]  /*14a90*/  SHF.R.S32.HI R28, RZ, 0x1f, R3 ;  /* 0x0000001fff1c7819 */ /* 0x020fe40000011403 */
[----:B---3--:R-:W-:Y:S01]  /*14aa0*/  SEL R30, R4, RZ, !P0 ;  /* 0x000000ff041e7207 */ /* 0x008fe20004000000 */
[----:B------:R-:W-:Y:S06]  /*14ab0*/  @P3 BRA `(.L_x_5000) ;  /* 0x0000000000c43947 */ /* 0x000fec0003800000 */
[----:B------:R-:W1:Y:S01]  /*14ac0*/  S2R R8, SR_TID.X ;  /* 0x0000000000087919 */ /* 0x000e620000002100 */
[----:B------:R-:W3:Y:S02]  /*14ad0*/  LDC R33, c[0x0][0xbe8] ;  /* 0x0002fa00ff217b82 */ /* 0x000ee40000000800 */
[----:B---3--:R-:W-:Y:S01]  /*14ae0*/  IMAD R4, R0, R33, RZ ;  /* 0x0000002100047224 */ /* 0x008fe200078e02ff */
[----:B-1----:R-:W-:-:S04]  /*14af0*/  IADD3 R31, R195, -0x80, R8 ;  /* 0xffffff80c31f7810 */ /* 0x002fc80007ffe008 */
        /* <DEDUP_REMOVED lines=36> */
[-C--:B0-----:R-:W-:Y:S01]  /*14d40*/  IMAD R4, R11, R15.reuse, RZ ;  /* 0x0000000f0b047224 */ /* 0x081fe200078e02ff */
[----:B------:R-:W-:Y:S01]  /*14d50*/  SHF.R.S32.HI R21, RZ, 0x1f, R15 ;  /* 0x0000001fff157819 */ /* 0x000fe2000001140f */
[----:B------:R-:W-:Y:S02]  /*14d60*/  IMAD.MOV.U32 R11, RZ, RZ, -0x800000 ;  /* 0xff800000ff0b7424 */ /* 0x000fe400078e00ff */
[----:B------:R-:W-:-:S04]  /*14d70*/  IMAD.WIDE.U32 R12, R10, R15, R12 ;  /* 0x0000000f0a0c7225 */ /* 0x000fc800078e000c */
[----:B------:R-:W-:Y:S01]  /*14d80*/  IMAD R21, R10, R21, R4 ;  /* 0x000000150a157224 */ /* 0x000fe200078e0204 */
[----:B-1----:R-:W-:-:S03]  /*14d90*/  LEA R8, P0, R12, R8, 0x2 ;  /* 0x000000080c087211 */ /* 0x002fc600078010ff */
[----:B------:R-:W-:-:S05]  /*14da0*/  IMAD.IADD R4, R13, 0x1, R21 ;  /* 0x000000010d047824 */ /* 0x000fca00078e0215 */
[----:B--2---:R-:W-:-:S05]  /*14db0*/  LEA.HI.X R9, R12, R9, R4, 0x2, P0 ;  /* 0x000000090c097211 */ /* 0x004fca00000f1404 */
[----:B------:R1:W-:Y:S02]  /*14dc0*/  STG.E desc[UR42][R8.64], R11 ;  /* 0x0000000b08007986 */ /* 0x0003e4000c10192a */
.L_x_5000:
[----:B------:R-:W-:Y:S05]  /*14dd0*/  BSYNC B1 ;  /* 0x0000000000017941 */ /* 0x000fea0003800000 */
.L_x_4999:
        /* <DEDUP_REMOVED lines=12> */
[C---:B------:R-:W-:Y:S01]  /*14ea0*/  VIADD R31, R188.reuse, 0x180 ;  /* 0x00000180bc1f7836 */ /* 0x040fe20000000000 */
[----:B------:R-:W-:Y:S01]  /*14eb0*/  SHF.R.S32.HI R35, RZ, 0x1f, R210 ;  /* 0x0000001fff237819 */ /* 0x000fe200000114d2 */
[----:B------:R-:W-:Y:S01]  /*14ec0*/  IMAD.IADD R9, R9, 0x1, R3 ;  /* 0x0000000109097824 */ /* 0x000fe200078e0203 */
[----:B------:R-:W-:Y:S01]  /*14ed0*/  LOP3.LUT R3, R11, 0xfffffff8, RZ, 0xc0, !PT ;  /* 0xfffffff80b037812 */ /* 0x000fe200078ec0ff */
[----:B------:R-:W-:Y:S01]  /*14ee0*/  VIADD R33, R188, 0x1c0 ;  /* 0x000001c0bc217836 */ /* 0x000fe20000000000 */
        /* <DEDUP_REMOVED lines=10> */
[----:B------:R-:W-:Y:S01]  /*14f90*/  IMAD R29, R0, R13, RZ ;  /* 0x0000000d001d7224 */ /* 0x000fe200078e02ff */
[----:B------:R-:W-:Y:S01]  /*14fa0*/  SHF.R.S32.HI R38, RZ, 0x1f, R213 ;  /* 0x0000001fff267819 */ /* 0x000fe200000114d5 */
[----:B------:R-:W-:Y:S01]  /*14fb0*/  IMAD.IADD R10, R195, 0x1, R4 ;  /* 0x00000001c30a7824 */ /* 0x000fe200078e0204 */
[----:B------:R-:W-:Y:S01]  /*14fc0*/  SHF.R.S32.HI R39, RZ, 0x1f, R214 ;  /* 0x0000001fff277819 */ /* 0x000fe200000114d6 */
[----:B------:R-:W-:Y:S01]  /*14fd0*/  IMAD R3, R30, UR4, RZ ;  /* 0x000000041e037c24 */ /* 0x000fe2000f8e02ff */
[-C--:B-1----:R-:W-:Y:S01]  /*14fe0*/  ISETP.GE.AND P1, PT, R214, R27.reuse, PT ;  /* 0x0000001bd600720c */ /* 0x082fe20003f26270 */
[----:B------:R-:W-:Y:S01]  /*14ff0*/  IMAD.WIDE.U32 R8, R207, UR4, R8 ;  /* 0x00000004cf087c25 */ /* 0x000fe2000f8e0008 */
[----:B------:R-:W-:-:S03]  /*15000*/  ISETP.GE.AND P2, PT, R188, R27, PT ;  /* 0x0000001bbc00720c */ /* 0x000fc60003f46270 */
[----:B------:R-:W1:Y:S01]  /*15010*/  @P0 LDC R15, c[0x0][0xbec] ;  /* 0x0002fb00ff0f0b82 */ /* 0x000e620000000800 */
[----:B------:R-:W-:Y:S01]  /*15020*/  IMAD R11, R207, UR5, R3 ;  /* 0x00000005cf0b7c24 */ /* 0x000fe2000f8e0203 */
[----:B------:R-:W-:Y:S01]  /*15030*/  ULDC.64 UR4, c[0x0][0xae0] ;  /* 0x0002b80000047ab9 */ /* 0x000fe20000000a00 */
[----:B------:R-:W-:Y:S01]  /*15040*/  IMAD.MOV.U32 R3, RZ, RZ, R10 ;  /* 0x000000ffff037224 */ /* 0x000fe200078e000a */
[----:B------:R-:W-:Y:S01]  /*15050*/  SEL R0, RZ, 0x1, P2 ;  /* 0x00000001ff007807 */ /* 0x000fe20001000000 */
[----:B------:R-:W-:Y:S01]  /*15060*/  IMAD.IADD R9, R9, 0x1, R11 ;  /* 0x0000000109097824 */ /* 0x000fe200078e020b */
[----:B------:R-:W-:Y:S01]  /*15070*/  ISETP.GE.AND P2, PT, R33, R27, PT ;  /* 0x0000001b2100720c */ /* 0x000fe20003f46270 */
[----:B------:R-:W-:Y:S01]  /*15080*/  IMAD.IADD R30, R12, 0x1, R195 ;  /* 0x000000010c1e7824 */ /* 0x000fe200078e02c3 */
[----:B------:R-:W3:Y:S01]  /*15090*/  @P0 LDC R21, c[0x0][0xbf0] ;  /* 0x0002fc00ff150b82 */ /* 0x000ee20000000800 */
        /* <DEDUP_REMOVED lines=12> */
[----:B------:R-:W-:Y:S01]  /*15160*/  ISETP.GE.AND P0, PT, R212, R27, PT ;  /* 0x0000001bd400720c */ /* 0x000fe20003f06270 */
[----:B------:R-:W-:Y:S02]  /*15170*/  IMAD.SHL.U32 R15, R10, 0x2, RZ ;  /* 0x000000020a0f7824 */ /* 0x000fe400078e00ff */
[----:B------:R-:W-:Y:S01]  /*15180*/  IMAD.SHL.U32 R3, R3, 0x4, RZ ;  /* 0x0000000403037824 */ /* 0x000fe200078e00ff */
[----:B------:R-:W-:Y:S01]  /*15190*/  SEL R4, RZ, 0xffffffff, P0 ;  /* 0xffffffffff047807 */ /* 0x000fe20000000000 */
[----:B------:R-:W-:Y:S01]  /*151a0*/  IMAD.IADD R9, R9, 0x1, R13 ;  /* 0x0000000109097824 */ /* 0x000fe200078e020d */
[----:B------:R-:W-:-:S02]  /*151b0*/  LOP3.LUT R0, R15, 0x2, R0, 0xe2, !PT ;  /* 0x000000020f007812 */ /* 0x000fc400078ee200 */
[-C--:B------:R-:W-:Y:S01]  /*151c0*/  ISETP.GE.AND P0, PT, R211, R27.reuse, PT ;  /* 0x0000001bd300720c */ /* 0x080fe20003f06270 */
[----:B------:R-:W-:Y:S01]  /*151d0*/  IMAD.SHL.U32 R10, R4, 0x8, RZ ;  /* 0x00000008040a7824 */ /* 0x000fe200078e00ff */
[----:B------:R-:W-:Y:S01]  /*151e0*/  LOP3.LUT R3, R3, 0x4, R0, 0xe2, !PT ;  /* 0x0000000403037812 */ /* 0x000fe200078ee200 */
[----:B------:R-:W-:Y:S01]  /*151f0*/  IMAD.WIDE.U32 R8, R11, UR4, R8 ;  /* 0x000000040b087c25 */ /* 0x000fe2000f8e0008 */
[----:B------:R-:W-:Y:S02]  /*15200*/  SEL R4, RZ, 0xffffffff, P0 ;  /* 0xffffffffff047807 */ /* 0x000fe40000000000 */
[----:B------:R-:W-:Y:S02]  /*15210*/  ISETP.GE.AND P0, PT, R210, R27, PT ;  /* 0x0000001bd200720c */ /* 0x000fe40003f06270 */
[----:B------:R-:W-:Y:S01]  /*15220*/  SHF.R.S32.HI R0, RZ, 0x1f, R11 ;  /* 0x0000001fff007819 */ /* 0x000fe2000001140b */
[----:B------:R-:W-:Y:S01]  /*15230*/  IMAD.SHL.U32 R4, R4, 0x10, RZ ;  /* 0x0000001004047824 */ /* 0x000fe200078e00ff */
        /* <DEDUP_REMOVED lines=24> */
[-C--:B---3--:R-:W-:Y:S02]  /*153c0*/  @!P2 LEA R12, P0, R214, R8.reuse, 0x1 ;  /* 0x00000008d60ca211 */ /* 0x088fe400078008ff */
        /* <DEDUP_REMOVED lines=26> */
.L_x_5002:
[----:B------:R-:W-:Y:S05]  /*15570*/  BSYNC B1 ;  /* 0x0000000000017941 */ /* 0x000fea0003800000 */
.L_x_5001:
        /* <DEDUP_REMOVED lines=10> */
[-C--:B---3--:R-:W-:Y:S02]  /*15620*/  @!P5 LEA R12, P3, R214, R8.reuse, 0x1 ;  /* 0x00000008d60cd211 */ /* 0x088fe400078608ff */
        /* <DEDUP_REMOVED lines=12> */
[-C--:B0-----:R-:W-:Y:S02]  /*156f0*/  @!P3 LEA R10, P6, R211, R8.reuse, 0x1 ;  /* 0x00000008d30ab211 */ /* 0x081fe400078c08ff */
[-C--:B------:R-:W-:Y:S01]  /*15700*/  @P2 LEA R24, P0, R31, R8.reuse, 0x1 ;  /* 0x000000081f182211 */ /* 0x080fe200078008ff */
[----:B------:R4:W-:Y:S01]  /*15710*/  @!P1 ST.E.128 desc[UR42][R20.64], RZ ;  /* 0x000000ff14009985 */ /* 0x0009e2000c101d2a */
[-C--:B------:R-:W-:Y:S02]  /*15720*/  @!P3 LEA.HI.X R11, R211, R9.reuse, R36, 0x1, P6 ;  /* 0x00000009d30bb211 */ /* 0x080fe400030f0c24 */
[----:B------:R-:W-:Y:S02]  /*15730*/  @P2 LEA.HI.X R25, R31, R9, R32, 0x1, P0 ;  /* 0x000000091f192211 */ /* 0x000fe400000f0c20 */
[-C--:B------:R-:W-:Y:S01]  /*15740*/  @P4 LEA R26, P6, R33, R8.reuse, 0x1 ;  /* 0x00000008211a4211 */ /* 0x080fe200078c08ff */
[----:B------:R4:W-:Y:S01]  /*15750*/  @!P3 ST.E.128 desc[UR42][R10.64], RZ ;  /* 0x000000ff0a00b985 */ /* 0x0009e2000c101d2a */
[----:B------:R-:W-:-:S02]  /*15760*/  @!P5 LEA R8, P0, R210, R8, 0x1 ;  /* 0x00000008d208d211 */ /* 0x000fc400078008ff */
[-C--:B------:R-:W-:Y:S02]  /*15770*/  @P4 LEA.HI.X R27, R33, R9.reuse, R34, 0x1, P6 ;  /* 0x00000009211b4211 */ /* 0x080fe400030f0c22 */
[----:B------:R-:W-:-:S05]  /*15780*/  @!P5 LEA.HI.X R9, R210, R9, R35, 0x1, P0 ;  /* 0x00000009d209d211 */ /* 0x000fca00000f0c23 */
[----:B------:R4:W-:Y:S04]  /*15790*/  @!P5 ST.E.128 desc[UR42][R8.64], RZ ;  /* 0x000000ff0800d985 */ /* 0x0009e8000c101d2a */
[----:B------:R4:W-:Y:S04]  /*157a0*/  @P2 ST.E.128 desc[UR42][R24.64], RZ ;  /* 0x000000ff18002985 */ /* 0x0009e8000c101d2a */
[----:B------:R4:W-:Y:S02]  /*157b0*/  @P4 ST.E.128 desc[UR42][R26.64], RZ ;  /* 0x000000ff1a004985 */ /* 0x0009e4000c101d2a */
.L_x_4995:
[----:B------:R-:W-:Y:S05]  /*157c0*/  BSYNC B0 ;  /* 0x0000000000007941 */ /* 0x000fea0003800000 */
.L_x_4988:
[----:B------:R-:W-:Y:S02]  /*157d0*/  ULDC UR4, c[0x0][0xc3c] ;  /* 0x00030f0000047ab9 */ /* 0x000fe40000000800 */
[----:B------:R-:W-:-:S13]  /*157e0*/  ISETP.GE.AND P0, PT, R7, UR4, PT ;  /* 0x0000000407007c0c */ /* 0x000fda000bf06270 */
[----:B------:R-:W-:Y:S05]  /*157f0*/  @!P0 BRA `(.L_x_5003) ;  /* 0xfffffebc00788947 */ /* 0x000fea000383ffff */
[----:B------:R-:W-:Y:S05]  /*15800*/  BRA `(.L_x_4856) ;  /* 0x0000009800bc7947 */ /* 0x000fea0003800000 */
.L_x_4854:
        /* <DEDUP_REMOVED lines=18> */
.L_x_5004:
        /* <DEDUP_REMOVED lines=43> */
.L_x_5008:
        /* <DEDUP_REMOVED lines=39> */
.L_x_5006:
        /* <DEDUP_REMOVED lines=12> */
.L_x_5009:
        /* <DEDUP_REMOVED lines=63> */
.L_x_5010:
        /* <DEDUP_REMOVED lines=61> */
.L_x_5011:
[----:B01----:R-:W-:-:S05]  /*166d0*/  LOP3.LUT R3, RZ, R2, RZ, 0x33, !PT ;  /* 0x00000002ff037212 */ /* 0x003fca00078e33ff */
[----:B------:R-:W-:-:S05]  /*166e0*/  IMAD.IADD R2, R4, 0x1, R3 ;  /* 0x0000000104027824 */ /* 0x000fca00078e0203 */
[----:B------:R1:W-:Y:S01]  /*166f0*/  STL [R1+0x4], R2 ;  /* 0x0000040201007387 */ /* 0x0003e20000100800 */
[----:B------:R-:W-:Y:S05]  /*16700*/  BRA `(.L_x_5012) ;  /* 0x0000000000107947 */ /* 0x000fea0003800000 */
.L_x_5007:
[----:B------:R-:W-:Y:S01]  /*16710*/  IMAD.U32 R2, RZ, RZ, UR6 ;  /* 0x00000006ff027e24 */ /* 0x000fe2000f8e00ff */
[----:B------:R0:W-:Y:S04]  /*16720*/  STL [R1+0x4], RZ ;  /* 0x000004ff01007387 */ /* 0x0001e80000100800 */
[----:B------:R0:W-:Y:S04]  /*16730*/  STL [R1+0x8], RZ ;  /* 0x000008ff01007387 */ /* 0x0001e80000100800 */
[----:B------:R0:W-:Y:S02]  /*16740*/  STL [R1], R2 ;  /* 0x0000000201007387 */ /* 0x0001e40000100800 */
.L_x_5012:
        /* <DEDUP_REMOVED lines=10> */
.L_x_5005:
        /* <DEDUP_REMOVED lines=13> */
[----:B------:R-:W-:Y:S01]  /*168c0*/  ULDC.64 UR40, c[0x0][0x198] ;  /* 0x0000660000287ab9 */ /* 0x000fe20000000a00 */
[----:B------:R-:W-:Y:S01]  /*168d0*/  LOP3.LUT R3, R0, 0x1f8, RZ, 0xc0, !PT ;  /* 0x000001f800037812 */ /* 0x000fe200078ec0ff */
[----:B01----:R-:W-:Y:S01]  /*168e0*/  IMAD.SHL.U32 R2, R4, 0x8, RZ ;  /* 0x0000000804027824 */ /* 0x003fe200078e00ff */
[----:B------:R-:W-:Y:S01]  /*168f0*/  ULDC UR37, c[0x0][0xc] ;  /* 0x0000030000257ab9 */ /* 0x000fe20000000800 */
        /* <DEDUP_REMOVED lines=12> */
[----:B------:R0:W-:Y:S04]  /*169c0*/  STL [R1+0x14], RZ ;  /* 0x000014ff01007387 */ /* 0x0001e80000100800 */
[----:B------:R0:W-:Y:S04]  /*169d0*/  STL [R1+0x10], RZ ;  /* 0x000010ff01007387 */ /* 0x0001e80000100800 */
[----:B------:R0:W-:Y:S02]  /*169e0*/  STL [R1+0x18], R0 ;  /* 0x0000180001007387 */ /* 0x0001e40000100800 */
.L_x_5181:
[----:B0-2---:R-:W2:Y:S01]  /*169f0*/  LDL R0, [R1+0xc] ;  /* 0x00000c0001007983 */ /* 0x005ea20000100800 */
[----:B-1----:R-:W2:Y:S01]  /*16a00*/  LDC.64 R2, c[0x0][0xc88] ;  /* 0x00032200ff027b82 */ /* 0x002ea20000000a00 */
        /* <DEDUP_REMOVED lines=30> */
[----:B------:R-:W-:Y:S02]  /*16bf0*/  IADD3.X R3, R15, UR5, RZ, P4, !PT ;  /* 0x000000050f037c10 */ /* 0x000fe4000a7fe4ff */
        /* <DEDUP_REMOVED lines=9> */
[----:B------:R0:W5:Y:S04]  /*16c90*/  @P0 LDG.E R12, desc[UR42][R6.64] ;  /* 0x0000002a060c0981 */ /* 0x000168000c1e1900 */
[----:B------:R0:W5:Y:S04]  /*16ca0*/  @P1 LDG.E R0, desc[UR42][R4.64] ;  /* 0x0000002a04001981 */ /* 0x000168000c1e1900 */
[----:B--2---:R1:W-:Y:S02]  /*16cb0*/  STL [R1+0x40], R9 ;  /* 0x0000400901007387 */ /* 0x0043e40000100800 */
[----:B-1----:R-:W-:Y:S01]  /*16cc0*/  IMAD.U32 R9, RZ, RZ, UR4 ;  /* 0x00000004ff097e24 */ /* 0x002fe2000f8e00ff */
        /* <DEDUP_REMOVED lines=12> */
[----:B-1----:R-:W-:Y:S01]  /*16d90*/  IMAD.U32 R9, RZ, RZ, UR4 ;  /* 0x00000004ff097e24 */ /* 0x002fe2000f8e00ff */
[----:B0-----:R-:W-:Y:S06]  /*16da0*/  @P3 BRA `(.L_x_5014) ;  /* 0x0000000000143947 */ /* 0x001fec0003800000 */
[----:B------:R-:W-:Y:S05]  /*16db0*/  @!P2 BRA `(.L_x_5014) ;  /* 0x000000000010a947 */ /* 0x000fea0003800000 */
[----:B------:R-:W2:Y:S04]  /*16dc0*/  LDG.E R10, desc[UR42][R2.64] ;  /* 0x0000002a020a7981 */ /* 0x000ea8000c1e1900 */
[----:B------:R-:W2:Y:S02]  /*16dd0*/  LDG.E R2, desc[UR42][R2.64+0x4] ;  /* 0x0000042a02027981 */ /* 0x000ea4000c1e1900 */
[----:B--2--5:R-:W-:-:S05]  /*16de0*/  IMAD.IADD R14, R2, 0x1, -R10 ;  /* 0x00000001020e7824 */ /* 0x024fca00078e0a0a */
[----:B------:R0:W-:Y:S02]  /*16df0*/  STL [R1+0x44], R14 ;  /* 0x0000440e01007387 */ /* 0x0001e40000100800 */
.L_x_5014:
[----:B------:R-:W2:Y:S01]  /*16e00*/  LDL.LU R3, [R1+0x8] ;  /* 0x0000080001037983 */ /* 0x000ea20000300800 */
[----:B------:R-:W-:Y:S02]  /*16e10*/  ULDC.64 UR4, c[0x0][0xa20] ;  /* 0x0002880000047ab9 */ /* 0x000fe40000000a00 */
[----:B------:R-:W-:Y:S01]  /*16e20*/  ISETP.NE.U32.AND P2, PT, RZ, UR4, PT ;  /* 0x00000004ff007c0c */ /* 0x000fe2000bf45070 */
[----:B------:R1:W-:Y:S03]  /*16e30*/  STL [R1+0x8], R13 ;  /* 0x0000080d01007387 */ /* 0x0003e60000100800 */
[----:B------:R-:W-:Y:S02]  /*16e40*/  ISETP.NE.AND.EX P2, PT, RZ, UR5, PT, P2 ;  /* 0x00000005ff007c0c */ /* 0x000fe4000bf45320 */
[C---:B--2---:R-:W-:Y:S02]  /*16e50*/  LOP3.LUT R10, R3.reuse, 0xff000000, RZ, 0xc0, !PT ;  /* 0xff000000030a7812 */ /* 0x044fe400078ec0ff */
[----:B------:R-:W-:-:S02]  /*16e60*/  LOP3.LUT R2, R3, 0xff0000, RZ, 0xc0, !PT ;  /* 0x00ff000003027812 */ /* 0x000fc400078ec0ff */
        /* <DEDUP_REMOVED lines=10> */
.L_x_5015:
[----:B------:R-:W-:Y:S05]  /*16f10*/  @!P0 BRA `(.L_x_5016) ;  /* 0x00000000000c8947 */ /* 0x000fea0003800000 */
[----:B------:R-:W2:Y:S04]  /*16f20*/  LDG.E R9, desc[UR42][R6.64] ;  /* 0x0000002a06097981 */ /* 0x000ea8000c1e1900 */
[----:B------:R-:W2:Y:S02]  /*16f30*/  LDG.E R6, desc[UR42][R6.64+0x4] ;  /* 0x0000042a06067981 */ /* 0x000ea4000c1e1900 */
[----:B--2---:R-:W-:-:S07]  /*16f40*/  IMAD.IADD R9, R6, 0x1, -R9 ;  /* 0x0000000106097824 */ /* 0x004fce00078e0a09 */
.L_x_5016:
[----:B------:R-:W3:Y:S01]  /*16f50*/  LDL R7, [R1+0x4] ;  /* 0x0000040001077983 */ /* 0x000ee20000100800 */
[----:B--2---:R-:W2:Y:S03]  /*16f60*/  LDC R3, c[0x0][0x448] ;  /* 0x00011200ff037b82 */ /* 0x004ea60000000800 */
[----:B-1----:R-:W4:Y:S04]  /*16f70*/  @P1 LDG.E R2, desc[UR42][R4.64] ;  /* 0x0000002a04021981 */ /* 0x002f28000c1e1900 */
[----:B------:R1:W4:Y:S01]  /*16f80*/  @P1 LDG.E R4, desc[UR42][R4.64+0x4] ;  /* 0x0000042a04041981 */ /* 0x000322000c1e1900 */
[----:B------:R-:W-:Y:S01]  /*16f90*/  LOP3.LUT R12, R10, 0xff, RZ, 0xc0, !PT ;  /* 0x000000ff0a0c7812 */ /* 0x000fe200078ec0ff */
[----:B------:R-:W-:Y:S01]  /*16fa0*/  BSSY B0, `(.L_x_5017) ;  /* 0x0000037000007945 */ /* 0x000fe20003800000 */
[----:B------:R-:W-:-:S03]  /*16fb0*/  SHF.R.U32.HI R10, RZ, 0x10, R10 ;  /* 0x00000010ff0a7819 */ /* 0x000fc6000001160a */
[----:B------:R0:W-:Y:S01]  /*16fc0*/  STL [R1+0x58], R12 ;  /* 0x0000580c01007387 */ /* 0x0001e20000100800 */
[----:B--2---:R-:W-:-:S13]  /*16fd0*/  ISETP.NE.AND P0, PT, R3, 0x1, PT ;  /* 0x000000010300780c */ /* 0x004fda0003f05270 */
[----:B-1----:R-:W1:Y:S08]  /*16fe0*/  @P0 LDC R5, c[0x0][0x44c] ;  /* 0x00011300ff050b82 */ /* 0x002e700000000800 */
[----:B------:R-:W2:Y:S01]  /*16ff0*/  @P0 LDC R6, c[0x0][0x450] ;  /* 0x00011400ff060b82 */ /* 0x000ea20000000800 */
[----:B---3--:R-:W-:Y:S02]  /*17000*/  IMAD.SHL.U32 R3, R7, 0x40, RZ ;  /* 0x0000004007037824 */ /* 0x008fe400078e00ff */
[----:B-----5:R-:W-:-:S02]  /*17010*/  IMAD.IADD R7, R9, 0x1, -R8 ;  /* 0x0000000109077824 */ /* 0x020fc400078e0a08 */
[----:B------:R-:W-:Y:S02]  /*17020*/  VIADD R3, R3, 0x3f ;  /* 0x0000003f03037836 */ /* 0x000fe40000000000 */
[----:B----4-:R-:W-:Y:S02]  /*17030*/  @P1 IMAD.IADD R11, R4, 0x1, -R2 ;  /* 0x00000001040b1824 */ /* 0x010fe400078e0a02 */
[----:B-1----:R-:W-:-:S05]  /*17040*/  @P0 IMAD.HI.U32 R2, R3, R5, RZ ;  /* 0x0000000503020227 */ /* 0x002fca00078e00ff */
[----:B--2---:R-:W-:Y:S01]  /*17050*/  @P0 SHF.R.U32.HI R3, RZ, R6, R2 ;  /* 0x00000006ff030219 */ /* 0x004fe20000011602 */
[----:B------:R-:W-:-:S04]  /*17060*/  IMAD.IADD R2, R7, 0x1, R11 ;  /* 0x0000000107027824 */ /* 0x000fc800078e020b */
[C---:B------:R-:W-:Y:S01]  /*17070*/  VIADD R4, R2.reuse, 0x3f ;  /* 0x0000003f02047836 */ /* 0x040fe20000000000 */
[----:B------:R-:W-:-:S05]  /*17080*/  IADD3 R21, R2, 0x40, -R14 ;  /* 0x0000004002157810 */ /* 0x000fca0007ffe80e */
[----:B------:R-:W-:Y:S01]  /*17090*/  IMAD.IADD R2, R21, 0x1, R3 ;  /* 0x0000000115027824 */ /* 0x000fe200078e0203 */
[----:B------:R-:W-:-:S04]  /*170a0*/  SHF.R.S32.HI R3, RZ, 0x1f, R4 ;  /* 0x0000001fff037819 */ /* 0x000fc80000011404 */
[----:B------:R-:W-:Y:S02]  /*170b0*/  SHF.R.S32.HI R6, RZ, 0x1f, R2 ;  /* 0x0000001fff067819 */ /* 0x000fe40000011402 */
[----:B------:R-:W-:Y:S01]  /*170c0*/  LEA.HI R3, R3, R4, RZ, 0x6 ;  /* 0x0000000403037211 */ /* 0x000fe200078f30ff */
[----:B------:R-:W-:Y:S01]  /*170d0*/  IMAD.MOV.U32 R4, RZ, RZ, RZ ;  /* 0x000000ffff047224 */ /* 0x000fe200078e00ff */
[----:B------:R-:W-:Y:S02]  /*170e0*/  LEA.HI R6, R6, R2, RZ, 0x6 ;  /* 0x0000000206067211 */ /* 0x000fe400078f30ff */
[----:B------:R-:W-:Y:S02]  /*170f0*/  SHF.R.S32.HI R20, RZ, 0x6, R3 ;  /* 0x00000006ff147819 */ /* 0x000fe40000011403 */
[----:B------:R-:W-:-:S04]  /*17100*/  SHF.R.S32.HI R6, RZ, 0x6, R6 ;  /* 0x00000006ff067819 */ /* 0x000fc80000011406 */
[----:B------:R-:W-:-:S04]  /*17110*/  VIMNMX R6, R20, R6, PT ;  /* 0x0000000614067248 */ /* 0x000fc80003fe0100 */
[----:B------:R-:W-:-:S13]  /*17120*/  ISETP.GE.AND P0, PT, R6, 0x1, PT ;  /* 0x000000010600780c */ /* 0x000fda0003f06270 */
[----:B0-----:R-:W-:Y:S05]  /*17130*/  @!P0 BRA `(.L_x_5018) ;  /* 0x0000000000748947 */ /* 0x001fea0003800000 */
        /* <DEDUP_REMOVED lines=29> */
.L_x_5018:
[----:B------:R-:W-:Y:S05]  /*17310*/  BSYNC B0 ;  /* 0x0000000000007941 */ /* 0x000fea0003800000 */
.L_x_5017:
        /* <DEDUP_REMOVED lines=23> */
[----:B------:R0:W1:Y:S02]  /*17490*/  SHFL.IDX PT, R14, R4, RZ, 0x1f ;  /* 0x00001fff040e7589 */ /* 0x00006400000e0000 */
.L_x_5225:
[----:B-1----:R-:W-:Y:S02]  /*174a0*/  ISETP.NE.AND P0, PT, R14, RZ, PT ;  /* 0x000000ff0e00720c */ /* 0x002fe40003f05270 */
[----:B------:R-:W-:-:S11]  /*174b0*/  PLOP3.LUT P6, PT, PT, PT, PT, 0x8, 0x0 ;  /* 0x000000000000781c */ /* 0x000fd60003fce170 */
[----:B------:R-:W-:Y:S05]  /*174c0*/  @P0 BRA `(.L_x_5022) ;  /* 0x00000000000c0947 */ /* 0x000fea0003800000 */
[----:B------:R-:W-:-:S03]  /*174d0*/  UMOV UR4, 0xffffffff ;  /* 0xffffffff00047882 */ /* 0x000fc60000000000 */
[----:B------:R-:W-:Y:S05]  /*174e0*/  BRA.DIV UR4, `(.L_x_5023) ;  /* 0x0000008a04ac7947 */ /* 0x000fea000b800000 */
[----:B------:R-:W-:-:S13]  /*174f0*/  ELECT P6, URZ, PT ;  /* 0x00000000003f782f */ /* 0x000fda00038c0000 */
.L_x_5022:
        /* <DEDUP_REMOVED lines=9> */
.L_x_5228:
[----:B------:R-:W-:Y:S05]  /*17590*/  BSYNC B1 ;  /* 0x0000000000017941 */ /* 0x000fea0003800000 */
.L_x_5024:
        /* <DEDUP_REMOVED lines=12> */
.L_x_5229:
[----:B------:R-:W-:Y:S05]  /*17660*/  BSYNC B2 ;  /* 0x0000000000027941 */ /* 0x000fea0003800000 */
.L_x_5028:
        /* <DEDUP_REMOVED lines=9> */
.L_x_5031:
[----:B------:R-:W-:Y:S05]  /*17700*/  BSYNC B2 ;  /* 0x0000000000027941 */ /* 0x000fea0003800000 */
.L_x_5030:
        /* <DEDUP_REMOVED lines=13> */
.L_x_5032:
        /* <DEDUP_REMOVED lines=13> */
.L_x_5230:
[----:B------:R-:W-:Y:S05]  /*178b0*/  BSYNC B2 ;  /* 0x0000000000027941 */ /* 0x000fea0003800000 */
.L_x_5033:
        /* <DEDUP_REMOVED lines=11> */
.L_x_5036:
[----:B------:R-:W-:Y:S05]  /*17970*/  BSYNC B2 ;  /* 0x0000000000027941 */ /* 0x000fea0003800000 */
.L_x_5035:
        /* <DEDUP_REMOVED lines=10> */
.L_x_5037:
        /* <DEDUP_REMOVED lines=15> */
.L_x_5038:
        /* <DEDUP_REMOVED lines=15> */
.L_x_5039:
        /* <DEDUP_REMOVED lines=15> */
.L_x_5040:
        /* <DEDUP_REMOVED lines=15> */
.L_x_5041:
        /* <DEDUP_REMOVED lines=15> */
.L_x_5042:
        /* <DEDUP_REMOVED lines=15> */
.L_x_5043:
        /* <DEDUP_REMOVED lines=15> */
.L_x_5044:
        /* <DEDUP_REMOVED lines=10> */
.L_x_5027:
[----:B------:R-:W-:Y:S05]  /*18150*/  BSYNC B1 ;  /* 0x0000000000017941 */ /* 0x000fea0003800000 */
.L_x_5026:
        /* <DEDUP_REMOVED lines=13> */
.L_x_5064:
        /* <DEDUP_REMOVED lines=13> */
.L_x_5231:
[----:B------:R-:W-:Y:S05]  /*18300*/  BSYNC B2 ;  /* 0x0000000000027941 */ /* 0x000fea0003800000 */
.L_x_5047:
        /* <DEDUP_REMOVED lines=9> */
.L_x_5050:
[----:B------:R-:W-:Y:S05]  /*183a0*/  BSYNC B2 ;  /* 0x0000000000027941 */ /* 0x000fea0003800000 */
.L_x_5049:
        /* <DEDUP_REMOVED lines=12> */
.L_x_5051:
        /* <DEDUP_REMOVED lines=13> */
.L_x_5232:
[----:B------:R-:W-:Y:S05]  /*18540*/  BSYNC B2 ;  /* 0x0000000000027941 */ /* 0x000fea0003800000 */
.L_x_5052:
        /* <DEDUP_REMOVED lines=11> */
.L_x_5055:
[----:B------:R-:W-:Y:S05]  /*18600*/  BSYNC B2 ;  /* 0x0000000000027941 */ /* 0x000fea0003800000 */
.L_x_5054:
        /* <DEDUP_REMOVED lines=10> */
.L_x_5056:
        /* <DEDUP_REMOVED lines=15> */
.L_x_5057:
        /* <DEDUP_REMOVED lines=15> */
.L_x_5058:
        /* <DEDUP_REMOVED lines=15> */
.L_x_5059:
        /* <DEDUP_REMOVED lines=15> */
.L_x_5060:
        /* <DEDUP_REMOVED lines=15> */
.L_x_5061:
        /* <DEDUP_REMOVED lines=15> */
.L_x_5062:
        /* <DEDUP_REMOVED lines=15> */
.L_x_5063:
        /* <DEDUP_REMOVED lines=10> */
.L_x_5046:
[----:B------:R-:W-:Y:S05]  /*18de0*/  BSYNC B1 ;  /* 0x0000000000017941 */ /* 0x000fea0003800000 */
.L_x_5045:
        /* <DEDUP_REMOVED lines=12> */
.L_x_5020:
[----:B------:R-:W-:Y:S05]  /*18eb0*/  BSYNC B0 ;  /* 0x0000000000007941 */ /* 0x000fea0003800000 */
.L_x_5019:
[----:B01----:R-:W2:Y:S01]  /*18ec0*/  LDL R5, [R1+0x4] ;  /* 0x0000040001057983 */ /* 0x003ea20000100800 */
[----:B------:R-:W0:Y:S01]  /*18ed0*/  LDC R0, c[0x0][0x448] ;  /* 0x00011200ff007b82 */ /* 0x000e220000000800 */
[----:B------:R-:W-:Y:S01]  /*18ee0*/  ISETP.NE.AND P2, PT, R10, RZ, PT ;  /* 0x000000ff0a00720c */ /* 0x000fe20003f45270 */
[----:B------:R-:W-:Y:S05]  /*18ef0*/  @!P0 WARPSYNC.ALL ;  /* 0x0000000000008948 */ /* 0x000fea0003800000 */
[----:B------:R-:W-:Y:S07]  /*18f00*/  BSSY B0, `(.L_x_5065) ;  /* 0x000002d000007945 */ /* 0x000fee0003800000 */
[----:B------:R-:W1:Y:S08]  /*18f10*/  @!P2 LDC R10, c[0x0][0x9f0] ;  /* 0x00027c00ff0aab82 */ /* 0x000e700000000800 */
[----:B------:R-:W-:Y:S01]  /*18f20*/  @!P0 BAR.SYNC.DEFER_BLOCKING 0xc, 0x180 ;  /* 0x0306000000008b1d */ /* 0x000fe20000010000 */
[----:B0-----:R-:W-:-:S13]  /*18f30*/  ISETP.NE.AND P1, PT, R0, 0x1, PT ;  /* 0x000000010000780c */ /* 0x001fda0003f25270 */
[----:B------:R-:W0:Y:S08]  /*18f40*/  @P1 LDC R2, c[0x0][0x44c] ;  /* 0x00011300ff021b82 */ /* 0x000e300000000800 */
[----:B------:R-:W3:Y:S01]  /*18f50*/  @P1 LDC R3, c[0x0][0x450] ;  /* 0x00011400ff031b82 */ /* 0x000ee20000000800 */
[----:B--2---:R-:W-:-:S05]  /*18f60*/  LEA R0, R5, 0x3f, 0x6 ;  /* 0x0000003f05007811 */ /* 0x004fca00078e30ff */
[----:B0-----:R-:W-:-:S05]  /*18f70*/  @P1 IMAD.HI.U32 R2, R0, R2, RZ ;  /* 0x0000000200021227 */ /* 0x001fca00078e00ff */
[----:B---3--:R-:W-:-:S05]  /*18f80*/  @P1 SHF.R.U32.HI R0, RZ, R3, R2 ;  /* 0x00000003ff001219 */ /* 0x008fca0000011602 */
[----:B------:R-:W-:-:S05]  /*18f90*/  IMAD.IADD R0, R21, 0x1, R0 ;  /* 0x0000000115007824 */ /* 0x000fca00078e0200 */
[----:B------:R-:W-:-:S04]  /*18fa0*/  SHF.R.S32.HI R2, RZ, 0x1f, R0 ;  /* 0x0000001fff027819 */ /* 0x000fc80000011400 */
[----:B------:R-:W-:-:S04]  /*18fb0*/  LEA.HI R0, R2, R0, RZ, 0x6 ;  /* 0x0000000002007211 */ /* 0x000fc800078f30ff */
[----:B------:R-:W-:-:S04]  /*18fc0*/  SHF.R.S32.HI R0, RZ, 0x6, R0 ;  /* 0x00000006ff007819 */ /* 0x000fc80000011400 */
[----:B------:R-:W-:-:S04]  /*18fd0*/  VIMNMX R7, R20, R0, PT ;  /* 0x0000000014077248 */ /* 0x000fc80003fe0100 */
[----:B------:R-:W-:Y:S01]  /*18fe0*/  ISETP.GE.AND P1, PT, R7, 0x1, PT ;  /* 0x000000010700780c */ /* 0x000fe20003f26270 */
[----:B------:R0:W-:Y:S04]  /*18ff0*/  STL [R1+0x38], R7 ;  /* 0x0000380701007387 */ /* 0x0001e80000100800 */
[----:B------:R0:W-:Y:S08]  /*19000*/  STL [R1+0x3c], RZ ;  /* 0x00003cff01007387 */ /* 0x0001f00000100800 */
[----:B01----:R-:W-:Y:S05]  /*19010*/  @!P1 BRA `(.L_x_5066) ;  /* 0x00000000006c9947 */ /* 0x003fea0003800000 */
        /* <DEDUP_REMOVED lines=27> */
.L_x_5066:
[----:B------:R-:W-:Y:S05]  /*191d0*/  BSYNC B0 ;  /* 0x0000000000007941 */ /* 0x000fea0003800000 */
.L_x_5065:
[----:B------:R-:W2:Y:S04]  /*191e0*/  LDL R0, [R1+0x3c] ;  /* 0x00003c0001007983 */ /* 0x000ea80000100800 */
[----:B0-----:R-:W2:Y:S01]  /*191f0*/  LDL R2, [R1+0x58] ;  /* 0x0000580001027983 */ /* 0x001ea20000100800 */
[----:B------:R-:W-:Y:S01]  /*19200*/  BSSY B7, `(.L_x_5067) ;  /* 0x00004b7000077945 */ /* 0x000fe20003800000 */
[----:B--2---:R-:W-:-:S05]  /*19210*/  IMAD R2, R2, R0, RZ ;  /* 0x0000000002027224 */ /* 0x004fca00078e02ff */
[----:B------:R-:W-:Y:S01]  /*19220*/  VIADDMNMX R0, R2, R0, R7, PT ;  /* 0x0000000002007246 */ /* 0x000fe20003800107 */
[----:B------:R0:W-:Y:S03]  /*19230*/  STL [R1+0x28], R2 ;  /* 0x0000280201007387 */ /* 0x0001e60000100800 */
[----:B------:R-:W-:Y:S01]  /*19240*/  ISETP.GT.AND P0, PT, R0, R2, PT ;  /* 0x000000020000720c */ /* 0x000fe20003f04270 */
[----:B------:R0:W-:-:S12]  /*19250*/  STL [R1+0x34], R0 ;  /* 0x0000340001007387 */ /* 0x0001d80000100800 */
[----:B0-----:R-:W-:Y:S05]  /*19260*/  @P0 BRA `(.L_x_5068) ;  /* 0x0000000000480947 */ /* 0x001fea0003800000 */
[----:B------:R-:W0:Y:S02]  /*19270*/  S2R R0, SR_TID.X ;  /* 0x0000000000007919 */ /* 0x000e240000002100 */
[----:B0-----:R-:W-:-:S04]  /*19280*/  LOP3.LUT R0, R0, 0x7f, RZ, 0xc0, !PT ;  /* 0x0000007f00007812 */ /* 0x001fc800078ec0ff */
[----:B------:R-:W-:-:S13]  /*19290*/  ISETP.NE.AND P0, PT, R0, RZ, PT ;  /* 0x000000ff0000720c */ /* 0x000fda0003f05270 */
[----:B------:R-:W-:Y:S05]  /*192a0*/  @P0 BRA `(.L_x_5069) ;  /* 0x0000004800b00947 */ /* 0x000fea0003800000 */
[----:B------:R-:W0:Y:S01]  /*192b0*/  S2R R5, SR_LANEID ;  /* 0x0000000000057919 */ /* 0x000e220000000000 */
[----:B------:R-:W-:Y:S01]  /*192c0*/  VOTEU.ANY UR4, UPT, PT ;  /* 0x0000000000047886 */ /* 0x000fe200038e0100 */
[----:B------:R-:W1:Y:S01]  /*192d0*/  LDC.64 R2, c[0x0][0xc60] ;  /* 0x00031800ff027b82 */ /* 0x000e620000000a00 */
[----:B------:R-:W0:Y:S02]  /*192e0*/  FLO.U32 R0, UR4 ;  /* 0x0000000400007d00 */ /* 0x000e2400080e0000 */
[----:B0-----:R-:W-:-:S06]  /*192f0*/  ISETP.EQ.U32.AND P0, PT, R0, R5, PT ;  /* 0x000000050000720c */ /* 0x001fcc0003f02070 */
[----:B------:R-:W1:Y:S07]  /*19300*/  POPC R5, UR4 ;  /* 0x0000000400057d09 */ /* 0x000e6e0008000000 */
[----:B-1----:R-:W2:Y:S01]  /*19310*/  @P0 ATOMG.E.ADD.STRONG.GPU PT, R3, desc[UR42][R2.64], R5 ;  /* 0x00000005020309a8 */ /* 0x002ea200081ee1ea */
[----:B------:R-:W0:Y:S02]  /*19320*/  S2R R4, SR_LTMASK ;  /* 0x0000000000047919 */ /* 0x000e240000003900 */
[----:B0-----:R-:W-:-:S04]  /*19330*/  LOP3.LUT R4, R4, UR4, RZ, 0xc0, !PT ;  /* 0x0000000404047c12 */ /* 0x001fc8000f8ec0ff */
[----:B------:R-:W0:Y:S01]  /*19340*/  POPC R7, R4 ;  /* 0x0000000400077309 */ /* 0x000e220000000000 */
[----:B--2---:R-:W0:Y:S02]  /*19350*/  SHFL.IDX PT, R0, R3, R0, 0x1f ;  /* 0x00001f0003007589 */ /* 0x004e2400000e0000 */
[----:B0-----:R-:W-:-:S05]  /*19360*/  IADD3 R0, R0, UR37, R7 ;  /* 0x0000002500007c10 */ /* 0x001fca000fffe007 */
[----:B------:R4:W-:Y:S01]  /*19370*/  STL [R1], R0 ;  /* 0x0000000001007387 */ /* 0x0009e20000100800 */
[----:B------:R-:W-:Y:S05]  /*19380*/  BRA `(.L_x_5069) ;  /* 0x0000004800787947 */ /* 0x000fea0003800000 */
.L_x_5068:
        /* <DEDUP_REMOVED lines=20> */
.L_x_5071:
[----:B------:R-:W-:Y:S05]  /*194d0*/  BSYNC B6 ;  /* 0x0000000000067941 */ /* 0x000fea0003800000 */
.L_x_5070:
        /* <DEDUP_REMOVED lines=20> */
.L_x_5074:
        /* <DEDUP_REMOVED lines=16> */
.L_x_5073:
[----:B------:R-:W-:Y:S05]  /*19720*/  BSYNC B6 ;  /* 0x0000000000067941 */ /* 0x000fea0003800000 */
.L_x_5072:
        /* <DEDUP_REMOVED lines=10> */
[----:B0-----:R-:W0:Y:S01]  /*197d0*/  LDC.64 R2, c[0x0][0x418] ;  /* 0x00010600ff027b82 */ /* 0x001e220000000a00 */
[----:B----4-:R-:W-:Y:S01]  /*197e0*/  VIADD R0, R0, 0xffffffff ;  /* 0xffffffff00007836 */ /* 0x010fe20000000000 */
        /* <DEDUP_REMOVED lines=11> */
[----:B------:R0:W1:Y:S02]  /*198a0*/  SHFL.IDX PT, R14, R4, RZ, 0x1f ;  /* 0x00001fff040e7589 */ /* 0x00006400000e0000 */
.L_x_5235:
        /* <DEDUP_REMOVED lines=9> */
.L_x_5238:
        /* <DEDUP_REMOVED lines=24> */
.L_x_5078:
[----:B------:R-:W2:Y:S04]  /*19ac0*/  LDL R0, [R1+0x10] ;  /* 0x0000100001007983 */ /* 0x000ea80000100800 */
[----:B-1----:R-:W3:Y:S01]  /*19ad0*/  LDL R2, [R1+0x18] ;  /* 0x0000180001027983 */ /* 0x002ee20000100800 */
[----:B--2---:R-:W-:Y:S01]  /*19ae0*/  IMAD R0, R0, 0x8, R18 ;  /* 0x0000000800007824 */ /* 0x004fe200078e0212 */
[----:B---3--:R-:W-:-:S04]  /*19af0*/  SHF.L.U32 R2, R2, 0x1f, RZ ;  /* 0x0000001f02027819 */ /* 0x008fc800000006ff */
[----:B------:R-:W1:Y:S02]  /*19b00*/  SYNCS.PHASECHK.TRANS64.TRYWAIT P0, [R0+URZ+0x28c40], R2 ;  /* 0x028c4002000075a7 */ /* 0x000e64000800017f */
[----:B-1----:R-:W-:Y:S05]  /*19b10*/  @!P0 BRA `(.L_x_5079) ;  /* 0x0000006400f88947 */ /* 0x002fea0003800000 */
.L_x_5239:
        /* <DEDUP_REMOVED lines=11> */
.L_x_5080:
[----:B------:R-:W2:Y:S04]  /*19bd0*/  LDL R3, [R1+0x10] ;  /* 0x0000100001037983 */ /* 0x000ea80000100800 */
[----:B0-----:R-:W3:Y:S04]  /*19be0*/  LDL R4, [R1+0x30] ;  /* 0x0000300001047983 */ /* 0x001ee80000100800 */
[----:B-1----:R-:W4:Y:S01]  /*19bf0*/  LDL R2, [R1+0x24] ;  /* 0x0000240001027983 */ /* 0x002f220000100800 */
        /* <DEDUP_REMOVED lines=11> */
[----:B--2---:R-:W-:Y:S01]  /*19cb0*/  IMAD R0, R3, 0x2000, R18 ;  /* 0x0000200003007824 */ /* 0x004fe200078e0212 */
[----:B---3--:R-:W-:-:S04]  /*19cc0*/  R2UR UR11, R4 ;  /* 0x00000000040b72ca */ /* 0x008fc800000e0000 */
[----:B------:R-:W-:Y:S02]  /*19cd0*/  R2UR UR8, R0 ;  /* 0x00000000000872ca */ /* 0x000fe400000e0000 */
[----:B----4-:R-:W-:-:S11]  /*19ce0*/  R2UR UR4, R2 ;  /* 0x00000000020472ca */ /* 0x010fd600000e0000 */
[----:B------:R-:W-:Y:S02]  /*19cf0*/  UIADD3 UR8, UR8, 0x22400, URZ ;  /* 0x0002240008087890 */ /* 0x000fe4000fffe03f */
[----:B------:R-:W-:-:S03]  /*19d00*/  ULEA UR11, UR11, UR4, 0x6 ;  /* 0x000000040b0b7291 */ /* 0x000fc6000f8e303f */
[----:B------:R-:W-:-:S06]  /*19d10*/  UMOV UR4, 0x0 ;  /* 0x0000000000047882 */ /* 0x000fcc0000000000 */
[----:B------:R1:W-:Y:S02]  /*19d20*/  UTMALDG.4D [UR8], [UR6], desc[UR4] ;  /* 0x00000408060075b4 */ /* 0x0003e40008019000 */
[----:B-1----:R-:W-:Y:S01]  /*19d30*/  NOP ;  /* 0x0000000000007918 */ /* 0x002fe20000000000 */
.L_x_5076:
[----:B------:R-:W2:Y:S04]  /*19d40*/  LDL.LU R3, [R1+0x40] ;  /* 0x0000400001037983 */ /* 0x000ea80000300800 */
[----:B------:R-:W3:Y:S04]  /*19d50*/  LDL.LU R5, [R1+0x2c] ;  /* 0x00002c0001057983 */ /* 0x000ee80000300800 */
[----:B0-----:R-:W4:Y:S01]  /*19d60*/  LDL.LU R4, [R1+0x48] ;  /* 0x0000480001047983 */ /* 0x001f220000300800 */
        /* <DEDUP_REMOVED lines=37> */
.L_x_5082:
[----:B------:R-:W-:Y:S05]  /*19fc0*/  BSYNC B6 ;  /* 0x0000000000067941 */ /* 0x000fea0003800000 */
.L_x_5081:
        /* <DEDUP_REMOVED lines=89> */
.L_x_5248:
        /* <DEDUP_REMOVED lines=10> */
.L_x_5084:
        /* <DEDUP_REMOVED lines=18> */
.L_x_5249:
[----:B------:R-:W-:Y:S05]  /*1a720*/  BSYNC B0 ;  /* 0x0000000000007941 */ /* 0x000fea0003800000 */
.L_x_5085:
[----:B------:R-:W-:Y:S01]  /*1a730*/  LOP3.LUT P0, RZ, R19, 0x1, RZ, 0xc0, !PT ;  /* 0x0000000113ff7812 */ /* 0x000fe2000780c0ff */
[----:B------:R-:W-:-:S12]  /*1a740*/  BSSY B0, `(.L_x_5087) ;  /* 0x0000097000007945 */ /* 0x000fd80003800000 */
[----:B------:R-:W-:Y:S05]  /*1a750*/  @!P0 BRA `(.L_x_5088) ;  /* 0x0000000800548947 */ /* 0x000fea0003800000 */
[----:B------:R-:W0:Y:S04]  /*1a760*/  LDL R4, [R1+0x10] ;  /* 0x0000100001047983 */ /* 0x000e280000100800 */
        /* <DEDUP_REMOVED lines=9> */
.L_x_5250:
[----:B------:R-:W-:Y:S05]  /*1a800*/  BSYNC B1 ;  /* 0x0000000000017941 */ /* 0x000fea0003800000 */
.L_x_5089:
        /* <DEDUP_REMOVED lines=9> */
.L_x_5092:
[----:B------:R-:W-:Y:S05]  /*1a8a0*/  BSYNC B1 ;  /* 0x0000000000017941 */ /* 0x000fea0003800000 */
.L_x_5091:
        /* <DEDUP_REMOVED lines=13> */
.L_x_5093:
        /* <DEDUP_REMOVED lines=15> */
.L_x_5094:
        /* <DEDUP_REMOVED lines=15> */
.L_x_5095:
        /* <DEDUP_REMOVED lines=15> */
.L_x_5096:
        /* <DEDUP_REMOVED lines=15> */
.L_x_5097:
        /* <DEDUP_REMOVED lines=15> */
.L_x_5098:
        /* <DEDUP_REMOVED lines=15> */
.L_x_5099:
        /* <DEDUP_REMOVED lines=15> */
.L_x_5100:
        /* <DEDUP_REMOVED lines=10> */
.L_x_5088:
[----:B------:R-:W-:Y:S05]  /*1b0b0*/  BSYNC B0 ;  /* 0x0000000000007941 */ /* 0x000fea0003800000 */
.L_x_5087:
        /* <DEDUP_REMOVED lines=55> */
.L_x_5107:
        /* <DEDUP_REMOVED lines=8> */
.L_x_5251:
[----:B------:R-:W-:Y:S05]  /*1b4b0*/  BSYNC B3 ;  /* 0x0000000000037941 */ /* 0x000fea0003800000 */
.L_x_5108:
        /* <DEDUP_REMOVED lines=9> */
.L_x_5111:
[----:B------:R-:W-:Y:S05]  /*1b550*/  BSYNC B3 ;  /* 0x0000000000037941 */ /* 0x000fea0003800000 */
.L_x_5110:
        /* <DEDUP_REMOVED lines=13> */
.L_x_5112:
        /* <DEDUP_REMOVED lines=13> */
.L_x_5252:
[----:B------:R-:W-:Y:S05]  /*1b700*/  BSYNC B3 ;  /* 0x0000000000037941 */ /* 0x000fea0003800000 */
.L_x_5113:
        /* <DEDUP_REMOVED lines=11> */
.L_x_5116:
[----:B------:R-:W-:Y:S05]  /*1b7c0*/  BSYNC B3 ;  /* 0x0000000000037941 */ /* 0x000fea0003800000 */
.L_x_5115:
        /* <DEDUP_REMOVED lines=10> */
.L_x_5117:
        /* <DEDUP_REMOVED lines=15> */
.L_x_5118:
        /* <DEDUP_REMOVED lines=15> */
.L_x_5119:
        /* <DEDUP_REMOVED lines=15> */
.L_x_5120:
        /* <DEDUP_REMOVED lines=15> */
.L_x_5121:
        /* <DEDUP_REMOVED lines=15> */
.L_x_5122:
        /* <DEDUP_REMOVED lines=15> */
.L_x_5123:
        /* <DEDUP_REMOVED lines=15> */
.L_x_5124:
        /* <DEDUP_REMOVED lines=10> */
.L_x_5106:
[----:B------:R-:W-:Y:S05]  /*1bfa0*/  BSYNC B1 ;  /* 0x0000000000017941 */ /* 0x000fea0003800000 */
.L_x_5105:
[----:B------:R-:W2:Y:S02]  /*1bfb0*/  LDL.LU R5, [R1+0x34] ;  /* 0x0000340001057983 */ /* 0x000ea40000300800 */
[----:B--2---:R-:W-:-:S07]  /*1bfc0*/  VIADD R0, R5, 0xfffffffd ;  /* 0xfffffffd05007836 */ /* 0x004fce0000000000 */
.L_x_5104:
[----:B------:R-:W-:Y:S05]  /*1bfd0*/  BSYNC B2 ;  /* 0x0000000000027941 */ /* 0x000fea0003800000 */
.L_x_5103:
[----:B------:R-:W-:Y:S01]  /*1bfe0*/  VIADD R8, R8, 0xfffffffe ;  /* 0xfffffffe08087836 */ /* 0x000fe20000000000 */
[----:B------:R-:W-:-:S04]  /*1bff0*/  LOP3.LUT R4, RZ, R4, RZ, 0x33, !PT ;  /* 0x00000004ff047212 */ /* 0x000fc800078e33ff */
[----:B------:R-:W-:-:S13]  /*1c000*/  ISETP.NE.AND P0, PT, R8, R4, PT ;  /* 0x000000040800720c */ /* 0x000fda0003f05270 */
[----:B------:R-:W-:Y:S05]  /*1c010*/  @!P0 BRA `(.L_x_5102) ;  /* 0x0000001800e08947 */ /* 0x000fea0003800000 */
.L_x_5165:
        /* <DEDUP_REMOVED lines=35> */
.L_x_5127:
        /* <DEDUP_REMOVED lines=8> */
.L_x_5253:
[----:B------:R-:W-:Y:S05]  /*1c2d0*/  BSYNC B2 ;  /* 0x0000000000027941 */ /* 0x000fea0003800000 */
.L_x_5128:
        /* <DEDUP_REMOVED lines=9> */
.L_x_5131:
[----:B------:R-:W-:Y:S05]  /*1c370*/  BSYNC B2 ;  /* 0x0000000000027941 */ /* 0x000fea0003800000 */
.L_x_5130:
        /* <DEDUP_REMOVED lines=12> */
.L_x_5132:
        /* <DEDUP_REMOVED lines=13> */
.L_x_5254:
[----:B------:R-:W-:Y:S05]  /*1c510*/  BSYNC B2 ;  /* 0x0000000000027941 */ /* 0x000fea0003800000 */
.L_x_5133:
        /* <DEDUP_REMOVED lines=11> */
.L_x_5136:
[----:B------:R-:W-:Y:S05]  /*1c5d0*/  BSYNC B2 ;  /* 0x0000000000027941 */ /* 0x000fea0003800000 */
.L_x_5135:
        /* <DEDUP_REMOVED lines=9> */
.L_x_5137:
        /* <DEDUP_REMOVED lines=15> */
.L_x_5138:
        /* <DEDUP_REMOVED lines=15> */
.L_x_5139:
        /* <DEDUP_REMOVED lines=15> */
.L_x_5140:
        /* <DEDUP_REMOVED lines=15> */
.L_x_5141:
        /* <DEDUP_REMOVED lines=15> */
.L_x_5142:
        /* <DEDUP_REMOVED lines=15> */
.L_x_5143:
        /* <DEDUP_REMOVED lines=15> */
.L_x_5144:
        /* <DEDUP_REMOVED lines=10> */
.L_x_5126:
[----:B------:R-:W-:Y:S05]  /*1cda0*/  BSYNC B1 ;  /* 0x0000000000017941 */ /* 0x000fea0003800000 */
.L_x_5125:
        /* <DEDUP_REMOVED lines=35> */
.L_x_5147:
        /* <DEDUP_REMOVED lines=8> */
.L_x_5255:
[----:B------:R-:W-:Y:S05]  /*1d060*/  BSYNC B2 ;  /* 0x0000000000027941 */ /* 0x000fea0003800000 */
.L_x_5148:
        /* <DEDUP_REMOVED lines=9> */
.L_x_5151:
[----:B------:R-:W-:Y:S05]  /*1d100*/  BSYNC B2 ;  /* 0x0000000000027941 */ /* 0x000fea0003800000 */
.L_x_5150:
        /* <DEDUP_REMOVED lines=13> */
.L_x_5152:
        /* <DEDUP_REMOVED lines=13> */
.L_x_5256:
[----:B------:R-:W-:Y:S05]  /*1d2b0*/  BSYNC B2 ;  /* 0x0000000000027941 */ /* 0x000fea0003800000 */
.L_x_5153:
        /* <DEDUP_REMOVED lines=11> */
.L_x_5156:
[----:B------:R-:W-:Y:S05]  /*1d370*/  BSYNC B2 ;  /* 0x0000000000027941 */ /* 0x000fea0003800000 */
.L_x_5155:
        /* <DEDUP_REMOVED lines=10> */
.L_x_5157:
        /* <DEDUP_REMOVED lines=15> */
.L_x_5158:
        /* <DEDUP_REMOVED lines=15> */
.L_x_5159:
        /* <DEDUP_REMOVED lines=15> */
.L_x_5160:
        /* <DEDUP_REMOVED lines=15> */
.L_x_5161:
        /* <DEDUP_REMOVED lines=15> */
.L_x_5162:
        /* <DEDUP_REMOVED lines=15> */
.L_x_5163:
        /* <DEDUP_REMOVED lines=15> */
.L_x_5164:
        /* <DEDUP_REMOVED lines=10> */
.L_x_5146:
[----:B------:R-:W-:Y:S05]  /*1db50*/  BSYNC B1 ;  /* 0x0000000000017941 */ /* 0x000fea0003800000 */
.L_x_5145:
[----:B------:R-:W2:Y:S01]  /*1db60*/  LDL R5, [R1+0x28] ;  /* 0x0000280001057983 */ /* 0x000ea20000100800 */
[----:B------:R-:W-:Y:S01]  /*1db70*/  VIADD R0, R0, 0xfffffffe ;  /* 0xfffffffe00007836 */ /* 0x000fe20000000000 */
[----:B--2---:R-:W-:-:S13]  /*1db80*/  ISETP.GT.AND P0, PT, R6, R5, PT ;  /* 0x000000050600720c */ /* 0x004fda0003f04270 */
[----:B------:R-:W-:Y:S05]  /*1db90*/  @P0 BRA `(.L_x_5165) ;  /* 0xffffffe400200947 */ /* 0x000fea000383ffff */
.L_x_5102:
[----:B------:R-:W-:Y:S05]  /*1dba0*/  BSYNC B0 ;  /* 0x0000000000007941 */ /* 0x000fea0003800000 */
.L_x_5101:
        /* <DEDUP_REMOVED lines=25> */
.L_x_5167:
[----:B------:R-:W-:Y:S05]  /*1dd40*/  BSYNC B0 ;  /* 0x0000000000007941 */ /* 0x000fea0003800000 */
.L_x_5166:
[----:B------:R-:W-:-:S05]  /*1dd50*/  SEL R0, R0, RZ, P0 ;  /* 0x000000ff00007207 */ /* 0x000fca0000000000 */
[----:B------:R3:W-:Y:S02]  /*1dd60*/  STL [R1+0x10], R0 ;  /* 0x0000100001007387 */ /* 0x0007e40000100800 */
.L_x_5069:
[----:B------:R-:W-:Y:S05]  /*1dd70*/  BSYNC B7 ;  /* 0x0000000000077941 */ /* 0x000fea0003800000 */
.L_x_5067:
        /* <DEDUP_REMOVED lines=8> */
[----:B------:R-:W5:Y:S04]  /*1de00*/  LDS.128 R4, [R18+0x28cd0] ;  /* 0x028cd00012047984 */ /* 0x000f680000000c00 */
[----:B-----5:R0:W-:Y:S04]  /*1de10*/  STL.64 [R1], R4 ;  /* 0x0000000401007387 */ /* 0x0201e80000100a00 */
[----:B------:R0:W-:Y:S01]  /*1de20*/  STL.64 [R1+0x8], R6 ;  /* 0x0000080601007387 */ /* 0x0001e20000100a00 */
[----:B------:R-:W-:Y:S06]  /*1de30*/  BAR.ARV 0x4, 0x180 ;  /* 0x0106000000007b1d */ /* 0x000fec0000002000 */
[----:B------:R-:W-:Y:S05]  /*1de40*/  BRA `(.L_x_5169) ;  /* 0x0000001000307947 */ /* 0x000fea0003800000 */
.L_x_5168:
[----:B------:R-:W5:Y:S01]  /*1de50*/  S2R R16, SR_TID.X ;  /* 0x0000000000107919 */ /* 0x000f620000002100 */
[----:B------:R-:W-:Y:S01]  /*1de60*/  UMOV UR4, 0xffffffff ;  /* 0xffffffff00047882 */ /* 0x000fe20000000000 */
[----:B-----5:R-:W-:-:S04]  /*1de70*/  LOP3.LUT R16, R16, 0x1f, RZ, 0xc0, !PT ;  /* 0x0000001f10107812 */ /* 0x020fc800078ec0ff */
[----:B------:R-:W-:Y:S01]  /*1de80*/  ISETP.NE.AND P0, PT, R16, 0x1f, PT ;  /* 0x0000001f1000780c */ /* 0x000fe20003f05270 */
[----:B------:R-:W-:-:S12]  /*1de90*/  BRA.DIV UR4, `(.L_x_5170) ;  /* 0x0000002e04187947 */ /* 0x000fd8000b800000 */
[----:B--2---:R-:W0:Y:S01]  /*1dea0*/  LDL.LU R2, [R1] ;  /* 0x0000000001027983 */ /* 0x004e220000300800 */
[----:B------:R-:W-:-:S03]  /*1deb0*/  ULDC UR4, c[0x0][0xc3c] ;  /* 0x00030f0000047ab9 */ /* 0x000fc60000000800 */
[----:B------:R-:W3:Y:S01]  /*1dec0*/  LDL R7, [R1+0xc] ;  /* 0x00000c0001077983 */ /* 0x000ee20000100800 */
[----:B0-----:R-:W-:Y:S02]  /*1ded0*/  IMAD.MOV.U32 R10, RZ, RZ, R2 ;  /* 0x000000ffff0a7224 */ /* 0x001fe400078e0002 */
[----:B---34-:R-:W-:-:S05]  /*1dee0*/  IMAD.IADD R0, R7, 0x1, R16 ;  /* 0x0000000107007824 */ /* 0x018fca00078e0210 */
[----:B------:R-:W-:-:S13]  /*1def0*/  ISETP.GE.OR P1, PT, R0, UR4, !P0 ;  /* 0x0000000400007c0c */ /* 0x000fda000c726670 */
[----:B-1----:R-:W0:Y:S08]  /*1df00*/  @!P1 LDC.64 R2, c[0x0][0xc80] ;  /* 0x00032000ff029b82 */ /* 0x002e300000000a00 */
        /* <DEDUP_REMOVED lines=8> */
[C---:B------:R-:W-:Y:S01]  /*1df90*/  ISETP.GE.U32.AND P3, PT, R16.reuse, 0x4, PT ;  /* 0x000000041000780c */ /* 0x040fe20003f66070 */
[----:B------:R-:W-:Y:S01]  /*1dfa0*/  SHFL.IDX PT, R0, R10, 0x1, 0x1f ;  /* 0x00201f000a007f89 */ /* 0x000fe200000e0000 */
[C---:B------:R-:W-:Y:S02]  /*1dfb0*/  ISETP.GE.U32.AND P4, PT, R16.reuse, 0x8, PT ;  /* 0x000000081000780c */ /* 0x040fe40003f86070 */
[----:B------:R-:W-:Y:S01]  /*1dfc0*/  ISETP.GE.U32.AND P5, PT, R16, 0x10, PT ;  /* 0x000000101000780c */ /* 0x000fe20003fa6070 */
[----:B--2---:R-:W-:Y:S02]  /*1dfd0*/  @!P1 IMAD.MOV.U32 R4, RZ, RZ, R8 ;  /* 0x000000ffff049224 */ /* 0x004fe400078e0008 */
[----:B------:R-:W-:-:S02]  /*1dfe0*/  IMAD.MOV.U32 R8, RZ, RZ, RZ ;  /* 0x000000ffff087224 */ /* 0x000fc400078e00ff */
[----:B---3--:R-:W-:Y:S01]  /*1dff0*/  @!P1 IMAD.MOV.U32 R6, RZ, RZ, R2 ;  /* 0x000000ffff069224 */ /* 0x008fe200078e0002 */
[----:B------:R-:W-:-:S03]  /*1e000*/  ISETP.NE.AND P1, PT, R16, RZ, PT ;  /* 0x000000ff1000720c */ /* 0x000fc60003f25270 */
[----:B------:R-:W-:-:S05]  /*1e010*/  IMAD R2, R6, R4, RZ ;  /* 0x0000000406027224 */ /* 0x000fca00078e02ff */
[----:B------:R-:W0:Y:S02]  /*1e020*/  SHFL.UP PT, R3, R2, 0x1, RZ ;  /* 0x0420000002037989 */ /* 0x000e2400000e00ff */
[----:B0-----:R-:W-:-:S05]  /*1e030*/  SEL R5, R3, RZ, P1 ;  /* 0x000000ff03057207 */ /* 0x001fca0000800000 */
[----:B------:R-:W-:Y:S02]  /*1e040*/  IMAD.IADD R2, R2, 0x1, R5 ;  /* 0x0000000102027824 */ /* 0x000fe400078e0205 */
[----:B------:R-:W-:Y:S04]  /*1e050*/  SHFL.IDX PT, R5, R10, RZ, 0x1f ;  /* 0x00001fff0a057589 */ /* 0x000fe800000e0000 */
        /* <DEDUP_REMOVED lines=13> */
.L_x_5266:
[----:B------:R-:W-:Y:S02]  /*1e130*/  ULDC UR4, c[0x0][0xc38] ;  /* 0x00030e0000047ab9 */ /* 0x000fe40000000800 */
[----:B------:R-:W-:-:S04]  /*1e140*/  IMAD.U32 R2, RZ, RZ, UR4 ;  /* 0x00000004ff027e24 */ /* 0x000fc8000f8e00ff */
[----:B-1----:R-:W-:-:S04]  /*1e150*/  IMAD R9, R9, R2, RZ ;  /* 0x0000000209097224 */ /* 0x002fc800078e02ff */
[----:B------:R-:W-:-:S05]  /*1e160*/  IMAD.IADD R0, R0, 0x1, R9 ;  /* 0x0000000100007824 */ /* 0x000fca00078e0209 */
[----:B------:R-:W-:-:S13]  /*1e170*/  ISETP.GT.AND P6, PT, R0, R5, PT ;  /* 0x000000050000720c */ /* 0x000fda0003fc4270 */
[----:B------:R-:W-:Y:S05]  /*1e180*/  @P6 BRA `(.L_x_5171) ;  /* 0x0000000000ac6947 */ /* 0x000fea0003800000 */
.L_x_5174:
        /* <DEDUP_REMOVED lines=37> */
.L_x_5274:
[----:B------:R-:W-:Y:S02]  /*1e3e0*/  ULDC UR4, c[0x0][0xc38] ;  /* 0x00030e0000047ab9 */ /* 0x000fe40000000800 */
[----:B------:R-:W-:-:S04]  /*1e3f0*/  IMAD.U32 R2, RZ, RZ, UR4 ;  /* 0x00000004ff027e24 */ /* 0x000fc8000f8e00ff */
[----:B-1----:R-:W-:-:S04]  /*1e400*/  IMAD R9, R9, R2, RZ ;  /* 0x0000000209097224 */ /* 0x002fc800078e02ff */
[----:B------:R-:W-:-:S05]  /*1e410*/  IMAD.IADD R0, R9, 0x1, R0 ;  /* 0x0000000109007824 */ /* 0x000fca00078e0200 */
[----:B------:R-:W-:-:S13]  /*1e420*/  ISETP.GT.AND P6, PT, R0, R5, PT ;  /* 0x000000050000720c */ /* 0x000fda0003fc4270 */
[----:B------:R-:W-:Y:S05]  /*1e430*/  @!P6 BRA `(.L_x_5174) ;  /* 0xfffffffc0054e947 */ /* 0x000fea000383ffff */
.L_x_5171:
        /* <DEDUP_REMOVED lines=12> */
.L_x_5279:
[----:B------:R-:W-:-:S13]  /*1e500*/  ISETP.NE.AND P0, PT, R0, RZ, PT ;  /* 0x000000ff0000720c */ /* 0x000fda0003f05270 */
[----:B------:R-:W-:Y:S05]  /*1e510*/  @!P0 BRA `(.L_x_5176) ;  /* 0x0000000000108947 */ /* 0x000fea0003800000 */
[----:B------:R-:W-:Y:S01]  /*1e520*/  UMOV UR4, 0xffffffff ;  /* 0xffffffff00047882 */ /* 0x000fe20000000000 */
[----:B-1----:R-:W-:Y:S02]  /*1e530*/  VIADD R7, R7, 0xffffffff ;  /* 0xffffffff07077836 */ /* 0x002fe40000000000 */
[----:B------:R-:W-:Y:S05]  /*1e540*/  BRA.DIV UR4, `(.L_x_5177) ;  /* 0x00000032040c7947 */ /* 0x000fea000b800000 */
[----:B------:R2:W3:Y:S02]  /*1e550*/  SHFL.IDX PT, R8, R3, R7, 0x1f ;  /* 0x00001f0703087589 */ /* 0x0004e400000e0000 */
.L_x_5176:
[----:B------:R-:W-:Y:S01]  /*1e560*/  ISETP.NE.AND P0, PT, R6, 0x1, PT ;  /* 0x000000010600780c */ /* 0x000fe20003f05270 */
[----:B---3--:R-:W-:-:S05]  /*1e570*/  IMAD R0, R8, R2, R9 ;  /* 0x0000000208007224 */ /* 0x008fca00078e0209 */
[----:B------:R3:W-:Y:S02]  /*1e580*/  STL [R1], R0 ;  /* 0x0000000001007387 */ /* 0x0007e40000100800 */
[----:B---3--:R-:W-:-:S05]  /*1e590*/  IMAD.IADD R0, R5, 0x1, -R0 ;  /* 0x0000000105007824 */ /* 0x008fca00078e0a00 */
[----:B------:R-:W-:Y:S05]  /*1e5a0*/  @!P0 BRA `(.L_x_5178) ;  /* 0x0000000000e48947 */ /* 0x000fea0003800000 */
[----:B------:R-:W-:-:S04]  /*1e5b0*/  IABS R5, R4 ;  /* 0x0000000400057213 */ /* 0x000fc80000000000 */
[----:B-12---:R-:W1:Y:S08]  /*1e5c0*/  I2F.RP R7, R5 ;  /* 0x0000000500077306 */ /* 0x006e700000209400 */
        /* <DEDUP_REMOVED lines=55> */
.L_x_5178:
[----:B0-2---:R-:W2:Y:S01]  /*1e940*/  LDL R3, [R1+0xc] ;  /* 0x00000c0001037983 */ /* 0x005ea20000100800 */
[----:B-1----:R-:W2:Y:S02]  /*1e950*/  LDC.64 R6, c[0x0][0xc90] ;  /* 0x00032400ff067b82 */ /* 0x002ea40000000a00 */
        /* <DEDUP_REMOVED lines=61> */
.L_x_5179:
[----:B------:R-:W-:-:S05]  /*1ed30*/  LOP3.LUT R3, RZ, R0, RZ, 0x33, !PT ;  /* 0x00000000ff037212 */ /* 0x000fca00078e33ff */
[----:B------:R-:W-:-:S05]  /*1ed40*/  IMAD.IADD R0, R4, 0x1, R3 ;  /* 0x0000000104007824 */ /* 0x000fca00078e0203 */
[----:B------:R2:W-:Y:S01]  /*1ed50*/  STL [R1+0x4], R0 ;  /* 0x0000040001007387 */ /* 0x0005e20000100800 */
[----:B------:R-:W-:Y:S05]  /*1ed60*/  BRA `(.L_x_5180) ;  /* 0x0000000000287947 */ /* 0x000fea0003800000 */
.L_x_5172:
        /* <DEDUP_REMOVED lines=10> */
.L_x_5180:
[----:B---3--:R-:W3:Y:S04]  /*1ee10*/  LDL R3, [R1+0x8] ;  /* 0x0000080001037983 */ /* 0x008ee80000100800 */
[----:B01----:R-:W4:Y:S04]  /*1ee20*/  LDL R2, [R1+0xc] ;  /* 0x00000c0001027983 */ /* 0x003f280000100800 */
        /* <DEDUP_REMOVED lines=14> */
.L_x_5169:
[----:B---34-:R-:W3:Y:S01]  /*1ef10*/  LDL R0, [R1+0xc] ;  /* 0x00000c0001007983 */ /* 0x018ee20000100800 */
[----:B------:R-:W-:Y:S02]  /*1ef20*/  ULDC UR4, c[0x0][0xc3c] ;  /* 0x00030f0000047ab9 */ /* 0x000fe40000000800 */
[----:B---3--:R-:W-:-:S13]  /*1ef30*/  ISETP.GE.AND P0, PT, R0, UR4, PT ;  /* 0x0000000400007c0c */ /* 0x008fda000bf06270 */
[----:B------:R-:W-:Y:S05]  /*1ef40*/  @!P0 BRA `(.L_x_5181) ;  /* 0xffffff7800a88947 */ /* 0x000fea000383ffff */
[----:B------:R-:W-:Y:S05]  /*1ef50*/  BSYNC B8 ;  /* 0x0000000000087941 */ /* 0x000fea0003800000 */
.L_x_5013:
[----:B---3--:R-:W3:Y:S01]  /*1ef60*/  LDL.LU R0, [R1+0x5c] ;  /* 0x00005c0001007983 */ /* 0x008ee20000300800 */
[----:B------:R-:W-:Y:S01]  /*1ef70*/  BSSY B0, `(.L_x_5182) ;  /* 0x000000b000007945 */ /* 0x000fe20003800000 */
[----:B0-----:R-:W0:Y:S01]  /*1ef80*/  S2R R5, SR_CgaCtaId ;  /* 0x0000000000057919 */ /* 0x001e220000008800 */
[----:B---3--:R-:W-:-:S05]  /*1ef90*/  VIADD R0, R0, 0x1 ;  /* 0x0000000100007836 */ /* 0x008fca0000000000 */
[----:B-12---:R-:W-:-:S04]  /*1efa0*/  LEA.HI R2, R0, R0, RZ, 0x1 ;  /* 0x0000000000027211 */ /* 0x006fc800078f08ff */
[----:B------:R-:W-:-:S05]  /*1efb0*/  LOP3.LUT R3, R2, 0xfffffffe, RZ, 0xc0, !PT ;  /* 0xfffffffe02037812 */ /* 0x000fca00078ec0ff */
[----:B------:R-:W-:Y:S01]  /*1efc0*/  IMAD.IADD R3, R0, 0x1, -R3 ;  /* 0x0000000100037824 */ /* 0x000fe200078e0a03 */
[----:B------:R-:W-:-:S04]  /*1efd0*/  MOV R0, 0x400 ;  /* 0x0000040000007802 */ /* 0x000fc80000000f00 */
[----:B0-----:R-:W-:Y:S02]  /*1efe0*/  LEA R0, R5, R0, 0x18 ;  /* 0x0000000005007211 */ /* 0x001fe400078ec0ff */
[----:B------:R-:W-:-:S04]  /*1eff0*/  SHF.L.U32 R3, R3, 0x1f, RZ ;  /* 0x0000001f03037819 */ /* 0x000fc800000006ff */
[----:B------:R-:W0:Y:S02]  /*1f000*/  SYNCS.PHASECHK.TRANS64.TRYWAIT P0, [R0+URZ+0x28c20], R3 ;  /* 0x028c2003000075a7 */ /* 0x000e24000800017f */
[----:B0-----:R-:W-:Y:S05]  /*1f010*/  @!P0 BRA `(.L_x_5183) ;  /* 0x0000002400848947 */ /* 0x001fea0003800000 */
.L_x_5282:
[----:B------:R-:W-:Y:S05]  /*1f020*/  BSYNC B0 ;  /* 0x0000000000007941 */ /* 0x000fea0003800000 */
.L_x_5182:
[----:B------:R-:W-:-:S03]  /*1f030*/  UMOV UR4, 0xffffffff ;  /* 0xffffffff00047882 */ /* 0x000fc60000000000 */
[----:B------:R-:W-:Y:S05]  /*1f040*/  BRA.DIV UR4, `(.L_x_5184) ;  /* 0x00000026048c7947 */ /* 0x000fea000b800000 */
[----:B------:R-:W1:Y:S02]  /*1f050*/  S2R R2, SR_TID.X ;  /* 0x0000000000027919 */ /* 0x000e640000002100 */
[----:B-1----:R-:W-:-:S04]  /*1f060*/  SHF.R.U32.HI R2, RZ, 0x5, R2 ;  /* 0x00000005ff027819 */ /* 0x002fc80000011602 */
[----:B------:R-:W-:-:S05]  /*1f070*/  LOP3.LUT R2, R2, 0x3, RZ, 0xc0, !PT ;  /* 0x0000000302027812 */ /* 0x000fca00078ec0ff */
[----:B------:R1:W2:Y:S02]  /*1f080*/  SHFL.IDX PT, R14, R2, RZ, 0x1f ;  /* 0x00001fff020e7589 */ /* 0x0002a400000e0000 */
.L_x_5285:
[----:B--2---:R-:W-:-:S13]  /*1f090*/  ISETP.NE.AND P0, PT, R14, RZ, PT ;  /* 0x000000ff0e00720c */ /* 0x004fda0003f05270 */
[----:B------:R-:W-:Y:S05]  /*1f0a0*/  @P0 BRA `(.L_x_4856) ;  /* 0x0000000000940947 */ /* 0x000fea0003800000 */
[----:B------:R-:W-:-:S03]  /*1f0b0*/  UMOV UR4, 0xffffffff ;  /* 0xffffffff00047882 */ /* 0x000fc60000000000 */
[----:B------:R-:W-:Y:S05]  /*1f0c0*/  BRA.DIV UR4, `(.L_x_5185) ;  /* 0x0000002604a07947 */ /* 0x000fea000b800000 */
[----:B------:R-:W-:-:S13]  /*1f0d0*/  ELECT P6, URZ, PT ;  /* 0x00000000003f782f */ /* 0x000fda00038c0000 */
.L_x_5288:
[----:B------:R-:W-:Y:S05]  /*1f0e0*/  @!P6 BRA `(.L_x_4856) ;  /* 0x000000000084e947 */ /* 0x000fea0003800000 */
[----:B------:R-:W-:-:S06]  /*1f0f0*/  ULOP3.LUT UR4, UR36, 0x2, URZ, 0xfc, !UPT ;  /* 0x0000000224047892 */ /* 0x000fcc000f8efc3f */
[----:B-1----:R-:W-:-:S05]  /*1f100*/  IMAD.U32 R2, RZ, RZ, UR4 ;  /* 0x00000004ff027e24 */ /* 0x002fca000f8e00ff */
[----:B------:R-:W-:-:S13]  /*1f110*/  ISETP.NE.AND P2, PT, R2, 0x3, PT ;  /* 0x000000030200780c */ /* 0x000fda0003f45270 */
[----:B------:R-:W-:Y:S05]  /*1f120*/  @!P2 BRA `(.L_x_5186) ;  /* 0x000000000004a947 */ /* 0x000fea0003800000 */
[----:B------:R-:W-:Y:S01]  /*1f130*/  BPT.TRAP 0x1 ;  /* 0x000000040000795c */ /* 0x000fe20000300000 */
.L_x_5186:
        /* <DEDUP_REMOVED lines=14> */
.L_x_5289:
[----:B------:R-:W1:Y:S02]  /*1f220*/  SYNCS.PHASECHK.TRANS64.TRYWAIT P0, [R7+URZ], R2 ;  /* 0x00000002070075a7 */ /* 0x000e64000800017f */
[----:B-1----:R-:W-:Y:S05]  /*1f230*/  @!P0 BRA `(.L_x_5188) ;  /* 0x0000002400788947 */ /* 0x002fea0003800000 */
.L_x_5290:
[----:B------:R-:W-:Y:S05]  /*1f240*/  @!P2 BRA `(.L_x_5189) ;  /* 0x000000000004a947 */ /* 0x000fea0003800000 */
[----:B------:R-:W-:Y:S01]  /*1f250*/  BPT.TRAP 0x1 ;  /* 0x000000040000795c */ /* 0x000fe20000300000 */
.L_x_5189:
[----:B------:R-:W2:Y:S01]  /*1f260*/  LDL.LU R4, [R1+0x10] ;  /* 0x0000100001047983 */ /* 0x000ea20000300800 */
[----:B------:R-:W-:-:S04]  /*1f270*/  VIADD R0, R0, 0x28c60 ;  /* 0x00028c6000007836 */ /* 0x000fc80000000000 */
[----:B--2---:R-:W-:-:S04]  /*1f280*/  IMAD R4, R4, 0x8, R0 ;  /* 0x0000000804047824 */ /* 0x004fc800078e0200 */
[----:B------:R-:W2:Y:S02]  /*1f290*/  SYNCS.PHASECHK.TRANS64.TRYWAIT P0, [R4+URZ], R5 ;  /* 0x00000005040075a7 */ /* 0x000ea4000800017f */
[----:B--2---:R-:W-:Y:S05]  /*1f2a0*/  @!P0 BRA `(.L_x_5190) ;  /* 0x0000002400708947 */ /* 0x004fea0003800000 */
.L_x_5291:
[----:B------:R-:W-:-:S07]  /*1f2b0*/  IMAD R3, R3, 0x8, R0 ;  /* 0x0000000803037824 */ /* 0x000fce00078e0200 */
.L_x_5191:
[----:B---3--:R3:W4:Y:S02]  /*1f2c0*/  SYNCS.PHASECHK.TRANS64.TRYWAIT P0, [R3+URZ], R2 ;  /* 0x00000002030075a7 */ /* 0x008724000800017f */
[----:B----4-:R-:W-:Y:S05]  /*1f2d0*/  @!P0 NANOSLEEP.SYNCS 0x989680 ;  /* 0x009896800000895d */ /* 0x010fea0003900000 */
[----:B------:R-:W4:Y:S02]  /*1f2e0*/  @!P0 SYNCS.PHASECHK.TRANS64 P0, [R3+URZ], R2 ;  /* 0x00000002030085a7 */ /* 0x000f24000800007f */
[----:B----4-:R-:W-:Y:S05]  /*1f2f0*/  @!P0 BRA `(.L_x_5191) ;  /* 0xfffffffc00f08947 */ /* 0x010fea000383ffff */
.L_x_4856:
[----:B------:R-:W-:Y:S05]  /*1f300*/  BSYNC B9 ;  /* 0x0000000000097941 */ /* 0x000fea0003800000 */
.L_x_4853:
[----:B------:R-:W-:Y:S05]  /*1f310*/  EXIT ;  /* 0x000000000000794d */ /* 0x000fea0003800000 */
.L_x_4874:
[----:B0-----:R0:W1:Y:S02]  /*1f320*/  SYNCS.PHASECHK.TRANS64.TRYWAIT P5, [R75+URZ+0x28c90], R78 ;  /* 0x028c904e4b0075a7 */ /* 0x00106400080a017f */
[----:B-1----:R-:W-:Y:S05]  /*1f330*/  @!P5 NANOSLEEP.SYNCS 0x989680 ;  /* 0x009896800000d95d */ /* 0x002fea0003900000 */
[----:B------:R-:W1:Y:S02]  /*1f340*/  @!P5 SYNCS.PHASECHK.TRANS64 P5, [R75+URZ+0x28c90], R78 ;  /* 0x028c904e4b00d5a7 */ /* 0x000e6400080a007f */
[----:B-1----:R-:W-:Y:S05]  /*1f350*/  @!P5 BRA `(.L_x_4874) ;  /* 0xfffffffc00f0d947 */ /* 0x002fea000383ffff */
[----:B------:R-:W-:Y:S05]  /*1f360*/  BRA `(.L_x_5192) ;  /* 0xfffffe3800987947 */ /* 0x000fea000383ffff */
.L_x_4884:
[----:B0-----:R0:W1:Y:S02]  /*1f370*/  SYNCS.PHASECHK.TRANS64.TRYWAIT P5, [R75+URZ+0x28c90], R78 ;  /* 0x028c904e4b0075a7 */ /* 0x00106400080a017f */
[----:B-1----:R-:W-:Y:S05]  /*1f380*/  @!P5 NANOSLEEP.SYNCS 0x989680 ;  /* 0x009896800000d95d */ /* 0x002fea0003900000 */
[----:B------:R-:W1:Y:S02]  /*1f390*/  @!P5 SYNCS.PHASECHK.TRANS64 P5, [R75+URZ+0x28c90], R78 ;  /* 0x028c904e4b00d5a7 */ /* 0x000e6400080a007f */
[----:B-1----:R-:W-:Y:S05]  /*1f3a0*/  @!P5 BRA `(.L_x_4884) ;  /* 0xfffffffc00f0d947 */ /* 0x002fea000383ffff */
[----:B------:R-:W-:Y:S05]  /*1f3b0*/  BRA `(.L_x_5193) ;  /* 0xfffffe4400187947 */ /* 0x000fea000383ffff */
.L_x_4889:
[----:B0-----:R0:W1:Y:S02]  /*1f3c0*/  SYNCS.PHASECHK.TRANS64.TRYWAIT P5, [R75+URZ+0x28c90], R78 ;  /* 0x028c904e4b0075a7 */ /* 0x00106400080a017f */
[----:B-1----:R-:W-:Y:S05]  /*1f3d0*/  @!P5 NANOSLEEP.SYNCS 0x989680 ;  /* 0x009896800000d95d */ /* 0x002fea0003900000 */
[----:B------:R-:W1:Y:S02]  /*1f3e0*/  @!P5 SYNCS.PHASECHK.TRANS64 P5, [R75+URZ+0x28c90], R78 ;  /* 0x028c904e4b00d5a7 */ /* 0x000e6400080a007f */
[----:B-1----:R-:W-:Y:S05]  /*1f3f0*/  @!P5 BRA `(.L_x_4889) ;  /* 0xfffffffc00f0d947 */ /* 0x002fea000383ffff */
[----:B------:R-:W-:Y:S05]  /*1f400*/  BRA `(.L_x_5194) ;  /* 0xfffffe4c00547947 */ /* 0x000fea000383ffff */
.L_x_4893:
[----:B--2---:R2:W0:Y:S02]  /*1f410*/  SYNCS.PHASECHK.TRANS64.TRYWAIT P5, [R75+URZ+0x28cb0], R78 ;  /* 0x028cb04e4b0075a7 */ /* 0x00442400080a017f */
[----:B0-----:R-:W-:Y:S05]  /*1f420*/  @!P5 NANOSLEEP.SYNCS 0x989680 ;  /* 0x009896800000d95d */ /* 0x001fea0003900000 */
[----:B------:R-:W0:Y:S02]  /*1f430*/  @!P5 SYNCS.PHASECHK.TRANS64 P5, [R75+URZ+0x28cb0], R78 ;  /* 0x028cb04e4b00d5a7 */ /* 0x000e2400080a007f */
[----:B0-----:R-:W-:Y:S05]  /*1f440*/  @!P5 BRA `(.L_x_4893) ;  /* 0xfffffffc00f0d947 */ /* 0x001fea000383ffff */
[----:B------:R-:W-:Y:S05]  /*1f450*/  BRA `(.L_x_5195) ;  /* 0xfffffe4c00d07947 */ /* 0x000fea000383ffff */
.L_x_4906:
[----:B0-----:R0:W1:Y:S02]  /*1f460*/  SYNCS.PHASECHK.TRANS64.TRYWAIT P1, [R5+URZ+0x28c50], R10 ;  /* 0x028c500a050075a7 */ /* 0x001064000802017f */
[----:B-1----:R-:W-:Y:S05]  /*1f470*/  @!P1 NANOSLEEP.SYNCS 0x989680 ;  /* 0x009896800000995d */ /* 0x002fea0003900000 */
[----:B------:R-:W1:Y:S02]  /*1f480*/  @!P1 SYNCS.PHASECHK.TRANS64 P1, [R5+URZ+0x28c50], R10 ;  /* 0x028c500a050095a7 */ /* 0x000e64000802007f */
[----:B-1----:R-:W-:Y:S05]  /*1f490*/  @!P1 BRA `(.L_x_4906) ;  /* 0xfffffffc00f09947 */ /* 0x002fea000383ffff */
[----:B------:R-:W-:Y:S05]  /*1f4a0*/  BRA `(.L_x_5196) ;  /* 0xfffffe5c00ac7947 */ /* 0x000fea000383ffff */
.L_x_4913:
[----:B-1----:R1:W2:Y:S02]  /*1f4b0*/  SYNCS.PHASECHK.TRANS64.TRYWAIT P2, [R21+URZ+0x28c50], R4 ;  /* 0x028c5004150075a7 */ /* 0x0022a4000804017f */
[----:B--2---:R-:W-:Y:S05]  /*1f4c0*/  @!P2 NANOSLEEP.SYNCS 0x989680 ;  /* 0x009896800000a95d */ /* 0x004fea0003900000 */
[----:B------:R-:W2:Y:S02]  /*1f4d0*/  @!P2 SYNCS.PHASECHK.TRANS64 P2, [R21+URZ+0x28c50], R4 ;  /* 0x028c50041500a5a7 */ /* 0x000ea4000804007f */
[----:B--2---:R-:W-:Y:S05]  /*1f4e0*/  @!P2 BRA `(.L_x_4913) ;  /* 0xfffffffc00f0a947 */ /* 0x004fea000383ffff */
[----:B------:R-:W-:Y:S05]  /*1f4f0*/  BRA `(.L_x_4912) ;  /* 0xfffffe6800dc7947 */ /* 0x000fea000383ffff */
.L_x_4928:
        /* <DEDUP_REMOVED lines=8> */
.L_x_5198:
[----:B------:R-:W-:Y:S05]  /*1f580*/  BSYNC B1 ;  /* 0x0000000000017941 */ /* 0x000fea0003800000 */
.L_x_5197:
        /* <DEDUP_REMOVED lines=8> */
.L_x_5199:
[----:B------:R-:W-:Y:S02]  /*1f610*/  IMAD.MOV.U32 R13, RZ, RZ, R33 ;  /* 0x000000ffff0d7224 */ /* 0x000fe400078e0021 */
[----:B------:R-:W-:-:S07]  /*1f620*/  IMAD.MOV.U32 R4, RZ, RZ, R14 ;  /* 0x000000ffff047224 */ /* 0x000fce00078e000e */
[----:B------:R-:W-:Y:S05]  /*1f630*/  WARPSYNC.COLLECTIVE R15, `(.L_x_5200) ;  /* 0x000000000f087348 */ /* 0x000fea0003c00000 */
[----:B------:R0:W1:Y:S02]  /*1f640*/  SHFL.IDX P6, R14, R13, R12, R11 ;  /* 0x0000000c0d0e7389 */ /* 0x00006400000c000b */
[----:B01----:R-:W-:Y:S01]  /*1f650*/  ENDCOLLECTIVE ;  /* 0x000000000000791b */ /* 0x003fe20003800000 */
.L_x_5200:
[----:B------:R-:W-:Y:S02]  /*1f660*/  IMAD.MOV.U32 R13, RZ, RZ, R30 ;  /* 0x000000ffff0d7224 */ /* 0x000fe400078e001e */
[----:B------:R-:W-:-:S07]  /*1f670*/  IMAD.MOV.U32 R0, RZ, RZ, R14 ;  /* 0x000000ffff007224 */ /* 0x000fce00078e000e */
[----:B------:R-:W-:Y:S05]  /*1f680*/  WARPSYNC.COLLECTIVE R15, `(.L_x_5201) ;  /* 0x000000000f087348 */ /* 0x000fea0003c00000 */
[----:B------:R0:W1:Y:S02]  /*1f690*/  SHFL.IDX P6, R14, R13, R12, R11 ;  /* 0x0000000c0d0e7389 */ /* 0x00006400000c000b */
[----:B01----:R-:W-:Y:S01]  /*1f6a0*/  ENDCOLLECTIVE ;  /* 0x000000000000791b */ /* 0x003fe20003800000 */
.L_x_5201:
[----:B------:R-:W-:Y:S01]  /*1f6b0*/  IMAD.MOV.U32 R8, RZ, RZ, R14 ;  /* 0x000000ffff087224 */ /* 0x000fe200078e000e */
[----:B------:R-:W-:Y:S06]  /*1f6c0*/  BRA `(.L_x_5202) ;  /* 0xfffffe8400287947 */ /* 0x000fec000383ffff */
.L_x_4931:
        /* <DEDUP_REMOVED lines=8> */
.L_x_5204:
[----:B------:R-:W-:Y:S05]  /*1f750*/  BSYNC B1 ;  /* 0x0000000000017941 */ /* 0x000fea0003800000 */
.L_x_5203:
        /* <DEDUP_REMOVED lines=8> */
.L_x_5205:
[----:B------:R-:W-:Y:S02]  /*1f7e0*/  IMAD.MOV.U32 R13, RZ, RZ, R33 ;  /* 0x000000ffff0d7224 */ /* 0x000fe400078e0021 */
[----:B------:R-:W-:-:S07]  /*1f7f0*/  IMAD.MOV.U32 R3, RZ, RZ, R14 ;  /* 0x000000ffff037224 */ /* 0x000fce00078e000e */
[----:B------:R-:W-:Y:S05]  /*1f800*/  WARPSYNC.COLLECTIVE R15, `(.L_x_5206) ;  /* 0x000000000f087348 */ /* 0x000fea0003c00000 */
[----:B------:R0:W1:Y:S02]  /*1f810*/  SHFL.IDX P6, R14, R13, R12, R11 ;  /* 0x0000000c0d0e7389 */ /* 0x00006400000c000b */
[----:B01----:R-:W-:Y:S01]  /*1f820*/  ENDCOLLECTIVE ;  /* 0x000000000000791b */ /* 0x003fe20003800000 */
.L_x_5206:
[----:B------:R-:W-:Y:S02]  /*1f830*/  IMAD.MOV.U32 R13, RZ, RZ, R30 ;  /* 0x000000ffff0d7224 */ /* 0x000fe400078e001e */
[----:B------:R-:W-:-:S07]  /*1f840*/  IMAD.MOV.U32 R7, RZ, RZ, R14 ;  /* 0x000000ffff077224 */ /* 0x000fce00078e000e */
[----:B------:R-:W-:Y:S05]  /*1f850*/  WARPSYNC.COLLECTIVE R15, `(.L_x_5207) ;  /* 0x000000000f087348 */ /* 0x000fea0003c00000 */
[----:B------:R0:W1:Y:S02]  /*1f860*/  SHFL.IDX P6, R14, R13, R12, R11 ;  /* 0x0000000c0d0e7389 */ /* 0x00006400000c000b */
[----:B01----:R-:W-:Y:S01]  /*1f870*/  ENDCOLLECTIVE ;  /* 0x000000000000791b */ /* 0x003fe20003800000 */
.L_x_5207:
[----:B------:R-:W-:Y:S01]  /*1f880*/  IMAD.MOV.U32 R30, RZ, RZ, R14 ;  /* 0x000000ffff1e7224 */ /* 0x000fe200078e000e */
[----:B------:R-:W-:Y:S06]  /*1f890*/  BRA `(.L_x_5208) ;  /* 0xfffffe8400807947 */ /* 0x000fec000383ffff */
.L_x_4935:
[----:B0-----:R0:W1:Y:S02]  /*1f8a0*/  SYNCS.PHASECHK.TRANS64.TRYWAIT P0, [R2+URZ+0x28c00], R35 ;  /* 0x028c0023020075a7 */ /* 0x001064000800017f */
[----:B-1----:R-:W-:Y:S05]  /*1f8b0*/  @!P0 NANOSLEEP.SYNCS 0x989680 ;  /* 0x009896800000895d */ /* 0x002fea0003900000 */
[----:B------:R-:W1:Y:S02]  /*1f8c0*/  @!P0 SYNCS.PHASECHK.TRANS64 P0, [R2+URZ+0x28c00], R35 ;  /* 0x028c0023020085a7 */ /* 0x000e64000800007f */
[----:B-1----:R-:W-:Y:S05]  /*1f8d0*/  @!P0 BRA `(.L_x_4935) ;  /* 0xfffffffc00f08947 */ /* 0x002fea000383ffff */
[----:B------:R-:W-:Y:S05]  /*1f8e0*/  BRA `(.L_x_5209) ;  /* 0xfffffe8800687947 */ /* 0x000fea000383ffff */
.L_x_4943:
        /* <DEDUP_REMOVED lines=8> */
.L_x_5211:
[----:B------:R-:W-:Y:S05]  /*1f970*/  BSYNC B1 ;  /* 0x0000000000017941 */ /* 0x000fea0003800000 */
.L_x_5210:
        /* <DEDUP_REMOVED lines=8> */
.L_x_5212:
[----:B------:R-:W-:Y:S02]  /*1fa00*/  IMAD.MOV.U32 R13, RZ, RZ, R9 ;  /* 0x000000ffff0d7224 */ /* 0x000fe400078e0009 */
[----:B------:R-:W-:-:S07]  /*1fa10*/  IMAD.MOV.U32 R4, RZ, RZ, R14 ;  /* 0x000000ffff047224 */ /* 0x000fce00078e000e */
[----:B------:R-:W-:Y:S05]  /*1fa20*/  WARPSYNC.COLLECTIVE R15, `(.L_x_5213) ;  /* 0x000000000f087348 */ /* 0x000fea0003c00000 */
[----:B------:R0:W1:Y:S02]  /*1fa30*/  SHFL.IDX P6, R14, R13, R12, R11 ;  /* 0x0000000c0d0e7389 */ /* 0x00006400000c000b */
[----:B01----:R-:W-:Y:S01]  /*1fa40*/  ENDCOLLECTIVE ;  /* 0x000000000000791b */ /* 0x003fe20003800000 */
.L_x_5213:
[----:B------:R-:W-:Y:S02]  /*1fa50*/  IMAD.MOV.U32 R13, RZ, RZ, R8 ;  /* 0x000000ffff0d7224 */ /* 0x000fe400078e0008 */
[----:B------:R-:W-:-:S07]  /*1fa60*/  IMAD.MOV.U32 R7, RZ, RZ, R14 ;  /* 0x000000ffff077224 */ /* 0x000fce00078e000e */
[----:B------:R-:W-:Y:S05]  /*1fa70*/  WARPSYNC.COLLECTIVE R15, `(.L_x_5214) ;  /* 0x000000000f087348 */ /* 0x000fea0003c00000 */
[----:B------:R0:W1:Y:S02]  /*1fa80*/  SHFL.IDX P6, R14, R13, R12, R11 ;  /* 0x0000000c0d0e7389 */ /* 0x00006400000c000b */
[----:B01----:R-:W-:Y:S01]  /*1fa90*/  ENDCOLLECTIVE ;  /* 0x000000000000791b */ /* 0x003fe20003800000 */
.L_x_5214:
[----:B------:R-:W-:Y:S01]  /*1faa0*/  IMAD.MOV.U32 R6, RZ, RZ, R14 ;  /* 0x000000ffff067224 */ /* 0x000fe200078e000e */
[----:B------:R-:W-:Y:S06]  /*1fab0*/  BRA `(.L_x_5215) ;  /* 0xfffffe9400bc7947 */ /* 0x000fec000383ffff */
.L_x_4946:
        /* <DEDUP_REMOVED lines=8> */
.L_x_5217:
[----:B------:R-:W-:Y:S05]  /*1fb40*/  BSYNC B1 ;  /* 0x0000000000017941 */ /* 0x000fea0003800000 */
.L_x_5216:
        /* <DEDUP_REMOVED lines=8> */
.L_x_5218:
[----:B------:R-:W-:Y:S02]  /*1fbd0*/  IMAD.MOV.U32 R13, RZ, RZ, R9 ;  /* 0x000000ffff0d7224 */ /* 0x000fe400078e0009 */
[----:B------:R-:W-:-:S07]  /*1fbe0*/  IMAD.MOV.U32 R3, RZ, RZ, R14 ;  /* 0x000000ffff037224 */ /* 0x000fce00078e000e */
[----:B------:R-:W-:Y:S05]  /*1fbf0*/  WARPSYNC.COLLECTIVE R15, `(.L_x_5219) ;  /* 0x000000000f087348 */ /* 0x000fea0003c00000 */
[----:B------:R0:W1:Y:S02]  /*1fc00*/  SHFL.IDX P6, R14, R13, R12, R11 ;  /* 0x0000000c0d0e7389 */ /* 0x00006400000c000b */
[----:B01----:R-:W-:Y:S01]  /*1fc10*/  ENDCOLLECTIVE ;  /* 0x000000000000791b */ /* 0x003fe20003800000 */
.L_x_5219:
[----:B------:R-:W-:Y:S02]  /*1fc20*/  IMAD.MOV.U32 R13, RZ, RZ, R8 ;  /* 0x000000ffff0d7224 */ /* 0x000fe400078e0008 */
[----:B------:R-:W-:-:S07]  /*1fc30*/  IMAD.MOV.U32 R6, RZ, RZ, R14 ;  /* 0x000000ffff067224 */ /* 0x000fce00078e000e */
[----:B------:R-:W-:Y:S05]  /*1fc40*/  WARPSYNC.COLLECTIVE R15, `(.L_x_5220) ;  /* 0x000000000f087348 */ /* 0x000fea0003c00000 */
[----:B------:R0:W1:Y:S02]  /*1fc50*/  SHFL.IDX P6, R14, R13, R12, R11 ;  /* 0x0000000c0d0e7389 */ /* 0x00006400000c000b */
[----:B01----:R-:W-:Y:S01]  /*1fc60*/  ENDCOLLECTIVE ;  /* 0x000000000000791b */ /* 0x003fe20003800000 */
.L_x_5220:
[----:B------:R-:W-:Y:S02]  /*1fc70*/  IMAD.MOV.U32 R12, RZ, RZ, R3 ;  /* 0x000000ffff0c7224 */ /* 0x000fe400078e0003 */
[----:B------:R-:W-:Y:S01]  /*1fc80*/  IMAD.MOV.U32 R13, RZ, RZ, R0 ;  /* 0x000000ffff0d7224 */ /* 0x000fe200078e0000 */
[----:B------:R-:W-:Y:S06]  /*1fc90*/  BRA `(.L_x_5221) ;  /* 0xfffffe9400e47947 */ /* 0x000fec000383ffff */
.L_x_4950:
[----:B0-----:R0:W1:Y:S02]  /*1fca0*/  SYNCS.PHASECHK.TRANS64.TRYWAIT P1, [R2+URZ+0x28c00], R33 ;  /* 0x028c0021020075a7 */ /* 0x001064000802017f */
[----:B-1----:R-:W-:Y:S05]  /*1fcb0*/  @!P1 NANOSLEEP.SYNCS 0x989680 ;  /* 0x009896800000995d */ /* 0x002fea0003900000 */
[----:B------:R-:W1:Y:S02]  /*1fcc0*/  @!P1 SYNCS.PHASECHK.TRANS64 P1, [R2+URZ+0x28c00], R33 ;  /* 0x028c0021020095a7 */ /* 0x000e64000802007f */
[----:B-1----:R-:W-:Y:S05]  /*1fcd0*/  @!P1 BRA `(.L_x_4950) ;  /* 0xfffffffc00f09947 */ /* 0x002fea000383ffff */
[----:B------:R-:W-:Y:S05]  /*1fce0*/  BRA `(.L_x_5222) ;  /* 0xfffffe9800847947 */ /* 0x000fea000383ffff */
.L_x_4956:
[----:B0-----:R0:W1:Y:S02]  /*1fcf0*/  SYNCS.PHASECHK.TRANS64.TRYWAIT P2, [R20+URZ+0x28c30], R21 ;  /* 0x028c3015140075a7 */ /* 0x001064000804017f */
[----:B-1----:R-:W-:Y:S05]  /*1fd00*/  @!P2 NANOSLEEP.SYNCS 0x989680 ;  /* 0x009896800000a95d */ /* 0x002fea0003900000 */
[----:B------:R-:W1:Y:S02]  /*1fd10*/  @!P2 SYNCS.PHASECHK.TRANS64 P2, [R20+URZ+0x28c30], R21 ;  /* 0x028c30151400a5a7 */ /* 0x000e64000804007f */
[----:B-1----:R-:W-:Y:S05]  /*1fd20*/  @!P2 BRA `(.L_x_4956) ;  /* 0xfffffffc00f0a947 */ /* 0x002fea000383ffff */
[----:B------:R-:W-:Y:S05]  /*1fd30*/  BRA `(.L_x_4955) ;  /* 0xfffffea800387947 */ /* 0x000fea000383ffff */
.L_x_4961:
[----:B--2---:R2:W0:Y:S02]  /*1fd40*/  SYNCS.PHASECHK.TRANS64.TRYWAIT P2, [R20+URZ+0x28c50], R21 ;  /* 0x028c5015140075a7 */ /* 0x004424000804017f */
[----:B0-----:R-:W-:Y:S05]  /*1fd50*/  @!P2 NANOSLEEP.SYNCS 0x989680 ;  /* 0x009896800000a95d */ /* 0x001fea0003900000 */
[----:B------:R-:W0:Y:S02]  /*1fd60*/  @!P2 SYNCS.PHASECHK.TRANS64 P2, [R20+URZ+0x28c50], R21 ;  /* 0x028c50151400a5a7 */ /* 0x000e24000804007f */
[----:B0-----:R-:W-:Y:S05]  /*1fd70*/  @!P2 BRA `(.L_x_4961) ;  /* 0xfffffffc00f0a947 */ /* 0x001fea000383ffff */
[----:B------:R-:W-:Y:S05]  /*1fd80*/  BRA `(.L_x_4960) ;  /* 0xfffffec000087947 */ /* 0x000fea000383ffff */
.L_x_4968:
[----:B-1----:R1:W2:Y:S02]  /*1fd90*/  SYNCS.PHASECHK.TRANS64.TRYWAIT P2, [R217+URZ+0x28c30], R20 ;  /* 0x028c3014d90075a7 */ /* 0x0022a4000804017f */
[----:B--2---:R-:W-:Y:S05]  /*1fda0*/  @!P2 NANOSLEEP.SYNCS 0x989680 ;  /* 0x009896800000a95d */ /* 0x004fea0003900000 */
[----:B------:R-:W2:Y:S02]  /*1fdb0*/  @!P2 SYNCS.PHASECHK.TRANS64 P2, [R217+URZ+0x28c30], R20 ;  /* 0x028c3014d900a5a7 */ /* 0x000ea4000804007f */
[----:B--2---:R-:W-:Y:S05]  /*1fdc0*/  @!P2 BRA `(.L_x_4968) ;  /* 0xfffffffc00f0a947 */ /* 0x004fea000383ffff */
[----:B------:R-:W-:Y:S05]  /*1fdd0*/  BRA `(.L_x_4967) ;  /* 0xfffffec400407947 */ /* 0x000fea000383ffff */
.L_x_4973:
[----:B--2---:R2:W3:Y:S02]  /*1fde0*/  SYNCS.PHASECHK.TRANS64.TRYWAIT P2, [R217+URZ+0x28c50], R20 ;  /* 0x028c5014d90075a7 */ /* 0x0044e4000804017f */
[----:B---3--:R-:W-:Y:S05]  /*1fdf0*/  @!P2 NANOSLEEP.SYNCS 0x989680 ;  /* 0x009896800000a95d */ /* 0x008fea0003900000 */
[----:B------:R-:W3:Y:S02]  /*1fe00*/  @!P2 SYNCS.PHASECHK.TRANS64 P2, [R217+URZ+0x28c50], R20 ;  /* 0x028c5014d900a5a7 */ /* 0x000ee4000804007f */
[----:B---3--:R-:W-:Y:S05]  /*1fe10*/  @!P2 BRA `(.L_x_4973) ;  /* 0xfffffffc00f0a947 */ /* 0x008fea000383ffff */
[----:B------:R-:W-:Y:S05]  /*1fe20*/  BRA `(.L_x_4972) ;  /* 0xfffffee400007947 */ /* 0x000fea000383ffff */
.L_x_4981:
[----:B--2---:R2:W3:Y:S02]  /*1fe30*/  SYNCS.PHASECHK.TRANS64.TRYWAIT P2, [R194+URZ+0x28c30], R20 ;  /* 0x028c3014c20075a7 */ /* 0x0044e4000804017f */
[----:B---3--:R-:W-:Y:S05]  /*1fe40*/  @!P2 NANOSLEEP.SYNCS 0x989680 ;  /* 0x009896800000a95d */ /* 0x008fea0003900000 */
[----:B------:R-:W3:Y:S02]  /*1fe50*/  @!P2 SYNCS.PHASECHK.TRANS64 P2, [R194+URZ+0x28c30], R20 ;  /* 0x028c3014c200a5a7 */ /* 0x000ee4000804007f */
[----:B---3--:R-:W-:Y:S05]  /*1fe60*/  @!P2 BRA `(.L_x_4981) ;  /* 0xfffffffc00f0a947 */ /* 0x008fea000383ffff */
[----:B------:R-:W-:Y:S05]  /*1fe70*/  BRA `(.L_x_4980) ;  /* 0xfffffee800147947 */ /* 0x000fea000383ffff */
.L_x_4986:
[----:B--2---:R2:W3:Y:S02]  /*1fe80*/  SYNCS.PHASECHK.TRANS64.TRYWAIT P2, [R194+URZ+0x28c50], R20 ;  /* 0x028c5014c20075a7 */ /* 0x0044e4000804017f */
[----:B---3--:R-:W-:Y:S05]  /*1fe90*/  @!P2 NANOSLEEP.SYNCS 0x989680 ;  /* 0x009896800000a95d */ /* 0x008fea0003900000 */
[----:B------:R-:W3:Y:S02]  /*1fea0*/  @!P2 SYNCS.PHASECHK.TRANS64 P2, [R194+URZ+0x28c50], R20 ;  /* 0x028c5014c200a5a7 */ /* 0x000ee4000804007f */
[----:B---3--:R-:W-:Y:S05]  /*1feb0*/  @!P2 BRA `(.L_x_4986) ;  /* 0xfffffffc00f0a947 */ /* 0x008fea000383ffff */
[----:B------:R-:W-:Y:S05]  /*1fec0*/  BRA `(.L_x_4985) ;  /* 0xffffff0000687947 */ /* 0x000fea000383ffff */
.L_x_5021:
        /* <DEDUP_REMOVED lines=11> */
.L_x_5224:
[----:B------:R-:W-:Y:S05]  /*1ff80*/  BSYNC B1 ;  /* 0x0000000000017941 */ /* 0x000fea0003800000 */
.L_x_5223:
[----:B------:R-:W-:Y:S05]  /*1ff90*/  BRA `(.L_x_5225) ;  /* 0xffffff7400407947 */ /* 0x000fea000383ffff */
.L_x_5023:
[----:B------:R-:W-:Y:S01]  /*1ffa0*/  BSSY B1, `(.L_x_5226) ;  /* 0x0000006000017945 */ /* 0x000fe20003800000 */
[----:B------:R-:W-:-:S07]  /*1ffb0*/  IMAD.MOV.U32 R15, RZ, RZ, -0x1 ;  /* 0xffffffffff0f7424 */ /* 0x000fce00078e00ff */
[----:B0-----:R-:W-:Y:S05]  /*1ffc0*/  WARPSYNC.COLLECTIVE R15, `(.L_x_5227) ;  /* 0x000000000f0c7348 */ /* 0x001fea0003c00000 */
[----:B------:R-:W-:Y:S02]  /*1ffd0*/  ELECT P6, UR62, PT ;  /* 0x00000000003e782f */ /* 0x000fe400038c0000 */
[----:B------:R-:W-:Y:S01]  /*1ffe0*/  MOV R14, UR62 ;  /* 0x0000003e000e7c02 */ /* 0x000fe20008000f00 */
[----:B0-----:R-:W-:Y:S10]  /*1fff0*/  ENDCOLLECTIVE ;  /* 0x000000000000791b */ /* 0x001ff40003800000 */
.L_x_5227:
[----:B------:R-:W-:Y:S05]  /*20000*/  BSYNC B1 ;  /* 0x0000000000017941 */ /* 0x000fea0003800000 */
.L_x_5226:
[----:B------:R-:W-:Y:S05]  /*20010*/  BRA `(.L_x_5022) ;  /* 0xffffff7400387947 */ /* 0x000fea000383ffff */
.L_x_5025:
[----:B0-----:R0:W1:Y:S02]  /*20020*/  SYNCS.PHASECHK.TRANS64.TRYWAIT P0, [R18+URZ+0x28c20], R4 ;  /* 0x028c2004120075a7 */ /* 0x001064000800017f */
[----:B-1----:R-:W-:Y:S05]  /*20030*/  @!P0 NANOSLEEP.SYNCS 0x989680 ;  /* 0x009896800000895d */ /* 0x002fea0003900000 */
[----:B------:R-:W1:Y:S02]  /*20040*/  @!P0 SYNCS.PHASECHK.TRANS64 P0, [R18+URZ+0x28c20], R4 ;  /* 0x028c2004120085a7 */ /* 0x000e64000800007f */
[----:B-1----:R-:W-:Y:S05]  /*20050*/  @!P0 BRA `(.L_x_5025) ;  /* 0xfffffffc00f08947 */ /* 0x002fea000383ffff */
[----:B------:R-:W-:Y:S05]  /*20060*/  BRA `(.L_x_5228) ;  /* 0xffffff7400487947 */ /* 0x000fea000383ffff */
.L_x_5029:
[----:B-1----:R1:W2:Y:S02]  /*20070*/  SYNCS.PHASECHK.TRANS64.TRYWAIT P0, [R5+URZ+0x28ca0], R9 ;  /* 0x028ca009050075a7 */ /* 0x0022a4000800017f */
[----:B--2---:R-:W-:Y:S05]  /*20080*/  @!P0 NANOSLEEP.SYNCS 0x989680 ;  /* 0x009896800000895d */ /* 0x004fea0003900000 */
[----:B------:R-:W2:Y:S02]  /*20090*/  @!P0 SYNCS.PHASECHK.TRANS64 P0, [R5+URZ+0x28ca0], R9 ;  /* 0x028ca009050085a7 */ /* 0x000ea4000800007f */
[----:B--2---:R-:W-:Y:S05]  /*200a0*/  @!P0 BRA `(.L_x_5029) ;  /* 0xfffffffc00f08947 */ /* 0x004fea000383ffff */
[----:B------:R-:W-:Y:S05]  /*200b0*/  BRA `(.L_x_5229) ;  /* 0xffffff7400687947 */ /* 0x000fea000383ffff */
.L_x_5034:
[----:B0-----:R0:W2:Y:S02]  /*200c0*/  SYNCS.PHASECHK.TRANS64.TRYWAIT P0, [R5+URZ+0x28cc0], R9 ;  /* 0x028cc009050075a7 */ /* 0x0010a4000800017f */
[----:B--2---:R-:W-:Y:S05]  /*200d0*/  @!P0 NANOSLEEP.SYNCS 0x989680 ;  /* 0x009896800000895d */ /* 0x004fea0003900000 */
[----:B------:R-:W2:Y:S02]  /*200e0*/  @!P0 SYNCS.PHASECHK.TRANS64 P0, [R5+URZ+0x28cc0], R9 ;  /* 0x028cc009050085a7 */ /* 0x000ea4000800007f */
[----:B--2---:R-:W-:Y:S05]  /*200f0*/  @!P0 BRA `(.L_x_5034) ;  /* 0xfffffffc00f08947 */ /* 0x004fea000383ffff */
[----:B------:R-:W-:Y:S05]  /*20100*/  BRA `(.L_x_5230) ;  /* 0xffffff7400e87947 */ /* 0x000fea000383ffff */
.L_x_5048:
[----:B0-----:R0:W1:Y:S02]  /*20110*/  SYNCS.PHASECHK.TRANS64.TRYWAIT P1, [R5+URZ+0x28ca0], R6 ;  /* 0x028ca006050075a7 */ /* 0x001064000802017f */
[----:B-1----:R-:W-:Y:S05]  /*20120*/  @!P1 NANOSLEEP.SYNCS 0x989680 ;  /* 0x009896800000995d */ /* 0x002fea0003900000 */
[----:B------:R-:W1:Y:S02]  /*20130*/  @!P1 SYNCS.PHASECHK.TRANS64 P1, [R5+URZ+0x28ca0], R6 ;  /* 0x028ca006050095a7 */ /* 0x000e64000802007f */
[----:B-1----:R-:W-:Y:S05]  /*20140*/  @!P1 BRA `(.L_x_5048) ;  /* 0xfffffffc00f09947 */ /* 0x002fea000383ffff */
[----:B------:R-:W-:Y:S05]  /*20150*/  BRA `(.L_x_5231) ;  /* 0xffffff8000687947 */ /* 0x000fea000383ffff */
.L_x_5053:
[----:B-1----:R1:W2:Y:S02]  /*20160*/  SYNCS.PHASECHK.TRANS64.TRYWAIT P1, [R5+URZ+0x28cc0], R6 ;  /* 0x028cc006050075a7 */ /* 0x0022a4000802017f */
[----:B--2---:R-:W-:Y:S05]  /*20170*/  @!P1 NANOSLEEP.SYNCS 0x989680 ;  /* 0x009896800000995d */ /* 0x004fea0003900000 */
[----:B------:R-:W2:Y:S02]  /*20180*/  @!P1 SYNCS.PHASECHK.TRANS64 P1, [R5+URZ+0x28cc0], R6 ;  /* 0x028cc006050095a7 */ /* 0x000ea4000802007f */
[----:B--2---:R-:W-:Y:S05]  /*20190*/  @!P1 BRA `(.L_x_5053) ;  /* 0xfffffffc00f09947 */ /* 0x004fea000383ffff */
[----:B------:R-:W-:Y:S05]  /*201a0*/  BRA `(.L_x_5232) ;  /* 0xffffff8000e47947 */ /* 0x000fea000383ffff */
.L_x_5075:
        /* <DEDUP_REMOVED lines=11> */
.L_x_5234:
[----:B------:R-:W-:Y:S05]  /*20260*/  BSYNC B0 ;  /* 0x0000000000007941 */ /* 0x000fea0003800000 */
.L_x_5233:
[----:B------:R-:W-:Y:S05]  /*20270*/  BRA `(.L_x_5235) ;  /* 0xffffff94008c7947 */ /* 0x000fea000383ffff */
.L_x_5077:
[----:B------:R-:W-:Y:S01]  /*20280*/  BSSY B0, `(.L_x_5236) ;  /* 0x0000006000007945 */ /* 0x000fe20003800000 */
[----:B------:R-:W-:-:S07]  /*20290*/  IMAD.MOV.U32 R15, RZ, RZ, -0x1 ;  /* 0xffffffffff0f7424 */ /* 0x000fce00078e00ff */
[----:B0-----:R-:W-:Y:S05]  /*202a0*/  WARPSYNC.COLLECTIVE R15, `(.L_x_5237) ;  /* 0x000000000f0c7348 */ /* 0x001fea0003c00000 */
[----:B------:R-:W-:Y:S02]  /*202b0*/  ELECT P6, UR62, PT ;  /* 0x00000000003e782f */ /* 0x000fe400038c0000 */
[----:B------:R-:W-:Y:S01]  /*202c0*/  MOV R14, UR62 ;  /* 0x0000003e000e7c02 */ /* 0x000fe20008000f00 */
[----:B0-----:R-:W-:Y:S10]  /*202d0*/  ENDCOLLECTIVE ;  /* 0x000000000000791b */ /* 0x001ff40003800000 */
.L_x_5237:
[----:B------:R-:W-:Y:S05]  /*202e0*/  BSYNC B0 ;  /* 0x0000000000007941 */ /* 0x000fea0003800000 */
.L_x_5236:
[----:B------:R-:W-:Y:S05]  /*202f0*/  BRA `(.L_x_5238) ;  /* 0xffffff9400907947 */ /* 0x000fea000383ffff */
.L_x_5079:
[----:B-1----:R1:W2:Y:S02]  /*20300*/  SYNCS.PHASECHK.TRANS64.TRYWAIT P0, [R0+URZ+0x28c40], R2 ;  /* 0x028c4002000075a7 */ /* 0x0022a4000800017f */
[----:B--2---:R-:W-:Y:S05]  /*20310*/  @!P0 NANOSLEEP.SYNCS 0x989680 ;  /* 0x009896800000895d */ /* 0x004fea0003900000 */
[----:B------:R-:W2:Y:S02]  /*20320*/  @!P0 SYNCS.PHASECHK.TRANS64 P0, [R0+URZ+0x28c40], R2 ;  /* 0x028c4002000085a7 */ /* 0x000ea4000800007f */
[----:B--2---:R-:W-:Y:S05]  /*20330*/  @!P0 BRA `(.L_x_5079) ;  /* 0xfffffffc00f08947 */ /* 0x004fea000383ffff */
[----:B------:R-:W-:Y:S05]  /*20340*/  BRA `(.L_x_5239) ;  /* 0xffffff9400f47947 */ /* 0x000fea000383ffff */
.L_x_5083:
        /* <DEDUP_REMOVED lines=15> */
.L_x_5240:
[----:B------:R-:W-:Y:S02]  /*20440*/  IMAD.MOV.U32 R13, RZ, RZ, R4 ;  /* 0x000000ffff0d7224 */ /* 0x000fe400078e0004 */
[----:B------:R-:W-:-:S07]  /*20450*/  IMAD.MOV.U32 R6, RZ, RZ, R14 ;  /* 0x000000ffff067224 */ /* 0x000fce00078e000e */
[----:B------:R-:W-:Y:S05]  /*20460*/  WARPSYNC.COLLECTIVE R15, `(.L_x_5241) ;  /* 0x000000000f087348 */ /* 0x000fea0003c00000 */
[----:B------:R0:W1:Y:S02]  /*20470*/  SHFL.IDX P6, R14, R13, R12, R11 ;  /* 0x0000000c0d0e7389 */ /* 0x00006400000c000b */
[----:B01----:R-:W-:Y:S01]  /*20480*/  ENDCOLLECTIVE ;  /* 0x000000000000791b */ /* 0x003fe20003800000 */
.L_x_5241:
[----:B------:R-:W-:Y:S02]  /*20490*/  IMAD.MOV.U32 R13, RZ, RZ, R3 ;  /* 0x000000ffff0d7224 */ /* 0x000fe400078e0003 */
[----:B------:R-:W-:Y:S02]  /*204a0*/  IMAD.MOV.U32 R12, RZ, RZ, 0x1 ;  /* 0x00000001ff0c7424 */ /* 0x000fe400078e00ff */
[----:B------:R-:W-:-:S07]  /*204b0*/  IMAD.MOV.U32 R7, RZ, RZ, R14 ;  /* 0x000000ffff077224 */ /* 0x000fce00078e000e */
[----:B------:R-:W-:Y:S05]  /*204c0*/  WARPSYNC.COLLECTIVE R15, `(.L_x_5242) ;  /* 0x000000000f087348 */ /* 0x000fea0003c00000 */
[----:B------:R0:W1:Y:S02]  /*204d0*/  SHFL.IDX P6, R14, R13, R12, R11 ;  /* 0x0000000c0d0e7389 */ /* 0x00006400000c000b */
[----:B01----:R-:W-:Y:S01]  /*204e0*/  ENDCOLLECTIVE ;  /* 0x000000000000791b */ /* 0x003fe20003800000 */
.L_x_5242:
        /* <DEDUP_REMOVED lines=15> */
.L_x_5243:
[----:B------:R-:W-:Y:S02]  /*205e0*/  IMAD.MOV.U32 R13, RZ, RZ, R3 ;  /* 0x000000ffff0d7224 */ /* 0x000fe400078e0003 */
[----:B------:R-:W-:Y:S02]  /*205f0*/  IMAD.MOV.U32 R12, RZ, RZ, 0x2 ;  /* 0x00000002ff0c7424 */ /* 0x000fe400078e00ff */
[----:B------:R-:W-:-:S07]  /*20600*/  IMAD.MOV.U32 R5, RZ, RZ, R14 ;  /* 0x000000ffff057224 */ /* 0x000fce00078e000e */
[----:B------:R-:W-:Y:S05]  /*20610*/  WARPSYNC.COLLECTIVE R15, `(.L_x_5244) ;  /* 0x000000000f087348 */ /* 0x000fea0003c00000 */
[----:B------:R0:W1:Y:S02]  /*20620*/  SHFL.IDX P6, R14, R13, R12, R11 ;  /* 0x0000000c0d0e7389 */ /* 0x00006400000c000b */
[----:B01----:R-:W-:Y:S01]  /*20630*/  ENDCOLLECTIVE ;  /* 0x000000000000791b */ /* 0x003fe20003800000 */
.L_x_5244:
        /* <DEDUP_REMOVED lines=15> */
.L_x_5245:
[----:B------:R-:W-:Y:S02]  /*20730*/  IMAD.MOV.U32 R13, RZ, RZ, R3 ;  /* 0x000000ffff0d7224 */ /* 0x000fe400078e0003 */
[----:B------:R-:W-:Y:S02]  /*20740*/  IMAD.MOV.U32 R12, RZ, RZ, 0x3 ;  /* 0x00000003ff0c7424 */ /* 0x000fe400078e00ff */
[----:B------:R-:W-:-:S07]  /*20750*/  IMAD.MOV.U32 R5, RZ, RZ, R14 ;  /* 0x000000ffff057224 */ /* 0x000fce00078e000e */
[----:B------:R-:W-:Y:S05]  /*20760*/  WARPSYNC.COLLECTIVE R15, `(.L_x_5246) ;  /* 0x000000000f087348 */ /* 0x000fea0003c00000 */
[----:B------:R0:W1:Y:S02]  /*20770*/  SHFL.IDX P6, R14, R13, R12, R11 ;  /* 0x0000000c0d0e7389 */ /* 0x00006400000c000b */
[----:B01----:R-:W-:Y:S01]  /*20780*/  ENDCOLLECTIVE ;  /* 0x000000000000791b */ /* 0x003fe20003800000 */
.L_x_5246:
        /* <DEDUP_REMOVED lines=13> */
.L_x_5247:
[----:B------:R-:W-:Y:S01]  /*20860*/  IMAD.MOV.U32 R3, RZ, RZ, R14 ;  /* 0x000000ffff037224 */ /* 0x000fe200078e000e */
[----:B------:R-:W-:Y:S06]  /*20870*/  BRA `(.L_x_5248) ;  /* 0xffffff9c00387947 */ /* 0x000fec000383ffff */
.L_x_5086:
[----:B0-----:R0:W1:Y:S02]  /*20880*/  SYNCS.PHASECHK.TRANS64.TRYWAIT P0, [R18+URZ+0x28c20], R0 ;  /* 0x028c2000120075a7 */ /* 0x001064000800017f */
[----:B-1----:R-:W-:Y:S05]  /*20890*/  @!P0 NANOSLEEP.SYNCS 0x989680 ;  /* 0x009896800000895d */ /* 0x002fea0003900000 */
[----:B------:R-:W1:Y:S02]  /*208a0*/  @!P0 SYNCS.PHASECHK.TRANS64 P0, [R18+URZ+0x28c20], R0 ;  /* 0x028c2000120085a7 */ /* 0x000e64000800007f */
[----:B-1----:R-:W-:Y:S05]  /*208b0*/  @!P0 BRA `(.L_x_5086) ;  /* 0xfffffffc00f08947 */ /* 0x002fea000383ffff */
[----:B------:R-:W-:Y:S05]  /*208c0*/  BRA `(.L_x_5249) ;  /* 0xffffff9c00947947 */ /* 0x000fea000383ffff */
.L_x_5090:
[----:B0-----:R0:W1:Y:S02]  /*208d0*/  SYNCS.PHASECHK.TRANS64.TRYWAIT P0, [R0+URZ+0x28c60], R2 ;  /* 0x028c6002000075a7 */ /* 0x001064000800017f */
[----:B-1----:R-:W-:Y:S05]  /*208e0*/  @!P0 NANOSLEEP.SYNCS 0x989680 ;  /* 0x009896800000895d */ /* 0x002fea0003900000 */
[----:B------:R-:W1:Y:S02]  /*208f0*/  @!P0 SYNCS.PHASECHK.TRANS64 P0, [R0+URZ+0x28c60], R2 ;  /* 0x028c6002000085a7 */ /* 0x000e64000800007f */
[----:B-1----:R-:W-:Y:S05]  /*20900*/  @!P0 BRA `(.L_x_5090) ;  /* 0xfffffffc00f08947 */ /* 0x002fea000383ffff */
[----:B------:R-:W-:Y:S05]  /*20910*/  BRA `(.L_x_5250) ;  /* 0xffffff9c00b87947 */ /* 0x000fea000383ffff */
.L_x_5109:
[----:B-1----:R1:W2:Y:S02]  /*20920*/  SYNCS.PHASECHK.TRANS64.TRYWAIT P0, [R2+URZ+0x28c40], R6 ;  /* 0x028c4006020075a7 */ /* 0x0022a4000800017f */
[----:B--2---:R-:W-:Y:S05]  /*20930*/  @!P0 NANOSLEEP.SYNCS 0x989680 ;  /* 0x009896800000895d */ /* 0x004fea0003900000 */
[----:B------:R-:W2:Y:S02]  /*20940*/  @!P0 SYNCS.PHASECHK.TRANS64 P0, [R2+URZ+0x28c40], R6 ;  /* 0x028c4006020085a7 */ /* 0x000ea4000800007f */
[----:B--2---:R-:W-:Y:S05]  /*20950*/  @!P0 BRA `(.L_x_5109) ;  /* 0xfffffffc00f08947 */ /* 0x004fea000383ffff */
[----:B------:R-:W-:Y:S05]  /*20960*/  BRA `(.L_x_5251) ;  /* 0xffffffa800d07947 */ /* 0x000fea000383ffff */
.L_x_5114:
[----:B0-----:R0:W2:Y:S02]  /*20970*/  SYNCS.PHASECHK.TRANS64.TRYWAIT P0, [R2+URZ+0x28c60], R6 ;  /* 0x028c6006020075a7 */ /* 0x0010a4000800017f */
[----:B--2---:R-:W-:Y:S05]  /*20980*/  @!P0 NANOSLEEP.SYNCS 0x989680 ;  /* 0x009896800000895d */ /* 0x004fea0003900000 */
[----:B------:R-:W2:Y:S02]  /*20990*/  @!P0 SYNCS.PHASECHK.TRANS64 P0, [R2+URZ+0x28c60], R6 ;  /* 0x028c6006020085a7 */ /* 0x000ea4000800007f */
[----:B--2---:R-:W-:Y:S05]  /*209a0*/  @!P0 BRA `(.L_x_5114) ;  /* 0xfffffffc00f08947 */ /* 0x004fea000383ffff */
[----:B------:R-:W-:Y:S05]  /*209b0*/  BRA `(.L_x_5252) ;  /* 0xffffffac00507947 */ /* 0x000fea000383ffff */
.L_x_5129:
[----:B-1----:R1:W2:Y:S02]  /*209c0*/  SYNCS.PHASECHK.TRANS64.TRYWAIT P0, [R2+URZ+0x28c40], R3 ;  /* 0x028c4003020075a7 */ /* 0x0022a4000800017f */
[----:B--2---:R-:W-:Y:S05]  /*209d0*/  @!P0 NANOSLEEP.SYNCS 0x989680 ;  /* 0x009896800000895d */ /* 0x004fea0003900000 */
[----:B------:R-:W2:Y:S02]  /*209e0*/  @!P0 SYNCS.PHASECHK.TRANS64 P0, [R2+URZ+0x28c40], R3 ;  /* 0x028c4003020085a7 */ /* 0x000ea4000800007f */
[----:B--2---:R-:W-:Y:S05]  /*209f0*/  @!P0 BRA `(.L_x_5129) ;  /* 0xfffffffc00f08947 */ /* 0x004fea000383ffff */
[----:B------:R-:W-:Y:S05]  /*20a00*/  BRA `(.L_x_5253) ;  /* 0xffffffb800307947 */ /* 0x000fea000383ffff */
.L_x_5134:
[----:B0-----:R0:W2:Y:S02]  /*20a10*/  SYNCS.PHASECHK.TRANS64.TRYWAIT P0, [R2+URZ+0x28c60], R3 ;  /* 0x028c6003020075a7 */ /* 0x0010a4000800017f */
[----:B--2---:R-:W-:Y:S05]  /*20a20*/  @!P0 NANOSLEEP.SYNCS 0x989680 ;  /* 0x009896800000895d */ /* 0x004fea0003900000 */
[----:B------:R-:W2:Y:S02]  /*20a30*/  @!P0 SYNCS.PHASECHK.TRANS64 P0, [R2+URZ+0x28c60], R3 ;  /* 0x028c6003020085a7 */ /* 0x000ea4000800007f */
[----:B--2---:R-:W-:Y:S05]  /*20a40*/  @!P0 BRA `(.L_x_5134) ;  /* 0xfffffffc00f08947 */ /* 0x004fea000383ffff */
[----:B------:R-:W-:Y:S05]  /*20a50*/  BRA `(.L_x_5254) ;  /* 0xffffffb800ac7947 */ /* 0x000fea000383ffff */
.L_x_5149:
[----:B-1----:R1:W2:Y:S02]  /*20a60*/  SYNCS.PHASECHK.TRANS64.TRYWAIT P0, [R3+URZ+0x28c40], R2 ;  /* 0x028c4002030075a7 */ /* 0x0022a4000800017f */
[----:B--2---:R-:W-:Y:S05]  /*20a70*/  @!P0 NANOSLEEP.SYNCS 0x989680 ;  /* 0x009896800000895d */ /* 0x004fea0003900000 */
[----:B------:R-:W2:Y:S02]  /*20a80*/  @!P0 SYNCS.PHASECHK.TRANS64 P0, [R3+URZ+0x28c40], R2 ;  /* 0x028c4002030085a7 */ /* 0x000ea4000800007f */
[----:B--2---:R-:W-:Y:S05]  /*20a90*/  @!P0 BRA `(.L_x_5149) ;  /* 0xfffffffc00f08947 */ /* 0x004fea000383ffff */
[----:B------:R-:W-:Y:S05]  /*20aa0*/  BRA `(.L_x_5255) ;  /* 0xffffffc4006c7947 */ /* 0x000fea000383ffff */
.L_x_5154:
[----:B--2---:R2:W3:Y:S02]  /*20ab0*/  SYNCS.PHASECHK.TRANS64.TRYWAIT P0, [R3+URZ+0x28c60], R2 ;  /* 0x028c6002030075a7 */ /* 0x0044e4000800017f */
[----:B---3--:R-:W-:Y:S05]  /*20ac0*/  @!P0 NANOSLEEP.SYNCS 0x989680 ;  /* 0x009896800000895d */ /* 0x008fea0003900000 */
[----:B------:R-:W3:Y:S02]  /*20ad0*/  @!P0 SYNCS.PHASECHK.TRANS64 P0, [R3+URZ+0x28c60], R2 ;  /* 0x028c6002030085a7 */ /* 0x000ee4000800007f */
[----:B---3--:R-:W-:Y:S05]  /*20ae0*/  @!P0 BRA `(.L_x_5154) ;  /* 0xfffffffc00f08947 */ /* 0x008fea000383ffff */
[----:B------:R-:W-:Y:S05]  /*20af0*/  BRA `(.L_x_5256) ;  /* 0xffffffc400ec7947 */ /* 0x000fea000383ffff */
.L_x_5170:
        /* <DEDUP_REMOVED lines=9> */
.L_x_5258:
[----:B------:R-:W-:Y:S05]  /*20b90*/  BSYNC B0 ;  /* 0x0000000000007941 */ /* 0x000fea0003800000 */
.L_x_5257:
        /* <DEDUP_REMOVED lines=9> */
.L_x_5259:
        /* <DEDUP_REMOVED lines=26> */
.L_x_5260:
        /* <DEDUP_REMOVED lines=8> */
.L_x_5261:
        /* <DEDUP_REMOVED lines=8> */
.L_x_5262:
        /* <DEDUP_REMOVED lines=8> */
.L_x_5263:
        /* <DEDUP_REMOVED lines=8> */
.L_x_5264:
        /* <DEDUP_REMOVED lines=9> */
.L_x_5265:
[----:B------:R-:W-:Y:S01]  /*21060*/  IMAD.MOV.U32 R9, RZ, RZ, R14 ;  /* 0x000000ffff097224 */ /* 0x000fe200078e000e */
[----:B------:R-:W-:Y:S06]  /*21070*/  BRA `(.L_x_5266) ;  /* 0xffffffd0002c7947 */ /* 0x000fec000383ffff */
.L_x_5173:
        /* <DEDUP_REMOVED lines=8> */
.L_x_5268:
[----:B------:R-:W-:Y:S05]  /*21100*/  BSYNC B0 ;  /* 0x0000000000007941 */ /* 0x000fea0003800000 */
.L_x_5267:
        /* <DEDUP_REMOVED lines=10> */
.L_x_5269:
        /* <DEDUP_REMOVED lines=8> */
.L_x_5270:
        /* <DEDUP_REMOVED lines=8> */
.L_x_5271:
        /* <DEDUP_REMOVED lines=8> */
.L_x_5272:
        /* <DEDUP_REMOVED lines=9> */
.L_x_5273:
[----:B------:R-:W-:Y:S01]  /*213c0*/  IMAD.MOV.U32 R9, RZ, RZ, R14 ;  /* 0x000000ffff097224 */ /* 0x000fe200078e000e */
[----:B------:R-:W-:Y:S06]  /*213d0*/  BRA `(.L_x_5274) ;  /* 0xffffffd000007947 */ /* 0x000fec000383ffff */
.L_x_5175:
[----:B------:R-:W-:Y:S01]  /*213e0*/  BSSY B0, `(.L_x_5275) ;  /* 0x0000006000007945 */ /* 0x000fe20003800000 */
[----:B------:R-:W-:Y:S01]  /*213f0*/  PLOP3.LUT P6, PT, P6, PT, PT, 0x8, 0x0 ;  /* 0x000000000000781c */ /* 0x000fe200037ce170 */
[----:B------:R-:W-:-:S12]  /*21400*/  IMAD.MOV.U32 R15, RZ, RZ, -0x1 ;  /* 0xffffffffff0f7424 */ /* 0x000fd800078e00ff */
[----:B0-----:R-:W-:Y:S05]  /*21410*/  WARPSYNC.COLLECTIVE R15, `(.L_x_5276) ;  /* 0x000000000f087348 */ /* 0x001fea0003c00000 */
[----:B------:R-:W-:Y:S01]  /*21420*/  VOTE.ANY R14, PT, P6 ;  /* 0x00000000000e7806 */ /* 0x000fe200030e0100 */
[----:B0-----:R-:W-:Y:S06]  /*21430*/  ENDCOLLECTIVE ;  /* 0x000000000000791b */ /* 0x001fec0003800000 */
.L_x_5276:
[----:B------:R-:W-:Y:S05]  /*21440*/  BSYNC B0 ;  /* 0x0000000000007941 */ /* 0x000fea0003800000 */
.L_x_5275:
        /* <DEDUP_REMOVED lines=10> */
.L_x_5277:
[----:B------:R-:W-:Y:S02]  /*214f0*/  IMAD.MOV.U32 R13, RZ, RZ, R6 ;  /* 0x000000ffff0d7224 */ /* 0x000fe400078e0006 */
[----:B------:R-:W-:-:S07]  /*21500*/  IMAD.MOV.U32 R4, RZ, RZ, R14 ;  /* 0x000000ffff047224 */ /* 0x000fce00078e000e */
[----:B------:R-:W-:Y:S05]  /*21510*/  WARPSYNC.COLLECTIVE R15, `(.L_x_5278) ;  /* 0x000000000f087348 */ /* 0x000fea0003c00000 */
[----:B------:R0:W1:Y:S02]  /*21520*/  SHFL.IDX P6, R14, R13, R12, R11 ;  /* 0x0000000c0d0e7389 */ /* 0x00006400000c000b */
[----:B01----:R-:W-:Y:S01]  /*21530*/  ENDCOLLECTIVE ;  /* 0x000000000000791b */ /* 0x003fe20003800000 */
.L_x_5278:
[----:B------:R-:W-:Y:S02]  /*21540*/  IMAD.MOV.U32 R6, RZ, RZ, R14 ;  /* 0x000000ffff067224 */ /* 0x000fe400078e000e */
[----:B------:R-:W-:-:S05]  /*21550*/  IMAD.IADD R10, R7, 0x1, R10 ;  /* 0x00000001070a7824 */ /* 0x000fca00078e020a */
[----:B------:R0:W-:Y:S01]  /*21560*/  STL [R1+0xc], R10 ;  /* 0x00000c0a01007387 */ /* 0x0001e20000100800 */
[----:B------:R-:W-:Y:S05]  /*21570*/  BRA `(.L_x_5279) ;  /* 0xffffffcc00e07947 */ /* 0x000fea000383ffff */
.L_x_5177:
[----:B------:R-:W-:Y:S01]  /*21580*/  BSSY B0, `(.L_x_5280) ;  /* 0x0000008000007945 */ /* 0x000fe20003800000 */
[----:B------:R-:W-:Y:S02]  /*21590*/  IMAD.MOV.U32 R13, RZ, RZ, R3 ;  /* 0x000000ffff0d7224 */ /* 0x000fe400078e0003 */
[----:B------:R-:W-:Y:S02]  /*215a0*/  IMAD.MOV.U32 R12, RZ, RZ, R7 ;  /* 0x000000ffff0c7224 */ /* 0x000fe400078e0007 */
[----:B------:R-:W-:Y:S02]  /*215b0*/  IMAD.MOV.U32 R11, RZ, RZ, 0x1f ;  /* 0x0000001fff0b7424 */ /* 0x000fe400078e00ff */
[----:B------:R-:W-:-:S07]  /*215c0*/  IMAD.MOV.U32 R15, RZ, RZ, -0x1 ;  /* 0xffffffffff0f7424 */ /* 0x000fce00078e00ff */
[----:B0-----:R-:W-:Y:S05]  /*215d0*/  WARPSYNC.COLLECTIVE R15, `(.L_x_5281) ;  /* 0x000000000f087348 */ /* 0x001fea0003c00000 */
[----:B------:R1:W2:Y:S02]  /*215e0*/  SHFL.IDX P6, R14, R13, R12, R11 ;  /* 0x0000000c0d0e7389 */ /* 0x0002a400000c000b */
[----:B012---:R-:W-:Y:S01]  /*215f0*/  ENDCOLLECTIVE ;  /* 0x000000000000791b */ /* 0x007fe20003800000 */
.L_x_5281:
[----:B------:R-:W-:Y:S05]  /*21600*/  BSYNC B0 ;  /* 0x0000000000007941 */ /* 0x000fea0003800000 */
.L_x_5280:
[----:B------:R-:W-:Y:S01]  /*21610*/  IMAD.MOV.U32 R8, RZ, RZ, R14 ;  /* 0x000000ffff087224 */ /* 0x000fe200078e000e */
[----:B------:R-:W-:Y:S06]  /*21620*/  BRA `(.L_x_5176) ;  /* 0xffffffcc00cc7947 */ /* 0x000fec000383ffff */
.L_x_5183:
[----:B0-----:R0:W1:Y:S02]  /*21630*/  SYNCS.PHASECHK.TRANS64.TRYWAIT P0, [R0+URZ+0x28c20], R3 ;  /* 0x028c2003000075a7 */ /* 0x001064000800017f */
[----:B-1----:R-:W-:Y:S05]  /*21640*/  @!P0 NANOSLEEP.SYNCS 0x989680 ;  /* 0x009896800000895d */ /* 0x002fea0003900000 */
[----:B------:R-:W1:Y:S02]  /*21650*/  @!P0 SYNCS.PHASECHK.TRANS64 P0, [R0+URZ+0x28c20], R3 ;  /* 0x028c2003000085a7 */ /* 0x000e64000800007f */
[----:B-1----:R-:W-:Y:S05]  /*21660*/  @!P0 BRA `(.L_x_5183) ;  /* 0xfffffffc00f08947 */ /* 0x002fea000383ffff */
[----:B------:R-:W-:Y:S05]  /*21670*/  BRA `(.L_x_5282) ;  /* 0xffffffd800687947 */ /* 0x000fea000383ffff */
.L_x_5184:
        /* <DEDUP_REMOVED lines=11> */
.L_x_5284:
[----:B------:R-:W-:Y:S05]  /*21730*/  BSYNC B0 ;  /* 0x0000000000007941 */ /* 0x000fea0003800000 */
.L_x_5283:
[----:B------:R-:W-:Y:S05]  /*21740*/  BRA `(.L_x_5285) ;  /* 0xffffffd800507947 */ /* 0x000fea000383ffff */
.L_x_5185:
[----:B------:R-:W-:Y:S01]  /*21750*/  BSSY B0, `(.L_x_5286) ;  /* 0x0000006000007945 */ /* 0x000fe20003800000 */
[----:B------:R-:W-:-:S07]  /*21760*/  IMAD.MOV.U32 R15, RZ, RZ, -0x1 ;  /* 0xffffffffff0f7424 */ /* 0x000fce00078e00ff */
[----:B01----:R-:W-:Y:S05]  /*21770*/  WARPSYNC.COLLECTIVE R15, `(.L_x_5287) ;  /* 0x000000000f0c7348 */ /* 0x003fea0003c00000 */
[----:B------:R-:W-:Y:S02]  /*21780*/  ELECT P6, UR62, PT ;  /* 0x00000000003e782f */ /* 0x000fe400038c0000 */
[----:B------:R-:W-:Y:S01]  /*21790*/  MOV R14, UR62 ;  /* 0x0000003e000e7c02 */ /* 0x000fe20008000f00 */
[----:B01----:R-:W-:Y:S10]  /*217a0*/  ENDCOLLECTIVE ;  /* 0x000000000000791b */ /* 0x003ff40003800000 */
.L_x_5287:
[----:B------:R-:W-:Y:S05]  /*217b0*/  BSYNC B0 ;  /* 0x0000000000007941 */ /* 0x000fea0003800000 */
.L_x_5286:
[----:B------:R-:W-:Y:S05]  /*217c0*/  BRA `(.L_x_5288) ;  /* 0xffffffd800447947 */ /* 0x000fea000383ffff */
.L_x_5187:
[----:B0-----:R0:W1:Y:S02]  /*217d0*/  SYNCS.PHASECHK.TRANS64.TRYWAIT P0, [R6+URZ], R5 ;  /* 0x00000005060075a7 */ /* 0x001064000800017f */
[----:B-1----:R-:W-:Y:S05]  /*217e0*/  @!P0 NANOSLEEP.SYNCS 0x989680 ;  /* 0x009896800000895d */ /* 0x002fea0003900000 */
[----:B------:R-:W1:Y:S02]  /*217f0*/  @!P0 SYNCS.PHASECHK.TRANS64 P0, [R6+URZ], R5 ;  /* 0x00000005060085a7 */ /* 0x000e64000800007f */
[----:B-1----:R-:W-:Y:S05]  /*21800*/  @!P0 BRA `(.L_x_5187) ;  /* 0xfffffffc00f08947 */ /* 0x002fea000383ffff */
[----:B------:R-:W-:Y:S05]  /*21810*/  BRA `(.L_x_5289) ;  /* 0xffffffd800807947 */ /* 0x000fea000383ffff */
.L_x_5188:
[----:B-1----:R1:W2:Y:S02]  /*21820*/  SYNCS.PHASECHK.TRANS64.TRYWAIT P0, [R7+URZ], R2 ;  /* 0x00000002070075a7 */ /* 0x0022a4000800017f */
[----:B--2---:R-:W-:Y:S05]  /*21830*/  @!P0 NANOSLEEP.SYNCS 0x989680 ;  /* 0x009896800000895d */ /* 0x004fea0003900000 */
[----:B------:R-:W2:Y:S02]  /*21840*/  @!P0 SYNCS.PHASECHK.TRANS64 P0, [R7+URZ], R2 ;  /* 0x00000002070085a7 */ /* 0x000ea4000800007f */
[----:B--2---:R-:W-:Y:S05]  /*21850*/  @!P0 BRA `(.L_x_5188) ;  /* 0xfffffffc00f08947 */ /* 0x004fea000383ffff */
[----:B------:R-:W-:Y:S05]  /*21860*/  BRA `(.L_x_5290) ;  /* 0xffffffd800747947 */ /* 0x000fea000383ffff */
.L_x_5190:
[----:B--2---:R2:W3:Y:S02]  /*21870*/  SYNCS.PHASECHK.TRANS64.TRYWAIT P0, [R4+URZ], R5 ;  /* 0x00000005040075a7 */ /* 0x0044e4000800017f */
[----:B---3--:R-:W-:Y:S05]  /*21880*/  @!P0 NANOSLEEP.SYNCS 0x989680 ;  /* 0x009896800000895d */ /* 0x008fea0003900000 */
[----:B------:R-:W3:Y:S02]  /*21890*/  @!P0 SYNCS.PHASECHK.TRANS64 P0, [R4+URZ], R5 ;  /* 0x00000005040085a7 */ /* 0x000ee4000800007f */
[----:B---3--:R-:W-:Y:S05]  /*218a0*/  @!P0 BRA `(.L_x_5190) ;  /* 0xfffffffc00f08947 */ /* 0x008fea000383ffff */
[----:B------:R-:W-:Y:S05]  /*218b0*/  BRA `(.L_x_5291) ;  /* 0xffffffd8007c7947 */ /* 0x000fea000383ffff */
.L_x_5292:
        /* <DEDUP_REMOVED lines=12> */
.L_x_6056:


//--------------------- .text._ZN7cutlass13device_kernelIN5flash11enable_sm90INS1_16FlashAttnFwdSm90INS1_25CollectiveMainloopFwdSm90ILi2EN4cute5tupleIJNS5_1CILi1EEES8_S8_EEENS6_IJNS7_ILi64EEESA_SA_EEELi512ENS_10bfloat16_tEfNS_4arch4Sm90ELb1ELb0ELb1ELb1ELb0ELb0ELb1ELb0ELb0ELb1ELb1ELb0EEENS1_21CollectiveEpilogueFwdINS6_IJSA_NS7_ILi512EEESA_EEES9_SC_SE_Li256ELb1ELb1ELb1ELb0EEENS1_36VarlenDynamicPersistentTileSchedulerILi64ELi64ELi256ELi128ELb1ELb1ELb1ELb1ELb1ELb1EEEEEEEEEvNT_6ParamsE --------------------------
	.section	.text._ZN7cutlass13device_kernelIN5flash11enable_sm90INS1_16FlashAttnFwdSm90INS1_25CollectiveMainloopFwdSm90ILi2EN4cute5tupleIJNS5_1CILi1EEES8_S8_EEENS6_IJNS7_ILi64EEESA_SA_EEELi512ENS_10bfloat16_tEfNS_4arch4Sm90ELb1ELb0ELb1ELb1ELb0ELb0ELb1ELb0ELb0ELb1ELb1ELb0EEENS1_21CollectiveEpilogueFwdINS6_IJSA_NS7_ILi512EEESA_EEES9_SC_SE_Li256ELb1ELb1ELb1ELb0EEENS1_36VarlenDynamicPersistentTileSchedulerILi64ELi64ELi256ELi128ELb1ELb1ELb1ELb1ELb1ELb1EEEEEEEEEvNT_6ParamsE,"ax",@progbits
	.align	128
.text._ZN7cutlass13device_kernelIN5flash11enable_sm90INS1_16FlashAttnFwdSm90INS1_25CollectiveMainloopFwdSm90ILi2EN4cute5tupleIJNS5_1CILi1EEES8_S8_EEENS6_IJNS7_ILi64EEESA_SA_EEELi512ENS_10bfloat16_tEfNS_4arch4Sm90ELb1ELb0ELb1ELb1ELb0ELb0ELb1ELb0ELb0ELb1ELb1ELb0EEENS1_21CollectiveEpilogueFwdINS6_IJSA_NS7_ILi512EEESA_EEES9_SC_SE_Li256ELb1ELb1ELb1ELb0EEENS1_36VarlenDynamicPersistentTileSchedulerILi64ELi64ELi256ELi128ELb1ELb1ELb1ELb1ELb1ELb1EEEEEEEEEvNT_6ParamsE:
        .type           _ZN7cutlass13device_kernelIN5flash11enable_sm90INS1_16FlashAttnFwdSm90INS1_25CollectiveMainloopFwdSm90ILi2EN4cute5tupleIJNS5_1CILi1EEES8_S8_EEENS6_IJNS7_ILi64EEESA_SA_EEELi512ENS_10bfloat16_tEfNS_4arch4Sm90ELb1ELb0ELb1ELb1ELb0ELb0ELb1ELb0ELb0ELb1ELb1ELb0EEENS1_21CollectiveEpilogueFwdINS6_IJSA_NS7_ILi512EEESA_EEES9_SC_SE_Li256ELb1ELb1ELb1ELb0EEENS1_36VarlenDynamicPersistentTileSchedulerILi64ELi64ELi256ELi128ELb1ELb1ELb1ELb1ELb1ELb1EEEEEEEEEvNT_6ParamsE,@function
        .size           _ZN7cutlass13device_kernelIN5flash11enable_sm90INS1_16FlashAttnFwdSm90INS1_25CollectiveMainloopFwdSm90ILi2EN4cute5tupleIJNS5_1CILi1EEES8_S8_EEENS6_IJNS7_ILi64EEESA_SA_EEELi512ENS_10bfloat16_tEfNS_4arch4Sm90ELb1ELb0ELb1ELb1ELb0ELb0ELb1ELb0ELb0ELb1ELb1ELb0EEENS1_21CollectiveEpilogueFwdINS6_IJSA_NS7_ILi512EEESA_EEES9_SC_SE_Li256ELb1ELb1ELb1ELb0EEENS1_36VarlenDynamicPersistentTileSchedulerILi64ELi64ELi256ELi128ELb1ELb1ELb1ELb1ELb1ELb1EEEEEEEEEvNT_6ParamsE,(.L_x_6057 - _ZN7cutlass13device_kernelIN5flash11enable_sm90INS1_16FlashAttnFwdSm90INS1_25CollectiveMainloopFwdSm90ILi2EN4cute5tupleIJNS5_1CILi1EEES8_S8_EEENS6_IJNS7_ILi64EEESA_SA_EEELi512ENS_10bfloat16_tEfNS_4arch4Sm90ELb1ELb0ELb1ELb1ELb0ELb0ELb1ELb0ELb0ELb1ELb1ELb0EEENS1_21CollectiveEpilogueFwdINS6_IJSA_NS7_ILi512EEESA_EEES9_SC_SE_Li256ELb1ELb1ELb1ELb0EEENS1_36VarlenDynamicPersistentTileSchedulerILi64ELi64ELi256ELi128ELb1ELb1ELb1ELb1ELb1ELb1EEEEEEEEEvNT_6ParamsE)
        .other          _ZN7cutlass13device_kernelIN5flash11enable_sm90INS1_16FlashAttnFwdSm90INS1_25CollectiveMainloopFwdSm90ILi2EN4cute5tupleIJNS5_1CILi1EEES8_S8_EEENS6_IJNS7_ILi64EEESA_SA_EEELi512ENS_10bfloat16_tEfNS_4arch4Sm90ELb1ELb0ELb1ELb1ELb0ELb0ELb1ELb0ELb0ELb1ELb1ELb0EEENS1_21CollectiveEpilogueFwdINS6_IJSA_NS7_ILi512EEESA_EEES9_SC_SE_Li256ELb1ELb1ELb1ELb0EEENS1_36VarlenDynamicPersistentTileSchedulerILi64ELi64ELi256ELi128ELb1ELb1ELb1ELb1ELb1ELb1EEEEEEEEEvNT_6ParamsE,@"STO_CUDA_ENTRY STV_DEFAULT"
_ZN7cutlass13device_kernelIN5flash11enable_sm90INS1_16FlashAttnFwdSm90INS1_25CollectiveMainloopFwdSm90ILi2EN4cute5tupleIJNS5_1CILi1EEES8_S8_EEENS6_IJNS7_ILi64EEESA_SA_EEELi512ENS_10bfloat16_tEfNS_4arch4Sm90ELb1ELb0ELb1ELb1ELb0ELb0ELb1ELb0ELb0ELb1ELb1ELb0EEENS1_21CollectiveEpilogueFwdINS6_IJSA_NS7_ILi512EEESA_EEES9_SC_SE_Li256ELb1ELb1ELb1ELb0EEENS1_36VarlenDynamicPersistentTileSchedulerILi64ELi64ELi256ELi128ELb1ELb1ELb1ELb1ELb1ELb1EEEEEEEEEvNT_6ParamsE:
        /* <DEDUP_REMOVED lines=18> */
.L_x_5294:
[----:B------:R-:W-:Y:S05]  /*0120*/  BSYNC B0 ;  /* 0x0000000000007941 */ /* 0x000fea0003800000 */
.L_x_5293:
        /* <DEDUP_REMOVED lines=39> */
.L_x_5295:
        /* <DEDUP_REMOVED lines=22> */
.L_x_5296:
        /* <DEDUP_REMOVED lines=18> */
.L_x_5297:
        /* <DEDUP_REMOVED lines=22> */
.L_x_5298:
        /* <DEDUP_REMOVED lines=22> */
.L_x_5299:
[----:B------:R-:W-:Y:S01]  /*08e0*/  PLOP3.LUT P0, PT, PT, PT, UP0, 0x80, 0x0 ;  /* 0x000000000000781c */ /* 0x000fe20003f0f008 */
[----:B------:R-:W-:Y:S01]  /*08f0*/  UMOV UR36, 0x1 ;  /* 0x0000000100247882 */ /* 0x000fe20000000000 */
[----:B------:R-:W-:Y:S01]  /*0900*/  NOP ;  /* 0x0000000000007918 */ /* 0x000fe20000000000 */
[----:B------:R-:W-:Y:S01]  /*0910*/  USEL UR36, UR36, 0x2, !UP0 ;  /* 0x0000000224247887 */ /* 0x000fe2000c000000 */
[----:B------:R-:W-:Y:S01]  /*0920*/  ULDC.64 UR38, c[0x0][0x208] ;  /* 0x0000820000267ab9 */ /* 0x000fe20000000a00 */
[----:B0123--:R-:W-:Y:S08]  /*0930*/  BAR.SYNC.DEFER_BLOCKING 0x0 ;  /* 0x0000000000007b1d */ /* 0x00fff00000010000 */
[----:B------:R-:W-:Y:S05]  /*0940*/  @!P0 BRA `(.L_x_5300) ;  /* 0x0000012000dc8947 */ /* 0x000fea0003800000 */
.L_x_5301:
        /* <DEDUP_REMOVED lines=25> */
[----:B------:R-:W-:-:S03]  /*0ae0*/  UMOV UR40, URZ ;  /* 0x0000003f00287c82 */ /* 0x000fc60008000000 */
[CC--:B------:R-:W-:Y:S02]  /*0af0*/  LEA.HI R2, R3.reuse, R6.reuse, RZ, 0x4 ;  /* 0x0000000603027211 */ /* 0x0c0fe400078f20ff */
[CC--:B------:R-:W-:Y:S02]  /*0b00*/  LEA.HI R4, R3.reuse, R6.reuse, RZ, 0x5 ;  /* 0x0000000603047211 */ /* 0x0c0fe400078f28ff */
[CC--:B------:R-:W-:Y:S02]  /*0b10*/  LEA.HI R0, R3.reuse, R6.reuse, RZ, 0x7 ;  /* 0x0000000603007211 */ /* 0x0c0fe400078f38ff */
[CC--:B------:R-:W-:Y:S02]  /*0b20*/  LEA.HI R9, R3.reuse, R6.reuse, RZ, 0x3 ;  /* 0x0000000603097211 */ /* 0x0c0fe400078f18ff */
[----:B------:R-:W-:Y:S02]  /*0b30*/  LEA.HI R10, R3, R6, RZ, 0x2 ;  /* 0x00000006030a7211 */ /* 0x000fe400078f10ff */
[----:B------:R-:W-:-:S02]  /*0b40*/  SHF.R.S32.HI R7, RZ, 0x4, R2 ;  /* 0x00000004ff077819 */ /* 0x000fc40000011402 */
[C---:B------:R-:W-:Y:S02]  /*0b50*/  LOP3.LUT R3, R2.reuse, 0xfffffff0, RZ, 0xc0, !PT ;  /* 0xfffffff002037812 */ /* 0x040fe400078ec0ff */
[--C-:B------:R-:W-:Y:S02]  /*0b60*/  SHF.R.S32.HI R5, RZ, 0x5, R4.reuse ;  /* 0x00000005ff057819 */ /* 0x100fe40000011404 */
[----:B------:R-:W-:Y:S02]  /*0b70*/  SHF.R.S32.HI R8, RZ, 0x1f, R4 ;  /* 0x0000001fff087819 */ /* 0x000fe40000011404 */
[----:B------:R-:W-:Y:S01]  /*0b80*/  LEA.HI R4, R2, R7, RZ, 0x1 ;  /* 0x0000000702047211 */ /* 0x000fe200078f08ff */
[----:B------:R-:W-:Y:S01]  /*0b90*/  IMAD.IADD R2, R6, 0x1, -R3 ;  /* 0x0000000106027824 */ /* 0x000fe200078e0a03 */
[----:B------:R-:W-:Y:S02]  /*0ba0*/  LOP3.LUT R13, R10, 0xfffffffc, RZ, 0xc0, !PT ;  /* 0xfffffffc0a0d7812 */ /* 0x000fe400078ec0ff */
[----:B------:R-:W-:-:S02]  /*0bb0*/  LOP3.LUT R4, R4, 0x1ffffffe, RZ, 0xc0, !PT ;  /* 0x1ffffffe04047812 */ /* 0x000fc400078ec0ff */
[----:B------:R-:W-:Y:S01]  /*0bc0*/  SHF.R.S32.HI R3, RZ, 0x1f, R2 ;  /* 0x0000001fff037819 */ /* 0x000fe20000011402 */
[----:B------:R-:W-:Y:S01]  /*0bd0*/  IMAD.IADD R13, R6, 0x1, -R13 ;  /* 0x00000001060d7824 */ /* 0x000fe200078e0a0d */
[----:B------:R-:W-:Y:S01]  /*0be0*/  LOP3.LUT R11, R9, 0xfffffff8, RZ, 0xc0, !PT ;  /* 0xfffffff8090b7812 */ /* 0x000fe200078ec0ff */
[----:B------:R-:W-:Y:S01]  /*0bf0*/  IMAD.IADD R4, R7, 0x1, -R4 ;  /* 0x0000000107047824 */ /* 0x000fe200078e0a04 */
[----:B------:R-:W-:Y:S02]  /*0c00*/  LEA.HI R8, R8, R5, RZ, 0x2 ;  /* 0x0000000508087211 */ /* 0x000fe400078f10ff */
[----:B------:R-:W-:Y:S01]  /*0c10*/  LOP3.LUT R9, R0, 0xffffff80, RZ, 0xc0, !PT ;  /* 0xffffff8000097812 */ /* 0x000fe200078ec0ff */
[----:B------:R-:W-:Y:S01]  /*0c20*/  IMAD.IADD R17, R6, 0x1, -R11 ;  /* 0x0000000106117824 */ /* 0x000fe200078e0a0b */
[----:B------:R-:W-:Y:S01]  /*0c30*/  LEA.HI R7, R3, R2, RZ, 0x3 ;  /* 0x0000000203077211 */ /* 0x000fe200078f18ff */
[----:B------:R-:W-:Y:S01]  /*0c40*/  IMAD.SHL.U32 R4, R4, 0x8, RZ ;  /* 0x0000000804047824 */ /* 0x000fe200078e00ff */
[----:B------:R-:W-:Y:S01]  /*0c50*/  SHF.R.S32.HI R233, RZ, 0x7, R0 ;  /* 0x00000007ffe97819 */ /* 0x000fe20000011400 */
[----:B------:R-:W-:Y:S01]  /*0c60*/  IMAD.IADD R9, R6, 0x1, -R9 ;  /* 0x0000000106097824 */ /* 0x000fe200078e0a09 */
[----:B------:R-:W-:Y:S01]  /*0c70*/  LOP3.LUT R8, R8, 0x3ffffc, RZ, 0xc0, !PT ;  /* 0x003ffffc08087812 */ /* 0x000fe200078ec0ff */
[----:B------:R-:W-:Y:S01]  /*0c80*/  IMAD.SHL.U32 R17, R17, 0x8, RZ ;  /* 0x0000000811117824 */ /* 0x000fe200078e00ff */
[----:B------:R-:W-:Y:S01]  /*0c90*/  LEA.HI R6, R13, R13, RZ, 0x1 ;  /* 0x0000000d0d067211 */ /* 0x000fe200078f08ff */
[----:B------:R-:W-:Y:S01]  /*0ca0*/  IMAD R15, R233, 0x100, R2 ;  /* 0x00000100e90f7824 */ /* 0x000fe200078e0202 */
[----:B------:R-:W-:Y:S01]  /*0cb0*/  LOP3.LUT R11, R7, 0xfffffff8, RZ, 0xc0, !PT ;  /* 0xfffffff8070b7812 */ /* 0x000fe200078ec0ff */
[----:B------:R-:W-:Y:S01]  /*0cc0*/  IMAD.IADD R8, R5, 0x1, -R8 ;  /* 0x0000000105087824 */ /* 0x000fe200078e0a08 */
[----:B------:R-:W-:Y:S01]  /*0cd0*/  LOP3.LUT R10, R6, 0x1ffffffe, RZ, 0xc0, !PT ;  /* 0x1ffffffe060a7812 */ /* 0x000fe200078ec0ff */
[----:B------:R-:W-:Y:S01]  /*0ce0*/  IMAD.SHL.U32 R7, R7, 0x40, RZ ;  /* 0x0000004007077824 */ /* 0x000fe200078e00ff */
[----:B------:R-:W-:Y:S01]  /*0cf0*/  SHF.R.S32.HI R6, RZ, 0x1f, R9 ;  /* 0x0000001fff067819 */ /* 0x000fe20000011409 */
[----:B------:R-:W-:Y:S01]  /*0d00*/  IMAD.IADD R11, R2, 0x1, -R11 ;  /* 0x00000001020b7824 */ /* 0x000fe200078e0a0b */
[----:B------:R-:W-:Y:S01]  /*0d10*/  LEA.HI R0, R0, R233, RZ, 0x1 ;  /* 0x000000e900007211 */ /* 0x000fe200078f08ff */
[----:B------:R-:W-:Y:S01]  /*0d20*/  IMAD R15, R8, 0x10, R15 ;  /* 0x00000010080f7824 */ /* 0x000fe200078e020f */
[----:B------:R-:W-:Y:S01]  /*0d30*/  LOP3.LUT R8, R7, 0x7ffffe00, RZ, 0xc0, !PT ;  /* 0x7ffffe0007087812 */ /* 0x000fe200078ec0ff */
[----:B------:R-:W-:Y:S01]  /*0d40*/  IMAD.SHL.U32 R7, R11, 0x40, RZ ;  /* 0x000000400b077824 */ /* 0x000fe200078e00ff */
[----:B------:R-:W-:Y:S01]  /*0d50*/  LEA.HI R3, R6, R9, RZ, 0x2 ;  /* 0x0000000906037211 */ /* 0x000fe200078f10ff */
[----:B------:R-:W-:Y:S01]  /*0d60*/  IMAD.IADD R13, R13, 0x1, -R10 ;  /* 0x000000010d0d7824 */ /* 0x000fe200078e0a0a */
[----:B------:R-:W-:Y:S01]  /*0d70*/  LOP3.LUT R0, R0, 0xfffffe, RZ, 0xc0, !PT ;  /* 0x00fffffe00007812 */ /* 0x000fe200078ec0ff */
[----:B------:R-:W-:Y:S01]  /*0d80*/  IMAD R8, R5, 0x400, R8 ;  /* 0x0000040005087824 */ /* 0x000fe200078e0208 */
[----:B------:R-:W-:Y:S01]  /*0d90*/  LOP3.LUT R10, R3, 0x7ffffffc, RZ, 0xc0, !PT ;  /* 0x7ffffffc030a7812 */ /* 0x000fe200078ec0ff */
[----:B------:R-:W-:Y:S01]  /*0da0*/  IMAD.U32 R5, R15, 0x40, R4 ;  /* 0x000000400f057824 */ /* 0x000fe200078e0004 */
[----:B------:R-:W-:Y:S01]  /*0db0*/  LOP3.LUT R7, R7, 0x1c0, RZ, 0xc0, !PT ;  /* 0x000001c007077812 */ /* 0x000fe200078ec0ff */
[----:B------:R-:W-:Y:S01]  /*0dc0*/  IMAD.IADD R0, R233, 0x1, -R0 ;  /* 0x00000001e9007824 */ /* 0x000fe200078e0a00 */
[--C-:B------:R-:W-:Y:S01]  /*0dd0*/  SHF.R.S32.HI R2, RZ, 0x2, R3.reuse ;  /* 0x00000002ff027819 */ /* 0x100fe20000011403 */
[----:B------:R-:W-:Y:S01]  /*0de0*/  IMAD.IADD R10, R9, 0x1, -R10 ;  /* 0x00000001090a7824 */ /* 0x000fe200078e0a0a */
[----:B------:R-:W-:Y:S01]  /*0df0*/  SHF.R.S32.HI R3, RZ, 0x1f, R3 ;  /* 0x0000001fff037819 */ /* 0x000fe20000011403 */
[----:B------:R0:W-:Y:S01]  /*0e00*/  STL [R1+0x70], R5 ;  /* 0x0000700501007387 */ /* 0x0001e20000100800 */
[----:B------:R-:W-:Y:S01]  /*0e10*/  LOP3.LUT R4, R7, 0x8, R4, 0xf8, !PT ;  /* 0x0000000807047812 */ /* 0x000fe200078ef804 */
[----:B------:R-:W-:Y:S01]  /*0e20*/  IMAD.SHL.U32 R189, R10, 0x2, RZ ;  /* 0x000000020abd7824 */ /* 0x000fe200078e00ff */
[----:B------:R-:W-:Y:S01]  /*0e30*/  SHF.R.U32.HI R7, RZ, 0x3, R7 ;  /* 0x00000003ff077819 */ /* 0x000fe20000011607 */
[----:B------:R-:W-:Y:S01]  /*0e40*/  VIADD R194, R17, 0x40 ;  /* 0x0000004011c27836 */ /* 0x000fe20000000000 */
[----:B------:R-:W-:Y:S01]  /*0e50*/  LEA.HI R3, R3, R2, RZ, 0x3 ;  /* 0x0000000203037211 */ /* 0x000fe200078f18ff */
[----:B------:R-:W-:Y:S01]  /*0e60*/  VIADD R193, R17, 0x80 ;  /* 0x0000008011c17836 */ /* 0x000fe20000000000 */
[----:B------:R-:W-:-:S02]  /*0e70*/  LOP3.LUT R7, R4, R7, RZ, 0x3c, !PT ;  /* 0x0000000704077212 */ /* 0x000fc400078e3cff */
[----:B------:R-:W-:Y:S01]  /*0e80*/  LEA.HI R6, R6, R9, RZ, 0x5 ;  /* 0x0000000906067211 */ /* 0x000fe200078f28ff */
[----:B0-----:R-:W-:Y:S01]  /*0e90*/  IMAD.SHL.U32 R5, R0, 0x100, RZ ;  /* 0x0000010000057824 */ /* 0x001fe200078e00ff */
[----:B------:R-:W-:Y:S01]  /*0ea0*/  LOP3.LUT R3, R3, 0xfffffff8, RZ, 0xc0, !PT ;  /* 0xfffffff803037812 */ /* 0x000fe200078ec0ff */
[----:B------:R-:W-:Y:S01]  /*0eb0*/  IMAD.IADD R7, R8, 0x1, R7 ;  /* 0x0000000108077824 */ /* 0x000fe200078e0207 */
[----:B------:R-:W-:Y:S01]  /*0ec0*/  R2P PR, R11, 0x6 ;  /* 0x000000060b007804 */ /* 0x000fe20000000000 */
[----:B------:R-:W-:Y:S01]  /*0ed0*/  IMAD.IADD R22, R189, 0x1, R5 ;  /* 0x00000001bd167824 */ /* 0x000fe200078e0205 */
[----:B------:R0:W-:Y:S01]  /*0ee0*/  STL [R1+0x6c], R5 ;  /* 0x00006c0501007387 */ /* 0x0001e20000100800 */
[----:B------:R-:W-:Y:S01]  /*0ef0*/  SHF.R.S32.HI R6, RZ, 0x5, R6 ;  /* 0x00000005ff067819 */ /* 0x000fe20000011406 */
[----:B------:R-:W-:Y:S01]  /*0f00*/  IMAD.IADD R3, R2, 0x1, -R3 ;  /* 0x0000000102037824 */ /* 0x000fe200078e0a03 */
[----:B------:R-:W-:Y:S01]  /*0f10*/  SEL R185, R185, 0xffffffc0, !P2 ;  /* 0xffffffc0b9b97807 */ /* 0x000fe20005000000 */
[C---:B------:R-:W-:Y:S01]  /*0f20*/  VIADD R226, R22.reuse, 0x10 ;  /* 0x0000001016e27836 */ /* 0x040fe20000000000 */
[----:B------:R-:W-:Y:S01]  /*0f30*/  SHF.R.S32.HI R0, RZ, 0x1f, R22 ;  /* 0x0000001fff007819 */ /* 0x000fe20000011416 */
[----:B------:R-:W-:-:S02]  /*0f40*/  VIADD R227, R22, 0x8 ;  /* 0x0000000816e37836 */ /* 0x000fc40000000000 */
[C---:B------:R-:W-:Y:S01]  /*0f50*/  VIADD R223, R22.reuse, 0x28 ;  /* 0x0000002816df7836 */ /* 0x040fe20000000000 */
[----:B------:R-:W-:Y:S01]  /*0f60*/  SHF.R.S32.HI R0, RZ, 0x1f, R226 ;  /* 0x0000001fff007819 */ /* 0x000fe200000114e2 */
[C---:B------:R-:W-:Y:S02]  /*0f70*/  VIADD R225, R22.reuse, 0x18 ;  /* 0x0000001816e17836 */ /* 0x040fe40000000000 */
[C---:B------:R-:W-:Y:S01]  /*0f80*/  VIADD R224, R22.reuse, 0x20 ;  /* 0x0000002016e07836 */ /* 0x040fe20000000000 */
[----:B------:R-:W-:Y:S01]  /*0f90*/  SHF.R.S32.HI R0, RZ, 0x1f, R223 ;  /* 0x0000001fff007819 */ /* 0x000fe200000114df */
[C---:B------:R-:W-:Y:S01]  /*0fa0*/  VIADD R220, R22.reuse, 0x40 ;  /* 0x0000004016dc7836 */ /* 0x040fe20000000000 */
[----:B------:R-:W-:Y:S01]  /*0fb0*/  SHF.R.S32.HI R4, RZ, 0x1f, R225 ;  /* 0x0000001fff047819 */ /* 0x000fe200000114e1 */
[----:B------:R-:W-:Y:S02]  /*0fc0*/  IMAD R23, R7, 0x2, R16 ;  /* 0x0000000207177824 */ /* 0x000fe400078e0210 */
[C---:B------:R-:W-:Y:S01]  /*0fd0*/  VIADD R222, R22.reuse, 0x30 ;  /* 0x0000003016de7836 */ /* 0x040fe20000000000 */
[----:B------:R-:W-:Y:S01]  /*0fe0*/  SHF.R.S32.HI R0, RZ, 0x1f, R220 ;  /* 0x0000001fff007819 */ /* 0x000fe200000114dc */
[----:B------:R-:W-:-:S02]  /*0ff0*/  VIADD R221, R22, 0x38 ;  /* 0x0000003816dd7836 */ /* 0x000fc40000000000 */
        /* <DEDUP_REMOVED lines=57> */
[----:B------:R-:W-:Y:S02]  /*1390*/  IMAD.MOV.U32 R2, RZ, RZ, RZ ;  /* 0x000000ffff027224 */ /* 0x000fe400078e00ff */
[----:B------:R-:W-:Y:S02]  /*13a0*/  IMAD R190, R13, 0x8, R18 ;  /* 0x000000080dbe7824 */ /* 0x000fe400078e0212 */
[----:B0-----:R-:W-:-:S07]  /*13b0*/  IMAD.IADD R185, R185, 0x1, R184 ;  /* 0x00000001b9b97824 */ /* 0x001fce00078e02b8 */
.L_x_5357:
[----:B------:R-:W-:Y:S01]  /*13c0*/  ULDC.64 UR6, c[0x0][0xd88] ;  /* 0x0003620000067ab9 */ /* 0x000fe20000000a00 */
[----:B------:R-:W-:Y:S01]  /*13d0*/  ULDC.64 UR8, c[0x0][0xb10] ;  /* 0x0002c40000087ab9 */ /* 0x000fe20000000a00 */
[----:B------:R-:W-:Y:S01]  /*13e0*/  UIMAD.WIDE UR6, UR5, 0x4, UR6 ;  /* 0x00000004050678a5 */ /* 0x000fe2000f8e0206 */
[----:B0-----:R-:W0:Y:S05]  /*13f0*/  LDC R188, c[0x0][0x288] ;  /* 0x0000a200ffbc7b82 */ /* 0x001e2a0000000800 */
[----:B-1234-:R-:W-:Y:S02]  /*1400*/  IMAD.U32 R8, RZ, RZ, UR6 ;  /* 0x00000006ff087e24 */ /* 0x01efe4000f8e00ff */
[----:B------:R-:W-:Y:S01]  /*1410*/  IMAD.U32 R9, RZ, RZ, UR7 ;  /* 0x00000007ff097e24 */ /* 0x000fe2000f8e00ff */
[----:B------:R-:W-:Y:S01]  /*1420*/  ULDC.64 UR6, c[0x0][0xb20] ;  /* 0x0002c80000067ab9 */ /* 0x000fe20000000a00 */
[----:B-----5:R-:W1:Y:S03]  /*1430*/  LDC.64 R12, c[0x0][0x418] ;  /* 0x00010600ff0c7b82 */ /* 0x020e660000000a00 */
[----:B------:R-:W2:Y:S01]  /*1440*/  LDG.E R191, desc[UR38][R8.64] ;  /* 0x0000002608bf7981 */ /* 0x000ea2000c1e1900 */
[----:B------:R-:W-:Y:S01]  /*1450*/  ISETP.NE.U32.AND P1, PT, RZ, UR6, PT ;  /* 0x00000006ff007c0c */ /* 0x000fe2000bf25070 */
[----:B------:R-:W-:Y:S01]  /*1460*/  IMAD.MOV.U32 R10, RZ, RZ, RZ ;  /* 0x000000ffff0a7224 */ /* 0x000fe200078e00ff */
[----:B------:R-:W-:-:S02]  /*1470*/  ISETP.NE.U32.AND P0, PT, RZ, UR8, PT ;  /* 0x00000008ff007c0c */ /* 0x000fc4000bf05070 */
[----:B------:R-:W-:Y:S01]  /*1480*/  ISETP.NE.AND.EX P1, PT, RZ, UR7, PT, P1 ;  /* 0x00000007ff007c0c */ /* 0x000fe2000bf25310 */
[----:B------:R-:W3:Y:S01]  /*1490*/  LDC R3, c[0x0][0x424] ;  /* 0x00010900ff037b82 */ /* 0x000ee20000000800 */
[----:B------:R-:W-:-:S07]  /*14a0*/  ISETP.NE.AND.EX P0, PT, RZ, UR9, PT, P0 ;  /* 0x00000009ff007c0c */ /* 0x000fce000bf05300 */
[----:B------:R-:W4:Y:S01]  /*14b0*/  LDC R14, c[0x0][0x2f0] ;  /* 0x0000bc00ff0e7b82 */ /* 0x000f220000000800 */
[----:B--2---:R-:W-:-:S03]  /*14c0*/  SHF.R.S32.HI R196, RZ, 0x1f, R191 ;  /* 0x0000001fffc47819 */ /* 0x004fc600000114bf */
[----:B------:R-:W-:-:S04]  /*14d0*/  @P1 LEA R4, P2, R191, UR6, 0x2 ;  /* 0x00000006bf041c11 */ /* 0x000fc8000f8410ff */
[C---:B------:R-:W-:Y:S02]  /*14e0*/  @P1 LEA.HI.X R5, R191.reuse, UR7, R196, 0x2, P2 ;  /* 0x00000007bf051c11 */ /* 0x040fe400090f14c4 */
[----:B------:R-:W-:-:S03]  /*14f0*/  @P0 LEA R8, P2, R191, UR8, 0x2 ;  /* 0x00000008bf080c11 */ /* 0x000fc6000f8410ff */
[----:B------:R2:W5:Y:S01]  /*1500*/  @P1 LDG.E R10, desc[UR38][R4.64] ;  /* 0x00000026040a1981 */ /* 0x000562000c1e1900 */
[----:B------:R-:W-:Y:S01]  /*1510*/  @P0 LEA.HI.X R9, R191, UR9, R196, 0x2, P2 ;  /* 0x00000009bf090c11 */ /* 0x000fe200090f14c4 */
[----:B------:R-:W-:-:S04]  /*1520*/  ULDC.64 UR8, c[0x0][0xb18] ;  /* 0x0002c60000087ab9 */ /* 0x000fc80000000a00 */
[----:B0-----:R2:W5:Y:S01]  /*1530*/  @P0 LDG.E R188, desc[UR38][R8.64] ;  /* 0x0000002608bc0981 */ /* 0x001562000c1e1900 */
[----:B-1----:R-:W-:Y:S02]  /*1540*/  ISETP.NE.U32.AND P1, PT, R12, RZ, PT ;  /* 0x000000ff0c00720c */ /* 0x002fe40003f25070 */
[----:B------:R-:W-:Y:S02]  /*1550*/  ISETP.NE.U32.AND P2, PT, RZ, UR8, PT ;  /* 0x00000008ff007c0c */ /* 0x000fe4000bf45070 */
[C---:B------:R-:W-:Y:S02]  /*1560*/  LOP3.LUT R0, R6.reuse, 0xff000000, RZ, 0xc0, !PT ;  /* 0xff00000006007812 */ /* 0x040fe400078ec0ff */
[----:B------:R-:W-:Y:S02]  /*1570*/  ISETP.NE.AND.EX P1, PT, R13, RZ, PT, P1 ;  /* 0x000000ff0d00720c */ /* 0x000fe40003f25310 */
[----:B------:R-:W-:Y:S02]  /*1580*/  ISETP.NE.AND.EX P2, PT, RZ, UR9, PT, P2 ;  /* 0x00000009ff007c0c */ /* 0x000fe4000bf45320 */
[----:B------:R-:W-:-:S02]  /*1590*/  LOP3.LUT R192, R6, 0xffff, RZ, 0xc0, !PT ;  /* 0x0000ffff06c07812 */ /* 0x000fc400078ec0ff */
[----:B------:R-:W-:Y:S02]  /*15a0*/  LOP3.LUT R195, R6, 0xff0000, RZ, 0xc0, !PT ;  /* 0x00ff000006c37812 */ /* 0x000fe400078ec0ff */
[----:B------:R-:W-:Y:S02]  /*15b0*/  SHF.R.U32.HI R0, RZ, 0x8, R0 ;  /* 0x00000008ff007819 */ /* 0x000fe40000011600 */
[----:B---3--:R-:W-:Y:S01]  /*15c0*/  SEL R3, R3, 0x1, P1 ;  /* 0x0000000103037807 */ /* 0x008fe20000800000 */
[----:B--2-4-:R-:W-:Y:S06]  /*15d0*/  @P0 BRA `(.L_x_5302) ;  /* 0x0000000000240947 */ /* 0x014fec0003800000 */
        /* <DEDUP_REMOVED lines=9> */
.L_x_5302:
[----:B------:R-:W-:Y:S01]  /*1670*/  LEA.HI R195, R195, R0, RZ, 0x10 ;  /* 0x00000000c3c37211 */ /* 0x000fe200078f80ff */
[----:B------:R-:W-:Y:S01]  /*1680*/  IMAD R187, R3, R14, RZ ;  /* 0x0000000e03bb7224 */ /* 0x000fe200078e02ff */
[----:B------:R-:W-:Y:S06]  /*1690*/  @!P2 BRA `(.L_x_5303) ;  /* 0x000000000010a947 */ /* 0x000fec0003800000 */
[----:B------:R-:W-:-:S04]  /*16a0*/  LEA R4, P0, R191, UR8, 0x2 ;  /* 0x00000008bf047c11 */ /* 0x000fc8000f8010ff */
[----:B------:R-:W-:-:S05]  /*16b0*/  LEA.HI.X R5, R191, UR9, R196, 0x2, P0 ;  /* 0x00000009bf057c11 */ /* 0x000fca00080f14c4 */
[----:B------:R0:W5:Y:S01]  /*16c0*/  LDG.E R187, desc[UR38][R4.64] ;  /* 0x0000002604bb7981 */ /* 0x000162000c1e1900 */
[----:B------:R-:W-:Y:S05]  /*16d0*/  BRA `(.L_x_5304) ;  /* 0x0000000000247947 */ /* 0x000fea0003800000 */
.L_x_5303:
[----:B------:R-:W-:Y:S02]  /*16e0*/  ULDC.64 UR6, c[0x0][0xb00] ;  /* 0x0002c00000067ab9 */ /* 0x000fe40000000a00 */
[----:B------:R-:W-:-:S04]  /*16f0*/  ISETP.NE.U32.AND P0, PT, RZ, UR6, PT ;  /* 0x00000006ff007c0c */ /* 0x000fc8000bf05070 */
[----:B------:R-:W-:-:S13]  /*1700*/  ISETP.NE.AND.EX P0, PT, RZ, UR7, PT, P0 ;  /* 0x00000007ff007c0c */ /* 0x000fda000bf05300 */
[----:B------:R-:W-:Y:S05]  /*1710*/  @!P0 BRA `(.L_x_5304) ;  /* 0x0000000000148947 */ /* 0x000fea0003800000 */
[----:B------:R-:W0:Y:S02]  /*1720*/  LDC.64 R4, c[0x0][0xb00] ;  /* 0x0002c000ff047b82 */ /* 0x000e240000000a00 */
[----:B0-----:R-:W-:-:S05]  /*1730*/  IMAD.WIDE R4, R191, 0x4, R4 ;  /* 0x00000004bf047825 */ /* 0x001fca00078e0204 */
[----:B------:R-:W2:Y:S04]  /*1740*/  LDG.E R187, desc[UR38][R4.64] ;  /* 0x0000002604bb7981 */ /* 0x000ea8000c1e1900 */
[----:B------:R-:W2:Y:S02]  /*1750*/  LDG.E R0, desc[UR38][R4.64+0x4] ;  /* 0x0000042604007981 */ /* 0x000ea4000c1e1900 */
[----:B--2---:R-:W-:-:S07]  /*1760*/  IMAD.IADD R187, R0, 0x1, -R187 ;  /* 0x0000000100bb7824 */ /* 0x004fce00078e0abb */
.L_x_5304:
[----:B------:R-:W-:Y:S01]  /*1770*/  UISETP.NE.AND UP0, UPT, UR41, 0x1, UPT ;  /* 0x000000012900788c */ /* 0x000fe2000bf05270 */
[----:B-----5:R-:W-:Y:S01]  /*1780*/  IMAD.IADD R187, R187, 0x1, -R10 ;  /* 0x00000001bbbb7824 */ /* 0x020fe200078e0a0a */
[----:B------:R-:W-:-:S03]  /*1790*/  USHF.L.U32 UR42, UR4, 0x6, URZ ;  /* 0x00000006042a7899 */ /* 0x000fc6000800063f */
[----:B------:R-:W-:Y:S01]  /*17a0*/  VIADD R0, R187, 0x3f ;  /* 0x0000003fbb007836 */ /* 0x000fe20000000000 */
[----:B------:R-:W-:-:S04]  /*17b0*/  PLOP3.LUT P0, PT, PT, PT, UP0, 0x80, 0x0 ;  /* 0x000000000000781c */ /* 0x000fc80003f0f008 */
[----:B------:R-:W-:-:S04]  /*17c0*/  SHF.R.S32.HI R3, RZ, 0x1f, R0 ;  /* 0x0000001fff037819 */ /* 0x000fc80000011400 */
[----:B------:R-:W-:-:S04]  /*17d0*/  LEA.HI R3, R3, R0, RZ, 0x6 ;  /* 0x0000000003037211 */ /* 0x000fc800078f30ff */
[----:B------:R-:W-:Y:S01]  /*17e0*/  SHF.R.S32.HI R6, RZ, 0x6, R3 ;  /* 0x00000006ff067819 */ /* 0x000fe20000011403 */
[----:B------:R-:W-:Y:S06]  /*17f0*/  @!P0 BRA `(.L_x_5305) ;  /* 0x0000001c00d88947 */ /* 0x000fec0003800000 */
[----:B------:R-:W1:Y:S01]  /*1800*/  LDC R0, c[0x0][0x448] ;  /* 0x00011200ff007b82 */ /* 0x000e620000000800 */
[----:B------:R-:W-:Y:S01]  /*1810*/  UIADD3 UR4, UR42, 0x3f, URZ ;  /* 0x0000003f2a047890 */ /* 0x000fe2000fffe03f */
[----:B------:R-:W-:Y:S02]  /*1820*/  IADD3 R187, R187, 0x40, -R188 ;  /* 0x00000040bbbb7810 */ /* 0x000fe40007ffe8bc */
[----:B------:R-:W-:Y:S02]  /*1830*/  LOP3.LUT R8, R195, 0xff, RZ, 0xc0, !PT ;  /* 0x000000ffc3087812 */ /* 0x000fe400078ec0ff */
[----:B-1----:R-:W-:Y:S01]  /*1840*/  ISETP.NE.AND P0, PT, R0, 0x1, PT ;  /* 0x000000010000780c */ /* 0x002fe20003f05270 */
[----:B------:R-:W-:-:S12]  /*1850*/  IMAD.U32 R0, RZ, RZ, UR4 ;  /* 0x00000004ff007e24 */ /* 0x000fd8000f8e00ff */
[----:B------:R-:W1:Y:S08]  /*1860*/  @P0 LDC R3, c[0x0][0x44c] ;  /* 0x00011300ff030b82 */ /* 0x000e700000000800 */
[----:B0-----:R-:W0:Y:S01]  /*1870*/  @P0 LDC R4, c[0x0][0x450] ;  /* 0x00011400ff040b82 */ /* 0x001e220000000800 */
[----:B-1----:R-:W-:-:S05]  /*1880*/  @P0 IMAD.HI.U32 R3, R3, UR4, RZ ;  /* 0x0000000403030c27 */ /* 0x002fca000f8e00ff */
[----:B0-----:R-:W-:-:S05]  /*1890*/  @P0 SHF.R.U32.HI R0, RZ, R4, R3 ;  /* 0x00000004ff000219 */ /* 0x001fca0000011603 */
[----:B------:R-:W-:-:S05]  /*18a0*/  IMAD.IADD R0, R187, 0x1, R0 ;  /* 0x00000001bb007824 */ /* 0x000fca00078e0200 */
[----:B------:R-:W-:-:S04]  /*18b0*/  SHF.R.S32.HI R3, RZ, 0x1f, R0 ;  /* 0x0000001fff037819 */ /* 0x000fc80000011400 */
[----:B------:R-:W-:-:S04]  /*18c0*/  LEA.HI R3, R3, R0, RZ, 0x6 ;  /* 0x0000000003037211 */ /* 0x000fc800078f30ff */
[----:B------:R-:W-:-:S04]  /*18d0*/  SHF.R.S32.HI R3, RZ, 0x6, R3 ;  /* 0x00000006ff037819 */ /* 0x000fc80000011403 */
[----:B------:R-:W-:Y:S01]  /*18e0*/  VIMNMX R11, R6, R3, PT ;  /* 0x00000003060b7248 */ /* 0x000fe20003fe0100 */
[----:B------:R-:W-:-:S03]  /*18f0*/  IMAD.MOV.U32 R3, RZ, RZ, RZ ;  /* 0x000000ffff037224 */ /* 0x000fc600078e00ff */
[----:B------:R-:W-:-:S13]  /*1900*/  ISETP.GE.AND P0, PT, R11, 0x1, PT ;  /* 0x000000010b00780c */ /* 0x000fda0003f06270 */
[----:B------:R-:W-:Y:S05]  /*1910*/  @!P0 BRA `(.L_x_5306) ;  /* 0x0000000000788947 */ /* 0x000fea0003800000 */
[----:B------:R-:W-:-:S04]  /*1920*/  SHF.R.U32.HI R0, RZ, 0x10, R195 ;  /* 0x00000010ff007819 */ /* 0x000fc800000116c3 */
[----:B------:R-:W-:-:S13]  /*1930*/  ISETP.NE.AND P0, PT, R0, RZ, PT ;  /* 0x000000ff0000720c */ /* 0x000fda0003f05270 */
[----:B------:R-:W0:Y:S02]  /*1940*/  @!P0 LDC R0, c[0x0][0xae8] ;  /* 0x0002ba00ff008b82 */ /* 0x000e240000000800 */
        /* <DEDUP_REMOVED lines=27> */
.L_x_5306:
        /* <DEDUP_REMOVED lines=9> */
[----:B------:R-:W-:Y:S02]  /*1b90*/  R2UR UR4, R11 ;  /* 0x000000000b0472ca */ /* 0x000fe400000e0000 */
        /* <DEDUP_REMOVED lines=72> */
[----:B0-----:R-:W-:-:S04]  /*2020*/  LEA.HI R4, R3, R3, RZ, 0x1 ;  /* 0x0000000303047211 */ /* 0x001fc800078f08ff */
[----:B------:R-:W-:Y:S01]  /*2030*/  LOP3.LUT R4, R4, 0x1fffe, RZ, 0xc0, !PT ;  /* 0x0001fffe04047812 */ /* 0x000fe200078ec0ff */
[----:B------:R-:W-:-:S04]  /*2040*/  WARPGROUP.ARRIVE ;  /* 0x00000000000079c5 */ /* 0x000fc80000000000 */
[----:B------:R-:W-:Y:S02]  /*2050*/  IMAD.IADD R3, R3, 0x1, -R4 ;  /* 0x0000000103037824 */ /* 0x000fe400078e0a04 */
[----:B------:R-:W-:Y:S02]  /*2060*/  VIADD R4, R16, 0x36400 ;  /* 0x0003640010047836 */ /* 0x000fe40000000000 */
[----:B------:R-:W-:-:S03]  /*2070*/  IMAD R3, R3, 0x8000, R16 ;  /* 0x0000800003037824 */ /* 0x000fc600078e0210 */
[----:B------:R-:W-:Y:S01]  /*2080*/  SHF.R.U32.HI R4, RZ, 0x4, R4 ;  /* 0x00000004ff047819 */ /* 0x000fe20000011604 */
[----:B------:R-:W-:-:S03]  /*2090*/  VIADD R3, R3, 0x400 ;  /* 0x0000040003037836 */ /* 0x000fc60000000000 */
[----:B------:R-:W-:Y:S02]  /*20a0*/  LOP3.LUT R4, R4, 0x3fff, RZ, 0xc0, !PT ;  /* 0x00003fff04047812 */ /* 0x000fe400078ec0ff */
[----:B------:R-:W-:Y:S02]  /*20b0*/  SHF.R.U32.HI R3, RZ, 0x4, R3 ;  /* 0x00000004ff037819 */ /* 0x000fe40000011603 */
[----:B------:R-:W-:Y:S02]  /*20c0*/  LOP3.LUT R5, R4, 0x10000, RZ, 0xfc, !PT ;  /* 0x0001000004057812 */ /* 0x000fe400078efcff */
[----:B------:R-:W-:Y:S02]  /*20d0*/  LOP3.LUT R3, R3, 0x3fff, RZ, 0xc0, !PT ;  /* 0x00003fff03037812 */ /* 0x000fe400078ec0ff */
[C---:B------:R-:W-:Y:S01]  /*20e0*/  R2UR UR16, R5.reuse ;  /* 0x00000000051072ca */ /* 0x040fe200000e0000 */
[----:B------:R-:W-:Y:S01]  /*20f0*/  VIADD R7, R5, 0x2 ;  /* 0x0000000205077836 */ /* 0x000fe20000000000 */
[----:B------:R-:W-:-:S02]  /*2100*/  LOP3.LUT R3, R3, 0x2000000, RZ, 0xfc, !PT ;  /* 0x0200000003037812 */ /* 0x000fc400078efcff */
[----:B-1----:R-:W-:Y:S02]  /*2110*/  LOP3.LUT R9, R9, 0x7f, RZ, 0xc0, !PT ;  /* 0x0000007f09097812 */ /* 0x002fe400078ec0ff */
[----:B------:R-:W-:Y:S01]  /*2120*/  R2UR UR12, R7 ;  /* 0x00000000070c72ca */ /* 0x000fe200000e0000 */
[----:B------:R-:W-:Y:S01]  /*2130*/  IMAD R4, R2, 0x1000, R3 ;  /* 0x0000100002047824 */ /* 0x000fe200078e0203 */
[----:B------:R-:W-:Y:S01]  /*2140*/  ISETP.NE.AND P1, PT, R9, RZ, PT ;  /* 0x000000ff0900720c */ /* 0x000fe20003f25270 */
[C---:B------:R-:W-:Y:S02]  /*2150*/  VIADD R7, R5.reuse, 0x4 ;  /* 0x0000000405077836 */ /* 0x040fe40000000000 */
[C---:B------:R-:W-:Y:S01]  /*2160*/  VIADD R6, R4.reuse, 0x80 ;  /* 0x0000008004067836 */ /* 0x040fe20000000000 */
[----:B------:R-:W-:Y:S01]  /*2170*/  R2UR UR18, R4 ;  /* 0x00000000041272ca */ /* 0x000fe200000e0000 */
[----:B------:R-:W-:Y:S01]  /*2180*/  VIADD R5, R5, 0x6 ;  /* 0x0000000605057836 */ /* 0x000fe20000000000 */
[----:B------:R-:W-:-:S02]  /*2190*/  R2UR UR8, R7 ;  /* 0x00000000070872ca */ /* 0x000fc400000e0000 */
[----:B------:R-:W-:Y:S01]  /*21a0*/  R2UR UR14, R6 ;  /* 0x00000000060e72ca */ /* 0x000fe200000e0000 */
[C---:B------:R-:W-:Y:S01]  /*21b0*/  VIADD R6, R4.reuse, 0x100 ;  /* 0x0000010004067836 */ /* 0x040fe20000000000 */
[----:B------:R-:W-:Y:S01]  /*21c0*/  R2UR UR7, R5 ;  /* 0x00000000050772ca */ /* 0x000fe200000e0000 */
[----:B------:R-:W-:-:S03]  /*21d0*/  VIADD R4, R4, 0x180 ;  /* 0x0000018004047836 */ /* 0x000fc60000000000 */
[----:B------:R-:W-:Y:S02]  /*21e0*/  R2UR UR10, R6 ;  /* 0x00000000060a72ca */ /* 0x000fe400000e0000 */
[----:B------:R-:W-:Y:S01]  /*21f0*/  R2UR UR6, R4 ;  /* 0x00000000040672ca */ /* 0x000fe200000e0000 */
[----:B------:R-:W-:Y:S01]  /*2200*/  HGMMA.64x256x16.F32.BF16 R24, gdesc[UR16].tnspB, RZ, !UPT, gsb0 ;  /* 0x43e00000101879f0 */ /* 0x000fe2000c0018ff */
[----:B------:R-:W-:-:S04]  /*2210*/  @!P1 IMAD R4, R2, 0x8, R16 ;  /* 0x0000000802049824 */ /* 0x000fc800078e0210 */
[----:B------:R-:W-:-:S05]  /*2220*/  @!P1 VIADD R4, R4, 0x38860 ;  /* 0x0003886004049836 */ /* 0x000fca0000000000 */
[----:B------:R-:W-:Y:S01]  /*2230*/  @!P1 PRMT R4, RZ, 0x654, R4 ;  /* 0x00000654ff049816 */ /* 0x000fe20000000004 */
[----:B------:R-:W-:Y:S02]  /*2240*/  WARPGROUP.DEPBAR.LE gsb0, 0x0 ;  /* 0x00008000000079c5 */ /* 0x000fe40000010000 */
[----:B------:R-:W-:-:S15]  /*2250*/  WARPGROUP.ARRIVE ;  /* 0x00000000000079c5 */ /* 0x000fde0000000000 */
[----:B------:R-:W-:Y:S03]  /*2260*/  HGMMA.64x256x16.F32.BF16 R24, gdesc[UR12].tnspB, R24, gsb0 ;  /* 0x43e000000c1879f0 */ /* 0x000fe60008001818 */
[----:B------:R-:W-:Y:S02]  /*2270*/  WARPGROUP.DEPBAR.LE gsb0, 0x0 ;  /* 0x00008000000079c5 */ /* 0x000fe40000010000 */
[----:B------:R-:W-:-:S15]  /*2280*/  WARPGROUP.ARRIVE ;  /* 0x00000000000079c5 */ /* 0x000fde0000000000 */
[----:B------:R-:W-:-:S08]  /*2290*/  NOP ;  /* 0x0000000000007918 */ /* 0x000fd00000000000 */
[----:B------:R-:W-:Y:S01]  /*22a0*/  HGMMA.64x256x16.F32.BF16 R24, gdesc[UR8].tnspB, R24, gsb0 ;  /* 0x43e00000081879f0 */ /* 0x000fe20008001818 */
[----:B------:R-:W-:-:S03]  /*22b0*/  UIADD3 UR10, UR4, -0x2, URZ ;  /* 0xfffffffe040a7890 */ /* 0x000fc6000fffe03f */
[----:B------:R-:W-:Y:S01]  /*22c0*/  UMOV UR4, UR7 ;  /* 0x0000000700047c82 */ /* 0x000fe20008000000 */
[----:B------:R-:W-:Y:S02]  /*22d0*/  UMOV UR7, 0x40000040 ;  /* 0x4000004000077882 */ /* 0x000fe40000000000 */
[----:B------:R-:W-:Y:S01]  /*22e0*/  ISETP.LE.AND P0, PT, R0, UR10, PT ;  /* 0x0000000a00007c0c */ /* 0x000fe2000bf03270 */
[----:B------:R-:W-:Y:S02]  /*22f0*/  WARPGROUP.DEPBAR.LE gsb0, 0x0 ;  /* 0x00008000000079c5 */ /* 0x000fe40000010000 */
[----:B------:R-:W-:-:S15]  /*2300*/  WARPGROUP.ARRIVE ;  /* 0x00000000000079c5 */ /* 0x000fde0000000000 */
[----:B------:R-:W-:-:S03]  /*2310*/  NOP ;  /* 0x0000000000007918 */ /* 0x000fc60000000000 */
[----:B------:R-:W-:Y:S03]  /*2320*/  HGMMA.64x256x16.F32.BF16 R24, gdesc[UR4].tnspB, R24, gsb0 ;  /* 0x43e00000041879f0 */ /* 0x000fe60008001818 */
[----:B------:R-:W-:Y:S02]  /*2330*/  WARPGROUP.DEPBAR.LE gsb0, 0x0 ;  /* 0x00008000000079c5 */ /* 0x000fe40000010000 */
[----:B------:R-:W-:Y:S06]  /*2340*/  BAR.ARV 0xf, 0x100 ;  /* 0x03c4000000007b1d */ /* 0x000fec0000002000 */
[----:B------:R0:W-:Y:S01]  /*2350*/  @!P1 SYNCS.ARRIVE.TRANS64.RED.A1T0 RZ, [R4+URZ], RZ ;  /* 0x000000ff04ff99a7 */ /* 0x0001e2000810043f */
[----:B------:R-:W-:Y:S05]  /*2360*/  @!P0 BRA `(.L_x_5308) ;  /* 0x0000000800bc8947 */ /* 0x000fea0003800000 */
[----:B------:R-:W-:-:S05]  /*2370*/  UMOV UR20, UR10 ;  /* 0x0000000a00147c82 */ /* 0x000fca0008000000 */
.L_x_5309:
[----:B------:R-:W-:Y:S01]  /*2380*/  BAR.SYNC.DEFER_BLOCKING 0xe, 0x100 ;  /* 0x0384000000007b1d */ /* 0x000fe20000010000 */
[C---:B------:R-:W-:Y:S02]  /*2390*/  IMAD R5, R2.reuse, 0x40, R18 ;  /* 0x0000004002057824 */ /* 0x040fe400078e0212 */
[----:B------:R-:W-:Y:S02]  /*23a0*/  VIADD R2, R2, 0x1 ;  /* 0x0000000102027836 */ /* 0x000fe40000000000 */
[----:B------:R-:W-:Y:S01]  /*23b0*/  IMAD R5, R5, 0x4, R16 ;  /* 0x0000000405057824 */ /* 0x000fe200078e0210 */
[----:B------:R-:W-:Y:S01]  /*23c0*/  UMOV UR19, 0x40000040 ;  /* 0x4000004000137882 */ /* 0x000fe20000000000 */
[----:B------:R-:W-:Y:S01]  /*23d0*/  UMOV UR15, 0x40000040 ;  /* 0x40000040000f7882 */ /* 0x000fe20000000000 */
[----:B------:R-:W-:Y:S01]  /*23e0*/  ISETP.NE.AND P0, PT, R2, 0x2, PT ;  /* 0x000000020200780c */ /* 0x000fe20003f05270 */
[----:B------:R-:W-:Y:S01]  /*23f0*/  UMOV UR11, 0x40000040 ;  /* 0x40000040000b7882 */ /* 0x000fe20000000000 */
[----:B------:R-:W-:-:S02]  /*2400*/  UMOV UR7, 0x40000040 ;  /* 0x4000004000077882 */ /* 0x000fc40000000000 */
[----:B------:R-:W-:Y:S01]  /*2410*/  SEL R2, R2, RZ, P0 ;  /* 0x000000ff02027207 */ /* 0x000fe20000000000 */
        /* <DEDUP_REMOVED lines=67> */
[-C--:B-1----:R-:W-:Y:S01]  /*2850*/  FMUL.FTZ R26, R26, R6.reuse ;  /* 0x000000061a1a7220 */ /* 0x082fe20000410000 */
[-C--:B------:R-:W-:Y:S01]  /*2860*/  FMUL.FTZ R27, R27, R6.reuse ;  /* 0x000000061b1b7220 */ /* 0x080fe20000410000 */
[-C--:B------:R-:W-:Y:S01]  /*2870*/  FMUL.FTZ R30, R30, R6.reuse ;  /* 0x000000061e1e7220 */ /* 0x080fe20000410000 */
[-C--:B------:R-:W-:Y:S01]  /*2880*/  FMUL.FTZ R31, R31, R6.reuse ;  /* 0x000000061f1f7220 */ /* 0x080fe20000410000 */
[----:B------:R-:W-:Y:S01]  /*2890*/  R2UR UR18, R4 ;  /* 0x00000000041272ca */ /* 0x000fe200000e0000 */
        /* <DEDUP_REMOVED lines=60> */
[----:B------:R-:W-:-:S05]  /*2c60*/  VIADD R5, R4, 0x80 ;  /* 0x0000008004057836 */ /* 0x000fca0000000000 */
[----:B------:R-:W-:Y:S01]  /*2c70*/  WARPGROUP.ARRIVE ;  /* 0x00000000000079c5 */ /* 0x000fe20000000000 */
[----:B------:R-:W-:Y:S01]  /*2c80*/  R2UR UR14, R5 ;  /* 0x00000000050e72ca */ /* 0x000fe200000e0000 */
[C---:B------:R-:W-:Y:S02]  /*2c90*/  VIADD R5, R4.reuse, 0x100 ;  /* 0x0000010004057836 */ /* 0x040fe40000000000 */
[----:B------:R-:W-:Y:S02]  /*2ca0*/  VIADD R4, R4, 0x180 ;  /* 0x0000018004047836 */ /* 0x000fe40000000000 */
[----:B------:R-:W-:Y:S01]  /*2cb0*/  HGMMA.64x256x16.F32.BF16 R24, gdesc[UR16].tnspB, R24, gsb0 ;  /* 0x43e00000101879f0 */ /* 0x000fe20008001818 */
[----:B------:R-:W-:Y:S02]  /*2cc0*/  R2UR UR10, R5 ;  /* 0x00000000050a72ca */ /* 0x000fe400000e0000 */
[----:B------:R-:W-:Y:S01]  /*2cd0*/  R2UR UR6, R4 ;  /* 0x00000000040672ca */ /* 0x000fe200000e0000 */
[----:B------:R-:W-:Y:S01]  /*2ce0*/  @!P1 IMAD R4, R2, 0x8, R16 ;  /* 0x0000000802049824 */ /* 0x000fe200078e0210 */
[----:B------:R-:W-:-:S03]  /*2cf0*/  SEL R5, RZ, 0x1, P0 ;  /* 0x00000001ff057807 */ /* 0x000fc60000000000 */
[----:B------:R-:W-:-:S05]  /*2d00*/  @!P1 VIADD R4, R4, 0x38860 ;  /* 0x0003886004049836 */ /* 0x000fca0000000000 */
[----:B------:R-:W-:Y:S01]  /*2d10*/  @!P1 PRMT R4, RZ, 0x654, R4 ;  /* 0x00000654ff049816 */ /* 0x000fe20000000004 */
[----:B------:R-:W-:Y:S02]  /*2d20*/  WARPGROUP.DEPBAR.LE gsb0, 0x0 ;  /* 0x00008000000079c5 */ /* 0x000fe40000010000 */
[----:B------:R-:W-:-:S12]  /*2d30*/  WARPGROUP.ARRIVE ;  /* 0x00000000000079c5 */ /* 0x000fd80000000000 */
        /* <DEDUP_REMOVED lines=8> */
[----:B------:R-:W-:Y:S01]  /*2dc0*/  HGMMA.64x256x16.F32.BF16 R24, gdesc[UR4].tnspB, R24, gsb0 ;  /* 0x43e00000041879f0 */ /* 0x000fe20008001818 */
[----:B------:R-:W-:Y:S01]  /*2dd0*/  UMOV UR6, UR20 ;  /* 0x0000001400067c82 */ /* 0x000fe20008000000 */
[----:B------:R-:W-:Y:S01]  /*2de0*/  R2UR UR7, R5 ;  /* 0x00000000050772ca */ /* 0x000fe200000e0000 */
[----:B------:R-:W-:Y:S01]  /*2df0*/  UIADD3 UR20, UR20, -0x1, URZ ;  /* 0xffffffff14147890 */ /* 0x000fe2000fffe03f */
[----:B------:R-:W-:-:S11]  /*2e00*/  ISETP.LT.AND P0, PT, R0, UR6, PT ;  /* 0x0000000600007c0c */ /* 0x000fd6000bf01270 */
[----:B------:R-:W-:Y:S01]  /*2e10*/  ULOP3.LUT UR37, UR37, UR7, URZ, 0x3c, !UPT ;  /* 0x0000000725257292 */ /* 0x000fe2000f8e3c3f */
[----:B------:R-:W-:Y:S02]  /*2e20*/  WARPGROUP.DEPBAR.LE gsb0, 0x0 ;  /* 0x00008000000079c5 */ /* 0x000fe40000010000 */
[----:B------:R-:W-:Y:S06]  /*2e30*/  BAR.ARV 0xf, 0x100 ;  /* 0x03c4000000007b1d */ /* 0x000fec0000002000 */
[----:B------:R1:W-:Y:S01]  /*2e40*/  @!P1 SYNCS.ARRIVE.TRANS64.RED.A1T0 RZ, [R4+URZ], RZ ;  /* 0x000000ff04ff99a7 */ /* 0x0003e2000810043f */
[----:B------:R-:W-:Y:S05]  /*2e50*/  @P0 BRA `(.L_x_5309) ;  /* 0xfffffff400480947 */ /* 0x000fea000383ffff */
.L_x_5308:
[----:B------:R-:W-:Y:S01]  /*2e60*/  BAR.SYNC.DEFER_BLOCKING 0xe, 0x100 ;  /* 0x0384000000007b1d */ /* 0x000fe20000010000 */
[C---:B------:R-:W-:Y:S01]  /*2e70*/  IMAD R3, R2.reuse, 0x40, R18 ;  /* 0x0000004002037824 */ /* 0x040fe200078e0212 */
[----:B------:R-:W-:Y:S01]  /*2e80*/  PLOP3.LUT P0, PT, PT, PT, PT, 0x8, 0x0 ;  /* 0x000000000000781c */ /* 0x000fe20003f0e170 */
[----:B------:R-:W-:Y:S02]  /*2e90*/  VIADD R2, R2, 0x1 ;  /* 0x0000000102027836 */ /* 0x000fe40000000000 */
[----:B------:R-:W-:Y:S02]  /*2ea0*/  IMAD R16, R3, 0x4, R16 ;  /* 0x0000000403107824 */ /* 0x000fe400078e0210 */
[----:B------:R-:W-:Y:S01]  /*2eb0*/  IMAD.MOV.U32 R19, RZ, RZ, RZ ;  /* 0x000000ffff137224 */ /* 0x000fe200078e00ff */
[----:B------:R-:W-:-:S04]  /*2ec0*/  ISETP.NE.AND P1, PT, R2, 0x2, PT ;  /* 0x000000020200780c */ /* 0x000fc80003f25270 */
[----:B01----:R-:W-:Y:S02]  /*2ed0*/  SEL R4, RZ, 0x1, P1 ;  /* 0x00000001ff047807 */ /* 0x003fe40000800000 */
[----:B------:R-:W-:Y:S02]  /*2ee0*/  SEL R2, R2, RZ, P1 ;  /* 0x000000ff02027207 */ /* 0x000fe40000800000 */
[----:B------:R-:W-:Y:S01]  /*2ef0*/  R2UR UR4, R4 ;  /* 0x00000000040472ca */ /* 0x000fe200000e0000 */
[----:B------:R-:W0:Y:S04]  /*2f00*/  LDS R3, [R16+0x38400] ;  /* 0x0384000010037984 */ /* 0x000e280000000800 */
[----:B------:R-:W1:Y:S08]  /*2f10*/  LDS R0, [R16+0x38420] ;  /* 0x0384200010007984 */ /* 0x000e700000000800 */
[----:B------:R-:W-:Y:S01]  /*2f20*/  ULOP3.LUT UR37, UR37, UR4, URZ, 0x3c, !UPT ;  /* 0x0000000425257292 */ /* 0x000fe2000f8e3c3f */
        /* <DEDUP_REMOVED lines=131> */
.L_x_5305:
[----:B------:R-:W1:Y:S01]  /*3760*/  LDC R0, c[0x0][0x448] ;  /* 0x00011200ff007b82 */ /* 0x000e620000000800 */
[----:B------:R-:W-:Y:S01]  /*3770*/  UIADD3 UR4, UR42, 0x3f, URZ ;  /* 0x0000003f2a047890 */ /* 0x000fe2000fffe03f */
[----:B0-----:R-:W-:Y:S02]  /*3780*/  IADD3 R5, R187, 0x40, -R188 ;  /* 0x00000040bb057810 */ /* 0x001fe40007ffe8bc */
[----:B-1----:R-:W-:-:S13]  /*3790*/  ISETP.NE.AND P0, PT, R0, 0x1, PT ;  /* 0x000000010000780c */ /* 0x002fda0003f05270 */
[----:B------:R-:W0:Y:S08]  /*37a0*/  @P0 LDC R0, c[0x0][0x44c] ;  /* 0x00011300ff000b82 */ /* 0x000e300000000800 */
[----:B------:R-:W1:Y:S01]  /*37b0*/  @P0 LDC R4, c[0x0][0x450] ;  /* 0x00011400ff040b82 */ /* 0x000e620000000800 */
[----:B0-----:R-:W-:-:S04]  /*37c0*/  @P0 IMAD.HI.U32 R3, R0, UR4, RZ ;  /* 0x0000000400030c27 */ /* 0x001fc8000f8e00ff */
[----:B------:R-:W-:Y:S01]  /*37d0*/  IMAD.U32 R0, RZ, RZ, UR4 ;  /* 0x00000004ff007e24 */ /* 0x000fe2000f8e00ff */
[----:B------:R-:W-:Y:S01]  /*37e0*/  UMOV UR4, URZ ;  /* 0x0000003f00047c82 */ /* 0x000fe20008000000 */
[----:B-1----:R-:W-:-:S05]  /*37f0*/  @P0 SHF.R.U32.HI R0, RZ, R4, R3 ;  /* 0x00000004ff000219 */ /* 0x002fca0000011603 */
[----:B------:R-:W-:-:S05]  /*3800*/  IMAD.IADD R0, R5, 0x1, R0 ;  /* 0x0000000105007824 */ /* 0x000fca00078e0200 */
[----:B------:R-:W-:-:S04]  /*3810*/  SHF.R.S32.HI R3, RZ, 0x1f, R0 ;  /* 0x0000001fff037819 */ /* 0x000fc80000011400 */
[----:B------:R-:W-:Y:S02]  /*3820*/  LEA.HI R3, R3, R0, RZ, 0x6 ;  /* 0x0000000003037211 */ /* 0x000fe400078f30ff */
[----:B------:R-:W-:Y:S02]  /*3830*/  LOP3.LUT R0, R195, 0xff, RZ, 0xc0, !PT ;  /* 0x000000ffc3007812 */ /* 0x000fe400078ec0ff */
[----:B------:R-:W-:Y:S02]  /*3840*/  SHF.R.S32.HI R3, RZ, 0x6, R3 ;  /* 0x00000006ff037819 */ /* 0x000fe40000011403 */
[----:B------:R-:W-:Y:S02]  /*3850*/  R2UR UR43, R0 ;  /* 0x00000000002b72ca */ /* 0x000fe400000e0000 */
[----:B------:R-:W-:-:S04]  /*3860*/  VIMNMX R6, R6, R3, PT ;  /* 0x0000000306067248 */ /* 0x000fc80003fe0100 */
[----:B------:R-:W-:-:S13]  /*3870*/  ISETP.GE.AND P0, PT, R6, 0x1, PT ;  /* 0x000000010600780c */ /* 0x000fda0003f06270 */
[----:B------:R-:W-:Y:S05]  /*3880*/  @!P0 BRA `(.L_x_5310) ;  /* 0x0000000000948947 */ /* 0x000fea0003800000 */
[----:B------:R-:W-:Y:S01]  /*3890*/  SHF.R.U32.HI R5, RZ, 0x10, R195 ;  /* 0x00000010ff057819 */ /* 0x000fe200000116c3 */
[----:B------:R-:W-:-:S03]  /*38a0*/  UMOV UR4, URZ ;  /* 0x0000003f00047c82 */ /* 0x000fc60008000000 */
[----:B------:R-:W-:-:S13]  /*38b0*/  ISETP.NE.AND P0, PT, R5, RZ, PT ;  /* 0x000000ff0500720c */ /* 0x000fda0003f05270 */
[----:B------:R-:W0:Y:S02]  /*38c0*/  @!P0 LDC R5, c[0x0][0xae8] ;  /* 0x0002ba00ff058b82 */ /* 0x000e240000000800 */
[-C--:B0-----:R-:W-:Y:S02]  /*38d0*/  IABS R0, R5.reuse ;  /* 0x0000000500007213 */ /* 0x081fe40000000000 */
[----:B------:R-:W-:Y:S02]  /*38e0*/  IABS R8, R5 ;  /* 0x0000000500087213 */ /* 0x000fe40000000000 */
[----:B------:R-:W-:Y:S02]  /*38f0*/  R2UR UR8, R0 ;  /* 0x00000000000872ca */ /* 0x000fe400000e0000 */
[C---:B------:R-:W-:Y:S02]  /*3900*/  IADD3 R0, R5.reuse, -0x1, R6 ;  /* 0xffffffff05007810 */ /* 0x040fe40007ffe006 */
[----:B------:R-:W-:-:S02]  /*3910*/  R2UR UR9, R5 ;  /* 0x00000000050972ca */ /* 0x000fc400000e0000 */
[----:B------:R-:W-:Y:S02]  /*3920*/  IABS R7, R0 ;  /* 0x0000000000077213 */ /* 0x000fe40000000000 */
[----:B------:R-:W-:Y:S02]  /*3930*/  LOP3.LUT R0, R0, R5, RZ, 0x3c, !PT ;  /* 0x0000000500007212 */ /* 0x000fe400078e3cff */
[----:B------:R-:W-:-:S03]  /*3940*/  R2UR UR7, R7 ;  /* 0x00000000070772ca */ /* 0x000fc600000e0000 */
[----:B------:R-:W0:Y:S04]  /*3950*/  I2F.RP R3, UR8 ;  /* 0x0000000800037d06 */ /* 0x000e280008209400 */
[----:B------:R-:W-:-:S06]  /*3960*/  UISETP.NE.AND UP1, UPT, UR9, URZ, UPT ;  /* 0x0000003f0900728c */ /* 0x000fcc000bf25270 */
[----:B------:R-:W-:Y:S01]  /*3970*/  PLOP3.LUT P0, PT, PT, PT, UP1, 0x80, 0x0 ;  /* 0x000000000000781c */ /* 0x000fe20003f0f018 */
        /* <DEDUP_REMOVED lines=16> */
[----:B------:R-:W-:Y:S01]  /*3a80*/  UISETP.GE.AND UP2, UPT, UR6, URZ, UPT ;  /* 0x0000003f0600728c */ /* 0x000fe2000bf46270 */
[----:B------:R-:W-:-:S08]  /*3a90*/  @!P0 R2UR UR6, R5 ;  /* 0x00000000050682ca */ /* 0x000fd000000e0000 */
[----:B------:R-:W-:-:S07]  /*3aa0*/  @UP0 UIADD3 UR5, UR5, 0x1, URZ ;  /* 0x0000000105050890 */ /* 0x000fce000fffe03f */
[----:B------:R-:W-:Y:S02]  /*3ab0*/  UMOV UR4, UR5 ;  /* 0x0000000500047c82 */ /* 0x000fe40008000000 */
[----:B------:R-:W-:Y:S02]  /*3ac0*/  @!UP2 UIADD3 UR4, -UR4, URZ, URZ ;  /* 0x0000003f0404a290 */ /* 0x000fe4000fffe13f */
[----:B------:R-:W-:-:S12]  /*3ad0*/  @!UP1 ULOP3.LUT UR4, URZ, UR6, URZ, 0x33, !UPT ;  /* 0x000000063f049292 */ /* 0x000fd8000f8e333f */
.L_x_5310:
[----:B------:R-:W-:Y:S02]  /*3ae0*/  UIMAD UR43, UR43, UR4, URZ ;  /* 0x000000042b2b72a4 */ /* 0x000fe4000f8e023f */
[----:B------:R-:W-:Y:S01]  /*3af0*/  IMAD.U32 R5, RZ, RZ, UR4 ;  /* 0x00000004ff057e24 */ /* 0x000fe2000f8e00ff */
[----:B------:R-:W-:Y:S01]  /*3b00*/  PLOP3.LUT P0, PT, PT, PT, PT, 0x80, 0x0 ;  /* 0x000000000000781c */ /* 0x000fe20003f0f070 */
[----:B------:R-:W-:Y:S01]  /*3b10*/  IMAD.MOV.U32 R3, RZ, RZ, RZ ;  /* 0x000000ffff037224 */ /* 0x000fe200078e00ff */
[----:B------:R-:W-:Y:S01]  /*3b20*/  CS2R R150, SRZ ;  /* 0x0000000000967805 */ /* 0x000fe2000001ff00 */
[----:B------:R-:W-:Y:S01]  /*3b30*/  IMAD.MOV.U32 R19, RZ, RZ, RZ ;  /* 0x000000ffff137224 */ /* 0x000fe200078e00ff */
[----:B------:R-:W-:Y:S02]  /*3b40*/  VIADDMNMX R152, R5, UR43, R6, PT ;  /* 0x0000002b05987c46 */ /* 0x000fe4000b800106 */
[----:B------:R-:W-:Y:S02]  /*3b50*/  CS2R R148, SRZ ;  /* 0x0000000000947805 */ /* 0x000fe4000001ff00 */
        /* <DEDUP_REMOVED lines=64> */
[----:B------:R-:W0:Y:S02]  /*3f60*/  SHFL.IDX PT, R0, R233, RZ, 0x1f ;  /* 0x00001fffe9007589 */ /* 0x000e2400000e0000 */
        /* <DEDUP_REMOVED lines=27> */
.L_x_5311:
        /* <DEDUP_REMOVED lines=10> */
[----:B------:R-:W0:Y:S02]  /*41c0*/  SYNCS.PHASECHK.TRANS64.TRYWAIT P1, [R16+URZ+0x38800], R5 ;  /* 0x03880005100075a7 */ /* 0x000e24000802017f */
[----:B0-----:R-:W-:Y:S05]  /*41d0*/  @!P1 BRA `(.L_x_5312) ;  /* 0x0000017400d09947 */ /* 0x001fea0003800000 */
.L_x_5506:
[----:B------:R-:W-:Y:S05]  /*41e0*/  @!P0 BRA `(.L_x_5313) ;  /* 0x0000000000048947 */ /* 0x000fea0003800000 */
[----:B------:R-:W-:Y:S01]  /*41f0*/  BPT.TRAP 0x1 ;  /* 0x000000040000795c */ /* 0x000fe20000300000 */
.L_x_5313:
[----:B------:R-:W-:Y:S02]  /*4200*/  IMAD.U32 R6, RZ, RZ, UR37 ;  /* 0x00000025ff067e24 */ /* 0x000fe4000f8e00ff */
[----:B------:R-:W-:-:S03]  /*4210*/  IMAD R9, R2, 0x8, R16 ;  /* 0x0000000802097824 */ /* 0x000fc600078e0210 */
[----:B------:R-:W-:-:S04]  /*4220*/  SHF.L.U32 R6, R6, 0x1f, RZ ;  /* 0x0000001f06067819 */ /* 0x000fc800000006ff */
[----:B------:R1:W2:Y:S01]  /*4230*/  SYNCS.PHASECHK.TRANS64.TRYWAIT P1, [R9+URZ+0x38830], R6 ;  /* 0x03883006090075a7 */ /* 0x0002a2000802017f */
[----:B------:R-:W-:Y:S05]  /*4240*/  @!P0 BRA `(.L_x_5314) ;  /* 0x0000000000048947 */ /* 0x000fea0003800000 */
[----:B------:R-:W-:Y:S01]  /*4250*/  BPT.TRAP 0x1 ;  /* 0x000000040000795c */ /* 0x000fe20000300000 */
.L_x_5314:
[----:B------:R-:W-:-:S05]  /*4260*/  VIADD R0, R16, 0x22400 ;  /* 0x0002240010007836 */ /* 0x000fca0000000000 */
[----:B------:R-:W-:-:S04]  /*4270*/  SHF.R.U32.HI R0, RZ, 0x4, R0 ;  /* 0x00000004ff007819 */ /* 0x000fc80000011600 */
[----:B------:R-:W-:Y:S01]  /*4280*/  LOP3.LUT R0, R0, 0x3fff, RZ, 0xc0, !PT ;  /* 0x00003fff00007812 */ /* 0x000fe200078ec0ff */
[----:B--2---:R-:W-:Y:S06]  /*4290*/  @P1 BRA `(.L_x_5315) ;  /* 0x0000000000081947 */ /* 0x004fec0003800000 */
[----:B------:R-:W2:Y:S02]  /*42a0*/  SYNCS.PHASECHK.TRANS64.TRYWAIT P1, [R9+URZ+0x38830], R6 ;  /* 0x03883006090075a7 */ /* 0x000ea4000802017f */
[----:B--2---:R-:W-:Y:S05]  /*42b0*/  @!P1 BRA `(.L_x_5316) ;  /* 0x0000017400ac9947 */ /* 0x004fea0003800000 */
.L_x_5315:
[----:B------:R-:W-:Y:S05]  /*42c0*/  WARPSYNC.ALL ;  /* 0x0000000000007948 */ /* 0x000fea0003800000 */
[----:B------:R-:W-:Y:S01]  /*42d0*/  LOP3.LUT R0, R0, 0x10000, RZ, 0xfc, !PT ;  /* 0x0001000000007812 */ /* 0x000fe200078efcff */
[----:B------:R-:W-:Y:S01]  /*42e0*/  VIADD R3, R16, 0x20400 ;  /* 0x0002040010037836 */ /* 0x000fe20000000000 */
[----:B------:R-:W-:-:S03]  /*42f0*/  WARPGROUP.ARRIVE ;  /* 0x00000000000079c5 */ /* 0x000fc60000000000 */
[----:B------:R-:W-:Y:S01]  /*4300*/  IMAD R4, R2, 0x200, R0 ;  /* 0x0000020002047824 */ /* 0x000fe200078e0200 */
[----:B------:R-:W-:Y:S01]  /*4310*/  UMOV UR11, 0x40000040 ;  /* 0x40000040000b7882 */ /* 0x000fe20000000000 */
[----:B------:R-:W-:Y:S01]  /*4320*/  UMOV UR9, 0x40000040 ;  /* 0x4000004000097882 */ /* 0x000fe20000000000 */
[----:B------:R-:W-:Y:S01]  /*4330*/  SHF.R.U32.HI R3, RZ, 0x4, R3 ;  /* 0x00000004ff037819 */ /* 0x000fe20000011603 */
[----:B------:R-:W-:Y:S01]  /*4340*/  UMOV UR15, 0x40000040 ;  /* 0x40000040000f7882 */ /* 0x000fe20000000000 */
[----:B------:R-:W-:Y:S01]  /*4350*/  R2UR UR10, R4 ;  /* 0x00000000040a72ca */ /* 0x000fe200000e0000 */
[----:B------:R-:W-:Y:S01]  /*4360*/  UMOV UR13, 0x40000040 ;  /* 0x40000040000d7882 */ /* 0x000fe20000000000 */
[----:B------:R-:W-:Y:S01]  /*4370*/  LOP3.LUT R3, R3, 0x3fff, RZ, 0xc0, !PT ;  /* 0x00003fff03037812 */ /* 0x000fe200078ec0ff */
[----:B------:R-:W-:Y:S01]  /*4380*/  UMOV UR19, 0x40000040 ;  /* 0x4000004000137882 */ /* 0x000fe20000000000 */
[----:B------:R-:W-:Y:S01]  /*4390*/  UMOV UR17, 0x40000040 ;  /* 0x4000004000117882 */ /* 0x000fe20000000000 */
[----:B------:R-:W-:Y:S01]  /*43a0*/  UMOV UR23, 0x40000040 ;  /* 0x4000004000177882 */ /* 0x000fe20000000000 */
[----:B------:R-:W-:Y:S01]  /*43b0*/  LOP3.LUT R3, R3, 0x10000, RZ, 0xfc, !PT ;  /* 0x0001000003037812 */ /* 0x000fe200078efcff */
[----:B------:R-:W-:-:S03]  /*43c0*/  UMOV UR21, 0x40000040 ;  /* 0x4000004000157882 */ /* 0x000fc60000000000 */
[C---:B------:R-:W-:Y:S01]  /*43d0*/  R2UR UR8, R3.reuse ;  /* 0x00000000030872ca */ /* 0x040fe200000e0000 */
[C---:B------:R-:W-:Y:S02]  /*43e0*/  VIADD R4, R3.reuse, 0x2 ;  /* 0x0000000203047836 */ /* 0x040fe40000000000 */
[----:B------:R-:W-:Y:S02]  /*43f0*/  UIADD3 UR14, UR10, 0x2, URZ ;  /* 0x000000020a0e7890 */ /* 0x000fe4000fffe03f */
[----:B------:R-:W-:Y:S01]  /*4400*/  UIADD3 UR18, UR10, 0x4, URZ ;  /* 0x000000040a127890 */ /* 0x000fe2000fffe03f */
[----:B------:R-:W-:Y:S01]  /*4410*/  R2UR UR12, R4 ;  /* 0x00000000040c72ca */ /* 0x000fe200000e0000 */
[C---:B------:R-:W-:Y:S01]  /*4420*/  VIADD R4, R3.reuse, 0x4 ;  /* 0x0000000403047836 */ /* 0x040fe20000000000 */
[----:B------:R-:W-:Y:S01]  /*4430*/  UIADD3 UR22, UR10, 0x6, URZ ;  /* 0x000000060a167890 */ /* 0x000fe2000fffe03f */
[----:B------:R-:W-:-:S03]  /*4440*/  VIADD R3, R3, 0x6 ;  /* 0x0000000603037836 */ /* 0x000fc60000000000 */
[----:B------:R-:W-:Y:S01]  /*4450*/  R2UR UR16, R4 ;  /* 0x00000000041072ca */ /* 0x000fe200000e0000 */
[----:B------:R-:W-:Y:S01]  /*4460*/  HGMMA.64x64x16.F32.BF16 R24, gdesc[UR8], RZ, !UPT, gsb0 ;  /* 0x00e00000081879f0 */ /* 0x000fe2000c0018ff */
[----:B------:R-:W-:Y:S02]  /*4470*/  R2UR UR20, R3 ;  /* 0x00000000031472ca */ /* 0x000fe400000e0000 */
        /* <DEDUP_REMOVED lines=10> */
[----:B------:R-:W3:Y:S02]  /*4520*/  SYNCS.PHASECHK.TRANS64.TRYWAIT P1, [R16+URZ+0x38810], R5 ;  /* 0x03881005100075a7 */ /* 0x000ee4000802017f */
[----:B---3--:R-:W-:Y:S05]  /*4530*/  @!P1 BRA `(.L_x_5317) ;  /* 0x0000017400209947 */ /* 0x008fea0003800000 */
.L_x_5507:
[----:B------:R-:W-:Y:S05]  /*4540*/  @!P0 BRA `(.L_x_5318) ;  /* 0x0000000000048947 */ /* 0x000fea0003800000 */
[----:B------:R-:W-:Y:S01]  /*4550*/  BPT.TRAP 0x1 ;  /* 0x000000040000795c */ /* 0x000fe20000300000 */
.L_x_5318:
[----:B------:R4:W0:Y:S01]  /*4560*/  SYNCS.PHASECHK.TRANS64.TRYWAIT P1, [R9+URZ+0x38850], R6 ;  /* 0x03885006090075a7 */ /* 0x000822000802017f */
[----:B------:R-:W-:Y:S05]  /*4570*/  @!P0 BRA `(.L_x_5319) ;  /* 0x0000000000048947 */ /* 0x000fea0003800000 */
[----:B------:R-:W-:Y:S01]  /*4580*/  BPT.TRAP 0x1 ;  /* 0x000000040000795c */ /* 0x000fe20000300000 */
.L_x_5319:
[C---:B------:R-:W-:Y:S02]  /*4590*/  VIADD R3, R16.reuse, 0x400 ;  /* 0x0000040010037836 */ /* 0x040fe40000000000 */
[----:B------:R-:W-:-:S03]  /*45a0*/  VIADD R4, R16, 0x26400 ;  /* 0x0002640010047836 */ /* 0x000fc60000000000 */
[----:B------:R-:W-:Y:S02]  /*45b0*/  SHF.R.U32.HI R3, RZ, 0x4, R3 ;  /* 0x00000004ff037819 */ /* 0x000fe40000011603 */
[----:B------:R-:W-:Y:S02]  /*45c0*/  SHF.R.U32.HI R4, RZ, 0x4, R4 ;  /* 0x00000004ff047819 */ /* 0x000fe40000011604 */
[----:B------:R-:W-:Y:S02]  /*45d0*/  LOP3.LUT R3, R3, 0x3fff, RZ, 0xc0, !PT ;  /* 0x00003fff03037812 */ /* 0x000fe400078ec0ff */
[----:B------:R-:W-:Y:S02]  /*45e0*/  LOP3.LUT R4, R4, 0x3fff, RZ, 0xc0, !PT ;  /* 0x00003fff04047812 */ /* 0x000fe400078ec0ff */
[----:B------:R-:W-:Y:S02]  /*45f0*/  LOP3.LUT R3, R3, 0x10000, RZ, 0xfc, !PT ;  /* 0x0001000003037812 */ /* 0x000fe400078efcff */
[----:B------:R-:W-:-:S03]  /*4600*/  LOP3.LUT R4, R4, 0x10000, RZ, 0xfc, !PT ;  /* 0x0001000004047812 */ /* 0x000fc600078efcff */
[----:B0--3--:R-:W-:Y:S01]  /*4610*/  IMAD R5, R2, 0x1000, R3 ;  /* 0x0000100002057824 */ /* 0x009fe200078e0203 */
[----:B------:R-:W-:Y:S06]  /*4620*/  @P1 BRA `(.L_x_5320) ;  /* 0x0000000000081947 */ /* 0x000fec0003800000 */
[----:B------:R-:W0:Y:S02]  /*4630*/  SYNCS.PHASECHK.TRANS64.TRYWAIT P1, [R9+URZ+0x38850], R6 ;  /* 0x03885006090075a7 */ /* 0x000e24000802017f */
[----:B0-----:R-:W-:Y:S05]  /*4640*/  @!P1 BRA `(.L_x_5321) ;  /* 0x0000017000f09947 */ /* 0x001fea0003800000 */
.L_x_5320:
[C---:B------:R-:W-:Y:S01]  /*4650*/  R2UR UR24, R4.reuse ;  /* 0x00000000041872ca */ /* 0x040fe200000e0000 */
[----:B------:R-:W-:Y:S01]  /*4660*/  WARPGROUP.ARRIVE ;  /* 0x00000000000079c5 */ /* 0x000fe20000000000 */
[C---:B------:R-:W-:Y:S01]  /*4670*/  R2UR UR26, R5.reuse ;  /* 0x00000000051a72ca */ /* 0x040fe200000e0000 */
[----:B------:R-:W-:Y:S01]  /*4680*/  UMOV UR25, 0x40000040 ;  /* 0x4000004000197882 */ /* 0x000fe20000000000 */
[----:B------:R-:W-:Y:S01]  /*4690*/  UMOV UR27, 0x40000040 ;  /* 0x40000040001b7882 */ /* 0x000fe20000000000 */
[C---:B------:R-:W-:Y:S01]  /*46a0*/  VIADD R7, R4.reuse, 0x2 ;  /* 0x0000000204077836 */ /* 0x040fe20000000000 */
[----:B------:R-:W-:Y:S01]  /*46b0*/  UMOV UR5, 0x40000040 ;  /* 0x4000004000057882 */ /* 0x000fe20000000000 */
[----:B012-4-:R-:W-:Y:S01]  /*46c0*/  VIADD R6, R5, 0x2 ;  /* 0x0000000205067836 */ /* 0x017fe20000000000 */
[----:B------:R-:W-:Y:S01]  /*46d0*/  UMOV UR7, 0x40000040 ;  /* 0x4000004000077882 */ /* 0x000fe20000000000 */
[----:B------:R-:W0:Y:S01]  /*46e0*/  S2R R8, SR_TID.X ;  /* 0x0000000000087919 */ /* 0x000e220000002100 */
[----:B------:R-:W-:Y:S01]  /*46f0*/  R2UR UR4, R7 ;  /* 0x00000000070472ca */ /* 0x000fe200000e0000 */
[----:B------:R-:W-:Y:S01]  /*4700*/  VIADD R7, R4, 0x4 ;  /* 0x0000000404077836 */ /* 0x000fe20000000000 */
[----:B------:R-:W-:Y:S01]  /*4710*/  R2UR UR6, R6 ;  /* 0x00000000060672ca */ /* 0x000fe200000e0000 */
[C---:B------:R-:W-:Y:S01]  /*4720*/  VIADD R6, R5.reuse, 0x4 ;  /* 0x0000000405067836 */ /* 0x040fe20000000000 */
[----:B------:R-:W1:Y:S01]  /*4730*/  S2R R56, SR_TID.X ;  /* 0x0000000000387919 */ /* 0x000e620000002100 */
[----:B------:R-:W-:Y:S01]  /*4740*/  HGMMA.64x64x16.F32.BF16 R24, gdesc[UR24], R24, gsb0 ;  /* 0x00e00000181879f0 */ /* 0x000fe20008001818 */
[----:B------:R-:W-:Y:S01]  /*4750*/  VIADD R11, R5, 0x800 ;  /* 0x00000800050b7836 */ /* 0x000fe20000000000 */
[----:B------:R-:W-:Y:S01]  /*4760*/  UMOV UR15, 0x40000040 ;  /* 0x40000040000f7882 */ /* 0x000fe20000000000 */
[----:B------:R-:W-:Y:S01]  /*4770*/  UMOV UR11, 0x40000040 ;  /* 0x40000040000b7882 */ /* 0x000fe20000000000 */
[----:B0-----:R-:W-:-:S02]  /*4780*/  SHF.R.U32.HI R8, RZ, 0x7, R8 ;  /* 0x00000007ff087819 */ /* 0x001fc40000011608 */
[----:B-1----:R-:W-:Y:S01]  /*4790*/  LOP3.LUT R56, R56, 0x7f, RZ, 0xc0, !PT ;  /* 0x0000007f38387812 */ /* 0x002fe200078ec0ff */
        /* <DEDUP_REMOVED lines=124> */
[----:B------:R-:W0:Y:S01]  /*4f60*/  SHFL.IDX PT, R6, R8, RZ, 0x1f ;  /* 0x00001fff08067589 */ /* 0x000e2200000e0000 */
[----:B------:R-:W-:Y:S01]  /*4f70*/  VIADD R7, R4, 0x800 ;  /* 0x0000080004077836 */ /* 0x000fe20000000000 */
[----:B0-----:R-:W-:-:S04]  /*4f80*/  ISETP.GT.AND P1, PT, R6, 0x7f, PT ;  /* 0x0000007f0600780c */ /* 0x001fc80003f24270 */
[----:B------:R-:W-:-:S05]  /*4f90*/  SEL R6, RZ, 0x2, !P1 ;  /* 0x00000002ff067807 */ /* 0x000fca0004800000 */
[C---:B------:R-:W-:Y:S02]  /*4fa0*/  IMAD.IADD R8, R6.reuse, 0x1, R7 ;  /* 0x0000000106087824 */ /* 0x040fe400078e0207 */
        /* <DEDUP_REMOVED lines=12> */
[----:B------:R-:W-:Y:S02]  /*5070*/  IMAD.IADD R13, R11, 0x1, R8 ;  /* 0x000000010b0d7824 */ /* 0x000fe400078e0208 */
[--C-:B------:R-:W-:Y:S02]  /*5080*/  IMAD.IADD R7, R7, 0x1, R10.reuse ;  /* 0x0000000107077824 */ /* 0x100fe400078e020a */
        /* <DEDUP_REMOVED lines=42> */
[----:B------:R-:W-:Y:S02]  /*5330*/  IMAD.IADD R13, R8, 0x1, R11 ;  /* 0x00000001080d7824 */ /* 0x000fe400078e020b */
        /* <DEDUP_REMOVED lines=53> */
[----:B------:R-:W-:Y:S01]  /*5690*/  IMAD.MOV.U32 R13, RZ, RZ, 0x40 ;  /* 0x00000040ff0d7424 */ /* 0x000fe200078e00ff */
        /* <DEDUP_REMOVED lines=65> */
[----:B------:R-:W0:Y:S02]  /*5ab0*/  LDC R5, c[0x0][0x448] ;  /* 0x00011200ff057b82 */ /* 0x000e240000000800 */
[----:B0-----:R-:W-:Y:S01]  /*5ac0*/  ISETP.NE.AND P1, PT, R5, 0x1, PT ;  /* 0x000000010500780c */ /* 0x001fe20003f25270 */
[----:B------:R-:W-:-:S04]  /*5ad0*/  VIADD R5, R190, UR42 ;  /* 0x0000002abe057c36 */ /* 0x000fc80008000000 */
[----:B------:R-:W-:-:S08]  /*5ae0*/  IMAD.MOV.U32 R8, RZ, RZ, R5 ;  /* 0x000000ffff087224 */ /* 0x000fd000078e0005 */
[----:B------:R-:W0:Y:S08]  /*5af0*/  @P1 LDC R6, c[0x0][0x44c] ;  /* 0x00011300ff061b82 */ /* 0x000e300000000800 */
[----:B------:R-:W1:Y:S01]  /*5b00*/  @P1 LDC R7, c[0x0][0x450] ;  /* 0x00011400ff071b82 */ /* 0x000e620000000800 */
[----:B0-----:R-:W-:-:S05]  /*5b10*/  @P1 IMAD.HI.U32 R6, R5, R6, RZ ;  /* 0x0000000605061227 */ /* 0x001fca00078e00ff */
[----:B-1----:R-:W-:Y:S01]  /*5b20*/  @P1 SHF.R.U32.HI R8, RZ, R7, R6 ;  /* 0x00000007ff081219 */ /* 0x002fe20000011606 */
[C---:B------:R-:W-:Y:S01]  /*5b30*/  IMAD R6, R152.reuse, -0x40, R13 ;  /* 0xffffffc098067824 */ /* 0x040fe200078e020d */
[----:B------:R-:W-:Y:S02]  /*5b40*/  WARPGROUP.DEPBAR.LE gsb0, 0x0 ;  /* 0x00008000000079c5 */ /* 0x000fe40000010000 */
[----:B------:R-:W-:Y:S01]  /*5b50*/  WARPGROUP.ARRIVE ;  /* 0x00000000000079c5 */ /* 0x000fe20000000000 */
[----:B------:R-:W0:Y:S01]  /*5b60*/  SHFL.IDX PT, R7, R8, RZ, 0x1c1f ;  /* 0x001c1fff08077589 */ /* 0x000e2200000e0000 */
[----:B------:R-:W-:Y:S01]  /*5b70*/  IADD3 R5, R187, 0x1, R6 ;  /* 0x00000001bb057810 */ /* 0x000fe20007ffe006 */
[----:B------:R-:W-:Y:S01]  /*5b80*/  VIADD R152, R152, 0xfffffffe ;  /* 0xfffffffe98987836 */ /* 0x000fe20000000000 */
[----:B------:R-:W-:Y:S01]  /*5b90*/  IADD3 R21, -R189, R6, R187 ;  /* 0x00000006bd157210 */ /* 0x000fe20007ffe1bb */
[----:B------:R-:W1:Y:S01]  /*5ba0*/  SHFL.IDX PT, R8, R8, 0x1, 0x1c1f ;  /* 0x003c1f0008087f89 */ /* 0x000e6200000e0000 */
[----:B------:R-:W-:Y:S01]  /*5bb0*/  HGMMA.64x64x16.F32.BF16 R24, gdesc[UR4], R24, gsb0 ;  /* 0x00e00000041879f0 */ /* 0x000fe20008001818 */
[----:B------:R-:W-:Y:S01]  /*5bc0*/  ULDC UR4, c[0x0][0xad0] ;  /* 0x0002b40000047ab9 */ /* 0x000fe20000000800 */
[----:B------:R-:W-:Y:S01]  /*5bd0*/  R2UR UR7, R152 ;  /* 0x00000000980772ca */ /* 0x000fe200000e0000 */
[----:B------:R-:W-:-:S02]  /*5be0*/  WARPGROUP.DEPBAR.LE gsb0, 0x0 ;  /* 0x00008000000079c5 */ /* 0x000fc40000010000 */
        /* <DEDUP_REMOVED lines=12> */
[----:B------:R0:W4:Y:S01]  /*5cb0*/  MUFU.TANH R15, R25 ;  /* 0x00000019000f7308 */ /* 0x0001220000002400 */
[----:B--2---:R-:W-:Y:S01]  /*5cc0*/  IADD3 R24, -R188, R5, -R189 ;  /* 0x00000005bc187210 */ /* 0x004fe20007ffe9bd */
[----:B------:R-:W-:Y:S01]  /*5cd0*/  FMUL.FTZ R45, R45, UR4 ;  /* 0x000000042d2d7c20 */ /* 0x000fe20008410000 */
[----:B------:R-:W-:Y:S01]  /*5ce0*/  FMUL.FTZ R48, R48, UR4 ;  /* 0x0000000430307c20 */ /* 0x000fe20008410000 */
[----:B------:R-:W-:Y:S01]  /*5cf0*/  FMUL.FTZ R49, R49, UR4 ;  /* 0x0000000431317c20 */ /* 0x000fe20008410000 */
[----:B------:R-:W-:Y:S01]  /*5d00*/  FMUL.FTZ R52, R52, UR4 ;  /* 0x0000000434347c20 */ /* 0x000fe20008410000 */
[----:B------:R-:W-:Y:S01]  /*5d10*/  FMUL.FTZ R53, R53, UR4 ;  /* 0x0000000435357c20 */ /* 0x000fe20008410000 */
[----:B------:R-:W-:Y:S01]  /*5d20*/  FMUL.FTZ R26, R26, UR4 ;  /* 0x000000041a1a7c20 */ /* 0x000fe20008410000 */
[----:B------:R3:W2:Y:S01]  /*5d30*/  MUFU.TANH R11, R28 ;  /* 0x0000001c000b7308 */ /* 0x0006a20000002400 */
[--C-:B0-----:R-:W-:Y:S01]  /*5d40*/  VIADDMNMX R25, R7, R24, R21.reuse, PT ;  /* 0x0000001807197246 */ /* 0x101fe20003800115 */
[----:B------:R-:W-:Y:S01]  /*5d50*/  FMUL.FTZ R31, R31, UR4 ;  /* 0x000000041f1f7c20 */ /* 0x000fe20008410000 */
[----:B------:R-:W-:Y:S01]  /*5d60*/  FMUL.FTZ R27, R27, UR4 ;  /* 0x000000041b1b7c20 */ /* 0x000fe20008410000 */
[----:B------:R-:W-:Y:S01]  /*5d70*/  FMUL.FTZ R30, R30, UR4 ;  /* 0x000000041e1e7c20 */ /* 0x000fe20008410000 */
[C---:B------:R-:W-:Y:S01]  /*5d80*/  ISETP.GT.AND P2, PT, R25.reuse, RZ, PT ;  /* 0x000000ff1900720c */ /* 0x040fe20003f44270 */
[----:B------:R-:W-:Y:S01]  /*5d90*/  FMUL.FTZ R34, R34, UR4 ;  /* 0x0000000422227c20 */ /* 0x000fe20008410000 */
[C---:B------:R-:W-:Y:S01]  /*5da0*/  ISETP.GT.AND P3, PT, R25.reuse, 0x1, PT ;  /* 0x000000011900780c */ /* 0x040fe20003f64270 */
[----:B------:R-:W0:Y:S01]  /*5db0*/  MUFU.TANH R29, R29 ;  /* 0x0000001d001d7308 */ /* 0x000e220000002400 */
[----:B------:R-:W-:Y:S01]  /*5dc0*/  ISETP.GT.AND P4, PT, R25, 0x8, PT ;  /* 0x000000081900780c */ /* 0x000fe20003f84270 */
[----:B------:R-:W-:Y:S01]  /*5dd0*/  FMUL.FTZ R35, R35, UR4 ;  /* 0x0000000423237c20 */ /* 0x000fe20008410000 */
[----:B---3--:R-:W-:Y:S01]  /*5de0*/  FSEL R28, R10, -INF , P2 ;  /* 0xff8000000a1c7808 */ /* 0x008fe20001000000 */
[----:B------:R-:W-:Y:S01]  /*5df0*/  FMUL.FTZ R38, R38, UR4 ;  /* 0x0000000426267c20 */ /* 0x000fe20008410000 */
[----:B----4-:R-:W-:Y:S01]  /*5e00*/  FSEL R15, R15, -INF , P3 ;  /* 0xff8000000f0f7808 */ /* 0x010fe20001800000 */
[----:B------:R-:W-:Y:S01]  /*5e10*/  FMUL.FTZ R39, R39, UR4 ;  /* 0x0000000427277c20 */ /* 0x000fe20008410000 */
[----:B------:R-:W-:Y:S01]  /*5e20*/  ISETP.GT.AND P2, PT, R25, 0x9, PT ;  /* 0x000000091900780c */ /* 0x000fe20003f44270 */
[----:B------:R-:W3:Y:S01]  /*5e30*/  MUFU.TANH R32, R32 ;  /* 0x0000002000207308 */ /* 0x000ee20000002400 */
[----:B--2---:R-:W-:Y:S01]  /*5e40*/  FSEL R7, R11, -INF , P4 ;  /* 0xff8000000b077808 */ /* 0x004fe20002000000 */
[----:B------:R-:W-:Y:S01]  /*5e50*/  FMUL.FTZ R42, R42, UR4 ;  /* 0x000000042a2a7c20 */ /* 0x000fe20008410000 */
[----:B------:R-:W-:Y:S01]  /*5e60*/  FMNMX.FTZ R10, R28, R15, !PT ;  /* 0x0000000f1c0a7209 */ /* 0x000fe20007810000 */
[----:B------:R-:W-:Y:S01]  /*5e70*/  FMUL.FTZ R43, R43, UR4 ;  /* 0x000000042b2b7c20 */ /* 0x000fe20008410000 */
[----:B------:R-:W-:Y:S01]  /*5e80*/  ISETP.GT.AND P3, PT, R25, 0x10, PT ;  /* 0x000000101900780c */ /* 0x000fe20003f64270 */
[----:B------:R-:W-:Y:S01]  /*5e90*/  FMUL.FTZ R46, R46, UR4 ;  /* 0x000000042e2e7c20 */ /* 0x000fe20008410000 */
[----:B------:R-:W-:Y:S01]  /*5ea0*/  FMNMX.FTZ R11, R7, R10, !PT ;  /* 0x0000000a070b7209 */ /* 0x000fe20007810000 */
[----:B------:R-:W2:Y:S01]  /*5eb0*/  MUFU.TANH R33, R33 ;  /* 0x0000002100217308 */ /* 0x000ea20000002400 */
[----:B0-----:R-:W-:Y:S01]  /*5ec0*/  FSEL R6, R29, -INF , P2 ;  /* 0xff8000001d067808 */ /* 0x001fe20001000000 */
[----:B------:R-:W-:Y:S01]  /*5ed0*/  FMUL.FTZ R47, R47, UR4 ;  /* 0x000000042f2f7c20 */ /* 0x000fe20008410000 */
[----:B------:R-:W-:Y:S01]  /*5ee0*/  ISETP.GT.AND P2, PT, R25, 0x11, PT ;  /* 0x000000111900780c */ /* 0x000fe20003f44270 */
[----:B------:R-:W-:Y:S01]  /*5ef0*/  FMUL.FTZ R50, R50, UR4 ;  /* 0x0000000432327c20 */ /* 0x000fe20008410000 */
[----:B------:R-:W-:Y:S01]  /*5f00*/  FMNMX.FTZ R12, R6, R11, !PT ;  /* 0x0000000b060c7209 */ /* 0x000fe20007810000 */
[----:B------:R-:W-:Y:S01]  /*5f10*/  FMUL.FTZ R51, R51, UR4 ;  /* 0x0000000433337c20 */ /* 0x000fe20008410000 */
[----:B-1----:R-:W-:Y:S01]  /*5f20*/  VIADDMNMX R21, R8, R24, R21, PT ;  /* 0x0000001808157246 */ /* 0x002fe20003800115 */
[----:B------:R-:W0:Y:S01]  /*5f30*/  MUFU.TANH R36, R36 ;  /* 0x0000002400247308 */ /* 0x000e220000002400 */
[----:B---3--:R-:W-:Y:S01]  /*5f40*/  FSEL R5, R32, -INF , P3 ;  /* 0xff80000020057808 */ /* 0x008fe20001800000 */
[----:B------:R-:W-:Y:S01]  /*5f50*/  FMUL.FTZ R54, R54, UR4 ;  /* 0x0000000436367c20 */ /* 0x000fe20008410000 */
[----:B------:R-:W-:Y:S01]  /*5f60*/  ISETP.GT.AND P3, PT, R25, 0x18, PT ;  /* 0x000000181900780c */ /* 0x000fe20003f64270 */
[----:B------:R-:W-:Y:S01]  /*5f70*/  FMUL.FTZ R55, R55, UR4 ;  /* 0x0000000437377c20 */ /* 0x000fe20008410000 */
[----:B------:R-:W-:Y:S01]  /*5f80*/  FMNMX.FTZ R13, R5, R12, !PT ;  /* 0x0000000c050d7209 */ /* 0x000fe20007810000 */
[----:B------:R-:W-:Y:S01]  /*5f90*/  ULDC UR4, c[0x0][0xa80] ;  /* 0x0002a00000047ab9 */ /* 0x000fe20000000800 */
[----:B------:R-:W-:Y:S01]  /*5fa0*/  ISETP.GT.AND P4, PT, R21, 0x8, PT ;  /* 0x000000081500780c */ /* 0x000fe20003f84270 */
[----:B------:R-:W1:Y:S01]  /*5fb0*/  MUFU.TANH R14, R37 ;  /* 0x00000025000e7308 */ /* 0x000e620000002400 */
[----:B--2---:R-:W-:-:S02]  /*5fc0*/  FSEL R10, R33, -INF , P2 ;  /* 0xff800000210a7808 */ /* 0x004fc40001000000 */
[----:B------:R-:W-:Y:S02]  /*5fd0*/  ISETP.GT.AND P2, PT, R25, 0x19, PT ;  /* 0x000000191900780c */ /* 0x000fe40003f44270 */
[----:B------:R-:W-:Y:S02]  /*5fe0*/  FMNMX.FTZ R12, R10, R13, !PT ;  /* 0x0000000d0a0c7209 */ /* 0x000fe40007810000 */
[----:B------:R-:W-:Y:S01]  /*5ff0*/  ISETP.GT.AND P5, PT, R21, 0x28, PT ;  /* 0x000000281500780c */ /* 0x000fe20003fa4270 */
[----:B------:R-:W2:Y:S01]  /*6000*/  MUFU.TANH R40, R40 ;  /* 0x0000002800287308 */ /* 0x000ea20000002400 */
[----:B0-----:R-:W-:Y:S02]  /*6010*/  FSEL R11, R36, -INF , P3 ;  /* 0xff800000240b7808 */ /* 0x001fe40001800000 */
[----:B------:R-:W-:Y:S02]  /*6020*/  ISETP.GT.AND P3, PT, R25, 0x20, PT ;  /* 0x000000201900780c */ /* 0x000fe40003f64270 */
[----:B------:R-:W-:-:S03]  /*6030*/  FMNMX.FTZ R29, R11, R12, !PT ;  /* 0x0000000c0b1d7209 */ /* 0x000fc60007810000 */
[----:B------:R-:W0:Y:S01]  /*6040*/  MUFU.TANH R41, R41 ;  /* 0x0000002900297308 */ /* 0x000e220000002400 */
        /* <DEDUP_REMOVED lines=8> */
[----:B0-----:R-:W-:Y:S02]  /*60d0*/  FSEL R12, R41, -INF , P2 ;  /* 0xff800000290c7808 */ /* 0x001fe40001000000 */
[----:B------:R-:W-:Y:S02]  /*60e0*/  ISETP.GT.AND P2, PT, R25, 0x29, PT ;  /* 0x000000291900780c */ /* 0x000fe40003f44270 */
[----:B------:R-:W-:-:S03]  /*60f0*/  FMNMX.FTZ R33, R12, R29, !PT ;  /* 0x0000001d0c217209 */ /* 0x000fc60007810000 */
[----:B------:R0:W3:Y:S01]  /*6100*/  MUFU.TANH R32, R48 ;  /* 0x0000003000207308 */ /* 0x0000e20000002400 */
[----:B-1----:R-:W-:Y:S02]  /*6110*/  FSEL R20, R44, -INF , P3 ;  /* 0xff8000002c147808 */ /* 0x002fe40001800000 */
[----:B------:R-:W-:Y:S02]  /*6120*/  ISETP.GT.AND P3, PT, R25, 0x30, PT ;  /* 0x000000301900780c */ /* 0x000fe40003f64270 */
[----:B------:R-:W-:-:S03]  /*6130*/  FMNMX.FTZ R36, R20, R33, !PT ;  /* 0x0000002114247209 */ /* 0x000fc60007810000 */
[----:B------:R-:W1:Y:S01]  /*6140*/  MUFU.TANH R49, R49 ;  /* 0x0000003100317308 */ /* 0x000e620000002400 */
[----:B--2---:R-:W-:Y:S01]  /*6150*/  FSEL R29, R45, -INF , P2 ;  /* 0xff8000002d1d7808 */ /* 0x004fe20001000000 */
[----:B0-----:R-:W-:Y:S01]  /*6160*/  IMAD.U32 R48, RZ, RZ, UR42 ;  /* 0x0000002aff307e24 */ /* 0x001fe2000f8e00ff */
[----:B------:R-:W-:Y:S02]  /*6170*/  ISETP.GT.AND P2, PT, R25, 0x31, PT ;  /* 0x000000311900780c */ /* 0x000fe40003f44270 */
[----:B------:R-:W-:-:S03]  /*6180*/  FMNMX.FTZ R37, R29, R36, !PT ;  /* 0x000000241d257209 */ /* 0x000fc60007810000 */
[----:B------:R-:W0:Y:S01]  /*6190*/  MUFU.TANH R52, R52 ;  /* 0x0000003400347308 */ /* 0x000e220000002400 */
[----:B---3--:R-:W-:Y:S02]  /*61a0*/  FSEL R32, R32, -INF , P3 ;  /* 0xff80000020207808 */ /* 0x008fe40001800000 */
[----:B------:R-:W-:Y:S02]  /*61b0*/  ISETP.GT.AND P3, PT, R25, 0x38, PT ;  /* 0x000000381900780c */ /* 0x000fe40003f64270 */
[----:B------:R-:W-:-:S03]  /*61c0*/  FMNMX.FTZ R36, R32, R37, !PT ;  /* 0x0000002520247209 */ /* 0x000fc60007810000 */
[----:B------:R-:W2:Y:S01]  /*61d0*/  MUFU.TANH R53, R53 ;  /* 0x0000003500357308 */ /* 0x000ea20000002400 */
[----:B-1----:R-:W-:Y:S02]  /*61e0*/  FSEL R33, R49, -INF , P2 ;  /* 0xff80000031217808 */ /* 0x002fe40001000000 */
[----:B------:R-:W-:Y:S02]  /*61f0*/  ISETP.GT.AND P2, PT, R25, 0x39, PT ;  /* 0x000000391900780c */ /* 0x000fe40003f44270 */
[----:B------:R-:W-:-:S03]  /*6200*/  FMNMX.FTZ R40, R33, R36, !PT ;  /* 0x0000002421287209 */ /* 0x000fc60007810000 */
[----:B------:R-:W1:Y:S01]  /*6210*/  MUFU.TANH R41, R26 ;  /* 0x0000001a00297308 */ /* 0x000e620000002400 */
[----:B0-----:R-:W-:Y:S02]  /*6220*/  FSEL R25, R52, -INF , P3 ;  /* 0xff80000034197808 */ /* 0x001fe40001800000 */
[----:B------:R-:W-:Y:S02]  /*6230*/  ISETP.GT.AND P3, PT, R21, 0x1, PT ;  /* 0x000000011500780c */ /* 0x000fe40003f64270 */
[----:B------:R-:W-:-:S03]  /*6240*/  FMNMX.FTZ R37, R25, R40, !PT ;  /* 0x0000002819257209 */ /* 0x000fc60007810000 */
[----:B------:R-:W-:Y:S01]  /*6250*/  MUFU.TANH R40, R31 ;  /* 0x0000001f00287308 */ /* 0x000fe20000002400 */
[----:B--2---:R-:W-:Y:S02]  /*6260*/  FSEL R36, R53, -INF , P2 ;  /* 0xff80000035247808 */ /* 0x004fe40001000000 */
[----:B------:R-:W-:Y:S02]  /*6270*/  ISETP.GT.AND P2, PT, R21, RZ, PT ;  /* 0x000000ff1500720c */ /* 0x000fe40003f44270 */
[----:B------:R-:W-:-:S03]  /*6280*/  FMNMX.FTZ R37, R36, R37, !PT ;  /* 0x0000002524257209 */ /* 0x000fc60007810000 */
[----:B------:R-:W0:Y:S01]  /*6290*/  MUFU.TANH R27, R27 ;  /* 0x0000001b001b7308 */ /* 0x000e220000002400 */
[----:B-1----:R-:W-:Y:S01]  /*62a0*/  FSEL R24, R41, -INF , P2 ;  /* 0xff80000029187808 */ /* 0x002fe20001000000 */
[----:B------:R-:W1:Y:S01]  /*62b0*/  SHFL.BFLY PT, R26, R37, 0x2, 0x1f ;  /* 0x0c401f00251a7f89 */ /* 0x000e6200000e0000 */
[----:B------:R-:W-:-:S05]  /*62c0*/  ISETP.GT.AND P2, PT, R21, 0x9, PT ;  /* 0x000000091500780c */ /* 0x000fca0003f44270 */
[----:B------:R-:W2:Y:S08]  /*62d0*/  MUFU.TANH R30, R30 ;  /* 0x0000001e001e7308 */ /* 0x000eb00000002400 */
[----:B------:R-:W3:Y:S01]  /*62e0*/  MUFU.TANH R34, R34 ;  /* 0x0000002200227308 */ /* 0x000ee20000002400 */
[----:B0-----:R-:W-:Y:S02]  /*62f0*/  FSEL R27, R27, -INF , P3 ;  /* 0xff8000001b1b7808 */ /* 0x001fe40001800000 */
[----:B------:R-:W-:-:S05]  /*6300*/  ISETP.GT.AND P3, PT, R21, 0x10, PT ;  /* 0x000000101500780c */ /* 0x000fca0003f64270 */
[----:B------:R0:W4:Y:S01]  /*6310*/  MUFU.TANH R44, R35 ;  /* 0x00000023002c7308 */ /* 0x0001220000002400 */
[----:B-1----:R-:W-:-:S05]  /*6320*/  FMNMX.FTZ R26, R37, R26, !PT ;  /* 0x0000001a251a7209 */ /* 0x002fca0007810000 */
[----:B------:R-:W1:Y:S02]  /*6330*/  SHFL.BFLY PT, R31, R26, 0x1, 0x1f ;  /* 0x0c201f001a1f7f89 */ /* 0x000e6400000e0000 */
[----:B------:R5:W4:Y:S08]  /*6340*/  MUFU.TANH R45, R38 ;  /* 0x00000026002d7308 */ /* 0x000b300000002400 */
[----:B------:R-:W4:Y:S08]  /*6350*/  MUFU.TANH R39, R39 ;  /* 0x0000002700277308 */ /* 0x000f300000002400 */
[----:B------:R-:W4:Y:S01]  /*6360*/  MUFU.TANH R42, R42 ;  /* 0x0000002a002a7308 */ /* 0x000f220000002400 */
[----:B-1----:R-:W-:-:S07]  /*6370*/  FMNMX.FTZ R8, R26, R31, !PT ;  /* 0x0000001f1a087209 */ /* 0x002fce0007810000 */
[----:B------:R-:W1:Y:S01]  /*6380*/  MUFU.TANH R43, R43 ;  /* 0x0000002b002b7308 */ /* 0x000e620000002400 */
[----:B--2---:R-:W-:Y:S02]  /*6390*/  FSEL R26, R30, -INF , P4 ;  /* 0xff8000001e1a7808 */ /* 0x004fe40002000000 */
[----:B------:R-:W-:Y:S02]  /*63a0*/  FMNMX.FTZ R31, R24, R27, !PT ;  /* 0x0000001b181f7209 */ /* 0x000fe40007810000 */
[----:B------:R-:W-:Y:S02]  /*63b0*/  FSEL R30, R40, -INF , P2 ;  /* 0xff800000281e7808 */ /* 0x000fe40001000000 */
[----:B0-----:R-:W-:Y:S01]  /*63c0*/  FMNMX.FTZ R35, R26, R31, !PT ;  /* 0x0000001f1a237209 */ /* 0x001fe20007810000 */
[----:B------:R-:W0:Y:S01]  /*63d0*/  MUFU.TANH R46, R46 ;  /* 0x0000002e002e7308 */ /* 0x000e220000002400 */
[----:B------:R-:W-:Y:S02]  /*63e0*/  ISETP.GT.AND P2, PT, R21, 0x11, PT ;  /* 0x000000111500780c */ /* 0x000fe40003f44270 */
[----:B---3--:R-:W-:-:S02]  /*63f0*/  FSEL R31, R34, -INF , P3 ;  /* 0xff800000221f7808 */ /* 0x008fc40001800000 */
[----:B-----5:R-:W-:Y:S02]  /*6400*/  FMNMX.FTZ R38, R30, R35, !PT ;  /* 0x000000231e267209 */ /* 0x020fe40007810000 */
[----:B------:R-:W-:Y:S01]  /*6410*/  ISETP.GT.AND P3, PT, R21, 0x18, PT ;  /* 0x000000181500780c */ /* 0x000fe20003f64270 */
[----:B------:R-:W2:Y:S01]  /*6420*/  MUFU.TANH R47, R47 ;  /* 0x0000002f002f7308 */ /* 0x000ea20000002400 */
[----:B----4-:R-:W-:Y:S02]  /*6430*/  FSEL R34, R44, -INF , P2 ;  /* 0xff8000002c227808 */ /* 0x010fe40001000000 */
[----:B------:R-:W-:Y:S02]  /*6440*/  FMNMX.FTZ R37, R31, R38, !PT ;  /* 0x000000261f257209 */ /* 0x000fe40007810000 */
[----:B------:R-:W-:Y:S02]  /*6450*/  ISETP.GT.AND P4, PT, R21, 0x19, PT ;  /* 0x000000191500780c */ /* 0x000fe40003f84270 */
[----:B------:R-:W-:Y:S01]  /*6460*/  FSEL R35, R45, -INF , P3 ;  /* 0xff8000002d237808 */ /* 0x000fe20001800000 */
[----:B------:R-:W3:Y:S01]  /*6470*/  MUFU.TANH R50, R50 ;  /* 0x0000003200327308 */ /* 0x000ee20000002400 */
[----:B------:R-:W-:-:S02]  /*6480*/  FMNMX.FTZ R38, R34, R37, !PT ;  /* 0x0000002522267209 */ /* 0x000fc40007810000 */
[----:B------:R-:W-:Y:S02]  /*6490*/  ISETP.GT.AND P2, PT, R21, 0x20, PT ;  /* 0x000000201500780c */ /* 0x000fe40003f44270 */
[----:B------:R-:W-:Y:S02]  /*64a0*/  FSEL R37, R39, -INF , P4 ;  /* 0xff80000027257808 */ /* 0x000fe40002000000 */
[----:B------:R-:W-:Y:S01]  /*64b0*/  FMNMX.FTZ R40, R35, R38, !PT ;  /* 0x0000002623287209 */ /* 0x000fe20007810000 */
[----:B------:R-:W4:Y:S01]  /*64c0*/  MUFU.TANH R51, R51 ;  /* 0x0000003300337308 */ /* 0x000f220000002400 */
[----:B------:R-:W-:Y:S02]  /*64d0*/  ISETP.GT.AND P3, PT, R21, 0x21, PT ;  /* 0x000000211500780c */ /* 0x000fe40003f64270 */
[----:B------:R-:W-:Y:S02]  /*64e0*/  FSEL R38, R42, -INF , P2 ;  /* 0xff8000002a267808 */ /* 0x000fe40001000000 */
[----:B------:R-:W-:-:S02]  /*64f0*/  FMNMX.FTZ R41, R37, R40, !PT ;  /* 0x0000002825297209 */ /* 0x000fc40007810000 */
[----:B-1----:R-:W-:Y:S01]  /*6500*/  FSEL R39, R43, -INF , P3 ;  /* 0xff8000002b277808 */ /* 0x002fe20001800000 */
[----:B------:R-:W1:Y:S01]  /*6510*/  MUFU.TANH R54, R54 ;  /* 0x0000003600367308 */ /* 0x000e620000002400 */
[----:B------:R-:W-:Y:S01]  /*6520*/  FMNMX.FTZ R42, R38, R41, !PT ;  /* 0x00000029262a7209 */ /* 0x000fe20007810000 */
[C---:B------:R-:W-:Y:S01]  /*6530*/  FMUL.FTZ R41, R8.reuse, UR4 ;  /* 0x0000000408297c20 */ /* 0x040fe20008410000 */
[----:B------:R-:W-:Y:S02]  /*6540*/  FSETP.NEU.FTZ.AND P3, PT, R8, -INF , PT ;  /* 0xff8000000800780b */ /* 0x000fe40003f7d000 */
[----:B------:R-:W-:Y:S02]  /*6550*/  ISETP.GT.AND P4, PT, R21, 0x29, PT ;  /* 0x000000291500780c */ /* 0x000fe40003f84270 */
[----:B0-----:R-:W-:Y:S01]  /*6560*/  FSEL R40, R46, -INF , P5 ;  /* 0xff8000002e287808 */ /* 0x001fe20002800000 */
[----:B------:R-:W0:Y:S01]  /*6570*/  MUFU.TANH R55, R55 ;  /* 0x0000003700377308 */ /* 0x000e220000002400 */
[----:B------:R-:W-:-:S02]  /*6580*/  FMNMX.FTZ R43, R39, R42, !PT ;  /* 0x0000002a272b7209 */ /* 0x000fc40007810000 */
[----:B------:R-:W-:Y:S02]  /*6590*/  FSEL R45, R41, RZ, P3 ;  /* 0x000000ff292d7208 */ /* 0x000fe40001800000 */
[----:B------:R-:W-:Y:S02]  /*65a0*/  ISETP.GT.AND P2, PT, R21, 0x30, PT ;  /* 0x000000301500780c */ /* 0x000fe40003f44270 */
[----:B--2---:R-:W-:Y:S01]  /*65b0*/  FSEL R41, R47, -INF , P4 ;  /* 0xff8000002f297808 */ /* 0x004fe20002000000 */
[--C-:B------:R-:W-:Y:S01]  /*65c0*/  FFMA.FTZ R46, R28, UR4, -R45.reuse ;  /* 0x000000041c2e7c23 */ /* 0x100fe2000801082d */
        /* <DEDUP_REMOVED lines=10> */
[----:B----4-:R-:W-:Y:S01]  /*6670*/  FSEL R28, R51, -INF , P3 ;  /* 0xff800000331c7808 */ /* 0x010fe20001800000 */
[--C-:B------:R-:W-:Y:S01]  /*6680*/  FFMA.FTZ R11, R11, UR4, -R45.reuse ;  /* 0x000000040b0b7c23 */ /* 0x100fe2000801082d */
[----:B------:R-:W-:Y:S01]  /*6690*/  FMNMX.FTZ R43, R42, R43, !PT ;  /* 0x0000002b2a2b7209 */ /* 0x000fe20007810000 */
[--C-:B------:R-:W-:Y:S01]  /*66a0*/  FFMA.FTZ R14, R14, UR4, -R45.reuse ;  /* 0x000000040e0e7c23 */ /* 0x100fe2000801082d */
[----:B------:R-:W-:Y:S01]  /*66b0*/  ISETP.GT.AND P3, PT, R21, 0x39, PT ;  /* 0x000000391500780c */ /* 0x000fe20003f64270 */
[----:B------:R-:W-:Y:S01]  /*66c0*/  MUFU.EX2 R156, R5 ;  /* 0x00000005009c7308 */ /* 0x000fe20000000800 */
[----:B-1----:R-:W-:Y:S01]  /*66d0*/  FSEL R21, R54, -INF , P2 ;  /* 0xff80000036157808 */ /* 0x002fe20001000000 */
[--C-:B------:R-:W-:Y:S01]  /*66e0*/  FFMA.FTZ R13, R13, UR4, -R45.reuse ;  /* 0x000000040d0d7c23 */ /* 0x100fe2000801082d */
[----:B------:R-:W-:Y:S01]  /*66f0*/  FMNMX.FTZ R44, R28, R43, !PT ;  /* 0x0000002b1c2c7209 */ /* 0x000fe20007810000 */
[--C-:B------:R-:W-:Y:S01]  /*6700*/  FFMA.FTZ R43, R7, UR4, -R45.reuse ;  /* 0x00000004072b7c23 */ /* 0x100fe2000801082d */
[----:B0-----:R-:W-:Y:S01]  /*6710*/  FSEL R15, R55, -INF , P3 ;  /* 0xff800000370f7808 */ /* 0x001fe20001800000 */
        /* <DEDUP_REMOVED lines=8> */
[----:B------:R-:W-:Y:S01]  /*67a0*/  FFMA.FTZ R36, R36, UR4, -R45 ;  /* 0x0000000424247c23 */ /* 0x000fe2000801082d */
[----:B------:R-:W0:Y:S01]  /*67b0*/  @P1 LDC R50, c[0x0][0x450] ;  /* 0x00011400ff321b82 */ /* 0x000e220000000800 */
[----:B------:R-:W1:Y:S01]  /*67c0*/  SHFL.BFLY PT, R7, R44, 0x2, 0x1f ;  /* 0x0c401f002c077f89 */ /* 0x000e6200000e0000 */
[----:B------:R-:W-:Y:S06]  /*67d0*/  MUFU.EX2 R46, R46 ;  /* 0x0000002e002e7308 */ /* 0x000fec0000000800 */
[----:B------:R-:W2:Y:S02]  /*67e0*/  @P1 LDC R45, c[0x0][0x44c] ;  /* 0x00011300ff2d1b82 */ /* 0x000ea40000000800 */
[----:B------:R-:W3:Y:S08]  /*67f0*/  MUFU.EX2 R47, R47 ;  /* 0x0000002f002f7308 */ /* 0x000ef00000000800 */
[----:B------:R-:W-:Y:S01]  /*6800*/  MUFU.EX2 R43, R43 ;  /* 0x0000002b002b7308 */ /* 0x000fe20000000800 */
[----:B-1----:R-:W-:-:S07]  /*6810*/  FMNMX.FTZ R7, R44, R7, !PT ;  /* 0x000000072c077209 */ /* 0x002fce0007810000 */
[----:B------:R1:W-:Y:S01]  /*6820*/  MUFU.EX2 R49, R10 ;  /* 0x0000000a00317308 */ /* 0x0003e20000000800 */
[----:B---3--:R-:W-:Y:S01]  /*6830*/  F2FP.BF16.F32.PACK_AB R152, R47, R46 ;  /* 0x0000002e2f98723e */ /* 0x008fe200000010ff */
[----:B------:R-:W3:Y:S06]  /*6840*/  SHFL.BFLY PT, R6, R7, 0x1, 0x1f ;  /* 0x0c201f0007067f89 */ /* 0x000eec00000e0000 */
[----:B------:R-:W-:Y:S01]  /*6850*/  MUFU.EX2 R11, R11 ;  /* 0x0000000b000b7308 */ /* 0x000fe20000000800 */
[----:B-1----:R-:W-:-:S04]  /*6860*/  IMAD R10, R2, 0x1000, R19 ;  /* 0x00001000020a7824 */ /* 0x002fc800078e0213 */
[C---:B------:R-:W-:Y:S01]  /*6870*/  VIADD R44, R10.reuse, 0x80 ;  /* 0x000000800a2c7836 */ /* 0x040fe20000000000 */
[----:B------:R-:W-:Y:S02]  /*6880*/  R2UR UR6, R10 ;  /* 0x000000000a0672ca */ /* 0x000fe400000e0000 */
[----:B------:R-:W1:Y:S02]  /*6890*/  MUFU.EX2 R14, R14 ;  /* 0x0000000e000e7308 */ /* 0x000e640000000800 */
[----:B------:R-:W-:-:S06]  /*68a0*/  R2UR UR10, R44 ;  /* 0x000000002c0a72ca */ /* 0x000fcc00000e0000 */
[----:B------:R-:W-:Y:S03]  /*68b0*/  MUFU.EX2 R13, R13 ;  /* 0x0000000d000d7308 */ /* 0x000fe60000000800 */
[----:B------:R-:W-:Y:S01]  /*68c0*/  UMOV UR14, UR6 ;  /* 0x00000006000e7c82 */ /* 0x000fe20008000000 */
[----:B---3--:R-:W-:-:S04]  /*68d0*/  FMNMX.FTZ R5, R7, R6, !PT ;  /* 0x0000000607057209 */ /* 0x008fc80007810000 */
[C---:B------:R-:W-:Y:S01]  /*68e0*/  FSETP.NEU.FTZ.AND P2, PT, R5.reuse, -INF , PT ;  /* 0xff8000000500780b */ /* 0x040fe20003f5d000 */
[----:B------:R-:W-:Y:S01]  /*68f0*/  FMUL.FTZ R6, R5, UR4 ;  /* 0x0000000405067c20 */ /* 0x000fe20008410000 */
[----:B------:R-:W3:Y:S01]  /*6900*/  MUFU.EX2 R12, R12 ;  /* 0x0000000c000c7308 */ /* 0x000ee20000000800 */
[----:B-1----:R-:W-:-:S03]  /*6910*/  F2FP.BF16.F32.PACK_AB R158, R14, R11 ;  /* 0x0000000b0e9e723e */ /* 0x002fc600000010ff */
[----:B------:R-:W-:Y:S02]  /*6920*/  FSEL R7, R6, RZ, P2 ;  /* 0x000000ff06077208 */ /* 0x000fe40001000000 */
[----:B------:R-:W-:Y:S02]  /*6930*/  ISETP.NE.AND P2, PT, R56, RZ, PT ;  /* 0x000000ff3800720c */ /* 0x000fe40003f45270 */
        /* <DEDUP_REMOVED lines=10> */
[----:B------:R-:W-:Y:S01]  /*69e0*/  FFMA.FTZ R38, R38, UR4, -R7 ;  /* 0x0000000426267c23 */ /* 0x000fe20008010807 */
[----:B------:R-:W-:-:S02]  /*69f0*/  @!P2 VIADD R6, R9, 0x38840 ;  /* 0x000388400906a836 */ /* 0x000fc40000000000 */
[--C-:B------:R-:W-:Y:S01]  /*6a00*/  FFMA.FTZ R39, R39, UR4, -R7.reuse ;  /* 0x0000000427277c23 */ /* 0x100fe20008010807 */
[--C-:B------:R-:W-:Y:S01]  /*6a10*/  FFMA.FTZ R40, R40, UR4, -R7.reuse ;  /* 0x0000000428287c23 */ /* 0x100fe20008010807 */
[--C-:B------:R-:W-:Y:S01]  /*6a20*/  FFMA.FTZ R41, R41, UR4, -R7.reuse ;  /* 0x0000000429297c23 */ /* 0x100fe20008010807 */
[--C-:B------:R-:W-:Y:S01]  /*6a30*/  FFMA.FTZ R42, R42, UR4, -R7.reuse ;  /* 0x000000042a2a7c23 */ /* 0x100fe20008010807 */
[----:B------:R-:W1:Y:S01]  /*6a40*/  MUFU.EX2 R27, R27 ;  /* 0x0000001b001b7308 */ /* 0x000e620000000800 */
[----:B------:R-:W-:Y:S01]  /*6a50*/  @!P2 PRMT R6, RZ, 0x654, R6 ;  /* 0x00000654ff06a816 */ /* 0x000fe20000000006 */
[--C-:B------:R-:W-:Y:S01]  /*6a60*/  FFMA.FTZ R28, R28, UR4, -R7.reuse ;  /* 0x000000041c1c7c23 */ /* 0x100fe20008010807 */
[--C-:B------:R-:W-:Y:S01]  /*6a70*/  FFMA.FTZ R21, R21, UR4, -R7.reuse ;  /* 0x0000000415157c23 */ /* 0x100fe20008010807 */
[----:B------:R-:W-:Y:S01]  /*6a80*/  FFMA.FTZ R7, R15, UR4, -R7 ;  /* 0x000000040f077c23 */ /* 0x000fe20008010807 */
[----:B------:R4:W-:Y:S01]  /*6a90*/  @!P2 SYNCS.ARRIVE.TRANS64.RED.A1T0 RZ, [R6+URZ], RZ ;  /* 0x000000ff06ffa9a7 */ /* 0x0009e2000810043f */
[----:B---3--:R-:W-:Y:S01]  /*6aa0*/  F2FP.BF16.F32.PACK_AB R160, R12, R13 ;  /* 0x0000000d0ca0723e */ /* 0x008fe200000010ff */
[----:B------:R-:W-:Y:S01]  /*6ab0*/  @!P2 VIADD R9, R9, 0x38860 ;  /* 0x000388600909a836 */ /* 0x000fe20000000000 */
[----:B------:R-:W3:Y:S04]  /*6ac0*/  MUFU.EX2 R26, R26 ;  /* 0x0000001a001a7308 */ /* 0x000ee80000000800 */
[----:B------:R-:W-:Y:S01]  /*6ad0*/  @!P2 PRMT R9, RZ, 0x654, R9 ;  /* 0x00000654ff09a816 */ /* 0x000fe20000000009 */
[----:B----4-:R-:W-:-:S03]  /*6ae0*/  FADD.FTZ R6, R46, R47 ;  /* 0x0000002f2e067221 */ /* 0x010fc60000010000 */
[----:B------:R-:W4:Y:S01]  /*6af0*/  MUFU.EX2 R155, R30 ;  /* 0x0000001e009b7308 */ /* 0x000f220000000800 */
[----:B-1----:R-:W-:-:S07]  /*6b00*/  F2FP.BF16.F32.PACK_AB R153, R27, R24 ;  /* 0x000000181b99723e */ /* 0x002fce00000010ff */
[----:B------:R2:W-:Y:S08]  /*6b10*/  MUFU.EX2 R30, R37 ;  /* 0x00000025001e7308 */ /* 0x0005f00000000800 */
[----:B------:R-:W1:Y:S01]  /*6b20*/  MUFU.EX2 R31, R31 ;  /* 0x0000001f001f7308 */ /* 0x000e620000000800 */
[----:B--2---:R-:W-:-:S04]  /*6b30*/  @P1 IMAD.HI.U32 R37, R45, UR42, RZ ;  /* 0x0000002a2d251c27 */ /* 0x004fc8000f8e00ff */
[----:B------:R-:W-:Y:S01]  /*6b40*/  FADD.FTZ R45, R43, R6 ;  /* 0x000000062b2d7221 */ /* 0x000fe20000010000 */
[----:B0-----:R-:W-:Y:S01]  /*6b50*/  @P1 SHF.R.U32.HI R48, RZ, R50, R37 ;  /* 0x00000032ff301219 */ /* 0x001fe20000011625 */
[----:B------:R-:W-:Y:S01]  /*6b60*/  FADD.FTZ R37, R24, R27 ;  /* 0x0000001b18257221 */ /* 0x000fe20000010000 */
[----:B------:R-:W0:Y:S01]  /*6b70*/  MUFU.EX2 R34, R34 ;  /* 0x0000002200227308 */ /* 0x000e220000000800 */
[C---:B------:R-:W-:Y:S01]  /*6b80*/  FADD.FTZ R45, R154.reuse, R45 ;  /* 0x0000002d9a2d7221 */ /* 0x040fe20000010000 */
[----:B------:R-:W-:Y:S01]  /*6b90*/  F2FP.BF16.F32.PACK_AB R154, R154, R43 ;  /* 0x0000002b9a9a723e */ /* 0x000fe200000010ff */
[----:B---3--:R-:W-:Y:S01]  /*6ba0*/  FADD.FTZ R6, R26, R37 ;  /* 0x000000251a067221 */ /* 0x008fe20000010000 */
[----:B------:R-:W-:Y:S01]  /*6bb0*/  IADD3 R48, R48, R187, -R188 ;  /* 0x000000bb30307210 */ /* 0x000fe20007ffe8bc */
[----:B------:R-:W-:Y:S01]  /*6bc0*/  FADD.FTZ R44, R156, R45 ;  /* 0x0000002d9c2c7221 */ /* 0x000fe20000010000 */
[----:B------:R-:W-:Y:S01]  /*6bd0*/  F2FP.BF16.F32.PACK_AB R156, R49, R156 ;  /* 0x0000009c319c723e */ /* 0x000fe200000010ff */
[----:B----4-:R-:W-:Y:S01]  /*6be0*/  FADD.FTZ R6, R155, R6 ;  /* 0x000000069b067221 */ /* 0x010fe20000010000 */
[----:B------:R-:W2:Y:S01]  /*6bf0*/  MUFU.EX2 R35, R35 ;  /* 0x0000002300237308 */ /* 0x000ea20000000800 */
[----:B------:R-:W-:Y:S01]  /*6c00*/  FADD.FTZ R44, R49, R44 ;  /* 0x0000002c312c7221 */ /* 0x000fe20000010000 */
[----:B------:R-:W-:Y:S01]  /*6c10*/  F2FP.BF16.F32.PACK_AB R155, R155, R26 ;  /* 0x0000001a9b9b723e */ /* 0x000fe200000010ff */
[----:B-1----:R-:W-:Y:S01]  /*6c20*/  FADD.FTZ R15, R31, R6 ;  /* 0x000000061f0f7221 */ /* 0x002fe20000010000 */
[----:B------:R-:W-:Y:S01]  /*6c30*/  BAR.SYNC.DEFER_BLOCKING 0xf, 0x100 ;  /* 0x03c4000000007b1d */ /* 0x000fe20000010000 */
[----:B------:R-:W-:-:S02]  /*6c40*/  R2UR UR5, R48 ;  /* 0x00000000300572ca */ /* 0x000fc400000e0000 */
[----:B0-----:R-:W-:-:S03]  /*6c50*/  FADD.FTZ R6, R34, R15 ;  /* 0x0000000f22067221 */ /* 0x001fc60000010000 */
[----:B------:R-:W0:Y:S01]  /*6c60*/  MUFU.EX2 R38, R38 ;  /* 0x0000002600267308 */ /* 0x000e220000000800 */
[----:B------:R-:W-:Y:S01]  /*6c70*/  FADD.FTZ R15, R11, R44 ;  /* 0x0000002c0b0f7221 */ /* 0x000fe20000010000 */
[----:B------:R-:W-:Y:S01]  /*6c80*/  F2FP.BF16.F32.PACK_AB R157, R34, R31 ;  /* 0x0000001f229d723e */ /* 0x000fe200000010ff */
[----:B--2---:R-:W-:-:S05]  /*6c90*/  FADD.FTZ R37, R35, R6 ;  /* 0x0000000623257221 */ /* 0x004fca0000010000 */
[----:B------:R-:W1:Y:S01]  /*6ca0*/  MUFU.EX2 R39, R39 ;  /* 0x0000002700277308 */ /* 0x000e620000000800 */
[----:B------:R-:W-:Y:S01]  /*6cb0*/  FADD.FTZ R6, R14, R15 ;  /* 0x0000000f0e067221 */ /* 0x000fe20000010000 */
[C---:B------:R-:W-:Y:S01]  /*6cc0*/  F2FP.BF16.F32.PACK_AB R159, R30.reuse, R35 ;  /* 0x000000231e9f723e */ /* 0x040fe200000010ff */
[----:B------:R-:W-:Y:S02]  /*6cd0*/  FADD.FTZ R37, R30, R37 ;  /* 0x000000251e257221 */ /* 0x000fe40000010000 */
[----:B------:R-:W-:-:S03]  /*6ce0*/  FADD.FTZ R15, R13, R6 ;  /* 0x000000060d0f7221 */ /* 0x000fc60000010000 */
[----:B------:R-:W2:Y:S01]  /*6cf0*/  MUFU.EX2 R40, R40 ;  /* 0x0000002800287308 */ /* 0x000ea20000000800 */
[----:B0-----:R-:W-:Y:S01]  /*6d00*/  FADD.FTZ R6, R38, R37 ;  /* 0x0000002526067221 */ /* 0x001fe20000010000 */
[----:B------:R-:W-:Y:S01]  /*6d10*/  FADD.FTZ R15, R12, R15 ;  /* 0x0000000f0c0f7221 */ /* 0x000fe20000010000 */
[----:B------:R0:W-:Y:S04]  /*6d20*/  STSM.16.M88.4 [R23+0x36400], R152 ;  /* 0x0364009817007844 */ /* 0x0001e80000000200 */
[----:B------:R0:W-:Y:S01]  /*6d30*/  STSM.16.M88.4 [R184], R156 ;  /* 0x0000009cb8007844 */ /* 0x0001e20000000200 */
[----:B------:R-:W3:Y:S01]  /*6d40*/  MUFU.EX2 R29, R29 ;  /* 0x0000001d001d7308 */ /* 0x000ee20000000800 */
[C---:B-1----:R-:W-:Y:S01]  /*6d50*/  FADD.FTZ R27, R39.reuse, R6 ;  /* 0x00000006271b7221 */ /* 0x042fe20000010000 */
[----:B------:R-:W-:Y:S01]  /*6d60*/  FADD.FTZ R6, R20, R15 ;  /* 0x0000000f14067221 */ /* 0x000fe20000010000 */
[----:B------:R-:W-:-:S05]  /*6d70*/  F2FP.BF16.F32.PACK_AB R161, R39, R38 ;  /* 0x0000002627a1723e */ /* 0x000fca00000010ff */
[----:B------:R-:W1:Y:S01]  /*6d80*/  MUFU.EX2 R41, R41 ;  /* 0x0000002900297308 */ /* 0x000e620000000800 */
[----:B--2---:R-:W-:-:S07]  /*6d90*/  FADD.FTZ R24, R40, R27 ;  /* 0x0000001b28187221 */ /* 0x004fce0000010000 */
[----:B------:R-:W2:Y:S01]  /*6da0*/  MUFU.EX2 R32, R32 ;  /* 0x0000002000207308 */ /* 0x000ea20000000800 */
[C---:B---3--:R-:W-:Y:S01]  /*6db0*/  FADD.FTZ R11, R29.reuse, R6 ;  /* 0x000000061d0b7221 */ /* 0x048fe20000010000 */
[----:B------:R-:W-:-:S06]  /*6dc0*/  F2FP.BF16.F32.PACK_AB R162, R29, R20 ;  /* 0x000000141da2723e */ /* 0x000fcc00000010ff */
[----:B------:R-:W3:Y:S01]  /*6dd0*/  MUFU.EX2 R42, R42 ;  /* 0x0000002a002a7308 */ /* 0x000ee20000000800 */
[C---:B-1----:R-:W-:Y:S01]  /*6de0*/  FADD.FTZ R15, R41.reuse, R24 ;  /* 0x00000018290f7221 */ /* 0x042fe20000010000 */
[----:B------:R-:W-:-:S05]  /*6df0*/  F2FP.BF16.F32.PACK_AB R163, R41, R40 ;  /* 0x0000002829a3723e */ /* 0x000fca00000010ff */
[----:B------:R0:W-:Y:S01]  /*6e00*/  STSM.16.M88.4 [R186], R160 ;  /* 0x000000a0ba007844 */ /* 0x0001e20000000200 */
[----:B------:R-:W1:Y:S01]  /*6e10*/  MUFU.EX2 R33, R33 ;  /* 0x0000002100217308 */ /* 0x000e620000000800 */
[----:B--2---:R-:W-:-:S07]  /*6e20*/  FADD.FTZ R6, R32, R11 ;  /* 0x0000000b20067221 */ /* 0x004fce0000010000 */
[----:B------:R-:W2:Y:S01]  /*6e30*/  MUFU.EX2 R165, R28 ;  /* 0x0000001c00a57308 */ /* 0x000ea20000000800 */
[----:B---3--:R-:W-:-:S07]  /*6e40*/  FADD.FTZ R12, R42, R15 ;  /* 0x0000000f2a0c7221 */ /* 0x008fce0000010000 */
[----:B------:R-:W-:Y:S01]  /*6e50*/  MUFU.EX2 R25, R25 ;  /* 0x0000001900197308 */ /* 0x000fe20000000800 */
[C---:B-1----:R-:W-:Y:S01]  /*6e60*/  FADD.FTZ R6, R33.reuse, R6 ;  /* 0x0000000621067221 */ /* 0x042fe20000010000 */
[----:B------:R-:W-:-:S06]  /*6e70*/  F2FP.BF16.F32.PACK_AB R164, R33, R32 ;  /* 0x0000002021a4723e */ /* 0x000fcc00000010ff */
[----:B------:R-:W1:Y:S01]  /*6e80*/  MUFU.EX2 R36, R36 ;  /* 0x0000002400247308 */ /* 0x000e620000000800 */
[C---:B--2---:R-:W-:Y:S01]  /*6e90*/  FADD.FTZ R12, R165.reuse, R12 ;  /* 0x0000000ca50c7221 */ /* 0x044fe20000010000 */
[----:B------:R-:W-:-:S06]  /*6ea0*/  F2FP.BF16.F32.PACK_AB R165, R165, R42 ;  /* 0x0000002aa5a5723e */ /* 0x000fcc00000010ff */
[----:B------:R-:W2:Y:S08]  /*6eb0*/  MUFU.EX2 R21, R21 ;  /* 0x0000001500157308 */ /* 0x000eb00000000800 */
[----:B------:R3:W4:Y:S01]  /*6ec0*/  MUFU.EX2 R14, R7 ;  /* 0x00000007000e7308 */ /* 0x0007220000000800 */
[----:B-1----:R-:W-:Y:S01]  /*6ed0*/  F2FP.BF16.F32.PACK_AB R166, R36, R25 ;  /* 0x0000001924a6723e */ /* 0x002fe200000010ff */
[----:B---3--:R-:W-:Y:S01]  /*6ee0*/  FADD.FTZ R7, R25, R6 ;  /* 0x0000000619077221 */ /* 0x008fe20000010000 */
[----:B--2---:R-:W-:-:S03]  /*6ef0*/  FADD.FTZ R11, R21, R12 ;  /* 0x0000000c150b7221 */ /* 0x004fc60000010000 */
[----:B------:R-:W-:Y:S01]  /*6f00*/  FADD.FTZ R6, R36, R7 ;  /* 0x0000000724067221 */ /* 0x000fe20000010000 */
[C---:B----4-:R-:W-:Y:S01]  /*6f10*/  F2FP.BF16.F32.PACK_AB R167, R14.reuse, R21 ;  /* 0x000000150ea7723e */ /* 0x050fe200000010ff */
[----:B------:R-:W-:Y:S01]  /*6f20*/  FADD.FTZ R7, R14, R11 ;  /* 0x0000000b0e077221 */ /* 0x000fe20000010000 */
[C---:B------:R-:W-:Y:S02]  /*6f30*/  VIADD R11, R10.reuse, 0x100 ;  /* 0x000001000a0b7836 */ /* 0x040fe40000000000 */
[----:B------:R-:W-:Y:S01]  /*6f40*/  VIADD R10, R10, 0x180 ;  /* 0x000001800a0a7836 */ /* 0x000fe20000000000 */
[----:B------:R0:W-:Y:S01]  /*6f50*/  STSM.16.M88.4 [R185], R164 ;  /* 0x000000a4b9007844 */ /* 0x0001e20000000200 */
[----:B------:R-:W-:Y:S01]  /*6f60*/  WARPGROUP.ARRIVE ;  /* 0x00000000000079c5 */ /* 0x000fe20000000000 */
[----:B------:R-:W-:-:S05]  /*6f70*/  R2UR UR6, R11 ;  /* 0x000000000b0672ca */ /* 0x000fca00000e0000 */
[----:B------:R-:W-:Y:S03]  /*6f80*/  HGMMA.64x256x16.F32.BF16 R24, R152, gdesc[UR12].tnspB, RZ, !UPT, gsb0 ;  /* 0x43e0000c98187df0 */ /* 0x000fe6000c0018ff */
[----:B------:R-:W-:Y:S02]  /*6f90*/  WARPGROUP.DEPBAR.LE gsb0, 0x0 ;  /* 0x00008000000079c5 */ /* 0x000fe40000010000 */
[----:B------:R-:W-:-:S15]  /*6fa0*/  WARPGROUP.ARRIVE ;  /* 0x00000000000079c5 */ /* 0x000fde0000000000 */
[----:B------:R-:W-:-:S08]  /*6fb0*/  NOP ;  /* 0x0000000000007918 */ /* 0x000fd00000000000 */
[----:B------:R-:W-:Y:S01]  /*6fc0*/  HGMMA.64x256x16.F32.BF16 R24, R156, gdesc[UR8].tnspB, R24, gsb0 ;  /* 0x43e000089c187df0 */ /* 0x000fe20008001818 */
[----:B------:R-:W-:Y:S01]  /*6fd0*/  UMOV UR10, UR6 ;  /* 0x00000006000a7c82 */ /* 0x000fe20008000000 */
[----:B------:R-:W-:Y:S01]  /*6fe0*/  UMOV UR11, 0x40000040 ;  /* 0x40000040000b7882 */ /* 0x000fe20000000000 */
[----:B------:R-:W-:Y:S01]  /*6ff0*/  R2UR UR6, R10 ;  /* 0x000000000a0672ca */ /* 0x000fe200000e0000 */
[----:B------:R-:W-:Y:S02]  /*7000*/  WARPGROUP.DEPBAR.LE gsb0, 0x0 ;  /* 0x00008000000079c5 */ /* 0x000fe40000010000 */
[----:B------:R-:W-:-:S15]  /*7010*/  WARPGROUP.ARRIVE ;  /* 0x00000000000079c5 */ /* 0x000fde0000000000 */
[----:B------:R-:W-:-:S07]  /*7020*/  NOP ;  /* 0x0000000000007918 */ /* 0x000fce0000000000 */
[----:B------:R-:W-:Y:S01]  /*7030*/  HGMMA.64x256x16.F32.BF16 R24, R160, gdesc[UR8].tnspB, R24, gsb0 ;  /* 0x43e00008a0187df0 */ /* 0x000fe20008001818 */
[----:B------:R-:W-:Y:S01]  /*7040*/  UMOV UR10, UR6 ;  /* 0x00000006000a7c82 */ /* 0x000fe20008000000 */
[----:B------:R-:W-:Y:S01]  /*7050*/  UMOV UR11, 0x40000040 ;  /* 0x40000040000b7882 */ /* 0x000fe20000000000 */
        /* <DEDUP_REMOVED lines=8> */
[----:B------:R-:W-:-:S06]  /*70e0*/  WARPGROUP.ARRIVE ;  /* 0x00000000000079c5 */ /* 0x000fcc0000000000 */
        /* <DEDUP_REMOVED lines=13> */
[----:B------:R-:W-:Y:S01]  /*71c0*/  ULDC UR5, c[0x0][0xad0] ;  /* 0x0002b40000057ab9 */ /* 0x000fe20000000800 */
[----:B------:R-:W-:Y:S01]  /*71d0*/  IMAD.MOV.U32 R10, RZ, RZ, R8 ;  /* 0x000000ffff0a7224 */ /* 0x000fe200078e0008 */
[----:B------:R-:W-:Y:S01]  /*71e0*/  ULDC UR4, c[0x0][0xa80] ;  /* 0x0002a00000047ab9 */ /* 0x000fe20000000800 */
[----:B------:R-:W-:-:S07]  /*71f0*/  IMAD.MOV.U32 R12, RZ, RZ, R2 ;  /* 0x000000ffff0c7224 */ /* 0x000fce00078e0002 */
.L_x_5331:
        /* <DEDUP_REMOVED lines=8> */
.L_x_5323:
[----:B------:R-:W-:Y:S02]  /*7280*/  IMAD.U32 R5, RZ, RZ, UR37 ;  /* 0x00000025ff057e24 */ /* 0x000fe4000f8e00ff */
[----:B0-----:R-:W-:-:S03]  /*7290*/  IMAD R9, R2, 0x8, R16 ;  /* 0x0000000802097824 */ /* 0x001fc600078e0210 */
[----:B------:R-:W-:-:S04]  /*72a0*/  SHF.L.U32 R5, R5, 0x1f, RZ ;  /* 0x0000001f05057819 */ /* 0x000fc800000006ff */
[----:B------:R0:W1:Y:S01]  /*72b0*/  SYNCS.PHASECHK.TRANS64.TRYWAIT P3, [R9+URZ+0x38830], R5 ;  /* 0x03883005090075a7 */ /* 0x000062000806017f */
[----:B------:R-:W-:Y:S05]  /*72c0*/  @!P0 BRA `(.L_x_5324) ;  /* 0x0000000000048947 */ /* 0x000fea0003800000 */
[----:B------:R-:W-:Y:S01]  /*72d0*/  BPT.TRAP 0x1 ;  /* 0x000000040000795c */ /* 0x000fe20000300000 */
.L_x_5324:
[----:B------:R-:W-:Y:S01]  /*72e0*/  IMAD R8, R2, 0x200, R0 ;  /* 0x0000020002087824 */ /* 0x000fe200078e0200 */
[----:B-1----:R-:W-:Y:S06]  /*72f0*/  @P3 BRA `(.L_x_5325) ;  /* 0x0000000000083947 */ /* 0x002fec0003800000 */
[----:B------:R-:W1:Y:S02]  /*7300*/  SYNCS.PHASECHK.TRANS64.TRYWAIT P3, [R9+URZ+0x38830], R5 ;  /* 0x03883005090075a7 */ /* 0x000e64000806017f */
[----:B-1----:R-:W-:Y:S05]  /*7310*/  @!P3 BRA `(.L_x_5326) ;  /* 0x0000014400d0b947 */ /* 0x002fea0003800000 */
.L_x_5325:
[----:B------:R-:W-:Y:S01]  /*7320*/  R2UR UR10, R8 ;  /* 0x00000000080a72ca */ /* 0x000fe200000e0000 */
[----:B------:R-:W-:Y:S01]  /*7330*/  WARPGROUP.ARRIVE ;  /* 0x00000000000079c5 */ /* 0x000fe20000000000 */
[----:B------:R-:W-:Y:S01]  /*7340*/  UMOV UR11, 0x40000040 ;  /* 0x40000040000b7882 */ /* 0x000fe20000000000 */
[----:B------:R-:W-:Y:S01]  /*7350*/  UMOV UR15, 0x40000040 ;  /* 0x40000040000f7882 */ /* 0x000fe20000000000 */
[----:B------:R-:W-:Y:S01]  /*7360*/  UMOV UR19, 0x40000040 ;  /* 0x4000004000137882 */ /* 0x000fe20000000000 */
[----:B------:R-:W-:-:S08]  /*7370*/  UMOV UR23, 0x40000040 ;  /* 0x4000004000177882 */ /* 0x000fd00000000000 */
[----:B------:R-:W-:Y:S01]  /*7380*/  HGMMA.64x64x16.F32.BF16 R152, gdesc[UR8], RZ, !UPT, gsb0 ;  /* 0x00e00000089879f0 */ /* 0x000fe2000c0018ff */
[----:B------:R-:W-:Y:S02]  /*7390*/  UIADD3 UR14, UR10, 0x2, URZ ;  /* 0x000000020a0e7890 */ /* 0x000fe4000fffe03f */
[----:B------:R-:W-:Y:S02]  /*73a0*/  UIADD3 UR18, UR10, 0x4, URZ ;  /* 0x000000040a127890 */ /* 0x000fe4000fffe03f */
        /* <DEDUP_REMOVED lines=13> */
.L_x_5327:
[----:B------:R2:W3:Y:S01]  /*7480*/  SYNCS.PHASECHK.TRANS64.TRYWAIT P3, [R9+URZ+0x38850], R5 ;  /* 0x03885005090075a7 */ /* 0x0004e2000806017f */
[----:B------:R-:W-:Y:S05]  /*7490*/  @!P0 BRA `(.L_x_5328) ;  /* 0x0000000000048947 */ /* 0x000fea0003800000 */
[----:B------:R-:W-:Y:S01]  /*74a0*/  BPT.TRAP 0x1 ;  /* 0x000000040000795c */ /* 0x000fe20000300000 */
.L_x_5328:
[----:B---3--:R-:W-:Y:S05]  /*74b0*/  @P3 BRA `(.L_x_5329) ;  /* 0x0000000000083947 */ /* 0x008fea0003800000 */
[----:B------:R-:W3:Y:S02]  /*74c0*/  SYNCS.PHASECHK.TRANS64.TRYWAIT P3, [R9+URZ+0x38850], R5 ;  /* 0x03885005090075a7 */ /* 0x000ee4000806017f */
[----:B---3--:R-:W-:Y:S05]  /*74d0*/  @!P3 BRA `(.L_x_5330) ;  /* 0x000001440074b947 */ /* 0x008fea0003800000 */
.L_x_5329:
[----:B0123--:R-:W-:Y:S01]  /*74e0*/  IMAD R5, R2, 0x1000, R3 ;  /* 0x0000100002057824 */ /* 0x00ffe200078e0203 */
[----:B------:R-:W-:Y:S01]  /*74f0*/  WARPGROUP.ARRIVE ;  /* 0x00000000000079c5 */ /* 0x000fe20000000000 */
[----:B------:R-:W-:Y:S01]  /*7500*/  UMOV UR27, 0x40000040 ;  /* 0x40000040001b7882 */ /* 0x000fe20000000000 */
[----:B------:R-:W-:Y:S01]  /*7510*/  VIADD R8, R4, 0x2 ;  /* 0x0000000204087836 */ /* 0x000fe20000000000 */
[----:B------:R-:W-:Y:S01]  /*7520*/  UMOV UR29, 0x40000040 ;  /* 0x40000040001d7882 */ /* 0x000fe20000000000 */
[C---:B------:R-:W-:Y:S01]  /*7530*/  R2UR UR26, R5.reuse ;  /* 0x00000000051a72ca */ /* 0x040fe200000e0000 */
[----:B------:R-:W-:Y:S01]  /*7540*/  UMOV UR31, 0x40000040 ;  /* 0x40000040001f7882 */ /* 0x000fe20000000000 */
[----:B------:R-:W0:Y:S01]  /*7550*/  S2R R13, SR_TID.X ;  /* 0x00000000000d7919 */ /* 0x000e220000002100 */
[----:B------:R-:W-:Y:S01]  /*7560*/  R2UR UR28, R8 ;  /* 0x00000000081c72ca */ /* 0x000fe200000e0000 */
[C---:B------:R-:W-:Y:S01]  /*7570*/  VIADD R8, R5.reuse, 0x2 ;  /* 0x0000000205087836 */ /* 0x040fe20000000000 */
[----:B------:R-:W-:Y:S01]  /*7580*/  UMOV UR10, 0xffffffc0 ;  /* 0xffffffc0000a7882 */ /* 0x000fe20000000000 */
[----:B------:R-:W-:Y:S01]  /*7590*/  VIADD R20, R5, 0x800 ;  /* 0x0000080005147836 */ /* 0x000fe20000000000 */
[----:B------:R-:W-:Y:S01]  /*75a0*/  UIMAD UR10, UR7, UR10, 0x1 ;  /* 0x00000001070a74a4 */ /* 0x000fe2000f8e020a */
[----:B------:R-:W-:Y:S01]  /*75b0*/  IMAD.MOV.U32 R15, RZ, RZ, 0x4 ;  /* 0x00000004ff0f7424 */ /* 0x000fe200078e00ff */
[----:B------:R-:W-:Y:S01]  /*75c0*/  R2UR UR30, R8 ;  /* 0x00000000081e72ca */ /* 0x000fe200000e0000 */
[----:B------:R-:W-:Y:S01]  /*75d0*/  VIADD R8, R4, 0x4 ;  /* 0x0000000404087836 */ /* 0x000fe20000000000 */
[----:B------:R-:W-:Y:S01]  /*75e0*/  UMOV UR11, 0x40000040 ;  /* 0x40000040000b7882 */ /* 0x000fe20000000000 */
[----:B------:R-:W-:Y:S01]  /*75f0*/  UISETP.GT.AND UP0, UPT, UR7, UR6, UPT ;  /* 0x000000060700728c */ /* 0x000fe2000bf04270 */
[----:B------:R-:W-:Y:S01]  /*7600*/  HGMMA.64x64x16.F32.BF16 R152, gdesc[UR24], R152, gsb0 ;  /* 0x00e00000189879f0 */ /* 0x000fe20008001898 */
[----:B------:R-:W-:Y:S01]  /*7610*/  UIADD3 UR7, UR7, -0x1, URZ ;  /* 0xffffffff07077890 */ /* 0x000fe2000fffe03f */
[----:B0-----:R-:W-:Y:S01]  /*7620*/  SHF.R.U32.HI R13, RZ, 0x7, R13 ;  /* 0x00000007ff0d7819 */ /* 0x001fe2000001160d */
[----:B------:R-:W-:-:S02]  /*7630*/  WARPGROUP.DEPBAR.LE gsb0, 0x0 ;  /* 0x00008000000079c5 */ /* 0x000fc40000010000 */
[----:B------:R-:W-:-:S06]  /*7640*/  WARPGROUP.ARRIVE ;  /* 0x00000000000079c5 */ /* 0x000fcc0000000000 */
[----:B------:R-:W-:Y:S01]  /*7650*/  HGMMA.64x64x16.F32.BF16 R152, gdesc[UR28], R152, gsb0 ;  /* 0x00e000001c9879f0 */ /* 0x000fe20008001898 */
[----:B------:R-:W-:Y:S01]  /*7660*/  R2UR UR28, R8 ;  /* 0x00000000081c72ca */ /* 0x000fe200000e0000 */
[----:B------:R-:W-:Y:S01]  /*7670*/  VIADD R8, R5, 0x4 ;  /* 0x0000000405087836 */ /* 0x000fe20000000000 */
[----:B------:R-:W-:Y:S01]  /*7680*/  UMOV UR29, 0x40000040 ;  /* 0x40000040001d7882 */ /* 0x000fe20000000000 */
[----:B------:R-:W-:-:S03]  /*7690*/  UMOV UR31, 0x40000040 ;  /* 0x40000040001f7882 */ /* 0x000fc60000000000 */
[----:B------:R-:W-:Y:S01]  /*76a0*/  R2UR UR30, R8 ;  /* 0x00000000081e72ca */ /* 0x000fe200000e0000 */
[----:B------:R-:W-:Y:S01]  /*76b0*/  VIADD R8, R4, 0x6 ;  /* 0x0000000604087836 */ /* 0x000fe20000000000 */
[----:B------:R-:W-:Y:S02]  /*76c0*/  WARPGROUP.DEPBAR.LE gsb0, 0x0 ;  /* 0x00008000000079c5 */ /* 0x000fe40000010000 */
[----:B------:R-:W-:-:S09]  /*76d0*/  WARPGROUP.ARRIVE ;  /* 0x00000000000079c5 */ /* 0x000fd20000000000 */
        /* <DEDUP_REMOVED lines=113> */
[----:B------:R-:W-:Y:S02]  /*7df0*/  R2UR UR30, R8 ;  /* 0x00000000081e72ca */ /* 0x000fe400000e0000 */
[----:B------:R0:W1:Y:S02]  /*7e00*/  SHFL.IDX PT, R8, R13, RZ, 0x1f ;  /* 0x00001fff0d087589 */ /* 0x00006400000e0000 */
[----:B0-----:R-:W-:Y:S01]  /*7e10*/  VIADD R13, R4, 0x800 ;  /* 0x00000800040d7836 */ /* 0x001fe20000000000 */
[----:B-1----:R-:W-:-:S04]  /*7e20*/  ISETP.GT.AND P3, PT, R8, 0x7f, PT ;  /* 0x0000007f0800780c */ /* 0x002fc80003f64270 */
[----:B------:R-:W-:-:S05]  /*7e30*/  SEL R14, RZ, 0x2, !P3 ;  /* 0x00000002ff0e7807 */ /* 0x000fca0005800000 */
[----:B------:R-:W-:Y:S01]  /*7e40*/  IMAD.IADD R8, R13, 0x1, R14 ;  /* 0x000000010d087824 */ /* 0x000fe200078e020e */
[----:B------:R-:W-:Y:S02]  /*7e50*/  WARPGROUP.DEPBAR.LE gsb0, 0x0 ;  /* 0x00008000000079c5 */ /* 0x000fe40000010000 */
[----:B------:R-:W-:-:S06]  /*7e60*/  WARPGROUP.ARRIVE ;  /* 0x00000000000079c5 */ /* 0x000fcc0000000000 */
[----:B------:R-:W-:Y:S01]  /*7e70*/  HGMMA.64x64x16.F32.BF16 R152, gdesc[UR28], R152, gsb0 ;  /* 0x00e000001c9879f0 */ /* 0x000fe20008001898 */
[----:B------:R-:W-:Y:S01]  /*7e80*/  R2UR UR28, R8 ;  /* 0x00000000081c72ca */ /* 0x000fe200000e0000 */
[----:B------:R-:W-:Y:S01]  /*7e90*/  IMAD.IADD R8, R14, 0x1, R20 ;  /* 0x000000010e087824 */ /* 0x000fe200078e0214 */
[----:B------:R-:W-:Y:S01]  /*7ea0*/  UMOV UR29, 0x40000040 ;  /* 0x40000040001d7882 */ /* 0x000fe20000000000 */
[----:B------:R-:W-:-:S03]  /*7eb0*/  UMOV UR31, 0x40000040 ;  /* 0x40000040001f7882 */ /* 0x000fc60000000000 */
[----:B------:R-:W-:Y:S02]  /*7ec0*/  R2UR UR30, R8 ;  /* 0x00000000081e72ca */ /* 0x000fe400000e0000 */
[C---:B------:R-:W-:Y:S02]  /*7ed0*/  SEL R8, R15.reuse, 0x2, P3 ;  /* 0x000000020f087807 */ /* 0x040fe40001800000 */
[----:B------:R-:W-:-:S03]  /*7ee0*/  SEL R15, R15, 0x6, !P3 ;  /* 0x000000060f0f7807 */ /* 0x000fc60005800000 */
[C---:B------:R-:W-:Y:S02]  /*7ef0*/  IMAD.IADD R21, R13.reuse, 0x1, R8 ;  /* 0x000000010d157824 */ /* 0x040fe400078e0208 */
[----:B------:R-:W-:Y:S01]  /*7f00*/  IMAD.IADD R13, R13, 0x1, R15 ;  /* 0x000000010d0d7824 */ /* 0x000fe200078e020f */
[----:B------:R-:W-:Y:S02]  /*7f10*/  WARPGROUP.DEPBAR.LE gsb0, 0x0 ;  /* 0x00008000000079c5 */ /* 0x000fe40000010000 */
[----:B------:R-:W-:-:S06]  /*7f20*/  WARPGROUP.ARRIVE ;  /* 0x00000000000079c5 */ /* 0x000fcc0000000000 */
[----:B------:R-:W-:Y:S01]  /*7f30*/  HGMMA.64x64x16.F32.BF16 R152, gdesc[UR28], R152, gsb0 ;  /* 0x00e000001c9879f0 */ /* 0x000fe20008001898 */
[----:B------:R-:W-:Y:S01]  /*7f40*/  R2UR UR28, R21 ;  /* 0x00000000151c72ca */ /* 0x000fe200000e0000 */
[C---:B------:R-:W-:Y:S01]  /*7f50*/  IMAD.IADD R21, R20.reuse, 0x1, R8 ;  /* 0x0000000114157824 */ /* 0x040fe200078e0208 */
[----:B------:R-:W-:Y:S01]  /*7f60*/  UMOV UR29, 0x40000040 ;  /* 0x40000040001d7882 */ /* 0x000fe20000000000 */
[----:B------:R-:W-:Y:S01]  /*7f70*/  UMOV UR31, 0x40000040 ;  /* 0x40000040001f7882 */ /* 0x000fe20000000000 */
[----:B------:R-:W-:Y:S02]  /*7f80*/  IMAD.IADD R20, R20, 0x1, R15 ;  /* 0x0000000114147824 */ /* 0x000fe400078e020f */
[----:B------:R-:W-:Y:S01]  /*7f90*/  R2UR UR30, R21 ;  /* 0x00000000151e72ca */ /* 0x000fe200000e0000 */
[----:B------:R-:W-:Y:S02]  /*7fa0*/  WARPGROUP.DEPBAR.LE gsb0, 0x0 ;  /* 0x00008000000079c5 */ /* 0x000fe40000010000 */
[----:B------:R-:W-:-:S10]  /*7fb0*/  WARPGROUP.ARRIVE ;  /* 0x00000000000079c5 */ /* 0x000fd40000000000 */
        /* <DEDUP_REMOVED lines=26> */
[----:B------:R-:W-:Y:S01]  /*8160*/  VIADD R20, R5, 0xa00 ;  /* 0x00000a0005147836 */ /* 0x000fe20000000000 */
[----:B------:R-:W-:Y:S01]  /*8170*/  UMOV UR29, 0x40000040 ;  /* 0x40000040001d7882 */ /* 0x000fe20000000000 */
[----:B------:R-:W-:Y:S02]  /*8180*/  UMOV UR31, 0x40000040 ;  /* 0x40000040001f7882 */ /* 0x000fe40000000000 */
[----:B------:R-:W-:-:S05]  /*8190*/  IMAD.IADD R21, R14, 0x1, R20 ;  /* 0x000000010e157824 */ /* 0x000fca00078e0214 */
[----:B------:R-:W-:Y:S01]  /*81a0*/  R2UR UR30, R21 ;  /* 0x00000000151e72ca */ /* 0x000fe200000e0000 */
[C---:B------:R-:W-:Y:S02]  /*81b0*/  IMAD.IADD R21, R13.reuse, 0x1, R8 ;  /* 0x000000010d157824 */ /* 0x040fe400078e0208 */
[----:B------:R-:W-:Y:S01]  /*81c0*/  IMAD.IADD R13, R13, 0x1, R15 ;  /* 0x000000010d0d7824 */ /* 0x000fe200078e020f */
[----:B------:R-:W-:Y:S02]  /*81d0*/  WARPGROUP.DEPBAR.LE gsb0, 0x0 ;  /* 0x00008000000079c5 */ /* 0x000fe40000010000 */
[----:B------:R-:W-:-:S07]  /*81e0*/  WARPGROUP.ARRIVE ;  /* 0x00000000000079c5 */ /* 0x000fce0000000000 */
[----:B------:R-:W-:Y:S01]  /*81f0*/  HGMMA.64x64x16.F32.BF16 R152, gdesc[UR28], R152, gsb0 ;  /* 0x00e000001c9879f0 */ /* 0x000fe20008001898 */
[----:B------:R-:W-:Y:S01]  /*8200*/  R2UR UR28, R21 ;  /* 0x00000000151c72ca */ /* 0x000fe200000e0000 */
[--C-:B------:R-:W-:Y:S01]  /*8210*/  IMAD.IADD R21, R8, 0x1, R20.reuse ;  /* 0x0000000108157824 */ /* 0x100fe200078e0214 */
        /* <DEDUP_REMOVED lines=82> */
[--C-:B------:R-:W-:Y:S02]  /*8740*/  IMAD.IADD R8, R8, 0x1, R20.reuse ;  /* 0x0000000108087824 */ /* 0x100fe400078e0214 */
        /* <DEDUP_REMOVED lines=23> */
[----:B------:R-:W-:Y:S02]  /*88c0*/  IADD3 R8, R13, R8, R4 ;  /* 0x000000080d087210 */ /* 0x000fe40007ffe004 */
[----:B------:R-:W0:Y:S01]  /*88d0*/  @P1 LDC R13, c[0x0][0x44c] ;  /* 0x00011300ff0d1b82 */ /* 0x000e220000000800 */
[----:B------:R-:W-:Y:S02]  /*88e0*/  WARPGROUP.DEPBAR.LE gsb0, 0x0 ;  /* 0x00008000000079c5 */ /* 0x000fe40000010000 */
[----:B------:R-:W-:-:S06]  /*88f0*/  WARPGROUP.ARRIVE ;  /* 0x00000000000079c5 */ /* 0x000fcc0000000000 */
[----:B------:R-:W-:Y:S01]  /*8900*/  HGMMA.64x64x16.F32.BF16 R152, gdesc[UR28], R152, gsb0 ;  /* 0x00e000001c9879f0 */ /* 0x000fe20008001898 */
[----:B------:R-:W-:Y:S01]  /*8910*/  R2UR UR28, R8 ;  /* 0x00000000081c72ca */ /* 0x000fe200000e0000 */
[----:B------:R-:W-:Y:S01]  /*8920*/  UMOV UR29, 0x40000040 ;  /* 0x40000040001d7882 */ /* 0x000fe20000000000 */
[----:B------:R-:W-:Y:S01]  /*8930*/  R2UR UR30, R5 ;  /* 0x00000000051e72ca */ /* 0x000fe200000e0000 */
[----:B------:R-:W-:Y:S01]  /*8940*/  UMOV UR31, 0x40000040 ;  /* 0x40000040001f7882 */ /* 0x000fe20000000000 */
[----:B------:R-:W1:Y:S01]  /*8950*/  @P1 LDC R8, c[0x0][0x450] ;  /* 0x00011400ff081b82 */ /* 0x000e620000000800 */
[----:B------:R-:W-:-:S04]  /*8960*/  VIADD R5, R190, UR42 ;  /* 0x0000002abe057c36 */ /* 0x000fc80008000000 */
[----:B0-----:R-:W-:-:S05]  /*8970*/  @P1 IMAD.HI.U32 R13, R5, R13, RZ ;  /* 0x0000000d050d1227 */ /* 0x001fca00078e00ff */
[----:B-1----:R-:W-:Y:S02]  /*8980*/  @P1 SHF.R.U32.HI R5, RZ, R8, R13 ;  /* 0x00000008ff051219 */ /* 0x002fe4000001160d */
[----:B------:R-:W-:-:S05]  /*8990*/  IADD3 R8, R187, UR10, -R189 ;  /* 0x0000000abb087c10 */ /* 0x000fca000fffe8bd */
[----:B------:R-:W-:Y:S01]  /*89a0*/  IMAD.IADD R8, R8, 0x1, -R188 ;  /* 0x0000000108087824 */ /* 0x000fe200078e0abc */
[----:B------:R-:W-:Y:S02]  /*89b0*/  WARPGROUP.DEPBAR.LE gsb0, 0x0 ;  /* 0x00008000000079c5 */ /* 0x000fe40000010000 */
[----:B------:R-:W-:-:S06]  /*89c0*/  WARPGROUP.ARRIVE ;  /* 0x00000000000079c5 */ /* 0x000fcc0000000000 */
[----:B------:R-:W-:Y:S03]  /*89d0*/  HGMMA.64x64x16.F32.BF16 R152, gdesc[UR28], R152, gsb0 ;  /* 0x00e000001c9879f0 */ /* 0x000fe60008001898 */
[----:B------:R-:W-:Y:S02]  /*89e0*/  WARPGROUP.DEPBAR.LE gsb0, 0x0 ;  /* 0x00008000000079c5 */ /* 0x000fe40000010000 */
[----:B------:R-:W-:Y:S01]  /*89f0*/  FMUL.FTZ R15, R161, UR5 ;  /* 0x00000005a10f7c20 */ /* 0x000fe20008410000 */
[----:B------:R-:W-:Y:S01]  /*8a00*/  FMUL.FTZ R14, R152, UR5 ;  /* 0x00000005980e7c20 */ /* 0x000fe20008410000 */
[----:B------:R-:W0:Y:S01]  /*8a10*/  SHFL.IDX PT, R161, R5, RZ, 0x1c1f ;  /* 0x001c1fff05a17589 */ /* 0x000e2200000e0000 */
        /* <DEDUP_REMOVED lines=23> */
[----:B0-----:R-:W-:-:S02]  /*8b90*/  IMAD.IADD R161, R8, 0x1, R161 ;  /* 0x0000000108a17824 */ /* 0x001fc400078e02a1 */
[----:B------:R-:W-:-:S03]  /*8ba0*/  FMUL.FTZ R232, R183, UR5 ;  /* 0x00000005b7e87c20 */ /* 0x000fc60008410000 */
[C---:B------:R-:W-:Y:S02]  /*8bb0*/  ISETP.GT.AND P6, PT, R161.reuse, 0x1, PT ;  /* 0x00000001a100780c */ /* 0x040fe40003fc4270 */
[----:B------:R-:W0:Y:S01]  /*8bc0*/  MUFU.TANH R20, R20 ;  /* 0x0000001400147308 */ /* 0x000e220000002400 */
[C---:B------:R-:W-:Y:S02]  /*8bd0*/  ISETP.GT.AND P5, PT, R161.reuse, RZ, PT ;  /* 0x000000ffa100720c */ /* 0x040fe40003fa4270 */
[C---:B------:R-:W-:Y:S02]  /*8be0*/  ISETP.GT.AND P3, PT, R161.reuse, 0x8, PT ;  /* 0x00000008a100780c */ /* 0x040fe40003f64270 */
[----:B------:R-:W-:Y:S02]  /*8bf0*/  ISETP.GT.AND P4, PT, R161, 0x9, PT ;  /* 0x00000009a100780c */ /* 0x000fe40003f84270 */
[----:B-1----:R-:W-:Y:S01]  /*8c00*/  FSEL R13, R13, -INF , P6 ;  /* 0xff8000000d0d7808 */ /* 0x002fe20003000000 */
[----:B------:R-:W1:Y:S01]  /*8c10*/  MUFU.TANH R15, R15 ;  /* 0x0000000f000f7308 */ /* 0x000e620000002400 */
[----:B--2---:R-:W-:-:S02]  /*8c20*/  FSEL R14, R14, -INF , P5 ;  /* 0xff8000000e0e7808 */ /* 0x004fc40002800000 */
[C---:B------:R-:W-:Y:S02]  /*8c30*/  ISETP.GT.AND P6, PT, R161.reuse, 0x11, PT ;  /* 0x00000011a100780c */ /* 0x040fe40003fc4270 */
[----:B---3--:R-:W-:Y:S02]  /*8c40*/  FSEL R152, R152, -INF , P3 ;  /* 0xff80000098987808 */ /* 0x008fe40001800000 */
[C---:B------:R-:W-:Y:S01]  /*8c50*/  ISETP.GT.AND P5, PT, R161.reuse, 0x10, PT ;  /* 0x00000010a100780c */ /* 0x040fe20003fa4270 */
[----:B------:R-:W2:Y:S01]  /*8c60*/  MUFU.TANH R153, R153 ;  /* 0x0000009900997308 */ /* 0x000ea20000002400 */
[----:B0-----:R-:W-:Y:S02]  /*8c70*/  FSEL R20, R20, -INF , P4 ;  /* 0xff80000014147808 */ /* 0x001fe40002000000 */
[C---:B------:R-:W-:Y:S02]  /*8c80*/  ISETP.GT.AND P3, PT, R161.reuse, 0x18, PT ;  /* 0x00000018a100780c */ /* 0x040fe40003f64270 */
[----:B------:R-:W-:-:S03]  /*8c90*/  ISETP.GT.AND P4, PT, R161, 0x19, PT ;  /* 0x00000019a100780c */ /* 0x000fc60003f84270 */
[----:B------:R-:W0:Y:S01]  /*8ca0*/  MUFU.TANH R21, R21 ;  /* 0x0000001500157308 */ /* 0x000e220000002400 */
[----:B-1----:R-:W-:Y:S02]  /*8cb0*/  FSEL R15, R15, -INF , P6 ;  /* 0xff8000000f0f7808 */ /* 0x002fe40003000000 */
[----:B------:R-:W-:-:S05]  /*8cc0*/  ISETP.GT.AND P6, PT, R161, 0x21, PT ;  /* 0x00000021a100780c */ /* 0x000fca0003fc4270 */
[----:B------:R-:W1:Y:S01]  /*8cd0*/  MUFU.TANH R157, R157 ;  /* 0x0000009d009d7308 */ /* 0x000e620000002400 */
[----:B--2---:R-:W-:Y:S02]  /*8ce0*/  FSEL R153, R153, -INF , P5 ;  /* 0xff80000099997808 */ /* 0x004fe40002800000 */
[----:B------:R-:W-:-:S05]  /*8cf0*/  ISETP.GT.AND P5, PT, R161, 0x20, PT ;  /* 0x00000020a100780c */ /* 0x000fca0003fa4270 */
[----:B------:R-:W2:Y:S01]  /*8d00*/  MUFU.TANH R160, R160 ;  /* 0x000000a000a07308 */ /* 0x000ea20000002400 */
[----:B0-----:R-:W-:Y:S02]  /*8d10*/  FSEL R21, R21, -INF , P3 ;  /* 0xff80000015157808 */ /* 0x001fe40001800000 */
[----:B------:R-:W-:-:S05]  /*8d20*/  ISETP.GT.AND P3, PT, R161, 0x28, PT ;  /* 0x00000028a100780c */ /* 0x000fca0003f64270 */
        /* <DEDUP_REMOVED lines=9> */
[----:B------:R-:W-:Y:S01]  /*8dc0*/  MUFU.TANH R165, R165 ;  /* 0x000000a500a57308 */ /* 0x000fe20000002400 */
[----:B-1----:R-:W-:Y:S01]  /*8dd0*/  FSEL R160, R164, -INF , P3 ;  /* 0xff800000a4a07808 */ /* 0x002fe20001800000 */
[----:B------:R-:W-:Y:S01]  /*8de0*/  FMUL.FTZ R164, R176, UR5 ;  /* 0x00000005b0a47c20 */ /* 0x000fe20008410000 */
[----:B------:R-:W-:Y:S01]  /*8df0*/  ISETP.GT.AND P3, PT, R161, 0x38, PT ;  /* 0x00000038a100780c */ /* 0x000fe20003f64270 */
[----:B------:R-:W-:-:S04]  /*8e00*/  FMUL.FTZ R176, R181, UR5 ;  /* 0x00000005b5b07c20 */ /* 0x000fc80008410000 */
[----:B------:R-:W0:Y:S01]  /*8e10*/  MUFU.TANH R164, R164 ;  /* 0x000000a400a47308 */ /* 0x000e220000002400 */
[----:B--2---:R-:W-:Y:S02]  /*8e20*/  FSEL R155, R168, -INF , P4 ;  /* 0xff800000a89b7808 */ /* 0x004fe40002000000 */
[----:B------:R-:W-:Y:S02]  /*8e30*/  ISETP.GT.AND P4, PT, R161, 0x39, PT ;  /* 0x00000039a100780c */ /* 0x000fe40003f84270 */
[----:B------:R-:W-:-:S03]  /*8e40*/  FMNMX.FTZ R161, R14, R10, !PT ;  /* 0x0000000a0ea17209 */ /* 0x000fc60007810000 */
[----:B------:R1:W-:Y:S01]  /*8e50*/  MUFU.TANH R168, R169 ;  /* 0x000000a900a87308 */ /* 0x0003e20000002400 */
[----:B------:R-:W-:-:S04]  /*8e60*/  FMNMX.FTZ R161, R13, R161, !PT ;  /* 0x000000a10da17209 */ /* 0x000fc80007810000 */
[----:B------:R-:W-:-:S03]  /*8e70*/  FMNMX.FTZ R161, R152, R161, !PT ;  /* 0x000000a198a17209 */ /* 0x000fc60007810000 */
[----:B------:R-:W-:Y:S01]  /*8e80*/  MUFU.TANH R176, R176 ;  /* 0x000000b000b07308 */ /* 0x000fe20000002400 */
[----:B------:R-:W-:Y:S01]  /*8e90*/  FMNMX.FTZ R161, R20, R161, !PT ;  /* 0x000000a114a17209 */ /* 0x000fe20007810000 */
[----:B-1----:R-:W-:Y:S01]  /*8ea0*/  FMUL.FTZ R169, R158, UR5 ;  /* 0x000000059ea97c20 */ /* 0x002fe20008410000 */
[----:B0-----:R-:W-:Y:S02]  /*8eb0*/  FSEL R164, R164, -INF , P5 ;  /* 0xff800000a4a47808 */ /* 0x001fe40002800000 */
[----:B------:R-:W-:-:S03]  /*8ec0*/  FMNMX.FTZ R161, R153, R161, !PT ;  /* 0x000000a199a17209 */ /* 0x000fc60007810000 */
[----:B------:R-:W-:Y:S01]  /*8ed0*/  MUFU.TANH R169, R169 ;  /* 0x000000a900a97308 */ /* 0x000fe20000002400 */
[----:B------:R-:W-:-:S04]  /*8ee0*/  FMNMX.FTZ R158, R15, R161, !PT ;  /* 0x000000a10f9e7209 */ /* 0x000fc80007810000 */
[----:B------:R-:W-:-:S03]  /*8ef0*/  FMNMX.FTZ R158, R21, R158, !PT ;  /* 0x0000009e159e7209 */ /* 0x000fc60007810000 */
[----:B------:R-:W0:Y:S01]  /*8f00*/  MUFU.TANH R161, R177 ;  /* 0x000000b100a17308 */ /* 0x000e220000002400 */
[----:B------:R-:W-:-:S04]  /*8f10*/  FMNMX.FTZ R172, R157, R158, !PT ;  /* 0x0000009e9dac7209 */ /* 0x000fc80007810000 */
[----:B------:R-:W-:-:S03]  /*8f20*/  FMNMX.FTZ R172, R156, R172, !PT ;  /* 0x000000ac9cac7209 */ /* 0x000fc60007810000 */
[----:B------:R1:W2:Y:S01]  /*8f30*/  MUFU.TANH R158, R180 ;  /* 0x000000b4009e7308 */ /* 0x0002a20000002400 */
[----:B------:R-:W-:-:S04]  /*8f40*/  FMNMX.FTZ R172, R154, R172, !PT ;  /* 0x000000ac9aac7209 */ /* 0x000fc80007810000 */
[----:B------:R-:W-:-:S03]  /*8f50*/  FMNMX.FTZ R172, R160, R172, !PT ;  /* 0x000000aca0ac7209 */ /* 0x000fc60007810000 */
[----:B------:R-:W-:Y:S01]  /*8f60*/  MUFU.TANH R170, R170 ;  /* 0x000000aa00aa7308 */ /* 0x000fe20000002400 */
[----:B------:R-:W-:Y:S01]  /*8f70*/  FMNMX.FTZ R173, R155, R172, !PT ;  /* 0x000000ac9bad7209 */ /* 0x000fe20007810000 */
[----:B-1----:R-:W-:Y:S01]  /*8f80*/  FMUL.FTZ R180, R174, UR5 ;  /* 0x00000005aeb47c20 */ /* 0x002fe20008410000 */
[----:B0-----:R-:W-:Y:S02]  /*8f90*/  FSEL R161, R161, -INF , P6 ;  /* 0xff800000a1a17808 */ /* 0x001fe40003000000 */
[----:B------:R-:W-:-:S03]  /*8fa0*/  FMNMX.FTZ R173, R164, R173, !PT ;  /* 0x000000ada4ad7209 */ /* 0x000fc60007810000 */
[----:B------:R0:W1:Y:S01]  /*8fb0*/  MUFU.TANH R172, R159 ;  /* 0x0000009f00ac7308 */ /* 0x0000620000002400 */
[----:B--2---:R-:W-:Y:S02]  /*8fc0*/  FSEL R158, R158, -INF , P3 ;  /* 0xff8000009e9e7808 */ /* 0x004fe40001800000 */
[----:B------:R-:W-:-:S05]  /*8fd0*/  FMNMX.FTZ R177, R161, R173, !PT ;  /* 0x000000ada1b17209 */ /* 0x000fca0007810000 */
[----:B------:R2:W3:Y:S01]  /*8fe0*/  MUFU.TANH R173, R162 ;  /* 0x000000a200ad7308 */ /* 0x0004e20000002400 */
[----:B0-----:R-:W-:Y:S01]  /*8ff0*/  FSEL R159, R176, -INF , P4 ;  /* 0xff800000b09f7808 */ /* 0x001fe20002000000 */
[----:B------:R-:W-:Y:S02]  /*9000*/  FMUL.FTZ R176, R163, UR5 ;  /* 0x00000005a3b07c20 */ /* 0x000fe40008410000 */
[----:B------:R-:W0:Y:S04]  /*9010*/  SHFL.IDX PT, R163, R5, 0x1, 0x1c1f ;  /* 0x003c1f0005a37f89 */ /* 0x000e2800000e0000 */
[----:B------:R-:W-:Y:S01]  /*9020*/  MUFU.TANH R176, R176 ;  /* 0x000000b000b07308 */ /* 0x000fe20000002400 */
[----:B--2---:R-:W-:Y:S01]  /*9030*/  FMNMX.FTZ R162, R158, R177, !PT ;  /* 0x000000b19ea27209 */ /* 0x004fe20007810000 */
[----:B------:R-:W-:Y:S01]  /*9040*/  FMUL.FTZ R177, R166, UR5 ;  /* 0x00000005a6b17c20 */ /* 0x000fe20008410000 */
[----:B------:R-:W-:-:S02]  /*9050*/  FMUL.FTZ R166, R167, UR5 ;  /* 0x00000005a7a67c20 */ /* 0x000fc40008410000 */
[----:B------:R-:W-:-:S03]  /*9060*/  FMNMX.FTZ R162, R159, R162, !PT ;  /* 0x000000a29fa27209 */ /* 0x000fc60007810000 */
[----:B------:R-:W-:Y:S02]  /*9070*/  MUFU.TANH R175, R175 ;  /* 0x000000af00af7308 */ /* 0x000fe40000002400 */
[----:B------:R-:W2:Y:S06]  /*9080*/  SHFL.BFLY PT, R5, R162, 0x2, 0x1f ;  /* 0x0c401f00a2057f89 */ /* 0x000eac00000e0000 */
[----:B------:R-:W4:Y:S01]  /*9090*/  MUFU.TANH R166, R166 ;  /* 0x000000a600a67308 */ /* 0x000f220000002400 */
[----:B0-----:R-:W-:-:S07]  /*90a0*/  IMAD.IADD R8, R8, 0x1, R163 ;  /* 0x0000000108087824 */ /* 0x001fce00078e02a3 */
[----:B------:R-:W0:Y:S01]  /*90b0*/  MUFU.TANH R177, R177 ;  /* 0x000000b100b17308 */ /* 0x000e220000002400 */
[C---:B------:R-:W-:Y:S02]  /*90c0*/  ISETP.GT.AND P4, PT, R8.reuse, RZ, PT ;  /* 0x000000ff0800720c */ /* 0x040fe40003f84270 */
[C---:B------:R-:W-:Y:S02]  /*90d0*/  ISETP.GT.AND P3, PT, R8.reuse, 0x9, PT ;  /* 0x000000090800780c */ /* 0x040fe40003f64270 */
[----:B------:R-:W-:Y:S02]  /*90e0*/  ISETP.GT.AND P5, PT, R8, 0x1, PT ;  /* 0x000000010800780c */ /* 0x000fe40003fa4270 */
[----:B-1----:R-:W-:Y:S01]  /*90f0*/  FSEL R174, R172, -INF , P3 ;  /* 0xff800000acae7808 */ /* 0x002fe20001800000 */
[----:B------:R-:W1:Y:S01]  /*9100*/  MUFU.TANH R171, R171 ;  /* 0x000000ab00ab7308 */ /* 0x000e620000002400 */
[----:B------:R-:W-:Y:S02]  /*9110*/  ISETP.GT.AND P3, PT, R8, 0x19, PT ;  /* 0x000000190800780c */ /* 0x000fe40003f64270 */
[----:B--2---:R-:W-:-:S02]  /*9120*/  FMNMX.FTZ R5, R162, R5, !PT ;  /* 0x00000005a2057209 */ /* 0x004fc40007810000 */
[----:B------:R-:W-:Y:S02]  /*9130*/  FSEL R162, R165, -INF , P4 ;  /* 0xff800000a5a27808 */ /* 0x000fe40002000000 */
[----:B------:R-:W-:Y:S01]  /*9140*/  ISETP.GT.AND P4, PT, R8, 0x10, PT ;  /* 0x000000100800780c */ /* 0x000fe20003f84270 */
[----:B------:R-:W2:Y:S01]  /*9150*/  MUFU.TANH R180, R180 ;  /* 0x000000b400b47308 */ /* 0x000ea20000002400 */
[----:B------:R-:W-:Y:S02]  /*9160*/  FSEL R163, R168, -INF , P5 ;  /* 0xff800000a8a37808 */ /* 0x000fe40002800000 */
[C---:B------:R-:W-:Y:S02]  /*9170*/  ISETP.GT.AND P6, PT, R8.reuse, 0x8, PT ;  /* 0x000000080800780c */ /* 0x040fe40003fc4270 */
[----:B---3--:R-:W-:Y:S02]  /*9180*/  FSEL R168, R173, -INF , P4 ;  /* 0xff800000ada87808 */ /* 0x008fe40002000000 */
[----:B------:R-:W-:Y:S01]  /*9190*/  ISETP.GT.AND P4, PT, R8, 0x20, PT ;  /* 0x000000200800780c */ /* 0x000fe20003f84270 */
[----:B------:R-:W-:Y:S01]  /*91a0*/  MUFU.TANH R229, R229 ;  /* 0x000000e500e57308 */ /* 0x000fe20000002400 */
[----:B----4-:R-:W-:-:S02]  /*91b0*/  FSEL R166, R166, -INF , P3 ;  /* 0xff800000a6a67808 */ /* 0x010fc40001800000 */
[C---:B------:R-:W-:Y:S02]  /*91c0*/  ISETP.GT.AND P5, PT, R8.reuse, 0x11, PT ;  /* 0x000000110800780c */ /* 0x040fe40003fa4270 */
[----:B------:R-:W-:Y:S02]  /*91d0*/  ISETP.GT.AND P3, PT, R8, 0x29, PT ;  /* 0x000000290800780c */ /* 0x000fe40003f64270 */
[----:B------:R-:W-:Y:S01]  /*91e0*/  FSEL R167, R169, -INF , P6 ;  /* 0xff800000a9a77808 */ /* 0x000fe20003000000 */
[----:B------:R-:W-:Y:S01]  /*91f0*/  MUFU.TANH R232, R232 ;  /* 0x000000e800e87308 */ /* 0x000fe20000002400 */
[----:B------:R-:W-:Y:S02]  /*9200*/  FSEL R169, R170, -INF , P4 ;  /* 0xff800000aaa97808 */ /* 0x000fe40002000000 */
[----:B------:R-:W-:Y:S02]  /*9210*/  FSEL R173, R176, -INF , P5 ;  /* 0xff800000b0ad7808 */ /* 0x000fe40002800000 */
[----:B------:R-:W-:Y:S01]  /*9220*/  FSEL R170, R175, -INF , P3 ;  /* 0xff800000afaa7808 */ /* 0x000fe20001800000 */
[----:B------:R-:W3:Y:S01]  /*9230*/  SHFL.BFLY PT, R176, R5, 0x1, 0x1f ;  /* 0x0c201f0005b07f89 */ /* 0x000ee200000e0000 */
[----:B------:R-:W-:-:S02]  /*9240*/  FMNMX.FTZ R175, R162, R11, !PT ;  /* 0x0000000ba2af7209 */ /* 0x000fc40007810000 */
[----:B------:R-:W-:Y:S02]  /*9250*/  ISETP.GT.AND P6, PT, R8, 0x18, PT ;  /* 0x000000180800780c */ /* 0x000fe40003fc4270 */
[----:B------:R-:W-:Y:S02]  /*9260*/  FMNMX.FTZ R175, R163, R175, !PT ;  /* 0x000000afa3af7209 */ /* 0x000fe40007810000 */
[----:B0-----:R-:W-:Y:S01]  /*9270*/  FSEL R165, R177, -INF , P6 ;  /* 0xff800000b1a57808 */ /* 0x001fe20003000000 */
[----:B------:R-:W-:Y:S01]  /*9280*/  FMUL.FTZ R177, R178, UR5 ;  /* 0x00000005b2b17c20 */ /* 0x000fe20008410000 */
[----:B------:R-:W-:Y:S02]  /*9290*/  FMNMX.FTZ R175, R167, R175, !PT ;  /* 0x000000afa7af7209 */ /* 0x000fe40007810000 */
[----:B------:R-:W-:Y:S02]  /*92a0*/  ISETP.GT.AND P5, PT, R8, 0x21, PT ;  /* 0x000000210800780c */ /* 0x000fe40003fa4270 */
[----:B------:R-:W-:Y:S01]  /*92b0*/  FMNMX.FTZ R175, R174, R175, !PT ;  /* 0x000000afaeaf7209 */ /* 0x000fe20007810000 */
[----:B------:R-:W0:Y:S01]  /*92c0*/  MUFU.TANH R177, R177 ;  /* 0x000000b100b17308 */ /* 0x000e220000002400 */
[----:B------:R-:W-:-:S02]  /*92d0*/  ISETP.GT.AND P6, PT, R8, 0x28, PT ;  /* 0x000000280800780c */ /* 0x000fc40003fc4270 */
[----:B------:R-:W-:Y:S02]  /*92e0*/  FMNMX.FTZ R175, R168, R175, !PT ;  /* 0x000000afa8af7209 */ /* 0x000fe40007810000 */
[----:B-1----:R-:W-:Y:S02]  /*92f0*/  FSEL R171, R171, -INF , P5 ;  /* 0xff800000abab7808 */ /* 0x002fe40002800000 */
[----:B------:R-:W-:Y:S02]  /*9300*/  FMNMX.FTZ R175, R173, R175, !PT ;  /* 0x000000afadaf7209 */ /* 0x000fe40007810000 */
[----:B--2---:R-:W-:Y:S02]  /*9310*/  FSEL R172, R180, -INF , P6 ;  /* 0xff800000b4ac7808 */ /* 0x004fe40003000000 */
[C---:B------:R-:W-:Y:S02]  /*9320*/  ISETP.GT.AND P4, PT, R8.reuse, 0x30, PT ;  /* 0x000000300800780c */ /* 0x040fe40003f84270 */
[----:B------:R-:W-:-:S02]  /*9330*/  ISETP.GT.AND P5, PT, R8, 0x31, PT ;  /* 0x000000310800780c */ /* 0x000fc40003fa4270 */
[C---:B------:R-:W-:Y:S02]  /*9340*/  ISETP.GT.AND P6, PT, R8.reuse, 0x38, PT ;  /* 0x000000380800780c */ /* 0x040fe40003fc4270 */
[----:B------:R-:W-:Y:S02]  /*9350*/  ISETP.GT.AND P3, PT, R8, 0x39, PT ;  /* 0x000000390800780c */ /* 0x000fe40003f64270 */
[----:B---3--:R-:W-:Y:S01]  /*9360*/  FMNMX.FTZ R8, R5, R176, !PT ;  /* 0x000000b005087209 */ /* 0x008fe20007810000 */
[----:B------:R-:W-:Y:S01]  /*9370*/  FMUL.FTZ R5, R182, UR5 ;  /* 0x00000005b6057c20 */ /* 0x000fe20008410000 */
[----:B------:R-:W-:Y:S02]  /*9380*/  FMNMX.FTZ R175, R165, R175, !PT ;  /* 0x000000afa5af7209 */ /* 0x000fe40007810000 */
[----:B0-----:R-:W-:Y:S01]  /*9390*/  FSEL R177, R177, -INF , P4 ;  /* 0xff800000b1b17808 */ /* 0x001fe20002000000 */
[----:B------:R-:W-:Y:S01]  /*93a0*/  FMUL.FTZ R178, R8, UR4 ;  /* 0x0000000408b27c20 */ /* 0x000fe20008410000 */
[----:B------:R-:W-:Y:S01]  /*93b0*/  FMNMX.FTZ R175, R166, R175, !PT ;  /* 0x000000afa6af7209 */ /* 0x000fe20007810000 */
[----:B------:R-:W0:Y:S01]  /*93c0*/  MUFU.TANH R5, R5 ;  /* 0x0000000500057308 */ /* 0x000e220000002400 */
[----:B------:R-:W-:-:S02]  /*93d0*/  FSETP.NEU.FTZ.AND P4, PT, R8, -INF , PT ;  /* 0xff8000000800780b */ /* 0x000fc40003f9d000 */
[----:B------:R-:W-:Y:S02]  /*93e0*/  FMNMX.FTZ R175, R169, R175, !PT ;  /* 0x000000afa9af7209 */ /* 0x000fe40007810000 */
[----:B------:R-:W-:Y:S02]  /*93f0*/  FSEL R178, R178, RZ, P4 ;  /* 0x000000ffb2b27208 */ /* 0x000fe40002000000 */
[----:B------:R-:W-:Y:S02]  /*9400*/  FMNMX.FTZ R175, R171, R175, !PT ;  /* 0x000000afabaf7209 */ /* 0x000fe40007810000 */
[----:B------:R-:W-:Y:S01]  /*9410*/  FSEL R229, R229, -INF , P5 ;  /* 0xff800000e5e57808 */ /* 0x000fe20002800000 */
[--C-:B------:R-:W-:Y:S01]  /*9420*/  FFMA.FTZ R228, R13, UR4, -R178.reuse ;  /* 0x000000040de47c23 */ /* 0x100fe200080108b2 */
[----:B------:R-:W-:Y:S01]  /*9430*/  FMNMX.FTZ R13, R172, R175, !PT ;  /* 0x000000afac0d7209 */ /* 0x000fe20007810000 */
[--C-:B------:R-:W-:Y:S01]  /*9440*/  FFMA.FTZ R181, R152, UR4, -R178.reuse ;  /* 0x0000000498b57c23 */ /* 0x100fe200080108b2 */
[----:B------:R-:W-:Y:S01]  /*9450*/  FSEL R232, R232, -INF , P3 ;  /* 0xff800000e8e87808 */ /* 0x000fe20001800000 */
        /* <DEDUP_REMOVED lines=19> */
[----:B------:R-:W-:-:S03]  /*9590*/  FFMA.FTZ R179, R159, UR4, -R178 ;  /* 0x000000049fb37c23 */ /* 0x000fc600080108b2 */
[----:B------:R-:W0:Y:S01]  /*95a0*/  SHFL.BFLY PT, R20, R5, 0x2, 0x1f ;  /* 0x0c401f0005147f89 */ /* 0x000e2200000e0000 */
[----:B------:R-:W-:Y:S08]  /*95b0*/  MUFU.EX2 R228, R228 ;  /* 0x000000e400e47308 */ /* 0x000ff00000000800 */
[----:B------:R-:W-:Y:S08]  /*95c0*/  MUFU.EX2 R181, R181 ;  /* 0x000000b500b57308 */ /* 0x000ff00000000800 */
[----:B------:R-:W-:Y:S01]  /*95d0*/  MUFU.EX2 R230, R230 ;  /* 0x000000e600e67308 */ /* 0x000fe20000000800 */
[----:B0-----:R-:W-:Y:S01]  /*95e0*/  FMNMX.FTZ R5, R5, R20, !PT ;  /* 0x0000001405057209 */ /* 0x001fe20007810000 */
[----:B------:R-:W-:Y:S01]  /*95f0*/  FFMA.FTZ R20, R160, UR4, -R178 ;  /* 0x00000004a0147c23 */ /* 0x000fe200080108b2 */
[----:B------:R-:W-:-:S05]  /*9600*/  FSEL R160, R8, RZ, P4 ;  /* 0x000000ff08a07208 */ /* 0x000fca0002000000 */
[----:B------:R-:W-:Y:S01]  /*9610*/  MUFU.EX2 R178, R158 ;  /* 0x0000009e00b27308 */ /* 0x000fe20000000800 */
[----:B------:R-:W0:Y:S01]  /*9620*/  SHFL.BFLY PT, R153, R5, 0x1, 0x1f ;  /* 0x0c201f0005997f89 */ /* 0x000e2200000e0000 */
[----:B------:R-:W-:-:S04]  /*9630*/  FADD.FTZ R160, -R160, R10 ;  /* 0x0000000aa0a07221 */ /* 0x000fc80000010100 */
[----:B------:R-:W-:Y:S02]  /*9640*/  FMUL.FTZ R160, R160, UR4 ;  /* 0x00000004a0a07c20 */ /* 0x000fe40008410000 */
[----:B------:R-:W-:Y:S08]  /*9650*/  MUFU.EX2 R182, R182 ;  /* 0x000000b600b67308 */ /* 0x000ff00000000800 */
[----:B------:R-:W1:Y:S08]  /*9660*/  MUFU.EX2 R160, R160 ;  /* 0x000000a000a07308 */ /* 0x000e700000000800 */
[----:B------:R-:W-:Y:S01]  /*9670*/  MUFU.EX2 R231, R231 ;  /* 0x000000e700e77308 */ /* 0x000fe20000000800 */
[----:B0-----:R-:W-:-:S04]  /*9680*/  FMNMX.FTZ R5, R5, R153, !PT ;  /* 0x0000009905057209 */ /* 0x001fc80007810000 */
[C---:B------:R-:W-:Y:S01]  /*9690*/  FSETP.NEU.FTZ.AND P3, PT, R5.reuse, -INF , PT ;  /* 0xff8000000500780b */ /* 0x040fe20003f7d000 */
[C---:B------:R-:W-:Y:S02]  /*96a0*/  FMUL.FTZ R153, R5.reuse, UR4 ;  /* 0x0000000405997c20 */ /* 0x040fe40008410000 */
[----:B------:R-:W-:Y:S01]  /*96b0*/  MUFU.EX2 R183, R183 ;  /* 0x000000b700b77308 */ /* 0x000fe20000000800 */
[----:B------:R-:W-:Y:S01]  /*96c0*/  FSEL R161, R5, RZ, P3 ;  /* 0x000000ff05a17208 */ /* 0x000fe20001800000 */
[-C--:B-1----:R-:W-:Y:S01]  /*96d0*/  FMUL.FTZ R24, R24, R160.reuse ;  /* 0x000000a018187220 */ /* 0x082fe20000410000 */
[----:B------:R-:W-:Y:S01]  /*96e0*/  FSEL R153, R153, RZ, P3 ;  /* 0x000000ff99997208 */ /* 0x000fe20001800000 */
[----:B------:R-:W-:Y:S01]  /*96f0*/  FMUL.FTZ R25, R25, R160 ;  /* 0x000000a019197220 */ /* 0x000fe20000410000 */
[----:B------:R-:W-:Y:S01]  /*9700*/  ISETP.NE.AND P3, PT, R22, RZ, PT ;  /* 0x000000ff1600720c */ /* 0x000fe20003f65270 */
[----:B------:R-:W-:Y:S01]  /*9710*/  FADD.FTZ R161, -R161, R11 ;  /* 0x0000000ba1a17221 */ /* 0x000fe20000010100 */
[----:B------:R-:W-:-:S02]  /*9720*/  @!P2 VIADD R11, R9, 0x38840 ;  /* 0x00038840090ba836 */ /* 0x000fc40000000000 */
[--C-:B------:R-:W-:Y:S01]  /*9730*/  FFMA.FTZ R154, R162, UR4, -R153.reuse ;  /* 0x00000004a29a7c23 */ /* 0x100fe20008010899 */
[--C-:B------:R-:W-:Y:S01]  /*9740*/  FFMA.FTZ R156, R163, UR4, -R153.reuse ;  /* 0x00000004a39c7c23 */ /* 0x100fe20008010899 */
[----:B------:R-:W-:Y:S01]  /*9750*/  FMUL.FTZ R161, R161, UR4 ;  /* 0x00000004a1a17c20 */ /* 0x000fe20008410000 */
[--C-:B------:R-:W-:Y:S01]  /*9760*/  FFMA.FTZ R155, R167, UR4, -R153.reuse ;  /* 0x00000004a79b7c23 */ /* 0x100fe20008010899 */
[--C-:B------:R-:W-:Y:S01]  /*9770*/  FFMA.FTZ R158, R174, UR4, -R153.reuse ;  /* 0x00000004ae9e7c23 */ /* 0x100fe20008010899 */
[----:B------:R-:W-:Y:S01]  /*9780*/  FFMA.FTZ R157, R168, UR4, -R153 ;  /* 0x00000004a89d7c23 */ /* 0x000fe20008010899 */
[----:B------:R-:W-:Y:S01]  /*9790*/  MUFU.EX2 R154, R154 ;  /* 0x0000009a009a7308 */ /* 0x000fe20000000800 */
[----:B------:R-:W-:Y:S01]  /*97a0*/  @!P2 PRMT R11, RZ, 0x654, R11 ;  /* 0x00000654ff0ba816 */ /* 0x000fe2000000000b */
[--C-:B------:R-:W-:Y:S01]  /*97b0*/  FFMA.FTZ R159, R173, UR4, -R153.reuse ;  /* 0x00000004ad9f7c23 */ /* 0x100fe20008010899 */
[----:B------:R-:W-:Y:S01]  /*97c0*/  FFMA.FTZ R168, R165, UR4, -R153 ;  /* 0x00000004a5a87c23 */ /* 0x000fe20008010899 */
[----:B------:R-:W-:-:S02]  /*97d0*/  @!P3 IMAD R163, R12, 0x40, R18 ;  /* 0x000000400ca3b824 */ /* 0x000fc400078e0212 */
[--C-:B------:R-:W-:Y:S01]  /*97e0*/  FFMA.FTZ R173, R166, UR4, -R153.reuse ;  /* 0x00000004a6ad7c23 */ /* 0x100fe20008010899 */
[--C-:B------:R-:W-:Y:S01]  /*97f0*/  FFMA.FTZ R10, R169, UR4, -R153.reuse ;  /* 0x00000004a90a7c23 */ /* 0x100fe20008010899 */
[----:B------:R0:W-:Y:S01]  /*9800*/  @!P2 SYNCS.ARRIVE.TRANS64.RED.A1T0 RZ, [R11+URZ], RZ ;  /* 0x000000ff0bffa9a7 */ /* 0x0001e2000810043f */
[----:B------:R-:W1:Y:S01]  /*9810*/  MUFU.EX2 R161, R161 ;  /* 0x000000a100a17308 */ /* 0x000e620000000800 */
[----:B------:R-:W-:Y:S02]  /*9820*/  @!P3 IMAD R163, R163, 0x4, R16 ;  /* 0x00000004a3a3b824 */ /* 0x000fe400078e0210 */
[--C-:B------:R-:W-:Y:S01]  /*9830*/  FFMA.FTZ R12, R172, UR4, -R153.reuse ;  /* 0x00000004ac0c7c23 */ /* 0x100fe20008010899 */
[--C-:B------:R-:W-:Y:S01]  /*9840*/  FFMA.FTZ R171, R171, UR4, -R153.reuse ;  /* 0x00000004abab7c23 */ /* 0x100fe20008010899 */
[--C-:B------:R-:W-:Y:S01]  /*9850*/  FFMA.FTZ R229, R229, UR4, -R153.reuse ;  /* 0x00000004e5e57c23 */ /* 0x100fe20008010899 */
[--C-:B------:R-:W-:Y:S01]  /*9860*/  FFMA.FTZ R162, R152, UR4, -R153.reuse ;  /* 0x0000000498a27c23 */ /* 0x100fe20008010899 */
[--C-:B------:R-:W-:Y:S01]  /*9870*/  FFMA.FTZ R232, R232, UR4, -R153.reuse ;  /* 0x00000004e8e87c23 */ /* 0x100fe20008010899 */
[----:B------:R-:W-:Y:S01]  /*9880*/  @!P3 STS [R163+0x38400], R160 ;  /* 0x038400a0a300b388 */ /* 0x000fe20000000800 */
[----:B------:R-:W2:Y:S01]  /*9890*/  MUFU.EX2 R156, R156 ;  /* 0x0000009c009c7308 */ /* 0x000ea20000000800 */
[--C-:B------:R-:W-:Y:S01]  /*98a0*/  FFMA.FTZ R170, R170, UR4, -R153.reuse ;  /* 0x00000004aaaa7c23 */ /* 0x100fe20008010899 */
[----:B------:R-:W-:Y:S01]  /*98b0*/  FFMA.FTZ R152, R160, R6, R180 ;  /* 0x00000006a0987223 */ /* 0x000fe200000100b4 */
[----:B------:R-:W-:Y:S01]  /*98c0*/  FFMA.FTZ R177, R177, UR4, -R153 ;  /* 0x00000004b1b17c23 */ /* 0x000fe20008010899 */
[-C--:B------:R-:W-:Y:S01]  /*98d0*/  FMUL.FTZ R28, R28, R160.reuse ;  /* 0x000000a01c1c7220 */ /* 0x080fe20000410000 */
[-C--:B------:R-:W-:Y:S01]  /*98e0*/  FMUL.FTZ R29, R29, R160.reuse ;  /* 0x000000a01d1d7220 */ /* 0x080fe20000410000 */
[-C--:B------:R-:W-:Y:S01]  /*98f0*/  FMUL.FTZ R32, R32, R160.reuse ;  /* 0x000000a020207220 */ /* 0x080fe20000410000 */
[-C--:B------:R-:W-:Y:S01]  /*9900*/  FMUL.FTZ R33, R33, R160.reuse ;  /* 0x000000a021217220 */ /* 0x080fe20000410000 */
[----:B------:R-:W3:Y:S01]  /*9910*/  MUFU.EX2 R155, R155 ;  /* 0x0000009b009b7308 */ /* 0x000ee20000000800 */
[----:B-1----:R1:W-:Y:S01]  /*9920*/  @!P3 STS [R163+0x38420], R161 ;  /* 0x038420a1a300b388 */ /* 0x0023e20000000800 */
[----:B------:R-:W-:Y:S01]  /*9930*/  FFMA.FTZ R7, R161, R7, R154 ;  /* 0x00000007a1077223 */ /* 0x000fe2000001009a */
        /* <DEDUP_REMOVED lines=8> */
[C---:B-1----:R-:W-:Y:S01]  /*99c0*/  FADD.FTZ R163, R228.reuse, R152 ;  /* 0x00000098e4a37221 */ /* 0x042fe20000010000 */
[----:B------:R-:W-:Y:S01]  /*99d0*/  F2FP.BF16.F32.PACK_AB R152, R228, R180 ;  /* 0x000000b4e498723e */ /* 0x000fe200000010ff */
[----:B------:R-:W-:Y:S01]  /*99e0*/  FMUL.FTZ R45, R45, R160 ;  /* 0x000000a02d2d7220 */ /* 0x000fe20000410000 */
[C---:B------:R-:W-:Y:S01]  /*99f0*/  F2FP.BF16.F32.PACK_AB R154, R230.reuse, R181 ;  /* 0x000000b5e69a723e */ /* 0x040fe200000010ff */
[----:B------:R-:W-:Y:S01]  /*9a00*/  FADD.FTZ R163, R181, R163 ;  /* 0x000000a3b5a37221 */ /* 0x000fe20000010000 */
[----:B------:R-:W1:Y:S01]  /*9a10*/  MUFU.EX2 R157, R157 ;  /* 0x0000009d009d7308 */ /* 0x000e620000000800 */
[----:B---3--:R-:W-:Y:S01]  /*9a20*/  FADD.FTZ R164, R155, R164 ;  /* 0x000000a49ba47221 */ /* 0x008fe20000010000 */
[----:B------:R-:W-:Y:S01]  /*9a30*/  F2FP.BF16.F32.PACK_AB R156, R231, R182 ;  /* 0x000000b6e79c723e */ /* 0x000fe200000010ff */
[----:B------:R-:W-:Y:S01]  /*9a40*/  FADD.FTZ R163, R230, R163 ;  /* 0x000000a3e6a37221 */ /* 0x000fe20000010000 */
[-C--:B------:R-:W-:Y:S01]  /*9a50*/  FMUL.FTZ R48, R48, R160.reuse ;  /* 0x000000a030307220 */ /* 0x080fe20000410000 */
[-C--:B------:R-:W-:Y:S01]  /*9a60*/  FMUL.FTZ R49, R49, R160.reuse ;  /* 0x000000a031317220 */ /* 0x080fe20000410000 */
[-C--:B------:R-:W-:Y:S01]  /*9a70*/  FMUL.FTZ R52, R52, R160.reuse ;  /* 0x000000a034347220 */ /* 0x080fe20000410000 */
[----:B------:R-:W-:Y:S01]  /*9a80*/  FADD.FTZ R163, R182, R163 ;  /* 0x000000a3b6a37221 */ /* 0x000fe20000010000 */
[----:B------:R-:W2:Y:S01]  /*9a90*/  MUFU.EX2 R159, R159 ;  /* 0x0000009f009f7308 */ /* 0x000ea20000000800 */
[C---:B----4-:R-:W-:Y:S01]  /*9aa0*/  FADD.FTZ R164, R158.reuse, R164 ;  /* 0x000000a49ea47221 */ /* 0x050fe20000010000 */
[----:B------:R-:W-:Y:S01]  /*9ab0*/  F2FP.BF16.F32.PACK_AB R155, R158, R155 ;  /* 0x0000009b9e9b723e */ /* 0x000fe200000010ff */
[----:B------:R-:W-:Y:S01]  /*9ac0*/  BAR.SYNC.DEFER_BLOCKING 0xf, 0x100 ;  /* 0x03c4000000007b1d */ /* 0x000fe20000010000 */
[----:B------:R-:W-:Y:S01]  /*9ad0*/  FADD.FTZ R172, R231, R163 ;  /* 0x000000a3e7ac7221 */ /* 0x000fe20000010000 */
        /* <DEDUP_REMOVED lines=13> */
[C---:B--2---:R-:W-:Y:S01]  /*9bb0*/  FADD.FTZ R169, R159.reuse, R164 ;  /* 0x000000a49fa97221 */ /* 0x044fe20000010000 */
[----:B------:R-:W-:Y:S01]  /*9bc0*/  F2FP.BF16.F32.PACK_AB R157, R159, R157 ;  /* 0x0000009d9f9d723e */ /* 0x000fe200000010ff */
        /* <DEDUP_REMOVED lines=78> */
[----:B----4-:R-:W-:-:S02]  /*a0b0*/  IMAD R170, R2, 0x1000, R19 ;  /* 0x0000100002aa7824 */ /* 0x010fc400078e0213 */
        /* <DEDUP_REMOVED lines=39> */
[----:B------:R-:W-:Y:S01]  /*a330*/  FMUL.FTZ R151, R151, R161 ;  /* 0x000000a197977220 */ /* 0x000fe20000410000 */
[----:B---3--:R-:W-:Y:S01]  /*a340*/  F2FP.BF16.F32.PACK_AB R158, R13, R183 ;  /* 0x000000b70d9e723e */ /* 0x008fe200000010ff */
[----:B------:R3:W-:Y:S01]  /*a350*/  STSM.16.M88.4 [R23+0x36400], R152 ;  /* 0x0364009817007844 */ /* 0x0007e20000000200 */
[----:B-1----:R-:W-:Y:S01]  /*a360*/  F2FP.BF16.F32.PACK_AB R159, R173, R168 ;  /* 0x000000a8ad9f723e */ /* 0x002fe200000010ff */
[----:B------:R-:W-:Y:S01]  /*a370*/  FADD.FTZ R172, R183, R172 ;  /* 0x000000acb7ac7221 */ /* 0x000fe20000010000 */
[----:B------:R-:W-:Y:S01]  /*a380*/  R2UR UR10, R170 ;  /* 0x00000000aa0a72ca */ /* 0x000fe200000e0000 */
[----:B------:R-:W-:Y:S01]  /*a390*/  FADD.FTZ R169, R168, R169 ;  /* 0x000000a9a8a97221 */ /* 0x000fe20000010000 */
[----:B------:R-:W1:Y:S01]  /*a3a0*/  MUFU.EX2 R232, R232 ;  /* 0x000000e800e87308 */ /* 0x000e620000000800 */
[----:B--2---:R-:W-:Y:S01]  /*a3b0*/  F2FP.BF16.F32.PACK_AB R160, R15, R14 ;  /* 0x0000000e0fa0723e */ /* 0x004fe200000010ff */
[----:B------:R2:W-:Y:S01]  /*a3c0*/  STSM.16.M88.4 [R184], R156 ;  /* 0x0000009cb8007844 */ /* 0x0005e20000000200 */
[----:B0-----:R-:W-:Y:S01]  /*a3d0*/  F2FP.BF16.F32.PACK_AB R161, R11, R10 ;  /* 0x0000000a0ba1723e */ /* 0x001fe200000010ff */
[----:B------:R-:W-:Y:S01]  /*a3e0*/  FADD.FTZ R172, R13, R172 ;  /* 0x000000ac0dac7221 */ /* 0x000fe20000010000 */
[----:B-----5:R-:W-:Y:S01]  /*a3f0*/  F2FP.BF16.F32.PACK_AB R162, R21, R20 ;  /* 0x0000001415a2723e */ /* 0x020fe200000010ff */
[----:B------:R-:W-:Y:S01]  /*a400*/  FADD.FTZ R169, R173, R169 ;  /* 0x000000a9ada97221 */ /* 0x000fe20000010000 */
[----:B------:R-:W-:Y:S01]  /*a410*/  F2FP.BF16.F32.PACK_AB R163, R6, R12 ;  /* 0x0000000c06a3723e */ /* 0x000fe200000010ff */
[----:B------:R-:W-:Y:S01]  /*a420*/  FADD.FTZ R172, R14, R172 ;  /* 0x000000ac0eac7221 */ /* 0x000fe20000010000 */
[----:B----4-:R-:W-:Y:S01]  /*a430*/  F2FP.BF16.F32.PACK_AB R164, R176, R175 ;  /* 0x000000afb0a4723e */ /* 0x010fe200000010ff */
[----:B------:R-:W-:Y:S01]  /*a440*/  FADD.FTZ R169, R10, R169 ;  /* 0x000000a90aa97221 */ /* 0x000fe20000010000 */
[----:B------:R-:W-:Y:S01]  /*a450*/  F2FP.BF16.F32.PACK_AB R165, R229, R7 ;  /* 0x00000007e5a5723e */ /* 0x000fe200000010ff */
[----:B------:R2:W-:Y:S01]  /*a460*/  STSM.16.M88.4 [R186], R160 ;  /* 0x000000a0ba007844 */ /* 0x0005e20000000200 */
[----:B------:R-:W-:Y:S01]  /*a470*/  F2FP.BF16.F32.PACK_AB R166, R179, R178 ;  /* 0x000000b2b3a6723e */ /* 0x000fe200000010ff */
[----:B------:R-:W-:Y:S01]  /*a480*/  FADD.FTZ R172, R15, R172 ;  /* 0x000000ac0fac7221 */ /* 0x000fe20000010000 */
[----:B------:R-:W-:Y:S01]  /*a490*/  FADD.FTZ R169, R11, R169 ;  /* 0x000000a90ba97221 */ /* 0x000fe20000010000 */
[----:B------:R-:W-:Y:S01]  /*a4a0*/  PLOP3.LUT P3, PT, PT, PT, UP0, 0x80, 0x0 ;  /* 0x000000000000781c */ /* 0x000fe20003f6f008 */
[----:B------:R-:W-:Y:S01]  /*a4b0*/  @!P2 VIADD R9, R9, 0x38860 ;  /* 0x000388600909a836 */ /* 0x000fe20000000000 */
[----:B-1----:R-:W-:Y:S01]  /*a4c0*/  F2FP.BF16.F32.PACK_AB R167, R232, R171 ;  /* 0x000000abe8a7723e */ /* 0x002fe200000010ff */
[----:B------:R-:W-:Y:S01]  /*a4d0*/  FADD.FTZ R172, R20, R172 ;  /* 0x000000ac14ac7221 */ /* 0x000fe20000010000 */
[----:B------:R-:W-:Y:S01]  /*a4e0*/  FADD.FTZ R169, R12, R169 ;  /* 0x000000a90ca97221 */ /* 0x000fe20000010000 */
[----:B------:R-:W-:Y:S01]  /*a4f0*/  IMAD.MOV.U32 R12, RZ, RZ, R2 ;  /* 0x000000ffff0c7224 */ /* 0x000fe200078e0002 */
[----:B------:R-:W-:Y:S01]  /*a500*/  @!P2 PRMT R9, RZ, 0x654, R9 ;  /* 0x00000654ff09a816 */ /* 0x000fe20000000009 */
[----:B------:R2:W-:Y:S01]  /*a510*/  STSM.16.M88.4 [R185], R164 ;  /* 0x000000a4b9007844 */ /* 0x0005e20000000200 */
[----:B------:R-:W-:Y:S01]  /*a520*/  WARPGROUP.ARRIVE ;  /* 0x00000000000079c5 */ /* 0x000fe20000000000 */
[----:B------:R-:W-:Y:S01]  /*a530*/  FADD.FTZ R172, R21, R172 ;  /* 0x000000ac15ac7221 */ /* 0x000fe20000010000 */
[----:B------:R-:W-:Y:S01]  /*a540*/  FADD.FTZ R6, R6, R169 ;  /* 0x000000a906067221 */ /* 0x000fe20000010000 */
[----:B------:R-:W-:-:S02]  /*a550*/  IMAD.MOV.U32 R11, RZ, RZ, R5 ;  /* 0x000000ffff0b7224 */ /* 0x000fc400078e0005 */
[----:B------:R-:W-:Y:S01]  /*a560*/  FADD.FTZ R175, R175, R172 ;  /* 0x000000acafaf7221 */ /* 0x000fe20000010000 */
[----:B------:R-:W-:Y:S01]  /*a570*/  HGMMA.64x256x16.F32.BF16 R24, R152, gdesc[UR8].tnspB, R24, gsb0 ;  /* 0x43e0000898187df0 */ /* 0x000fe20008001818 */
[----:B------:R-:W-:Y:S01]  /*a580*/  UMOV UR11, 0x40000040 ;  /* 0x40000040000b7882 */ /* 0x000fe20000000000 */
[----:B------:R-:W-:Y:S01]  /*a590*/  FADD.FTZ R6, R7, R6 ;  /* 0x0000000607067221 */ /* 0x000fe20000010000 */
[----:B------:R-:W-:Y:S01]  /*a5a0*/  FADD.FTZ R175, R176, R175 ;  /* 0x000000afb0af7221 */ /* 0x000fe20000010000 */
[----:B------:R-:W-:Y:S02]  /*a5b0*/  IMAD.MOV.U32 R10, RZ, RZ, R8 ;  /* 0x000000ffff0a7224 */ /* 0x000fe400078e0008 */
[----:B------:R-:W-:Y:S01]  /*a5c0*/  FADD.FTZ R6, R229, R6 ;  /* 0x00000006e5067221 */ /* 0x000fe20000010000 */
[----:B------:R-:W-:-:S03]  /*a5d0*/  FADD.FTZ R178, R178, R175 ;  /* 0x000000afb2b27221 */ /* 0x000fc60000010000 */
[----:B------:R-:W-:Y:S01]  /*a5e0*/  FADD.FTZ R7, R171, R6 ;  /* 0x00000006ab077221 */ /* 0x000fe20000010000 */
[----:B------:R-:W-:-:S03]  /*a5f0*/  FADD.FTZ R6, R179, R178 ;  /* 0x000000b2b3067221 */ /* 0x000fc60000010000 */
[----:B------:R-:W-:Y:S01]  /*a600*/  FADD.FTZ R7, R232, R7 ;  /* 0x00000007e8077221 */ /* 0x000fe20000010000 */
[----:B------:R-:W-:Y:S02]  /*a610*/  WARPGROUP.DEPBAR.LE gsb0, 0x0 ;  /* 0x00008000000079c5 */ /* 0x000fe40000010000 */
[----:B---3--:R-:W-:Y:S01]  /*a620*/  VIADD R152, R170, 0x80 ;  /* 0x00000080aa987836 */ /* 0x008fe20000000000 */
[----:B------:R-:W-:-:S04]  /*a630*/  WARPGROUP.ARRIVE ;  /* 0x00000000000079c5 */ /* 0x000fc80000000000 */
[----:B------:R-:W-:Y:S01]  /*a640*/  R2UR UR10, R152 ;  /* 0x00000000980a72ca */ /* 0x000fe200000e0000 */
[C---:B------:R-:W-:Y:S02]  /*a650*/  VIADD R152, R170.reuse, 0x100 ;  /* 0x00000100aa987836 */ /* 0x040fe40000000000 */
[----:B------:R-:W-:-:S10]  /*a660*/  VIADD R170, R170, 0x180 ;  /* 0x00000180aaaa7836 */ /* 0x000fd40000000000 */
        /* <DEDUP_REMOVED lines=24> */
.L_x_5322:
[----:B------:R-:W-:-:S06]  /*a7f0*/  UISETP.GE.AND UP0, UPT, UR7, UR43, UPT ;  /* 0x0000002b0700728c */ /* 0x000fcc000bf06270 */
[----:B------:R-:W-:-:S13]  /*a800*/  PLOP3.LUT P1, PT, PT, PT, UP0, 0x80, 0x0 ;  /* 0x000000000000781c */ /* 0x000fda0003f2f008 */
[----:B------:R-:W-:Y:S05]  /*a810*/  @!P1 BRA `(.L_x_5332) ;  /* 0x0000003000509947 */ /* 0x000fea0003800000 */
[----:B------:R-:W-:Y:S01]  /*a820*/  IMAD.MOV.U32 R11, RZ, RZ, R5 ;  /* 0x000000ffff0b7224 */ /* 0x000fe200078e0005 */
[----:B------:R-:W-:Y:S01]  /*a830*/  ULDC UR5, c[0x0][0xad0] ;  /* 0x0002b40000057ab9 */ /* 0x000fe20000000800 */
[----:B------:R-:W-:Y:S01]  /*a840*/  IMAD.MOV.U32 R12, RZ, RZ, R8 ;  /* 0x000000ffff0c7224 */ /* 0x000fe200078e0008 */
[----:B------:R-:W-:Y:S01]  /*a850*/  ULDC UR4, c[0x0][0xa80] ;  /* 0x0002a00000047ab9 */ /* 0x000fe20000000800 */
[----:B------:R-:W-:-:S07]  /*a860*/  IMAD.MOV.U32 R10, RZ, RZ, R2 ;  /* 0x000000ffff0a7224 */ /* 0x000fce00078e0002 */
.L_x_5341:
        /* <DEDUP_REMOVED lines=8> */
.L_x_5333:
[----:B------:R-:W-:Y:S02]  /*a8f0*/  IMAD.U32 R5, RZ, RZ, UR37 ;  /* 0x00000025ff057e24 */ /* 0x000fe4000f8e00ff */
[----:B0-2---:R-:W-:-:S03]  /*a900*/  IMAD R9, R2, 0x8, R16 ;  /* 0x0000000802097824 */ /* 0x005fc600078e0210 */
[----:B------:R-:W-:-:S04]  /*a910*/  SHF.L.U32 R5, R5, 0x1f, RZ ;  /* 0x0000001f05057819 */ /* 0x000fc800000006ff */
[----:B------:R0:W1:Y:S01]  /*a920*/  SYNCS.PHASECHK.TRANS64.TRYWAIT P1, [R9+URZ+0x38830], R5 ;  /* 0x03883005090075a7 */ /* 0x000062000802017f */
[----:B------:R-:W-:Y:S05]  /*a930*/  @!P0 BRA `(.L_x_5334) ;  /* 0x0000000000048947 */ /* 0x000fea0003800000 */
[----:B------:R-:W-:Y:S01]  /*a940*/  BPT.TRAP 0x1 ;  /* 0x000000040000795c */ /* 0x000fe20000300000 */
.L_x_5334:
[----:B------:R-:W-:Y:S01]  /*a950*/  IMAD R8, R2, 0x200, R0 ;  /* 0x0000020002087824 */ /* 0x000fe200078e0200 */
[----:B-1----:R-:W-:Y:S06]  /*a960*/  @P1 BRA `(.L_x_5335) ;  /* 0x0000000000081947 */ /* 0x002fec0003800000 */
[----:B------:R-:W1:Y:S02]  /*a970*/  SYNCS.PHASECHK.TRANS64.TRYWAIT P1, [R9+URZ+0x38830], R5 ;  /* 0x03883005090075a7 */ /* 0x000e64000802017f */
[----:B-1----:R-:W-:Y:S05]  /*a980*/  @!P1 BRA `(.L_x_5336) ;  /* 0x00000110005c9947 */ /* 0x002fea0003800000 */
.L_x_5335:
        /* <DEDUP_REMOVED lines=22> */
.L_x_5337:
[----:B------:R2:W3:Y:S01]  /*aaf0*/  SYNCS.PHASECHK.TRANS64.TRYWAIT P1, [R9+URZ+0x38850], R5 ;  /* 0x03885005090075a7 */ /* 0x0004e2000802017f */
[----:B------:R-:W-:Y:S05]  /*ab00*/  @!P0 BRA `(.L_x_5338) ;  /* 0x0000000000048947 */ /* 0x000fea0003800000 */
[----:B------:R-:W-:Y:S01]  /*ab10*/  BPT.TRAP 0x1 ;  /* 0x000000040000795c */ /* 0x000fe20000300000 */
.L_x_5338:
[----:B---3--:R-:W-:Y:S05]  /*ab20*/  @P1 BRA `(.L_x_5339) ;  /* 0x0000000000081947 */ /* 0x008fea0003800000 */
[----:B------:R-:W3:Y:S02]  /*ab30*/  SYNCS.PHASECHK.TRANS64.TRYWAIT P1, [R9+URZ+0x38850], R5 ;  /* 0x03885005090075a7 */ /* 0x000ee4000802017f */
[----:B---3--:R-:W-:Y:S05]  /*ab40*/  @!P1 BRA `(.L_x_5340) ;  /* 0x0000011000009947 */ /* 0x008fea0003800000 */
.L_x_5339:
        /* <DEDUP_REMOVED lines=12> */
[----:B------:R-:W-:Y:S01]  /*ac10*/  UISETP.GT.AND UP0, UPT, UR7, UR43, UPT ;  /* 0x0000002b0700728c */ /* 0x000fe2000bf04270 */
[----:B------:R-:W-:Y:S01]  /*ac20*/  IMAD.MOV.U32 R15, RZ, RZ, 0x4 ;  /* 0x00000004ff0f7424 */ /* 0x000fe200078e00ff */
[----:B------:R-:W-:Y:S01]  /*ac30*/  R2UR UR30, R8 ;  /* 0x00000000081e72ca */ /* 0x000fe200000e0000 */
[----:B------:R-:W-:Y:S01]  /*ac40*/  VIADD R8, R4, 0x4 ;  /* 0x0000000404087836 */ /* 0x000fe20000000000 */
[----:B------:R-:W-:-:S02]  /*ac50*/  UIADD3 UR7, UR7, -0x1, URZ ;  /* 0xffffffff07077890 */ /* 0x000fc4000fffe03f */
[----:B------:R-:W-:Y:S01]  /*ac60*/  HGMMA.64x64x16.F32.BF16 R152, gdesc[UR24], R152, gsb0 ;  /* 0x00e00000189879f0 */ /* 0x000fe20008001898 */
[----:B0-----:R-:W-:Y:S02]  /*ac70*/  SHF.R.U32.HI R13, RZ, 0x7, R13 ;  /* 0x00000007ff0d7819 */ /* 0x001fe4000001160d */
[----:B------:R-:W-:Y:S02]  /*ac80*/  WARPGROUP.DEPBAR.LE gsb0, 0x0 ;  /* 0x00008000000079c5 */ /* 0x000fe40000010000 */
        /* <DEDUP_REMOVED lines=382> */
[----:B0-----:R-:W-:-:S05]  /*c470*/  FMNMX.FTZ R8, R8, R172, !PT ;  /* 0x000000ac08087209 */ /* 0x001fca0007810000 */
[----:B------:R-:W0:Y:S01]  /*c480*/  MUFU.TANH R163, R163 ;  /* 0x000000a300a37308 */ /* 0x000e220000002400 */
[----:B-1----:R-:W-:Y:S01]  /*c490*/  FMNMX.FTZ R175, R153, R175, !PT ;  /* 0x000000af99af7209 */ /* 0x002fe20007810000 */
[----:B------:R-:W1:Y:S06]  /*c4a0*/  SHFL.BFLY PT, R172, R8, 0x1, 0x1f ;  /* 0x0c201f0008ac7f89 */ /* 0x000e6c00000e0000 */
[----:B------:R-:W3:Y:S01]  /*c4b0*/  MUFU.TANH R166, R166 ;  /* 0x000000a600a67308 */ /* 0x000ee20000002400 */
[----:B--2---:R-:W-:-:S07]  /*c4c0*/  FMNMX.FTZ R175, R162, R175, !PT ;  /* 0x000000afa2af7209 */ /* 0x004fce0007810000 */
[----:B------:R-:W2:Y:S01]  /*c4d0*/  MUFU.TANH R167, R167 ;  /* 0x000000a700a77308 */ /* 0x000ea20000002400 */
[----:B0-----:R-:W-:-:S07]  /*c4e0*/  FMNMX.FTZ R175, R163, R175, !PT ;  /* 0x000000afa3af7209 */ /* 0x001fce0007810000 */
[----:B------:R-:W0:Y:S01]  /*c4f0*/  MUFU.TANH R170, R170 ;  /* 0x000000aa00aa7308 */ /* 0x000e220000002400 */
[----:B---3--:R-:W-:Y:S02]  /*c500*/  FMNMX.FTZ R175, R166, R175, !PT ;  /* 0x000000afa6af7209 */ /* 0x008fe40007810000 */
[----:B-1----:R-:W-:-:S05]  /*c510*/  FMNMX.FTZ R8, R8, R172, !PT ;  /* 0x000000ac08087209 */ /* 0x002fca0007810000 */
[----:B------:R-:W1:Y:S01]  /*c520*/  MUFU.TANH R171, R171 ;  /* 0x000000ab00ab7308 */ /* 0x000e620000002400 */
[C---:B------:R-:W-:Y:S01]  /*c530*/  FADD.FTZ R12, -R8.reuse, R12 ;  /* 0x0000000c080c7221 */ /* 0x040fe20000010100 */
[----:B------:R-:W-:-:S03]  /*c540*/  FMUL.FTZ R183, R8, UR4 ;  /* 0x0000000408b77c20 */ /* 0x000fc60008410000 */
[----:B------:R-:W-:Y:S01]  /*c550*/  FMUL.FTZ R172, R12, UR4 ;  /* 0x000000040cac7c20 */ /* 0x000fe20008410000 */
[----:B--2---:R-:W-:Y:S01]  /*c560*/  FMNMX.FTZ R12, R167, R175, !PT ;  /* 0x000000afa70c7209 */ /* 0x004fe20007810000 */
[--C-:B------:R-:W-:Y:S01]  /*c570*/  FFMA.FTZ R229, R5, UR4, -R183.reuse ;  /* 0x0000000405e57c23 */ /* 0x100fe200080108b7 */
[----:B------:R-:W2:Y:S01]  /*c580*/  MUFU.TANH R173, R173 ;  /* 0x000000ad00ad7308 */ /* 0x000ea20000002400 */
[--C-:B------:R-:W-:Y:S01]  /*c590*/  FFMA.FTZ R228, R20, UR4, -R183.reuse ;  /* 0x0000000414e47c23 */ /* 0x100fe200080108b7 */
[----:B0-----:R-:W-:Y:S01]  /*c5a0*/  FMNMX.FTZ R12, R170, R12, !PT ;  /* 0x0000000caa0c7209 */ /* 0x001fe20007810000 */
        /* <DEDUP_REMOVED lines=10> */
[--C-:B------:R-:W-:Y:S01]  /*c650*/  FFMA.FTZ R177, R161, UR4, -R183.reuse ;  /* 0x00000004a1b17c23 */ /* 0x100fe200080108b7 */
[--C-:B------:R-:W-:Y:S01]  /*c660*/  FFMA.FTZ R179, R164, UR4, -R183.reuse ;  /* 0x00000004a4b37c23 */ /* 0x100fe200080108b7 */
[--C-:B------:R-:W-:Y:S01]  /*c670*/  FFMA.FTZ R168, R168, UR4, -R183.reuse ;  /* 0x00000004a8a87c23 */ /* 0x100fe200080108b7 */
[----:B------:R-:W1:Y:S01]  /*c680*/  MUFU.TANH R176, R176 ;  /* 0x000000b000b07308 */ /* 0x000e620000002400 */
[----:B--2---:R-:W-:Y:S01]  /*c690*/  FMNMX.FTZ R12, R173, R12, !PT ;  /* 0x0000000cad0c7209 */ /* 0x004fe20007810000 */
[----:B------:R-:W-:-:S06]  /*c6a0*/  FFMA.FTZ R182, R165, UR4, -R183 ;  /* 0x00000004a5b67c23 */ /* 0x000fcc00080108b7 */
[----:B------:R-:W2:Y:S01]  /*c6b0*/  MUFU.TANH R178, R178 ;  /* 0x000000b200b27308 */ /* 0x000ea20000002400 */
[----:B0-----:R-:W-:-:S07]  /*c6c0*/  FMNMX.FTZ R12, R174, R12, !PT ;  /* 0x0000000cae0c7209 */ /* 0x001fce0007810000 */
[----:B------:R-:W0:Y:S01]  /*c6d0*/  MUFU.TANH R180, R180 ;  /* 0x000000b400b47308 */ /* 0x000e220000002400 */
[----:B-1----:R-:W-:-:S07]  /*c6e0*/  FMNMX.FTZ R12, R176, R12, !PT ;  /* 0x0000000cb00c7209 */ /* 0x002fce0007810000 */
[----:B------:R-:W1:Y:S01]  /*c6f0*/  MUFU.TANH R181, R181 ;  /* 0x000000b500b57308 */ /* 0x000e620000002400 */
[----:B--2---:R-:W-:-:S07]  /*c700*/  FMNMX.FTZ R12, R178, R12, !PT ;  /* 0x0000000cb20c7209 */ /* 0x004fce0007810000 */
[----:B------:R-:W2:Y:S01]  /*c710*/  MUFU.EX2 R172, R172 ;  /* 0x000000ac00ac7308 */ /* 0x000ea20000000800 */
[----:B0-----:R-:W-:Y:S01]  /*c720*/  FMNMX.FTZ R5, R180, R12, !PT ;  /* 0x0000000cb4057209 */ /* 0x001fe20007810000 */
[----:B------:R-:W-:-:S06]  /*c730*/  FFMA.FTZ R12, R157, UR4, -R183 ;  /* 0x000000049d0c7c23 */ /* 0x000fcc00080108b7 */
[----:B------:R-:W0:Y:S01]  /*c740*/  MUFU.EX2 R229, R229 ;  /* 0x000000e500e57308 */ /* 0x000e220000000800 */
[----:B-1----:R-:W-:-:S05]  /*c750*/  FMNMX.FTZ R5, R181, R5, !PT ;  /* 0x00000005b5057209 */ /* 0x002fca0007810000 */
[----:B------:R-:W1:Y:S02]  /*c760*/  SHFL.BFLY PT, R20, R5, 0x2, 0x1f ;  /* 0x0c401f0005147f89 */ /* 0x000e6400000e0000 */
[----:B------:R-:W-:Y:S01]  /*c770*/  MUFU.EX2 R230, R230 ;  /* 0x000000e600e67308 */ /* 0x000fe20000000800 */
[-C--:B--2---:R-:W-:Y:S01]  /*c780*/  FMUL.FTZ R24, R24, R172.reuse ;  /* 0x000000ac18187220 */ /* 0x084fe20000410000 */
        /* <DEDUP_REMOVED lines=20> */
[----:B-1----:R-:W-:Y:S01]  /*c8d0*/  FMNMX.FTZ R5, R5, R20, !PT ;  /* 0x0000001405057209 */ /* 0x002fe20007810000 */
[----:B------:R-:W-:Y:S01]  /*c8e0*/  FFMA.FTZ R20, R159, UR4, -R183 ;  /* 0x000000049f147c23 */ /* 0x000fe200080108b7 */
[----:B------:R-:W-:Y:S01]  /*c8f0*/  MUFU.EX2 R188, R188 ;  /* 0x000000bc00bc7308 */ /* 0x000fe20000000800 */
[-C--:B------:R-:W-:Y:S01]  /*c900*/  FMUL.FTZ R61, R61, R172.reuse ;  /* 0x000000ac3d3d7220 */ /* 0x080fe20000410000 */
[-C--:B------:R-:W-:Y:S01]  /*c910*/  FMUL.FTZ R64, R64, R172.reuse ;  /* 0x000000ac40407220 */ /* 0x080fe20000410000 */
[----:B------:R-:W1:Y:S01]  /*c920*/  SHFL.BFLY PT, R152, R5, 0x1, 0x1f ;  /* 0x0c201f0005987f89 */ /* 0x000e6200000e0000 */
        /* <DEDUP_REMOVED lines=23> */
[----:B-1----:R-:W-:Y:S01]  /*caa0*/  FMNMX.FTZ R5, R5, R152, !PT ;  /* 0x0000009805057209 */ /* 0x002fe20007810000 */
[-C--:B------:R-:W-:Y:S01]  /*cab0*/  FMUL.FTZ R105, R105, R172.reuse ;  /* 0x000000ac69697220 */ /* 0x080fe20000410000 */
[-C--:B------:R-:W-:Y:S01]  /*cac0*/  FMUL.FTZ R108, R108, R172.reuse ;  /* 0x000000ac6c6c7220 */ /* 0x080fe20000410000 */
[-C--:B------:R-:W-:Y:S01]  /*cad0*/  FMUL.FTZ R109, R109, R172.reuse ;  /* 0x000000ac6d6d7220 */ /* 0x080fe20000410000 */
[-C--:B------:R-:W-:Y:S01]  /*cae0*/  FMUL.FTZ R112, R112, R172.reuse ;  /* 0x000000ac70707220 */ /* 0x080fe20000410000 */
[----:B------:R-:W-:Y:S01]  /*caf0*/  FADD.FTZ R152, -R5, R11 ;  /* 0x0000000b05987221 */ /* 0x000fe20000010100 */
[----:B------:R-:W-:Y:S01]  /*cb00*/  MUFU.EX2 R14, R14 ;  /* 0x0000000e000e7308 */ /* 0x000fe20000000800 */
[-C--:B------:R-:W-:Y:S01]  /*cb10*/  FMUL.FTZ R113, R113, R172.reuse ;  /* 0x000000ac71717220 */ /* 0x080fe20000410000 */
[-C--:B------:R-:W-:Y:S01]  /*cb20*/  FMUL.FTZ R116, R116, R172.reuse ;  /* 0x000000ac74747220 */ /* 0x080fe20000410000 */
[----:B------:R-:W-:Y:S01]  /*cb30*/  FMUL.FTZ R152, R152, UR4 ;  /* 0x0000000498987c20 */ /* 0x000fe20008410000 */
        /* <DEDUP_REMOVED lines=13> */
[----:B-1----:R-:W-:Y:S01]  /*cc10*/  FMUL.FTZ R152, R5, UR4 ;  /* 0x0000000405987c20 */ /* 0x002fe20008410000 */
[-C--:B------:R-:W-:Y:S01]  /*cc20*/  FMUL.FTZ R140, R140, R172.reuse ;  /* 0x000000ac8c8c7220 */ /* 0x080fe20000410000 */
[-C--:B------:R-:W-:Y:S01]  /*cc30*/  FMUL.FTZ R141, R141, R172.reuse ;  /* 0x000000ac8d8d7220 */ /* 0x080fe20000410000 */
[----:B------:R-:W-:Y:S01]  /*cc40*/  FMUL.FTZ R144, R144, R172 ;  /* 0x000000ac90907220 */ /* 0x000fe20000410000 */
[--C-:B------:R-:W-:Y:S01]  /*cc50*/  FFMA.FTZ R154, R13, UR4, -R152.reuse ;  /* 0x000000040d9a7c23 */ /* 0x100fe20008010898 */
[--C-:B------:R-:W-:Y:S01]  /*cc60*/  FFMA.FTZ R156, R15, UR4, -R152.reuse ;  /* 0x000000040f9c7c23 */ /* 0x100fe20008010898 */
[----:B------:R-:W-:Y:S01]  /*cc70*/  FFMA.FTZ R159, R153, UR4, -R152 ;  /* 0x00000004999f7c23 */ /* 0x000fe20008010898 */
[----:B------:R-:W-:-:S02]  /*cc80*/  @!P2 VIADD R153, R9, 0x38840 ;  /* 0x000388400999a836 */ /* 0x000fc40000000000 */
[--C-:B------:R-:W-:Y:S01]  /*cc90*/  FFMA.FTZ R155, R21, UR4, -R152.reuse ;  /* 0x00000004159b7c23 */ /* 0x100fe20008010898 */
[--C-:B------:R-:W-:Y:S01]  /*cca0*/  FFMA.FTZ R157, R162, UR4, -R152.reuse ;  /* 0x00000004a29d7c23 */ /* 0x100fe20008010898 */
[----:B------:R-:W1:Y:S01]  /*ccb0*/  MUFU.EX2 R154, R154 ;  /* 0x0000009a009a7308 */ /* 0x000e620000000800 */
[--C-:B------:R-:W-:Y:S01]  /*ccc0*/  FFMA.FTZ R160, R163, UR4, -R152.reuse ;  /* 0x00000004a3a07c23 */ /* 0x100fe20008010898 */
[----:B------:R-:W-:Y:S01]  /*ccd0*/  @!P2 PRMT R153, RZ, 0x654, R153 ;  /* 0x00000654ff99a816 */ /* 0x000fe20000000099 */
[--C-:B------:R-:W-:Y:S01]  /*cce0*/  FFMA.FTZ R13, R166, UR4, -R152.reuse ;  /* 0x00000004a60d7c23 */ /* 0x100fe20008010898 */
[--C-:B------:R-:W-:Y:S01]  /*ccf0*/  FFMA.FTZ R15, R167, UR4, -R152.reuse ;  /* 0x00000004a70f7c23 */ /* 0x100fe20008010898 */
[--C-:B------:R-:W-:Y:S01]  /*cd00*/  FFMA.FTZ R21, R170, UR4, -R152.reuse ;  /* 0x00000004aa157c23 */ /* 0x100fe20008010898 */
[----:B------:R3:W-:Y:S01]  /*cd10*/  @!P2 SYNCS.ARRIVE.TRANS64.RED.A1T0 RZ, [R153+URZ], RZ ;  /* 0x000000ff99ffa9a7 */ /* 0x0007e2000810043f */
[--C-:B--2---:R-:W-:Y:S01]  /*cd20*/  FFMA.FTZ R169, R171, UR4, -R152.reuse ;  /* 0x00000004aba97c23 */ /* 0x104fe20008010898 */
[----:B------:R-:W2:Y:S01]  /*cd30*/  MUFU.EX2 R156, R156 ;  /* 0x0000009c009c7308 */ /* 0x000ea20000000800 */
[--C-:B------:R-:W-:Y:S01]  /*cd40*/  FFMA.FTZ R174, R174, UR4, -R152.reuse ;  /* 0x00000004aeae7c23 */ /* 0x100fe20008010898 */
[--C-:B------:R-:W-:Y:S01]  /*cd50*/  FFMA.FTZ R176, R176, UR4, -R152.reuse ;  /* 0x00000004b0b07c23 */ /* 0x100fe20008010898 */
[--C-:B------:R-:W-:Y:S01]  /*cd60*/  FFMA.FTZ R178, R178, UR4, -R152.reuse ;  /* 0x00000004b2b27c23 */ /* 0x100fe20008010898 */
[--C-:B------:R-:W-:Y:S01]  /*cd70*/  FFMA.FTZ R180, R180, UR4, -R152.reuse ;  /* 0x00000004b4b47c23 */ /* 0x100fe20008010898 */
[----:B------:R-:W-:Y:S01]  /*cd80*/  FFMA.FTZ R181, R181, UR4, -R152 ;  /* 0x00000004b5b57c23 */ /* 0x000fe20008010898 */
[----:B---3--:R-:W-:-:S02]  /*cd90*/  @!P1 IMAD R153, R10, 0x40, R18 ;  /* 0x000000400a999824 */ /* 0x008fc400078e0212 */
[----:B------:R-:W-:Y:S01]  /*cda0*/  FFMA.FTZ R10, R173, UR4, -R152 ;  /* 0x00000004ad0a7c23 */ /* 0x000fe20008010898 */
[----:B------:R-:W3:Y:S01]  /*cdb0*/  MUFU.EX2 R155, R155 ;  /* 0x0000009b009b7308 */ /* 0x000ee20000000800 */
[----:B0-----:R-:W-:Y:S01]  /*cdc0*/  FFMA.FTZ R152, R172, R6, R229 ;  /* 0x00000006ac987223 */ /* 0x001fe200000100e5 */
[----:B------:R-:W-:Y:S02]  /*cdd0*/  @!P1 IMAD R153, R153, 0x4, R16 ;  /* 0x0000000499999824 */ /* 0x000fe400078e0210 */
[----:B-1----:R-:W-:Y:S01]  /*cde0*/  FFMA.FTZ R7, R158, R7, R154 ;  /* 0x000000079e077223 */ /* 0x002fe2000001009a */
[----:B------:R-:W-:Y:S02]  /*cdf0*/  IMAD R171, R2, 0x1000, R19 ;  /* 0x0000100002ab7824 */ /* 0x000fe400078e0213 */
[----:B------:R-:W-:Y:S01]  /*ce00*/  FADD.FTZ R161, R230, R152 ;  /* 0x00000098e6a17221 */ /* 0x000fe20000010000 */
[-C--:B------:R-:W-:Y:S01]  /*ce10*/  FMUL.FTZ R145, R145, R172.reuse ;  /* 0x000000ac91917220 */ /* 0x080fe20000410000 */
[----:B------:R-:W-:Y:S01]  /*ce20*/  @!P1 STS [R153+0x38400], R172 ;  /* 0x038400ac99009388 */ /* 0x000fe20000000800 */
[----:B------:R-:W0:Y:S01]  /*ce30*/  MUFU.EX2 R159, R159 ;  /* 0x0000009f009f7308 */ /* 0x000e220000000800 */
[----:B--2---:R-:W-:Y:S01]  /*ce40*/  FADD.FTZ R162, R156, R7 ;  /* 0x000000079ca27221 */ /* 0x004fe20000010000 */
[----:B------:R-:W-:Y:S01]  /*ce50*/  FADD.FTZ R161, R228, R161 ;  /* 0x000000a1e4a17221 */ /* 0x000fe20000010000 */
[----:B------:R1:W-:Y:S01]  /*ce60*/  @!P1 STS [R153+0x38420], R158 ;  /* 0x0384209e99009388 */ /* 0x0003e20000000800 */
[-C--:B------:R-:W-:Y:S01]  /*ce70*/  FMUL.FTZ R148, R148, R172.reuse ;  /* 0x000000ac94947220 */ /* 0x080fe20000410000 */
[----:B------:R-:W-:Y:S01]  /*ce80*/  FMUL.FTZ R149, R149, R172 ;  /* 0x000000ac95957220 */ /* 0x000fe20000410000 */
[----:B------:R-:W-:Y:S01]  /*ce90*/  FADD.FTZ R161, R231, R161 ;  /* 0x000000a1e7a17221 */ /* 0x000fe20000010000 */
[----:B------:R-:W-:Y:S01]  /*cea0*/  F2FP.BF16.F32.PACK_AB R152, R230, R229 ;  /* 0x000000e5e698723e */ /* 0x000fe200000010ff */
[----:B------:R-:W2:Y:S01]  /*ceb0*/  MUFU.EX2 R157, R157 ;  /* 0x0000009d009d7308 */ /* 0x000ea20000000800 */
[----:B---3--:R-:W-:Y:S01]  /*cec0*/  FADD.FTZ R162, R155, R162 ;  /* 0x000000a29ba27221 */ /* 0x008fe20000010000 */
[----:B------:R-:W-:Y:S01]  /*ced0*/  R2UR UR6, R171 ;  /* 0x00000000ab0672ca */ /* 0x000fe200000e0000 */
[-C--:B------:R-:W-:Y:S01]  /*cee0*/  FMUL.FTZ R26, R26, R158.reuse ;  /* 0x0000009e1a1a7220 */ /* 0x080fe20000410000 */
[----:B------:R-:W-:Y:S01]  /*cef0*/  FMUL.FTZ R27, R27, R158 ;  /* 0x0000009e1b1b7220 */ /* 0x000fe20000410000 */
[----:B-1----:R-:W-:Y:S01]  /*cf00*/  F2FP.BF16.F32.PACK_AB R153, R156, R154 ;  /* 0x0000009a9c99723e */ /* 0x002fe200000010ff */
[----:B------:R-:W-:Y:S01]  /*cf10*/  FMUL.FTZ R30, R30, R158 ;  /* 0x0000009e1e1e7220 */ /* 0x000fe20000410000 */
[----:B------:R-:W-:Y:S01]  /*cf20*/  F2FP.BF16.F32.PACK_AB R154, R231, R228 ;  /* 0x000000e4e79a723e */ /* 0x000fe200000010ff */
[----:B------:R-:W1:Y:S01]  /*cf30*/  MUFU.EX2 R160, R160 ;  /* 0x000000a000a07308 */ /* 0x000e620000000800 */
[C---:B0-----:R-:W-:Y:S01]  /*cf40*/  FADD.FTZ R162, R159.reuse, R162 ;  /* 0x000000a29fa27221 */ /* 0x041fe20000010000 */
[----:B------:R-:W-:Y:S01]  /*cf50*/  F2FP.BF16.F32.PACK_AB R155, R159, R155 ;  /* 0x0000009b9f9b723e */ /* 0x000fe200000010ff */
[----:B------:R-:W-:Y:S01]  /*cf60*/  BAR.SYNC.DEFER_BLOCKING 0xf, 0x100 ;  /* 0x03c4000000007b1d */ /* 0x000fe20000010000 */
[----:B------:R-:W-:Y:S01]  /*cf70*/  FADD.FTZ R159, R188, R161 ;  /* 0x000000a1bc9f7221 */ /* 0x000fe20000010000 */
[-C--:B------:R-:W-:Y:S01]  /*cf80*/  FMUL.FTZ R31, R31, R158.reuse ;  /* 0x0000009e1f1f7220 */ /* 0x080fe20000410000 */
[-C--:B------:R-:W-:Y:S01]  /*cf90*/  FMUL.FTZ R34, R34, R158.reuse ;  /* 0x0000009e22227220 */ /* 0x080fe20000410000 */
[-C--:B------:R-:W-:Y:S01]  /*cfa0*/  FMUL.FTZ R35, R35, R158.reuse ;  /* 0x0000009e23237220 */ /* 0x080fe20000410000 */
[----:B------:R-:W-:Y:S01]  /*cfb0*/  FADD.FTZ R159, R232, R159 ;  /* 0x0000009fe89f7221 */ /* 0x000fe20000010000 */
        /* <DEDUP_REMOVED lines=67> */
[----:B------:R-:W-:Y:S01]  /*d3f0*/  FMUL.FTZ R151, R151, R158 ;  /* 0x0000009e97977220 */ /* 0x000fe20000410000 */
[----:B------:R-:W-:Y:S01]  /*d400*/  FADD.FTZ R172, R187, R159 ;  /* 0x0000009fbbac7221 */ /* 0x000fe20000010000 */
[----:B------:R-:W-:Y:S01]  /*d410*/  F2FP.BF16.F32.PACK_AB R156, R232, R188 ;  /* 0x000000bce89c723e */ /* 0x000fe200000010ff */
[C---:B-1----:R-:W-:Y:S01]  /*d420*/  FADD.FTZ R170, R160.reuse, R162 ;  /* 0x000000a2a0aa7221 */ /* 0x042fe20000010000 */
[----:B------:R-:W-:Y:S01]  /*d430*/  F2FP.BF16.F32.PACK_AB R157, R160, R157 ;  /* 0x0000009da09d723e */ /* 0x000fe200000010ff */
[----:B------:R-:W-:Y:S01]  /*d440*/  MUFU.EX2 R179, R179 ;  /* 0x000000b300b37308 */ /* 0x000fe20000000800 */
[----:B------:R-:W-:Y:S01]  /*d450*/  F2FP.BF16.F32.PACK_AB R158, R12, R187 ;  /* 0x000000bb0c9e723e */ /* 0x000fe200000010ff */
[----:B------:R1:W-:Y:S01]  /*d460*/  STSM.16.M88.4 [R23+0x36400], R152 ;  /* 0x0364009817007844 */ /* 0x0003e20000000200 */
[----:B0-----:R-:W-:Y:S01]  /*d470*/  F2FP.BF16.F32.PACK_AB R159, R15, R13 ;  /* 0x0000000d0f9f723e */ /* 0x001fe200000010ff */
[----:B------:R-:W-:Y:S01]  /*d480*/  UMOV UR10, UR6 ;  /* 0x00000006000a7c82 */ /* 0x000fe20008000000 */
[----:B--2---:R-:W-:Y:S01]  /*d490*/  F2FP.BF16.F32.PACK_AB R160, R20, R14 ;  /* 0x0000000e14a0723e */ /* 0x004fe200000010ff */
[----:B------:R-:W-:Y:S01]  /*d4a0*/  FADD.FTZ R170, R13, R170 ;  /* 0x000000aa0daa7221 */ /* 0x000fe20000010000 */
[----:B---3--:R-:W-:Y:S01]  /*d4b0*/  F2FP.BF16.F32.PACK_AB R161, R169, R21 ;  /* 0x00000015a9a1723e */ /* 0x008fe200000010ff */
[----:B------:R-:W0:Y:S01]  /*d4c0*/  MUFU.EX2 R168, R168 ;  /* 0x000000a800a87308 */ /* 0x000e220000000800 */
[----:B------:R-:W-:Y:S01]  /*d4d0*/  F2FP.BF16.F32.PACK_AB R162, R177, R175 ;  /* 0x000000afb1a2723e */ /* 0x000fe200000010ff */
[----:B------:R3:W-:Y:S01]  /*d4e0*/  STSM.16.M88.4 [R184], R156 ;  /* 0x0000009cb8007844 */ /* 0x0007e20000000200 */
[----:B----4-:R-:W-:Y:S01]  /*d4f0*/  F2FP.BF16.F32.PACK_AB R163, R6, R10 ;  /* 0x0000000a06a3723e */ /* 0x010fe200000010ff */
[----:B------:R-:W-:Y:S01]  /*d500*/  FADD.FTZ R172, R12, R172 ;  /* 0x000000ac0cac7221 */ /* 0x000fe20000010000 */
[----:B------:R-:W-:Y:S01]  /*d510*/  FADD.FTZ R170, R15, R170 ;  /* 0x000000aa0faa7221 */ /* 0x000fe20000010000 */
[----:B------:R-:W-:Y:S01]  /*d520*/  PLOP3.LUT P1, PT, PT, PT, UP0, 0x80, 0x0 ;  /* 0x000000000000781c */ /* 0x000fe20003f2f008 */
[----:B------:R-:W-:Y:S01]  /*d530*/  @!P2 VIADD R9, R9, 0x38860 ;  /* 0x000388600909a836 */ /* 0x000fe20000000000 */
[----:B------:R-:W2:Y:S01]  /*d540*/  MUFU.EX2 R182, R182 ;  /* 0x000000b600b67308 */ /* 0x000ea20000000800 */
[----:B------:R3:W-:Y:S01]  /*d550*/  STSM.16.M88.4 [R186], R160 ;  /* 0x000000a0ba007844 */ /* 0x0007e20000000200 */
[----:B------:R-:W-:Y:S01]  /*d560*/  FADD.FTZ R172, R14, R172 ;  /* 0x000000ac0eac7221 */ /* 0x000fe20000010000 */
[----:B------:R-:W-:Y:S01]  /*d570*/  FADD.FTZ R170, R21, R170 ;  /* 0x000000aa15aa7221 */ /* 0x000fe20000010000 */
[----:B------:R-:W-:Y:S01]  /*d580*/  @!P2 PRMT R9, RZ, 0x654, R9 ;  /* 0x00000654ff09a816 */ /* 0x000fe20000000009 */
[----:B------:R-:W-:-:S02]  /*d590*/  IMAD.MOV.U32 R12, RZ, RZ, R8 ;  /* 0x000000ffff0c7224 */ /* 0x000fc400078e0008 */
[----:B------:R-:W-:Y:S01]  /*d5a0*/  FADD.FTZ R172, R20, R172 ;  /* 0x000000ac14ac7221 */ /* 0x000fe20000010000 */
[----:B------:R-:W-:Y:S01]  /*d5b0*/  FADD.FTZ R169, R169, R170 ;  /* 0x000000aaa9a97221 */ /* 0x000fe20000010000 */
[----:B------:R-:W-:Y:S01]  /*d5c0*/  MUFU.EX2 R7, R176 ;  /* 0x000000b000077308 */ /* 0x000fe20000000800 */
[----:B0-----:R-:W-:Y:S01]  /*d5d0*/  F2FP.BF16.F32.PACK_AB R164, R168, R179 ;  /* 0x000000b3a8a4723e */ /* 0x001fe200000010ff */
[----:B------:R-:W-:Y:S01]  /*d5e0*/  FADD.FTZ R172, R175, R172 ;  /* 0x000000acafac7221 */ /* 0x000fe20000010000 */
[----:B------:R-:W-:Y:S01]  /*d5f0*/  FADD.FTZ R169, R10, R169 ;  /* 0x000000a90aa97221 */ /* 0x000fe20000010000 */
[----:B------:R-:W-:Y:S02]  /*d600*/  IMAD.MOV.U32 R10, RZ, RZ, R2 ;  /* 0x000000ffff0a7224 */ /* 0x000fe400078e0002 */
[----:B------:R-:W-:Y:S01]  /*d610*/  FADD.FTZ R172, R177, R172 ;  /* 0x000000acb1ac7221 */ /* 0x000fe20000010000 */
[----:B------:R-:W-:Y:S01]  /*d620*/  FADD.FTZ R6, R6, R169 ;  /* 0x000000a906067221 */ /* 0x000fe20000010000 */
[----:B------:R-:W0:Y:S01]  /*d630*/  MUFU.EX2 R178, R178 ;  /* 0x000000b200b27308 */ /* 0x000e220000000800 */
[----:B--2---:R-:W-:Y:S01]  /*d640*/  F2FP.BF16.F32.PACK_AB R166, R11, R182 ;  /* 0x000000b60ba6723e */ /* 0x004fe200000010ff */
[----:B------:R-:W-:-:S04]  /*d650*/  FADD.FTZ R179, R179, R172 ;  /* 0x000000acb3b37221 */ /* 0x000fc80000010000 */
[----:B------:R-:W-:Y:S02]  /*d660*/  FADD.FTZ R179, R168, R179 ;  /* 0x000000b3a8b37221 */ /* 0x000fe40000010000 */
[----:B------:R-:W-:Y:S08]  /*d670*/  MUFU.EX2 R180, R180 ;  /* 0x000000b400b47308 */ /* 0x000ff00000000800 */
[----:B------:R-:W2:Y:S01]  /*d680*/  MUFU.EX2 R181, R181 ;  /* 0x000000b500b57308 */ /* 0x000ea20000000800 */
[----:B0-----:R-:W-:Y:S01]  /*d690*/  F2FP.BF16.F32.PACK_AB R165, R178, R7 ;  /* 0x00000007b2a5723e */ /* 0x001fe200000010ff */
[----:B------:R-:W-:Y:S01]  /*d6a0*/  FADD.FTZ R7, R7, R6 ;  /* 0x0000000607077221 */ /* 0x000fe20000010000 */
[----:B------:R-:W-:-:S03]  /*d6b0*/  FADD.FTZ R6, R182, R179 ;  /* 0x000000b3b6067221 */ /* 0x000fc60000010000 */
[----:B------:R-:W-:Y:S01]  /*d6c0*/  FADD.FTZ R7, R178, R7 ;  /* 0x00000007b2077221 */ /* 0x000fe20000010000 */
[----:B------:R-:W-:Y:S01]  /*d6d0*/  FADD.FTZ R6, R11, R6 ;  /* 0x000000060b067221 */ /* 0x000fe20000010000 */
[----:B------:R-:W-:Y:S01]  /*d6e0*/  IMAD.MOV.U32 R11, RZ, RZ, R5 ;  /* 0x000000ffff0b7224 */ /* 0x000fe200078e0005 */
[----:B--2---:R-:W-:Y:S01]  /*d6f0*/  F2FP.BF16.F32.PACK_AB R167, R181, R180 ;  /* 0x000000b4b5a7723e */ /* 0x004fe200000010ff */
[----:B------:R-:W-:-:S04]  /*d700*/  FADD.FTZ R180, R180, R7 ;  /* 0x00000007b4b47221 */ /* 0x000fc80000010000 */
[----:B------:R3:W-:Y:S01]  /*d710*/  STSM.16.M88.4 [R185], R164 ;  /* 0x000000a4b9007844 */ /* 0x0007e20000000200 */
[----:B------:R-:W-:Y:S01]  /*d720*/  WARPGROUP.ARRIVE ;  /* 0x00000000000079c5 */ /* 0x000fe20000000000 */
[----:B------:R-:W-:-:S05]  /*d730*/  FADD.FTZ R7, R181, R180 ;  /* 0x000000b4b5077221 */ /* 0x000fca0000010000 */
[----:B------:R-:W-:Y:S01]  /*d740*/  HGMMA.64x256x16.F32.BF16 R24, R152, gdesc[UR8].tnspB, R24, gsb0 ;  /* 0x43e0000898187df0 */ /* 0x000fe20008001818 */
[----:B------:R-:W-:Y:S02]  /*d750*/  UMOV UR11, 0x40000040 ;  /* 0x40000040000b7882 */ /* 0x000fe40000000000 */
[----:B------:R-:W-:Y:S02]  /*d760*/  WARPGROUP.DEPBAR.LE gsb0, 0x0 ;  /* 0x00008000000079c5 */ /* 0x000fe40000010000 */
[----:B-1----:R-:W-:Y:S01]  /*d770*/  VIADD R152, R171, 0x80 ;  /* 0x00000080ab987836 */ /* 0x002fe20000000000 */
[----:B------:R-:W-:-:S04]  /*d780*/  WARPGROUP.ARRIVE ;  /* 0x00000000000079c5 */ /* 0x000fc80000000000 */
[----:B------:R-:W-:Y:S01]  /*d790*/  R2UR UR6, R152 ;  /* 0x00000000980672ca */ /* 0x000fe200000e0000 */
[C---:B------:R-:W-:Y:S02]  /*d7a0*/  VIADD R152, R171.reuse, 0x100 ;  /* 0x00000100ab987836 */ /* 0x040fe40000000000 */
[----:B------:R-:W-:-:S10]  /*d7b0*/  VIADD R171, R171, 0x180 ;  /* 0x00000180abab7836 */ /* 0x000fd40000000000 */
[----:B------:R-:W-:Y:S01]  /*d7c0*/  UMOV UR10, UR6 ;  /* 0x00000006000a7c82 */ /* 0x000fe20008000000 */
[----:B------:R-:W-:-:S04]  /*d7d0*/  R2UR UR6, R152 ;  /* 0x00000000980672ca */ /* 0x000fc800000e0000 */
[----:B------:R-:W-:Y:S01]  /*d7e0*/  HGMMA.64x256x16.F32.BF16 R24, R156, gdesc[UR8].tnspB, R24, gsb0 ;  /* 0x43e000089c187df0 */ /* 0x000fe20008001818 */
[----:B------:R-:W-:-:S08]  /*d7f0*/  UMOV UR11, 0x40000040 ;  /* 0x40000040000b7882 */ /* 0x000fd00000000000 */
[----:B------:R-:W-:Y:S01]  /*d800*/  UMOV UR10, UR6 ;  /* 0x00000006000a7c82 */ /* 0x000fe20008000000 */
[----:B------:R-:W-:Y:S01]  /*d810*/  R2UR UR6, R171 ;  /* 0x00000000ab0672ca */ /* 0x000fe200000e0000 */
[----:B------:R-:W-:Y:S02]  /*d820*/  WARPGROUP.DEPBAR.LE gsb0, 0x0 ;  /* 0x00008000000079c5 */ /* 0x000fe40000010000 */
[----:B------:R-:W-:-:S15]  /*d830*/  WARPGROUP.ARRIVE ;  /* 0x00000000000079c5 */ /* 0x000fde0000000000 */
        /* <DEDUP_REMOVED lines=18> */
.L_x_5332:
[----:B------:R-:W1:Y:S01]  /*d960*/  SHFL.BFLY PT, R3, R6, 0x2, 0x1f ;  /* 0x0c401f0006037f89 */ /* 0x000e6200000e0000 */
[----:B------:R-:W-:Y:S01]  /*d970*/  IMAD.U32 R11, RZ, RZ, UR4 ;  /* 0x00000004ff0b7e24 */ /* 0x000fe2000f8e00ff */
[----:B------:R-:W-:Y:S06]  /*d980*/  BAR.ARV 0x8, 0x100 ;  /* 0x0204000000007b1d */ /* 0x000fec0000002000 */
[----:B------:R-:W-:Y:S02]  /*d990*/  IMAD.MOV.U32 R19, RZ, RZ, -0x800000 ;  /* 0xff800000ff137424 */ /* 0x000fe400078e00ff */
[----:B------:R-:W-:Y:S01]  /*d9a0*/  BAR.SYNC.DEFER_BLOCKING 0xf, 0x100 ;  /* 0x03c4000000007b1d */ /* 0x000fe20000010000 */
[----:B------:R-:W-:Y:S01]  /*d9b0*/  ISETP.NE.AND P3, PT, R22, RZ, PT ;  /* 0x000000ff1600720c */ /* 0x000fe20003f65270 */
[----:B------:R-:W-:-:S04]  /*d9c0*/  UIADD3 UR40, UR40, 0x1, URZ ;  /* 0x0000000128287890 */ /* 0x000fc8000fffe03f */
[----:B------:R-:W4:Y:S01]  /*d9d0*/  SHFL.BFLY PT, R4, R7, 0x2, 0x1f ;  /* 0x0c401f0007047f89 */ /* 0x000f2200000e0000 */
[----:B-1----:R-:W-:-:S05]  /*d9e0*/  FADD.FTZ R3, R3, R6 ;  /* 0x0000000603037221 */ /* 0x002fca0000010000 */
[----:B------:R-:W1:Y:S01]  /*d9f0*/  SHFL.BFLY PT, R0, R3, 0x1, 0x1f ;  /* 0x0c201f0003007f89 */ /* 0x000e6200000e0000 */
[----:B----4-:R-:W-:Y:S01]  /*da00*/  FADD.FTZ R4, R4, R7 ;  /* 0x0000000704047221 */ /* 0x010fe20000010000 */
[----:B------:R-:W-:-:S04]  /*da10*/  @!P3 IMAD R7, R2, 0x40, R18 ;  /* 0x000000400207b824 */ /* 0x000fc800078e0212 */
[----:B0-23--:R-:W0:Y:S01]  /*da20*/  SHFL.BFLY PT, R9, R4, 0x1, 0x1f ;  /* 0x0c201f0004097f89 */ /* 0x00de2200000e0000 */
[----:B------:R-:W-:Y:S02]  /*da30*/  @!P3 IMAD R7, R7, 0x4, R16 ;  /* 0x000000040707b824 */ /* 0x000fe400078e0210 */
[----:B-1----:R-:W-:Y:S01]  /*da40*/  FADD.FTZ R10, R3, R0 ;  /* 0x00000000030a7221 */ /* 0x002fe20000010000 */
[----:B------:R-:W-:-:S04]  /*da50*/  IMAD.MOV.U32 R3, RZ, RZ, RZ ;  /* 0x000000ffff037224 */ /* 0x000fc800078e00ff */
[----:B------:R-:W-:-:S13]  /*da60*/  FSETP.NE.FTZ.AND P0, PT, R10, RZ, PT ;  /* 0x000000ff0a00720b */ /* 0x000fda0003f15000 */
[----:B------:R-:W1:Y:S01]  /*da70*/  @P0 MUFU.LG2 R0, R10 ;  /* 0x0000000a00000308 */ /* 0x000e620000000c00 */
[----:B------:R-:W-:Y:S01]  /*da80*/  @P0 FMUL.FTZ R11, R11, 0.69314718246459960938 ;  /* 0x3f3172180b0b0820 */ /* 0x000fe20000410000 */
[----:B0-----:R-:W-:Y:S01]  /*da90*/  FADD.FTZ R9, R4, R9 ;  /* 0x0000000904097221 */ /* 0x001fe20000010000 */
[----:B------:R-:W-:-:S04]  /*daa0*/  VIADD R4, R2, 0x1 ;  /* 0x0000000102047836 */ /* 0x000fc80000000000 */
[----:B------:R-:W-:Y:S01]  /*dab0*/  FSETP.NE.FTZ.AND P2, PT, R9, RZ, PT ;  /* 0x000000ff0900720b */ /* 0x000fe20003f55000 */
[----:B------:R-:W0:Y:S01]  /*dac0*/  @P0 MUFU.RCP R3, R10 ;  /* 0x0000000a00030308 */ /* 0x000e220000001000 */
[----:B------:R-:W-:-:S04]  /*dad0*/  ISETP.NE.AND P1, PT, R4, 0x2, PT ;  /* 0x000000020400780c */ /* 0x000fc80003f25270 */
[----:B------:R-:W-:Y:S01]  /*dae0*/  SEL R2, RZ, 0x1, P1 ;  /* 0x00000001ff027807 */ /* 0x000fe20000800000 */
[----:B-1----:R-:W-:-:S03]  /*daf0*/  @P0 FMUL.FTZ R0, R0, 0.69314718246459960938 ;  /* 0x3f31721800000820 */ /* 0x002fc60000410000 */
[----:B------:R-:W-:Y:S01]  /*db00*/  R2UR UR5, R2 ;  /* 0x00000000020572ca */ /* 0x000fe200000e0000 */
[----:B------:R-:W-:Y:S02]  /*db10*/  IMAD.U32 R2, RZ, RZ, UR4 ;  /* 0x00000004ff027e24 */ /* 0x000fe4000f8e00ff */
[----:B------:R-:W1:Y:S01]  /*db20*/  @P2 MUFU.LG2 R6, R9 ;  /* 0x0000000900062308 */ /* 0x000e620000000c00 */
[----:B------:R-:W-:Y:S01]  /*db30*/  @P0 FFMA.FTZ R19, R11, R8, R0 ;  /* 0x000000080b130223 */ /* 0x000fe20000010000 */
[----:B------:R-:W-:Y:S02]  /*db40*/  IMAD.MOV.U32 R0, RZ, RZ, RZ ;  /* 0x000000ffff007224 */ /* 0x000fe400078e00ff */
[----:B------:R-:W-:Y:S01]  /*db50*/  @P2 FMUL.FTZ R2, R2, 0.69314718246459960938 ;  /* 0x3f31721802022820 */ /* 0x000fe20000410000 */
[----:B------:R-:W-:Y:S01]  /*db60*/  PLOP3.LUT P0, PT, PT, PT, PT, 0x8, 0x0 ;  /* 0x000000000000781c */ /* 0x000fe20003f0e170 */
[----:B0-----:R0:W-:Y:S01]  /*db70*/  @!P3 STS [R7+0x38400], R3 ;  /* 0x038400030700b388 */ /* 0x0011e20000000800 */
[-C--:B------:R-:W-:Y:S01]  /*db80*/  FMUL.FTZ R24, R24, R3.reuse ;  /* 0x0000000318187220 */ /* 0x080fe20000410000 */
[-C--:B------:R-:W-:Y:S01]  /*db90*/  FMUL.FTZ R25, R25, R3.reuse ;  /* 0x0000000319197220 */ /* 0x080fe20000410000 */
        /* <DEDUP_REMOVED lines=65> */
[----:B0-----:R-:W-:-:S02]  /*dfb0*/  IMAD.MOV.U32 R3, RZ, RZ, -0x800000 ;  /* 0xff800000ff037424 */ /* 0x001fc400078e00ff */
[----:B------:R-:W-:Y:S01]  /*dfc0*/  @P2 FFMA.FTZ R3, R2, R5, R6 ;  /* 0x0000000502032223 */ /* 0x000fe20000010006 */
        /* <DEDUP_REMOVED lines=64> */
[----:B------:R-:W-:Y:S01]  /*e3d0*/  SEL R2, R4, RZ, P1 ;  /* 0x000000ff04027207 */ /* 0x000fe20000800000 */
[----:B------:R-:W-:Y:S01]  /*e3e0*/  ULOP3.LUT UR37, UR37, UR5, URZ, 0x3c, !UPT ;  /* 0x0000000525257292 */ /* 0x000fe2000f8e3c3f */
[----:B-1----:R-:W-:Y:S11]  /*e3f0*/  BAR.ARV 0xe, 0x100 ;  /* 0x0384000000007b1d */ /* 0x002ff60000002000 */
.L_x_5307:
[----:B------:R-:W0:Y:S01]  /*e400*/  S2R R5, SR_CgaCtaId ;  /* 0x0000000000057919 */ /* 0x000e220000008800 */
[----:B------:R-:W-:Y:S01]  /*e410*/  MOV R16, 0x400 ;  /* 0x0000040000107802 */ /* 0x000fe20000000f00 */
[----:B------:R-:W-:Y:S01]  /*e420*/  BSSY B0, `(.L_x_5342) ;  /* 0x0000484000007945 */ /* 0x000fe20003800000 */
[----:B------:R-:W-:Y:S01]  /*e430*/  SHF.R.U32.HI R0, RZ, 0x10, R195 ;  /* 0x00000010ff007819 */ /* 0x000fe200000116c3 */
[----:B------:R-:W-:Y:S01]  /*e440*/  BAR.SYNC.DEFER_BLOCKING 0x5, 0x180 ;  /* 0x0146000000007b1d */ /* 0x000fe20000010000 */
[----:B0-----:R-:W-:-:S05]  /*e450*/  LEA R16, R5, R16, 0x18 ;  /* 0x0000001005107211 */ /* 0x001fca00078ec0ff */
[----:B------:R-:W0:Y:S02]  /*e460*/  LDS.128 R4, [R16+0x388d0] ;  /* 0x0388d00010047984 */ /* 0x000e240000000c00 */
[----:B0-----:R-:W-:Y:S02]  /*e470*/  R2UR UR4, R5 ;  /* 0x00000000050472ca */ /* 0x001fe400000e0000 */
[----:B------:R-:W-:Y:S01]  /*e480*/  R2UR UR5, R7 ;  /* 0x00000000070572ca */ /* 0x000fe200000e0000 */
[----:B------:R-:W-:Y:S06]  /*e490*/  BAR.ARV 0x4, 0x180 ;  /* 0x0106000000007b1d */ /* 0x000fec0000002000 */
[----:B------:R-:W-:Y:S08]  /*e4a0*/  @P0 BRA `(.L_x_5343) ;  /* 0x00000038001c0947 */ /* 0x000ff00003800000 */
[----:B------:R-:W2:Y:S01]  /*e4b0*/  LDL R8, [R1+0x70] ;  /* 0x0000700001087983 */ /* 0x000ea20000100800 */
[----:B------:R-:W-:Y:S01]  /*e4c0*/  ULDC.64 UR6, c[0x0][0xd08] ;  /* 0x0003420000067ab9 */ /* 0x000fe20000000a00 */
[----:B------:R-:W0:Y:S01]  /*e4d0*/  S2R R7, SR_SWINHI ;  /* 0x0000000000077919 */ /* 0x000e220000002f00 */
[----:B------:R-:W-:Y:S02]  /*e4e0*/  MOV R4, R16 ;  /* 0x0000001000047202 */ /* 0x000fe40000000f00 */
[----:B0-----:R-:W-:Y:S01]  /*e4f0*/  MOV R5, R7 ;  /* 0x0000000700057202 */ /* 0x001fe20000000f00 */
[----:B------:R-:W-:Y:S02]  /*e500*/  BAR.SYNC.DEFER_BLOCKING 0x1, 0x100 ;  /* 0x0044000000007b1d */ /* 0x000fe40000010000 */
        /* <DEDUP_REMOVED lines=12> */
[----:B------:R-:W-:Y:S02]  /*e5d0*/  MOV R166, R8 ;  /* 0x0000000800a67202 */ /* 0x000fe40000000f00 */
[----:B------:R-:W-:Y:S02]  /*e5e0*/  LOP3.LUT R9, R20, 0x380, RZ, 0xc0, !PT ;  /* 0x0000038014097812 */ /* 0x000fe400078ec0ff */
[----:B------:R-:W-:-:S02]  /*e5f0*/  LOP3.LUT R10, R11, 0x380, RZ, 0xc0, !PT ;  /* 0x000003800b0a7812 */ /* 0x000fc400078ec0ff */
[----:B------:R-:W-:Y:S02]  /*e600*/  SHF.R.U64 R9, R9, 0x3, RZ ;  /* 0x0000000309097819 */ /* 0x000fe400000012ff */
[----:B------:R-:W-:Y:S02]  /*e610*/  MOV R164, R12 ;  /* 0x0000000c00a47202 */ /* 0x000fe40000000f00 */
[----:B------:R-:W-:Y:S01]  /*e620*/  LOP3.LUT R8, R9, R20, RZ, 0x3c, !PT ;  /* 0x0000001409087212 */ /* 0x000fe200078e3cff */
[----:B------:R-:W-:Y:S01]  /*e630*/  IMAD.MOV.U32 R9, RZ, RZ, R21 ;  /* 0x000000ffff097224 */ /* 0x000fe200078e0015 */
[----:B------:R-:W-:Y:S02]  /*e640*/  SHF.R.U64 R10, R10, 0x3, RZ ;  /* 0x000000030a0a7819 */ /* 0x000fe400000012ff */
[----:B------:R-:W-:Y:S02]  /*e650*/  IADD3 R156, P5, R20, 0x4020, RZ ;  /* 0x00004020149c7810 */ /* 0x000fe40007fbe0ff */
[----:B------:R-:W-:-:S02]  /*e660*/  MOV R12, R8 ;  /* 0x00000008000c7202 */ /* 0x000fc40000000f00 */
[----:B------:R-:W0:Y:S01]  /*e670*/  LDC R9, c[0x0][0xbd4] ;  /* 0x0002f500ff097b82 */ /* 0x000e220000000800 */
[----:B------:R-:W-:Y:S01]  /*e680*/  LOP3.LUT R10, R10, R11, RZ, 0x3c, !PT ;  /* 0x0000000b0a0a7212 */ /* 0x000fe200078e3cff */
[----:B------:R-:W-:Y:S01]  /*e690*/  IMAD.X R11, RZ, RZ, R21, P0 ;  /* 0x000000ffff0b7224 */ /* 0x000fe200000e0615 */
[----:B------:R-:W-:Y:S02]  /*e6a0*/  IADD3 R160, P0, R20, 0x2060, RZ ;  /* 0x0000206014a07810 */ /* 0x000fe40007f1e0ff */
[----:B------:R-:W-:Y:S02]  /*e6b0*/  LOP3.LUT R157, R156, 0x380, RZ, 0xc0, !PT ;  /* 0x000003809c9d7812 */ /* 0x000fe400078ec0ff */
[----:B------:R-:W-:Y:S02]  /*e6c0*/  LOP3.LUT R161, R160, 0x380, RZ, 0xc0, !PT ;  /* 0x00000380a0a17812 */ /* 0x000fe400078ec0ff */
[----:B------:R-:W-:Y:S02]  /*e6d0*/  MOV R165, R10 ;  /* 0x0000000a00a57202 */ /* 0x000fe40000000f00 */
[----:B------:R-:W-:-:S02]  /*e6e0*/  SHF.R.U64 R161, R161, 0x3, RZ ;  /* 0x00000003a1a17819 */ /* 0x000fc400000012ff */
[----:B------:R-:W-:Y:S02]  /*e6f0*/  IADD3 R11, P1, R20, 0x2040, RZ ;  /* 0x00002040140b7810 */ /* 0x000fe40007f3e0ff */
[----:B------:R-:W-:Y:S01]  /*e700*/  LOP3.LUT R160, R161, R160, RZ, 0x3c, !PT ;  /* 0x000000a0a1a07212 */ /* 0x000fe200078e3cff */
[----:B------:R-:W-:Y:S01]  /*e710*/  IMAD.X R161, RZ, RZ, R21, P0 ;  /* 0x000000ffffa17224 */ /* 0x000fe200000e0615 */
[----:B------:R-:W-:Y:S02]  /*e720*/  LOP3.LUT R8, R11, 0x380, RZ, 0xc0, !PT ;  /* 0x000003800b087812 */ /* 0x000fe400078ec0ff */
[----:B------:R-:W-:Y:S02]  /*e730*/  SHF.R.U64 R157, R157, 0x3, RZ ;  /* 0x000000039d9d7819 */ /* 0x000fe400000012ff */
[----:B------:R-:W-:Y:S02]  /*e740*/  ISETP.NE.AND P0, PT, R0, RZ, PT ;  /* 0x000000ff0000720c */ /* 0x000fe40003f05270 */
[----:B------:R-:W-:-:S02]  /*e750*/  SHF.R.U64 R8, R8, 0x3, RZ ;  /* 0x0000000308087819 */ /* 0x000fc400000012ff */
[----:B------:R-:W-:Y:S01]  /*e760*/  LOP3.LUT R156, R157, R156, RZ, 0x3c, !PT ;  /* 0x0000009c9d9c7212 */ /* 0x000fe200078e3cff */
[--C-:B------:R-:W-:Y:S01]  /*e770*/  IMAD.X R157, RZ, RZ, R21.reuse, P5 ;  /* 0x000000ffff9d7224 */ /* 0x100fe200028e0615 */
[----:B0-----:R-:W-:Y:S01]  /*e780*/  SEL R0, R0, R9, P0 ;  /* 0x0000000900007207 */ /* 0x001fe20000000000 */
[----:B------:R-:W-:Y:S01]  /*e790*/  IMAD.X R9, RZ, RZ, R21, P1 ;  /* 0x000000ffff097224 */ /* 0x000fe200008e0615 */
[----:B------:R-:W-:Y:S02]  /*e7a0*/  IADD3 R15, P2, R20, 0x6000, RZ ;  /* 0x00006000140f7810 */ /* 0x000fe40007f5e0ff */
[----:B------:R-:W-:Y:S02]  /*e7b0*/  LOP3.LUT R8, R8, R11, RZ, 0x3c, !PT ;  /* 0x0000000b08087212 */ /* 0x000fe400078e3cff */
[----:B------:R-:W-:Y:S02]  /*e7c0*/  MOV R156, R156 ;  /* 0x0000009c009c7202 */ /* 0x000fe40000000f00 */
[----:B------:R-:W-:-:S02]  /*e7d0*/  LOP3.LUT R14, R15, 0x380, RZ, 0xc0, !PT ;  /* 0x000003800f0e7812 */ /* 0x000fc400078ec0ff */
[C---:B------:R-:W-:Y:S02]  /*e7e0*/  IADD3 R158, P6, R20.reuse, 0x4000, RZ ;  /* 0x00004000149e7810 */ /* 0x040fe40007fde0ff */
[----:B------:R-:W-:Y:S02]  /*e7f0*/  MOV R157, R8 ;  /* 0x00000008009d7202 */ /* 0x000fe40000000f00 */
[----:B------:R-:W-:Y:S02]  /*e800*/  IADD3 R9, P0, R20, 0x2020, RZ ;  /* 0x0000202014097810 */ /* 0x000fe40007f1e0ff */
[----:B------:R-:W-:Y:S02]  /*e810*/  SHF.R.U64 R14, R14, 0x3, RZ ;  /* 0x000000030e0e7819 */ /* 0x000fe400000012ff */
[----:B------:R-:W-:Y:S02]  /*e820*/  LOP3.LUT R159, R158, 0x380, RZ, 0xc0, !PT ;  /* 0x000003809e9f7812 */ /* 0x000fe400078ec0ff */
[----:B------:R-:W-:-:S02]  /*e830*/  LOP3.LUT R8, R9, 0x380, RZ, 0xc0, !PT ;  /* 0x0000038009087812 */ /* 0x000fc400078ec0ff */
[----:B------:R-:W-:Y:S01]  /*e840*/  LOP3.LUT R14, R14, R15, RZ, 0x3c, !PT ;  /* 0x0000000f0e0e7212 */ /* 0x000fe200078e3cff */
[--C-:B------:R-:W-:Y:S01]  /*e850*/  IMAD.X R15, RZ, RZ, R21.reuse, P2 ;  /* 0x000000ffff0f7224 */ /* 0x100fe200010e0615 */
[----:B------:R-:W-:Y:S02]  /*e860*/  SHF.R.U64 R159, R159, 0x3, RZ ;  /* 0x000000039f9f7819 */ /* 0x000fe400000012ff */
[----:B------:R-:W-:Y:S02]  /*e870*/  SHF.R.U64 R8, R8, 0x3, RZ ;  /* 0x0000000308087819 */ /* 0x000fe400000012ff */
[----:B------:R-:W-:Y:S01]  /*e880*/  LOP3.LUT R158, R159, R158, RZ, 0x3c, !PT ;  /* 0x0000009e9f9e7212 */ /* 0x000fe200078e3cff */
[--C-:B------:R-:W-:Y:S01]  /*e890*/  IMAD.X R159, RZ, RZ, R21.reuse, P6 ;  /* 0x000000ffff9f7224 */ /* 0x100fe200030e0615 */
[----:B------:R-:W-:Y:S01]  /*e8a0*/  LOP3.LUT R8, R8, R9, RZ, 0x3c, !PT ;  /* 0x0000000908087212 */ /* 0x000fe200078e3cff */
[----:B------:R-:W-:Y:S01]  /*e8b0*/  IMAD.X R9, RZ, RZ, R21, P0 ;  /* 0x000000ffff097224 */ /* 0x000fe200000e0615 */
[----:B------:R-:W-:-:S02]  /*e8c0*/  MOV R163, R14 ;  /* 0x0000000e00a37202 */ /* 0x000fc40000000f00 */
[----:B------:R-:W-:Y:S02]  /*e8d0*/  IADD3 R14, P0, R20, 0x20, RZ ;  /* 0x00000020140e7810 */ /* 0x000fe40007f1e0ff */
[----:B------:R-:W-:Y:S02]  /*e8e0*/  MOV R158, R158 ;  /* 0x0000009e009e7202 */ /* 0x000fe40000000f00 */
[----:B------:R-:W-:Y:S02]  /*e8f0*/  MOV R159, R8 ;  /* 0x00000008009f7202 */ /* 0x000fe40000000f00 */
[----:B------:R-:W-:Y:S02]  /*e900*/  LOP3.LUT R13, R14, 0x380, RZ, 0xc0, !PT ;  /* 0x000003800e0d7812 */ /* 0x000fe400078ec0ff */
[----:B------:R-:W-:Y:S02]  /*e910*/  F2FP.BF16.F32.PACK_AB R8, R25, R24 ;  /* 0x000000181908723e */ /* 0x000fe400000010ff */
[----:B------:R-:W-:-:S02]  /*e920*/  F2FP.BF16.F32.PACK_AB R9, R27, R26 ;  /* 0x0000001a1b09723e */ /* 0x000fc400000010ff */
[----:B------:R-:W-:Y:S02]  /*e930*/  F2FP.BF16.F32.PACK_AB R10, R29, R28 ;  /* 0x0000001c1d0a723e */ /* 0x000fe400000010ff */
[----:B------:R-:W-:Y:S02]  /*e940*/  F2FP.BF16.F32.PACK_AB R11, R31, R30 ;  /* 0x0000001e1f0b723e */ /* 0x000fe400000010ff */
[----:B------:R-:W-:Y:S02]  /*e950*/  SHF.R.U64 R13, R13, 0x3, RZ ;  /* 0x000000030d0d7819 */ /* 0x000fe400000012ff */
[----:B------:R-:W-:Y:S01]  /*e960*/  F2FP.BF16.F32.PACK_AB R15, R39, R38 ;  /* 0x00000026270f723e */ /* 0x000fe200000010ff */
[----:B------:R0:W-:Y:S01]  /*e970*/  STSM.16.M88.4 [R12], R8 ;  /* 0x000000080c007844 */ /* 0x0001e20000000200 */
[C---:B------:R-:W-:Y:S02]  /*e980*/  IADD3 R153, P3, R20.reuse, 0x4060, RZ ;  /* 0x0000406014997810 */ /* 0x040fe40007f7e0ff */
[----:B------:R-:W-:-:S02]  /*e990*/  IADD3 R154, P4, R20, 0x4040, RZ ;  /* 0x00004040149a7810 */ /* 0x000fc40007f9e0ff */
[----:B------:R-:W-:Y:S02]  /*e9a0*/  LOP3.LUT R152, R153, 0x380, RZ, 0xc0, !PT ;  /* 0x0000038099987812 */ /* 0x000fe400078ec0ff */
[----:B------:R-:W-:Y:S02]  /*e9b0*/  LOP3.LUT R155, R154, 0x380, RZ, 0xc0, !PT ;  /* 0x000003809a9b7812 */ /* 0x000fe400078ec0ff */
[----:B------:R-:W-:Y:S02]  /*e9c0*/  SHF.R.U64 R152, R152, 0x3, RZ ;  /* 0x0000000398987819 */ /* 0x000fe400000012ff */
[----:B------:R-:W-:Y:S02]  /*e9d0*/  SHF.R.U64 R155, R155, 0x3, RZ ;  /* 0x000000039b9b7819 */ /* 0x000fe400000012ff */
[----:B------:R-:W-:Y:S01]  /*e9e0*/  LOP3.LUT R152, R152, R153, RZ, 0x3c, !PT ;  /* 0x0000009998987212 */ /* 0x000fe200078e3cff */
[--C-:B------:R-:W-:Y:S01]  /*e9f0*/  IMAD.X R153, RZ, RZ, R21.reuse, P3 ;  /* 0x000000ffff997224 */ /* 0x100fe200018e0615 */
[----:B------:R-:W-:Y:S01]  /*ea00*/  LOP3.LUT R154, R155, R154, RZ, 0x3c, !PT ;  /* 0x0000009a9b9a7212 */ /* 0x000fe200078e3cff */
[--C-:B0-----:R-:W-:Y:S01]  /*ea10*/  IMAD.X R9, RZ, RZ, R21.reuse, P0 ;  /* 0x000000ffff097224 */ /* 0x101fe200000e0615 */
[----:B------:R-:W-:Y:S01]  /*ea20*/  LOP3.LUT R8, R13, R14, RZ, 0x3c, !PT ;  /* 0x0000000e0d087212 */ /* 0x000fe200078e3cff */
[----:B------:R-:W-:Y:S01]  /*ea30*/  IMAD.X R155, RZ, RZ, R21, P4 ;  /* 0x000000ffff9b7224 */ /* 0x000fe200020e0615 */
[----:B------:R-:W-:-:S02]  /*ea40*/  IADD3 R10, P0, R20, 0x40, RZ ;  /* 0x00000040140a7810 */ /* 0x000fc40007f1e0ff */
[----:B------:R-:W-:Y:S02]  /*ea50*/  MOV R8, R8 ;  /* 0x0000000800087202 */ /* 0x000fe40000000f00 */
[----:B------:R-:W-:Y:S02]  /*ea60*/  LOP3.LUT R9, R10, 0x380, RZ, 0xc0, !PT ;  /* 0x000003800a097812 */ /* 0x000fe400078ec0ff */
[----:B------:R-:W-:Y:S02]  /*ea70*/  F2FP.BF16.F32.PACK_AB R12, R33, R32 ;  /* 0x00000020210c723e */ /* 0x000fe400000010ff */
[----:B------:R-:W-:Y:S02]  /*ea80*/  F2FP.BF16.F32.PACK_AB R13, R35, R34 ;  /* 0x00000022230d723e */ /* 0x000fe400000010ff */
[----:B------:R-:W-:Y:S02]  /*ea90*/  F2FP.BF16.F32.PACK_AB R14, R37, R36 ;  /* 0x00000024250e723e */ /* 0x000fe400000010ff */
[----:B------:R-:W-:-:S02]  /*eaa0*/  SHF.R.U64 R9, R9, 0x3, RZ ;  /* 0x0000000309097819 */ /* 0x000fc400000012ff */
[----:B------:R-:W-:Y:S01]  /*eab0*/  F2FP.BF16.F32.PACK_AB R11, R47, R46 ;  /* 0x0000002e2f0b723e */ /* 0x000fe200000010ff */
[----:B------:R0:W-:Y:S01]  /*eac0*/  STSM.16.M88.4 [R8], R12 ;  /* 0x0000000c08007844 */ /* 0x0001e20000000200 */
[----:B------:R-:W-:Y:S02]  /*ead0*/  MOV R7, R152 ;  /* 0x0000009800077202 */ /* 0x000fe40000000f00 */
[----:B------:R-:W-:Y:S02]  /*eae0*/  MOV R162, R154 ;  /* 0x0000009a00a27202 */ /* 0x000fe40000000f00 */
[----:B------:R-:W-:Y:S02]  /*eaf0*/  F2FP.BF16.F32.PACK_AB R153, R67, R66 ;  /* 0x000000424399723e */ /* 0x000fe400000010ff */
[----:B------:R-:W-:Y:S02]  /*eb00*/  F2FP.BF16.F32.PACK_AB R154, R69, R68 ;  /* 0x00000044459a723e */ /* 0x000fe400000010ff */
[----:B------:R-:W-:-:S02]  /*eb10*/  F2FP.BF16.F32.PACK_AB R155, R71, R70 ;  /* 0x00000046479b723e */ /* 0x000fc400000010ff */
[----:B------:R-:W-:Y:S02]  /*eb20*/  MOV R160, R160 ;  /* 0x000000a000a07202 */ /* 0x000fe40000000f00 */
[----:B0-----:R-:W-:Y:S01]  /*eb30*/  LOP3.LUT R8, R9, R10, RZ, 0x3c, !PT ;  /* 0x0000000a09087212 */ /* 0x001fe200078e3cff */
[----:B------:R-:W-:Y:S01]  /*eb40*/  IMAD.X R9, RZ, RZ, R21, P0 ;  /* 0x000000ffff097224 */ /* 0x000fe200000e0615 */
[----:B------:R-:W-:Y:S02]  /*eb50*/  IADD3 R14, P0, R20, 0x2000, RZ ;  /* 0x00002000140e7810 */ /* 0x000fe40007f1e0ff */
[----:B------:R-:W-:Y:S02]  /*eb60*/  F2FP.BF16.F32.PACK_AB R10, R45, R44 ;  /* 0x0000002c2d0a723e */ /* 0x000fe400000010ff */
[----:B------:R-:W-:Y:S02]  /*eb70*/  MOV R12, R8 ;  /* 0x00000008000c7202 */ /* 0x000fe40000000f00 */
[----:B------:R-:W-:-:S02]  /*eb80*/  F2FP.BF16.F32.PACK_AB R8, R41, R40 ;  /* 0x000000282908723e */ /* 0x000fc400000010ff */
[----:B------:R-:W-:Y:S02]  /*eb90*/  F2FP.BF16.F32.PACK_AB R9, R43, R42 ;  /* 0x0000002a2b09723e */ /* 0x000fe400000010ff */
[----:B------:R-:W-:Y:S02]  /*eba0*/  LOP3.LUT R13, R14, 0x380, RZ, 0xc0, !PT ;  /* 0x000003800e0d7812 */ /* 0x000fe400078ec0ff */
[----:B------:R-:W-:Y:S01]  /*ebb0*/  F2FP.BF16.F32.PACK_AB R15, R63, R62 ;  /* 0x0000003e3f0f723e */ /* 0x000fe200000010ff */
[----:B------:R0:W-:Y:S01]  /*ebc0*/  STSM.16.M88.4 [R12], R8 ;  /* 0x000000080c007844 */ /* 0x0001e20000000200 */
[----:B------:R-:W-:Y:S02]  /*ebd0*/  SHF.R.U64 R13, R13, 0x3, RZ ;  /* 0x000000030d0d7819 */ /* 0x000fe400000012ff */
[----:B0-----:R-:W-:Y:S01]  /*ebe0*/  IADD3 R10, P1, R20, 0x60, RZ ;  /* 0x00000060140a7810 */ /* 0x001fe20007f3e0ff */
[----:B------:R-:W-:Y:S01]  /*ebf0*/  IMAD.X R9, RZ, RZ, R21, P0 ;  /* 0x000000ffff097224 */ /* 0x000fe200000e0615 */
[----:B------:R-:W-:-:S02]  /*ec00*/  LOP3.LUT R8, R13, R14, RZ, 0x3c, !PT ;  /* 0x0000000e0d087212 */ /* 0x000fc400078e3cff */
[----:B------:R-:W-:Y:S01]  /*ec10*/  LOP3.LUT R13, R10, 0x380, RZ, 0xc0, !PT ;  /* 0x000003800a0d7812 */ /* 0x000fe200078ec0ff */
[----:B------:R-:W-:Y:S01]  /*ec20*/  IMAD.X R21, RZ, RZ, R21, P1 ;  /* 0x000000ffff157224 */ /* 0x000fe200008e0615 */
[----:B------:R-:W-:Y:S02]  /*ec30*/  MOV R152, R8 ;  /* 0x0000000800987202 */ /* 0x000fe40000000f00 */
[----:B------:R-:W-:Y:S02]  /*ec40*/  SHF.R.U64 R13, R13, 0x3, RZ ;  /* 0x000000030d0d7819 */ /* 0x000fe400000012ff */
[----:B------:R-:W-:Y:S02]  /*ec50*/  F2FP.BF16.F32.PACK_AB R8, R49, R48 ;  /* 0x000000303108723e */ /* 0x000fe400000010ff */
[----:B------:R-:W-:Y:S02]  /*ec60*/  LOP3.LUT R20, R13, R10, RZ, 0x3c, !PT ;  /* 0x0000000a0d147212 */ /* 0x000fe400078e3cff */
[----:B------:R-:W-:-:S02]  /*ec70*/  F2FP.BF16.F32.PACK_AB R9, R51, R50 ;  /* 0x000000323309723e */ /* 0x000fc400000010ff */
[----:B------:R-:W-:Y:S02]  /*ec80*/  MOV R20, R20 ;  /* 0x0000001400147202 */ /* 0x000fe40000000f00 */
[----:B------:R-:W-:Y:S02]  /*ec90*/  F2FP.BF16.F32.PACK_AB R10, R53, R52 ;  /* 0x00000034350a723e */ /* 0x000fe400000010ff */
[----:B------:R-:W-:Y:S02]  /*eca0*/  F2FP.BF16.F32.PACK_AB R11, R55, R54 ;  /* 0x00000036370b723e */ /* 0x000fe400000010ff */
[----:B------:R-:W-:Y:S02]  /*ecb0*/  F2FP.BF16.F32.PACK_AB R12, R57, R56 ;  /* 0x00000038390c723e */ /* 0x000fe400000010ff */
[----:B------:R-:W-:Y:S01]  /*ecc0*/  F2FP.BF16.F32.PACK_AB R13, R59, R58 ;  /* 0x0000003a3b0d723e */ /* 0x000fe200000010ff */
[----:B------:R0:W-:Y:S01]  /*ecd0*/  STSM.16.M88.4 [R20], R8 ;  /* 0x0000000814007844 */ /* 0x0001e20000000200 */
[----:B------:R-:W-:-:S02]  /*ece0*/  F2FP.BF16.F32.PACK_AB R14, R61, R60 ;  /* 0x0000003c3d0e723e */ /* 0x000fc400000010ff */
[----:B------:R-:W-:-:S03]  /*ecf0*/  ISETP.NE.U32.AND P0, PT, RZ, UR6, PT ;  /* 0x00000006ff007c0c */ /* 0x000fc6000bf05070 */
[----:B------:R1:W-:Y:S01]  /*ed00*/  STSM.16.M88.4 [R152], R12 ;  /* 0x0000000c98007844 */ /* 0x0003e20000000200 */
[----:B------:R-:W-:Y:S02]  /*ed10*/  ISETP.NE.AND.EX P0, PT, RZ, UR7, PT, P0 ;  /* 0x00000007ff007c0c */ /* 0x000fe4000bf05300 */
[----:B0-----:R-:W-:Y:S02]  /*ed20*/  F2FP.BF16.F32.PACK_AB R8, R73, R72 ;  /* 0x000000484908723e */ /* 0x001fe400000010ff */
[----:B------:R-:W-:Y:S02]  /*ed30*/  F2FP.BF16.F32.PACK_AB R9, R75, R74 ;  /* 0x0000004a4b09723e */ /* 0x000fe400000010ff */
[----:B------:R-:W-:Y:S02]  /*ed40*/  F2FP.BF16.F32.PACK_AB R10, R77, R76 ;  /* 0x0000004c4d0a723e */ /* 0x000fe400000010ff */
[----:B-1----:R-:W-:Y:S02]  /*ed50*/  F2FP.BF16.F32.PACK_AB R152, R65, R64 ;  /* 0x000000404198723e */ /* 0x002fe400000010ff */
[----:B------:R-:W-:-:S02]  /*ed60*/  F2FP.BF16.F32.PACK_AB R11, R79, R78 ;  /* 0x0000004e4f0b723e */ /* 0x000fc400000010ff */
[----:B------:R-:W-:Y:S01]  /*ed70*/  F2FP.BF16.F32.PACK_AB R12, R81, R80 ;  /* 0x00000050510c723e */ /* 0x000fe200000010ff */
[----:B------:R0:W-:Y:S01]  /*ed80*/  STSM.16.M88.4 [R159], R152 ;  /* 0x000000989f007844 */ /* 0x0001e20000000200 */
[----:B------:R-:W-:Y:S02]  /*ed90*/  F2FP.BF16.F32.PACK_AB R13, R83, R82 ;  /* 0x00000052530d723e */ /* 0x000fe400000010ff */
[----:B------:R-:W-:Y:S01]  /*eda0*/  F2FP.BF16.F32.PACK_AB R14, R85, R84 ;  /* 0x00000054550e723e */ /* 0x000fe200000010ff */
[----:B------:R1:W-:Y:S01]  /*edb0*/  STSM.16.M88.4 [R157], R8 ;  /* 0x000000089d007844 */ /* 0x0003e20000000200 */
        /* <DEDUP_REMOVED lines=33> */
[----:B------:R-:W-:Y:S01]  /*efd0*/  F2FP.BF16.F32.PACK_AB R153, R139, R138 ;  /* 0x0000008a8b99723e */ /* 0x000fe200000010ff */
[----:B------:R-:W-:Y:S01]  /*efe0*/  IMAD.SHL.U32 R7, R191, 0x4, RZ ;  /* 0x00000004bf077824 */ /* 0x000fe200078e00ff */
[----:B------:R-:W-:Y:S02]  /*eff0*/  F2FP.BF16.F32.PACK_AB R154, R141, R140 ;  /* 0x0000008c8d9a723e */ /* 0x000fe400000010ff */
[----:B------:R-:W-:Y:S02]  /*f000*/  F2FP.BF16.F32.PACK_AB R155, R143, R142 ;  /* 0x0000008e8f9b723e */ /* 0x000fe400000010ff */
[----:B0-----:R-:W-:Y:S02]  /*f010*/  F2FP.BF16.F32.PACK_AB R8, R145, R144 ;  /* 0x000000909108723e */ /* 0x001fe400000010ff */
[----:B------:R-:W-:Y:S01]  /*f020*/  F2FP.BF16.F32.PACK_AB R9, R147, R146 ;  /* 0x000000929309723e */ /* 0x000fe200000010ff */
[----:B------:R-:W-:Y:S01]  /*f030*/  STSM.16.M88.4 [R165], R152 ;  /* 0x00000098a5007844 */ /* 0x000fe20000000200 */
[----:B------:R-:W-:-:S02]  /*f040*/  F2FP.BF16.F32.PACK_AB R10, R149, R148 ;  /* 0x00000094950a723e */ /* 0x000fc400000010ff */
[----:B------:R-:W-:Y:S02]  /*f050*/  F2FP.BF16.F32.PACK_AB R11, R151, R150 ;  /* 0x00000096970b723e */ /* 0x000fe400000010ff */
[----:B-1----:R-:W-:Y:S02]  /*f060*/  SHF.L.U64.HI R14, R191, 0x2, R196 ;  /* 0x00000002bf0e7819 */ /* 0x002fe400000102c4 */
[----:B------:R-:W-:Y:S01]  /*f070*/  @P0 IADD3 R12, P2, R7, UR6, RZ ;  /* 0x00000006070c0c10 */ /* 0x000fe2000ff5e0ff */
[----:B------:R0:W-:Y:S03]  /*f080*/  STSM.16.M88.4 [R166], R8 ;  /* 0x00000008a6007844 */ /* 0x0001e60000000200 */
[----:B------:R-:W-:Y:S01]  /*f090*/  @P0 IADD3.X R13, R14, UR7, RZ, P2, !PT ;  /* 0x000000070e0d0c10 */ /* 0x000fe200097fe4ff */
[----:B------:R-:W-:Y:S08]  /*f0a0*/  BAR.SYNC.DEFER_BLOCKING 0x1, 0x100 ;  /* 0x0044000000007b1d */ /* 0x000ff00000010000 */
[----:B0-----:R-:W0:Y:S01]  /*f0b0*/  LDC.64 R10, c[0x0][0xd00] ;  /* 0x00034000ff0a7b82 */ /* 0x001e220000000a00 */
[----:B------:R-:W2:Y:S01]  /*f0c0*/  @P0 LDG.E R12, desc[UR38][R12.64] ;  /* 0x000000260c0c0981 */ /* 0x000ea2000c1e1900 */
[----:B0-----:R-:W-:-:S02]  /*f0d0*/  ISETP.NE.U32.AND P1, PT, R10, RZ, PT ;  /* 0x000000ff0a00720c */ /* 0x001fc40003f25070 */
[----:B------:R-:W-:Y:S02]  /*f0e0*/  IADD3 R8, P2, R7, R10, RZ ;  /* 0x0000000a07087210 */ /* 0x000fe40007f5e0ff */
[----:B------:R-:W-:Y:S01]  /*f0f0*/  ISETP.NE.AND.EX P1, PT, R11, RZ, PT, P1 ;  /* 0x000000ff0b00720c */ /* 0x000fe20003f25310 */
[----:B------:R-:W-:Y:S02]  /*f100*/  IMAD.MOV.U32 R7, RZ, RZ, RZ ;  /* 0x000000ffff077224 */ /* 0x000fe400078e00ff */
[----:B------:R-:W-:-:S10]  /*f110*/  IMAD.X R9, R14, 0x1, R11, P2 ;  /* 0x000000010e097824 */ /* 0x000fd400010e060b */
        /* <DEDUP_REMOVED lines=10> */
.L_x_5344:
[----:B------:R-:W0:Y:S01]  /*f1c0*/  SHFL.IDX PT, R8, R233, RZ, 0x1f ;  /* 0x00001fffe9087589 */ /* 0x000e2200000e0000 */
[----:B------:R-:W-:Y:S02]  /*f1d0*/  LOP3.LUT R195, R195, 0xff, RZ, 0xc0, !PT ;  /* 0x000000ffc3c37812 */ /* 0x000fe400078ec0ff */
[----:B0-----:R-:W-:Y:S02]  /*f1e0*/  ISETP.NE.AND P0, PT, R8, RZ, PT ;  /* 0x000000ff0800720c */ /* 0x001fe40003f05270 */
[----:B-----5:R-:W-:-:S11]  /*f1f0*/  SHF.R.S32.HI R8, RZ, 0x1f, R7 ;  /* 0x0000001fff087819 */ /* 0x020fd60000011407 */
[----:B------:R-:W-:Y:S05]  /*f200*/  @P0 BRA `(.L_x_5345) ;  /* 0x0000000000f40947 */ /* 0x000fea0003800000 */
[----:B------:R-:W2:Y:S01]  /*f210*/  LDL R156, [R1+0x6c] ;  /* 0x00006c00019c7983 */ /* 0x000ea20000100800 */
[----:B------:R-:W-:Y:S01]  /*f220*/  IMAD.MOV.U32 R20, RZ, RZ, 0xab8 ;  /* 0x00000ab8ff147424 */ /* 0x000fe200078e00ff */
[----:B------:R-:W-:Y:S01]  /*f230*/  ISETP.GT.AND P1, PT, R0, 0x1, PT ;  /* 0x000000010000780c */ /* 0x000fe20003f24270 */
[----:B------:R-:W0:Y:S01]  /*f240*/  LDC R9, c[0x0][0xce8] ;  /* 0x00033a00ff097b82 */ /* 0x000e220000000800 */
[----:B------:R-:W-:Y:S01]  /*f250*/  ISETP.NE.U32.AND P0, PT, R10, RZ, PT ;  /* 0x000000ff0a00720c */ /* 0x000fe20003f05070 */
[----:B------:R-:W-:Y:S01]  /*f260*/  VIADD R152, R190, UR42 ;  /* 0x0000002abe987c36 */ /* 0x000fe20008000000 */
[----:B------:R-:W-:Y:S02]  /*f270*/  SEL R20, R20, 0xa78, P1 ;  /* 0x00000a7814147807 */ /* 0x000fe40000800000 */
[----:B------:R-:W-:-:S03]  /*f280*/  ISETP.NE.AND.EX P0, PT, R11, RZ, PT, P0 ;  /* 0x000000ff0b00720c */ /* 0x000fc60003f05300 */
[----:B------:R-:W1:Y:S01]  /*f290*/  LDC.64 R12, c[0x0][R20+0x220] ;  /* 0x00008800140c7b82 */ /* 0x000e620000000a00 */
[----:B------:R-:W-:Y:S02]  /*f2a0*/  SEL R21, R191, RZ, !P0 ;  /* 0x000000ffbf157207 */ /* 0x000fe40004000000 */
[----:B------:R-:W-:-:S05]  /*f2b0*/  SEL R153, R196, RZ, !P0 ;  /* 0x000000ffc4997207 */ /* 0x000fca0004000000 */
[----:B------:R-:W3:Y:S01]  /*f2c0*/  LDC.64 R14, c[0x0][R20+0x218] ;  /* 0x00008600140e7b82 */ /* 0x000ee20000000a00 */
[----:B0-----:R-:W-:Y:S01]  /*f2d0*/  ISETP.NE.AND P2, PT, R9, 0x1, PT ;  /* 0x000000010900780c */ /* 0x001fe20003f45270 */
[----:B-1----:R-:W-:-:S04]  /*f2e0*/  IMAD R13, R13, R21, RZ ;  /* 0x000000150d0d7224 */ /* 0x002fc800078e02ff */
[C---:B------:R-:W-:Y:S02]  /*f2f0*/  IMAD R153, R12.reuse, R153, R13 ;  /* 0x000000990c997224 */ /* 0x040fe400078e020d */
[----:B------:R-:W-:-:S04]  /*f300*/  IMAD.WIDE.U32 R12, R12, R21, RZ ;  /* 0x000000150c0c7225 */ /* 0x000fc800078e00ff */
[-C--:B---3--:R-:W-:Y:S02]  /*f310*/  IMAD R155, R15, R192.reuse, RZ ;  /* 0x000000c00f9b7224 */ /* 0x088fe400078e02ff */
[----:B------:R-:W-:Y:S02]  /*f320*/  IMAD.IADD R13, R13, 0x1, R153 ;  /* 0x000000010d0d7824 */ /* 0x000fe400078e0299 */
[----:B------:R-:W-:Y:S01]  /*f330*/  IMAD.WIDE.U32 R14, R14, R192, RZ ;  /* 0x000000c00e0e7225 */ /* 0x000fe200078e00ff */
[----:B------:R-:W0:Y:S03]  /*f340*/  @P2 LDC R153, c[0x0][0xcec] ;  /* 0x00033b00ff992b82 */ /* 0x000e260000000800 */
[----:B------:R-:W-:Y:S01]  /*f350*/  IMAD.IADD R154, R15, 0x1, R155 ;  /* 0x000000010f9a7824 */ /* 0x000fe200078e029b */
[----:B------:R-:W-:-:S04]  /*f360*/  IADD3 R21, P0, P3, R12, R14, R7 ;  /* 0x0000000e0c157210 */ /* 0x000fc80007b1e007 */
[----:B------:R-:W1:Y:S01]  /*f370*/  @P2 LDC R155, c[0x0][0xcf0] ;  /* 0x00033c00ff9b2b82 */ /* 0x000e620000000800 */
[----:B------:R-:W-:Y:S02]  /*f380*/  IADD3.X R154, R13, R154, R8, P0, P3 ;  /* 0x0000009a0d9a7210 */ /* 0x000fe400007e6408 */
[----:B------:R-:W-:-:S05]  /*f390*/  SEL R13, R195, RZ, P1 ;  /* 0x000000ffc30d7207 */ /* 0x000fca0000800000 */
[----:B------:R-:W3:Y:S01]  /*f3a0*/  LDC.64 R14, c[0x0][R20+0x228] ;  /* 0x00008a00140e7b82 */ /* 0x000ee20000000a00 */
[----:B0-----:R-:W-:-:S04]  /*f3b0*/  @P2 IMAD.HI.U32 R12, R152, R153, RZ ;  /* 0x00000099980c2227 */ /* 0x001fc800078e00ff */
[----:B------:R-:W-:Y:S01]  /*f3c0*/  IMAD.MOV.U32 R153, RZ, RZ, R152 ;  /* 0x000000ffff997224 */ /* 0x000fe200078e0098 */
[----:B-1----:R-:W-:Y:S01]  /*f3d0*/  @P2 SHF.R.U32.HI R153, RZ, R155, R12 ;  /* 0x0000009bff992219 */ /* 0x002fe2000001160c */
[-C--:B---3--:R-:W-:Y:S02]  /*f3e0*/  IMAD R155, R15, R13.reuse, RZ ;  /* 0x0000000d0f9b7224 */ /* 0x088fe400078e02ff */
[----:B------:R-:W-:Y:S02]  /*f3f0*/  IMAD.WIDE.U32 R14, R14, R13, RZ ;  /* 0x0000000d0e0e7225 */ /* 0x000fe400078e00ff */
[----:B------:R-:W0:Y:S02]  /*f400*/  LDC.64 R12, c[0x0][0xca8] ;  /* 0x00032a00ff0c7b82 */ /* 0x000e240000000a00 */
[----:B------:R-:W-:Y:S01]  /*f410*/  IMAD.IADD R15, R15, 0x1, R155 ;  /* 0x000000010f0f7824 */ /* 0x000fe200078e029b */
[----:B------:R-:W-:Y:S01]  /*f420*/  IADD3 R14, P0, P2, R153, R21, R14 ;  /* 0x00000015990e7210 */ /* 0x000fe20007a1e00e */
[--C-:B------:R-:W-:Y:S01]  /*f430*/  IMAD.MOV R155, RZ, RZ, -R153.reuse ;  /* 0x000000ffff9b7224 */ /* 0x100fe200078e0a99 */
[----:B------:R-:W-:-:S03]  /*f440*/  SHF.R.S32.HI R153, RZ, 0x1f, R153 ;  /* 0x0000001fff997819 */ /* 0x000fc60000011499 */
[----:B------:R-:W1:Y:S01]  /*f450*/  LDC.64 R20, c[0x0][R20+0x210] ;  /* 0x0000840014147b82 */ /* 0x000e620000000a00 */
[----:B------:R-:W-:Y:S01]  /*f460*/  IMAD R155, R9, R155, R152 ;  /* 0x0000009b099b7224 */ /* 0x000fe200078e0298 */
[----:B------:R-:W-:Y:S01]  /*f470*/  IADD3.X R15, R153, R154, R15, P0, P2 ;  /* 0x0000009a990f7210 */ /* 0x000fe200007e440f */
[----:B------:R-:W-:Y:S02]  /*f480*/  IMAD R152, R9, UR6, RZ ;  /* 0x0000000609987c24 */ /* 0x000fe4000f8e02ff */
[----:B------:R-:W-:Y:S01]  /*f490*/  VIADD R9, R18, UR42 ;  /* 0x0000002a12097c36 */ /* 0x000fe20008000000 */
[----:B------:R-:W-:Y:S02]  /*f4a0*/  SHF.R.S32.HI R153, RZ, 0x1f, R155 ;  /* 0x0000001fff997819 */ /* 0x000fe4000001149b */
[----:B0-----:R-:W0:Y:S08]  /*f4b0*/  @!P1 LDC R12, c[0x0][0xc50] ;  /* 0x00031400ff0c9b82 */ /* 0x001e300000000800 */
[----:B------:R-:W3:Y:S01]  /*f4c0*/  @!P1 LDC R13, c[0x0][0xc54] ;  /* 0x00031500ff0d9b82 */ /* 0x000ee20000000800 */
[----:B-1----:R-:W-:-:S02]  /*f4d0*/  IMAD R21, R21, R155, RZ ;  /* 0x0000009b15157224 */ /* 0x002fc400078e02ff */
[----:B------:R-:W-:-:S04]  /*f4e0*/  IMAD.WIDE.U32 R14, R20, R155, R14 ;  /* 0x0000009b140e7225 */ /* 0x000fc800078e000e */
[----:B------:R-:W-:-:S04]  /*f4f0*/  IMAD R21, R20, R153, R21 ;  /* 0x0000009914157224 */ /* 0x000fc800078e0215 */
[----:B------:R-:W-:Y:S01]  /*f500*/  IMAD.IADD R15, R15, 0x1, R21 ;  /* 0x000000010f0f7824 */ /* 0x000fe200078e0215 */
[----:B0-----:R-:W-:-:S04]  /*f510*/  LEA R20, P0, R14, R12, 0x2 ;  /* 0x0000000c0e147211 */ /* 0x001fc800078010ff */
[----:B---3--:R-:W-:Y:S02]  /*f520*/  LEA.HI.X R21, R14, R13, R15, 0x2, P0 ;  /* 0x0000000d0e157211 */ /* 0x008fe400000f140f */
[----:B------:R-:W-:Y:S04]  /*f530*/  SHFL.IDX PT, R14, R20, 0x1, 0x1c1f ;  /* 0x003c1f00140e7f89 */ /* 0x000fe800000e0000 */
[----:B------:R-:W-:Y:S04]  /*f540*/  SHFL.IDX PT, R13, R21, RZ, 0x1c1f ;  /* 0x001c1fff150d7589 */ /* 0x000fe800000e0000 */
[----:B------:R-:W-:Y:S01]  /*f550*/  SHFL.IDX PT, R15, R21, 0x1, 0x1c1f ;  /* 0x003c1f00150f7f89 */ /* 0x000fe200000e0000 */
[----:B--2---:R-:W-:-:S05]  /*f560*/  IMAD.MOV R12, RZ, RZ, -R156 ;  /* 0x000000ffff0c7224 */ /* 0x004fca00078e0a9c */
[----:B------:R-:W-:Y:S02]  /*f570*/  ISETP.NE.AND P0, PT, R189, R12, PT ;  /* 0x0000000cbd00720c */ /* 0x000fe40003f05270 */
[----:B------:R-:W0:Y:S02]  /*f580*/  SHFL.IDX PT, R12, R20, RZ, 0x1c1f ;  /* 0x001c1fff140c7589 */ /* 0x000e2400000e0000 */
[C---:B------:R-:W-:Y:S01]  /*f590*/  ISETP.GE.OR P1, PT, R9.reuse, R152, P0 ;  /* 0x000000980900720c */ /* 0x040fe20000726670 */
[----:B------:R-:W-:-:S05]  /*f5a0*/  VIADD R9, R9, 0x8 ;  /* 0x0000000809097836 */ /* 0x000fca0000000000 */
[----:B------:R-:W-:-:S07]  /*f5b0*/  ISETP.GE.OR P0, PT, R9, R152, P0 ;  /* 0x000000980900720c */ /* 0x000fce0000706670 */
[----:B0-----:R0:W-:Y:S06]  /*f5c0*/  @!P1 ST.E desc[UR38][R12.64], R19 ;  /* 0x000000130c009985 */ /* 0x0011ec000c101926 */
[----:B------:R0:W-:Y:S02]  /*f5d0*/  @!P0 ST.E desc[UR38][R14.64], R3 ;  /* 0x000000030e008985 */ /* 0x0001e4000c101926 */
.L_x_5345:
[----:B------:R-:W-:Y:S02]  /*f5e0*/  ISETP.GT.AND P1, PT, R0, 0x1, PT ;  /* 0x000000010000780c */ /* 0x000fe40003f24270 */
[----:B------:R-:W-:-:S04]  /*f5f0*/  ISETP.NE.U32.AND P0, PT, R10, RZ, PT ;  /* 0x000000ff0a00720c */ /* 0x000fc80003f05070 */
[----:B------:R-:W-:-:S04]  /*f600*/  ISETP.NE.AND.EX P0, PT, R11, RZ, PT, P0 ;  /* 0x000000ff0b00720c */ /* 0x000fc80003f05300 */
[----:B------:R-:W-:-:S03]  /*f610*/  SEL R191, R191, RZ, !P0 ;  /* 0x000000ffbfbf7207 */ /* 0x000fc60004000000 */
[----:B------:R-:W-:Y:S06]  /*f620*/  @P1 BRA `(.L_x_5346) ;  /* 0x0000001000501947 */ /* 0x000fec0003800000 */
[----:B0-----:R-:W0:Y:S01]  /*f630*/  S2R R3, SR_TID.X ;  /* 0x0000000000037919 */ /* 0x001e220000002100 */
[----:B------:R-:W1:Y:S01]  /*f640*/  LDC R21, c[0x0][0xce8] ;  /* 0x00033a00ff157b82 */ /* 0x000e620000000800 */
[----:B------:R-:W-:Y:S01]  /*f650*/  ULDC.64 UR8, c[0x0][0xba0] ;  /* 0x0002e80000087ab9 */ /* 0x000fe20000000a00 */
[----:B------:R-:W-:Y:S01]  /*f660*/  ULDC UR7, c[0x0][0xbc8] ;  /* 0x0002f20000077ab9 */ /* 0x000fe20000000800 */
[----:B0-----:R-:W-:-:S05]  /*f670*/  VIADD R3, R3, 0xffffff80 ;  /* 0xffffff8003037836 */ /* 0x001fca0000000000 */
        /* <DEDUP_REMOVED lines=14> */
[C---:B------:R-:W-:Y:S02]  /*f760*/  IADD3 R53, P3, R4.reuse, 0x8000, RZ ;  /* 0x0000800004357810 */ /* 0x040fe40007f7e0ff */
[----:B------:R-:W-:Y:S01]  /*f770*/  IADD3 R45, P1, R4, 0x6000, RZ ;  /* 0x00006000042d7810 */ /* 0x000fe20007f3e0ff */
[----:B------:R-:W-:Y:S01]  /*f780*/  IMAD R8, R8, UR8, RZ ;  /* 0x0000000808087c24 */ /* 0x000fe2000f8e02ff */
[----:B------:R-:W-:Y:S01]  /*f790*/  SHF.R.U64 R48, R48, 0x3, RZ ;  /* 0x0000000330307819 */ /* 0x000fe200000012ff */
[C---:B------:R-:W-:Y:S01]  /*f7a0*/  VIADD R97, R17.reuse, 0x140 ;  /* 0x0000014011617836 */ /* 0x040fe20000000000 */
[----:B------:R-:W-:Y:S01]  /*f7b0*/  SHF.R.U64 R40, R40, 0x3, RZ ;  /* 0x0000000328287819 */ /* 0x000fe200000012ff */
[----:B------:R-:W-:Y:S01]  /*f7c0*/  VIADD R93, R17, 0x180 ;  /* 0x00000180115d7836 */ /* 0x000fe20000000000 */
[----:B------:R-:W-:Y:S01]  /*f7d0*/  LOP3.LUT R52, R53, 0x380, RZ, 0xc0, !PT ;  /* 0x0000038035347812 */ /* 0x000fe200078ec0ff */
[----:B------:R-:W5:Y:S01]  /*f7e0*/  LD.E.128 R24, desc[UR38][R24.64] ;  /* 0x0000002618187980 */ /* 0x000f62000c101d00 */
[----:B------:R-:W-:-:S02]  /*f7f0*/  IADD3 R29, P4, R4, 0x2000, RZ ;  /* 0x00002000041d7810 */ /* 0x000fc40007f9e0ff */
[C---:B------:R-:W-:Y:S02]  /*f800*/  IADD3 R33, P5, R4.reuse, 0x3000, RZ ;  /* 0x0000300004217810 */ /* 0x040fe40007fbe0ff */
[----:B------:R-:W-:Y:S02]  /*f810*/  IADD3 R37, P6, R4, 0x4000, RZ ;  /* 0x0000400004257810 */ /* 0x000fe40007fde0ff */
[----:B------:R-:W-:Y:S02]  /*f820*/  LOP3.LUT R44, R45, 0x380, RZ, 0xc0, !PT ;  /* 0x000003802d2c7812 */ /* 0x000fe400078ec0ff */
[----:B------:R-:W-:Y:S01]  /*f830*/  LOP3.LUT R48, R48, R49, RZ, 0x3c, !PT ;  /* 0x0000003130307212 */ /* 0x000fe200078e3cff */
[--C-:B------:R-:W-:Y:S01]  /*f840*/  IMAD.X R49, RZ, RZ, R5.reuse, P2 ;  /* 0x000000ffff317224 */ /* 0x100fe200010e0605 */
[----:B------:R-:W-:Y:S01]  /*f850*/  LOP3.LUT R40, R40, R41, RZ, 0x3c, !PT ;  /* 0x0000002928287212 */ /* 0x000fe200078e3cff */
[----:B------:R-:W-:Y:S01]  /*f860*/  IMAD.X R41, RZ, RZ, R5, P0 ;  /* 0x000000ffff297224 */ /* 0x000fe200000e0605 */
[----:B------:R-:W-:-:S02]  /*f870*/  SHF.R.U64 R52, R52, 0x3, RZ ;  /* 0x0000000334347819 */ /* 0x000fc400000012ff */
[----:B------:R-:W-:Y:S01]  /*f880*/  LOP3.LUT R28, R29, 0x380, RZ, 0xc0, !PT ;  /* 0x000003801d1c7812 */ /* 0x000fe200078ec0ff */
[----:B------:R-:W5:Y:S01]  /*f890*/  LD.E.128 R48, desc[UR38][R48.64] ;  /* 0x0000002630307980 */ /* 0x000f62000c101d00 */
[----:B------:R-:W-:Y:S02]  /*f8a0*/  LOP3.LUT R32, R33, 0x380, RZ, 0xc0, !PT ;  /* 0x0000038021207812 */ /* 0x000fe400078ec0ff */
[----:B------:R-:W-:Y:S01]  /*f8b0*/  LOP3.LUT R36, R37, 0x380, RZ, 0xc0, !PT ;  /* 0x0000038025247812 */ /* 0x000fe200078ec0ff */
[----:B------:R-:W5:Y:S01]  /*f8c0*/  LD.E.128 R40, desc[UR38][R40.64] ;  /* 0x0000002628287980 */ /* 0x000f62000c101d00 */
[----:B------:R-:W-:Y:S02]  /*f8d0*/  IADD3 R77, P2, R4, 0xe000, RZ ;  /* 0x0000e000044d7810 */ /* 0x000fe40007f5e0ff */
[----:B------:R-:W-:Y:S02]  /*f8e0*/  SHF.R.U64 R44, R44, 0x3, RZ ;  /* 0x000000032c2c7819 */ /* 0x000fe400000012ff */
[----:B------:R-:W-:-:S02]  /*f8f0*/  IADD3 R69, P0, R4, 0xc000, RZ ;  /* 0x0000c00004457810 */ /* 0x000fc40007f1e0ff */
[----:B------:R-:W-:Y:S01]  /*f900*/  LOP3.LUT R52, R52, R53, RZ, 0x3c, !PT ;  /* 0x0000003534347212 */ /* 0x000fe200078e3cff */
[--C-:B------:R-:W-:Y:S01]  /*f910*/  IMAD.X R53, RZ, RZ, R5.reuse, P3 ;  /* 0x000000ffff357224 */ /* 0x100fe200018e0605 */
[----:B------:R-:W-:Y:S02]  /*f920*/  SHF.R.U64 R28, R28, 0x3, RZ ;  /* 0x000000031c1c7819 */ /* 0x000fe400000012ff */
[----:B------:R-:W-:Y:S02]  /*f930*/  SHF.R.U64 R32, R32, 0x3, RZ ;  /* 0x0000000320207819 */ /* 0x000fe400000012ff */
[----:B------:R-:W-:Y:S01]  /*f940*/  SHF.R.U64 R36, R36, 0x3, RZ ;  /* 0x0000000324247819 */ /* 0x000fe200000012ff */
[----:B------:R-:W5:Y:S01]  /*f950*/  LD.E.128 R52, desc[UR38][R52.64] ;  /* 0x0000002634347980 */ /* 0x000f62000c101d00 */
[----:B------:R-:W-:Y:S02]  /*f960*/  LOP3.LUT R76, R77, 0x380, RZ, 0xc0, !PT ;  /* 0x000003804d4c7812 */ /* 0x000fe400078ec0ff */
[----:B------:R-:W-:Y:S01]  /*f970*/  LOP3.LUT R44, R44, R45, RZ, 0x3c, !PT ;  /* 0x0000002d2c2c7212 */ /* 0x000fe200078e3cff */
[----:B------:R-:W-:Y:S01]  /*f980*/  IMAD.X R45, RZ, RZ, R5, P1 ;  /* 0x000000ffff2d7224 */ /* 0x000fe200008e0605 */
[----:B------:R-:W-:-:S02]  /*f990*/  LOP3.LUT R68, R69, 0x380, RZ, 0xc0, !PT ;  /* 0x0000038045447812 */ /* 0x000fc400078ec0ff */
[C---:B------:R-:W-:Y:S02]  /*f9a0*/  IADD3 R11, P3, R4.reuse, 0xf000, RZ ;  /* 0x0000f000040b7810 */ /* 0x040fe40007f7e0ff */
        /* <DEDUP_REMOVED lines=8> */
[----:B------:R-:W-:Y:S01]  /*fa30*/  SHF.R.U64 R76, R76, 0x3, RZ ;  /* 0x000000034c4c7819 */ /* 0x000fe200000012ff */
[----:B------:R-:W-:Y:S01]  /*fa40*/  IMAD.X R81, RZ, RZ, R5, P3 ;  /* 0x000000ffff517224 */ /* 0x000fe200018e0605 */
[----:B------:R-:W-:Y:S01]  /*fa50*/  SHF.R.U64 R68, R68, 0x3, RZ ;  /* 0x0000000344447819 */ /* 0x000fe200000012ff */
[----:B------:R-:W5:Y:S01]  /*fa60*/  LD.E.128 R28, desc[UR38][R28.64] ;  /* 0x000000261c1c7980 */ /* 0x000f62000c101d00 */
[----:B------:R-:W-:-:S02]  /*fa70*/  LOP3.LUT R10, R11, 0x380, RZ, 0xc0, !PT ;  /* 0x000003800b0a7812 */ /* 0x000fc400078ec0ff */
[C---:B------:R-:W-:Y:S01]  /*fa80*/  IADD3 R57, P4, R4.reuse, 0x9000, RZ ;  /* 0x0000900004397810 */ /* 0x040fe20007f9e0ff */
[----:B------:R-:W5:Y:S01]  /*fa90*/  LD.E.128 R32, desc[UR38][R32.64] ;  /* 0x0000002620207980 */ /* 0x000f62000c101d00 */
[C---:B------:R-:W-:Y:S02]  /*faa0*/  IADD3 R61, P5, R4.reuse, 0xa000, RZ ;  /* 0x0000a000043d7810 */ /* 0x040fe40007fbe0ff */
[C---:B------:R-:W-:Y:S01]  /*fab0*/  IADD3 R65, P6, R4.reuse, 0xb000, RZ ;  /* 0x0000b00004417810 */ /* 0x040fe20007fde0ff */
[----:B------:R-:W5:Y:S01]  /*fac0*/  LD.E.128 R36, desc[UR38][R36.64] ;  /* 0x0000002624247980 */ /* 0x000f62000c101d00 */
[----:B------:R-:W-:Y:S02]  /*fad0*/  LOP3.LUT R13, R4, 0x380, RZ, 0xc0, !PT ;  /* 0x00000380040d7812 */ /* 0x000fe400078ec0ff */
        /* <DEDUP_REMOVED lines=11> */
[----:B------:R-:W-:Y:S02]  /*fb90*/  SHF.R.U64 R13, R13, 0x3, RZ ;  /* 0x000000030d0d7819 */ /* 0x000fe400000012ff */
[----:B-1----:R-:W-:Y:S02]  /*fba0*/  ISETP.NE.AND P2, PT, R21, 0x1, PT ;  /* 0x000000011500780c */ /* 0x002fe40003f45270 */
[----:B------:R-:W-:-:S02]  /*fbb0*/  SHF.R.U64 R72, R72, 0x3, RZ ;  /* 0x0000000348487819 */ /* 0x000fc400000012ff */
[----:B------:R-:W-:Y:S02]  /*fbc0*/  ISETP.GE.AND P0, PT, R194, UR7, PT ;  /* 0x00000007c2007c0c */ /* 0x000fe4000bf06270 */
[----:B------:R-:W-:Y:S01]  /*fbd0*/  LOP3.LUT R80, R10, R11, RZ, 0x3c, !PT ;  /* 0x0000000b0a507212 */ /* 0x000fe200078e3cff */
[----:B------:R-:W-:Y:S01]  /*fbe0*/  IMAD R11, R7, UR9, R8 ;  /* 0x00000009070b7c24 */ /* 0x000fe2000f8e0208 */
[----:B------:R-:W-:Y:S02]  /*fbf0*/  SHF.R.U64 R56, R56, 0x3, RZ ;  /* 0x0000000338387819 */ /* 0x000fe400000012ff */
[----:B------:R-:W-:Y:S02]  /*fc00*/  SHF.R.U64 R60, R60, 0x3, RZ ;  /* 0x000000033c3c7819 */ /* 0x000fe400000012ff */
[----:B------:R-:W-:Y:S01]  /*fc10*/  SHF.R.U64 R64, R64, 0x3, RZ ;  /* 0x0000000340407819 */ /* 0x000fe200000012ff */
[----:B------:R-:W0:Y:S01]  /*fc20*/  @P2 LDC R85, c[0x0][0xcec] ;  /* 0x00033b00ff552b82 */ /* 0x000e220000000800 */
[----:B------:R-:W-:Y:S01]  /*fc30*/  LOP3.LUT R4, R13, R4, RZ, 0x3c, !PT ;  /* 0x000000040d047212 */ /* 0x000fe200078e3cff */
[----:B------:R-:W5:Y:S01]  /*fc40*/  LD.E.128 R80, desc[UR38][R80.64] ;  /* 0x0000002650507980 */ /* 0x000f62000c101d00 */
[----:B------:R-:W-:Y:S01]  /*fc50*/  LOP3.LUT R72, R72, R73, RZ, 0x3c, !PT ;  /* 0x0000004948487212 */ /* 0x000fe200078e3cff */
[--C-:B------:R-:W-:Y:S01]  /*fc60*/  IMAD.X R73, RZ, RZ, R5.reuse, P1 ;  /* 0x000000ffff497224 */ /* 0x100fe200008e0605 */
[----:B------:R-:W-:Y:S01]  /*fc70*/  SEL R8, RZ, 0xffffffff, P0 ;  /* 0xffffffffff087807 */ /* 0x000fe20000000000 */
[----:B------:R1:W5:Y:S01]  /*fc80*/  LD.E.128 R12, desc[UR38][R4.64] ;  /* 0x00000026040c7980 */ /* 0x000362000c101d00 */
[----:B------:R-:W-:Y:S01]  /*fc90*/  ISETP.GE.AND P1, PT, R17, UR7, PT ;  /* 0x0000000711007c0c */ /* 0x000fe2000bf26270 */
[----:B------:R-:W2:Y:S01]  /*fca0*/  @P2 LDC R87, c[0x0][0xcf0] ;  /* 0x00033c00ff572b82 */ /* 0x000ea20000000800 */
[----:B------:R-:W-:Y:S01]  /*fcb0*/  LOP3.LUT R56, R56, R57, RZ, 0x3c, !PT ;  /* 0x0000003938387212 */ /* 0x000fe200078e3cff */
[--C-:B------:R-:W-:Y:S01]  /*fcc0*/  IMAD.X R57, RZ, RZ, R5.reuse, P4 ;  /* 0x000000ffff397224 */ /* 0x100fe200020e0605 */
[----:B------:R-:W-:Y:S01]  /*fcd0*/  LOP3.LUT R60, R60, R61, RZ, 0x3c, !PT ;  /* 0x0000003d3c3c7212 */ /* 0x000fe200078e3cff */
[--C-:B------:R-:W-:Y:S01]  /*fce0*/  IMAD.X R61, RZ, RZ, R5.reuse, P5 ;  /* 0x000000ffff3d7224 */ /* 0x100fe200028e0605 */
[----:B------:R-:W-:Y:S01]  /*fcf0*/  LOP3.LUT R64, R64, R65, RZ, 0x3c, !PT ;  /* 0x0000004140407212 */ /* 0x000fe200078e3cff */
[----:B------:R-:W-:Y:S01]  /*fd00*/  IMAD.X R65, RZ, RZ, R5, P6 ;  /* 0x000000ffff417224 */ /* 0x000fe200030e0605 */
[----:B------:R-:W-:Y:S01]  /*fd10*/  ISETP.GE.AND P0, PT, R193, UR7, PT ;  /* 0x00000007c1007c0c */ /* 0x000fe2000bf06270 */
[----:B-1----:R-:W-:Y:S01]  /*fd20*/  IMAD.WIDE.U32 R4, R7, UR8, RZ ;  /* 0x0000000807047c25 */ /* 0x002fe2000f8e00ff */
[----:B------:R-:W-:Y:S01]  /*fd30*/  SEL R7, RZ, 0x1, P1 ;  /* 0x00000001ff077807 */ /* 0x000fe20000800000 */
[----:B------:R-:W-:Y:S01]  /*fd40*/  ULDC.64 UR8, c[0x0][0xbe8] ;  /* 0x0002fa0000087ab9 */ /* 0x000fe20000000a00 */
[----:B------:R-:W5:Y:S01]  /*fd50*/  LD.E.128 R56, desc[UR38][R56.64] ;  /* 0x0000002638387980 */ /* 0x000f62000c101d00 */
[----:B------:R-:W-:Y:S01]  /*fd60*/  IMAD.SHL.U32 R10, R8, 0x2, RZ ;  /* 0x00000002080a7824 */ /* 0x000fe200078e00ff */
[----:B------:R-:W-:-:S02]  /*fd70*/  SEL R8, RZ, 0xffffffff, P0 ;  /* 0xffffffffff087807 */ /* 0x000fc40000000000 */
[----:B------:R-:W5:Y:S02]  /*fd80*/  LD.E.128 R60, desc[UR38][R60.64] ;  /* 0x000000263c3c7980 */ /* 0x000f64000c101d00 */
[----:B------:R-:W-:Y:S01]  /*fd90*/  LOP3.LUT R7, R10, 0x2, R7, 0xe2, !PT ;  /* 0x000000020a077812 */ /* 0x000fe200078ee207 */
[----:B------:R-:W-:Y:S01]  /*fda0*/  IMAD.SHL.U32 R8, R8, 0x4, RZ ;  /* 0x0000000408087824 */ /* 0x000fe200078e00ff */
[----:B------:R-:W-:Y:S01]  /*fdb0*/  LOP3.LUT R10, R9, 0xfffffff8, RZ, 0xc0, !PT ;  /* 0xfffffff8090a7812 */ /* 0x000fe200078ec0ff */
[----:B------:R-:W-:Y:S01]  /*fdc0*/  IMAD.IADD R5, R5, 0x1, R11 ;  /* 0x0000000105057824 */ /* 0x000fe200078e020b */
[----:B------:R-:W5:Y:S03]  /*fdd0*/  LD.E.128 R64, desc[UR38][R64.64] ;  /* 0x0000002640407980 */ /* 0x000f66000c101d00 */
[----:B------:R-:W-:Y:S01]  /*fde0*/  IMAD.IADD R11, R3, 0x1, -R10 ;  /* 0x00000001030b7824 */ /* 0x000fe200078e0a0a */
[----:B------:R-:W-:Y:S01]  /*fdf0*/  LOP3.LUT R10, R8, 0x4, R7, 0xe2, !PT ;  /* 0x00000004080a7812 */ /* 0x000fe200078ee207 */
[----:B------:R-:W-:Y:S01]  /*fe00*/  VIADD R7, R17, 0xc0 ;  /* 0x000000c011077836 */ /* 0x000fe20000000000 */
[----:B------:R-:W5:Y:S01]  /*fe10*/  LD.E.128 R72, desc[UR38][R72.64] ;  /* 0x0000002648487980 */ /* 0x000f62000c101d00 */
[----:B------:R-:W-:Y:S01]  /*fe20*/  IMAD.WIDE.U32 R4, R192, UR8, R4 ;  /* 0x00000008c0047c25 */ /* 0x000fe2000f8e0004 */
[----:B------:R-:W-:-:S02]  /*fe30*/  SHF.R.S32.HI R9, RZ, 0x1f, R191 ;  /* 0x0000001fff097819 */ /* 0x000fc400000114bf */
[----:B------:R-:W-:Y:S01]  /*fe40*/  ISETP.GE.AND P1, PT, R7, UR7, PT ;  /* 0x0000000707007c0c */ /* 0x000fe2000bf26270 */
[----:B------:R-:W-:Y:S01]  /*fe50*/  VIADD R3, R17, 0x100 ;  /* 0x0000010011037836 */ /* 0x000fe20000000000 */
[----:B------:R-:W-:Y:S01]  /*fe60*/  @!PT LDS RZ, [RZ] ;  /* 0x00000000fffff984 */ /* 0x000fe20000000800 */
[----:B------:R-:W-:Y:S01]  /*fe70*/  @!PT LDS RZ, [RZ] ;  /* 0x00000000fffff984 */ /* 0x000fe20000000800 */
[----:B------:R-:W-:Y:S01]  /*fe80*/  @!PT LDS RZ, [RZ] ;  /* 0x00000000fffff984 */ /* 0x000fe20000000800 */
[----:B------:R-:W-:Y:S01]  /*fe90*/  @!PT LDS RZ, [RZ] ;  /* 0x00000000fffff984 */ /* 0x000fe20000000800 */
[----:B------:R1:W-:Y:S06]  /*fea0*/  MEMBAR.ALL.CTA ;  /* 0x0000000000007992 */ /* 0x0003ec0000008000 */
[----:B-1----:R-:W1:Y:S01]  /*feb0*/  FENCE.VIEW.ASYNC.S ;  /* 0x00000000000073c6 */ /* 0x002e620000000000 */
[----:B------:R-:W-:Y:S01]  /*fec0*/  IMAD R5, R192, UR9, R5 ;  /* 0x00000009c0057c24 */ /* 0x000fe2000f8e0205 */
[----:B------:R-:W-:Y:S01]  /*fed0*/  ULDC.64 UR8, c[0x0][0xbf0] ;  /* 0x0002fc0000087ab9 */ /* 0x000fe20000000a00 */
[----:B------:R-:W-:Y:S01]  /*fee0*/  IMAD R8, R11, 0x20, R0 ;  /* 0x000000200b087824 */ /* 0x000fe200078e0200 */
[----:B------:R-:W-:Y:S01]  /*fef0*/  ISETP.GE.AND P0, PT, R3, UR7, PT ;  /* 0x0000000703007c0c */ /* 0x000fe2000bf06270 */
[----:B------:R-:W-:Y:S01]  /*ff00*/  IMAD R20, R9, UR8, RZ ;  /* 0x0000000809147c24 */ /* 0x000fe2000f8e02ff */
[----:B------:R-:W-:Y:S01]  /*ff10*/  SEL R9, RZ, 0xffffffff, P1 ;  /* 0xffffffffff097807 */ /* 0x000fe20000800000 */
[----:B------:R-:W-:Y:S01]  /*ff20*/  VIADD R84, R8, UR42 ;  /* 0x0000002a08547c36 */ /* 0x000fe20008000000 */
[----:B------:R-:W-:-:S03]  /*ff30*/  SEL R11, RZ, 0xffffffff, P0 ;  /* 0xffffffffff0b7807 */ /* 0x000fc60000000000 */
[----:B------:R-:W-:Y:S02]  /*ff40*/  IMAD.SHL.U32 R89, R9, 0x8, RZ ;  /* 0x0000000809597824 */ /* 0x000fe400078e00ff */
[----:B0-----:R-:W-:-:S03]  /*ff50*/  @P2 IMAD.HI.U32 R8, R84, R85, RZ ;  /* 0x0000005554082227 */ /* 0x001fc600078e00ff */
[----:B------:R-:W-:Y:S01]  /*ff60*/  LOP3.LUT R10, R89, 0x8, R10, 0xe2, !PT ;  /* 0x00000008590a7812 */ /* 0x000fe200078ee20a */
[----:B------:R-:W-:Y:S01]  /*ff70*/  IMAD.MOV.U32 R9, RZ, RZ, R84 ;  /* 0x000000ffff097224 */ /* 0x000fe200078e0054 */
[----:B--2---:R-:W-:Y:S01]  /*ff80*/  @P2 SHF.R.U32.HI R9, RZ, R87, R8 ;  /* 0x00000057ff092219 */ /* 0x004fe20000011608 */
[----:B------:R-:W-:Y:S02]  /*ff90*/  IMAD.SHL.U32 R11, R11, 0x10, RZ ;  /* 0x000000100b0b7824 */ /* 0x000fe400078e00ff */
[C---:B------:R-:W-:Y:S02]  /*ffa0*/  IMAD R19, R191.reuse, UR9, R20 ;  /* 0x00000009bf137c24 */ /* 0x040fe4000f8e0214 */
[----:B------:R-:W-:Y:S01]  /*ffb0*/  IMAD.WIDE.U32 R4, R191, UR8, R4 ;  /* 0x00000008bf047c25 */ /* 0x000fe2000f8e0004 */
[----:B------:R-:W-:Y:S01]  /*ffc0*/  LOP3.LUT R10, R11, 0x10, R10, 0xe2, !PT ;  /* 0x000000100b0a7812 */ /* 0x000fe200078ee20a */
[----:B------:R-:W-:Y:S01]  /*ffd0*/  ULDC.64 UR8, c[0x0][0xbe0] ;  /* 0x0002f80000087ab9 */ /* 0x000fe20000000a00 */
[----:B------:R-:W-:Y:S01]  /*ffe0*/  ISETP.GE.AND P0, PT, R97, UR7, PT ;  /* 0x0000000761007c0c */ /* 0x000fe2000bf06270 */
[----:B------:R-:W-:Y:S01]  /*fff0*/  IMAD.IADD R5, R5, 0x1, R19 ;  /* 0x0000000105057824 */ /* 0x000fe200078e0213 */
[--C-:B------:R-:W-:Y:S01]  /*10000*/  SHF.R.S32.HI R19, RZ, 0x1f, R9.reuse ;  /* 0x0000001fff137819 */ /* 0x100fe20000011409 */
[----:B------:R-:W-:Y:S01]  /*10010*/  IMAD.MOV R11, RZ, RZ, -R9 ;  /* 0x000000ffff0b7224 */ /* 0x000fe200078e0a09 */
[----:B------:R-:W-:-:S03]  /*10020*/  SEL R8, RZ, 0xffffffff, P0 ;  /* 0xffffffffff087807 */ /* 0x000fc60000000000 */
[----:B------:R-:W-:Y:S02]  /*10030*/  IMAD R11, R21, R11, R84 ;  /* 0x0000000b150b7224 */ /* 0x000fe400078e0254 */
[----:B------:R-:W-:Y:S01]  /*10040*/  IMAD R20, R19, UR8, RZ ;  /* 0x0000000813147c24 */ /* 0x000fe2000f8e02ff */
[----:B------:R-:W-:Y:S01]  /*10050*/  ISETP.GE.AND P0, PT, R93, UR7, PT ;  /* 0x000000075d007c0c */ /* 0x000fe2000bf06270 */
[----:B------:R-:W-:Y:S01]  /*10060*/  IMAD.SHL.U32 R85, R8, 0x20, RZ ;  /* 0x0000002008557824 */ /* 0x000fe200078e00ff */
[----:B------:R-:W-:Y:S01]  /*10070*/  SHF.R.S32.HI R8, RZ, 0x1f, R11 ;  /* 0x0000001fff087819 */ /* 0x000fe2000001140b */
[----:B------:R-:W-:-:S04]  /*10080*/  IMAD.WIDE.U32 R4, R9, UR8, R4 ;  /* 0x0000000809047c25 */ /* 0x000fc8000f8e0004 */
[----:B------:R-:W-:Y:S01]  /*10090*/  IMAD R19, R9, UR9, R20 ;  /* 0x0000000909137c24 */ /* 0x000fe2000f8e0214 */
[----:B------:R-:W-:Y:S01]  /*100a0*/  ULDC.64 UR8, c[0x0][0xbd8] ;  /* 0x0002f60000087ab9 */ /* 0x000fe20000000a00 */
[----:B------:R-:W-:Y:S01]  /*100b0*/  LOP3.LUT R10, R85, 0x20, R10, 0xe2, !PT ;  /* 0x00000020550a7812 */ /* 0x000fe200078ee20a */
[----:B------:R-:W-:Y:S01]  /*100c0*/  IMAD R8, R8, UR8, RZ ;  /* 0x0000000808087c24 */ /* 0x000fe2000f8e02ff */
[----:B------:R-:W-:Y:S01]  /*100d0*/  SEL R9, RZ, 0x40, P0 ;  /* 0x00000040ff097807 */ /* 0x000fe20000000000 */
[----:B------:R-:W-:Y:S02]  /*100e0*/  IMAD.IADD R5, R5, 0x1, R19 ;  /* 0x0000000105057824 */ /* 0x000fe400078e0213 */
[----:B------:R-:W-:Y:S02]  /*100f0*/  IMAD R91, R21, UR6, RZ ;  /* 0x00000006155b7c24 */ /* 0x000fe4000f8e02ff */
[----:B------:R-:W-:Y:S01]  /*10100*/  VIADD R90, R0, UR42 ;  /* 0x0000002a005a7c36 */ /* 0x000fe20008000000 */
[----:B------:R-:W-:Y:S01]  /*10110*/  LOP3.LUT R19, R10, R9, RZ, 0xfc, !PT ;  /* 0x000000090a137212 */ /* 0x000fe200078efcff */
[----:B------:R-:W-:-:S02]  /*10120*/  IMAD R9, R11, UR9, R8 ;  /* 0x000000090b097c24 */ /* 0x000fc4000f8e0208 */
[----:B------:R-:W-:Y:S01]  /*10130*/  IMAD.WIDE.U32 R4, R11, UR8, R4 ;  /* 0x000000080b047c25 */ /* 0x000fe2000f8e0004 */
[----:B------:R-:W-:Y:S01]  /*10140*/  ISETP.GE.AND P1, PT, R90, R91, PT ;  /* 0x0000005b5a00720c */ /* 0x000fe20003f26270 */
[----:B------:R-:W-:Y:S02]  /*10150*/  ULDC.64 UR8, c[0x0][0xb80] ;  /* 0x0002e00000087ab9 */ /* 0x000fe40000000a00 */
[----:B------:R-:W-:Y:S01]  /*10160*/  VIADD R95, R17, 0x1c0 ;  /* 0x000001c0115f7836 */ /* 0x000fe20000000000 */
[----:B------:R-:W-:Y:S01]  /*10170*/  LEA R88, P2, R4, UR8, 0x1 ;  /* 0x0000000804587c11 */ /* 0x000fe2000f8408ff */
[----:B------:R-:W-:Y:S02]  /*10180*/  IMAD.IADD R5, R5, 0x1, R9 ;  /* 0x0000000105057824 */ /* 0x000fe400078e0209 */
[----:B------:R-:W-:Y:S01]  /*10190*/  VIADD R8, R16, 0x38820 ;  /* 0x0003882010087836 */ /* 0x000fe20000000000 */
[----:B------:R-:W-:Y:S02]  /*101a0*/  ISETP.GE.AND P0, PT, R95, UR7, PT ;  /* 0x000000075f007c0c */ /* 0x000fe4000bf06270 */
[----:B------:R-:W-:-:S02]  /*101b0*/  LEA.HI.X R89, R4, UR9, R5, 0x1, P2 ;  /* 0x0000000904597c11 */ /* 0x000fc400090f0c05 */
[----:B------:R-:W-:Y:S01]  /*101c0*/  PRMT R8, RZ, 0x654, R8 ;  /* 0x00000654ff087816 */ /* 0x000fe20000000008 */
[----:B-1----:R0:W1:Y:S01]  /*101d0*/  SHFL.IDX PT, R4, R88, RZ, 0x181f ;  /* 0x00181fff58047589 */ /* 0x00206200000e0000 */
[----:B------:R-:W-:Y:S01]  /*101e0*/  SEL R0, RZ, 0x80, P0 ;  /* 0x00000080ff007807 */ /* 0x000fe20000000000 */
[----:B------:R-:W-:Y:S01]  /*101f0*/  BSSY B1, `(.L_x_5347) ;  /* 0x000002b000017945 */ /* 0x000fe20003800000 */
[----:B------:R0:W-:Y:S01]  /*10200*/  SYNCS.ARRIVE.TRANS64.RED.A1T0 RZ, [R8+URZ], RZ ;  /* 0x000000ff08ff79a7 */ /* 0x0001e2000810043f */
        /* <DEDUP_REMOVED lines=11> */
[CC--:B01----:R-:W-:Y:S01]  /*102c0*/  @!P1 LEA R8, P2, R194.reuse, R4.reuse, 0x1 ;  /* 0x00000004c2089211 */ /* 0x0c3fe200078408ff */
        /* <DEDUP_REMOVED lines=14> */
[----:B0-----:R-:W-:Y:S01]  /*103b0*/  SHF.R.S32.HI R11, RZ, 0x1f, R93 ;  /* 0x0000001fff0b7819 */ /* 0x001fe2000001145d */
[----:B------:R3:W-:Y:S01]  /*103c0*/  @!P3 ST.E.128 desc[UR38][R84.64], R44 ;  /* 0x0000002c5400b985 */ /* 0x0007e2000c101d26 */
[----:B------:R-:W-:-:S02]  /*103d0*/  @!P2 LEA.HI.X R87, R3, R5, R87, 0x1, P5 ;  /* 0x000000050357a211 */ /* 0x000fc400028f0c57 */
[----:B-1----:R-:W-:Y:S02]  /*103e0*/  SHF.R.S32.HI R9, RZ, 0x1f, R97 ;  /* 0x0000001fff097819 */ /* 0x002fe40000011461 */
[CC--:B------:R-:W-:Y:S01]  /*103f0*/  @!P1 LEA R8, P5, R97.reuse, R4.reuse, 0x1 ;  /* 0x0000000461089211 */ /* 0x0c0fe200078a08ff */
[----:B------:R3:W-:Y:S01]  /*10400*/  @!P2 ST.E.128 desc[UR38][R86.64], R52 ;  /* 0x000000345600a985 */ /* 0x0007e2000c101d26 */
[----:B------:R-:W-:Y:S02]  /*10410*/  SHF.R.S32.HI R12, RZ, 0x1f, R95 ;  /* 0x0000001fff0c7819 */ /* 0x000fe4000001145f */
        /* <DEDUP_REMOVED lines=8> */
.L_x_5348:
[----:B------:R-:W-:Y:S05]  /*104a0*/  BSYNC B1 ;  /* 0x0000000000017941 */ /* 0x000fea0003800000 */
.L_x_5347:
[----:B0--3--:R-:W-:Y:S01]  /*104b0*/  VIADD R8, R90, 0x20 ;  /* 0x000000205a087836 */ /* 0x009fe20000000000 */
[----:B--2---:R4:W0:Y:S04]  /*104c0*/  SHFL.IDX PT, R5, R89, 0x1, 0x181f ;  /* 0x00381f0059057f89 */ /* 0x00482800000e0000 */
[----:B------:R-:W-:Y:S01]  /*104d0*/  ISETP.GE.AND P0, PT, R8, R91, PT ;  /* 0x0000005b0800720c */ /* 0x000fe20003f06270 */
[----:B-1----:R4:W1:-:S12]  /*104e0*/  SHFL.IDX PT, R4, R88, 0x1, 0x181f ;  /* 0x00381f0058047f89 */ /* 0x00285800000e0000 */
[----:B----4-:R-:W-:Y:S05]  /*104f0*/  @P0 BRA `(.L_x_5349) ;  /* 0x0000002400d80947 */ /* 0x010fea0003800000 */
[----:B------:R-:W-:Y:S02]  /*10500*/  ISETP.GE.AND P0, PT, R17, UR7, PT ;  /* 0x0000000711007c0c */ /* 0x000fe4000bf06270 */
[----:B------:R-:W-:Y:S02]  /*10510*/  ISETP.GE.AND P4, PT, R194, UR7, PT ;  /* 0x00000007c2007c0c */ /* 0x000fe4000bf86270 */
[----:B------:R-:W-:Y:S02]  /*10520*/  ISETP.GE.AND P3, PT, R193, UR7, PT ;  /* 0x00000007c1007c0c */ /* 0x000fe4000bf66270 */
[----:B------:R-:W-:Y:S02]  /*10530*/  ISETP.GE.AND P2, PT, R7, UR7, PT ;  /* 0x0000000707007c0c */ /* 0x000fe4000bf46270 */
[----:B------:R-:W-:Y:S02]  /*10540*/  ISETP.GE.AND P1, PT, R3, UR7, PT ;  /* 0x0000000703007c0c */ /* 0x000fe4000bf26270 */
[----:B-----5:R-:W-:-:S02]  /*10550*/  SHF.R.S32.HI R13, RZ, 0x1f, R193 ;  /* 0x0000001fff0d7819 */ /* 0x020fc400000114c1 */
[----:B------:R-:W-:Y:S01]  /*10560*/  SHF.R.S32.HI R15, RZ, 0x1f, R7 ;  /* 0x0000001fff0f7819 */ /* 0x000fe20000011407 */
[----:B01----:R-:W-:Y:S02]  /*10570*/  @!P0 IMAD.WIDE R8, R17, 0x2, R4 ;  /* 0x0000000211088825 */ /* 0x003fe400078e0204 */
[CC--:B------:R-:W-:Y:S02]  /*10580*/  @!P4 LEA R10, P5, R194.reuse, R4.reuse, 0x1 ;  /* 0x00000004c20ac211 */ /* 0x0c0fe400078a08ff */
[-C--:B------:R-:W-:Y:S01]  /*10590*/  @!P3 LEA R12, P6, R193, R4.reuse, 0x1 ;  /* 0x00000004c10cb211 */ /* 0x080fe200078c08ff */
[----:B------:R0:W-:Y:S01]  /*105a0*/  @!P0 ST.E.128 desc[UR38][R8.64], R24 ;  /* 0x0000001808008985 */ /* 0x0001e2000c101d26 */
[----:B------:R-:W-:Y:S02]  /*105b0*/  ISETP.GE.AND P0, PT, R97, UR7, PT ;  /* 0x0000000761007c0c */ /* 0x000fe4000bf06270 */
[----:B------:R-:W-:Y:S02]  /*105c0*/  @!P4 LEA.HI.X R11, R194, R5, R152, 0x1, P5 ;  /* 0x00000005c20bc211 */ /* 0x000fe400028f0c98 */
[----:B------:R-:W-:-:S02]  /*105d0*/  @!P2 LEA R14, P5, R7, R4, 0x1 ;  /* 0x00000004070ea211 */ /* 0x000fc400078a08ff */
        /* <DEDUP_REMOVED lines=25> */
.L_x_5346:
[----:B------:R-:W-:Y:S01]  /*10770*/  ULDC UR7, c[0x0][0xce8] ;  /* 0x00033a0000077ab9 */ /* 0x000fe20000000800 */
[----:B------:R-:W-:Y:S01]  /*10780*/  ULDC.64 UR8, c[0x0][0xc08] ;  /* 0x0003020000087ab9 */ /* 0x000fe20000000a00 */
[----:B------:R-:W-:Y:S01]  /*10790*/  UISETP.NE.AND UP0, UPT, UR7, 0x1, UPT ;  /* 0x000000010700788c */ /* 0x000fe2000bf05270 */
[----:B------:R-:W-:Y:S01]  /*107a0*/  IMAD R8, R8, UR8, RZ ;  /* 0x0000000808087c24 */ /* 0x000fe2000f8e02ff */
[----:B------:R-:W-:Y:S01]  /*107b0*/  SHF.R.S32.HI R0, RZ, 0x1f, R191 ;  /* 0x0000001fff007819 */ /* 0x000fe200000114bf */
[C---:B------:R-:W-:Y:S01]  /*107c0*/  IMAD.WIDE.U32 R4, R7.reuse, UR8, RZ ;  /* 0x0000000807047c25 */ /* 0x040fe2000f8e00ff */
[----:B------:R-:W-:Y:S01]  /*107d0*/  ULDC.64 UR10, c[0x0][0xc40] ;  /* 0x00031000000a7ab9 */ /* 0x000fe20000000a00 */
[----:B------:R-:W-:Y:S01]  /*107e0*/  UIMAD UR6, UR6, UR7, URZ ;  /* 0x00000007060672a4 */ /* 0x000fe2000f8e023f */
[----:B------:R-:W-:Y:S01]  /*107f0*/  PLOP3.LUT P0, PT, PT, PT, UP0, 0x80, 0x0 ;  /* 0x000000000000781c */ /* 0x000fe20003f0f008 */
[----:B------:R-:W-:Y:S01]  /*10800*/  IMAD R7, R7, UR9, R8 ;  /* 0x0000000907077c24 */ /* 0x000fe2000f8e0208 */
[----:B------:R-:W-:Y:S01]  /*10810*/  ULDC.64 UR8, c[0x0][0xc38] ;  /* 0x00030e0000087ab9 */ /* 0x000fe20000000a00 */
[----:B------:R-:W-:Y:S01]  /*10820*/  IMAD R0, R0, UR10, RZ ;  /* 0x0000000a00007c24 */ /* 0x000fe2000f8e02ff */
[----:B------:R-:W-:Y:S01]  /*10830*/  BSSY B1, `(.L_x_5350) ;  /* 0x00000c6000017945 */ /* 0x000fe20003800000 */
[----:B------:R-:W-:Y:S01]  /*10840*/  IMAD.IADD R5, R5, 0x1, R7 ;  /* 0x0000000105057824 */ /* 0x000fe200078e0207 */
[----:B0-----:R-:W-:Y:S01]  /*10850*/  SHF.R.S32.HI R19, RZ, 0x1f, R201 ;  /* 0x0000001fff137819 */ /* 0x001fe200000114c9 */
[----:B------:R-:W-:Y:S01]  /*10860*/  VIADD R8, R190, UR42 ;  /* 0x0000002abe087c36 */ /* 0x000fe20008000000 */
[----:B------:R-:W-:Y:S01]  /*10870*/  SHF.R.S32.HI R152, RZ, 0x1f, R202 ;  /* 0x0000001fff987819 */ /* 0x000fe200000114ca */
[----:B------:R-:W-:Y:S01]  /*10880*/  IMAD.WIDE.U32 R4, R192, UR8, R4 ;  /* 0x00000008c0047c25 */ /* 0x000fe2000f8e0004 */
[----:B------:R-:W-:Y:S01]  /*10890*/  @UP0 ULDC UR8, c[0x0][0xcec] ;  /* 0x00033b0000080ab9 */ /* 0x000fe20000000800 */
[----:B------:R-:W-:-:S02]  /*108a0*/  SHF.R.S32.HI R153, RZ, 0x1f, R203 ;  /* 0x0000001fff997819 */ /* 0x000fc400000114cb */
[C---:B------:R-:W-:Y:S01]  /*108b0*/  IMAD R7, R191.reuse, UR11, R0 ;  /* 0x0000000bbf077c24 */ /* 0x040fe2000f8e0200 */
[----:B------:R-:W-:Y:S01]  /*108c0*/  SHF.R.S32.HI R154, RZ, 0x1f, R204 ;  /* 0x0000001fff9a7819 */ /* 0x000fe200000114cc */
[----:B------:R-:W-:Y:S01]  /*108d0*/  @P0 IMAD.HI.U32 R0, R8, UR8, RZ ;  /* 0x0000000808000c27 */ /* 0x000fe2000f8e00ff */
[----:B------:R-:W-:Y:S01]  /*108e0*/  @UP0 ULDC UR8, c[0x0][0xcf0] ;  /* 0x00033c0000080ab9 */ /* 0x000fe20000000800 */
[----:B------:R-:W-:Y:S02]  /*108f0*/  SHF.R.S32.HI R155, RZ, 0x1f, R205 ;  /* 0x0000001fff9b7819 */ /* 0x000fe400000114cd */
[----:B------:R-:W-:Y:S01]  /*10900*/  IMAD R5, R192, UR9, R5 ;  /* 0x00000009c0057c24 */ /* 0x000fe2000f8e0205 */
[----:B------:R-:W-:Y:S01]  /*10910*/  SHF.R.S32.HI R156, RZ, 0x1f, R206 ;  /* 0x0000001fff9c7819 */ /* 0x000fe200000114ce */
[----:B------:R-:W-:Y:S01]  /*10920*/  IMAD.MOV.U32 R3, RZ, RZ, R8 ;  /* 0x000000ffff037224 */ /* 0x000fe200078e0008 */
[----:B------:R-:W-:Y:S01]  /*10930*/  @P0 SHF.R.U32.HI R3, RZ, UR8, R0 ;  /* 0x00000008ff030c19 */ /* 0x000fe20008011600 */
[----:B------:R-:W-:Y:S01]  /*10940*/  IMAD.WIDE.U32 R4, R191, UR10, R4 ;  /* 0x0000000abf047c25 */ /* 0x000fe2000f8e0004 */
[----:B------:R-:W-:Y:S01]  /*10950*/  ULDC.64 UR10, c[0x0][0xc30] ;  /* 0x00030c00000a7ab9 */ /* 0x000fe20000000a00 */
[----:B------:R-:W-:Y:S01]  /*10960*/  ULDC.64 UR8, c[0x0][0xc48] ;  /* 0x0003120000087ab9 */ /* 0x000fe20000000a00 */
[----:B------:R-:W-:Y:S01]  /*10970*/  SHF.R.S32.HI R0, RZ, 0x1f, R3 ;  /* 0x0000001fff007819 */ /* 0x000fe20000011403 */
[----:B------:R-:W-:Y:S01]  /*10980*/  IMAD.IADD R5, R5, 0x1, R7 ;  /* 0x0000000105057824 */ /* 0x000fe200078e0207 */
[----:B------:R-:W-:Y:S01]  /*10990*/  SHF.R.S32.HI R157, RZ, 0x1f, R207 ;  /* 0x0000001fff9d7819 */ /* 0x000fe200000114cf */
[----:B------:R-:W-:Y:S01]  /*109a0*/  IMAD.MOV R7, RZ, RZ, -R3 ;  /* 0x000000ffff077224 */ /* 0x000fe200078e0a03 */
[----:B------:R-:W-:Y:S01]  /*109b0*/  SHF.R.S32.HI R158, RZ, 0x1f, R208 ;  /* 0x0000001fff9e7819 */ /* 0x000fe200000114d0 */
[----:B------:R-:W-:Y:S01]  /*109c0*/  IMAD R0, R0, UR10, RZ ;  /* 0x0000000a00007c24 */ /* 0x000fe2000f8e02ff */
[----:B------:R-:W-:Y:S01]  /*109d0*/  SHF.R.S32.HI R159, RZ, 0x1f, R209 ;  /* 0x0000001fff9f7819 */ /* 0x000fe200000114d1 */
[----:B------:R-:W-:Y:S01]  /*109e0*/  IMAD R7, R7, UR7, R8 ;  /* 0x0000000707077c24 */ /* 0x000fe2000f8e0208 */
[----:B------:R-:W-:Y:S01]  /*109f0*/  SHF.R.S32.HI R160, RZ, 0x1f, R210 ;  /* 0x0000001fffa07819 */ /* 0x000fe200000114d2 */
[----:B------:R-:W-:Y:S01]  /*10a00*/  IMAD.WIDE.U32 R4, R195, UR8, R4 ;  /* 0x00000008c3047c25 */ /* 0x000fe2000f8e0004 */
[----:B------:R-:W-:-:S02]  /*10a10*/  SHF.R.S32.HI R161, RZ, 0x1f, R211 ;  /* 0x0000001fffa17819 */ /* 0x000fc400000114d3 */
[----:B------:R-:W-:Y:S01]  /*10a20*/  SHF.R.S32.HI R162, RZ, 0x1f, R212 ;  /* 0x0000001fffa27819 */ /* 0x000fe200000114d4 */
[----:B------:R-:W-:Y:S01]  /*10a30*/  IMAD R9, R3, UR11, R0 ;  /* 0x0000000b03097c24 */ /* 0x000fe2000f8e0200 */
[----:B------:R-:W-:Y:S01]  /*10a40*/  SHF.R.S32.HI R0, RZ, 0x1f, R7 ;  /* 0x0000001fff007819 */ /* 0x000fe20000011407 */
[----:B------:R-:W-:Y:S01]  /*10a50*/  IMAD R5, R195, UR9, R5 ;  /* 0x00000009c3057c24 */ /* 0x000fe2000f8e0205 */
[----:B------:R-:W-:Y:S01]  /*10a60*/  ULDC.64 UR8, c[0x0][0xc28] ;  /* 0x00030a0000087ab9 */ /* 0x000fe20000000a00 */
[----:B------:R-:W-:Y:S01]  /*10a70*/  VIADD R8, R16, 0x38820 ;  /* 0x0003882010087836 */ /* 0x000fe20000000000 */
[----:B------:R-:W-:Y:S01]  /*10a80*/  SHF.R.S32.HI R163, RZ, 0x1f, R213 ;  /* 0x0000001fffa37819 */ /* 0x000fe200000114d5 */
[----:B------:R-:W-:Y:S01]  /*10a90*/  IMAD.WIDE.U32 R4, R3, UR10, R4 ;  /* 0x0000000a03047c25 */ /* 0x000fe2000f8e0004 */
[----:B------:R-:W-:Y:S02]  /*10aa0*/  SHF.R.S32.HI R164, RZ, 0x1f, R214 ;  /* 0x0000001fffa47819 */ /* 0x000fe400000114d6 */
[----:B------:R-:W-:Y:S01]  /*10ab0*/  PRMT R8, RZ, 0x654, R8 ;  /* 0x00000654ff087816 */ /* 0x000fe20000000008 */
[----:B------:R-:W-:Y:S01]  /*10ac0*/  IMAD R0, R0, UR8, RZ ;  /* 0x0000000800007c24 */ /* 0x000fe2000f8e02ff */
[----:B------:R-:W-:Y:S01]  /*10ad0*/  SHF.R.S32.HI R165, RZ, 0x1f, R215 ;  /* 0x0000001fffa57819 */ /* 0x000fe200000114d7 */
[----:B------:R-:W-:Y:S01]  /*10ae0*/  IMAD.IADD R5, R5, 0x1, R9 ;  /* 0x0000000105057824 */ /* 0x000fe200078e0209 */
[----:B------:R0:W-:Y:S01]  /*10af0*/  SYNCS.ARRIVE.TRANS64.RED.A1T0 RZ, [R8+URZ], RZ ;  /* 0x000000ff08ff79a7 */ /* 0x0001e2000810043f */
        /* <DEDUP_REMOVED lines=9> */
[C---:B------:R-:W-:Y:S02]  /*10b90*/  LEA R3, P1, R4.reuse, UR8, 0x2 ;  /* 0x0000000804037c11 */ /* 0x040fe4000f8210ff */
[----:B------:R-:W-:Y:S02]  /*10ba0*/  SHF.R.S32.HI R169, RZ, 0x1f, R219 ;  /* 0x0000001fffa97819 */ /* 0x000fe400000114db */
[----:B------:R-:W-:Y:S01]  /*10bb0*/  LEA.HI.X R7, R4, UR9, R7, 0x2, P1 ;  /* 0x0000000904077c11 */ /* 0x000fe200088f1407 */
[----:B------:R0:W1:Y:S01]  /*10bc0*/  SHFL.IDX PT, R12, R3, RZ, 0x1c1f ;  /* 0x001c1fff030c7589 */ /* 0x00006200000e0000 */
[----:B------:R-:W-:Y:S02]  /*10bd0*/  SHF.R.S32.HI R170, RZ, 0x1f, R220 ;  /* 0x0000001fffaa7819 */ /* 0x000fe400000114dc */
[----:B------:R-:W-:Y:S01]  /*10be0*/  SHF.R.S32.HI R171, RZ, 0x1f, R221 ;  /* 0x0000001fffab7819 */ /* 0x000fe200000114dd */
[----:B------:R0:W2:Y:S01]  /*10bf0*/  SHFL.IDX PT, R13, R7, RZ, 0x1c1f ;  /* 0x001c1fff070d7589 */ /* 0x0000a200000e0000 */
[----:B------:R-:W-:-:S02]  /*10c00*/  SHF.R.S32.HI R172, RZ, 0x1f, R222 ;  /* 0x0000001fffac7819 */ /* 0x000fc400000114de */
[----:B------:R-:W-:Y:S02]  /*10c10*/  SHF.R.S32.HI R173, RZ, 0x1f, R223 ;  /* 0x0000001fffad7819 */ /* 0x000fe400000114df */
[----:B------:R-:W-:Y:S02]  /*10c20*/  SHF.R.S32.HI R174, RZ, 0x1f, R224 ;  /* 0x0000001fffae7819 */ /* 0x000fe400000114e0 */
[----:B------:R-:W-:Y:S02]  /*10c30*/  SHF.R.S32.HI R14, RZ, 0x1f, R225 ;  /* 0x0000001fff0e7819 */ /* 0x000fe400000114e1 */
[----:B------:R-:W-:Y:S02]  /*10c40*/  SHF.R.S32.HI R15, RZ, 0x1f, R226 ;  /* 0x0000001fff0f7819 */ /* 0x000fe400000114e2 */
[----:B------:R-:W-:Y:S02]  /*10c50*/  SHF.R.S32.HI R20, RZ, 0x1f, R227 ;  /* 0x0000001fff147819 */ /* 0x000fe400000114e3 */
[----:B------:R-:W-:Y:S01]  /*10c60*/  SHF.R.S32.HI R21, RZ, 0x1f, R22 ;  /* 0x0000001fff157819 */ /* 0x000fe20000011416 */
[----:B0-----:R-:W-:Y:S06]  /*10c70*/  @P0 BRA `(.L_x_5351) ;  /* 0x0000000800040947 */ /* 0x001fec0003800000 */
        /* <DEDUP_REMOVED lines=14> */
[CC--:B0-----:R-:W-:Y:S02]  /*10d60*/  @!P2 LEA R4, P6, R226.reuse, R12.reuse, 0x2 ;  /* 0x0000000ce204a211 */ /* 0x0c1fe400078c10ff */
[CC--:B-1----:R-:W-:Y:S02]  /*10d70*/  @!P1 LEA R8, P5, R225.reuse, R12.reuse, 0x2 ;  /* 0x0000000ce1089211 */ /* 0x0c2fe400078a10ff */
        /* <DEDUP_REMOVED lines=12> */
[----:B------:R-:W-:Y:S02]  /*10e40*/  ISETP.GE.AND P1, PT, R219, UR7, PT ;  /* 0x00000007db007c0c */ /* 0x000fe4000bf26270 */
[----:B------:R-:W-:Y:S01]  /*10e50*/  @!P4 LEA.HI.X R9, R222, R13, R172, 0x2, P2 ;  /* 0x0000000dde09c211 */ /* 0x000fe200010f14ac */
[----:B------:R0:W-:Y:S01]  /*10e60*/  @!P3 ST.E.64 desc[UR38][R4.64], R44 ;  /* 0x0000002c0400b985 */ /* 0x0001e2000c101b26 */
[----:B------:R-:W-:Y:S02]  /*10e70*/  ISETP.GE.AND P2, PT, R218, UR7, PT ;  /* 0x00000007da007c0c */ /* 0x000fe4000bf46270 */
[----:B--2---:R-:W-:Y:S01]  /*10e80*/  @!P5 LEA R10, P6, R221, R12, 0x2 ;  /* 0x0000000cdd0ad211 */ /* 0x004fe200078c10ff */
[----:B------:R1:W-:Y:S01]  /*10e90*/  @!P4 ST.E.64 desc[UR38][R8.64], R48 ;  /* 0x000000300800c985 */ /* 0x0003e2000c101b26 */
[----:B------:R-:W-:-:S02]  /*10ea0*/  ISETP.GE.AND P3, PT, R217, UR7, PT ;  /* 0x00000007d9007c0c */ /* 0x000fc4000bf66270 */
[----:B------:R-:W-:Y:S02]  /*10eb0*/  @!P5 LEA.HI.X R11, R221, R13, R171, 0x2, P6 ;  /* 0x0000000ddd0bd211 */ /* 0x000fe400030f14ab */
        /* <DEDUP_REMOVED lines=8> */
[----:B--2---:R-:W-:-:S02]  /*10f40*/  @!P2 LEA R10, P6, R218, R12, 0x2 ;  /* 0x0000000cda0aa211 */ /* 0x004fc400078c10ff */
[----:B------:R-:W-:Y:S01]  /*10f50*/  ISETP.GE.AND P0, PT, R214, UR7, PT ;  /* 0x00000007d6007c0c */ /* 0x000fe2000bf06270 */
[----:B------:R1:W-:Y:S01]  /*10f60*/  @!P1 ST.E.64 desc[UR38][R8.64], R60 ;  /* 0x0000003c08009985 */ /* 0x0003e2000c101b26 */
        /* <DEDUP_REMOVED lines=9> */
[----:B--2---:R-:W-:-:S03]  /*11000*/  @!P5 LEA R10, P6, R215, R12, 0x2 ;  /* 0x0000000cd70ad211 */ /* 0x004fc600078c10ff */
[----:B------:R1:W-:Y:S01]  /*11010*/  @!P4 ST.E.64 desc[UR38][R8.64], R72 ;  /* 0x000000480800c985 */ /* 0x0003e2000c101b26 */
[----:B------:R-:W-:-:S05]  /*11020*/  @!P5 LEA.HI.X R11, R215, R13, R165, 0x2, P6 ;  /* 0x0000000dd70bd211 */ /* 0x000fca00030f14a5 */
[----:B------:R2:W-:Y:S01]  /*11030*/  @!P5 ST.E.64 desc[UR38][R10.64], R76 ;  /* 0x0000004c0a00d985 */ /* 0x0005e2000c101b26 */
[----:B------:R-:W-:Y:S02]  /*11040*/  ISETP.GE.AND P5, PT, R211, UR7, PT ;  /* 0x00000007d3007c0c */ /* 0x000fe4000bfa6270 */
[----:B0-----:R-:W-:-:S04]  /*11050*/  @!P0 LEA R4, P4, R214, R12, 0x2 ;  /* 0x0000000cd6048211 */ /* 0x001fc800078810ff */
[-C--:B------:R-:W-:Y:S02]  /*11060*/  @!P0 LEA.HI.X R5, R214, R13.reuse, R164, 0x2, P4 ;  /* 0x0000000dd6058211 */ /* 0x080fe400020f14a4 */
[----:B------:R-:W-:Y:S02]  /*11070*/  ISETP.GE.AND P4, PT, R210, UR7, PT ;  /* 0x00000007d2007c0c */ /* 0x000fe4000bf86270 */
[CC--:B-1----:R-:W-:Y:S01]  /*11080*/  @!P1 LEA R8, P3, R213.reuse, R12.reuse, 0x2 ;  /* 0x0000000cd5089211 */ /* 0x0c2fe200078610ff */
[----:B------:R0:W-:Y:S01]  /*11090*/  @!P0 ST.E.64 desc[UR38][R4.64], R80 ;  /* 0x0000005004008985 */ /* 0x0001e2000c101b26 */
[----:B--2---:R-:W-:Y:S02]  /*110a0*/  @!P2 LEA R10, P6, R212, R12, 0x2 ;  /* 0x0000000cd40aa211 */ /* 0x004fe400078c10ff */
        /* <DEDUP_REMOVED lines=12> */
[-C--:B------:R-:W-:Y:S02]  /*11170*/  @!P4 LEA.HI.X R9, R210, R13.reuse, R160, 0x2, P0 ;  /* 0x0000000dd209c211 */ /* 0x080fe400000f14a0 */
[----:B------:R-:W-:Y:S02]  /*11180*/  ISETP.GE.AND P0, PT, R206, UR7, PT ;  /* 0x00000007ce007c0c */ /* 0x000fe4000bf06270 */
[C---:B--2---:R-:W-:Y:S01]  /*11190*/  @!P3 LEA R10, P6, R209.reuse, R12, 0x2 ;  /* 0x0000000cd10ab211 */ /* 0x044fe200078c10ff */
[----:B------:R1:W-:Y:S01]  /*111a0*/  @!P4 ST.E.64 desc[UR38][R8.64], R96 ;  /* 0x000000600800c985 */ /* 0x0003e2000c101b26 */
[----:B------:R-:W-:Y:S02]  /*111b0*/  ISETP.GE.AND P4, PT, R204, UR7, PT ;  /* 0x00000007cc007c0c */ /* 0x000fe4000bf86270 */
[----:B------:R-:W-:-:S02]  /*111c0*/  @!P3 LEA.HI.X R11, R209, R13, R159, 0x2, P6 ;  /* 0x0000000dd10bb211 */ /* 0x000fc400030f149f */
[----:B0-----:R-:W-:-:S03]  /*111d0*/  @!P2 LEA R4, P6, R208, R12, 0x2 ;  /* 0x0000000cd004a211 */ /* 0x001fc600078c10ff */
[----:B------:R0:W-:Y:S01]  /*111e0*/  @!P3 ST.E.64 desc[UR38][R10.64], R100 ;  /* 0x000000640a00b985 */ /* 0x0001e2000c101b26 */
[----:B------:R-:W-:Y:S02]  /*111f0*/  @!P2 LEA.HI.X R5, R208, R13, R158, 0x2, P6 ;  /* 0x0000000dd005a211 */ /* 0x000fe400030f149e */
[----:B-1----:R-:W-:-:S03]  /*11200*/  @!P1 LEA R8, P3, R207, R12, 0x2 ;  /* 0x0000000ccf089211 */ /* 0x002fc600078610ff */
[----:B------:R1:W-:Y:S01]  /*11210*/  @!P2 ST.E.64 desc[UR38][R4.64], R104 ;  /* 0x000000680400a985 */ /* 0x0003e2000c101b26 */
[-C--:B------:R-:W-:Y:S02]  /*11220*/  @!P1 LEA.HI.X R9, R207, R13.reuse, R157, 0x2, P3 ;  /* 0x0000000dcf099211 */ /* 0x080fe400018f149d */
[----:B------:R-:W-:Y:S02]  /*11230*/  ISETP.GE.AND P3, PT, R203, UR7, PT ;  /* 0x00000007cb007c0c */ /* 0x000fe4000bf66270 */
[CC--:B0-----:R-:W-:Y:S01]  /*11240*/  @!P0 LEA R10, P6, R206.reuse, R12.reuse, 0x2 ;  /* 0x0000000cce0a8211 */ /* 0x0c1fe200078c10ff */
[----:B------:R0:W-:Y:S03]  /*11250*/  @!P1 ST.E.64 desc[UR38][R8.64], R108 ;  /* 0x0000006c08009985 */ /* 0x0001e6000c101b26 */
[----:B------:R-:W-:Y:S02]  /*11260*/  @!P0 LEA.HI.X R11, R206, R13, R156, 0x2, P6 ;  /* 0x0000000dce0b8211 */ /* 0x000fe400030f149c */
[----:B-1----:R-:W-:-:S03]  /*11270*/  @!P5 LEA R4, P1, R205, R12, 0x2 ;  /* 0x0000000ccd04d211 */ /* 0x002fc600078210ff */
[----:B------:R1:W-:Y:S01]  /*11280*/  @!P0 ST.E.64 desc[UR38][R10.64], R112 ;  /* 0x000000700a008985 */ /* 0x0003e2000c101b26 */
[----:B------:R-:W-:Y:S02]  /*11290*/  ISETP.GE.AND P0, PT, R202, UR7, PT ;  /* 0x00000007ca007c0c */ /* 0x000fe4000bf06270 */
[-C--:B------:R-:W-:Y:S02]  /*112a0*/  @!P5 LEA.HI.X R5, R205, R13.reuse, R155, 0x2, P1 ;  /* 0x0000000dcd05d211 */ /* 0x080fe400008f149b */
[----:B------:R-:W-:Y:S02]  /*112b0*/  ISETP.GE.AND P1, PT, R201, UR7, PT ;  /* 0x00000007c9007c0c */ /* 0x000fe4000bf26270 */
[C---:B0-----:R-:W-:Y:S01]  /*112c0*/  @!P4 LEA R8, P2, R204.reuse, R12, 0x2 ;  /* 0x0000000ccc08c211 */ /* 0x041fe200078410ff */
[----:B------:R0:W-:Y:S03]  /*112d0*/  @!P5 ST.E.64 desc[UR38][R4.64], R116 ;  /* 0x000000740400d985 */ /* 0x0001e6000c101b26 */
[----:B------:R-:W-:-:S02]  /*112e0*/  @!P4 LEA.HI.X R9, R204, R13, R154, 0x2, P2 ;  /* 0x0000000dcc09c211 */ /* 0x000fc400010f149a */
[----:B------:R-:W-:Y:S02]  /*112f0*/  ISETP.GE.AND P2, PT, R198, UR7, PT ;  /* 0x00000007c6007c0c */ /* 0x000fe4000bf46270 */
[CC--:B-1----:R-:W-:Y:S01]  /*11300*/  @!P3 LEA R10, P6, R203.reuse, R12.reuse, 0x2 ;  /* 0x0000000ccb0ab211 */ /* 0x0c2fe200078c10ff */
[----:B------:R1:W-:Y:S01]  /*11310*/  @!P4 ST.E.64 desc[UR38][R8.64], R120 ;  /* 0x000000780800c985 */ /* 0x0003e2000c101b26 */
[----:B------:R-:W-:Y:S02]  /*11320*/  ISETP.GE.AND P4, PT, R200, UR7, PT ;  /* 0x00000007c8007c0c */ /* 0x000fe4000bf86270 */
[----:B------:R-:W-:Y:S02]  /*11330*/  @!P3 LEA.HI.X R11, R203, R13, R153, 0x2, P6 ;  /* 0x0000000dcb0bb211 */ /* 0x000fe400030f1499 */
[----:B0-----:R-:W-:-:S03]  /*11340*/  @!P0 LEA R4, P5, R202, R12, 0x2 ;  /* 0x0000000cca048211 */ /* 0x001fc600078a10ff */
[----:B------:R0:W-:Y:S01]  /*11350*/  @!P3 ST.E.64 desc[UR38][R10.64], R124 ;  /* 0x0000007c0a00b985 */ /* 0x0001e2000c101b26 */
[----:B------:R-:W-:Y:S02]  /*11360*/  ISETP.GE.AND P3, PT, R199, UR7, PT ;  /* 0x00000007c7007c0c */ /* 0x000fe4000bf66270 */
[-C--:B------:R-:W-:Y:S02]  /*11370*/  @!P0 LEA.HI.X R5, R202, R13.reuse, R152, 0x2, P5 ;  /* 0x0000000dca058211 */ /* 0x080fe400028f1498 */
[----:B------:R-:W-:Y:S02]  /*11380*/  ISETP.GE.AND P5, PT, R197, UR7, PT ;  /* 0x00000007c5007c0c */ /* 0x000fe4000bfa6270 */
[C---:B-1----:R-:W-:Y:S01]  /*11390*/  @!P1 LEA R8, P6, R201.reuse, R12, 0x2 ;  /* 0x0000000cc9089211 */ /* 0x042fe200078c10ff */
[----:B------:R1:W-:Y:S03]  /*113a0*/  @!P0 ST.E.64 desc[UR38][R4.64], R128 ;  /* 0x0000008004008985 */ /* 0x0003e6000c101b26 */
[----:B------:R-:W-:-:S03]  /*113b0*/  @!P1 LEA.HI.X R9, R201, R13, R19, 0x2, P6 ;  /* 0x0000000dc9099211 */ /* 0x000fc600030f1413 */
[CC--:B0-----:R-:W-:Y:S02]  /*113c0*/  @!P3 LEA R10, P6, R199.reuse, R12.reuse, 0x2 ;  /* 0x0000000cc70ab211 */ /* 0x0c1fe400078c10ff */
[----:B------:R0:W-:Y:S02]  /*113d0*/  @!P1 ST.E.64 desc[UR38][R8.64], R132 ;  /* 0x0000008408009985 */ /* 0x0001e4000c101b26 */
[----:B------:R-:W-:Y:S02]  /*113e0*/  @!P3 LEA.HI.X R11, R199, R13, R236, 0x2, P6 ;  /* 0x0000000dc70bb211 */ /* 0x000fe400030f14ec */
[----:B-1----:R-:W-:-:S04]  /*113f0*/  @!P4 LEA R4, P0, R200, R12, 0x2 ;  /* 0x0000000cc804c211 */ /* 0x002fc800078010ff */
[----:B------:R-:W-:Y:S02]  /*11400*/  @!P4 LEA.HI.X R5, R200, R13, R237, 0x2, P0 ;  /* 0x0000000dc805c211 */ /* 0x000fe400000f14ed */
[----:B0-----:R-:W-:-:S03]  /*11410*/  @!P2 LEA R8, P1, R198, R12, 0x2 ;  /* 0x0000000cc608a211 */ /* 0x001fc600078210ff */
[----:B------:R0:W-:Y:S01]  /*11420*/  @!P4 ST.E.64 desc[UR38][R4.64], R136 ;  /* 0x000000880400c985 */ /* 0x0001e2000c101b26 */
[C---:B------:R-:W-:Y:S02]  /*11430*/  @!P5 LEA R12, P0, R197.reuse, R12, 0x2 ;  /* 0x0000000cc50cd211 */ /* 0x040fe400078010ff */
[-C--:B------:R-:W-:Y:S01]  /*11440*/  @!P2 LEA.HI.X R9, R198, R13.reuse, R235, 0x2, P1 ;  /* 0x0000000dc609a211 */ /* 0x080fe200008f14eb */
[----:B------:R0:W-:Y:S01]  /*11450*/  @!P3 ST.E.64 desc[UR38][R10.64], R140 ;  /* 0x0000008c0a00b985 */ /* 0x0001e2000c101b26 */
[----:B------:R-:W-:-:S03]  /*11460*/  @!P5 LEA.HI.X R13, R197, R13, R234, 0x2, P0 ;  /* 0x0000000dc50dd211 */ /* 0x000fc600000f14ea */
[----:B------:R0:W-:Y:S04]  /*11470*/  @!P2 ST.E.64 desc[UR38][R8.64], R144 ;  /* 0x000000900800a985 */ /* 0x0001e8000c101b26 */
[----:B------:R0:W-:Y:S02]  /*11480*/  @!P5 ST.E.64 desc[UR38][R12.64], R148 ;  /* 0x000000940c00d985 */ /* 0x0001e4000c101b26 */
.L_x_5351:
[----:B------:R-:W-:Y:S05]  /*11490*/  BSYNC B1 ;  /* 0x0000000000017941 */ /* 0x000fea0003800000 */
.L_x_5350:
[----:B------:R-:W-:Y:S01]  /*114a0*/  VIADD R0, R0, 0x8 ;  /* 0x0000000800007836 */ /* 0x000fe20000000000 */
[----:B------:R-:W3:Y:S04]  /*114b0*/  SHFL.IDX PT, R7, R7, 0x1, 0x1c1f ;  /* 0x003c1f0007077f89 */ /* 0x000ee800000e0000 */
[----:B------:R-:W-:Y:S01]  /*114c0*/  ISETP.GE.AND P0, PT, R0, UR6, PT ;  /* 0x0000000600007c0c */ /* 0x000fe2000bf06270 */
[----:B------:R-:W4:-:S12]  /*114d0*/  SHFL.IDX PT, R3, R3, 0x1, 0x1c1f ;  /* 0x003c1f0003037f89 */ /* 0x000f1800000e0000 */
[----:B------:R-:W-:Y:S05]  /*114e0*/  @P0 BRA `(.L_x_5349) ;  /* 0x0000001400dc0947 */ /* 0x000fea0003800000 */
[----:B------:R-:W-:Y:S02]  /*114f0*/  ULDC UR6, c[0x0][0xbc8] ;  /* 0x0002f20000067ab9 */ /* 0x000fe40000000800 */
[----:B------:R-:W-:Y:S02]  /*11500*/  ISETP.GE.AND P4, PT, R22, UR6, PT ;  /* 0x0000000616007c0c */ /* 0x000fe4000bf86270 */
[----:B------:R-:W-:Y:S02]  /*11510*/  ISETP.GE.AND P2, PT, R227, UR6, PT ;  /* 0x00000006e3007c0c */ /* 0x000fe4000bf46270 */
[----:B------:R-:W-:Y:S02]  /*11520*/  ISETP.GE.AND P1, PT, R226, UR6, PT ;  /* 0x00000006e2007c0c */ /* 0x000fe4000bf26270 */
[----:B------:R-:W-:-:S07]  /*11530*/  ISETP.GE.AND P0, PT, R225, UR6, PT ;  /* 0x00000006e1007c0c */ /* 0x000fce000bf06270 */
[CC--:B01--4-:R-:W-:Y:S02]  /*11540*/  @!P4 LEA R12, P3, R22.reuse, R3.reuse, 0x2 ;  /* 0x00000003160cc211 */ /* 0x0d3fe400078610ff */
[----:B------:R-:W-:Y:S02]  /*11550*/  @!P2 LEA R4, P6, R227, R3, 0x2 ;  /* 0x00000003e304a211 */ /* 0x000fe400078c10ff */
[----:B--23--:R-:W-:Y:S02]  /*11560*/  @!P4 LEA.HI.X R13, R22, R7, R21, 0x2, P3 ;  /* 0x00000007160dc211 */ /* 0x00cfe400018f1415 */
        /* <DEDUP_REMOVED lines=14> */
[C---:B------:R-:W-:Y:S02]  /*11650*/  @!P4 LEA R14, P2, R223.reuse, R3, 0x2 ;  /* 0x00000003df0ec211 */ /* 0x040fe400078410ff */
        /* <DEDUP_REMOVED lines=12> */
[----:B--2---:R-:W-:-:S02]  /*11720*/  @!P1 LEA R8, P5, R220, R3, 0x2 ;  /* 0x00000003dc089211 */ /* 0x004fc400078a10ff */
        /* <DEDUP_REMOVED lines=20> */
[----:B--2---:R-:W-:Y:S01]  /*11870*/  @!P1 LEA R8, P3, R214, R3, 0x2 ;  /* 0x00000003d6089211 */ /* 0x004fe200078610ff */
        /* <DEDUP_REMOVED lines=23> */
[-C--:B--2---:R-:W-:Y:S02]  /*119f0*/  @!P2 LEA R4, P6, R209, R3.reuse, 0x2 ;  /* 0x00000003d104a211 */ /* 0x084fe400078c10ff */
[----:B------:R-:W-:Y:S01]  /*11a00*/  ISETP.GE.AND P4, PT, R205, UR6, PT ;  /* 0x00000006cd007c0c */ /* 0x000fe2000bf86270 */
[----:B------:R2:W-:Y:S01]  /*11a10*/  @!P3 ST.E.64 desc[UR38][R20.64], R98 ;  /* 0x000000621400b985 */ /* 0x0005e2000c101b26 */
[----:B---3--:R-:W-:Y:S02]  /*11a20*/  @!P1 LEA R8, P3, R208, R3, 0x2 ;  /* 0x00000003d0089211 */ /* 0x008fe400078610ff */
        /* <DEDUP_REMOVED lines=13> */
[C---:B--2---:R-:W-:Y:S01]  /*11b00*/  @!P3 LEA R20, P6, R204.reuse, R3, 0x2 ;  /* 0x00000003cc14b211 */ /* 0x044fe200078c10ff */
        /* <DEDUP_REMOVED lines=11> */
[-C--:B---3--:R-:W-:Y:S01]  /*11bc0*/  @!P1 LEA R8, P6, R202, R3.reuse, 0x2 ;  /* 0x00000003ca089211 */ /* 0x088fe200078c10ff */
[----:B------:R3:W-:Y:S02]  /*11bd0*/  @!P0 ST.E.64 desc[UR38][R4.64], R126 ;  /* 0x0000007e04008985 */ /* 0x0007e4000c101b26 */
[----:B0-----:R-:W-:-:S02]  /*11be0*/  @!P4 LEA R10, P0, R201, R3, 0x2 ;  /* 0x00000003c90ac211 */ /* 0x001fc400078010ff */
[----:B------:R-:W-:Y:S02]  /*11bf0*/  @!P1 LEA.HI.X R9, R202, R7, R152, 0x2, P6 ;  /* 0x00000007ca099211 */ /* 0x000fe400030f1498 */
[----:B--2---:R-:W-:Y:S02]  /*11c00*/  @!P3 LEA R12, P6, R200, R3, 0x2 ;  /* 0x00000003c80cb211 */ /* 0x004fe400078c10ff */
        /* <DEDUP_REMOVED lines=13> */
[----:B---3--:R-:W-:-:S04]  /*11ce0*/  LEA R4, P0, R197, R3, 0x2 ;  /* 0x00000003c5047211 */ /* 0x008fc800078010ff */
[----:B------:R-:W-:-:S05]  /*11cf0*/  LEA.HI.X R5, R197, R7, R234, 0x2, P0 ;  /* 0x00000007c5057211 */ /* 0x000fca00000f14ea */
[----:B------:R0:W-:Y:S01]  /*11d00*/  ST.E.64 desc[UR38][R4.64], R150 ;  /* 0x0000009604007985 */ /* 0x0001e2000c101b26 */
[----:B------:R-:W-:Y:S05]  /*11d10*/  BRA `(.L_x_5349) ;  /* 0x0000000c00d07947 */ /* 0x000fea0003800000 */
.L_x_5343:
        /* <DEDUP_REMOVED lines=26> */
.L_x_5352:
[----:B------:R-:W-:Y:S01]  /*11ec0*/  BSSY B1, `(.L_x_5353) ;  /* 0x0000038000017945 */ /* 0x000fe20003800000 */
[----:B------:R-:W-:Y:S02]  /*11ed0*/  SEL R191, R191, RZ, !P0 ;  /* 0x000000ffbfbf7207 */ /* 0x000fe40004000000 */
[----:B------:R-:W-:Y:S02]  /*11ee0*/  SEL R196, R196, RZ, !P0 ;  /* 0x000000ffc4c47207 */ /* 0x000fe40004000000 */
[----:B-----5:R-:W-:Y:S01]  /*11ef0*/  SHF.R.S32.HI R26, RZ, 0x1f, R3 ;  /* 0x0000001fff1a7819 */ /* 0x020fe20000011403 */
[----:B------:R-:W-:Y:S06]  /*11f00*/  @P3 BRA `(.L_x_5354) ;  /* 0x0000000000cc3947 */ /* 0x000fec0003800000 */
[----:B------:R-:W0:Y:S01]  /*11f10*/  S2R R29, SR_TID.X ;  /* 0x00000000001d7919 */ /* 0x000e220000002100 */
[----:B------:R-:W1:Y:S01]  /*11f20*/  LDC R28, c[0x0][0xce8] ;  /* 0x00033a00ff1c7b82 */ /* 0x000e620000000800 */
[----:B------:R-:W-:Y:S02]  /*11f30*/  IMAD.U32 R8, RZ, RZ, UR42 ;  /* 0x0000002aff087e24 */ /* 0x000fe4000f8e00ff */
[----:B-1----:R-:W-:-:S03]  /*11f40*/  IMAD R4, R7, R28, RZ ;  /* 0x0000001c07047224 */ /* 0x002fc600078e02ff */
[----:B0-----:R-:W-:-:S04]  /*11f50*/  IADD3 R29, R8, -0x80, R29 ;  /* 0xffffff80081d7810 */ /* 0x001fc80007ffe01d */
[----:B------:R-:W-:-:S13]  /*11f60*/  ISETP.GE.AND P0, PT, R29, R4, PT ;  /* 0x000000041d00720c */ /* 0x000fda0003f06270 */
[----:B------:R-:W-:Y:S05]  /*11f70*/  @P0 BRA `(.L_x_5354) ;  /* 0x0000000000b00947 */ /* 0x000fea0003800000 */
[----:B------:R-:W-:Y:S01]  /*11f80*/  ISETP.NE.AND P1, PT, R28, 0x1, PT ;  /* 0x000000011c00780c */ /* 0x000fe20003f25270 */
[----:B------:R-:W-:Y:S01]  /*11f90*/  IMAD.MOV.U32 R24, RZ, RZ, 0xab8 ;  /* 0x00000ab8ff187424 */ /* 0x000fe200078e00ff */
[----:B------:R-:W-:Y:S01]  /*11fa0*/  ISETP.GT.AND P0, PT, R0, 0x1, PT ;  /* 0x000000010000780c */ /* 0x000fe20003f04270 */
[----:B------:R-:W0:Y:S01]  /*11fb0*/  LDC.64 R4, c[0x0][0xca8] ;  /* 0x00032a00ff047b82 */ /* 0x000e220000000a00 */
[----:B------:R-:W-:Y:S01]  /*11fc0*/  LOP3.LUT R195, R195, 0xff, RZ, 0xc0, !PT ;  /* 0x000000ffc3c37812 */ /* 0x000fe200078ec0ff */
[----:B------:R-:W-:Y:S01]  /*11fd0*/  IMAD.MOV.U32 R19, RZ, RZ, R29 ;  /* 0x000000ffff137224 */ /* 0x000fe200078e001d */
[----:B------:R-:W-:-:S05]  /*11fe0*/  SEL R24, R24, 0xa78, P0 ;  /* 0x00000a7818187807 */ /* 0x000fca0000000000 */
[----:B------:R-:W1:Y:S08]  /*11ff0*/  LDC.64 R12, c[0x0][R24+0x220] ;  /* 0x00008800180c7b82 */ /* 0x000e700000000a00 */
[----:B------:R-:W2:Y:S08]  /*12000*/  @P1 LDC R0, c[0x0][0xcec] ;  /* 0x00033b00ff001b82 */ /* 0x000eb00000000800 */
[----:B------:R-:W3:Y:S08]  /*12010*/  LDC.64 R10, c[0x0][R24+0x218] ;  /* 0x00008600180a7b82 */ /* 0x000ef00000000a00 */
[----:B------:R-:W4:Y:S01]  /*12020*/  @P1 LDC R27, c[0x0][0xcf0] ;  /* 0x00033c00ff1b1b82 */ /* 0x000f220000000800 */
[----:B-1----:R-:W-:-:S02]  /*12030*/  IMAD R13, R13, R191, RZ ;  /* 0x000000bf0d0d7224 */ /* 0x002fc400078e02ff */
[----:B------:R-:W-:-:S05]  /*12040*/  IMAD.WIDE.U32 R20, R12, R191, RZ ;  /* 0x000000bf0c147225 */ /* 0x000fca00078e00ff */
[----:B------:R-:W1:Y:S01]  /*12050*/  LDC.64 R14, c[0x0][R24+0x228] ;  /* 0x00008a00180e7b82 */ /* 0x000e620000000a00 */
[----:B--2---:R-:W-:-:S07]  /*12060*/  @P1 IMAD.HI.U32 R0, R29, R0, RZ ;  /* 0x000000001d001227 */ /* 0x004fce00078e00ff */
[----:B------:R-:W2:Y:S01]  /*12070*/  LDC.64 R8, c[0x0][R24+0x210] ;  /* 0x0000840018087b82 */ /* 0x000ea20000000a00 */
[-C--:B---3--:R-:W-:Y:S02]  /*12080*/  IMAD R25, R11, R192.reuse, RZ ;  /* 0x000000c00b197224 */ /* 0x088fe400078e02ff */
[----:B------:R-:W-:-:S04]  /*12090*/  IMAD.WIDE.U32 R10, R10, R192, RZ ;  /* 0x000000c00a0a7225 */ /* 0x000fc800078e00ff */
[----:B------:R-:W-:Y:S01]  /*120a0*/  IMAD.IADD R25, R11, 0x1, R25 ;  /* 0x000000010b197824 */ /* 0x000fe200078e0219 */
[----:B----4-:R-:W-:Y:S01]  /*120b0*/  @P1 SHF.R.U32.HI R19, RZ, R27, R0 ;  /* 0x0000001bff131219 */ /* 0x010fe20000011600 */
[----:B------:R-:W-:Y:S01]  /*120c0*/  IMAD R27, R12, R196, R13 ;  /* 0x000000c40c1b7224 */ /* 0x000fe200078e020d */
[----:B------:R-:W-:Y:S01]  /*120d0*/  SEL R13, R195, RZ, P0 ;  /* 0x000000ffc30d7207 */ /* 0x000fe20000000000 */
[----:B0-----:R-:W0:Y:S01]  /*120e0*/  @!P0 LDC R4, c[0x0][0xc50] ;  /* 0x00031400ff048b82 */ /* 0x001e220000000800 */
[----:B------:R-:W-:Y:S01]  /*120f0*/  IADD3 R0, P1, P3, R20, R10, R3 ;  /* 0x0000000a14007210 */ /* 0x000fe20007b3e003 */
[----:B------:R-:W-:Y:S02]  /*12100*/  IMAD.MOV R12, RZ, RZ, -R19 ;  /* 0x000000ffff0c7224 */ /* 0x000fe400078e0a13 */
[----:B------:R-:W-:Y:S02]  /*12110*/  IMAD.IADD R27, R21, 0x1, R27 ;  /* 0x00000001151b7824 */ /* 0x000fe400078e021b */
[----:B-1----:R-:W-:-:S02]  /*12120*/  IMAD.WIDE.U32 R10, R14, R13, RZ ;  /* 0x0000000d0e0a7225 */ /* 0x002fc400078e00ff */
[----:B------:R-:W1:Y:S02]  /*12130*/  @!P0 LDC R5, c[0x0][0xc54] ;  /* 0x00031500ff058b82 */ /* 0x000e640000000800 */
[----:B------:R-:W-:Y:S02]  /*12140*/  IMAD R15, R15, R13, RZ ;  /* 0x0000000d0f0f7224 */ /* 0x000fe400078e02ff */
[----:B------:R-:W-:Y:S01]  /*12150*/  IMAD R13, R28, R12, R29 ;  /* 0x0000000c1c0d7224 */ /* 0x000fe200078e021d */
[----:B------:R-:W-:Y:S01]  /*12160*/  IADD3.X R12, R27, R25, R26, P1, P3 ;  /* 0x000000191b0c7210 */ /* 0x000fe20000fe641a */
[----:B------:R-:W-:Y:S01]  /*12170*/  IMAD.IADD R15, R11, 0x1, R15 ;  /* 0x000000010b0f7824 */ /* 0x000fe200078e020f */
[----:B------:R-:W-:Y:S01]  /*12180*/  IADD3 R10, P0, P1, R19, R0, R10 ;  /* 0x00000000130a7210 */ /* 0x000fe2000791e00a */
[----:B--2---:R-:W-:Y:S01]  /*12190*/  IMAD R0, R9, R13, RZ ;  /* 0x0000000d09007224 */ /* 0x004fe200078e02ff */
[----:B------:R-:W-:-:S04]  /*121a0*/  SHF.R.S32.HI R19, RZ, 0x1f, R19 ;  /* 0x0000001fff137819 */ /* 0x000fc80000011413 */
[----:B------:R-:W-:Y:S02]  /*121b0*/  IADD3.X R11, R19, R12, R15, P0, P1 ;  /* 0x0000000c130b7210 */ /* 0x000fe400007e240f */
[----:B------:R-:W-:-:S05]  /*121c0*/  SHF.R.S32.HI R15, RZ, 0x1f, R13 ;  /* 0x0000001fff0f7819 */ /* 0x000fca000001140d */
[C---:B------:R-:W-:Y:S02]  /*121d0*/  IMAD R15, R8.reuse, R15, R0 ;  /* 0x0000000f080f7224 */ /* 0x040fe400078e0200 */
[----:B------:R-:W-:-:S04]  /*121e0*/  IMAD.WIDE.U32 R8, R8, R13, R10 ;  /* 0x0000000d08087225 */ /* 0x000fc800078e000a */
[----:B------:R-:W-:Y:S01]  /*121f0*/  IMAD.IADD R0, R9, 0x1, R15 ;  /* 0x0000000109007824 */ /* 0x000fe200078e020f */
[----:B0-----:R-:W-:Y:S01]  /*12200*/  LEA R4, P0, R8, R4, 0x2 ;  /* 0x0000000408047211 */ /* 0x001fe200078010ff */
[----:B------:R-:W-:-:S03]  /*12210*/  IMAD.MOV.U32 R9, RZ, RZ, -0x800000 ;  /* 0xff800000ff097424 */ /* 0x000fc600078e00ff */
[----:B-1----:R-:W-:-:S05]  /*12220*/  LEA.HI.X R5, R8, R5, R0, 0x2, P0 ;  /* 0x0000000508057211 */ /* 0x002fca00000f1400 */
[----:B------:R0:W-:Y:S04]  /*12230*/  STG.E desc[UR38][R4.64], R9 ;  /* 0x0000000904007986 */ /* 0x0001e8000c101926 */
.L_x_5354:
[----:B------:R-:W-:Y:S05]  /*12240*/  BSYNC B1 ;  /* 0x0000000000017941 */ /* 0x000fea0003800000 */
.L_x_5353:
[----:B------:R-:W-:Y:S05]  /*12250*/  @P2 BRA `(.L_x_5349) ;  /* 0x0000000800802947 */ /* 0x000fea0003800000 */
[----:B------:R-:W1:Y:S01]  /*12260*/  LDC R10, c[0x0][0xce8] ;  /* 0x00033a00ff0a7b82 */ /* 0x000e620000000800 */
[----:B------:R-:W-:Y:S01]  /*12270*/  ULDC.64 UR6, c[0x0][0xba0] ;  /* 0x0002e80000067ab9 */ /* 0x000fe20000000a00 */
[----:B------:R-:W-:Y:S01]  /*12280*/  ULDC UR8, c[0x0][0xbc8] ;  /* 0x0002f20000087ab9 */ /* 0x000fe20000000800 */
[----:B------:R-:W-:Y:S01]  /*12290*/  IMAD R0, R26, UR6, RZ ;  /* 0x000000061a007c24 */ /* 0x000fe2000f8e02ff */
[----:B------:R-:W-:Y:S01]  /*122a0*/  ISETP.GE.AND P1, PT, R194, UR8, PT ;  /* 0x00000008c2007c0c */ /* 0x000fe2000bf26270 */
[----:B0-----:R-:W-:Y:S01]  /*122b0*/  IMAD.WIDE.U32 R4, R3, UR6, RZ ;  /* 0x0000000603047c25 */ /* 0x001fe2000f8e00ff */
[----:B------:R-:W-:Y:S01]  /*122c0*/  ISETP.GE.AND P2, PT, R17, UR8, PT ;  /* 0x0000000811007c0c */ /* 0x000fe2000bf46270 */
[----:B------:R-:W-:Y:S01]  /*122d0*/  BSSY B1, `(.L_x_5355) ;  /* 0x0000074000017945 */ /* 0x000fe20003800000 */
[----:B------:R-:W-:Y:S01]  /*122e0*/  SHF.R.S32.HI R36, RZ, 0x1f, R193 ;  /* 0x0000001fff247819 */ /* 0x000fe200000114c1 */
[----:B------:R-:W-:Y:S01]  /*122f0*/  IMAD R3, R3, UR7, R0 ;  /* 0x0000000703037c24 */ /* 0x000fe2000f8e0200 */
[----:B------:R-:W-:Y:S01]  /*12300*/  ULDC.64 UR6, c[0x0][0xbe8] ;  /* 0x0002fa0000067ab9 */ /* 0x000fe20000000a00 */
[----:B------:R-:W-:Y:S01]  /*12310*/  SEL R0, RZ, 0x1, P2 ;  /* 0x00000001ff007807 */ /* 0x000fe20001000000 */
[----:B------:R-:W-:Y:S01]  /*12320*/  VIADD R29, R17, 0xc0 ;  /* 0x000000c0111d7836 */ /* 0x000fe20000000000 */
[----:B------:R-:W-:Y:S01]  /*12330*/  ISETP.GE.AND P2, PT, R193, UR8, PT ;  /* 0x00000008c1007c0c */ /* 0x000fe2000bf46270 */
[----:B------:R-:W-:Y:S01]  /*12340*/  IMAD.IADD R5, R5, 0x1, R3 ;  /* 0x0000000105057824 */ /* 0x000fe200078e0203 */
[----:B------:R-:W-:Y:S01]  /*12350*/  SHF.R.S32.HI R3, RZ, 0x1f, R30 ;  /* 0x0000001fff037819 */ /* 0x000fe2000001141e */
[----:B------:R-:W-:Y:S01]  /*12360*/  VIADD R31, R17, 0x100 ;  /* 0x00000100111f7836 */ /* 0x000fe20000000000 */
[----:B------:R-:W-:Y:S01]  /*12370*/  SEL R14, RZ, 0xffffffff, P2 ;  /* 0xffffffffff0e7807 */ /* 0x000fe20001000000 */
[----:B------:R-:W-:Y:S01]  /*12380*/  IMAD.WIDE.U32 R4, R192, UR6, R4 ;  /* 0x00000006c0047c25 */ /* 0x000fe2000f8e0004 */
[----:B------:R-:W-:-:S02]  /*12390*/  LEA.HI R8, R3, R30, RZ, 0x3 ;  /* 0x0000001e03087211 */ /* 0x000fc400078f18ff */
[----:B------:R-:W-:Y:S01]  /*123a0*/  SEL R3, RZ, 0xffffffff, P1 ;  /* 0xffffffffff037807 */ /* 0x000fe20000800000 */
[----:B------:R-:W-:Y:S01]  /*123b0*/  IMAD R5, R192, UR7, R5 ;  /* 0x00000007c0057c24 */ /* 0x000fe2000f8e0205 */
[----:B------:R-:W-:Y:S01]  /*123c0*/  LOP3.LUT R9, R8, 0xfffffff8, RZ, 0xc0, !PT ;  /* 0xfffffff808097812 */ /* 0x000fe200078ec0ff */
[----:B------:R-:W-:Y:S01]  /*123d0*/  ULDC.64 UR6, c[0x0][0xbf0] ;  /* 0x0002fc0000067ab9 */ /* 0x000fe20000000a00 */
[----:B-1----:R-:W-:Y:S01]  /*123e0*/  ISETP.NE.AND P0, PT, R10, 0x1, PT ;  /* 0x000000010a00780c */ /* 0x002fe20003f05270 */
[----:B------:R-:W-:Y:S01]  /*123f0*/  IMAD.SHL.U32 R15, R3, 0x2, RZ ;  /* 0x00000002030f7824 */ /* 0x000fe200078e00ff */
[----:B------:R-:W-:Y:S01]  /*12400*/  SHF.R.S32.HI R20, RZ, 0x3, R8 ;  /* 0x00000003ff147819 */ /* 0x000fe20000011408 */
[----:B------:R-:W-:Y:S01]  /*12410*/  IMAD.IADD R3, R30, 0x1, -R9 ;  /* 0x000000011e037824 */ /* 0x000fe200078e0a09 */
[----:B------:R-:W-:Y:S01]  /*12420*/  ISETP.GE.AND P1, PT, R29, UR8, PT ;  /* 0x000000081d007c0c */ /* 0x000fe2000bf26270 */
[----:B------:R-:W-:Y:S01]  /*12430*/  IMAD.WIDE.U32 R4, R191, UR6, R4 ;  /* 0x00000006bf047c25 */ /* 0x000fe2000f8e0004 */
[----:B------:R-:W-:-:S02]  /*12440*/  LOP3.LUT R12, R15, 0x2, R0, 0xe2, !PT ;  /* 0x000000020f0c7812 */ /* 0x000fc400078ee200 */
[----:B------:R-:W-:Y:S01]  /*12450*/  SHF.R.S32.HI R28, RZ, 0x1f, R29 ;  /* 0x0000001fff1c7819 */ /* 0x000fe2000001141d */
[----:B------:R-:W-:Y:S01]  /*12460*/  IMAD R3, R3, 0x20, R20 ;  /* 0x0000002003037824 */ /* 0x000fe200078e0214 */
[----:B------:R-:W-:Y:S01]  /*12470*/  SHF.R.S32.HI R34, RZ, 0x1f, R31 ;  /* 0x0000001fff227819 */ /* 0x000fe2000001141f */
[----:B------:R-:W-:Y:S01]  /*12480*/  IMAD R0, R196, UR6, RZ ;  /* 0x00000006c4007c24 */ /* 0x000fe2000f8e02ff */
[----:B------:R-:W-:Y:S01]  /*12490*/  SHF.R.S32.HI R37, RZ, 0x1f, R194 ;  /* 0x0000001fff257819 */ /* 0x000fe200000114c2 */
[----:B------:R-:W0:Y:S01]  /*124a0*/  @P0 LDC R11, c[0x0][0xcec] ;  /* 0x00033b00ff0b0b82 */ /* 0x000e220000000800 */
[----:B------:R-:W-:Y:S02]  /*124b0*/  VIADD R8, R3, UR42 ;  /* 0x0000002a03087c36 */ /* 0x000fe40008000000 */
[----:B------:R-:W-:Y:S01]  /*124c0*/  IMAD R9, R191, UR7, R0 ;  /* 0x00000007bf097c24 */ /* 0x000fe2000f8e0200 */
[----:B------:R-:W-:Y:S01]  /*124d0*/  ULDC.64 UR6, c[0x0][0xbe0] ;  /* 0x0002f80000067ab9 */ /* 0x000fe20000000a00 */
[----:B------:R-:W-:Y:S01]  /*124e0*/  IMAD.SHL.U32 R15, R14, 0x4, RZ ;  /* 0x000000040e0f7824 */ /* 0x000fe200078e00ff */
[----:B------:R-:W-:Y:S01]  /*124f0*/  SEL R14, RZ, 0xffffffff, P1 ;  /* 0xffffffffff0e7807 */ /* 0x000fe20000800000 */
[----:B------:R-:W-:Y:S01]  /*12500*/  IMAD.MOV.U32 R3, RZ, RZ, R8 ;  /* 0x000000ffff037224 */ /* 0x000fe200078e0008 */
[----:B------:R-:W1:Y:S01]  /*12510*/  @P0 LDC R13, c[0x0][0xcf0] ;  /* 0x00033c00ff0d0b82 */ /* 0x000e620000000800 */
[----:B------:R-:W-:Y:S01]  /*12520*/  IMAD.IADD R5, R5, 0x1, R9 ;  /* 0x0000000105057824 */ /* 0x000fe200078e0209 */
[----:B------:R-:W-:Y:S01]  /*12530*/  LOP3.LUT R12, R15, 0x4, R12, 0xe2, !PT ;  /* 0x000000040f0c7812 */ /* 0x000fe200078ee20c */
[----:B------:R-:W-:-:S02]  /*12540*/  VIADD R33, R17, 0x140 ;  /* 0x0000014011217836 */ /* 0x000fc40000000000 */
[----:B------:R-:W-:Y:S02]  /*12550*/  VIADD R27, R17, 0x180 ;  /* 0x00000180111b7836 */ /* 0x000fe40000000000 */
[----:B------:R-:W-:Y:S01]  /*12560*/  IMAD R25, R7, R10, RZ ;  /* 0x0000000a07197224 */ /* 0x000fe200078e02ff */
[----:B------:R-:W-:Y:S01]  /*12570*/  SHF.R.S32.HI R32, RZ, 0x1f, R33 ;  /* 0x0000001fff207819 */ /* 0x000fe20000011421 */
[----:B------:R-:W-:Y:S01]  /*12580*/  VIADD R35, R17, 0x1c0 ;  /* 0x000001c011237836 */ /* 0x000fe20000000000 */
[----:B------:R-:W-:-:S04]  /*12590*/  SHF.R.S32.HI R26, RZ, 0x1f, R27 ;  /* 0x0000001fff1a7819 */ /* 0x000fc8000001141b */
[----:B------:R-:W-:Y:S01]  /*125a0*/  ISETP.GE.AND P1, PT, R35, UR8, PT ;  /* 0x0000000823007c0c */ /* 0x000fe2000bf26270 */
[----:B0-----:R-:W-:Y:S01]  /*125b0*/  @P0 IMAD.HI.U32 R0, R8, R11, RZ ;  /* 0x0000000b08000227 */ /* 0x001fe200078e00ff */
[----:B------:R-:W-:-:S03]  /*125c0*/  SHF.R.S32.HI R30, RZ, 0x1f, R35 ;  /* 0x0000001fff1e7819 */ /* 0x000fc60000011423 */
[----:B------:R-:W-:Y:S01]  /*125d0*/  IMAD.SHL.U32 R11, R14, 0x8, RZ ;  /* 0x000000080e0b7824 */ /* 0x000fe200078e00ff */
[----:B-1----:R-:W-:Y:S02]  /*125e0*/  @P0 SHF.R.U32.HI R3, RZ, R13, R0 ;  /* 0x0000000dff030219 */ /* 0x002fe40000011600 */
[----:B------:R-:W-:Y:S02]  /*125f0*/  ISETP.GE.AND P0, PT, R31, UR8, PT ;  /* 0x000000081f007c0c */ /* 0x000fe4000bf06270 */
[--C-:B------:R-:W-:Y:S01]  /*12600*/  SHF.R.S32.HI R0, RZ, 0x1f, R3.reuse ;  /* 0x0000001fff007819 */ /* 0x100fe20000011403 */
[----:B------:R-:W-:Y:S01]  /*12610*/  IMAD.MOV R9, RZ, RZ, -R3 ;  /* 0x000000ffff097224 */ /* 0x000fe200078e0a03 */
[----:B------:R-:W-:Y:S01]  /*12620*/  LOP3.LUT R12, R11, 0x8, R12, 0xe2, !PT ;  /* 0x000000080b0c7812 */ /* 0x000fe200078ee20c */
[----:B------:R-:W-:Y:S01]  /*12630*/  IMAD.WIDE.U32 R4, R3, UR6, R4 ;  /* 0x0000000603047c25 */ /* 0x000fe2000f8e0004 */
[----:B------:R-:W-:Y:S02]  /*12640*/  SEL R11, RZ, 0xffffffff, P0 ;  /* 0xffffffffff0b7807 */ /* 0x000fe40000000000 */
[----:B------:R-:W-:Y:S01]  /*12650*/  ISETP.GE.AND P0, PT, R33, UR8, PT ;  /* 0x0000000821007c0c */ /* 0x000fe2000bf06270 */
[----:B------:R-:W-:-:S02]  /*12660*/  IMAD R0, R0, UR6, RZ ;  /* 0x0000000600007c24 */ /* 0x000fc4000f8e02ff */
[----:B------:R-:W-:Y:S02]  /*12670*/  IMAD R9, R10, R9, R8 ;  /* 0x000000090a097224 */ /* 0x000fe400078e0208 */
[----:B------:R-:W-:Y:S02]  /*12680*/  IMAD.SHL.U32 R13, R11, 0x10, RZ ;  /* 0x000000100b0d7824 */ /* 0x000fe400078e00ff */
[----:B------:R-:W-:Y:S01]  /*12690*/  IMAD R11, R3, UR7, R0 ;  /* 0x00000007030b7c24 */ /* 0x000fe2000f8e0200 */
[----:B------:R-:W-:Y:S01]  /*126a0*/  SHF.R.S32.HI R0, RZ, 0x1f, R9 ;  /* 0x0000001fff007819 */ /* 0x000fe20000011409 */
[----:B------:R-:W-:Y:S01]  /*126b0*/  ULDC.64 UR6, c[0x0][0xbd8] ;  /* 0x0002f60000067ab9 */ /* 0x000fe20000000a00 */
[----:B------:R-:W-:Y:S01]  /*126c0*/  SEL R3, RZ, 0xffffffff, P0 ;  /* 0xffffffffff037807 */ /* 0x000fe20000000000 */
[----:B------:R-:W-:Y:S01]  /*126d0*/  IMAD.IADD R5, R5, 0x1, R11 ;  /* 0x0000000105057824 */ /* 0x000fe200078e020b */
[----:B------:R-:W-:Y:S01]  /*126e0*/  ISETP.GE.AND P0, PT, R27, UR8, PT ;  /* 0x000000081b007c0c */ /* 0x000fe2000bf06270 */
[----:B------:R-:W-:Y:S01]  /*126f0*/  IMAD R0, R0, UR6, RZ ;  /* 0x0000000600007c24 */ /* 0x000fe2000f8e02ff */
[----:B------:R-:W-:Y:S01]  /*12700*/  LOP3.LUT R12, R13, 0x10, R12, 0xe2, !PT ;  /* 0x000000100d0c7812 */ /* 0x000fe200078ee20c */
[----:B------:R-:W-:-:S02]  /*12710*/  IMAD.SHL.U32 R11, R3, 0x20, RZ ;  /* 0x00000020030b7824 */ /* 0x000fc400078e00ff */
[C---:B------:R-:W-:Y:S02]  /*12720*/  IMAD R3, R9.reuse, UR7, R0 ;  /* 0x0000000709037c24 */ /* 0x040fe4000f8e0200 */
[----:B------:R-:W-:Y:S01]  /*12730*/  IMAD.WIDE.U32 R4, R9, UR6, R4 ;  /* 0x0000000609047c25 */ /* 0x000fe2000f8e0004 */
[----:B------:R-:W-:Y:S01]  /*12740*/  ULDC.64 UR6, c[0x0][0xb80] ;  /* 0x0002e00000067ab9 */ /* 0x000fe20000000a00 */
[----:B------:R-:W-:Y:S02]  /*12750*/  SEL R9, RZ, 0x40, P0 ;  /* 0x00000040ff097807 */ /* 0x000fe40000000000 */
[----:B------:R-:W-:Y:S01]  /*12760*/  IMAD.IADD R3, R5, 0x1, R3 ;  /* 0x0000000105037824 */ /* 0x000fe200078e0203 */
[----:B------:R-:W-:Y:S01]  /*12770*/  LEA R19, P0, R4, UR6, 0x1 ;  /* 0x0000000604137c11 */ /* 0x000fe2000f8008ff */
[----:B------:R-:W-:Y:S01]  /*12780*/  VIADD R0, R20, UR42 ;  /* 0x0000002a14007c36 */ /* 0x000fe20008000000 */
[----:B------:R-:W-:Y:S02]  /*12790*/  LOP3.LUT R12, R11, 0x20, R12, 0xe2, !PT ;  /* 0x000000200b0c7812 */ /* 0x000fe400078ee20c */
[----:B------:R-:W-:Y:S01]  /*127a0*/  LEA.HI.X R3, R4, UR7, R3, 0x1, P0 ;  /* 0x0000000704037c11 */ /* 0x000fe200080f0c03 */
[----:B------:R0:W1:Y:S01]  /*127b0*/  SHFL.IDX PT, R8, R19, RZ, 0x181f ;  /* 0x00181fff13087589 */ /* 0x00006200000e0000 */
[----:B------:R-:W-:-:S02]  /*127c0*/  ISETP.GE.AND P0, PT, R0, R25, PT ;  /* 0x000000190000720c */ /* 0x000fc40003f06270 */
[----:B------:R-:W-:Y:S02]  /*127d0*/  LOP3.LUT R24, R12, R9, RZ, 0xfc, !PT ;  /* 0x000000090c187212 */ /* 0x000fe400078efcff */
[----:B------:R-:W-:Y:S01]  /*127e0*/  SEL R5, RZ, 0x80, P1 ;  /* 0x00000080ff057807 */ /* 0x000fe20000800000 */
[----:B------:R0:W2:Y:S03]  /*127f0*/  SHFL.IDX PT, R9, R3, RZ, 0x181f ;  /* 0x00181fff03097589 */ /* 0x0000a600000e0000 */
[----:B------:R-:W-:-:S05]  /*12800*/  LOP3.LUT R7, R24, R5, RZ, 0xfc, !PT ;  /* 0x0000000518077212 */ /* 0x000fca00078efcff */
        /* <DEDUP_REMOVED lines=32> */
.L_x_5356:
[----:B------:R-:W-:Y:S05]  /*12a10*/  BSYNC B1 ;  /* 0x0000000000017941 */ /* 0x000fea0003800000 */
.L_x_5355:
        /* <DEDUP_REMOVED lines=36> */
.L_x_5349:
[----:B------:R-:W-:Y:S05]  /*12c60*/  BSYNC B0 ;  /* 0x0000000000007941 */ /* 0x000fea0003800000 */
.L_x_5342:
[----:B------:R-:W-:Y:S02]  /*12c70*/  ULDC UR6, c[0x0][0xd3c] ;  /* 0x00034f0000067ab9 */ /* 0x000fe40000000800 */
[----:B------:R-:W-:-:S06]  /*12c80*/  UISETP.GE.AND UP0, UPT, UR5, UR6, UPT ;  /* 0x000000060500728c */ /* 0x000fcc000bf06270 */
[----:B------:R-:W-:-:S13]  /*12c90*/  PLOP3.LUT P0, PT, PT, PT, UP0, 0x80, 0x0 ;  /* 0x000000000000781c */ /* 0x000fda0003f0f008 */
[----:B------:R-:W-:Y:S05]  /*12ca0*/  @!P0 BRA `(.L_x_5357) ;  /* 0xfffffee400c48947 */ /* 0x000fea000383ffff */
[----:B------:R-:W-:Y:S05]  /*12cb0*/  EXIT ;  /* 0x000000000000794d */ /* 0x000fea0003800000 */
.L_x_5300:
        /* <DEDUP_REMOVED lines=18> */
.L_x_5358:
        /* <DEDUP_REMOVED lines=43> */
.L_x_5362:
        /* <DEDUP_REMOVED lines=39> */
.L_x_5360:
        /* <DEDUP_REMOVED lines=12> */
.L_x_5363:
        /* <DEDUP_REMOVED lines=63> */
.L_x_5364:
        /* <DEDUP_REMOVED lines=61> */
.L_x_5365:
[----:B01----:R-:W-:-:S05]  /*13b80*/  LOP3.LUT R3, RZ, R2, RZ, 0x33, !PT ;  /* 0x00000002ff037212 */ /* 0x003fca00078e33ff */
[----:B------:R-:W-:-:S05]  /*13b90*/  IMAD.IADD R2, R4, 0x1, R3 ;  /* 0x0000000104027824 */ /* 0x000fca00078e0203 */
[----:B------:R1:W-:Y:S01]  /*13ba0*/  STL [R1+0x4], R2 ;  /* 0x0000040201007387 */ /* 0x0003e20000100800 */
[----:B------:R-:W-:Y:S05]  /*13bb0*/  BRA `(.L_x_5366) ;  /* 0x0000000000107947 */ /* 0x000fea0003800000 */
.L_x_5361:
[----:B------:R-:W-:Y:S01]  /*13bc0*/  IMAD.U32 R2, RZ, RZ, UR6 ;  /* 0x00000006ff027e24 */ /* 0x000fe2000f8e00ff */
[----:B------:R0:W-:Y:S04]  /*13bd0*/  STL [R1+0x4], RZ ;  /* 0x000004ff01007387 */ /* 0x0001e80000100800 */
[----:B------:R0:W-:Y:S04]  /*13be0*/  STL [R1+0x8], RZ ;  /* 0x000008ff01007387 */ /* 0x0001e80000100800 */
[----:B------:R0:W-:Y:S02]  /*13bf0*/  STL [R1], R2 ;  /* 0x0000000201007387 */ /* 0x0001e40000100800 */
.L_x_5366:
        /* <DEDUP_REMOVED lines=10> */
.L_x_5359:
        /* <DEDUP_REMOVED lines=25> */
[----:B--2---:R-:W-:Y:S01]  /*13e30*/  ULEA UR4, UR5, UR4, 0x18 ;  /* 0x0000000405047291 */ /* 0x004fe2000f8ec03f */
        /* <DEDUP_REMOVED lines=12> */
.L_x_5493:
[----:B--2---:R-:W2:Y:S01]  /*13f00*/  LDL R0, [R1+0xc] ;  /* 0x00000c0001007983 */ /* 0x004ea20000100800 */
[----:B------:R-:W2:Y:S01]  /*13f10*/  LDC.64 R2, c[0x0][0xd88] ;  /* 0x00036200ff027b82 */ /* 0x000ea20000000a00 */
[----:B------:R-:W-:Y:S05]  /*13f20*/  YIELD ;  /* 0x0000000000007946 */ /* 0x000fea0003800000 */
[----:B------:R-:W-:Y:S01]  /*13f30*/  ULDC.64 UR4, c[0x0][0xb20] ;  /* 0x0002c80000047ab9 */ /* 0x000fe20000000a00 */
[----:B0---4-:R-:W-:Y:S01]  /*13f40*/  IMAD.MOV.U32 R6, RZ, RZ, RZ ;  /* 0x000000ffff067224 */ /* 0x011fe200078e00ff */
        /* <DEDUP_REMOVED lines=51> */
.L_x_5368:
        /* <DEDUP_REMOVED lines=18> */
.L_x_5369:
[----:B------:R-:W-:Y:S05]  /*143a0*/  @!P0 BRA `(.L_x_5370) ;  /* 0x00000000000c8947 */ /* 0x000fea0003800000 */
[----:B------:R-:W3:Y:S04]  /*143b0*/  LDG.E R6, desc[UR38][R4.64] ;  /* 0x0000002604067981 */ /* 0x000ee8000c1e1900 */
[----:B------:R-:W3:Y:S02]  /*143c0*/  LDG.E R4, desc[UR38][R4.64+0x4] ;  /* 0x0000042604047981 */ /* 0x000ee4000c1e1900 */
[----:B---3--:R-:W-:-:S07]  /*143d0*/  IMAD.IADD R6, R4, 0x1, -R6 ;  /* 0x0000000104067824 */ /* 0x008fce00078e0a06 */
.L_x_5370:
        /* <DEDUP_REMOVED lines=60> */
.L_x_5372:
[----:B------:R-:W-:Y:S05]  /*147a0*/  BSYNC B0 ;  /* 0x0000000000007941 */ /* 0x000fea0003800000 */
.L_x_5371:
        /* <DEDUP_REMOVED lines=12> */
[----:B------:R-:W1:Y:S01]  /*14870*/  S2R R2, SR_LANEID ;  /* 0x0000000000027919 */ /* 0x000e620000000000 */
[----:B------:R-:W-:Y:S02]  /*14880*/  VOTEU.ANY UR4, UPT, PT ;  /* 0x0000000000047886 */ /* 0x000fe400038e0100 */
[----:B------:R-:W1:Y:S08]  /*14890*/  FLO.U32 R0, UR4 ;  /* 0x0000000400007d00 */ /* 0x000e7000080e0000 */
[----:B------:R-:W3:Y:S01]  /*148a0*/  POPC R4, UR4 ;  /* 0x0000000400047d09 */ /* 0x000ee20008000000 */
[----:B-1----:R-:W-:-:S02]  /*148b0*/  ISETP.EQ.U32.AND P0, PT, R0, R2, PT ;  /* 0x000000020000720c */ /* 0x002fc40003f02070 */
[----:B------:R-:W3:Y:S11]  /*148c0*/  LDC.64 R2, c[0x0][0xd60] ;  /* 0x00035800ff027b82 */ /* 0x000ef60000000a00 */
[----:B---3--:R-:W3:Y:S04]  /*148d0*/  @P0 ATOMG.E.ADD.STRONG.GPU PT, R2, desc[UR38][R2.64], R4 ;  /* 0x00000004020209a8 */ /* 0x008ee800081ee1e6 */
[----:B---3--:R1:W3:Y:S02]  /*148e0*/  SHFL.IDX PT, R2, R2, R0, 0x1f ;  /* 0x00001f0002027589 */ /* 0x0082e400000e0000 */
[----:B-1----:R-:W1:Y:S02]  /*148f0*/  S2R R0, SR_LTMASK ;  /* 0x0000000000007919 */ /* 0x002e640000003900 */
[----:B-1----:R-:W-:-:S06]  /*14900*/  LOP3.LUT R0, R0, UR4, RZ, 0xc0, !PT ;  /* 0x0000000400007c12 */ /* 0x002fcc000f8ec0ff */
[----:B------:R-:W3:Y:S02]  /*14910*/  POPC R0, R0 ;  /* 0x0000000000007309 */ /* 0x000ee40000000000 */
[----:B---3--:R-:W-:-:S05]  /*14920*/  IADD3 R0, R2, UR37, R0 ;  /* 0x0000002502007c10 */ /* 0x008fca000fffe000 */
[----:B------:R1:W-:Y:S01]  /*14930*/  STL [R1], R0 ;  /* 0x0000000001007387 */ /* 0x0003e20000100800 */
[----:B------:R-:W-:Y:S05]  /*14940*/  BRA `(.L_x_5375) ;  /* 0x0000005800847947 */ /* 0x000fea0003800000 */
.L_x_5374:
        /* <DEDUP_REMOVED lines=20> */
.L_x_5377:
[----:B------:R-:W-:Y:S05]  /*14a90*/  BSYNC B6 ;  /* 0x0000000000067941 */ /* 0x000fea0003800000 */
.L_x_5376:
        /* <DEDUP_REMOVED lines=20> */
.L_x_5380:
        /* <DEDUP_REMOVED lines=16> */
.L_x_5379:
[----:B------:R-:W-:Y:S05]  /*14ce0*/  BSYNC B6 ;  /* 0x0000000000067941 */ /* 0x000fea0003800000 */
.L_x_5378:
        /* <DEDUP_REMOVED lines=24> */
.L_x_5510:
        /* <DEDUP_REMOVED lines=9> */
.L_x_5513:
        /* <DEDUP_REMOVED lines=24> */
.L_x_5384:
[----:B------:R-:W3:Y:S04]  /*15080*/  LDL R0, [R1+0x10] ;  /* 0x0000100001007983 */ /* 0x000ee80000100800 */
[----:B-1----:R-:W4:Y:S01]  /*15090*/  LDL R2, [R1+0x18] ;  /* 0x0000180001027983 */ /* 0x002f220000100800 */
[----:B---3--:R-:W-:Y:S01]  /*150a0*/  IMAD R0, R0, 0x8, R18 ;  /* 0x0000000800007824 */ /* 0x008fe200078e0212 */
[----:B----4-:R-:W-:-:S04]  /*150b0*/  SHF.L.U32 R2, R2, 0x1f, RZ ;  /* 0x0000001f02027819 */ /* 0x010fc800000006ff */
[----:B------:R-:W1:Y:S02]  /*150c0*/  SYNCS.PHASECHK.TRANS64.TRYWAIT P0, [R0+URZ+0x38840], R2 ;  /* 0x03884002000075a7 */ /* 0x000e64000800017f */
[----:B-1----:R-:W-:Y:S05]  /*150d0*/  @!P0 BRA `(.L_x_5385) ;  /* 0x0000006c00048947 */ /* 0x002fea0003800000 */
.L_x_5514:
        /* <DEDUP_REMOVED lines=11> */
.L_x_5386:
        /* <DEDUP_REMOVED lines=23> */
.L_x_5382:
[----:B0-----:R-:W3:Y:S04]  /*15300*/  LDL.LU R4, [R1+0x28] ;  /* 0x0000280001047983 */ /* 0x001ee80000300800 */
[----:B------:R-:W4:Y:S04]  /*15310*/  LDL.LU R3, [R1+0x48] ;  /* 0x0000480001037983 */ /* 0x000f280000300800 */
[----:B------:R-:W5:Y:S01]  /*15320*/  LDL R2, [R1+0x2c] ;  /* 0x00002c0001027983 */ /* 0x000f620000100800 */
        /* <DEDUP_REMOVED lines=8> */
[----:B---3--:R-:W-:Y:S02]  /*153b0*/  SEL R4, R4, RZ, !P0 ;  /* 0x000000ff04047207 */ /* 0x008fe40004000000 */
[----:B----4-:R-:W-:-:S03]  /*153c0*/  SEL R3, R3, RZ, !P0 ;  /* 0x000000ff03037207 */ /* 0x010fc60004000000 */
[----:B------:R0:W-:Y:S01]  /*153d0*/  STL [R1+0x38], R4 ;  /* 0x0000380401007387 */ /* 0x0001e20000100800 */
[----:B-----5:R-:W-:-:S05]  /*153e0*/  SHF.R.S32.HI R0, RZ, 0x1f, R2 ;  /* 0x0000001fff007819 */ /* 0x020fca0000011402 */
[----:B------:R0:W-:Y:S04]  /*153f0*/  STL [R1+0x50], R0 ;  /* 0x0000500001007387 */ /* 0x0001e80000100800 */
[----:B------:R0:W-:Y:S01]  /*15400*/  STL [R1+0x58], R3 ;  /* 0x0000580301007387 */ /* 0x0001e20000100800 */
        /* <DEDUP_REMOVED lines=17> */
.L_x_5388:
[----:B------:R-:W-:Y:S05]  /*15520*/  BSYNC B6 ;  /* 0x0000000000067941 */ /* 0x000fea0003800000 */
.L_x_5387:
[----:B--2---:R-:W2:Y:S01]  /*15530*/  LDL R10, [R1+0x4] ;  /* 0x00000400010a7983 */ /* 0x004ea20000100800 */
[----:B------:R-:W1:Y:S01]  /*15540*/  LDC R7, c[0x0][0x448] ;  /* 0x00011200ff077b82 */ /* 0x000e620000000800 */
[----:B------:R-:W-:Y:S01]  /*15550*/  ULDC.64 UR4, c[0x0][0x298] ;  /* 0x0000a60000047ab9 */ /* 0x000fe20000000a00 */
[----:B------:R-:W-:Y:S01]  /*15560*/  ULDC.64 UR6, c[0x0][0x280] ;  /* 0x0000a00000067ab9 */ /* 0x000fe20000000a00 */
[----:B0-----:R-:W3:Y:S04]  /*15570*/  LDL R4, [R1+0x50] ;  /* 0x0000500001047983 */ /* 0x001ee80000100800 */
        /* <DEDUP_REMOVED lines=93> */
.L_x_5523:
        /* <DEDUP_REMOVED lines=12> */
.L_x_5390:
        /* <DEDUP_REMOVED lines=37> */
.L_x_5392:
[----:B------:R-:W-:Y:S05]  /*15e60*/  BSYNC B6 ;  /* 0x0000000000067941 */ /* 0x000fea0003800000 */
.L_x_5391:
        /* <DEDUP_REMOVED lines=183> */
.L_x_5533:
        /* <DEDUP_REMOVED lines=30> */
.L_x_5395:
[----:B------:R-:W-:Y:S05]  /*16bc0*/  BSYNC B0 ;  /* 0x0000000000007941 */ /* 0x000fea0003800000 */
.L_x_5394:
[----:B------:R-:W-:Y:S01]  /*16bd0*/  NOP ;  /* 0x0000000000007918 */ /* 0x000fe20000000000 */
[----:B------:R-:W-:-:S13]  /*16be0*/  PLOP3.LUT P0, PT, PT, PT, PT, 0x80, 0x0 ;  /* 0x000000000000781c */ /* 0x000fda0003f0f070 */
.L_x_5396:
        /* <DEDUP_REMOVED lines=18> */
.L_x_5534:
[----:B------:R-:W-:Y:S05]  /*16d10*/  BSYNC B0 ;  /* 0x0000000000007941 */ /* 0x000fea0003800000 */
.L_x_5397:
        /* <DEDUP_REMOVED lines=13> */
.L_x_5535:
[----:B------:R-:W-:Y:S05]  /*16df0*/  BSYNC B1 ;  /* 0x0000000000017941 */ /* 0x000fea0003800000 */
.L_x_5401:
        /* <DEDUP_REMOVED lines=9> */
.L_x_5404:
[----:B------:R-:W-:Y:S05]  /*16e90*/  BSYNC B1 ;  /* 0x0000000000017941 */ /* 0x000fea0003800000 */
.L_x_5403:
        /* <DEDUP_REMOVED lines=13> */
.L_x_5405:
        /* <DEDUP_REMOVED lines=15> */
.L_x_5406:
        /* <DEDUP_REMOVED lines=15> */
.L_x_5407:
        /* <DEDUP_REMOVED lines=15> */
.L_x_5408:
        /* <DEDUP_REMOVED lines=15> */
.L_x_5409:
        /* <DEDUP_REMOVED lines=15> */
.L_x_5410:
        /* <DEDUP_REMOVED lines=15> */
.L_x_5411:
        /* <DEDUP_REMOVED lines=15> */
.L_x_5412:
        /* <DEDUP_REMOVED lines=10> */
.L_x_5400:
[----:B------:R-:W-:Y:S05]  /*176a0*/  BSYNC B0 ;  /* 0x0000000000007941 */ /* 0x000fea0003800000 */
.L_x_5399:
        /* <DEDUP_REMOVED lines=55> */
.L_x_5419:
        /* <DEDUP_REMOVED lines=8> */
.L_x_5536:
[----:B------:R-:W-:Y:S05]  /*17aa0*/  BSYNC B3 ;  /* 0x0000000000037941 */ /* 0x000fea0003800000 */
.L_x_5420:
        /* <DEDUP_REMOVED lines=9> */
.L_x_5423:
[----:B------:R-:W-:Y:S05]  /*17b40*/  BSYNC B3 ;  /* 0x0000000000037941 */ /* 0x000fea0003800000 */
.L_x_5422:
        /* <DEDUP_REMOVED lines=13> */
.L_x_5424:
        /* <DEDUP_REMOVED lines=13> */
.L_x_5537:
[----:B------:R-:W-:Y:S05]  /*17cf0*/  BSYNC B3 ;  /* 0x0000000000037941 */ /* 0x000fea0003800000 */
.L_x_5425:
        /* <DEDUP_REMOVED lines=11> */
.L_x_5428:
[----:B------:R-:W-:Y:S05]  /*17db0*/  BSYNC B3 ;  /* 0x0000000000037941 */ /* 0x000fea0003800000 */
.L_x_5427:
        /* <DEDUP_REMOVED lines=10> */
.L_x_5429:
        /* <DEDUP_REMOVED lines=15> */
.L_x_5430:
        /* <DEDUP_REMOVED lines=15> */
.L_x_5431:
        /* <DEDUP_REMOVED lines=15> */
.L_x_5432:
        /* <DEDUP_REMOVED lines=15> */
.L_x_5433:
        /* <DEDUP_REMOVED lines=15> */
.L_x_5434:
        /* <DEDUP_REMOVED lines=15> */
.L_x_5435:
        /* <DEDUP_REMOVED lines=15> */
.L_x_5436:
        /* <DEDUP_REMOVED lines=10> */
.L_x_5418:
[----:B------:R-:W-:Y:S05]  /*18590*/  BSYNC B1 ;  /* 0x0000000000017941 */ /* 0x000fea0003800000 */
.L_x_5417:
[----:B------:R-:W2:Y:S02]  /*185a0*/  LDL.LU R5, [R1+0x40] ;  /* 0x0000400001057983 */ /* 0x000ea40000300800 */
[----:B--2---:R-:W-:-:S07]  /*185b0*/  VIADD R0, R5, 0xfffffffd ;  /* 0xfffffffd05007836 */ /* 0x004fce0000000000 */
.L_x_5416:
[----:B------:R-:W-:Y:S05]  /*185c0*/  BSYNC B2 ;  /* 0x0000000000027941 */ /* 0x000fea0003800000 */
.L_x_5415:
[----:B------:R-:W-:Y:S01]  /*185d0*/  VIADD R8, R8, 0xfffffffe ;  /* 0xfffffffe08087836 */ /* 0x000fe20000000000 */
[----:B------:R-:W-:-:S04]  /*185e0*/  LOP3.LUT R4, RZ, R4, RZ, 0x33, !PT ;  /* 0x00000004ff047212 */ /* 0x000fc800078e33ff */
[----:B------:R-:W-:-:S13]  /*185f0*/  ISETP.NE.AND P0, PT, R8, R4, PT ;  /* 0x000000040800720c */ /* 0x000fda0003f05270 */
[----:B------:R-:W-:Y:S05]  /*18600*/  @!P0 BRA `(.L_x_5414) ;  /* 0x0000001800e08947 */ /* 0x000fea0003800000 */
.L_x_5477:
        /* <DEDUP_REMOVED lines=35> */
.L_x_5439:
        /* <DEDUP_REMOVED lines=8> */
.L_x_5538:
[----:B------:R-:W-:Y:S05]  /*188c0*/  BSYNC B2 ;  /* 0x0000000000027941 */ /* 0x000fea0003800000 */
.L_x_5440:
        /* <DEDUP_REMOVED lines=9> */
.L_x_5443:
[----:B------:R-:W-:Y:S05]  /*18960*/  BSYNC B2 ;  /* 0x0000000000027941 */ /* 0x000fea0003800000 */
.L_x_5442:
        /* <DEDUP_REMOVED lines=12> */
.L_x_5444:
        /* <DEDUP_REMOVED lines=13> */
.L_x_5539:
[----:B------:R-:W-:Y:S05]  /*18b00*/  BSYNC B2 ;  /* 0x0000000000027941 */ /* 0x000fea0003800000 */
.L_x_5445:
        /* <DEDUP_REMOVED lines=11> */
.L_x_5448:
[----:B------:R-:W-:Y:S05]  /*18bc0*/  BSYNC B2 ;  /* 0x0000000000027941 */ /* 0x000fea0003800000 */
.L_x_5447:
        /* <DEDUP_REMOVED lines=9> */
.L_x_5449:
        /* <DEDUP_REMOVED lines=15> */
.L_x_5450:
        /* <DEDUP_REMOVED lines=15> */
.L_x_5451:
        /* <DEDUP_REMOVED lines=15> */
.L_x_5452:
        /* <DEDUP_REMOVED lines=15> */
.L_x_5453:
        /* <DEDUP_REMOVED lines=15> */
.L_x_5454:
        /* <DEDUP_REMOVED lines=15> */
.L_x_5455:
        /* <DEDUP_REMOVED lines=15> */
.L_x_5456:
        /* <DEDUP_REMOVED lines=10> */
.L_x_5438:
[----:B------:R-:W-:Y:S05]  /*19390*/  BSYNC B1 ;  /* 0x0000000000017941 */ /* 0x000fea0003800000 */
.L_x_5437:
        /* <DEDUP_REMOVED lines=35> */
.L_x_5459:
        /* <DEDUP_REMOVED lines=8> */
.L_x_5540:
[----:B------:R-:W-:Y:S05]  /*19650*/  BSYNC B2 ;  /* 0x0000000000027941 */ /* 0x000fea0003800000 */
.L_x_5460:
        /* <DEDUP_REMOVED lines=9> */
.L_x_5463:
[----:B------:R-:W-:Y:S05]  /*196f0*/  BSYNC B2 ;  /* 0x0000000000027941 */ /* 0x000fea0003800000 */
.L_x_5462:
        /* <DEDUP_REMOVED lines=13> */
.L_x_5464:
        /* <DEDUP_REMOVED lines=13> */
.L_x_5541:
[----:B------:R-:W-:Y:S05]  /*198a0*/  BSYNC B2 ;  /* 0x0000000000027941 */ /* 0x000fea0003800000 */
.L_x_5465:
        /* <DEDUP_REMOVED lines=11> */
.L_x_5468:
[----:B------:R-:W-:Y:S05]  /*19960*/  BSYNC B2 ;  /* 0x0000000000027941 */ /* 0x000fea0003800000 */
.L_x_5467:
        /* <DEDUP_REMOVED lines=10> */
.L_x_5469:
        /* <DEDUP_REMOVED lines=15> */
.L_x_5470:
        /* <DEDUP_REMOVED lines=15> */
.L_x_5471:
        /* <DEDUP_REMOVED lines=15> */
.L_x_5472:
        /* <DEDUP_REMOVED lines=15> */
.L_x_5473:
        /* <DEDUP_REMOVED lines=15> */
.L_x_5474:
        /* <DEDUP_REMOVED lines=15> */
.L_x_5475:
        /* <DEDUP_REMOVED lines=15> */
.L_x_5476:
        /* <DEDUP_REMOVED lines=10> */
.L_x_5458:
[----:B------:R-:W-:Y:S05]  /*1a140*/  BSYNC B1 ;  /* 0x0000000000017941 */ /* 0x000fea0003800000 */
.L_x_5457:
[----:B------:R-:W2:Y:S01]  /*1a150*/  LDL R2, [R1+0x24] ;  /* 0x0000240001027983 */ /* 0x000ea20000100800 */
[----:B------:R-:W-:Y:S01]  /*1a160*/  VIADD R0, R0, 0xfffffffe ;  /* 0xfffffffe00007836 */ /* 0x000fe20000000000 */
[----:B--2---:R-:W-:-:S13]  /*1a170*/  ISETP.GT.AND P0, PT, R6, R2, PT ;  /* 0x000000020600720c */ /* 0x004fda0003f04270 */
[----:B------:R-:W-:Y:S05]  /*1a180*/  @P0 BRA `(.L_x_5477) ;  /* 0xffffffe400200947 */ /* 0x000fea000383ffff */
.L_x_5414:
[----:B------:R-:W-:Y:S05]  /*1a190*/  BSYNC B0 ;  /* 0x0000000000007941 */ /* 0x000fea0003800000 */
.L_x_5413:
        /* <DEDUP_REMOVED lines=25> */
.L_x_5479:
[----:B------:R-:W-:Y:S05]  /*1a330*/  BSYNC B0 ;  /* 0x0000000000007941 */ /* 0x000fea0003800000 */
.L_x_5478:
[----:B------:R-:W-:-:S05]  /*1a340*/  SEL R0, R0, RZ, P0 ;  /* 0x000000ff00007207 */ /* 0x000fca0000000000 */
[----:B------:R3:W-:Y:S02]  /*1a350*/  STL [R1+0x10], R0 ;  /* 0x0000100001007387 */ /* 0x0007e40000100800 */
.L_x_5375:
[----:B------:R-:W-:Y:S05]  /*1a360*/  BSYNC B7 ;  /* 0x0000000000077941 */ /* 0x000fea0003800000 */
.L_x_5373:
        /* <DEDUP_REMOVED lines=8> */
[----:B0-----:R-:W0:Y:S04]  /*1a3f0*/  LDS.128 R4, [R18+0x388d0] ;  /* 0x0388d00012047984 */ /* 0x001e280000000c00 */
[----:B0-----:R0:W-:Y:S04]  /*1a400*/  STL.64 [R1], R4 ;  /* 0x0000000401007387 */ /* 0x0011e80000100a00 */
[----:B------:R0:W-:Y:S01]  /*1a410*/  STL.64 [R1+0x8], R6 ;  /* 0x0000080601007387 */ /* 0x0001e20000100a00 */
[----:B------:R-:W-:Y:S06]  /*1a420*/  BAR.ARV 0x4, 0x180 ;  /* 0x0106000000007b1d */ /* 0x000fec0000002000 */
[----:B------:R-:W-:Y:S05]  /*1a430*/  BRA `(.L_x_5481) ;  /* 0x0000001000307947 */ /* 0x000fea0003800000 */
.L_x_5480:
[----:B------:R-:W4:Y:S01]  /*1a440*/  S2R R16, SR_TID.X ;  /* 0x0000000000107919 */ /* 0x000f220000002100 */
[----:B------:R-:W-:Y:S01]  /*1a450*/  UMOV UR4, 0xffffffff ;  /* 0xffffffff00047882 */ /* 0x000fe20000000000 */
[----:B----4-:R-:W-:-:S04]  /*1a460*/  LOP3.LUT R16, R16, 0x1f, RZ, 0xc0, !PT ;  /* 0x0000001f10107812 */ /* 0x010fc800078ec0ff */
[----:B------:R-:W-:Y:S01]  /*1a470*/  ISETP.NE.AND P0, PT, R16, 0x1f, PT ;  /* 0x0000001f1000780c */ /* 0x000fe20003f05270 */
[----:B------:R-:W-:-:S12]  /*1a480*/  BRA.DIV UR4, `(.L_x_5482) ;  /* 0x0000002a04f87947 */ /* 0x000fd8000b800000 */
[----:B-1----:R-:W0:Y:S01]  /*1a490*/  LDL.LU R3, [R1] ;  /* 0x0000000001037983 */ /* 0x002e220000300800 */
[----:B------:R-:W-:-:S03]  /*1a4a0*/  ULDC UR4, c[0x0][0xd3c] ;  /* 0x00034f0000047ab9 */ /* 0x000fc60000000800 */
[----:B------:R-:W3:Y:S01]  /*1a4b0*/  LDL R4, [R1+0xc] ;  /* 0x00000c0001047983 */ /* 0x000ee20000100800 */
[----:B0-----:R-:W-:Y:S02]  /*1a4c0*/  IMAD.MOV.U32 R8, RZ, RZ, R3 ;  /* 0x000000ffff087224 */ /* 0x001fe400078e0003 */
[----:B---3--:R-:W-:-:S05]  /*1a4d0*/  IMAD.IADD R0, R4, 0x1, R16 ;  /* 0x0000000104007824 */ /* 0x008fca00078e0210 */
        /* <DEDUP_REMOVED lines=35> */
.L_x_5551:
[----:B------:R-:W-:Y:S02]  /*1a710*/  ULDC UR4, c[0x0][0xd38] ;  /* 0x00034e0000047ab9 */ /* 0x000fe40000000800 */
[----:B------:R-:W-:-:S04]  /*1a720*/  IMAD.U32 R8, RZ, RZ, UR4 ;  /* 0x00000004ff087e24 */ /* 0x000fc8000f8e00ff */
[----:B-1----:R-:W-:-:S04]  /*1a730*/  IMAD R10, R10, R8, RZ ;  /* 0x000000080a0a7224 */ /* 0x002fc800078e02ff */
[----:B------:R-:W-:-:S05]  /*1a740*/  IMAD.IADD R4, R9, 0x1, R10 ;  /* 0x0000000109047824 */ /* 0x000fca00078e020a */
[----:B------:R-:W-:-:S13]  /*1a750*/  ISETP.GT.AND P6, PT, R4, R0, PT ;  /* 0x000000000400720c */ /* 0x000fda0003fc4270 */
[----:B------:R-:W-:Y:S05]  /*1a760*/  @P6 BRA `(.L_x_5483) ;  /* 0x0000000000ac6947 */ /* 0x000fea0003800000 */
.L_x_5486:
        /* <DEDUP_REMOVED lines=37> */
.L_x_5559:
[----:B------:R-:W-:Y:S02]  /*1a9c0*/  ULDC UR4, c[0x0][0xd38] ;  /* 0x00034e0000047ab9 */ /* 0x000fe40000000800 */
[----:B------:R-:W-:-:S04]  /*1a9d0*/  IMAD.U32 R8, RZ, RZ, UR4 ;  /* 0x00000004ff087e24 */ /* 0x000fc8000f8e00ff */
[----:B-1----:R-:W-:-:S04]  /*1a9e0*/  IMAD R10, R10, R8, RZ ;  /* 0x000000080a0a7224 */ /* 0x002fc800078e02ff */
[----:B------:R-:W-:-:S05]  /*1a9f0*/  IMAD.IADD R4, R10, 0x1, R4 ;  /* 0x000000010a047824 */ /* 0x000fca00078e0204 */
[----:B------:R-:W-:-:S13]  /*1aa00*/  ISETP.GT.AND P6, PT, R4, R0, PT ;  /* 0x000000000400720c */ /* 0x000fda0003fc4270 */
[----:B------:R-:W-:Y:S05]  /*1aa10*/  @!P6 BRA `(.L_x_5486) ;  /* 0xfffffffc0054e947 */ /* 0x000fea000383ffff */
.L_x_5483:
        /* <DEDUP_REMOVED lines=12> */
.L_x_5564:
[----:B------:R-:W-:-:S13]  /*1aae0*/  ISETP.NE.AND P0, PT, R3, RZ, PT ;  /* 0x000000ff0300720c */ /* 0x000fda0003f05270 */
[----:B------:R-:W-:Y:S05]  /*1aaf0*/  @!P0 BRA `(.L_x_5488) ;  /* 0x0000000000148947 */ /* 0x000fea0003800000 */
[----:B------:R-:W-:Y:S01]  /*1ab00*/  UMOV UR4, 0xffffffff ;  /* 0xffffffff00047882 */ /* 0x000fe20000000000 */
[----:B---3--:R-:W-:Y:S02]  /*1ab10*/  VIADD R9, R9, 0xffffffff ;  /* 0xffffffff09097836 */ /* 0x008fe40000000000 */
[----:B------:R-:W-:Y:S05]  /*1ab20*/  BRA.DIV UR4, `(.L_x_5489) ;  /* 0x0000002e04ec7947 */ /* 0x000fea000b800000 */
[----:B0-----:R0:W1:Y:S02]  /*1ab30*/  SHFL.IDX PT, R2, R2, R9, 0x1f ;  /* 0x00001f0902027589 */ /* 0x00106400000e0000 */
.L_x_5567:
[----:B-1----:R-:W-:-:S07]  /*1ab40*/  IMAD.MOV.U32 R6, RZ, RZ, R2 ;  /* 0x000000ffff067224 */ /* 0x002fce00078e0002 */
.L_x_5488:
[----:B0-----:R-:W-:Y:S01]  /*1ab50*/  IMAD R2, R6, R8, R10 ;  /* 0x0000000806027224 */ /* 0x001fe200078e020a */
[----:B------:R-:W-:-:S03]  /*1ab60*/  ISETP.NE.AND P0, PT, R7, 0x1, PT ;  /* 0x000000010700780c */ /* 0x000fc60003f05270 */
[----:B------:R-:W-:Y:S01]  /*1ab70*/  IMAD.IADD R0, R0, 0x1, -R2 ;  /* 0x0000000100007824 */ /* 0x000fe200078e0a02 */
[----:B------:R0:W-:Y:S09]  /*1ab80*/  STL [R1], R2 ;  /* 0x0000000201007387 */ /* 0x0001f20000100800 */
[----:B------:R-:W-:Y:S05]  /*1ab90*/  @!P0 BRA `(.L_x_5490) ;  /* 0x0000000000e48947 */ /* 0x000fea0003800000 */
[----:B---3--:R-:W-:-:S04]  /*1aba0*/  IABS R5, R4 ;  /* 0x0000000400057213 */ /* 0x008fc80000000000 */
        /* <DEDUP_REMOVED lines=56> */
.L_x_5490:
[----:B---3--:R-:W2:Y:S01]  /*1af30*/  LDL R5, [R1+0xc] ;  /* 0x00000c0001057983 */ /* 0x008ea20000100800 */
        /* <DEDUP_REMOVED lines=62> */
.L_x_5491:
[----:B------:R-:W-:-:S05]  /*1b320*/  LOP3.LUT R0, RZ, R0, RZ, 0x33, !PT ;  /* 0x00000000ff007212 */ /* 0x000fca00078e33ff */
[----:B------:R-:W-:-:S05]  /*1b330*/  IMAD.IADD R0, R4, 0x1, R0 ;  /* 0x0000000104007824 */ /* 0x000fca00078e0200 */
[----:B------:R2:W-:Y:S01]  /*1b340*/  STL [R1+0x4], R0 ;  /* 0x0000040001007387 */ /* 0x0005e20000100800 */
[----:B------:R-:W-:Y:S05]  /*1b350*/  BRA `(.L_x_5492) ;  /* 0x0000000000287947 */ /* 0x000fea0003800000 */
.L_x_5484:
        /* <DEDUP_REMOVED lines=10> */
.L_x_5492:
[----:B-1----:R-:W3:Y:S04]  /*1b400*/  LDL R2, [R1+0xc] ;  /* 0x00000c0001027983 */ /* 0x002ee80000100800 */
[----:B0-----:R-:W4:Y:S04]  /*1b410*/  LDL R3, [R1+0x8] ;  /* 0x0000080001037983 */ /* 0x001f280000100800 */
[----:B------:R-:W5:Y:S04]  /*1b420*/  LDL R5, [R1+0x4] ;  /* 0x0000040001057983 */ /* 0x000f680000100800 */
[----:B------:R-:W5:Y:S01]  /*1b430*/  LDL R4, [R1] ;  /* 0x0000000001047983 */ /* 0x000f620000100800 */
        /* <DEDUP_REMOVED lines=12> */
.L_x_5481:
[----:B-1-3--:R-:W3:Y:S01]  /*1b500*/  LDL R0, [R1+0xc] ;  /* 0x00000c0001007983 */ /* 0x00aee20000100800 */
[----:B------:R-:W-:Y:S02]  /*1b510*/  ULDC UR4, c[0x0][0xd3c] ;  /* 0x00034f0000047ab9 */ /* 0x000fe40000000800 */
[----:B---3--:R-:W-:-:S13]  /*1b520*/  ISETP.GE.AND P0, PT, R0, UR4, PT ;  /* 0x0000000400007c0c */ /* 0x008fda000bf06270 */
[----:B------:R-:W-:Y:S05]  /*1b530*/  @!P0 BRA `(.L_x_5493) ;  /* 0xffffff8800708947 */ /* 0x000fea000383ffff */
[----:B------:R-:W-:Y:S05]  /*1b540*/  BSYNC B8 ;  /* 0x0000000000087941 */ /* 0x000fea0003800000 */
.L_x_5367:
[----:B---3--:R-:W3:Y:S01]  /*1b550*/  LDL.LU R0, [R1+0x64] ;  /* 0x0000640001007983 */ /* 0x008ee20000300800 */
[----:B------:R-:W-:Y:S01]  /*1b560*/  BSSY B0, `(.L_x_5494) ;  /* 0x000000b000007945 */ /* 0x000fe20003800000 */
[----:B0---4-:R-:W0:Y:S01]  /*1b570*/  S2R R5, SR_CgaCtaId ;  /* 0x0000000000057919 */ /* 0x011e220000008800 */
        /* <DEDUP_REMOVED lines=9> */
.L_x_5568:
[----:B------:R-:W-:Y:S05]  /*1b610*/  BSYNC B0 ;  /* 0x0000000000007941 */ /* 0x000fea0003800000 */
.L_x_5494:
[----:B------:R-:W-:-:S03]  /*1b620*/  UMOV UR4, 0xffffffff ;  /* 0xffffffff00047882 */ /* 0x000fc60000000000 */
[----:B------:R-:W-:Y:S05]  /*1b630*/  BRA.DIV UR4, `(.L_x_5496) ;  /* 0x0000002604687947 */ /* 0x000fea000b800000 */
[----:B------:R-:W1:Y:S02]  /*1b640*/  S2R R2, SR_TID.X ;  /* 0x0000000000027919 */ /* 0x000e640000002100 */
[----:B-1----:R-:W-:-:S04]  /*1b650*/  SHF.R.U32.HI R2, RZ, 0x5, R2 ;  /* 0x00000005ff027819 */ /* 0x002fc80000011602 */
[----:B------:R-:W-:-:S05]  /*1b660*/  LOP3.LUT R2, R2, 0x3, RZ, 0xc0, !PT ;  /* 0x0000000302027812 */ /* 0x000fca00078ec0ff */
[----:B------:R1:W2:Y:S02]  /*1b670*/  SHFL.IDX PT, R14, R2, RZ, 0x1f ;  /* 0x00001fff020e7589 */ /* 0x0002a400000e0000 */
.L_x_5571:
[----:B--2---:R-:W-:Y:S01]  /*1b680*/  ISETP.NE.AND P0, PT, R14, RZ, PT ;  /* 0x000000ff0e00720c */ /* 0x004fe20003f05270 */
[----:B------:R-:W-:-:S12]  /*1b690*/  BSSY B0, `(.L_x_5497) ;  /* 0x0000027000007945 */ /* 0x000fd80003800000 */
[----:B------:R-:W-:Y:S05]  /*1b6a0*/  @P0 BRA `(.L_x_5498) ;  /* 0x0000000000940947 */ /* 0x000fea0003800000 */
[----:B------:R-:W-:-:S03]  /*1b6b0*/  UMOV UR4, 0xffffffff ;  /* 0xffffffff00047882 */ /* 0x000fc60000000000 */
[----:B------:R-:W-:Y:S05]  /*1b6c0*/  BRA.DIV UR4, `(.L_x_5499) ;  /* 0x0000002604787947 */ /* 0x000fea000b800000 */
[----:B------:R-:W-:-:S13]  /*1b6d0*/  ELECT P6, URZ, PT ;  /* 0x00000000003f782f */ /* 0x000fda00038c0000 */
.L_x_5574:
[----:B------:R-:W-:Y:S05]  /*1b6e0*/  @!P6 BRA `(.L_x_5498) ;  /* 0x000000000084e947 */ /* 0x000fea0003800000 */
[----:B------:R-:W-:-:S06]  /*1b6f0*/  ULOP3.LUT UR4, UR36, 0x2, URZ, 0xfc, !UPT ;  /* 0x0000000224047892 */ /* 0x000fcc000f8efc3f */
[----:B-1----:R-:W-:-:S05]  /*1b700*/  IMAD.U32 R2, RZ, RZ, UR4 ;  /* 0x00000004ff027e24 */ /* 0x002fca000f8e00ff */
[----:B------:R-:W-:-:S13]  /*1b710*/  ISETP.NE.AND P2, PT, R2, 0x3, PT ;  /* 0x000000030200780c */ /* 0x000fda0003f45270 */
[----:B------:R-:W-:Y:S05]  /*1b720*/  @!P2 BRA `(.L_x_5500) ;  /* 0x000000000004a947 */ /* 0x000fea0003800000 */
[----:B------:R-:W-:Y:S01]  /*1b730*/  BPT.TRAP 0x1 ;  /* 0x000000040000795c */ /* 0x000fe20000300000 */
.L_x_5500:
        /* <DEDUP_REMOVED lines=14> */
.L_x_5575:
[----:B------:R-:W1:Y:S02]  /*1b820*/  SYNCS.PHASECHK.TRANS64.TRYWAIT P0, [R7+URZ], R2 ;  /* 0x00000002070075a7 */ /* 0x000e64000800017f */
[----:B-1----:R-:W-:Y:S05]  /*1b830*/  @!P0 BRA `(.L_x_5502) ;  /* 0x0000002400508947 */ /* 0x002fea0003800000 */
.L_x_5576:
[----:B------:R-:W-:Y:S05]  /*1b840*/  @!P2 BRA `(.L_x_5503) ;  /* 0x000000000004a947 */ /* 0x000fea0003800000 */
[----:B------:R-:W-:Y:S01]  /*1b850*/  BPT.TRAP 0x1 ;  /* 0x000000040000795c */ /* 0x000fe20000300000 */
.L_x_5503:
[----:B------:R-:W2:Y:S01]  /*1b860*/  LDL.LU R4, [R1+0x10] ;  /* 0x0000100001047983 */ /* 0x000ea20000300800 */
[----:B------:R-:W-:-:S04]  /*1b870*/  VIADD R0, R0, 0x38860 ;  /* 0x0003886000007836 */ /* 0x000fc80000000000 */
[----:B--2---:R-:W-:-:S04]  /*1b880*/  IMAD R4, R4, 0x8, R0 ;  /* 0x0000000804047824 */ /* 0x004fc800078e0200 */
[----:B------:R-:W2:Y:S02]  /*1b890*/  SYNCS.PHASECHK.TRANS64.TRYWAIT P0, [R4+URZ], R5 ;  /* 0x00000005040075a7 */ /* 0x000ea4000800017f */
[----:B--2---:R-:W-:Y:S05]  /*1b8a0*/  @!P0 BRA `(.L_x_5504) ;  /* 0x0000002400488947 */ /* 0x004fea0003800000 */
.L_x_5577:
[----:B------:R-:W-:-:S07]  /*1b8b0*/  IMAD R3, R3, 0x8, R0 ;  /* 0x0000000803037824 */ /* 0x000fce00078e0200 */
.L_x_5505:
[----:B---3--:R3:W4:Y:S02]  /*1b8c0*/  SYNCS.PHASECHK.TRANS64.TRYWAIT P0, [R3+URZ], R2 ;  /* 0x00000002030075a7 */ /* 0x008724000800017f */
[----:B----4-:R-:W-:Y:S05]  /*1b8d0*/  @!P0 NANOSLEEP.SYNCS 0x989680 ;  /* 0x009896800000895d */ /* 0x010fea0003900000 */
[----:B------:R-:W4:Y:S02]  /*1b8e0*/  @!P0 SYNCS.PHASECHK.TRANS64 P0, [R3+URZ], R2 ;  /* 0x00000002030085a7 */ /* 0x000f24000800007f */
[----:B----4-:R-:W-:Y:S05]  /*1b8f0*/  @!P0 BRA `(.L_x_5505) ;  /* 0xfffffffc00f08947 */ /* 0x010fea000383ffff */
.L_x_5498:
[----:B------:R-:W-:Y:S05]  /*1b900*/  BSYNC B0 ;  /* 0x0000000000007941 */ /* 0x000fea0003800000 */
.L_x_5497:
[----:B------:R-:W-:Y:S05]  /*1b910*/  EXIT ;  /* 0x000000000000794d */ /* 0x000fea0003800000 */
.L_x_5312:
[----:B0-----:R0:W1:Y:S02]  /*1b920*/  SYNCS.PHASECHK.TRANS64.TRYWAIT P1, [R16+URZ+0x38800], R5 ;  /* 0x03880005100075a7 */ /* 0x001064000802017f */
[----:B-1----:R-:W-:Y:S05]  /*1b930*/  @!P1 NANOSLEEP.SYNCS 0x989680 ;  /* 0x009896800000995d */ /* 0x002fea0003900000 */
[----:B------:R-:W1:Y:S02]  /*1b940*/  @!P1 SYNCS.PHASECHK.TRANS64 P1, [R16+URZ+0x38800], R5 ;  /* 0x03880005100095a7 */ /* 0x000e64000802007f */
[----:B-1----:R-:W-:Y:S05]  /*1b950*/  @!P1 BRA `(.L_x_5312) ;  /* 0xfffffffc00f09947 */ /* 0x002fea000383ffff */
[----:B------:R-:W-:Y:S05]  /*1b960*/  BRA `(.L_x_5506) ;  /* 0xfffffe88001c7947 */ /* 0x000fea000383ffff */
.L_x_5316:
[----:B--2---:R2:W3:Y:S02]  /*1b970*/  SYNCS.PHASECHK.TRANS64.TRYWAIT P1, [R9+URZ+0x38830], R6 ;  /* 0x03883006090075a7 */ /* 0x0044e4000802017f */
[----:B---3--:R-:W-:Y:S05]  /*1b980*/  @!P1 NANOSLEEP.SYNCS 0x989680 ;  /* 0x009896800000995d */ /* 0x008fea0003900000 */
[----:B------:R-:W3:Y:S02]  /*1b990*/  @!P1 SYNCS.PHASECHK.TRANS64 P1, [R9+URZ+0x38830], R6 ;  /* 0x03883006090095a7 */ /* 0x000ee4000802007f */
[----:B---3--:R-:W-:Y:S05]  /*1b9a0*/  @!P1 BRA `(.L_x_5316) ;  /* 0xfffffffc00f09947 */ /* 0x008fea000383ffff */
[----:B------:R-:W-:Y:S05]  /*1b9b0*/  BRA `(.L_x_5315) ;  /* 0xfffffe8800407947 */ /* 0x000fea000383ffff */
.L_x_5317:
[----:B---3--:R3:W4:Y:S02]  /*1b9c0*/  SYNCS.PHASECHK.TRANS64.TRYWAIT P1, [R16+URZ+0x38810], R5 ;  /* 0x03881005100075a7 */ /* 0x008724000802017f */
[----:B----4-:R-:W-:Y:S05]  /*1b9d0*/  @!P1 NANOSLEEP.SYNCS 0x989680 ;  /* 0x009896800000995d */ /* 0x010fea0003900000 */
[----:B------:R-:W4:Y:S02]  /*1b9e0*/  @!P1 SYNCS.PHASECHK.TRANS64 P1, [R16+URZ+0x38810], R5 ;  /* 0x03881005100095a7 */ /* 0x000f24000802007f */
[----:B----4-:R-:W-:Y:S05]  /*1b9f0*/  @!P1 BRA `(.L_x_5317) ;  /* 0xfffffffc00f09947 */ /* 0x010fea000383ffff */
[----:B------:R-:W-:Y:S05]  /*1ba00*/  BRA `(.L_x_5507) ;  /* 0xfffffe8800cc7947 */ /* 0x000fea000383ffff */
.L_x_5321:
[----:B0-----:R0:W3:Y:S02]  /*1ba10*/  SYNCS.PHASECHK.TRANS64.TRYWAIT P1, [R9+URZ+0x38850], R6 ;  /* 0x03885006090075a7 */ /* 0x0010e4000802017f */
[----:B---3--:R-:W-:Y:S05]  /*1ba20*/  @!P1 NANOSLEEP.SYNCS 0x989680 ;  /* 0x009896800000995d */ /* 0x008fea0003900000 */
[----:B------:R-:W3:Y:S02]  /*1ba30*/  @!P1 SYNCS.PHASECHK.TRANS64 P1, [R9+URZ+0x38850], R6 ;  /* 0x03885006090095a7 */ /* 0x000ee4000802007f */
[----:B---3--:R-:W-:Y:S05]  /*1ba40*/  @!P1 BRA `(.L_x_5321) ;  /* 0xfffffffc00f09947 */ /* 0x008fea000383ffff */
[----:B------:R-:W-:Y:S05]  /*1ba50*/  BRA `(.L_x_5320) ;  /* 0xfffffe8800fc7947 */ /* 0x000fea000383ffff */
.L_x_5326:
[----:B-1----:R1:W2:Y:S02]  /*1ba60*/  SYNCS.PHASECHK.TRANS64.TRYWAIT P3, [R9+URZ+0x38830], R5 ;  /* 0x03883005090075a7 */ /* 0x0022a4000806017f */
[----:B--2---:R-:W-:Y:S05]  /*1ba70*/  @!P3 NANOSLEEP.SYNCS 0x989680 ;  /* 0x009896800000b95d */ /* 0x004fea0003900000 */
[----:B------:R-:W2:Y:S02]  /*1ba80*/  @!P3 SYNCS.PHASECHK.TRANS64 P3, [R9+URZ+0x38830], R5 ;  /* 0x038830050900b5a7 */ /* 0x000ea4000806007f */
[----:B--2---:R-:W-:Y:S05]  /*1ba90*/  @!P3 BRA `(.L_x_5326) ;  /* 0xfffffffc00f0b947 */ /* 0x004fea000383ffff */
[----:B------:R-:W-:Y:S05]  /*1baa0*/  BRA `(.L_x_5325) ;  /* 0xfffffeb8001c7947 */ /* 0x000fea000383ffff */
.L_x_5330:
[----:B---3--:R3:W4:Y:S02]  /*1bab0*/  SYNCS.PHASECHK.TRANS64.TRYWAIT P3, [R9+URZ+0x38850], R5 ;  /* 0x03885005090075a7 */ /* 0x008724000806017f */
[----:B----4-:R-:W-:Y:S05]  /*1bac0*/  @!P3 NANOSLEEP.SYNCS 0x989680 ;  /* 0x009896800000b95d */ /* 0x010fea0003900000 */
[----:B------:R-:W4:Y:S02]  /*1bad0*/  @!P3 SYNCS.PHASECHK.TRANS64 P3, [R9+URZ+0x38850], R5 ;  /* 0x038850050900b5a7 */ /* 0x000f24000806007f */
[----:B----4-:R-:W-:Y:S05]  /*1bae0*/  @!P3 BRA `(.L_x_5330) ;  /* 0xfffffffc00f0b947 */ /* 0x010fea000383ffff */
[----:B------:R-:W-:Y:S05]  /*1baf0*/  BRA `(.L_x_5329) ;  /* 0xfffffeb800787947 */ /* 0x000fea000383ffff */
.L_x_5336:
[----:B-1----:R1:W2:Y:S02]  /*1bb00*/  SYNCS.PHASECHK.TRANS64.TRYWAIT P1, [R9+URZ+0x38830], R5 ;  /* 0x03883005090075a7 */ /* 0x0022a4000802017f */
[----:B--2---:R-:W-:Y:S05]  /*1bb10*/  @!P1 NANOSLEEP.SYNCS 0x989680 ;  /* 0x009896800000995d */ /* 0x004fea0003900000 */
[----:B------:R-:W2:Y:S02]  /*1bb20*/  @!P1 SYNCS.PHASECHK.TRANS64 P1, [R9+URZ+0x38830], R5 ;  /* 0x03883005090095a7 */ /* 0x000ea4000802007f */
[----:B--2---:R-:W-:Y:S05]  /*1bb30*/  @!P1 BRA `(.L_x_5336) ;  /* 0xfffffffc00f09947 */ /* 0x004fea000383ffff */
[----:B------:R-:W-:Y:S05]  /*1bb40*/  BRA `(.L_x_5335) ;  /* 0xfffffeec00907947 */ /* 0x000fea000383ffff */
.L_x_5340:
[----:B---3--:R3:W4:Y:S02]  /*1bb50*/  SYNCS.PHASECHK.TRANS64.TRYWAIT P1, [R9+URZ+0x38850], R5 ;  /* 0x03885005090075a7 */ /* 0x008724000802017f */
[----:B----4-:R-:W-:Y:S05]  /*1bb60*/  @!P1 NANOSLEEP.SYNCS 0x989680 ;  /* 0x009896800000995d */ /* 0x010fea0003900000 */
[----:B------:R-:W4:Y:S02]  /*1bb70*/  @!P1 SYNCS.PHASECHK.TRANS64 P1, [R9+URZ+0x38850], R5 ;  /* 0x03885005090095a7 */ /* 0x000f24000802007f */
[----:B----4-:R-:W-:Y:S05]  /*1bb80*/  @!P1 BRA `(.L_x_5340) ;  /* 0xfffffffc00f09947 */ /* 0x010fea000383ffff */
[----:B------:R-:W-:Y:S05]  /*1bb90*/  BRA `(.L_x_5339) ;  /* 0xfffffeec00ec7947 */ /* 0x000fea000383ffff */
.L_x_5381:
        /* <DEDUP_REMOVED lines=11> */
.L_x_5509:
[----:B------:R-:W-:Y:S05]  /*1bc50*/  BSYNC B0 ;  /* 0x0000000000007941 */ /* 0x000fea0003800000 */
.L_x_5508:
[----:B------:R-:W-:Y:S05]  /*1bc60*/  BRA `(.L_x_5510) ;  /* 0xffffff9000807947 */ /* 0x000fea000383ffff */
.L_x_5383:
[----:B------:R-:W-:Y:S01]  /*1bc70*/  BSSY B0, `(.L_x_5511) ;  /* 0x0000006000007945 */ /* 0x000fe20003800000 */
[----:B------:R-:W-:-:S07]  /*1bc80*/  IMAD.MOV.U32 R15, RZ, RZ, -0x1 ;  /* 0xffffffffff0f7424 */ /* 0x000fce00078e00ff */
[----:B0-2---:R-:W-:Y:S05]  /*1bc90*/  WARPSYNC.COLLECTIVE R15, `(.L_x_5512) ;  /* 0x000000000f0c7348 */ /* 0x005fea0003c00000 */
[----:B------:R-:W-:Y:S02]  /*1bca0*/  ELECT P6, UR62, PT ;  /* 0x00000000003e782f */ /* 0x000fe400038c0000 */
[----:B------:R-:W-:Y:S01]  /*1bcb0*/  MOV R14, UR62 ;  /* 0x0000003e000e7c02 */ /* 0x000fe20008000f00 */
[----:B0-2---:R-:W-:Y:S10]  /*1bcc0*/  ENDCOLLECTIVE ;  /* 0x000000000000791b */ /* 0x005ff40003800000 */
.L_x_5512:
[----:B------:R-:W-:Y:S05]  /*1bcd0*/  BSYNC B0 ;  /* 0x0000000000007941 */ /* 0x000fea0003800000 */
.L_x_5511:
[----:B------:R-:W-:Y:S05]  /*1bce0*/  BRA `(.L_x_5513) ;  /* 0xffffff9000847947 */ /* 0x000fea000383ffff */
.L_x_5385:
[----:B-1----:R1:W3:Y:S02]  /*1bcf0*/  SYNCS.PHASECHK.TRANS64.TRYWAIT P0, [R0+URZ+0x38840], R2 ;  /* 0x03884002000075a7 */ /* 0x0022e4000800017f */
[----:B---3--:R-:W-:Y:S05]  /*1bd00*/  @!P0 NANOSLEEP.SYNCS 0x989680 ;  /* 0x009896800000895d */ /* 0x008fea0003900000 */
[----:B------:R-:W3:Y:S02]  /*1bd10*/  @!P0 SYNCS.PHASECHK.TRANS64 P0, [R0+URZ+0x38840], R2 ;  /* 0x03884002000085a7 */ /* 0x000ee4000800007f */
[----:B---3--:R-:W-:Y:S05]  /*1bd20*/  @!P0 BRA `(.L_x_5385) ;  /* 0xfffffffc00f08947 */ /* 0x008fea000383ffff */
[----:B------:R-:W-:Y:S05]  /*1bd30*/  BRA `(.L_x_5514) ;  /* 0xffffff9000e87947 */ /* 0x000fea000383ffff */
.L_x_5389:
        /* <DEDUP_REMOVED lines=9> */
.L_x_5515:
[----:B------:R-:W-:Y:S02]  /*1bdd0*/  IMAD.MOV.U32 R13, RZ, RZ, R3 ;  /* 0x000000ffff0d7224 */ /* 0x000fe400078e0003 */
[----:B------:R-:W-:Y:S01]  /*1bde0*/  IMAD.MOV.U32 R4, RZ, RZ, R14 ;  /* 0x000000ffff047224 */ /* 0x000fe200078e000e */
[----:B------:R-:W-:-:S07]  /*1bdf0*/  LOP3.LUT R6, R6, 0x7f, RZ, 0xc0, !PT ;  /* 0x0000007f06067812 */ /* 0x000fce00078ec0ff */
[----:B------:R-:W-:Y:S05]  /*1be00*/  WARPSYNC.COLLECTIVE R15, `(.L_x_5516) ;  /* 0x000000000f087348 */ /* 0x000fea0003c00000 */
[----:B------:R0:W1:Y:S02]  /*1be10*/  SHFL.IDX P6, R14, R13, R12, R11 ;  /* 0x0000000c0d0e7389 */ /* 0x00006400000c000b */
[----:B01----:R-:W-:Y:S01]  /*1be20*/  ENDCOLLECTIVE ;  /* 0x000000000000791b */ /* 0x003fe20003800000 */
.L_x_5516:
        /* <DEDUP_REMOVED lines=9> */
.L_x_5517:
[----:B------:R-:W-:Y:S02]  /*1bec0*/  IMAD.MOV.U32 R13, RZ, RZ, R3 ;  /* 0x000000ffff0d7224 */ /* 0x000fe400078e0003 */
[----:B------:R-:W-:-:S07]  /*1bed0*/  IMAD.MOV.U32 R6, RZ, RZ, R14 ;  /* 0x000000ffff067224 */ /* 0x000fce00078e000e */
[----:B------:R-:W-:Y:S05]  /*1bee0*/  WARPSYNC.COLLECTIVE R15, `(.L_x_5518) ;  /* 0x000000000f087348 */ /* 0x000fea0003c00000 */
[----:B------:R0:W1:Y:S02]  /*1bef0*/  SHFL.IDX P6, R14, R13, R12, R11 ;  /* 0x0000000c0d0e7389 */ /* 0x00006400000c000b */
[----:B01----:R-:W-:Y:S01]  /*1bf00*/  ENDCOLLECTIVE ;  /* 0x000000000000791b */ /* 0x003fe20003800000 */
.L_x_5518:
        /* <DEDUP_REMOVED lines=22> */
.L_x_5519:
        /* <DEDUP_REMOVED lines=10> */
.L_x_5520:
        /* <DEDUP_REMOVED lines=11> */
.L_x_5521:
        /* <DEDUP_REMOVED lines=14> */
.L_x_5522:
[----:B------:R-:W-:Y:S01]  /*1c2a0*/  IMAD.MOV.U32 R3, RZ, RZ, R14 ;  /* 0x000000ffff037224 */ /* 0x000fe200078e000e */
[----:B------:R-:W-:Y:S06]  /*1c2b0*/  BRA `(.L_x_5523) ;  /* 0xffffff9800247947 */ /* 0x000fec000383ffff */
.L_x_5393:
        /* <DEDUP_REMOVED lines=26> */
.L_x_5525:
[----:B------:R-:W-:Y:S05]  /*1c460*/  BSYNC B0 ;  /* 0x0000000000007941 */ /* 0x000fea0003800000 */
.L_x_5524:
        /* <DEDUP_REMOVED lines=13> */
.L_x_5526:
        /* <DEDUP_REMOVED lines=41> */
.L_x_5527:
        /* <DEDUP_REMOVED lines=16> */
.L_x_5528:
        /* <DEDUP_REMOVED lines=29> */
.L_x_5529:
        /* <DEDUP_REMOVED lines=12> */
.L_x_5530:
        /* <DEDUP_REMOVED lines=34> */
.L_x_5531:
[----:B------:R-:W-:Y:S02]  /*1cd80*/  IMAD.MOV.U32 R13, RZ, RZ, R0 ;  /* 0x000000ffff0d7224 */ /* 0x000fe400078e0000 */
[----:B------:R-:W-:-:S07]  /*1cd90*/  IMAD.MOV.U32 R4, RZ, RZ, R14 ;  /* 0x000000ffff047224 */ /* 0x000fce00078e000e */
[----:B------:R-:W-:Y:S05]  /*1cda0*/  WARPSYNC.COLLECTIVE R15, `(.L_x_5532) ;  /* 0x000000000f087348 */ /* 0x000fea0003c00000 */
[----:B------:R0:W1:Y:S02]  /*1cdb0*/  SHFL.IDX P6, R14, R13, R12, R11 ;  /* 0x0000000c0d0e7389 */ /* 0x00006400000c000b */
[----:B01----:R-:W-:Y:S01]  /*1cdc0*/  ENDCOLLECTIVE ;  /* 0x000000000000791b */ /* 0x003fe20003800000 */
.L_x_5532:
[----:B------:R-:W-:Y:S01]  /*1cdd0*/  IMAD.MOV.U32 R0, RZ, RZ, R14 ;  /* 0x000000ffff007224 */ /* 0x000fe200078e000e */
[----:B------:R-:W-:Y:S06]  /*1cde0*/  BRA `(.L_x_5533) ;  /* 0xffffff9800fc7947 */ /* 0x000fec000383ffff */
.L_x_5398:
[----:B0-----:R0:W2:Y:S02]  /*1cdf0*/  SYNCS.PHASECHK.TRANS64.TRYWAIT P0, [R18+URZ+0x38820], R0 ;  /* 0x03882000120075a7 */ /* 0x0010a4000800017f */
[----:B--2---:R-:W-:Y:S05]  /*1ce00*/  @!P0 NANOSLEEP.SYNCS 0x989680 ;  /* 0x009896800000895d */ /* 0x004fea0003900000 */
[----:B------:R-:W2:Y:S02]  /*1ce10*/  @!P0 SYNCS.PHASECHK.TRANS64 P0, [R18+URZ+0x38820], R0 ;  /* 0x03882000120085a7 */ /* 0x000ea4000800007f */
[----:B--2---:R-:W-:Y:S05]  /*1ce20*/  @!P0 BRA `(.L_x_5398) ;  /* 0xfffffffc00f08947 */ /* 0x004fea000383ffff */
[----:B------:R-:W-:Y:S05]  /*1ce30*/  BRA `(.L_x_5534) ;  /* 0xffffff9c00b47947 */ /* 0x000fea000383ffff */
.L_x_5402:
[----:B0-----:R0:W1:Y:S02]  /*1ce40*/  SYNCS.PHASECHK.TRANS64.TRYWAIT P0, [R0+URZ+0x38860], R2 ;  /* 0x03886002000075a7 */ /* 0x001064000800017f */
[----:B-1----:R-:W-:Y:S05]  /*1ce50*/  @!P0 NANOSLEEP.SYNCS 0x989680 ;  /* 0x009896800000895d */ /* 0x002fea0003900000 */
[----:B------:R-:W1:Y:S02]  /*1ce60*/  @!P0 SYNCS.PHASECHK.TRANS64 P0, [R0+URZ+0x38860], R2 ;  /* 0x03886002000085a7 */ /* 0x000e64000800007f */
[----:B-1----:R-:W-:Y:S05]  /*1ce70*/  @!P0 BRA `(.L_x_5402) ;  /* 0xfffffffc00f08947 */ /* 0x002fea000383ffff */
[----:B------:R-:W-:Y:S05]  /*1ce80*/  BRA `(.L_x_5535) ;  /* 0xffffff9c00d87947 */ /* 0x000fea000383ffff */
.L_x_5421:
[----:B--2---:R2:W3:Y:S02]  /*1ce90*/  SYNCS.PHASECHK.TRANS64.TRYWAIT P0, [R3+URZ+0x38840], R2 ;  /* 0x03884002030075a7 */ /* 0x0044e4000800017f */
[----:B---3--:R-:W-:Y:S05]  /*1cea0*/  @!P0 NANOSLEEP.SYNCS 0x989680 ;  /* 0x009896800000895d */ /* 0x008fea0003900000 */
[----:B------:R-:W3:Y:S02]  /*1ceb0*/  @!P0 SYNCS.PHASECHK.TRANS64 P0, [R3+URZ+0x38840], R2 ;  /* 0x03884002030085a7 */ /* 0x000ee4000800007f */
[----:B---3--:R-:W-:Y:S05]  /*1cec0*/  @!P0 BRA `(.L_x_5421) ;  /* 0xfffffffc00f08947 */ /* 0x008fea000383ffff */
[----:B------:R-:W-:Y:S05]  /*1ced0*/  BRA `(.L_x_5536) ;  /* 0xffffffa800f07947 */ /* 0x000fea000383ffff */
.L_x_5426:
[----:B0-----:R0:W1:Y:S02]  /*1cee0*/  SYNCS.PHASECHK.TRANS64.TRYWAIT P0, [R3+URZ+0x38860], R2 ;  /* 0x03886002030075a7 */ /* 0x001064000800017f */
[----:B-1----:R-:W-:Y:S05]  /*1cef0*/  @!P0 NANOSLEEP.SYNCS 0x989680 ;  /* 0x009896800000895d */ /* 0x002fea0003900000 */
[----:B------:R-:W1:Y:S02]  /*1cf00*/  @!P0 SYNCS.PHASECHK.TRANS64 P0, [R3+URZ+0x38860], R2 ;  /* 0x03886002030085a7 */ /* 0x000e64000800007f */
[----:B-1----:R-:W-:Y:S05]  /*1cf10*/  @!P0 BRA `(.L_x_5426) ;  /* 0xfffffffc00f08947 */ /* 0x002fea000383ffff */
[----:B------:R-:W-:Y:S05]  /*1cf20*/  BRA `(.L_x_5537) ;  /* 0xffffffac00707947 */ /* 0x000fea000383ffff */
.L_x_5441:
[----:B-1----:R1:W2:Y:S02]  /*1cf30*/  SYNCS.PHASECHK.TRANS64.TRYWAIT P0, [R4+URZ+0x38840], R2 ;  /* 0x03884002040075a7 */ /* 0x0022a4000800017f */
[----:B--2---:R-:W-:Y:S05]  /*1cf40*/  @!P0 NANOSLEEP.SYNCS 0x989680 ;  /* 0x009896800000895d */ /* 0x004fea0003900000 */
[----:B------:R-:W2:Y:S02]  /*1cf50*/  @!P0 SYNCS.PHASECHK.TRANS64 P0, [R4+URZ+0x38840], R2 ;  /* 0x03884002040085a7 */ /* 0x000ea4000800007f */
[----:B--2---:R-:W-:Y:S05]  /*1cf60*/  @!P0 BRA `(.L_x_5441) ;  /* 0xfffffffc00f08947 */ /* 0x004fea000383ffff */
[----:B------:R-:W-:Y:S05]  /*1cf70*/  BRA `(.L_x_5538) ;  /* 0xffffffb800507947 */ /* 0x000fea000383ffff */
.L_x_5446:
[----:B0-----:R0:W2:Y:S02]  /*1cf80*/  SYNCS.PHASECHK.TRANS64.TRYWAIT P0, [R4+URZ+0x38860], R2 ;  /* 0x03886002040075a7 */ /* 0x0010a4000800017f */
[----:B--2---:R-:W-:Y:S05]  /*1cf90*/  @!P0 NANOSLEEP.SYNCS 0x989680 ;  /* 0x009896800000895d */ /* 0x004fea0003900000 */
[----:B------:R-:W2:Y:S02]  /*1cfa0*/  @!P0 SYNCS.PHASECHK.TRANS64 P0, [R4+URZ+0x38860], R2 ;  /* 0x03886002040085a7 */ /* 0x000ea4000800007f */
[----:B--2---:R-:W-:Y:S05]  /*1cfb0*/  @!P0 BRA `(.L_x_5446) ;  /* 0xfffffffc00f08947 */ /* 0x004fea000383ffff */
[----:B------:R-:W-:Y:S05]  /*1cfc0*/  BRA `(.L_x_5539) ;  /* 0xffffffb800cc7947 */ /* 0x000fea000383ffff */
.L_x_5461:
[----:B-1----:R1:W2:Y:S02]  /*1cfd0*/  SYNCS.PHASECHK.TRANS64.TRYWAIT P0, [R4+URZ+0x38840], R2 ;  /* 0x03884002040075a7 */ /* 0x0022a4000800017f */
[----:B--2---:R-:W-:Y:S05]  /*1cfe0*/  @!P0 NANOSLEEP.SYNCS 0x989680 ;  /* 0x009896800000895d */ /* 0x004fea0003900000 */
[----:B------:R-:W2:Y:S02]  /*1cff0*/  @!P0 SYNCS.PHASECHK.TRANS64 P0, [R4+URZ+0x38840], R2 ;  /* 0x03884002040085a7 */ /* 0x000ea4000800007f */
[----:B--2---:R-:W-:Y:S05]  /*1d000*/  @!P0 BRA `(.L_x_5461) ;  /* 0xfffffffc00f08947 */ /* 0x004fea000383ffff */
[----:B------:R-:W-:Y:S05]  /*1d010*/  BRA `(.L_x_5540) ;  /* 0xffffffc4008c7947 */ /* 0x000fea000383ffff */
.L_x_5466:
[----:B0-----:R0:W2:Y:S02]  /*1d020*/  SYNCS.PHASECHK.TRANS64.TRYWAIT P0, [R4+URZ+0x38860], R2 ;  /* 0x03886002040075a7 */ /* 0x0010a4000800017f */
[----:B--2---:R-:W-:Y:S05]  /*1d030*/  @!P0 NANOSLEEP.SYNCS 0x989680 ;  /* 0x009896800000895d */ /* 0x004fea0003900000 */
[----:B------:R-:W2:Y:S02]  /*1d040*/  @!P0 SYNCS.PHASECHK.TRANS64 P0, [R4+URZ+0x38860], R2 ;  /* 0x03886002040085a7 */ /* 0x000ea4000800007f */
[----:B--2---:R-:W-:Y:S05]  /*1d050*/  @!P0 BRA `(.L_x_5466) ;  /* 0xfffffffc00f08947 */ /* 0x004fea000383ffff */
[----:B------:R-:W-:Y:S05]  /*1d060*/  BRA `(.L_x_5541) ;  /* 0xffffffc8000c7947 */ /* 0x000fea000383ffff */
.L_x_5482:
[----:B-1----:R-:W4:Y:S01]  /*1d070*/  LDL R3, [R1] ;  /* 0x0000000001037983 */ /* 0x002f220000100800 */
        /* <DEDUP_REMOVED lines=8> */
.L_x_5543:
[----:B------:R-:W-:Y:S05]  /*1d100*/  BSYNC B0 ;  /* 0x0000000000007941 */ /* 0x000fea0003800000 */
.L_x_5542:
        /* <DEDUP_REMOVED lines=9> */
.L_x_5544:
        /* <DEDUP_REMOVED lines=25> */
.L_x_5545:
        /* <DEDUP_REMOVED lines=8> */
.L_x_5546:
        /* <DEDUP_REMOVED lines=8> */
.L_x_5547:
        /* <DEDUP_REMOVED lines=8> */
.L_x_5548:
        /* <DEDUP_REMOVED lines=8> */
.L_x_5549:
        /* <DEDUP_REMOVED lines=9> */
.L_x_5550:
[----:B------:R-:W-:Y:S01]  /*1d5c0*/  IMAD.MOV.U32 R10, RZ, RZ, R14 ;  /* 0x000000ffff0a7224 */ /* 0x000fe200078e000e */
[----:B------:R-:W-:Y:S06]  /*1d5d0*/  BRA `(.L_x_5551) ;  /* 0xffffffd0004c7947 */ /* 0x000fec000383ffff */
.L_x_5485:
        /* <DEDUP_REMOVED lines=8> */
.L_x_5553:
[----:B------:R-:W-:Y:S05]  /*1d660*/  BSYNC B0 ;  /* 0x0000000000007941 */ /* 0x000fea0003800000 */
.L_x_5552:
        /* <DEDUP_REMOVED lines=10> */
.L_x_5554:
        /* <DEDUP_REMOVED lines=8> */
.L_x_5555:
        /* <DEDUP_REMOVED lines=8> */
.L_x_5556:
        /* <DEDUP_REMOVED lines=8> */
.L_x_5557:
        /* <DEDUP_REMOVED lines=9> */
.L_x_5558:
[----:B------:R-:W-:Y:S01]  /*1d920*/  IMAD.MOV.U32 R10, RZ, RZ, R14 ;  /* 0x000000ffff0a7224 */ /* 0x000fe200078e000e */
[----:B------:R-:W-:Y:S06]  /*1d930*/  BRA `(.L_x_5559) ;  /* 0xffffffd000207947 */ /* 0x000fec000383ffff */
.L_x_5487:
[----:B------:R-:W-:Y:S01]  /*1d940*/  BSSY B0, `(.L_x_5560) ;  /* 0x0000006000007945 */ /* 0x000fe20003800000 */
[----:B------:R-:W-:Y:S01]  /*1d950*/  PLOP3.LUT P6, PT, P6, PT, PT, 0x8, 0x0 ;  /* 0x000000000000781c */ /* 0x000fe200037ce170 */
[----:B------:R-:W-:-:S12]  /*1d960*/  IMAD.MOV.U32 R15, RZ, RZ, -0x1 ;  /* 0xffffffffff0f7424 */ /* 0x000fd800078e00ff */
[----:B0-----:R-:W-:Y:S05]  /*1d970*/  WARPSYNC.COLLECTIVE R15, `(.L_x_5561) ;  /* 0x000000000f087348 */ /* 0x001fea0003c00000 */
[----:B------:R-:W-:Y:S01]  /*1d980*/  VOTE.ANY R14, PT, P6 ;  /* 0x00000000000e7806 */ /* 0x000fe200030e0100 */
[----:B0-----:R-:W-:Y:S06]  /*1d990*/  ENDCOLLECTIVE ;  /* 0x000000000000791b */ /* 0x001fec0003800000 */
.L_x_5561:
[----:B------:R-:W-:Y:S05]  /*1d9a0*/  BSYNC B0 ;  /* 0x0000000000007941 */ /* 0x000fea0003800000 */
.L_x_5560:
        /* <DEDUP_REMOVED lines=10> */
.L_x_5562:
[----:B------:R-:W-:Y:S02]  /*1da50*/  IMAD.MOV.U32 R13, RZ, RZ, R7 ;  /* 0x000000ffff0d7224 */ /* 0x000fe400078e0007 */
[----:B------:R-:W-:-:S07]  /*1da60*/  IMAD.MOV.U32 R4, RZ, RZ, R14 ;  /* 0x000000ffff047224 */ /* 0x000fce00078e000e */
[----:B------:R-:W-:Y:S05]  /*1da70*/  WARPSYNC.COLLECTIVE R15, `(.L_x_5563) ;  /* 0x000000000f087348 */ /* 0x000fea0003c00000 */
[----:B------:R0:W1:Y:S02]  /*1da80*/  SHFL.IDX P6, R14, R13, R12, R11 ;  /* 0x0000000c0d0e7389 */ /* 0x00006400000c000b */
[----:B01----:R-:W-:Y:S01]  /*1da90*/  ENDCOLLECTIVE ;  /* 0x000000000000791b */ /* 0x003fe20003800000 */
.L_x_5563:
[----:B------:R-:W-:Y:S02]  /*1daa0*/  IMAD.MOV.U32 R7, RZ, RZ, R14 ;  /* 0x000000ffff077224 */ /* 0x000fe400078e000e */
[----:B------:R-:W-:-:S05]  /*1dab0*/  IMAD.IADD R5, R9, 0x1, R16 ;  /* 0x0000000109057824 */ /* 0x000fca00078e0210 */
[----:B------:R0:W-:Y:S01]  /*1dac0*/  STL [R1+0xc], R5 ;  /* 0x00000c0501007387 */ /* 0x0001e20000100800 */
[----:B------:R-:W-:Y:S05]  /*1dad0*/  BRA `(.L_x_5564) ;  /* 0xffffffd000007947 */ /* 0x000fea000383ffff */
.L_x_5489:
        /* <DEDUP_REMOVED lines=8> */
.L_x_5566:
[----:B------:R-:W-:Y:S05]  /*1db60*/  BSYNC B0 ;  /* 0x0000000000007941 */ /* 0x000fea0003800000 */
.L_x_5565:
[----:B------:R-:W-:Y:S01]  /*1db70*/  IMAD.MOV.U32 R2, RZ, RZ, R14 ;  /* 0x000000ffff027224 */ /* 0x000fe200078e000e */
[----:B------:R-:W-:Y:S06]  /*1db80*/  BRA `(.L_x_5567) ;  /* 0xffffffcc00ec7947 */ /* 0x000fec000383ffff */
.L_x_5495:
[----:B0-----:R0:W1:Y:S02]  /*1db90*/  SYNCS.PHASECHK.TRANS64.TRYWAIT P0, [R0+URZ+0x38820], R3 ;  /* 0x03882003000075a7 */ /* 0x001064000800017f */
[----:B-1----:R-:W-:Y:S05]  /*1dba0*/  @!P0 NANOSLEEP.SYNCS 0x989680 ;  /* 0x009896800000895d */ /* 0x002fea0003900000 */
[----:B------:R-:W1:Y:S02]  /*1dbb0*/  @!P0 SYNCS.PHASECHK.TRANS64 P0, [R0+URZ+0x38820], R3 ;  /* 0x03882003000085a7 */ /* 0x000e64000800007f */
[----:B-1----:R-:W-:Y:S05]  /*1dbc0*/  @!P0 BRA `(.L_x_5495) ;  /* 0xfffffffc00f08947 */ /* 0x002fea000383ffff */
[----:B------:R-:W-:Y:S05]  /*1dbd0*/  BRA `(.L_x_5568) ;  /* 0xffffffd8008c7947 */ /* 0x000fea000383ffff */
.L_x_5496:
        /* <DEDUP_REMOVED lines=11> */
.L_x_5570:
[----:B------:R-:W-:Y:S05]  /*1dc90*/  BSYNC B0 ;  /* 0x0000000000007941 */ /* 0x000fea0003800000 */
.L_x_5569:
[----:B------:R-:W-:Y:S05]  /*1dca0*/  BRA `(.L_x_5571) ;  /* 0xffffffd800747947 */ /* 0x000fea000383ffff */
.L_x_5499:
[----:B------:R-:W-:Y:S01]  /*1dcb0*/  BSSY B1, `(.L_x_5572) ;  /* 0x0000006000017945 */ /* 0x000fe20003800000 */
[----:B------:R-:W-:-:S07]  /*1dcc0*/  IMAD.MOV.U32 R15, RZ, RZ, -0x1 ;  /* 0xffffffffff0f7424 */ /* 0x000fce00078e00ff */
[----:B01----:R-:W-:Y:S05]  /*1dcd0*/  WARPSYNC.COLLECTIVE R15, `(.L_x_5573) ;  /* 0x000000000f0c7348 */ /* 0x003fea0003c00000 */
[----:B------:R-:W-:Y:S02]  /*1dce0*/  ELECT P6, UR62, PT ;  /* 0x00000000003e782f */ /* 0x000fe400038c0000 */
[----:B------:R-:W-:Y:S01]  /*1dcf0*/  MOV R14, UR62 ;  /* 0x0000003e000e7c02 */ /* 0x000fe20008000f00 */
[----:B01----:R-:W-:Y:S10]  /*1dd00*/  ENDCOLLECTIVE ;  /* 0x000000000000791b */ /* 0x003ff40003800000 */
.L_x_5573:
[----:B------:R-:W-:Y:S05]  /*1dd10*/  BSYNC B1 ;  /* 0x0000000000017941 */ /* 0x000fea0003800000 */
.L_x_5572:
[----:B------:R-:W-:Y:S05]  /*1dd20*/  BRA `(.L_x_5574) ;  /* 0xffffffd8006c7947 */ /* 0x000fea000383ffff */
.L_x_5501:
[----:B0-----:R0:W1:Y:S02]  /*1dd30*/  SYNCS.PHASECHK.TRANS64.TRYWAIT P0, [R6+URZ], R5 ;  /* 0x00000005060075a7 */ /* 0x001064000800017f */
[----:B-1----:R-:W-:Y:S05]  /*1dd40*/  @!P0 NANOSLEEP.SYNCS 0x989680 ;  /* 0x009896800000895d */ /* 0x002fea0003900000 */
[----:B------:R-:W1:Y:S02]  /*1dd50*/  @!P0 SYNCS.PHASECHK.TRANS64 P0, [R6+URZ], R5 ;  /* 0x00000005060085a7 */ /* 0x000e64000800007f */
[----:B-1----:R-:W-:Y:S05]  /*1dd60*/  @!P0 BRA `(.L_x_5501) ;  /* 0xfffffffc00f08947 */ /* 0x002fea000383ffff */
[----:B------:R-:W-:Y:S05]  /*1dd70*/  BRA `(.L_x_5575) ;  /* 0xffffffd800a87947 */ /* 0x000fea000383ffff */
.L_x_5502:
[----:B-1----:R1:W2:Y:S02]  /*1dd80*/  SYNCS.PHASECHK.TRANS64.TRYWAIT P0, [R7+URZ], R2 ;  /* 0x00000002070075a7 */ /* 0x0022a4000800017f */
[----:B--2---:R-:W-:Y:S05]  /*1dd90*/  @!P0 NANOSLEEP.SYNCS 0x989680 ;  /* 0x009896800000895d */ /* 0x004fea0003900000 */
[----:B------:R-:W2:Y:S02]  /*1dda0*/  @!P0 SYNCS.PHASECHK.TRANS64 P0, [R7+URZ], R2 ;  /* 0x00000002070085a7 */ /* 0x000ea4000800007f */
[----:B--2---:R-:W-:Y:S05]  /*1ddb0*/  @!P0 BRA `(.L_x_5502) ;  /* 0xfffffffc00f08947 */ /* 0x004fea000383ffff */
[----:B------:R-:W-:Y:S05]  /*1ddc0*/  BRA `(.L_x_5576) ;  /* 0xffffffd8009c7947 */ /* 0x000fea000383ffff */
.L_x_5504:
[----:B--2---:R2:W3:Y:S02]  /*1ddd0*/  SYNCS.PHASECHK.TRANS64.TRYWAIT P0, [R4+URZ], R5 ;  /* 0x00000005040075a7 */ /* 0x0044e4000800017f */
[----:B---3--:R-:W-:Y:S05]  /*1dde0*/  @!P0 NANOSLEEP.SYNCS 0x989680 ;  /* 0x009896800000895d */ /* 0x008fea0003900000 */
[----:B------:R-:W3:Y:S02]  /*1ddf0*/  @!P0 SYNCS.PHASECHK.TRANS64 P0, [R4+URZ], R5 ;  /* 0x00000005040085a7 */ /* 0x000ee4000800007f */
[----:B---3--:R-:W-:Y:S05]  /*1de00*/  @!P0 BRA `(.L_x_5504) ;  /* 0xfffffffc00f08947 */ /* 0x008fea000383ffff */
[----:B------:R-:W-:Y:S05]  /*1de10*/  BRA `(.L_x_5577) ;  /* 0xffffffd800a47947 */ /* 0x000fea000383ffff */
.L_x_5578:
        /* <DEDUP_REMOVED lines=14> */
.L_x_6057:


//--------------------- .text._ZN7cutlass13device_kernelIN5flash11enable_sm90INS1_16FlashAttnFwdSm90INS1_25CollectiveMainloopFwdSm90ILi2EN4cute5tupleIJNS5_1CILi1EEES8_S8_EEENS6_IJNS7_ILi64EEESA_SA_EEELi512ENS_10bfloat16_tEfNS_4arch4Sm90ELb1ELb0ELb1ELb1ELb0ELb1ELb1ELb0ELb0ELb1ELb1ELb0EEENS1_21CollectiveEpilogueFwdINS6_IJSA_NS7_ILi512EEESA_EEES9_SC_SE_Li256ELb1ELb1ELb1ELb0EEENS1_36VarlenDynamicPersistentTileSchedulerILi64ELi64ELi256ELi128ELb1ELb1ELb1ELb1ELb1ELb1EEEEEEEEEvNT_6ParamsE --------------------------
	.section	.text._ZN7cutlass13device_kernelIN5flash11enable_sm90INS1_16FlashAttnFwdSm90INS1_25CollectiveMainloopFwdSm90ILi2EN4cute5tupleIJNS5_1CILi1EEES8_S8_EEENS6_IJNS7_ILi64EEESA_SA_EEELi512ENS_10bfloat16_tEfNS_4arch4Sm90ELb1ELb0ELb1ELb1ELb0ELb1ELb1ELb0ELb0ELb1ELb1ELb0EEENS1_21CollectiveEpilogueFwdINS6_IJSA_NS7_ILi512EEESA_EEES9_SC_SE_Li256ELb1ELb1ELb1ELb0EEENS1_36VarlenDynamicPersistentTileSchedulerILi64ELi64ELi256ELi128ELb1ELb1ELb1ELb1ELb1ELb1EEEEEEEEEvNT_6ParamsE,"ax",@progbits
	.align	128
.text._ZN7cutlass13device_kernelIN5flash11enable_sm90INS1_16FlashAttnFwdSm90INS1_25CollectiveMainloopFwdSm90ILi2EN4cute5tupleIJNS5_1CILi1EEES8_S8_EEENS6_IJNS7_ILi64EEESA_SA_EEELi512ENS_10bfloat16_tEfNS_4arch4Sm90ELb1ELb0ELb1ELb1ELb0ELb1ELb1ELb0ELb0ELb1ELb1ELb0EEENS1_21CollectiveEpilogueFwdINS6_IJSA_NS7_ILi512EEESA_EEES9_SC_SE_Li256ELb1ELb1ELb1ELb0EEENS1_36VarlenDynamicPersistentTileSchedulerILi64ELi64ELi256ELi128ELb1ELb1ELb1ELb1ELb1ELb1EEEEEEEEEvNT_6ParamsE:
        .type           _ZN7cutlass13device_kernelIN5flash11enable_sm90INS1_16FlashAttnFwdSm90INS1_25CollectiveMainloopFwdSm90ILi2EN4cute5tupleIJNS5_1CILi1EEES8_S8_EEENS6_IJNS7_ILi64EEESA_SA_EEELi512ENS_10bfloat16_tEfNS_4arch4Sm90ELb1ELb0ELb1ELb1ELb0ELb1ELb1ELb0ELb0ELb1ELb1ELb0EEENS1_21CollectiveEpilogueFwdINS6_IJSA_NS7_ILi512EEESA_EEES9_SC_SE_Li256ELb1ELb1ELb1ELb0EEENS1_36VarlenDynamicPersistentTileSchedulerILi64ELi64ELi256ELi128ELb1ELb1ELb1ELb1ELb1ELb1EEEEEEEEEvNT_6ParamsE,@function
        .size           _ZN7cutlass13device_kernelIN5flash11enable_sm90INS1_16FlashAttnFwdSm90INS1_25CollectiveMainloopFwdSm90ILi2EN4cute5tupleIJNS5_1CILi1EEES8_S8_EEENS6_IJNS7_ILi64EEESA_SA_EEELi512ENS_10bfloat16_tEfNS_4arch4Sm90ELb1ELb0ELb1ELb1ELb0ELb1ELb1ELb0ELb0ELb1ELb1ELb0EEENS1_21CollectiveEpilogueFwdINS6_IJSA_NS7_ILi512EEESA_EEES9_SC_SE_Li256ELb1ELb1ELb1ELb0EEENS1_36VarlenDynamicPersistentTileSchedulerILi64ELi64ELi256ELi128ELb1ELb1ELb1ELb1ELb1ELb1EEEEEEEEEvNT_6ParamsE,(.L_x_6058 - _ZN7cutlass13device_kernelIN5flash11enable_sm90INS1_16FlashAttnFwdSm90INS1_25CollectiveMainloopFwdSm90ILi2EN4cute5tupleIJNS5_1CILi1EEES8_S8_EEENS6_IJNS7_ILi64EEESA_SA_EEELi512ENS_10bfloat16_tEfNS_4arch4Sm90ELb1ELb0ELb1ELb1ELb0ELb1ELb1ELb0ELb0ELb1ELb1ELb0EEENS1_21CollectiveEpilogueFwdINS6_IJSA_NS7_ILi512EEESA_EEES9_SC_SE_Li256ELb1ELb1ELb1ELb0EEENS1_36VarlenDynamicPersistentTileSchedulerILi64ELi64ELi256ELi128ELb1ELb1ELb1ELb1ELb1ELb1EEEEEEEEEvNT_6ParamsE)
        .other          _ZN7cutlass13device_kernelIN5flash11enable_sm90INS1_16FlashAttnFwdSm90INS1_25CollectiveMainloopFwdSm90ILi2EN4cute5tupleIJNS5_1CILi1EEES8_S8_EEENS6_IJNS7_ILi64EEESA_SA_EEELi512ENS_10bfloat16_tEfNS_4arch4Sm90ELb1ELb0ELb1ELb1ELb0ELb1ELb1ELb0ELb0ELb1ELb1ELb0EEENS1_21CollectiveEpilogueFwdINS6_IJSA_NS7_ILi512EEESA_EEES9_SC_SE_Li256ELb1ELb1ELb1ELb0EEENS1_36VarlenDynamicPersistentTileSchedulerILi64ELi64ELi256ELi128ELb1ELb1ELb1ELb1ELb1ELb1EEEEEEEEEvNT_6ParamsE,@"STO_CUDA_ENTRY STV_DEFAULT"
_ZN7cutlass13device_kernelIN5flash11enable_sm90INS1_16FlashAttnFwdSm90INS1_25CollectiveMainloopFwdSm90ILi2EN4cute5tupleIJNS5_1CILi1EEES8_S8_EEENS6_IJNS7_ILi64EEESA_SA_EEELi512ENS_10bfloat16_tEfNS_4arch4Sm90ELb1ELb0ELb1ELb1ELb0ELb1ELb1ELb0ELb0ELb1ELb1ELb0EEENS1_21CollectiveEpilogueFwdINS6_IJSA_NS7_ILi512EEESA_EEES9_SC_SE_Li256ELb1ELb1ELb1ELb0EEENS1_36VarlenDynamicPersistentTileSchedulerILi64ELi64ELi256ELi128ELb1ELb1ELb1ELb1ELb1ELb1EEEEEEEEEvNT_6ParamsE:
        /* <DEDUP_REMOVED lines=24> */
.L_x_5580:
[----:B------:R-:W-:Y:S05]  /*0180*/  BSYNC B0 ;  /* 0x0000000000007941 */ /* 0x000fea0003800000 */
.L_x_5579:
        /* <DEDUP_REMOVED lines=39> */
.L_x_5581:
        /* <DEDUP_REMOVED lines=22> */
.L_x_5582:
        /* <DEDUP_REMOVED lines=18> */
.L_x_5583:
        /* <DEDUP_REMOVED lines=22> */
.L_x_5584:
        /* <DEDUP_REMOVED lines=22> */
.L_x_5585:
[----:B------:R-:W-:Y:S01]  /*0940*/  PLOP3.LUT P0, PT, PT, PT, UP0, 0x80, 0x0 ;  /* 0x000000000000781c */ /* 0x000fe20003f0f008 */
[----:B------:R-:W-:Y:S01]  /*0950*/  UMOV UR36, 0x1 ;  /* 0x0000000100247882 */ /* 0x000fe20000000000 */
[----:B------:R-:W-:Y:S01]  /*0960*/  NOP ;  /* 0x0000000000007918 */ /* 0x000fe20000000000 */
[----:B------:R-:W-:Y:S01]  /*0970*/  USEL UR36, UR36, 0x2, !UP0 ;  /* 0x0000000224247887 */ /* 0x000fe2000c000000 */
[----:B------:R-:W-:Y:S01]  /*0980*/  BSSY B9, `(.L_x_5586) ;  /* 0x0002432000097945 */ /* 0x000fe20003800000 */
[----:B------:R-:W-:Y:S01]  /*0990*/  ULDC.64 UR42, c[0x0][0x208] ;  /* 0x00008200002a7ab9 */ /* 0x000fe20000000a00 */
[----:B0123--:R-:W-:Y:S07]  /*09a0*/  BAR.SYNC.DEFER_BLOCKING 0x0 ;  /* 0x0000000000007b1d */ /* 0x00ffee0000010000 */
[----:B------:R-:W-:Y:S05]  /*09b0*/  @!P0 BRA `(.L_x_5587) ;  /* 0x0000019400cc8947 */ /* 0x000fea0003800000 */
.L_x_5588:
        /* <DEDUP_REMOVED lines=19> */
[----:B------:R-:W-:Y:S01]  /*0af0*/  VIADD R6, R6, 0xffffff80 ;  /* 0xffffff8006067836 */ /* 0x000fe20000000000 */
[----:B------:R-:W-:Y:S01]  /*0b00*/  ULOP3.LUT UR37, UR36, 0x1, URZ, 0xfc, !UPT ;  /* 0x0000000124257892 */ /* 0x000fe2000f8efc3f */
[----:B------:R-:W-:Y:S02]  /*0b10*/  IMAD.MOV.U32 R210, RZ, RZ, 0x40 ;  /* 0x00000040ffd27424 */ /* 0x000fe400078e00ff */
        /* <DEDUP_REMOVED lines=19> */
[C---:B------:R-:W-:Y:S01]  /*0c50*/  IMAD.IADD R9, R6.reuse, 0x1, -R9 ;  /* 0x0000000106097824 */ /* 0x040fe200078e0a09 */
        /* <DEDUP_REMOVED lines=55> */
[----:B0-----:R-:W-:Y:S02]  /*0fd0*/  LOP3.LUT R8, R9, 0xfffffe00, RZ, 0xc0, !PT ;  /* 0xfffffe0009087812 */ /* 0x001fe400078ec0ff */
[----:B------:R-:W-:Y:S01]  /*0fe0*/  SHF.R.S32.HI R4, RZ, 0x1f, R13 ;  /* 0x0000001fff047819 */ /* 0x000fe2000001140d */
[----:B------:R-:W-:Y:S01]  /*0ff0*/  IMAD.IADD R0, R20, 0x1, -R0 ;  /* 0x0000000114007824 */ /* 0x000fe200078e0a00 */
[----:B------:R-:W-:Y:S01]  /*1000*/  LOP3.LUT R25, R8, R7, R18, 0xf6, !PT ;  /* 0x0000000708197212 */ /* 0x000fe200078ef612 */
[----:B------:R-:W-:Y:S01]  /*1010*/  IMAD R195, R3, 0x2, R2 ;  /* 0x0000000203c37824 */ /* 0x000fe200078e0202 */
[----:B------:R-:W-:Y:S01]  /*1020*/  LEA.HI R8, R184, R184, RZ, 0x1 ;  /* 0x000000b8b8087211 */ /* 0x000fe200078f08ff */
[----:B------:R-:W-:Y:S01]  /*1030*/  IMAD.MOV.U32 R7, RZ, RZ, R23 ;  /* 0x000000ffff077224 */ /* 0x000fe200078e0017 */
[----:B------:R-:W-:Y:S01]  /*1040*/  LEA.HI R4, R4, R19, RZ, 0x3 ;  /* 0x0000001304047211 */ /* 0x000fe200078f18ff */
[C---:B------:R-:W-:Y:S01]  /*1050*/  VIADD R212, R195.reuse, 0x36400 ;  /* 0x00036400c3d47836 */ /* 0x040fe20000000000 */
[----:B------:R-:W-:Y:S01]  /*1060*/  LOP3.LUT R9, R8, 0x1ffffffe, RZ, 0xc0, !PT ;  /* 0x1ffffffe08097812 */ /* 0x000fe200078ec0ff */
[----:B------:R-:W-:Y:S01]  /*1070*/  IMAD.SHL.U32 R8, R0, 0x100, RZ ;  /* 0x0000010000087824 */ /* 0x000fe200078e00ff */
[----:B------:R-:W-:Y:S01]  /*1080*/  LOP3.LUT R4, R4, 0xfffffff8, RZ, 0xc0, !PT ;  /* 0xfffffff804047812 */ /* 0x000fe200078ec0ff */
[----:B------:R-:W-:Y:S01]  /*1090*/  VIADD R203, R195, 0x36420 ;  /* 0x00036420c3cb7836 */ /* 0x000fe20000000000 */
[----:B------:R-:W-:Y:S01]  /*10a0*/  SHF.R.S32.HI R6, RZ, 0x5, R6 ;  /* 0x00000005ff067819 */ /* 0x000fe20000011406 */
[----:B------:R-:W-:Y:S01]  /*10b0*/  IMAD.IADD R192, R215, 0x1, R8 ;  /* 0x00000001d7c07824 */ /* 0x000fe200078e0208 */
[----:B------:R-:W-:Y:S01]  /*10c0*/  R2P PR, R12, 0x6 ;  /* 0x000000060c007804 */ /* 0x000fe20000000000 */
[----:B------:R-:W-:Y:S01]  /*10d0*/  IMAD.IADD R189, R19, 0x1, -R4 ;  /* 0x0000000113bd7824 */ /* 0x000fe200078e0a04 */
[----:B------:R-:W-:Y:S01]  /*10e0*/  SHF.R.S32.HI R4, RZ, 0x1f, R225 ;  /* 0x0000001fff047819 */ /* 0x000fe200000114e1 */
[----:B------:R-:W-:Y:S01]  /*10f0*/  IMAD R188, R6, 0x10, R11 ;  /* 0x0000001006bc7824 */ /* 0x000fe200078e020b */
[----:B------:R-:W-:Y:S01]  /*1100*/  SHF.R.S32.HI R4, RZ, 0x1f, R223 ;  /* 0x0000001fff047819 */ /* 0x000fe200000114df */
[----:B------:R-:W-:Y:S01]  /*1110*/  IMAD.IADD R9, R184, 0x1, -R9 ;  /* 0x00000001b8097824 */ /* 0x000fe200078e0a09 */
        /* <DEDUP_REMOVED lines=8> */
[----:B------:R-:W-:Y:S01]  /*11a0*/  STL [R1+0x78], R8 ;  /* 0x0000780801007387 */ /* 0x000fe20000100800 */
[----:B------:R-:W-:Y:S01]  /*11b0*/  VIADD R28, R192, 0x50 ;  /* 0x00000050c01c7836 */ /* 0x000fe20000000000 */
[----:B------:R-:W-:Y:S01]  /*11c0*/  SEL R210, R210, 0xffffffc0, !P2 ;  /* 0xffffffc0d2d27807 */ /* 0x000fe20005000000 */
[C---:B------:R-:W-:Y:S01]  /*11d0*/  VIADD R25, R192.reuse, 0x68 ;  /* 0x00000068c0197836 */ /* 0x040fe20000000000 */
[----:B------:R0:W-:Y:S01]  /*11e0*/  STL [R1+0x74], R4 ;  /* 0x0000740401007387 */ /* 0x0001e20000100800 */
[----:B------:R-:W-:-:S02]  /*11f0*/  VIADD R0, R192, 0xc8 ;  /* 0x000000c8c0007836 */ /* 0x000fc40000000000 */
        /* <DEDUP_REMOVED lines=54> */
[C---:B------:R-:W-:Y:S01]  /*1560*/  @P1 VIADD R203, R212.reuse, 0xffffffe0 ;  /* 0xffffffe0d4cb1836 */ /* 0x040fe20000000000 */
[----:B------:R-:W-:Y:S01]  /*1570*/  SHF.R.S32.HI R8, RZ, 0x1f, R8 ;  /* 0x0000001fff087819 */ /* 0x000fe20000011408 */
[----:B------:R-:W-:Y:S01]  /*1580*/  IMAD.MOV.U32 R6, RZ, RZ, R22 ;  /* 0x000000ffff067224 */ /* 0x000fe200078e0016 */
[----:B------:R-:W-:Y:S01]  /*1590*/  CS2R R22, SRZ ;  /* 0x0000000000167805 */ /* 0x000fe2000001ff00 */
[----:B------:R-:W-:Y:S01]  /*15a0*/  IMAD.IADD R212, R212, 0x1, R210 ;  /* 0x00000001d4d47824 */ /* 0x000fe200078e02d2 */
[----:B------:R-:W-:Y:S01]  /*15b0*/  SHF.R.S32.HI R4, RZ, 0x1f, R236 ;  /* 0x0000001fff047819 */ /* 0x000fe200000114ec */
[----:B------:R-:W-:Y:S01]  /*15c0*/  IMAD.MOV.U32 R18, RZ, RZ, RZ ;  /* 0x000000ffff127224 */ /* 0x000fe200078e00ff */
[----:B------:R-:W-:Y:S01]  /*15d0*/  SHF.R.S32.HI R3, RZ, 0x1f, R233 ;  /* 0x0000001fff037819 */ /* 0x000fe200000114e9 */
[----:B------:R-:W-:Y:S01]  /*15e0*/  VIADD R191, R184, 0x10 ;  /* 0x00000010b8bf7836 */ /* 0x000fe20000000000 */
[----:B------:R-:W-:Y:S01]  /*15f0*/  SHF.R.S32.HI R0, RZ, 0x1f, R232 ;  /* 0x0000001fff007819 */ /* 0x000fe200000114e8 */
[----:B------:R-:W-:-:S07]  /*1600*/  IMAD.IADD R210, R210, 0x1, R203 ;  /* 0x00000001d2d27824 */ /* 0x000fce00078e02cb */
.L_x_5731:
[----:B01234-:R-:W0:Y:S01]  /*1610*/  LDC.64 R8, c[0x0][0xd88] ;  /* 0x00036200ff087b82 */ /* 0x01fe220000000a00 */
[----:B------:R-:W-:Y:S01]  /*1620*/  ULDC.64 UR4, c[0x0][0xb20] ;  /* 0x0002c80000047ab9 */ /* 0x000fe20000000a00 */
[----:B------:R-:W-:Y:S01]  /*1630*/  ULDC.64 UR8, c[0x0][0xb10] ;  /* 0x0002c40000087ab9 */ /* 0x000fe20000000a00 */
[----:B------:R-:W-:Y:S01]  /*1640*/  ULDC.64 UR6, c[0x0][0xb00] ;  /* 0x0002c00000067ab9 */ /* 0x000fe20000000a00 */
[----:B0-----:R-:W-:-:S05]  /*1650*/  IMAD.WIDE R8, R7, 0x4, R8 ;  /* 0x0000000407087825 */ /* 0x001fca00078e0208 */
[----:B------:R-:W2:Y:S01]  /*1660*/  LDG.E R219, desc[UR42][R8.64] ;  /* 0x0000002a08db7981 */ /* 0x000ea2000c1e1900 */
        /* <DEDUP_REMOVED lines=49> */
.L_x_5590:
[----:B------:R-:W-:Y:S02]  /*1980*/  IMAD.U32 R40, RZ, RZ, UR5 ;  /* 0x00000005ff287e24 */ /* 0x000fe4000f8e00ff */
[----:B------:R-:W-:Y:S01]  /*1990*/  IMAD.U32 R24, RZ, RZ, UR4 ;  /* 0x00000004ff187e24 */ /* 0x000fe2000f8e00ff */
[----:B------:R-:W-:Y:S06]  /*19a0*/  @!P2 BRA `(.L_x_5591) ;  /* 0x000000000010a947 */ /* 0x000fec0003800000 */
[----:B------:R-:W-:-:S04]  /*19b0*/  IADD3 R6, P0, R220, UR8, RZ ;  /* 0x00000008dc067c10 */ /* 0x000fc8000ff1e0ff */
[----:B------:R-:W-:-:S05]  /*19c0*/  IADD3.X R7, R221, UR9, RZ, P0, !PT ;  /* 0x00000009dd077c10 */ /* 0x000fca00087fe4ff */
[----:B------:R0:W5:Y:S01]  /*19d0*/  LDG.E R24, desc[UR42][R6.64] ;  /* 0x0000002a06187981 */ /* 0x000162000c1e1900 */
[----:B------:R-:W-:Y:S05]  /*19e0*/  BRA `(.L_x_5592) ;  /* 0x0000000000107947 */ /* 0x000fea0003800000 */
.L_x_5591:
[----:B------:R-:W-:Y:S05]  /*19f0*/  @!P0 BRA `(.L_x_5592) ;  /* 0x00000000000c8947 */ /* 0x000fea0003800000 */
[----:B------:R-:W2:Y:S04]  /*1a00*/  LDG.E R3, desc[UR42][R8.64] ;  /* 0x0000002a08037981 */ /* 0x000ea8000c1e1900 */
[----:B------:R-:W2:Y:S02]  /*1a10*/  LDG.E R24, desc[UR42][R8.64+0x4] ;  /* 0x0000042a08187981 */ /* 0x000ea4000c1e1900 */
[----:B--2---:R-:W-:-:S07]  /*1a20*/  IMAD.IADD R24, R24, 0x1, -R3 ;  /* 0x0000000118187824 */ /* 0x004fce00078e0a03 */
.L_x_5592:
        /* <DEDUP_REMOVED lines=70> */
.L_x_5594:
[----:B------:R-:W-:Y:S05]  /*1e90*/  BSYNC B0 ;  /* 0x0000000000007941 */ /* 0x000fea0003800000 */
.L_x_5593:
        /* <DEDUP_REMOVED lines=36> */
.L_x_5597:
[----:B------:R-:W-:Y:S05]  /*20e0*/  BSYNC B6 ;  /* 0x0000000000067941 */ /* 0x000fea0003800000 */
.L_x_5596:
        /* <DEDUP_REMOVED lines=20> */
.L_x_5599:
[----:B------:R-:W-:Y:S05]  /*2230*/  BSYNC B6 ;  /* 0x0000000000067941 */ /* 0x000fea0003800000 */
.L_x_5598:
        /* <DEDUP_REMOVED lines=26> */
[----:B------:R-:W-:Y:S01]  /*23e0*/  SHF.R.S32.HI R185, RZ, 0x1f, R184 ;  /* 0x0000001fffb97819 */ /* 0x000fe200000114b8 */
[----:B------:R-:W-:Y:S01]  /*23f0*/  IMAD R29, R217, UR5, R29 ;  /* 0x00000005d91d7c24 */ /* 0x000fe2000f8e021d */
[----:B------:R-:W-:Y:S01]  /*2400*/  ULDC.64 UR4, c[0x0][0x308] ;  /* 0x0000c20000047ab9 */ /* 0x000fe20000000a00 */
[----:B------:R-:W-:Y:S01]  /*2410*/  IMAD.IADD R21, R21, 0x1, R3 ;  /* 0x0000000115157824 */ /* 0x000fe200078e0203 */
[----:B------:R-:W-:Y:S01]  /*2420*/  P2R R74, PR, RZ, 0x4 ;  /* 0x00000004ff4a7803 */ /* 0x000fe20000000000 */
[----:B------:R-:W-:Y:S01]  /*2430*/  IMAD R12, R73, R6, RZ ;  /* 0x00000006490c7224 */ /* 0x000fe200078e02ff */
[----:B------:R-:W-:Y:S01]  /*2440*/  SHF.L.U64.HI R62, R6, 0x6, R7 ;  /* 0x00000006063e7819 */ /* 0x000fe20000010207 */
[----:B------:R-:W-:-:S04]  /*2450*/  IMAD.WIDE.U32 R20, R217, UR4, R20 ;  /* 0x00000004d9147c25 */ /* 0x000fc8000f8e0014 */
[----:B------:R-:W-:Y:S01]  /*2460*/  IMAD R21, R217, UR5, R21 ;  /* 0x00000005d9157c24 */ /* 0x000fe2000f8e0215 */
[----:B------:R-:W-:Y:S01]  /*2470*/  ULDC.64 UR4, c[0x0][0x310] ;  /* 0x0000c40000047ab9 */ /* 0x000fe20000000a00 */
[----:B------:R-:W-:Y:S02]  /*2480*/  IMAD R12, R19, R7, R12 ;  /* 0x00000007130c7224 */ /* 0x000fe400078e020c */
[----:B------:R-:W-:Y:S02]  /*2490*/  IMAD.SHL.U32 R58, R189, 0x40, RZ ;  /* 0x00000040bd3a7824 */ /* 0x000fe400078e00ff */
[----:B--2---:R-:W-:-:S03]  /*24a0*/  IMAD.WIDE.U32 R34, R19, R56, R184 ;  /* 0x0000003813227225 */ /* 0x004fc600078e00b8 */
[----:B------:R-:W-:Y:S01]  /*24b0*/  LOP3.LUT R58, R58, 0x1c0, RZ, 0xc0, !PT ;  /* 0x000001c03a3a7812 */ /* 0x000fe200078ec0ff */
[C---:B------:R-:W-:Y:S01]  /*24c0*/  IMAD.WIDE.U32 R36, R19.reuse, R56, R16 ;  /* 0x0000003813247225 */ /* 0x040fe200078e0010 */
[----:B---3--:R-:W-:Y:S02]  /*24d0*/  SHF.L.U64.HI R60, R4, 0x6, R5 ;  /* 0x00000006043c7819 */ /* 0x008fe40000010205 */
[----:B------:R-:W-:Y:S01]  /*24e0*/  SHF.R.U32.HI R54, RZ, 0x3, R58 ;  /* 0x00000003ff367819 */ /* 0x000fe2000001163a */
[----:B------:R-:W-:Y:S01]  /*24f0*/  IMAD.WIDE.U32 R30, R19, R4, R184 ;  /* 0x00000004131e7225 */ /* 0x000fe200078e00b8 */
[----:B0-----:R-:W-:-:S03]  /*2500*/  SHF.R.U32.HI R26, RZ, 0x7, R26 ;  /* 0x00000007ff1a7819 */ /* 0x001fc6000001161a */
[----:B------:R-:W-:-:S04]  /*2510*/  IMAD.WIDE.U32 R32, R19, R4, R16 ;  /* 0x0000000413207225 */ /* 0x000fc800078e0010 */
[----:B------:R-:W-:Y:S02]  /*2520*/  VIADD R55, R16, 0x20 ;  /* 0x0000002010377836 */ /* 0x000fe40000000000 */
[----:B------:R-:W-:Y:S02]  /*2530*/  IMAD.SHL.U32 R61, R6, 0x40, RZ ;  /* 0x00000040063d7824 */ /* 0x000fe400078e00ff */
[----:B------:R-:W-:Y:S02]  /*2540*/  IMAD.SHL.U32 R59, R4, 0x40, RZ ;  /* 0x00000040043b7824 */ /* 0x000fe400078e00ff */
[----:B------:R-:W-:Y:S02]  /*2550*/  VIADD R53, R26, 0x8 ;  /* 0x000000081a357836 */ /* 0x000fe40000000000 */
[----:B------:R-:W-:Y:S01]  /*2560*/  IMAD.SHL.U32 R52, R15, 0x2, RZ ;  /* 0x000000020f347824 */ /* 0x000fe200078e00ff */
[----:B----4-:R-:W-:-:S04]  /*2570*/  SHF.R.S32.HI R3, RZ, 0x1f, R0 ;  /* 0x0000001fff037819 */ /* 0x010fc80000011400 */
[----:B------:R-:W-:Y:S02]  /*2580*/  SEL R8, R3, RZ, !P0 ;  /* 0x000000ff03087207 */ /* 0x000fe40004000000 */
[----:B------:R-:W-:-:S03]  /*2590*/  SEL R3, R0, RZ, !P0 ;  /* 0x000000ff00037207 */ /* 0x000fc60004000000 */
[C---:B------:R-:W-:Y:S02]  /*25a0*/  IMAD R0, R8.reuse, UR4, RZ ;  /* 0x0000000408007c24 */ /* 0x040fe4000f8e02ff */
[----:B------:R-:W-:Y:S01]  /*25b0*/  IMAD.WIDE.U32 R20, R3, UR4, R20 ;  /* 0x0000000403147c25 */ /* 0x000fe2000f8e0014 */
[----:B------:R-:W-:Y:S02]  /*25c0*/  ULDC UR4, c[0x0][0x2f4] ;  /* 0x0000bd0000047ab9 */ /* 0x000fe40000000800 */
[----:B------:R-:W-:Y:S01]  /*25d0*/  ISETP.GE.AND P1, PT, R55, UR4, PT ;  /* 0x0000000437007c0c */ /* 0x000fe2000bf26270 */
[----:B------:R-:W-:Y:S02]  /*25e0*/  IMAD R65, R3, UR5, R0 ;  /* 0x0000000503417c24 */ /* 0x000fe4000f8e0200 */
[----:B------:R-:W-:Y:S02]  /*25f0*/  IMAD R0, R8, UR6, RZ ;  /* 0x0000000608007c24 */ /* 0x000fe4000f8e02ff */
[----:B------:R-:W-:-:S04]  /*2600*/  IMAD.WIDE.U32 R8, R19, R6, R16 ;  /* 0x0000000613087225 */ /* 0x000fc800078e0010 */
[----:B------:R-:W-:Y:S01]  /*2610*/  IMAD.WIDE.U32 R28, R3, UR6, R28 ;  /* 0x00000006031c7c25 */ /* 0x000fe2000f8e001c */
[----:B------:R-:W-:-:S03]  /*2620*/  IADD3 R72, P0, R20, R8, RZ ;  /* 0x0000000814487210 */ /* 0x000fc60007f1e0ff */
[----:B------:R-:W-:Y:S01]  /*2630*/  IMAD R13, R3, UR7, R0 ;  /* 0x00000007030d7c24 */ /* 0x000fe2000f8e0200 */
[----:B------:R-:W-:Y:S01]  /*2640*/  SEL R3, R15, RZ, P2 ;  /* 0x000000ff0f037207 */ /* 0x000fe20001000000 */
[----:B------:R-:W-:Y:S01]  /*2650*/  IMAD R0, R73, R4, RZ ;  /* 0x0000000449007224 */ /* 0x000fe200078e02ff */
[----:B------:R-:W-:Y:S01]  /*2660*/  IADD3 R38, P2, R19, R38, RZ ;  /* 0x0000002613267210 */ /* 0x000fe20007f5e0ff */
[----:B------:R-:W-:Y:S02]  /*2670*/  IMAD.IADD R65, R21, 0x1, R65 ;  /* 0x0000000115417824 */ /* 0x000fe400078e0241 */
[----:B------:R-:W-:Y:S02]  /*2680*/  IMAD R11, R19, R5, R0 ;  /* 0x00000005130b7224 */ /* 0x000fe400078e0200 */
[----:B------:R-:W-:Y:S01]  /*2690*/  IMAD R0, R73, R56, RZ ;  /* 0x0000003849007224 */ /* 0x000fe200078e02ff */
[----:B------:R-:W-:Y:S01]  /*26a0*/  IADD3.X R64, R65, R9, R12, P0, !PT ;  /* 0x0000000941407210 */ /* 0x000fe200007fe40c */
[C---:B------:R-:W-:Y:S01]  /*26b0*/  IMAD.IADD R3, R16.reuse, 0x1, R3 ;  /* 0x0000000110037824 */ /* 0x040fe200078e0203 */
[----:B------:R-:W-:Y:S01]  /*26c0*/  ISETP.GE.AND P0, PT, R16, UR4, PT ;  /* 0x0000000410007c0c */ /* 0x000fe2000bf06270 */
[----:B------:R-:W-:-:S02]  /*26d0*/  IMAD R9, R19, R57, R0 ;  /* 0x0000003913097224 */ /* 0x000fc400078e0200 */
[----:B------:R-:W-:Y:S01]  /*26e0*/  IMAD.IADD R31, R31, 0x1, R11 ;  /* 0x000000011f1f7824 */ /* 0x000fe200078e020b */
[----:B------:R-:W-:Y:S01]  /*26f0*/  SHF.R.S32.HI R0, RZ, 0x1f, R3 ;  /* 0x0000001fff007819 */ /* 0x000fe20000011403 */
[----:B------:R-:W-:Y:S02]  /*2700*/  IMAD.IADD R35, R35, 0x1, R9 ;  /* 0x0000000123237824 */ /* 0x000fe400078e0209 */
[----:B------:R-:W-:Y:S01]  /*2710*/  IMAD.IADD R37, R9, 0x1, R37 ;  /* 0x0000000109257824 */ /* 0x000fe200078e0225 */
[----:B------:R-:W-:Y:S01]  /*2720*/  LEA.HI R63, R0, R3, RZ, 0x3 ;  /* 0x00000003003f7211 */ /* 0x000fe200078f18ff */
[----:B------:R-:W-:Y:S01]  /*2730*/  IMAD.IADD R33, R11, 0x1, R33 ;  /* 0x000000010b217824 */ /* 0x000fe200078e0221 */
[----:B------:R-:W-:Y:S01]  /*2740*/  LOP3.LUT R3, R58, 0x18, R16, 0xf8, !PT ;  /* 0x000000183a037812 */ /* 0x000fe200078ef810 */
[C---:B-----5:R-:W-:Y:S01]  /*2750*/  IMAD.WIDE.U32 R30, R152.reuse, R4, R30 ;  /* 0x00000004981e7225 */ /* 0x060fe200078e001e */
[----:B------:R-:W-:Y:S02]  /*2760*/  SHF.R.S32.HI R9, RZ, 0x1f, R152 ;  /* 0x0000001fff097819 */ /* 0x000fe40000011498 */
[----:B------:R-:W-:Y:S01]  /*2770*/  LOP3.LUT R3, R3, R54, RZ, 0x3c, !PT ;  /* 0x0000003603037212 */ /* 0x000fe200078e3cff */
[----:B------:R-:W-:Y:S01]  /*2780*/  IMAD.WIDE.U32 R32, R152, R4, R32 ;  /* 0x0000000498207225 */ /* 0x000fe200078e0020 */
[----:B------:R-:W-:-:S03]  /*2790*/  LOP3.LUT R48, R63, 0xfffffff8, RZ, 0xc0, !PT ;  /* 0xfffffff83f307812 */ /* 0x000fc600078ec0ff */
[----:B------:R-:W-:Y:S01]  /*27a0*/  IMAD R51, R214, 0x200, R3 ;  /* 0x00000200d6337824 */ /* 0x000fe200078e0203 */
[----:B------:R-:W-:Y:S01]  /*27b0*/  LOP3.LUT R3, R58, 0x38, R63, 0xf8, !PT ;  /* 0x000000383a037812 */ /* 0x000fe200078ef83f */
[C---:B------:R-:W-:Y:S01]  /*27c0*/  IMAD R0, R9.reuse, R4, RZ ;  /* 0x0000000409007224 */ /* 0x040fe200078e02ff */
[----:B------:R-:W-:Y:S01]  /*27d0*/  SHF.R.S32.HI R45, RZ, 0x1f, R48 ;  /* 0x0000001fff2d7819 */ /* 0x000fe20000011430 */
[----:B------:R-:W-:Y:S01]  /*27e0*/  IMAD R9, R9, R56, RZ ;  /* 0x0000003809097224 */ /* 0x000fe200078e02ff */
[----:B------:R-:W-:Y:S01]  /*27f0*/  LOP3.LUT R3, R3, R54, RZ, 0x3c, !PT ;  /* 0x0000003603037212 */ /* 0x000fe200078e3cff */
[C---:B------:R-:W-:Y:S02]  /*2800*/  IMAD R49, R152.reuse, R5, R0 ;  /* 0x0000000598317224 */ /* 0x040fe400078e0200 */
[----:B------:R-:W-:Y:S01]  /*2810*/  IMAD R9, R152, R57, R9 ;  /* 0x0000003998097224 */ /* 0x000fe200078e0209 */
[----:B------:R-:W-:Y:S01]  /*2820*/  SHF.L.U64.HI R57, R56, 0x6, R57 ;  /* 0x0000000638397819 */ /* 0x000fe20000010239 */
        /* <DEDUP_REMOVED lines=10> */
.L_x_5629:
        /* <DEDUP_REMOVED lines=58> */
.L_x_5604:
[----:B------:R-:W-:Y:S05]  /*2c70*/  BSYNC B1 ;  /* 0x0000000000017941 */ /* 0x000fea0003800000 */
.L_x_5603:
        /* <DEDUP_REMOVED lines=20> */
.L_x_5605:
[----:B------:R-:W-:Y:S01]  /*2dc0*/  IMAD R75, R23, 0x8, R2 ;  /* 0x00000008174b7824 */ /* 0x000fe200078e0202 */
[----:B------:R-:W-:Y:S01]  /*2dd0*/  SHF.L.U32 R78, R186, 0x1f, RZ ;  /* 0x0000001fba4e7819 */ /* 0x000fe200000006ff */
[----:B------:R-:W-:Y:S03]  /*2de0*/  BSSY B1, `(.L_x_5606) ;  /* 0x0000003000017945 */ /* 0x000fe60003800000 */
[----:B------:R-:W0:Y:S02]  /*2df0*/  SYNCS.PHASECHK.TRANS64.TRYWAIT P5, [R75+URZ+0x38890], R78 ;  /* 0x0388904e4b0075a7 */ /* 0x000e2400080a017f */
[----:B0-----:R-:W-:Y:S05]  /*2e00*/  @!P5 BRA `(.L_x_5607) ;  /* 0x0000021c00acd947 */ /* 0x001fea0003800000 */
.L_x_5926:
[----:B------:R-:W-:Y:S05]  /*2e10*/  BSYNC B1 ;  /* 0x0000000000017941 */ /* 0x000fea0003800000 */
.L_x_5606:
        /* <DEDUP_REMOVED lines=53> */
.L_x_5612:
[----:B------:R-:W-:Y:S05]  /*3170*/  BSYNC B2 ;  /* 0x0000000000027941 */ /* 0x000fea0003800000 */
.L_x_5611:
[----:B--2---:R1:W-:Y:S02]  /*3180*/  STG.E.128 desc[UR42][R12.64], R4 ;  /* 0x000000040c007986 */ /* 0x0043e4000c101d2a */
.L_x_5610:
[----:B------:R-:W-:Y:S05]  /*3190*/  BSYNC B1 ;  /* 0x0000000000017941 */ /* 0x000fea0003800000 */
.L_x_5609:
        /* <DEDUP_REMOVED lines=56> */
.L_x_5614:
[----:B------:R-:W-:Y:S05]  /*3520*/  BSYNC B1 ;  /* 0x0000000000017941 */ /* 0x000fea0003800000 */
.L_x_5613:
[----:B-1----:R2:W-:Y:S01]  /*3530*/  STG.E.128 desc[UR42][R12.64+0x40], R4 ;  /* 0x000040040c007986 */ /* 0x0025e2000c101d2a */
[----:B------:R-:W-:Y:S05]  /*3540*/  BRA `(.L_x_5608) ;  /* 0x0000000c00487947 */ /* 0x000fea0003800000 */
.L_x_5602:
        /* <DEDUP_REMOVED lines=44> */
.L_x_5615:
[----:B------:R-:W-:Y:S01]  /*3810*/  IMAD R75, R23, 0x8, R2 ;  /* 0x00000008174b7824 */ /* 0x000fe200078e0202 */
[----:B------:R-:W-:Y:S01]  /*3820*/  SHF.L.U32 R78, R186, 0x1f, RZ ;  /* 0x0000001fba4e7819 */ /* 0x000fe200000006ff */
[----:B------:R-:W-:Y:S03]  /*3830*/  BSSY B1, `(.L_x_5616) ;  /* 0x0000003000017945 */ /* 0x000fe60003800000 */
[----:B------:R-:W0:Y:S02]  /*3840*/  SYNCS.PHASECHK.TRANS64.TRYWAIT P5, [R75+URZ+0x38890], R78 ;  /* 0x0388904e4b0075a7 */ /* 0x000e2400080a017f */
[----:B0-----:R-:W-:Y:S05]  /*3850*/  @!P5 BRA `(.L_x_5617) ;  /* 0x00000214002cd947 */ /* 0x001fea0003800000 */
.L_x_5927:
[----:B------:R-:W-:Y:S05]  /*3860*/  BSYNC B1 ;  /* 0x0000000000017941 */ /* 0x000fea0003800000 */
.L_x_5616:
        /* <DEDUP_REMOVED lines=124> */
.L_x_5619:
[----:B------:R-:W-:Y:S05]  /*4030*/  BSYNC B1 ;  /* 0x0000000000017941 */ /* 0x000fea0003800000 */
.L_x_5618:
        /* <DEDUP_REMOVED lines=10> */
.L_x_5601:
[----:B------:R-:W-:-:S06]  /*40e0*/  UISETP.NE.AND UP0, UPT, UR37, 0x3, UPT ;  /* 0x000000032500788c */ /* 0x000fcc000bf05270 */
[----:B------:R-:W-:-:S13]  /*40f0*/  PLOP3.LUT P3, PT, PT, PT, UP0, 0x80, 0x0 ;  /* 0x000000000000781c */ /* 0x000fda0003f6f008 */
[----:B------:R-:W-:Y:S05]  /*4100*/  @!P3 BRA `(.L_x_5620) ;  /* 0x000000000004b947 */ /* 0x000fea0003800000 */
[----:B------:R-:W-:Y:S01]  /*4110*/  BPT.TRAP 0x1 ;  /* 0x000000040000795c */ /* 0x000fe20000300000 */
.L_x_5620:
        /* <DEDUP_REMOVED lines=8> */
.L_x_5928:
[----:B------:R-:W-:Y:S05]  /*41a0*/  BSYNC B1 ;  /* 0x0000000000017941 */ /* 0x000fea0003800000 */
.L_x_5621:
        /* <DEDUP_REMOVED lines=12> */
.L_x_5608:
[----:B------:R-:W-:Y:S05]  /*4270*/  BSYNC B0 ;  /* 0x0000000000007941 */ /* 0x000fea0003800000 */
.L_x_5600:
        /* <DEDUP_REMOVED lines=17> */
.L_x_5624:
[----:B------:R-:W-:Y:S05]  /*4390*/  BSYNC B0 ;  /* 0x0000000000007941 */ /* 0x000fea0003800000 */
.L_x_5623:
[----:B------:R-:W2:Y:S01]  /*43a0*/  SYNCS.PHASECHK.TRANS64.TRYWAIT P5, [R75+URZ+0x388b0], R78 ;  /* 0x0388b04e4b0075a7 */ /* 0x000ea200080a017f */
[----:B------:R-:W-:Y:S01]  /*43b0*/  BSSY B0, `(.L_x_5625) ;  /* 0x0000003000007945 */ /* 0x000fe20003800000 */
[----:B------:R-:W-:-:S03]  /*43c0*/  ISETP.GE.AND P3, PT, R19, R76, PT ;  /* 0x0000004c1300720c */ /* 0x000fc60003f66270 */
[----:B--2---:R-:W-:Y:S10]  /*43d0*/  @!P5 BRA `(.L_x_5626) ;  /* 0x000002080074d947 */ /* 0x004ff40003800000 */
.L_x_5929:
[----:B------:R-:W-:Y:S05]  /*43e0*/  BSYNC B0 ;  /* 0x0000000000007941 */ /* 0x000fea0003800000 */
.L_x_5625:
        /* <DEDUP_REMOVED lines=82> */
.L_x_5628:
[----:B------:R-:W-:Y:S05]  /*4910*/  BSYNC B0 ;  /* 0x0000000000007941 */ /* 0x000fea0003800000 */
.L_x_5627:
        /* <DEDUP_REMOVED lines=17> */
.L_x_5595:
[----:B------:R-:W-:Y:S04]  /*4a30*/  BSSY B0, `(.L_x_5630) ;  /* 0x0000004000007945 */ /* 0x000fe80003800000 */
[----:B------:R-:W-:Y:S05]  /*4a40*/  @P3 BRA `(.L_x_5631) ;  /* 0x0000000000083947 */ /* 0x000fea0003800000 */
[----:B------:R-:W0:Y:S02]  /*4a50*/  FENCE.VIEW.ASYNC.G ;  /* 0x00000000000073c6 */ /* 0x000e240000000100 */
[----:B0-----:R-:W-:Y:S06]  /*4a60*/  BAR.ARV 0xc, 0x180 ;  /* 0x0306000000007b1d */ /* 0x001fec0000002000 */
.L_x_5631:
[----:B------:R-:W-:Y:S05]  /*4a70*/  BSYNC B0 ;  /* 0x0000000000007941 */ /* 0x000fea0003800000 */
.L_x_5630:
        /* <DEDUP_REMOVED lines=49> */
.L_x_5635:
[----:B------:R-:W-:Y:S05]  /*4d90*/  BSYNC B0 ;  /* 0x0000000000007941 */ /* 0x000fea0003800000 */
.L_x_5634:
        /* <DEDUP_REMOVED lines=144> */
.L_x_5639:
        /* <DEDUP_REMOVED lines=185> */
.L_x_5638:
[----:B------:R-:W-:Y:S05]  /*6230*/  BSYNC B0 ;  /* 0x0000000000007941 */ /* 0x000fea0003800000 */
.L_x_5637:
        /* <DEDUP_REMOVED lines=143> */
.L_x_5633:
[----:B------:R-:W0:Y:S01]  /*6b30*/  LDC R0, c[0x0][0x448] ;  /* 0x00011200ff007b82 */ /* 0x000e220000000800 */
[----:B------:R-:W-:Y:S01]  /*6b40*/  VIADD R3, R194, 0x3f ;  /* 0x0000003fc2037836 */ /* 0x000fe20000000000 */
[----:B------:R-:W-:Y:S01]  /*6b50*/  BSSY B0, `(.L_x_5640) ;  /* 0x000002b000007945 */ /* 0x000fe20003800000 */
        /* <DEDUP_REMOVED lines=42> */
.L_x_5641:
[----:B------:R-:W-:Y:S05]  /*6e00*/  BSYNC B0 ;  /* 0x0000000000007941 */ /* 0x000fea0003800000 */
.L_x_5640:
        /* <DEDUP_REMOVED lines=101> */
.L_x_5643:
[----:B------:R-:W-:Y:S05]  /*7460*/  BSYNC B6 ;  /* 0x0000000000067941 */ /* 0x000fea0003800000 */
.L_x_5642:
        /* <DEDUP_REMOVED lines=12> */
.L_x_5647:
[----:B-1----:R1:W2:Y:S02]  /*7530*/  SYNCS.PHASECHK.TRANS64.TRYWAIT P0, [R2+URZ+0x38800], R5 ;  /* 0x03880005020075a7 */ /* 0x0022a4000800017f */
[----:B--2---:R-:W-:Y:S05]  /*7540*/  @!P0 NANOSLEEP.SYNCS 0x989680 ;  /* 0x009896800000895d */ /* 0x004fea0003900000 */
[----:B------:R-:W2:Y:S02]  /*7550*/  @!P0 SYNCS.PHASECHK.TRANS64 P0, [R2+URZ+0x38800], R5 ;  /* 0x03880005020085a7 */ /* 0x000ea4000800007f */
[----:B--2---:R-:W-:Y:S05]  /*7560*/  @!P0 BRA `(.L_x_5647) ;  /* 0xfffffffc00f08947 */ /* 0x004fea000383ffff */
.L_x_5646:
[----:B------:R-:W-:Y:S05]  /*7570*/  BSYNC B0 ;  /* 0x0000000000007941 */ /* 0x000fea0003800000 */
.L_x_5645:
[----:B------:R-:W-:Y:S05]  /*7580*/  BRA `(.L_x_5648) ;  /* 0x0000002c008c7947 */ /* 0x000fea0003800000 */
.L_x_5644:
        /* <DEDUP_REMOVED lines=31> */
.L_x_5650:
[----:B------:R-:W-:Y:S05]  /*7780*/  BSYNC B6 ;  /* 0x0000000000067941 */ /* 0x000fea0003800000 */
.L_x_5649:
        /* <DEDUP_REMOVED lines=45> */
.L_x_5935:
        /* <DEDUP_REMOVED lines=29> */
.L_x_5655:
[----:B------:R-:W-:Y:S05]  /*7c30*/  BSYNC B1 ;  /* 0x0000000000017941 */ /* 0x000fea0003800000 */
.L_x_5654:
[----:B---3-5:R-:W-:Y:S01]  /*7c40*/  IMAD.MOV.U32 R0, RZ, RZ, R26 ;  /* 0x000000ffff007224 */ /* 0x028fe200078e001a */
[----:B------:R-:W-:Y:S01]  /*7c50*/  UMOV UR4, 0xffffffff ;  /* 0xffffffff00047882 */ /* 0x000fe20000000000 */
[----:B-1----:R-:W-:Y:S01]  /*7c60*/  IMAD.MOV.U32 R3, RZ, RZ, R27 ;  /* 0x000000ffff037224 */ /* 0x002fe200078e001b */
[----:B----4-:R-:W-:Y:S01]  /*7c70*/  CS2R R8, SRZ ;  /* 0x0000000000087805 */ /* 0x010fe2000001ff00 */
[----:B--2---:R-:W-:Y:S02]  /*7c80*/  IMAD.MOV.U32 R4, RZ, RZ, R24 ;  /* 0x000000ffff047224 */ /* 0x004fe400078e0018 */
[----:B------:R-:W-:Y:S01]  /*7c90*/  IMAD.MOV.U32 R5, RZ, RZ, R25 ;  /* 0x000000ffff057224 */ /* 0x000fe200078e0019 */
[----:B------:R-:W-:Y:S01]  /*7ca0*/  PRMT R38, R0, 0x5410, R3 ;  /* 0x0000541000267816 */ /* 0x000fe20000000003 */
[----:B------:R-:W-:Y:S02]  /*7cb0*/  IMAD.MOV.U32 R0, RZ, RZ, R28 ;  /* 0x000000ffff007224 */ /* 0x000fe400078e001c */
[----:B------:R-:W-:Y:S01]  /*7cc0*/  IMAD.MOV.U32 R3, RZ, RZ, R29 ;  /* 0x000000ffff037224 */ /* 0x000fe200078e001d */
[----:B------:R-:W-:Y:S01]  /*7cd0*/  PRMT R44, R4, 0x5410, R5 ;  /* 0x00005410042c7816 */ /* 0x000fe20000000005 */
[----:B------:R-:W-:-:S02]  /*7ce0*/  IMAD.MOV.U32 R4, RZ, RZ, R20 ;  /* 0x000000ffff047224 */ /* 0x000fc400078e0014 */
[----:B------:R-:W-:Y:S01]  /*7cf0*/  IMAD.MOV.U32 R5, RZ, RZ, R21 ;  /* 0x000000ffff057224 */ /* 0x000fe200078e0015 */
[----:B------:R-:W-:-:S04]  /*7d00*/  PRMT R41, R3, 0x5410, R0 ;  /* 0x0000541003297816 */ /* 0x000fc80000000000 */
[----:B------:R-:W-:Y:S01]  /*7d10*/  PRMT R46, R5, 0x5410, R4 ;  /* 0x00005410052e7816 */ /* 0x000fe20000000004 */
[----:B------:R-:W-:Y:S06]  /*7d20*/  BRA.DIV UR4, `(.L_x_5656) ;  /* 0x000001d204a87947 */ /* 0x000fec000b800000 */
[----:B------:R1:W2:Y:S04]  /*7d30*/  SHFL.IDX PT, R0, R33, 0x1, 0x1c1f ;  /* 0x003c1f0021007f89 */ /* 0x0002a800000e0000 */
[----:B------:R1:W3:Y:S04]  /*7d40*/  SHFL.IDX PT, R7, R30, 0x1, 0x1c1f ;  /* 0x003c1f001e077f89 */ /* 0x0002e800000e0000 */
[----:B0-----:R-:W0:Y:S04]  /*7d50*/  SHFL.IDX PT, R32, R32, 0x1, 0x1c1f ;  /* 0x003c1f0020207f89 */ /* 0x001e2800000e0000 */
[----:B-1----:R-:W4:Y:S02]  /*7d60*/  SHFL.IDX PT, R31, R31, 0x1, 0x1c1f ;  /* 0x003c1f001f1f7f89 */ /* 0x002f2400000e0000 */
.L_x_5941:
[----:B------:R-:W-:Y:S01]  /*7d70*/  VIADD R34, R34, 0x20 ;  /* 0x0000002022227836 */ /* 0x000fe20000000000 */
[----:B------:R-:W-:Y:S01]  /*7d80*/  LEA.HI R3, R230, R230, RZ, 0x1 ;  /* 0x000000e6e6037211 */ /* 0x000fe200078f08ff */
[----:B------:R-:W-:Y:S01]  /*7d90*/  BSSY B1, `(.L_x_5657) ;  /* 0x0000021000017945 */ /* 0x000fe20003800000 */
[----:B------:R-:W-:Y:S02]  /*7da0*/  CS2R R10, SRZ ;  /* 0x00000000000a7805 */ /* 0x000fe4000001ff00 */
[----:B------:R-:W-:Y:S02]  /*7db0*/  CS2R R14, SRZ ;  /* 0x00000000000e7805 */ /* 0x000fe4000001ff00 */
[----:B------:R-:W-:Y:S01]  /*7dc0*/  ISETP.GE.AND P0, PT, R34, R37, PT ;  /* 0x000000252200720c */ /* 0x000fe20003f06270 */
[----:B------:R-:W-:Y:S01]  /*7dd0*/  IMAD.SHL.U32 R34, R189, 0x40, RZ ;  /* 0x00000040bd227824 */ /* 0x000fe200078e00ff */
[----:B------:R-:W-:Y:S02]  /*7de0*/  LOP3.LUT R3, R3, 0xfffffffe, RZ, 0xc0, !PT ;  /* 0xfffffffe03037812 */ /* 0x000fe400078ec0ff */
        /* <DEDUP_REMOVED lines=10> */
[----:B----4-:R-:W-:Y:S02]  /*7e90*/  IMAD.MOV.U32 R10, RZ, RZ, R31 ;  /* 0x000000ffff0a7224 */ /* 0x010fe400078e001f */
[----:B0-----:R-:W-:-:S06]  /*7ea0*/  IMAD.MOV.U32 R11, RZ, RZ, R32 ;  /* 0x000000ffff0b7224 */ /* 0x001fcc00078e0020 */
        /* <DEDUP_REMOVED lines=15> */
.L_x_5658:
[----:B------:R-:W-:Y:S05]  /*7fa0*/  BSYNC B1 ;  /* 0x0000000000017941 */ /* 0x000fea0003800000 */
.L_x_5657:
[----:B------:R-:W4:Y:S01]  /*7fb0*/  SYNCS.PHASECHK.TRANS64.TRYWAIT P0, [R2+URZ+0x38800], R35 ;  /* 0x03880023020075a7 */ /* 0x000f22000800017f */
[----:B-1----:R-:W-:Y:S01]  /*7fc0*/  LOP3.LUT R5, R34, 0x1c0, RZ, 0xc0, !PT ;  /* 0x000001c022057812 */ /* 0x002fe200078ec0ff */
[----:B-----5:R-:W-:Y:S01]  /*7fd0*/  IMAD.MOV.U32 R4, RZ, RZ, R8 ;  /* 0x000000ffff047224 */ /* 0x020fe200078e0008 */
[----:B0-----:R-:W-:Y:S01]  /*7fe0*/  VIADDMNMX R32, R37, -R194, 0x40, PT ;  /* 0x0000004025207446 */ /* 0x001fe200038009c2 */
[----:B------:R-:W-:Y:S01]  /*7ff0*/  IMAD.MOV.U32 R6, RZ, RZ, R11 ;  /* 0x000000ffff067224 */ /* 0x000fe200078e000b */
[----:B--2---:R-:W-:Y:S01]  /*8000*/  LOP3.LUT R0, R5, 0x18, R16, 0xf8, !PT ;  /* 0x0000001805007812 */ /* 0x004fe200078ef810 */
[----:B---3--:R-:W-:Y:S01]  /*8010*/  IMAD.MOV.U32 R7, RZ, RZ, R14 ;  /* 0x000000ffff077224 */ /* 0x008fe200078e000e */
        /* <DEDUP_REMOVED lines=9> */
[----:B----4-:R-:W-:Y:S01]  /*80b0*/  PRMT R31, R6, 0x5410, R0 ;  /* 0x00005410061f7816 */ /* 0x010fe20000000000 */
        /* <DEDUP_REMOVED lines=9> */
[----:B------:R-:W-:Y:S06]  /*8150*/  @!P0 BRA `(.L_x_5660) ;  /* 0x000001d000108947 */ /* 0x000fec0003800000 */
.L_x_5942:
[----:B------:R-:W-:Y:S05]  /*8160*/  BSYNC B1 ;  /* 0x0000000000017941 */ /* 0x000fea0003800000 */
.L_x_5659:
[----:B------:R-:W-:Y:S01]  /*8170*/  BSSY B1, `(.L_x_5661) ;  /* 0x0000067000017945 */ /* 0x000fe20003800000 */
[----:B0-----:R-:W-:Y:S01]  /*8180*/  PRMT R35, R5, 0x7610, R35 ;  /* 0x0000761005237816 */ /* 0x001fe20000000023 */
[----:B------:R-:W-:Y:S02]  /*8190*/  @P2 VIADD R0, R4, 0xffffffc0 ;  /* 0xffffffc004002836 */ /* 0x000fe40000000000 */
        /* <DEDUP_REMOVED lines=8> */
[--C-:B------:R-:W-:Y:S02]  /*8220*/  SHF.R.U32.HI R37, RZ, 0x10, R29.reuse ;  /* 0x00000010ff257819 */ /* 0x100fe4000001161d */
[----:B------:R-:W-:Y:S02]  /*8230*/  SHF.R.U64 R36, R28, 0x10, R29 ;  /* 0x000000101c247819 */ /* 0x000fe4000000121d */
[----:B------:R-:W-:Y:S02]  /*8240*/  PRMT R40, R38, 0x5432, R40 ;  /* 0x0000543226287816 */ /* 0x000fe40000000028 */
[----:B------:R-:W-:Y:S02]  /*8250*/  SHF.R.U64 R39, R26, 0x10, R27 ;  /* 0x000000101a277819 */ /* 0x000fe4000000121b */
        /* <DEDUP_REMOVED lines=40> */
.L_x_5664:
[----:B------:R-:W-:Y:S05]  /*84e0*/  BSYNC B2 ;  /* 0x0000000000027941 */ /* 0x000fea0003800000 */
.L_x_5663:
[----:B------:R-:W-:Y:S05]  /*84f0*/  @P1 BRA `(.L_x_5662) ;  /* 0x0000000000b81947 */ /* 0x000fea0003800000 */
[----:B0-----:R-:W0:Y:S01]  /*8500*/  LDS.128 R4, [R0] ;  /* 0x0000000000047984 */ /* 0x001e220000000c00 */
        /* <DEDUP_REMOVED lines=12> */
[C---:B0-----:R-:W-:Y:S01]  /*85d0*/  LOP3.LUT R21, R6.reuse, 0xffff0000, RZ, 0xc0, !PT ;  /* 0xffff000006157812 */ /* 0x041fe200078ec0ff */
        /* <DEDUP_REMOVED lines=32> */
.L_x_5662:
[----:B------:R-:W-:Y:S05]  /*87e0*/  BSYNC B1 ;  /* 0x0000000000017941 */ /* 0x000fea0003800000 */
.L_x_5661:
[----:B01----:R-:W-:-:S05]  /*87f0*/  VIADD R5, R19, 0x20 ;  /* 0x0000002013057836 */ /* 0x003fca0000000000 */
[----:B------:R-:W-:-:S13]  /*8800*/  ISETP.GE.AND P0, PT, R5, R32, PT ;  /* 0x000000200500720c */ /* 0x000fda0003f06270 */
        /* <DEDUP_REMOVED lines=52> */
.L_x_5667:
[----:B------:R-:W-:Y:S05]  /*8b50*/  BSYNC B1 ;  /* 0x0000000000017941 */ /* 0x000fea0003800000 */
.L_x_5666:
[----:B------:R-:W-:Y:S05]  /*8b60*/  @P1 BRA `(.L_x_5665) ;  /* 0x0000001400f01947 */ /* 0x000fea0003800000 */
[----:B0-----:R-:W0:Y:S01]  /*8b70*/  LDS.128 R4, [R0+0x1000] ;  /* 0x0010000000047984 */ /* 0x001e220000000c00 */
[----:B------:R-:W-:Y:S02]  /*8b80*/  SHF.R.U64 R9, R12, 0x10, R13 ;  /* 0x000000100c097819 */ /* 0x000fe4000000120d */
[----:B------:R-:W-:Y:S02]  /*8b90*/  SHF.R.U64 R8, R10, 0x10, R11 ;  /* 0x000000100a087819 */ /* 0x000fe4000000120b */
[----:B------:R-:W-:Y:S02]  /*8ba0*/  SHF.R.U32.HI R12, RZ, 0x10, R13 ;  /* 0x00000010ff0c7819 */ /* 0x000fe4000001160d */
        /* <DEDUP_REMOVED lines=20> */
[----:B------:R-:W-:Y:S02]  /*8cf0*/  IMAD.U32 R7, R5, 0x10000, RZ ;  /* 0x0001000005077824 */ /* 0x000fe400078e00ff */
        /* <DEDUP_REMOVED lines=9> */
[----:B------:R-:W-:-:S02]  /*8d90*/  FMUL.FTZ R10, R4, R9 ;  /* 0x00000009040a7220 */ /* 0x000fc40000410000 */
[C---:B------:R-:W-:Y:S01]  /*8da0*/  FMUL.FTZ R12, R5.reuse, R8 ;  /* 0x00000008050c7220 */ /* 0x040fe20000410000 */
[C---:B------:R-:W-:Y:S01]  /*8db0*/  FFMA.FTZ R4, R6.reuse, R9, -R13 ;  /* 0x0000000906047223 */ /* 0x040fe2000001080d */
[-C--:B------:R-:W-:Y:S01]  /*8dc0*/  FMUL.FTZ R15, R5, R34.reuse ;  /* 0x00000022050f7220 */ /* 0x080fe20000410000 */
[----:B------:R-:W-:Y:S01]  /*8dd0*/  FFMA.FTZ R11, R6, R11, R10 ;  /* 0x0000000b060b7223 */ /* 0x000fe2000001000a */
[----:B------:R-:W-:Y:S01]  /*8de0*/  FFMA.FTZ R5, R7, R34, -R12 ;  /* 0x0000002207057223 */ /* 0x000fe2000001080c */
[----:B------:R-:W-:Y:S01]  /*8df0*/  F2FP.BF16.F32.PACK_AB R6, R21, R14 ;  /* 0x0000000e1506723e */ /* 0x000fe200000010ff */
[----:B------:R-:W-:Y:S01]  /*8e00*/  FFMA.FTZ R8, R7, R8, R15 ;  /* 0x0000000807087223 */ /* 0x000fe2000001000f */
[----:B------:R-:W-:Y:S02]  /*8e10*/  F2FP.BF16.F32.PACK_AB R7, R20, R35 ;  /* 0x000000231407723e */ /* 0x000fe400000010ff */
[----:B------:R-:W-:Y:S02]  /*8e20*/  F2FP.BF16.F32.PACK_AB R4, R11, R4 ;  /* 0x000000040b04723e */ /* 0x000fe400000010ff */
[----:B------:R-:W-:-:S05]  /*8e30*/  F2FP.BF16.F32.PACK_AB R5, R8, R5 ;  /* 0x000000050805723e */ /* 0x000fca00000010ff */
[----:B------:R3:W-:Y:S01]  /*8e40*/  STS.128 [R0+0x1000], R4 ;  /* 0x0010000400007388 */ /* 0x0007e20000000c00 */
[----:B------:R-:W-:Y:S05]  /*8e50*/  BRA `(.L_x_5665) ;  /* 0x0000001400347947 */ /* 0x000fea0003800000 */
.L_x_5652:
        /* <DEDUP_REMOVED lines=34> */
.L_x_5948:
        /* <DEDUP_REMOVED lines=15> */
.L_x_5670:
[----:B------:R-:W-:Y:S05]  /*9170*/  BSYNC B1 ;  /* 0x0000000000017941 */ /* 0x000fea0003800000 */
.L_x_5669:
[----:B-12--5:R-:W-:Y:S01]  /*9180*/  IMAD.MOV.U32 R4, RZ, RZ, R28 ;  /* 0x000000ffff047224 */ /* 0x026fe200078e001c */
[----:B------:R-:W-:Y:S01]  /*9190*/  UMOV UR4, 0xffffffff ;  /* 0xffffffff00047882 */ /* 0x000fe20000000000 */
[----:B------:R-:W-:Y:S02]  /*91a0*/  IMAD.MOV.U32 R5, RZ, RZ, R29 ;  /* 0x000000ffff057224 */ /* 0x000fe400078e001d */
[----:B----4-:R-:W-:Y:S02]  /*91b0*/  IMAD.MOV.U32 R6, RZ, RZ, R30 ;  /* 0x000000ffff067224 */ /* 0x010fe400078e001e */
[----:B---3--:R-:W-:Y:S01]  /*91c0*/  IMAD.MOV.U32 R7, RZ, RZ, R31 ;  /* 0x000000ffff077224 */ /* 0x008fe200078e001f */
[----:B------:R-:W-:Y:S01]  /*91d0*/  PRMT R39, R4, 0x5410, R5 ;  /* 0x0000541004277816 */ /* 0x000fe20000000005 */
[----:B------:R-:W-:Y:S02]  /*91e0*/  IMAD.MOV.U32 R4, RZ, RZ, R24 ;  /* 0x000000ffff047224 */ /* 0x000fe400078e0018 */
[----:B------:R-:W-:Y:S01]  /*91f0*/  IMAD.MOV.U32 R5, RZ, RZ, R25 ;  /* 0x000000ffff057224 */ /* 0x000fe200078e0019 */
[----:B------:R-:W-:Y:S01]  /*9200*/  PRMT R41, R7, 0x5410, R6 ;  /* 0x0000541007297816 */ /* 0x000fe20000000006 */
[----:B------:R-:W-:-:S02]  /*9210*/  IMAD.MOV.U32 R6, RZ, RZ, R26 ;  /* 0x000000ffff067224 */ /* 0x000fc400078e001a */
[----:B------:R-:W-:Y:S01]  /*9220*/  IMAD.MOV.U32 R7, RZ, RZ, R27 ;  /* 0x000000ffff077224 */ /* 0x000fe200078e001b */
[----:B------:R-:W-:Y:S02]  /*9230*/  PRMT R50, R50, 0x5410, R5 ;  /* 0x0000541032327816 */ /* 0x000fe40000000005 */
[----:B------:R-:W-:Y:S02]  /*9240*/  PRMT R47, R6, 0x5410, R4 ;  /* 0x00005410062f7816 */ /* 0x000fe40000000004 */
[----:B------:R-:W-:Y:S02]  /*9250*/  CS2R R4, SRZ ;  /* 0x0000000000047805 */ /* 0x000fe4000001ff00 */
        /* <DEDUP_REMOVED lines=8> */
.L_x_5954:
        /* <DEDUP_REMOVED lines=23> */
.L_x_5673:
[----:B------:R-:W-:Y:S05]  /*9450*/  BSYNC B1 ;  /* 0x0000000000017941 */ /* 0x000fea0003800000 */
.L_x_5672:
        /* <DEDUP_REMOVED lines=19> */
[----:B------:R-:W-:-:S02]  /*9590*/  PRMT R54, R12, 0x7610, R54 ;  /* 0x000076100c367816 */ /* 0x000fc40000000036 */
[----:B------:R-:W-:Y:S01]  /*95a0*/  PRMT R55, R15, 0x7610, R55 ;  /* 0x000076100f377816 */ /* 0x000fe20000000037 */
[----:B--2---:R-:W-:Y:S06]  /*95b0*/  @!P1 BRA `(.L_x_5675) ;  /* 0x000001bc00f89947 */ /* 0x004fec0003800000 */
.L_x_5955:
[----:B------:R-:W-:Y:S05]  /*95c0*/  BSYNC B1 ;  /* 0x0000000000017941 */ /* 0x000fea0003800000 */
.L_x_5674:
[----:B------:R-:W-:Y:S04]  /*95d0*/  BSSY B1, `(.L_x_5676) ;  /* 0x000006a000017945 */ /* 0x000fe80003800000 */
[----:B------:R-:W-:Y:S05]  /*95e0*/  @P2 BRA `(.L_x_5677) ;  /* 0x0000000400a02947 */ /* 0x000fea0003800000 */
[----:B------:R-:W-:Y:S01]  /*95f0*/  IMAD.SHL.U32 R12, R189, 0x40, RZ ;  /* 0x00000040bd0c7824 */ /* 0x000fe200078e00ff */
[----:B------:R-:W-:Y:S01]  /*9600*/  SHF.R.U64 R45, R28, 0x10, R29 ;  /* 0x000000101c2d7819 */ /* 0x000fe2000000121d */
[----:B------:R-:W-:Y:S01]  /*9610*/  IMAD.IADD R14, R16, 0x1, R21 ;  /* 0x00000001100e7824 */ /* 0x000fe200078e0215 */
[----:B------:R-:W-:Y:S02]  /*9620*/  SHF.R.U64 R40, R24, 0x10, R25 ;  /* 0x0000001018287819 */ /* 0x000fe40000001219 */
[----:B------:R-:W-:Y:S02]  /*9630*/  LOP3.LUT R15, R12, 0x1c0, RZ, 0xc0, !PT ;  /* 0x000001c00c0f7812 */ /* 0x000fe400078ec0ff */
[----:B------:R-:W-:Y:S02]  /*9640*/  SHF.R.U64 R43, R26, 0x10, R27 ;  /* 0x000000101a2b7819 */ /* 0x000fe4000000121b */
[----:B0-----:R-:W-:Y:S02]  /*9650*/  SHF.R.U32.HI R33, RZ, 0x3, R15 ;  /* 0x00000003ff217819 */ /* 0x001fe4000001160f */
[----:B------:R-:W-:-:S02]  /*9660*/  LOP3.LUT R14, R15, 0x38, R14, 0xf8, !PT ;  /* 0x000000380f0e7812 */ /* 0x000fc400078ef80e */
[----:B------:R-:W-:Y:S02]  /*9670*/  LOP3.LUT R12, R15, 0x38, R16, 0xf8, !PT ;  /* 0x000000380f0c7812 */ /* 0x000fe400078ef810 */
[-C--:B------:R-:W-:Y:S02]  /*9680*/  LOP3.LUT R15, R14, R33.reuse, RZ, 0x3c, !PT ;  /* 0x000000210e0f7212 */ /* 0x080fe400078e3cff */
[----:B------:R-:W-:Y:S02]  /*9690*/  LOP3.LUT R13, R12, R33, RZ, 0x3c, !PT ;  /* 0x000000210c0d7212 */ /* 0x000fe400078e3cff */
[----:B------:R-:W-:Y:S01]  /*96a0*/  PRMT R45, R39, 0x5410, R45 ;  /* 0x00005410272d7816 */ /* 0x000fe2000000002d */
[----:B------:R-:W-:Y:S01]  /*96b0*/  IMAD R33, R214, 0x200, R15 ;  /* 0x00000200d6217824 */ /* 0x000fe200078e020f */
[----:B------:R-:W-:Y:S01]  /*96c0*/  SHF.R.U64 R48, R30, 0x10, R31 ;  /* 0x000000101e307819 */ /* 0x000fe2000000121f */
[----:B------:R-:W-:Y:S01]  /*96d0*/  IMAD R13, R214, 0x200, R13 ;  /* 0x00000200d60d7824 */ /* 0x000fe200078e020d */
[----:B------:R-:W-:Y:S01]  /*96e0*/  SHF.R.U32.HI R49, RZ, 0x10, R31 ;  /* 0x00000010ff317819 */ /* 0x000fe2000001161f */
[----:B------:R-:W-:Y:S01]  /*96f0*/  IMAD R38, R33, 0x2, R2 ;  /* 0x0000000221267824 */ /* 0x000fe200078e0202 */
[----:B------:R-:W-:Y:S01]  /*9700*/  PRMT R40, R47, 0x5432, R40 ;  /* 0x000054322f287816 */ /* 0x000fe20000000028 */
[----:B------:R-:W-:Y:S01]  /*9710*/  IMAD R37, R13, 0x2, R2 ;  /* 0x000000020d257824 */ /* 0x000fe200078e0202 */
[----:B------:R-:W-:-:S02]  /*9720*/  SHF.R.U32.HI R44, RZ, 0x10, R27 ;  /* 0x00000010ff2c7819 */ /* 0x000fc4000001161b */
[----:B------:R-:W0:Y:S01]  /*9730*/  LDS.128 R32, [R38+0x20400] ;  /* 0x0204000026207984 */ /* 0x000e220000000c00 */
[----:B------:R-:W-:Y:S02]  /*9740*/  SHF.R.U32.HI R46, RZ, 0x10, R29 ;  /* 0x00000010ff2e7819 */ /* 0x000fe4000001161d */
[----:B------:R-:W-:Y:S01]  /*9750*/  PRMT R43, R47, 0x5410, R43 ;  /* 0x000054102f2b7816 */ /* 0x000fe2000000002b */
[----:B------:R-:W1:Y:S01]  /*9760*/  LDS.128 R12, [R37+0x20400] ;  /* 0x02040000250c7984 */ /* 0x000e620000000c00 */
[----:B------:R-:W-:Y:S01]  /*9770*/  PRMT R48, R41, 0x5432, R48 ;  /* 0x0000543229307816 */ /* 0x000fe20000000030 */
[----:B------:R-:W-:Y:S01]  /*9780*/  IMAD.U32 R47, R45, 0x10000, RZ ;  /* 0x000100002d2f7824 */ /* 0x000fe200078e00ff */
[----:B------:R-:W-:Y:S01]  /*9790*/  PRMT R49, R41, 0x5410, R49 ;  /* 0x0000541029317816 */ /* 0x000fe20000000031 */
[----:B------:R-:W-:Y:S01]  /*97a0*/  IMAD.U32 R41, R40, 0x10000, RZ ;  /* 0x0001000028297824 */ /* 0x000fe200078e00ff */
[----:B------:R-:W-:Y:S02]  /*97b0*/  SHF.R.U32.HI R42, RZ, 0x10, R25 ;  /* 0x00000010ff2a7819 */ /* 0x000fe40000011619 */
[----:B------:R-:W-:-:S02]  /*97c0*/  PRMT R44, R51, 0x5432, R44 ;  /* 0x00005432332c7816 */ /* 0x000fc4000000002c */
[----:B------:R-:W-:Y:S02]  /*97d0*/  PRMT R46, R39, 0x5432, R46 ;  /* 0x00005432272e7816 */ /* 0x000fe4000000002e */
[----:B------:R-:W-:Y:S02]  /*97e0*/  LOP3.LUT R45, R45, 0xffff0000, RZ, 0xc0, !PT ;  /* 0xffff00002d2d7812 */ /* 0x000fe400078ec0ff */
[----:B------:R-:W-:Y:S02]  /*97f0*/  PRMT R42, R50, 0x5432, R42 ;  /* 0x00005432322a7816 */ /* 0x000fe4000000002a */
[----:B------:R-:W-:Y:S01]  /*9800*/  LOP3.LUT R40, R40, 0xffff0000, RZ, 0xc0, !PT ;  /* 0xffff000028287812 */ /* 0x000fe200078ec0ff */
        /* <DEDUP_REMOVED lines=12> */
[C---:B------:R-:W-:Y:S01]  /*98d0*/  FFMA.FTZ R51, R24.reuse, R41, -R51 ;  /* 0x0000002918337223 */ /* 0x040fe20000010833 */
[C---:B------:R-:W-:Y:S01]  /*98e0*/  FMUL.FTZ R41, R29.reuse, R45 ;  /* 0x0000002d1d297220 */ /* 0x040fe20000410000 */
[----:B------:R-:W-:Y:S01]  /*98f0*/  FFMA.FTZ R35, R24, R47, R35 ;  /* 0x0000002f18237223 */ /* 0x000fe20000010023 */
[----:B------:R-:W-:Y:S02]  /*9900*/  IMAD.U32 R28, R46, 0x10000, RZ ;  /* 0x000100002e1c7824 */ /* 0x000fe400078e00ff */
[----:B------:R-:W-:Y:S01]  /*9910*/  FMUL.FTZ R29, R29, R40 ;  /* 0x000000281d1d7220 */ /* 0x000fe20000410000 */
[----:B------:R-:W-:-:S02]  /*9920*/  IMAD.U32 R24, R42, 0x10000, RZ ;  /* 0x000100002a187824 */ /* 0x000fc400078e00ff */
[----:B------:R-:W-:Y:S01]  /*9930*/  FFMA.FTZ R40, R12, R40, -R41 ;  /* 0x000000280c287223 */ /* 0x000fe20000010829 */
[----:B------:R-:W-:Y:S02]  /*9940*/  IMAD.U32 R25, R13, 0x10000, RZ ;  /* 0x000100000d197824 */ /* 0x000fe400078e00ff */
[----:B------:R-:W-:Y:S01]  /*9950*/  FMUL.FTZ R50, R30, R28 ;  /* 0x0000001c1e327220 */ /* 0x000fe20000410000 */
[----:B------:R-:W-:Y:S01]  /*9960*/  LOP3.LUT R46, R46, 0xffff0000, RZ, 0xc0, !PT ;  /* 0xffff00002e2e7812 */ /* 0x000fe200078ec0ff */
[-C--:B------:R-:W-:Y:S01]  /*9970*/  FMUL.FTZ R41, R30, R24.reuse ;  /* 0x000000181e297220 */ /* 0x080fe20000410000 */
[----:B------:R-:W-:Y:S01]  /*9980*/  LOP3.LUT R42, R42, 0xffff0000, RZ, 0xc0, !PT ;  /* 0xffff00002a2a7812 */ /* 0x000fe200078ec0ff */
[----:B------:R-:W-:Y:S01]  /*9990*/  FFMA.FTZ R50, R25, R24, -R50 ;  /* 0x0000001819327223 */ /* 0x000fe20000010832 */
[----:B------:R-:W-:Y:S01]  /*99a0*/  LOP3.LUT R13, R13, 0xffff0000, RZ, 0xc0, !PT ;  /* 0xffff00000d0d7812 */ /* 0x000fe200078ec0ff */
[----:B------:R-:W-:Y:S01]  /*99b0*/  FFMA.FTZ R41, R25, R28, R41 ;  /* 0x0000001c19297223 */ /* 0x000fe20000010029 */
[----:B------:R-:W-:Y:S01]  /*99c0*/  FMUL.FTZ R24, R32, R46 ;  /* 0x0000002e20187220 */ /* 0x000fe20000410000 */
[----:B------:R-:W-:-:S02]  /*99d0*/  IMAD.U32 R25, R48, 0x10000, RZ ;  /* 0x0001000030197824 */ /* 0x000fc400078e00ff */
[----:B------:R-:W-:Y:S01]  /*99e0*/  FFMA.FTZ R30, R12, R45, R29 ;  /* 0x0000002d0c1e7223 */ /* 0x000fe2000001001d */
[-C--:B------:R-:W-:Y:S01]  /*99f0*/  FMUL.FTZ R32, R32, R42.reuse ;  /* 0x0000002a20207220 */ /* 0x080fe20000410000 */
[----:B------:R-:W-:Y:S02]  /*9a00*/  IMAD.U32 R26, R14, 0x10000, RZ ;  /* 0x000100000e1a7824 */ /* 0x000fe400078e00ff */
[----:B------:R-:W-:Y:S01]  /*9a10*/  FFMA.FTZ R29, R13, R42, -R24 ;  /* 0x0000002a0d1d7223 */ /* 0x000fe20000010818 */
[----:B------:R-:W-:Y:S02]  /*9a20*/  IMAD.U32 R12, R43, 0x10000, RZ ;  /* 0x000100002b0c7824 */ /* 0x000fe400078e00ff */
[----:B------:R-:W-:Y:S01]  /*9a30*/  FMUL.FTZ R45, R31, R25 ;  /* 0x000000191f2d7220 */ /* 0x000fe20000410000 */
[----:B------:R-:W-:Y:S02]  /*9a40*/  IMAD.U32 R28, R49, 0x10000, RZ ;  /* 0x00010000311c7824 */ /* 0x000fe400078e00ff */
[----:B------:R-:W-:Y:S01]  /*9a50*/  FFMA.FTZ R32, R13, R46, R32 ;  /* 0x0000002e0d207223 */ /* 0x000fe20000010020 */
[----:B------:R-:W-:-:S02]  /*9a60*/  IMAD.U32 R24, R44, 0x10000, RZ ;  /* 0x000100002c187824 */ /* 0x000fc400078e00ff */
[----:B------:R-:W-:Y:S01]  /*9a70*/  FMUL.FTZ R42, R31, R12 ;  /* 0x0000000c1f2a7220 */ /* 0x000fe20000410000 */
[----:B------:R-:W-:Y:S02]  /*9a80*/  IMAD.U32 R27, R15, 0x10000, RZ ;  /* 0x000100000f1b7824 */ /* 0x000fe400078e00ff */
[C---:B------:R-:W-:Y:S01]  /*9a90*/  FMUL.FTZ R46, R39.reuse, R28 ;  /* 0x0000001c272e7220 */ /* 0x040fe20000410000 */
[----:B------:R-:W-:Y:S01]  /*9aa0*/  FFMA.FTZ R45, R26, R12, -R45 ;  /* 0x0000000c1a2d7223 */ /* 0x000fe2000001082d */
[-C--:B------:R-:W-:Y:S01]  /*9ab0*/  FMUL.FTZ R12, R39, R24.reuse ;  /* 0x00000018270c7220 */ /* 0x080fe20000410000 */
[----:B------:R-:W-:Y:S01]  /*9ac0*/  LOP3.LUT R48, R48, 0xffff0000, RZ, 0xc0, !PT ;  /* 0xffff000030307812 */ /* 0x000fe200078ec0ff */
[----:B------:R-:W-:Y:S01]  /*9ad0*/  FFMA.FTZ R46, R27, R24, -R46 ;  /* 0x000000181b2e7223 */ /* 0x000fe2000001082e */
[----:B------:R-:W-:Y:S01]  /*9ae0*/  LOP3.LUT R49, R49, 0xffff0000, RZ, 0xc0, !PT ;  /* 0xffff000031317812 */ /* 0x000fe200078ec0ff */
[----:B------:R-:W-:Y:S01]  /*9af0*/  FFMA.FTZ R27, R27, R28, R12 ;  /* 0x0000001c1b1b7223 */ /* 0x000fe2000001000c */
[----:B------:R-:W-:Y:S01]  /*9b00*/  LOP3.LUT R43, R43, 0xffff0000, RZ, 0xc0, !PT ;  /* 0xffff00002b2b7812 */ /* 0x000fe200078ec0ff */
[C---:B------:R-:W-:Y:S01]  /*9b10*/  FMUL.FTZ R13, R33.reuse, R48 ;  /* 0x00000030210d7220 */ /* 0x040fe20000410000 */
[----:B------:R-:W-:Y:S01]  /*9b20*/  LOP3.LUT R44, R44, 0xffff0000, RZ, 0xc0, !PT ;  /* 0xffff00002c2c7812 */ /* 0x000fe200078ec0ff */
[----:B------:R-:W-:Y:S01]  /*9b30*/  FMUL.FTZ R12, R34, R49 ;  /* 0x00000031220c7220 */ /* 0x000fe20000410000 */
[----:B------:R-:W-:Y:S01]  /*9b40*/  LOP3.LUT R14, R14, 0xffff0000, RZ, 0xc0, !PT ;  /* 0xffff00000e0e7812 */ /* 0x000fe200078ec0ff */
[----:B------:R-:W-:Y:S01]  /*9b50*/  FMUL.FTZ R33, R33, R43 ;  /* 0x0000002b21217220 */ /* 0x000fe20000410000 */
[----:B------:R-:W-:Y:S01]  /*9b60*/  LOP3.LUT R15, R15, 0xffff0000, RZ, 0xc0, !PT ;  /* 0xffff00000f0f7812 */ /* 0x000fe200078ec0ff */
[----:B------:R-:W-:Y:S01]  /*9b70*/  FMUL.FTZ R34, R34, R44 ;  /* 0x0000002c22227220 */ /* 0x000fe20000410000 */
[----:B------:R-:W-:Y:S01]  /*9b80*/  FFMA.FTZ R26, R26, R25, R42 ;  /* 0x000000191a1a7223 */ /* 0x000fe2000001002a */
        /* <DEDUP_REMOVED lines=14> */
.L_x_5677:
[----:B------:R-:W-:Y:S05]  /*9c70*/  BSYNC B1 ;  /* 0x0000000000017941 */ /* 0x000fea0003800000 */
.L_x_5676:
[----:B------:R-:W-:Y:S01]  /*9c80*/  PRMT R20, R20, 0x5410, R36 ;  /* 0x0000541014147816 */ /* 0x000fe20000000024 */
[----:B------:R-:W-:Y:S06]  /*9c90*/  @P0 BRA `(.L_x_5665) ;  /* 0x0000000400a40947 */ /* 0x000fec0003800000 */
[----:B------:R-:W2:Y:S01]  /*9ca0*/  LDL R41, [R1+0x74] ;  /* 0x0000740001297983 */ /* 0x000ea20000100800 */
[----:B-1----:R-:W-:Y:S01]  /*9cb0*/  SHF.R.S32.HI R13, RZ, 0x1f, R0 ;  /* 0x0000001fff0d7819 */ /* 0x002fe20000011400 */
[----:B------:R-:W-:Y:S01]  /*9cc0*/  IMAD.SHL.U32 R12, R0, 0x40, RZ ;  /* 0x00000040000c7824 */ /* 0x000fe200078e00ff */
[----:B0-----:R-:W-:Y:S01]  /*9cd0*/  SHF.R.U64 R33, R4, 0x10, R5 ;  /* 0x0000001004217819 */ /* 0x001fe20000001205 */
[----:B------:R-:W-:Y:S01]  /*9ce0*/  IMAD.IADD R21, R16, 0x1, R21 ;  /* 0x0000000110157824 */ /* 0x000fe200078e0215 */
[----:B------:R-:W-:Y:S02]  /*9cf0*/  LEA.HI R14, R13, R0, RZ, 0x3 ;  /* 0x000000000d0e7211 */ /* 0x000fe400078f18ff */
[----:B------:R-:W-:Y:S02]  /*9d00*/  LOP3.LUT R12, R12, 0x1c0, RZ, 0xc0, !PT ;  /* 0x000001c00c0c7812 */ /* 0x000fe400078ec0ff */
[----:B------:R-:W-:Y:S01]  /*9d10*/  SHF.R.U64 R28, R8, 0x10, R9 ;  /* 0x00000010081c7819 */ /* 0x000fe20000001209 */
[----:B------:R-:W-:Y:S01]  /*9d20*/  IMAD.SHL.U32 R14, R14, 0x40, RZ ;  /* 0x000000400e0e7824 */ /* 0x000fe200078e00ff */
[----:B------:R-:W-:-:S02]  /*9d30*/  LOP3.LUT R0, R12, 0x38, R21, 0xf8, !PT ;  /* 0x000000380c007812 */ /* 0x000fc400078ef815 */
[----:B------:R-:W-:Y:S02]  /*9d40*/  SHF.R.U32.HI R13, RZ, 0x3, R12 ;  /* 0x00000003ff0d7819 */ /* 0x000fe4000001160c */
[----:B------:R-:W-:Y:S02]  /*9d50*/  LOP3.LUT R21, R14, 0xfffffe00, RZ, 0xc0, !PT ;  /* 0xfffffe000e157812 */ /* 0x000fe400078ec0ff */
[----:B------:R-:W-:Y:S02]  /*9d60*/  LOP3.LUT R0, R0, R13, RZ, 0x3c, !PT ;  /* 0x0000000d00007212 */ /* 0x000fe400078e3cff */
[----:B------:R-:W-:Y:S02]  /*9d70*/  PRMT R33, R52, 0x5410, R33 ;  /* 0x0000541034217816 */ /* 0x000fe40000000021 */
[----:B------:R-:W-:Y:S01]  /*9d80*/  PRMT R28, R53, 0x5432, R28 ;  /* 0x00005432351c7816 */ /* 0x000fe2000000001c */
[----:B------:R-:W-:Y:S01]  /*9d90*/  IMAD.IADD R21, R21, 0x1, R0 ;  /* 0x0000000115157824 */ /* 0x000fe200078e0200 */
[----:B------:R-:W-:Y:S01]  /*9da0*/  SHF.R.U32.HI R29, RZ, 0x10, R9 ;  /* 0x00000010ff1d7819 */ /* 0x000fe20000011609 */
[----:B------:R-:W-:Y:S01]  /*9db0*/  IMAD.U32 R34, R33, 0x10000, RZ ;  /* 0x0001000021227824 */ /* 0x000fe200078e00ff */
[----:B------:R-:W-:Y:S01]  /*9dc0*/  SHF.R.U32.HI R35, RZ, 0x10, R5 ;  /* 0x00000010ff237819 */ /* 0x000fe20000011605 */
[----:B------:R-:W-:Y:S01]  /*9dd0*/  IMAD R21, R21, 0x2, R2 ;  /* 0x0000000215157824 */ /* 0x000fe200078e0202 */
[----:B------:R-:W-:-:S02]  /*9de0*/  SHF.R.U64 R31, R10, 0x10, R11 ;  /* 0x000000100a1f7819 */ /* 0x000fc4000000120b */
[----:B------:R-:W-:Y:S02]  /*9df0*/  SHF.R.U32.HI R32, RZ, 0x10, R11 ;  /* 0x00000010ff207819 */ /* 0x000fe4000001160b */
[----:B------:R-:W0:Y:S01]  /*9e00*/  LDS.128 R24, [R21+0x20400] ;  /* 0x0204000015187984 */ /* 0x000e220000000c00 */
[----:B------:R-:W-:Y:S02]  /*9e10*/  SHF.R.U32.HI R38, RZ, 0x10, R7 ;  /* 0x00000010ff267819 */ /* 0x000fe40000011607 */
[----:B------:R-:W-:Y:S02]  /*9e20*/  PRMT R29, R55, 0x5410, R29 ;  /* 0x00005410371d7816 */ /* 0x000fe4000000001d */
[----:B------:R-:W-:Y:S02]  /*9e30*/  PRMT R35, R53, 0x5410, R35 ;  /* 0x0000541035237816 */ /* 0x000fe40000000023 */
[----:B------:R-:W-:Y:S01]  /*9e40*/  PRMT R38, R52, 0x5432, R38 ;  /* 0x0000543234267816 */ /* 0x000fe20000000026 */
[----:B------:R-:W-:Y:S01]  /*9e50*/  IMAD.U32 R30, R29, 0x10000, RZ ;  /* 0x000100001d1e7824 */ /* 0x000fe200078e00ff */
[C---:B------:R-:W-:Y:S01]  /*9e60*/  PRMT R32, R20.reuse, 0x5432, R32 ;  /* 0x0000543214207816 */ /* 0x040fe20000000020 */
[----:B------:R-:W-:Y:S01]  /*9e70*/  IMAD.U32 R36, R35, 0x10000, RZ ;  /* 0x0001000023247824 */ /* 0x000fe200078e00ff */
[----:B------:R-:W-:-:S02]  /*9e80*/  PRMT R31, R20, 0x5410, R31 ;  /* 0x00005410141f7816 */ /* 0x000fc4000000001f */
[----:B------:R-:W-:Y:S02]  /*9e90*/  SHF.R.U64 R37, R6, 0x10, R7 ;  /* 0x0000001006257819 */ /* 0x000fe40000001207 */
[----:B------:R-:W-:Y:S02]  /*9ea0*/  LOP3.LUT R33, R33, 0xffff0000, RZ, 0xc0, !PT ;  /* 0xffff000021217812 */ /* 0x000fe400078ec0ff */
[----:B------:R-:W-:Y:S02]  /*9eb0*/  PRMT R37, R54, 0x5410, R37 ;  /* 0x0000541036257816 */ /* 0x000fe40000000025 */
[----:B------:R-:W-:Y:S02]  /*9ec0*/  LOP3.LUT R35, R35, 0xffff0000, RZ, 0xc0, !PT ;  /* 0xffff000023237812 */ /* 0x000fe400078ec0ff */
[----:B------:R-:W-:Y:S01]  /*9ed0*/  LOP3.LUT R29, R29, 0xffff0000, RZ, 0xc0, !PT ;  /* 0xffff00001d1d7812 */ /* 0x000fe200078ec0ff */
[C---:B0-----:R-:W-:Y:S01]  /*9ee0*/  IMAD.U32 R9, R24.reuse, 0x10000, RZ ;  /* 0x0001000018097824 */ /* 0x041fe200078e00ff */
[----:B------:R-:W-:Y:S01]  /*9ef0*/  LOP3.LUT R10, R24, 0xffff0000, RZ, 0xc0, !PT ;  /* 0xffff0000180a7812 */ /* 0x000fe200078ec0ff */
[C---:B------:R-:W-:Y:S01]  /*9f00*/  IMAD.U32 R11, R25.reuse, 0x10000, RZ ;  /* 0x00010000190b7824 */ /* 0x040fe200078e00ff */
[----:B------:R-:W-:Y:S01]  /*9f10*/  LOP3.LUT R24, R25, 0xffff0000, RZ, 0xc0, !PT ;  /* 0xffff000019187812 */ /* 0x000fe200078ec0ff */
[----:B------:R-:W-:-:S02]  /*9f20*/  IMAD.U32 R25, R28, 0x10000, RZ ;  /* 0x000100001c197824 */ /* 0x000fc400078e00ff */
[----:B------:R-:W-:Y:S01]  /*9f30*/  FMUL.FTZ R39, R9, R34 ;  /* 0x0000002209277220 */ /* 0x000fe20000410000 */
[----:B------:R-:W-:Y:S02]  /*9f40*/  IMAD.U32 R20, R27, 0x10000, RZ ;  /* 0x000100001b147824 */ /* 0x000fe400078e00ff */
[----:B------:R-:W-:Y:S01]  /*9f50*/  FMUL.FTZ R40, R11, R36 ;  /* 0x000000240b287220 */ /* 0x000fe20000410000 */
[-C--:B------:R-:W-:Y:S01]  /*9f60*/  FMUL.FTZ R9, R9, R25.reuse ;  /* 0x0000001909097220 */ /* 0x080fe20000410000 */
        /* <DEDUP_REMOVED lines=8> */
[-C--:B------:R-:W-:Y:S01]  /*9ff0*/  FMUL.FTZ R0, R11, R30.reuse ;  /* 0x0000001e0b007220 */ /* 0x080fe20000410000 */
[----:B------:R-:W-:Y:S02]  /*a000*/  IMAD.U32 R9, R32, 0x10000, RZ ;  /* 0x0001000020097824 */ /* 0x000fe400078e00ff */
[C---:B------:R-:W-:Y:S01]  /*a010*/  FMUL.FTZ R11, R20.reuse, R25 ;  /* 0x00000019140b7220 */ /* 0x040fe20000410000 */
[----:B------:R-:W-:Y:S02]  /*a020*/  IMAD.U32 R8, R15, 0x10000, RZ ;  /* 0x000100000f087824 */ /* 0x000fe400078e00ff */
[C---:B------:R-:W-:Y:S01]  /*a030*/  FFMA.FTZ R40, R5.reuse, R30, -R40 ;  /* 0x0000001e05287223 */ /* 0x040fe20000010828 */
[----:B------:R-:W-:Y:S01]  /*a040*/  FFMA.FTZ R36, R5, R36, R0 ;  /* 0x0000002405247223 */ /* 0x000fe20000010000 */
[-C--:B------:R-:W-:Y:S01]  /*a050*/  FMUL.FTZ R30, R20, R9.reuse ;  /* 0x00000009141e7220 */ /* 0x080fe20000410000 */
[----:B------:R-:W-:Y:S01]  /*a060*/  LOP3.LUT R5, R28, 0xffff0000, RZ, 0xc0, !PT ;  /* 0xffff00001c057812 */ /* 0x000fe200078ec0ff */
[----:B------:R-:W-:Y:S01]  /*a070*/  FFMA.FTZ R20, R8, R9, -R11 ;  /* 0x0000000908147223 */ /* 0x000fe2000001080b */
[----:B------:R-:W-:Y:S01]  /*a080*/  FMUL.FTZ R9, R10, R33 ;  /* 0x000000210a097220 */ /* 0x000fe20000410000 */
[----:B------:R-:W-:Y:S01]  /*a090*/  FFMA.FTZ R30, R8, R25, R30 ;  /* 0x00000019081e7223 */ /* 0x000fe2000001001e */
[----:B------:R-:W-:-:S02]  /*a0a0*/  IMAD.U32 R13, R26, 0x10000, RZ ;  /* 0x000100001a0d7824 */ /* 0x000fc400078e00ff */
[-C--:B------:R-:W-:Y:S01]  /*a0b0*/  FMUL.FTZ R11, R10, R5.reuse ;  /* 0x000000050a0b7220 */ /* 0x080fe20000410000 */
[----:B------:R-:W-:Y:S02]  /*a0c0*/  IMAD.U32 R8, R37, 0x10000, RZ ;  /* 0x0001000025087824 */ /* 0x000fe400078e00ff */
[----:B------:R-:W-:Y:S01]  /*a0d0*/  FFMA.FTZ R10, R4, R5, -R9 ;  /* 0x00000005040a7223 */ /* 0x000fe20000010809 */
[C---:B------:R-:W-:Y:S01]  /*a0e0*/  FMUL.FTZ R5, R24.reuse, R35 ;  /* 0x0000002318057220 */ /* 0x040fe20000410000 */
[----:B------:R-:W-:Y:S01]  /*a0f0*/  FMUL.FTZ R24, R24, R29 ;  /* 0x0000001d18187220 */ /* 0x000fe20000410000 */
[C---:B------:R-:W-:Y:S02]  /*a100*/  IMAD.U32 R6, R14.reuse, 0x10000, RZ ;  /* 0x000100000e067824 */ /* 0x040fe400078e00ff */
[----:B------:R-:W-:Y:S01]  /*a110*/  FMUL.FTZ R9, R13, R8 ;  /* 0x000000080d097220 */ /* 0x000fe20000410000 */
[----:B------:R-:W-:Y:S01]  /*a120*/  IMAD.U32 R0, R31, 0x10000, RZ ;  /* 0x000100001f007824 */ /* 0x000fe200078e00ff */
[----:B------:R-:W-:Y:S01]  /*a130*/  LOP3.LUT R7, R14, 0xffff0000, RZ, 0xc0, !PT ;  /* 0xffff00000e077812 */ /* 0x000fe200078ec0ff */
[----:B------:R-:W-:Y:S01]  /*a140*/  FFMA.FTZ R11, R4, R33, R11 ;  /* 0x00000021040b7223 */ /* 0x000fe2000001000b */
[----:B------:R-:W-:Y:S01]  /*a150*/  LOP3.LUT R14, R15, 0xffff0000, RZ, 0xc0, !PT ;  /* 0xffff00000f0e7812 */ /* 0x000fe200078ec0ff */
[C---:B------:R-:W-:Y:S01]  /*a160*/  FFMA.FTZ R29, R12.reuse, R29, -R5 ;  /* 0x0000001d0c1d7223 */ /* 0x040fe20000010805 */
[----:B------:R-:W-:Y:S01]  /*a170*/  FFMA.FTZ R35, R12, R35, R24 ;  /* 0x000000230c237223 */ /* 0x000fe20000010018 */
[----:B------:R-:W-:Y:S01]  /*a180*/  LOP3.LUT R15, R26, 0xffff0000, RZ, 0xc0, !PT ;  /* 0xffff00001a0f7812 */ /* 0x000fe200078ec0ff */
[-C--:B------:R-:W-:Y:S01]  /*a190*/  FMUL.FTZ R13, R13, R0.reuse ;  /* 0x000000000d0d7220 */ /* 0x080fe20000410000 */
[----:B------:R-:W-:Y:S01]  /*a1a0*/  FFMA.FTZ R12, R6, R0, -R9 ;  /* 0x00000000060c7223 */ /* 0x000fe20000010809 */
[----:B------:R-:W-:-:S02]  /*a1b0*/  LOP3.LUT R4, R37, 0xffff0000, RZ, 0xc0, !PT ;  /* 0xffff000025047812 */ /* 0x000fc400078ec0ff */
[----:B------:R-:W-:Y:S01]  /*a1c0*/  LOP3.LUT R0, R31, 0xffff0000, RZ, 0xc0, !PT ;  /* 0xffff00001f007812 */ /* 0x000fe200078ec0ff */
[----:B------:R-:W-:Y:S01]  /*a1d0*/  FFMA.FTZ R13, R6, R8, R13 ;  /* 0x00000008060d7223 */ /* 0x000fe2000001000d */
[----:B------:R-:W-:Y:S01]  /*a1e0*/  LOP3.LUT R26, R27, 0xffff0000, RZ, 0xc0, !PT ;  /* 0xffff00001b1a7812 */ /* 0x000fe200078ec0ff */
[C---:B------:R-:W-:Y:S01]  /*a1f0*/  FMUL.FTZ R6, R15.reuse, R4 ;  /* 0x000000040f067220 */ /* 0x040fe20000410000 */
[----:B------:R-:W-:Y:S01]  /*a200*/  LOP3.LUT R9, R38, 0xffff0000, RZ, 0xc0, !PT ;  /* 0xffff000026097812 */ /* 0x000fe200078ec0ff */
[-C--:B------:R-:W-:Y:S01]  /*a210*/  FMUL.FTZ R25, R15, R0.reuse ;  /* 0x000000000f197220 */ /* 0x080fe20000410000 */
[----:B------:R-:W-:Y:S01]  /*a220*/  LOP3.LUT R5, R32, 0xffff0000, RZ, 0xc0, !PT ;  /* 0xffff000020057812 */ /* 0x000fe200078ec0ff */
[----:B------:R-:W-:Y:S01]  /*a230*/  FFMA.FTZ R15, R7, R0, -R6 ;  /* 0x00000000070f7223 */ /* 0x000fe20000010806 */
[----:B------:R-:W-:Y:S01]  /*a240*/  F2FP.BF16.F32.PACK_AB R8, R11, R34 ;  /* 0x000000220b08723e */ /* 0x000fe200000010ff */
[C---:B------:R-:W-:Y:S01]  /*a250*/  FMUL.FTZ R27, R26.reuse, R9 ;  /* 0x000000091a1b7220 */ /* 0x040fe20000410000 */
[----:B------:R-:W-:Y:S01]  /*a260*/  FFMA.FTZ R0, R7, R4, R25 ;  /* 0x0000000407007223 */ /* 0x000fe20000010019 */
[----:B------:R-:W-:Y:S01]  /*a270*/  FMUL.FTZ R26, R26, R5 ;  /* 0x000000051a1a7220 */ /* 0x000fe20000410000 */
[----:B------:R-:W-:Y:S01]  /*a280*/  F2FP.BF16.F32.PACK_AB R4, R10, R39 ;  /* 0x000000270a04723e */ /* 0x000fe200000010ff */
[C---:B------:R-:W-:Y:S01]  /*a290*/  FFMA.FTZ R7, R14.reuse, R5, -R27 ;  /* 0x000000050e077223 */ /* 0x040fe2000001081b */
[----:B------:R-:W-:Y:S01]  /*a2a0*/  F2FP.BF16.F32.PACK_AB R5, R29, R40 ;  /* 0x000000281d05723e */ /* 0x000fe200000010ff */
[----:B------:R-:W-:Y:S01]  /*a2b0*/  FFMA.FTZ R25, R14, R9, R26 ;  /* 0x000000090e197223 */ /* 0x000fe2000001001a */
[----:B------:R-:W-:-:S02]  /*a2c0*/  F2FP.BF16.F32.PACK_AB R6, R15, R12 ;  /* 0x0000000c0f06723e */ /* 0x000fc400000010ff */
[----:B------:R-:W-:Y:S02]  /*a2d0*/  F2FP.BF16.F32.PACK_AB R7, R7, R20 ;  /* 0x000000140707723e */ /* 0x000fe400000010ff */
[----:B------:R-:W-:Y:S02]  /*a2e0*/  F2FP.BF16.F32.PACK_AB R9, R35, R36 ;  /* 0x000000242309723e */ /* 0x000fe400000010ff */
[----:B------:R-:W-:Y:S01]  /*a2f0*/  F2FP.BF16.F32.PACK_AB R10, R0, R13 ;  /* 0x0000000d000a723e */ /* 0x000fe200000010ff */
[----:B------:R2:W-:Y:S01]  /*a300*/  STS.128 [R41+0x20400], R4 ;  /* 0x0204000429007388 */ /* 0x0005e20000000c00 */
[----:B------:R-:W-:-:S05]  /*a310*/  F2FP.BF16.F32.PACK_AB R11, R25, R30 ;  /* 0x0000001e190b723e */ /* 0x000fca00000010ff */
[----:B------:R2:W-:Y:S02]  /*a320*/  STS.128 [R21+0x20400], R8 ;  /* 0x0204000815007388 */ /* 0x0005e40000000c00 */
.L_x_5665:
[----:B------:R-:W-:Y:S05]  /*a330*/  BSYNC B0 ;  /* 0x0000000000007941 */ /* 0x000fea0003800000 */
.L_x_5651:
        /* <DEDUP_REMOVED lines=8> */
.L_x_5648:
[----:B---3--:R-:W-:-:S05]  /*a3c0*/  IMAD.U32 R0, RZ, RZ, UR37 ;  /* 0x00000025ff007e24 */ /* 0x008fca000f8e00ff */
[----:B------:R-:W-:-:S13]  /*a3d0*/  ISETP.NE.AND P0, PT, R0, 0x3, PT ;  /* 0x000000030000780c */ /* 0x000fda0003f05270 */
[----:B------:R-:W-:Y:S05]  /*a3e0*/  @!P0 BRA `(.L_x_5678) ;  /* 0x0000000000048947 */ /* 0x000fea0003800000 */
[----:B------:R-:W-:Y:S01]  /*a3f0*/  BPT.TRAP 0x1 ;  /* 0x000000040000795c */ /* 0x000fe20000300000 */
.L_x_5678:
[----:B------:R-:W-:Y:S01]  /*a400*/  IMAD R172, R18, 0x8, R2 ;  /* 0x0000000812ac7824 */ /* 0x000fe200078e0202 */
[----:B-1----:R-:W-:-:S04]  /*a410*/  SHF.L.U32 R15, R22, 0x1f, RZ ;  /* 0x0000001f160f7819 */ /* 0x002fc800000006ff */
[----:B------:R1:W3:Y:S01]  /*a420*/  SYNCS.PHASECHK.TRANS64.TRYWAIT P1, [R172+URZ+0x38830], R15 ;  /* 0x0388300fac0075a7 */ /* 0x0002e2000802017f */
[----:B------:R-:W-:Y:S05]  /*a430*/  @!P0 BRA `(.L_x_5679) ;  /* 0x0000000000048947 */ /* 0x000fea0003800000 */
[----:B------:R-:W-:Y:S01]  /*a440*/  BPT.TRAP 0x1 ;  /* 0x000000040000795c */ /* 0x000fe20000300000 */
.L_x_5679:
[C---:B------:R-:W-:Y:S02]  /*a450*/  VIADD R0, R2.reuse, 0x22400 ;  /* 0x0002240002007836 */ /* 0x040fe40000000000 */
[----:B0-2---:R-:W-:-:S03]  /*a460*/  VIADD R4, R2, 0x20400 ;  /* 0x0002040002047836 */ /* 0x005fc60000000000 */
[----:B------:R-:W-:Y:S02]  /*a470*/  SHF.R.U32.HI R0, RZ, 0x4, R0 ;  /* 0x00000004ff007819 */ /* 0x000fe40000011600 */
[----:B------:R-:W-:Y:S02]  /*a480*/  SHF.R.U32.HI R4, RZ, 0x4, R4 ;  /* 0x00000004ff047819 */ /* 0x000fe40000011604 */
[----:B------:R-:W-:Y:S02]  /*a490*/  LOP3.LUT R0, R0, 0x3fff, RZ, 0xc0, !PT ;  /* 0x00003fff00007812 */ /* 0x000fe400078ec0ff */
[----:B------:R-:W-:Y:S02]  /*a4a0*/  LOP3.LUT R4, R4, 0x3fff, RZ, 0xc0, !PT ;  /* 0x00003fff04047812 */ /* 0x000fe400078ec0ff */
[----:B------:R-:W-:Y:S01]  /*a4b0*/  LOP3.LUT R0, R0, 0x10000, RZ, 0xfc, !PT ;  /* 0x0001000000007812 */ /* 0x000fe200078efcff */
[----:B---3--:R-:W-:Y:S06]  /*a4c0*/  @P1 BRA `(.L_x_5680) ;  /* 0x0000000000081947 */ /* 0x008fec0003800000 */
[----:B------:R-:W0:Y:S02]  /*a4d0*/  SYNCS.PHASECHK.TRANS64.TRYWAIT P1, [R172+URZ+0x38830], R15 ;  /* 0x0388300fac0075a7 */ /* 0x000e24000802017f */
[----:B0-----:R-:W-:Y:S05]  /*a4e0*/  @!P1 BRA `(.L_x_5681) ;  /* 0x000001b000409947 */ /* 0x001fea0003800000 */
.L_x_5680:
[----:B------:R-:W-:Y:S01]  /*a4f0*/  LOP3.LUT R6, R4, 0x10000, RZ, 0xfc, !PT ;  /* 0x0001000004067812 */ /* 0x000fe200078efcff */
[----:B------:R-:W-:Y:S01]  /*a500*/  IMAD R4, R18, 0x200, R0 ;  /* 0x0000020012047824 */ /* 0x000fe200078e0200 */
[----:B------:R-:W-:Y:S05]  /*a510*/  WARPSYNC.ALL ;  /* 0x0000000000007948 */ /* 0x000fea0003800000 */
[----:B------:R-:W-:Y:S01]  /*a520*/  IMAD.MOV.U32 R7, RZ, RZ, 0x40000040 ;  /* 0x40000040ff077424 */ /* 0x000fe200078e00ff */
[----:B------:R-:W-:Y:S01]  /*a530*/  R2UR UR4, R6 ;  /* 0x00000000060472ca */ /* 0x000fe200000e0000 */
[----:B------:R-:W-:Y:S01]  /*a540*/  IMAD.MOV.U32 R5, RZ, RZ, 0x40000040 ;  /* 0x40000040ff057424 */ /* 0x000fe200078e00ff */
[----:B------:R-:W-:Y:S01]  /*a550*/  R2UR UR6, R4 ;  /* 0x00000000040672ca */ /* 0x000fe200000e0000 */
[----:B------:R-:W-:Y:S01]  /*a560*/  WARPGROUP.ARRIVE ;  /* 0x00000000000079c5 */ /* 0x000fe20000000000 */
[----:B------:R-:W-:Y:S01]  /*a570*/  R2UR UR5, R7 ;  /* 0x00000000070572ca */ /* 0x000fe200000e0000 */
[----:B------:R-:W-:Y:S01]  /*a580*/  VIADD R12, R6, 0x2 ;  /* 0x00000002060c7836 */ /* 0x000fe20000000000 */
[----:B------:R-:W-:Y:S01]  /*a590*/  R2UR UR7, R5 ;  /* 0x00000000050772ca */ /* 0x000fe200000e0000 */
[----:B------:R-:W-:Y:S01]  /*a5a0*/  VIADD R8, R4, 0x2 ;  /* 0x0000000204087836 */ /* 0x000fe20000000000 */
[----:B------:R-:W-:Y:S01]  /*a5b0*/  SHF.L.U32 R3, R3, 0x1f, RZ ;  /* 0x0000001f03037819 */ /* 0x000fe200000006ff */
[----:B------:R-:W-:Y:S01]  /*a5c0*/  IMAD.MOV.U32 R13, RZ, RZ, 0x40000040 ;  /* 0x40000040ff0d7424 */ /* 0x000fe200078e00ff */
[----:B------:R-:W-:Y:S01]  /*a5d0*/  BSSY B0, `(.L_x_5682) ;  /* 0x0000023000007945 */ /* 0x000fe20003800000 */
[----:B------:R-:W-:-:S02]  /*a5e0*/  IMAD.MOV.U32 R9, RZ, RZ, 0x40000040 ;  /* 0x40000040ff097424 */ /* 0x000fc400078e00ff */
[----:B------:R-:W-:Y:S02]  /*a5f0*/  VIADD R10, R6, 0x4 ;  /* 0x00000004060a7836 */ /* 0x000fe40000000000 */
[----:B------:R-:W-:Y:S02]  /*a600*/  IMAD.MOV.U32 R11, RZ, RZ, 0x40000040 ;  /* 0x40000040ff0b7424 */ /* 0x000fe400078e00ff */
[----:B------:R-:W-:Y:S02]  /*a610*/  IMAD.MOV.U32 R5, RZ, RZ, 0x40000040 ;  /* 0x40000040ff057424 */ /* 0x000fe400078e00ff */
[----:B------:R-:W-:Y:S01]  /*a620*/  HGMMA.64x64x16.F32.BF16 R24, gdesc[UR4], RZ, !UPT, gsb0 ;  /* 0x00e00000041879f0 */ /* 0x000fe2000c0018ff */
[----:B------:R-:W-:Y:S02]  /*a630*/  R2UR UR4, R12 ;  /* 0x000000000c0472ca */ /* 0x000fe400000e0000 */
[----:B------:R-:W-:Y:S02]  /*a640*/  R2UR UR5, R13 ;  /* 0x000000000d0572ca */ /* 0x000fe400000e0000 */
[----:B------:R-:W-:Y:S01]  /*a650*/  R2UR UR6, R8 ;  /* 0x00000000080672ca */ /* 0x000fe200000e0000 */
[----:B------:R-:W-:Y:S01]  /*a660*/  VIADD R8, R4, 0x4 ;  /* 0x0000000404087836 */ /* 0x000fe20000000000 */
[----:B------:R-:W-:Y:S01]  /*a670*/  R2UR UR7, R9 ;  /* 0x00000000090772ca */ /* 0x000fe200000e0000 */
[----:B------:R-:W-:-:S02]  /*a680*/  IMAD.MOV.U32 R9, RZ, RZ, 0x40000040 ;  /* 0x40000040ff097424 */ /* 0x000fc400078e00ff */
[----:B------:R-:W-:Y:S01]  /*a690*/  VIADD R4, R4, 0x6 ;  /* 0x0000000604047836 */ /* 0x000fe20000000000 */
[----:B------:R-:W-:Y:S02]  /*a6a0*/  WARPGROUP.DEPBAR.LE gsb0, 0x0 ;  /* 0x00008000000079c5 */ /* 0x000fe40000010000 */
[----:B------:R-:W-:-:S07]  /*a6b0*/  WARPGROUP.ARRIVE ;  /* 0x00000000000079c5 */ /* 0x000fce0000000000 */
[----:B------:R-:W-:Y:S01]  /*a6c0*/  HGMMA.64x64x16.F32.BF16 R24, gdesc[UR4], R24, gsb0 ;  /* 0x00e00000041879f0 */ /* 0x000fe20008001818 */
[----:B------:R-:W-:Y:S02]  /*a6d0*/  R2UR UR4, R10 ;  /* 0x000000000a0472ca */ /* 0x000fe400000e0000 */
[----:B------:R-:W-:Y:S02]  /*a6e0*/  R2UR UR5, R11 ;  /* 0x000000000b0572ca */ /* 0x000fe400000e0000 */
        /* <DEDUP_REMOVED lines=10> */
[----:B------:R-:W-:Y:S01]  /*a790*/  R2UR UR7, R5 ;  /* 0x00000000050772ca */ /* 0x000fe200000e0000 */
[----:B------:R-:W-:Y:S02]  /*a7a0*/  WARPGROUP.DEPBAR.LE gsb0, 0x0 ;  /* 0x00008000000079c5 */ /* 0x000fe40000010000 */
[----:B------:R-:W-:-:S10]  /*a7b0*/  WARPGROUP.ARRIVE ;  /* 0x00000000000079c5 */ /* 0x000fd40000000000 */
[----:B------:R-:W-:Y:S03]  /*a7c0*/  HGMMA.64x64x16.F32.BF16 R24, gdesc[UR4], R24, gsb0 ;  /* 0x00e00000041879f0 */ /* 0x000fe60008001818 */
[----:B------:R-:W-:Y:S02]  /*a7d0*/  WARPGROUP.DEPBAR.LE gsb0, 0x0 ;  /* 0x00008000000079c5 */ /* 0x000fe40000010000 */
[----:B------:R-:W2:Y:S02]  /*a7e0*/  SYNCS.PHASECHK.TRANS64.TRYWAIT P1, [R2+URZ+0x38810], R3 ;  /* 0x03881003020075a7 */ /* 0x000ea4000802017f */
[----:B--2---:R-:W-:Y:S05]  /*a7f0*/  @!P1 BRA `(.L_x_5683) ;  /* 0x000001ac00909947 */ /* 0x004fea0003800000 */
.L_x_5956:
[----:B------:R-:W-:Y:S05]  /*a800*/  BSYNC B0 ;  /* 0x0000000000007941 */ /* 0x000fea0003800000 */
.L_x_5682:
[----:B------:R-:W-:Y:S05]  /*a810*/  @!P0 BRA `(.L_x_5684) ;  /* 0x0000000000048947 */ /* 0x000fea0003800000 */
[----:B------:R-:W-:Y:S01]  /*a820*/  BPT.TRAP 0x1 ;  /* 0x000000040000795c */ /* 0x000fe20000300000 */
.L_x_5684:
[----:B------:R3:W4:Y:S01]  /*a830*/  SYNCS.PHASECHK.TRANS64.TRYWAIT P2, [R172+URZ+0x38850], R15 ;  /* 0x0388500fac0075a7 */ /* 0x000722000804017f */
[----:B------:R-:W-:Y:S05]  /*a840*/  @!P0 BRA `(.L_x_5685) ;  /* 0x0000000000048947 */ /* 0x000fea0003800000 */
[----:B------:R-:W-:Y:S01]  /*a850*/  BPT.TRAP 0x1 ;  /* 0x000000040000795c */ /* 0x000fe20000300000 */
.L_x_5685:
[----:B------:R-:W0:Y:S01]  /*a860*/  S2R R4, SR_TID.X ;  /* 0x0000000000047919 */ /* 0x000e220000002100 */
[----:B--2---:R-:W-:Y:S01]  /*a870*/  VIADD R3, R2, 0x400 ;  /* 0x0000040002037836 */ /* 0x004fe20000000000 */
[----:B------:R-:W-:Y:S04]  /*a880*/  BSSY B0, `(.L_x_5686) ;  /* 0x0000008000007945 */ /* 0x000fe80003800000 */
[----:B------:R-:W-:-:S04]  /*a890*/  SHF.R.U32.HI R3, RZ, 0x4, R3 ;  /* 0x00000004ff037819 */ /* 0x000fc80000011603 */
[----:B------:R-:W-:Y:S02]  /*a8a0*/  LOP3.LUT R3, R3, 0x3fff, RZ, 0xc0, !PT ;  /* 0x00003fff03037812 */ /* 0x000fe400078ec0ff */
[----:B0-----:R-:W-:-:S04]  /*a8b0*/  LOP3.LUT R4, R4, 0x7f, RZ, 0xc0, !PT ;  /* 0x0000007f04047812 */ /* 0x001fc800078ec0ff */
[----:B------:R-:W-:Y:S01]  /*a8c0*/  ISETP.NE.AND P1, PT, R4, RZ, PT ;  /* 0x000000ff0400720c */ /* 0x000fe20003f25270 */
[----:B----4-:R-:W-:-:S12]  /*a8d0*/  @P2 BRA `(.L_x_5687) ;  /* 0x0000000000082947 */ /* 0x010fd80003800000 */
[----:B------:R-:W0:Y:S02]  /*a8e0*/  SYNCS.PHASECHK.TRANS64.TRYWAIT P2, [R172+URZ+0x38850], R15 ;  /* 0x0388500fac0075a7 */ /* 0x000e24000804017f */
[----:B0-----:R-:W-:Y:S05]  /*a8f0*/  @!P2 BRA `(.L_x_5688) ;  /* 0x000001ac0064a947 */ /* 0x001fea0003800000 */
.L_x_5687:
[----:B------:R-:W-:Y:S05]  /*a900*/  BSYNC B0 ;  /* 0x0000000000007941 */ /* 0x000fea0003800000 */
.L_x_5686:
[----:B------:R-:W-:Y:S05]  /*a910*/  WARPSYNC.ALL ;  /* 0x0000000000007948 */ /* 0x000fea0003800000 */
[----:B------:R-:W-:Y:S01]  /*a920*/  LOP3.LUT R3, R3, 0x10000, RZ, 0xfc, !PT ;  /* 0x0001000003037812 */ /* 0x000fe200078efcff */
[----:B------:R-:W-:Y:S01]  /*a930*/  VIADD R4, R2, 0x26400 ;  /* 0x0002640002047836 */ /* 0x000fe20000000000 */
[----:B------:R-:W-:-:S03]  /*a940*/  WARPGROUP.ARRIVE ;  /* 0x00000000000079c5 */ /* 0x000fc60000000000 */
[----:B------:R-:W-:-:S03]  /*a950*/  IMAD R14, R18, 0x1000, R3 ;  /* 0x00001000120e7824 */ /* 0x000fc600078e0203 */
[----:B------:R-:W2:Y:S01]  /*a960*/  S2R R58, SR_TID.X ;  /* 0x00000000003a7919 */ /* 0x000ea20000002100 */
[----:B01-3--:R-:W-:Y:S01]  /*a970*/  IMAD.MOV.U32 R15, RZ, RZ, 0x40000040 ;  /* 0x40000040ff0f7424 */ /* 0x00bfe200078e00ff */
        /* <DEDUP_REMOVED lines=13> */
[C---:B------:R-:W-:Y:S01]  /*aa50*/  VIADD R56, R4.reuse, 0x2 ;  /* 0x0000000204387836 */ /* 0x040fe20000000000 */
[----:B------:R-:W-:Y:S01]  /*aa60*/  ULDC UR41, c[0x0][0xad0] ;  /* 0x0002b40000297ab9 */ /* 0x000fe20000000800 */
[----:B------:R-:W-:Y:S01]  /*aa70*/  VIADD R60, R4, 0x800 ;  /* 0x00000800043c7836 */ /* 0x000fe20000000000 */
[----:B------:R-:W-:Y:S01]  /*aa80*/  ULDC UR44, c[0x0][0xad0] ;  /* 0x0002b400002c7ab9 */ /* 0x000fe20000000800 */
[----:B------:R-:W-:Y:S01]  /*aa90*/  IMAD.MOV.U32 R173, RZ, RZ, R194 ;  /* 0x000000ffffad7224 */ /* 0x000fe200078e00c2 */
[----:B------:R-:W-:Y:S01]  /*aaa0*/  ULDC UR39, c[0x0][0xa80] ;  /* 0x0002a00000277ab9 */ /* 0x000fe20000000800 */
[----:B------:R-:W-:Y:S01]  /*aab0*/  ULDC UR40, c[0x0][0xa80] ;  /* 0x0002a00000287ab9 */ /* 0x000fe20000000800 */
[----:B------:R-:W-:Y:S05]  /*aac0*/  BSSY B0, `(.L_x_5689) ;  /* 0x000069e000007945 */ /* 0x000fea0003800000 */
        /* <DEDUP_REMOVED lines=9> */
[----:B--2---:R-:W-:-:S05]  /*ab60*/  SHF.R.U32.HI R58, RZ, 0x7, R58 ;  /* 0x00000007ff3a7819 */ /* 0x004fca000001163a */
[----:B------:R-:W0:Y:S02]  /*ab70*/  SHFL.IDX PT, R15, R58, RZ, 0x1f ;  /* 0x00001fff3a0f7589 */ /* 0x000e2400000e0000 */
[----:B0-----:R-:W-:-:S04]  /*ab80*/  ISETP.GT.AND P2, PT, R15, 0x7f, PT ;  /* 0x0000007f0f00780c */ /* 0x001fc80003f44270 */
[----:B------:R-:W-:Y:S02]  /*ab90*/  SEL R58, RZ, 0x2, !P2 ;  /* 0x00000002ff3a7807 */ /* 0x000fe40005000000 */
[C---:B------:R-:W-:Y:S02]  /*aba0*/  SEL R15, R59.reuse, 0x2, P2 ;  /* 0x000000023b0f7807 */ /* 0x040fe40001000000 */
[----:B------:R-:W-:Y:S01]  /*abb0*/  SEL R59, R59, 0x6, !P2 ;  /* 0x000000063b3b7807 */ /* 0x000fe20005000000 */
        /* <DEDUP_REMOVED lines=158> */
[--C-:B------:R-:W-:Y:S01]  /*b5a0*/  IMAD.IADD R20, R62, 0x1, R15.reuse ;  /* 0x000000013e147824 */ /* 0x100fe200078e020f */
        /* <DEDUP_REMOVED lines=16> */
[----:B------:R-:W-:Y:S02]  /*b6b0*/  IMAD.MOV.U32 R57, RZ, RZ, 0x40000040 ;  /* 0x40000040ff397424 */ /* 0x000fe400078e00ff */
[----:B------:R-:W-:-:S02]  /*b6c0*/  VIADD R62, R14, 0xa00 ;  /* 0x00000a000e3e7836 */ /* 0x000fc40000000000 */
[----:B------:R-:W-:Y:S01]  /*b6d0*/  VIADD R60, R4, 0xa00 ;  /* 0x00000a00043c7836 */ /* 0x000fe20000000000 */
[----:B------:R-:W-:Y:S02]  /*b6e0*/  WARPGROUP.DEPBAR.LE gsb0, 0x0 ;  /* 0x00008000000079c5 */ /* 0x000fe40000010000 */
[----:B------:R-:W-:-:S06]  /*b6f0*/  WARPGROUP.ARRIVE ;  /* 0x00000000000079c5 */ /* 0x000fcc0000000000 */
[----:B------:R-:W-:Y:S01]  /*b700*/  HGMMA.64x64x16.F32.BF16 R24, gdesc[UR4], R24, gsb0 ;  /* 0x00e00000041879f0 */ /* 0x000fe20008001818 */
[----:B------:R-:W-:Y:S01]  /*b710*/  R2UR UR6, R20 ;  /* 0x00000000140672ca */ /* 0x000fe200000e0000 */
[----:B------:R-:W-:Y:S01]  /*b720*/  IMAD.MOV.U32 R20, RZ, RZ, 0x28 ;  /* 0x00000028ff147424 */ /* 0x000fe200078e00ff */
[----:B------:R-:W-:Y:S01]  /*b730*/  R2UR UR7, R21 ;  /* 0x00000000150772ca */ /* 0x000fe200000e0000 */
[----:B------:R-:W-:Y:S01]  /*b740*/  IMAD.MOV.U32 R21, RZ, RZ, 0xa00 ;  /* 0x00000a00ff157424 */ /* 0x000fe200078e00ff */
[----:B------:R-:W-:Y:S02]  /*b750*/  R2UR UR4, R56 ;  /* 0x00000000380472ca */ /* 0x000fe400000e0000 */
[----:B------:R-:W-:Y:S02]  /*b760*/  R2UR UR5, R57 ;  /* 0x00000000390572ca */ /* 0x000fe400000e0000 */
[----:B------:R-:W-:Y:S02]  /*b770*/  SEL R20, R20, 0x26, P2 ;  /* 0x0000002614147807 */ /* 0x000fe40001000000 */
[----:B------:R-:W-:-:S02]  /*b780*/  SEL R21, R21, 0x980, P2 ;  /* 0x0000098015157807 */ /* 0x000fc40001000000 */
[----:B------:R-:W-:Y:S02]  /*b790*/  LOP3.LUT R57, R20, 0x6, RZ, 0xc0, !PT ;  /* 0x0000000614397812 */ /* 0x000fe400078ec0ff */
        /* <DEDUP_REMOVED lines=149> */
[----:B------:R-:W-:Y:S01]  /*c0f0*/  IMAD.MOV.U32 R20, RZ, RZ, 0x1000 ;  /* 0x00001000ff147424 */ /* 0x000fe200078e00ff */
[----:B------:R-:W-:Y:S02]  /*c100*/  R2UR UR7, R21 ;  /* 0x00000000150772ca */ /* 0x000fe400000e0000 */
[----:B------:R-:W-:Y:S02]  /*c110*/  R2UR UR4, R56 ;  /* 0x00000000380472ca */ /* 0x000fe400000e0000 */
[----:B------:R-:W-:Y:S02]  /*c120*/  R2UR UR5, R57 ;  /* 0x00000000390572ca */ /* 0x000fe400000e0000 */
[----:B------:R-:W-:-:S04]  /*c130*/  SEL R20, R20, 0xf80, P2 ;  /* 0x00000f8014147807 */ /* 0x000fc80001000000 */
        /* <DEDUP_REMOVED lines=8> */
[----:B------:R-:W-:Y:S02]  /*c1c0*/  R2UR UR4, R20 ;  /* 0x00000000140472ca */ /* 0x000fe400000e0000 */
[----:B------:R-:W-:Y:S02]  /*c1d0*/  R2UR UR5, R21 ;  /* 0x00000000150572ca */ /* 0x000fe400000e0000 */
[----:B------:R-:W-:Y:S02]  /*c1e0*/  R2UR UR6, R14 ;  /* 0x000000000e0672ca */ /* 0x000fe400000e0000 */
[----:B------:R-:W-:Y:S01]  /*c1f0*/  R2UR UR7, R15 ;  /* 0x000000000f0772ca */ /* 0x000fe200000e0000 */
[----:B------:R-:W0:Y:S02]  /*c200*/  LDC R14, c[0x0][0x448] ;  /* 0x00011200ff0e7b82 */ /* 0x000e240000000800 */
[----:B0-----:R-:W-:Y:S01]  /*c210*/  ISETP.NE.AND P2, PT, R14, 0x1, PT ;  /* 0x000000010e00780c */ /* 0x001fe20003f45270 */
[----:B------:R-:W-:-:S04]  /*c220*/  IMAD.IADD R14, R216, 0x1, R194 ;  /* 0x00000001d80e7824 */ /* 0x000fc800078e02c2 */
[----:B------:R-:W-:-:S08]  /*c230*/  IMAD.MOV.U32 R57, RZ, RZ, R14 ;  /* 0x000000ffff397224 */ /* 0x000fd000078e000e */
[----:B------:R-:W0:Y:S08]  /*c240*/  @P2 LDC R15, c[0x0][0x44c] ;  /* 0x00011300ff0f2b82 */ /* 0x000e300000000800 */
[----:B------:R-:W1:Y:S01]  /*c250*/  @P2 LDC R20, c[0x0][0x450] ;  /* 0x00011400ff142b82 */ /* 0x000e620000000800 */
[----:B0-----:R-:W-:-:S04]  /*c260*/  @P2 IMAD.HI.U32 R15, R14, R15, RZ ;  /* 0x0000000f0e0f2227 */ /* 0x001fc800078e00ff */
[----:B------:R-:W-:Y:S01]  /*c270*/  IMAD R14, R171, -0x40, R60 ;  /* 0xffffffc0ab0e7824 */ /* 0x000fe200078e023c */
[----:B------:R-:W-:Y:S02]  /*c280*/  WARPGROUP.DEPBAR.LE gsb0, 0x0 ;  /* 0x00008000000079c5 */ /* 0x000fe40000010000 */
[----:B------:R-:W-:Y:S01]  /*c290*/  WARPGROUP.ARRIVE ;  /* 0x00000000000079c5 */ /* 0x000fe20000000000 */
[----:B-1----:R-:W-:Y:S02]  /*c2a0*/  @P2 SHF.R.U32.HI R57, RZ, R20, R15 ;  /* 0x00000014ff392219 */ /* 0x002fe4000001160f */
[----:B------:R-:W-:-:S03]  /*c2b0*/  IADD3 R20, R211, 0x1, R14 ;  /* 0x00000001d3147810 */ /* 0x000fc60007ffe00e */
[----:B------:R-:W-:Y:S01]  /*c2c0*/  HGMMA.64x64x16.F32.BF16 R24, gdesc[UR4], R24, gsb0 ;  /* 0x00e00000041879f0 */ /* 0x000fe20008001818 */
[----:B------:R-:W-:Y:S01]  /*c2d0*/  SHFL.IDX PT, R15, R57, RZ, 0x1c1f ;  /* 0x001c1fff390f7589 */ /* 0x000fe200000e0000 */
[----:B------:R-:W-:Y:S01]  /*c2e0*/  ULDC UR4, c[0x0][0xad0] ;  /* 0x0002b40000047ab9 */ /* 0x000fe20000000800 */
[----:B------:R-:W-:Y:S02]  /*c2f0*/  IADD3 R66, -R193, R20, -R215 ;  /* 0x00000014c1427210 */ /* 0x000fe40007ffe9d7 */
[----:B------:R-:W0:Y:S01]  /*c300*/  SHFL.IDX PT, R57, R57, 0x1, 0x1c1f ;  /* 0x003c1f0039397f89 */ /* 0x000e2200000e0000 */
        /* <DEDUP_REMOVED lines=15> */
[----:B-1----:R-:W-:Y:S01]  /*c400*/  IADD3 R25, -R215, R14, R211 ;  /* 0x0000000ed7197210 */ /* 0x002fe20007ffe1d3 */
        /* <DEDUP_REMOVED lines=9> */
[----:B0-----:R-:W-:Y:S01]  /*c4a0*/  VIADDMNMX R57, R57, R66, R25, PT ;  /* 0x0000004239397246 */ /* 0x001fe20003800119 */
        /* <DEDUP_REMOVED lines=8> */
[----:B------:R-:W-:Y:S01]  /*c530*/  ISETP.GT.AND P6, PT, R57, 0x20, PT ;  /* 0x000000203900780c */ /* 0x000fe20003fc4270 */
[----:B------:R-:W-:Y:S01]  /*c540*/  FMUL.FTZ R51, R51, UR4 ;  /* 0x0000000433337c20 */ /* 0x000fe20008410000 */
[----:B------:R-:W-:-:S02]  /*c550*/  FMUL.FTZ R55, R55, UR4 ;  /* 0x0000000437377c20 */ /* 0x000fc40008410000 */
[----:B------:R-:W4:Y:S01]  /*c560*/  MUFU.TANH R32, R32 ;  /* 0x0000002000207308 */ /* 0x000f220000002400 */
[----:B0-----:R-:W-:Y:S01]  /*c570*/  VIADDMNMX R29, R15, R66, R25, PT ;  /* 0x000000420f1d7246 */ /* 0x001fe20003800119 */
[----:B------:R-:W-:-:S03]  /*c580*/  FMUL.FTZ R25, R50, UR4 ;  /* 0x0000000432197c20 */ /* 0x000fc60008410000 */
[C---:B------:R-:W-:Y:S02]  /*c590*/  ISETP.GT.AND P3, PT, R29.reuse, RZ, PT ;  /* 0x000000ff1d00720c */ /* 0x040fe40003f64270 */
[C---:B------:R-:W-:Y:S01]  /*c5a0*/  ISETP.GT.AND P4, PT, R29.reuse, 0x1, PT ;  /* 0x000000011d00780c */ /* 0x040fe20003f84270 */
[----:B------:R-:W0:Y:S01]  /*c5b0*/  MUFU.TANH R33, R33 ;  /* 0x0000002100217308 */ /* 0x000e220000002400 */
[C---:B------:R-:W-:Y:S02]  /*c5c0*/  ISETP.GT.AND P5, PT, R29.reuse, 0x8, PT ;  /* 0x000000081d00780c */ /* 0x040fe40003fa4270 */
[----:B--2---:R-:W-:Y:S02]  /*c5d0*/  FSEL R15, R24, -INF , P3 ;  /* 0xff800000180f7808 */ /* 0x004fe40001800000 */
[----:B------:R-:W-:Y:S02]  /*c5e0*/  ISETP.GT.AND P3, PT, R29, 0x9, PT ;  /* 0x000000091d00780c */ /* 0x000fe40003f64270 */
[----:B-1----:R-:W-:Y:S01]  /*c5f0*/  FSEL R14, R28, -INF , P5 ;  /* 0xff8000001c0e7808 */ /* 0x002fe20002800000 */
[----:B------:R1:W2:Y:S01]  /*c600*/  MUFU.TANH R58, R36 ;  /* 0x00000024003a7308 */ /* 0x0002a20000002400 */
[----:B---3--:R-:W-:-:S02]  /*c610*/  FSEL R20, R56, -INF , P3 ;  /* 0xff80000038147808 */ /* 0x008fc40001800000 */
[----:B------:R-:W-:Y:S02]  /*c620*/  ISETP.GT.AND P3, PT, R29, 0x11, PT ;  /* 0x000000111d00780c */ /* 0x000fe40003f64270 */
[----:B------:R-:W-:-:S03]  /*c630*/  ISETP.GT.AND P5, PT, R57, 0x8, PT ;  /* 0x000000083900780c */ /* 0x000fc60003fa4270 */
[----:B------:R-:W3:Y:S01]  /*c640*/  MUFU.TANH R37, R37 ;  /* 0x0000002500257308 */ /* 0x000ee20000002400 */
[----:B-1----:R-:W-:Y:S02]  /*c650*/  FSEL R36, R21, -INF , P4 ;  /* 0xff80000015247808 */ /* 0x002fe40002000000 */
[----:B------:R-:W-:Y:S02]  /*c660*/  ISETP.GT.AND P4, PT, R29, 0x10, PT ;  /* 0x000000101d00780c */ /* 0x000fe40003f84270 */
[----:B------:R-:W-:Y:S02]  /*c670*/  FMNMX.FTZ R21, R15, R36, !PT ;  /* 0x000000240f157209 */ /* 0x000fe40007810000 */
[----:B----4-:R-:W-:Y:S01]  /*c680*/  FSEL R24, R32, -INF , P4 ;  /* 0xff80000020187808 */ /* 0x010fe20002000000 */
[----:B------:R3:W1:Y:S01]  /*c690*/  MUFU.TANH R59, R40 ;  /* 0x00000028003b7308 */ /* 0x0006620000002400 */
[----:B------:R-:W-:Y:S02]  /*c6a0*/  FMNMX.FTZ R21, R14, R21, !PT ;  /* 0x000000150e157209 */ /* 0x000fe40007810000 */
[----:B------:R-:W-:-:S02]  /*c6b0*/  ISETP.GT.AND P4, PT, R29, 0x18, PT ;  /* 0x000000181d00780c */ /* 0x000fc40003f84270 */
[----:B------:R-:W-:Y:S02]  /*c6c0*/  FMNMX.FTZ R21, R20, R21, !PT ;  /* 0x0000001514157209 */ /* 0x000fe40007810000 */
[----:B0-----:R-:W-:Y:S01]  /*c6d0*/  FSEL R28, R33, -INF , P3 ;  /* 0xff800000211c7808 */ /* 0x001fe20001800000 */
[----:B------:R-:W-:Y:S01]  /*c6e0*/  MUFU.TANH R41, R41 ;  /* 0x0000002900297308 */ /* 0x000fe20000002400 */
[----:B------:R-:W-:Y:S02]  /*c6f0*/  FMNMX.FTZ R21, R24, R21, !PT ;  /* 0x0000001518157209 */ /* 0x000fe40007810000 */
[C---:B------:R-:W-:Y:S02]  /*c700*/  ISETP.GT.AND P3, PT, R29.reuse, 0x19, PT ;  /* 0x000000191d00780c */ /* 0x040fe40003f64270 */
[----:B--2---:R-:W-:Y:S02]  /*c710*/  FSEL R32, R58, -INF , P4 ;  /* 0xff8000003a207808 */ /* 0x004fe40002000000 */
[----:B------:R-:W-:Y:S01]  /*c720*/  FMNMX.FTZ R21, R28, R21, !PT ;  /* 0x000000151c157209 */ /* 0x000fe20007810000 */
[----:B------:R1:W0:Y:S01]  /*c730*/  MUFU.TANH R60, R44 ;  /* 0x0000002c003c7308 */ /* 0x0002220000002400 */
[----:B------:R-:W-:-:S02]  /*c740*/  ISETP.GT.AND P4, PT, R29, 0x20, PT ;  /* 0x000000201d00780c */ /* 0x000fc40003f84270 */
[----:B---3--:R-:W-:Y:S02]  /*c750*/  FSEL R40, R37, -INF , P3 ;  /* 0xff80000025287808 */ /* 0x008fe40001800000 */
[----:B------:R-:W-:Y:S01]  /*c760*/  FMNMX.FTZ R33, R32, R21, !PT ;  /* 0x0000001520217209 */ /* 0x000fe20007810000 */
[----:B------:R-:W-:Y:S01]  /*c770*/  FMUL.FTZ R21, R52, UR4 ;  /* 0x0000000434157c20 */ /* 0x000fe20008410000 */
[----:B------:R-:W-:Y:S01]  /*c780*/  ISETP.GT.AND P3, PT, R29, 0x21, PT ;  /* 0x000000211d00780c */ /* 0x000fe20003f64270 */
[----:B------:R-:W2:Y:S01]  /*c790*/  MUFU.TANH R45, R45 ;  /* 0x0000002d002d7308 */ /* 0x000ea20000002400 */
[----:B-1----:R-:W-:Y:S02]  /*c7a0*/  FSEL R44, R59, -INF , P4 ;  /* 0xff8000003b2c7808 */ /* 0x002fe40002000000 */
[----:B------:R-:W-:Y:S02]  /*c7b0*/  FMNMX.FTZ R33, R40, R33, !PT ;  /* 0x0000002128217209 */ /* 0x000fe40007810000 */
[----:B------:R-:W-:-:S02]  /*c7c0*/  ISETP.GT.AND P4, PT, R29, 0x28, PT ;  /* 0x000000281d00780c */ /* 0x000fc40003f84270 */
[----:B------:R-:W-:Y:S01]  /*c7d0*/  FMNMX.FTZ R33, R44, R33, !PT ;  /* 0x000000212c217209 */ /* 0x000fe20007810000 */
[----:B------:R1:W3:Y:S01]  /*c7e0*/  MUFU.TANH R56, R48 ;  /* 0x0000003000387308 */ /* 0x0002e20000002400 */
[----:B0-----:R-:W-:Y:S02]  /*c7f0*/  FSEL R52, R60, -INF , P4 ;  /* 0xff8000003c347808 */ /* 0x001fe40002000000 */
[----:B------:R-:W-:-:S05]  /*c800*/  ISETP.GT.AND P4, PT, R29, 0x30, PT ;  /* 0x000000301d00780c */ /* 0x000fca0003f84270 */
[----:B------:R-:W0:Y:S01]  /*c810*/  MUFU.TANH R49, R49 ;  /* 0x0000003100317308 */ /* 0x000e220000002400 */
[----:B-1----:R-:W-:Y:S02]  /*c820*/  FSEL R48, R41, -INF , P3 ;  /* 0xff80000029307808 */ /* 0x002fe40001800000 */
[----:B------:R-:W-:Y:S02]  /*c830*/  ISETP.GT.AND P3, PT, R29, 0x29, PT ;  /* 0x000000291d00780c */ /* 0x000fe40003f64270 */
[----:B------:R-:W-:Y:S02]  /*c840*/  FMNMX.FTZ R33, R48, R33, !PT ;  /* 0x0000002130217209 */ /* 0x000fe40007810000 */
[----:B--2---:R-:W-:Y:S01]  /*c850*/  FSEL R62, R45, -INF , P3 ;  /* 0xff8000002d3e7808 */ /* 0x004fe20001800000 */
[----:B------:R-:W1:Y:S01]  /*c860*/  MUFU.TANH R21, R21 ;  /* 0x0000001500157308 */ /* 0x000e620000002400 */
[----:B------:R-:W-:Y:S02]  /*c870*/  FMNMX.FTZ R33, R52, R33, !PT ;  /* 0x0000002134217209 */ /* 0x000fe40007810000 */
[----:B------:R-:W-:-:S02]  /*c880*/  ISETP.GT.AND P3, PT, R29, 0x31, PT ;  /* 0x000000311d00780c */ /* 0x000fc40003f64270 */
[----:B---3--:R-:W-:Y:S02]  /*c890*/  FSEL R58, R56, -INF , P4 ;  /* 0xff800000383a7808 */ /* 0x008fe40002000000 */
[----:B------:R-:W-:Y:S01]  /*c8a0*/  FMNMX.FTZ R33, R62, R33, !PT ;  /* 0x000000213e217209 */ /* 0x000fe20007810000 */
[----:B------:R-:W2:Y:S01]  /*c8b0*/  MUFU.TANH R53, R53 ;  /* 0x0000003500357308 */ /* 0x000ea20000002400 */
[----:B------:R-:W-:Y:S02]  /*c8c0*/  ISETP.GT.AND P4, PT, R29, 0x38, PT ;  /* 0x000000381d00780c */ /* 0x000fe40003f84270 */
[----:B0-----:R-:W-:Y:S02]  /*c8d0*/  FSEL R60, R49, -INF , P3 ;  /* 0xff800000313c7808 */ /* 0x001fe40001800000 */
[----:B------:R-:W-:Y:S02]  /*c8e0*/  FMNMX.FTZ R33, R58, R33, !PT ;  /* 0x000000213a217209 */ /* 0x000fe40007810000 */
[----:B------:R-:W-:Y:S01]  /*c8f0*/  ISETP.GT.AND P3, PT, R29, 0x39, PT ;  /* 0x000000391d00780c */ /* 0x000fe20003f64270 */
[----:B------:R-:W-:Y:S01]  /*c900*/  MUFU.TANH R26, R26 ;  /* 0x0000001a001a7308 */ /* 0x000fe20000002400 */
[----:B-1----:R-:W-:-:S02]  /*c910*/  FSEL R56, R21, -INF , P4 ;  /* 0xff80000015387808 */ /* 0x002fc40002000000 */
[----:B------:R-:W-:Y:S02]  /*c920*/  FMNMX.FTZ R33, R60, R33, !PT ;  /* 0x000000213c217209 */ /* 0x000fe40007810000 */
[----:B------:R-:W-:Y:S02]  /*c930*/  ISETP.GT.AND P4, PT, R57, 0x1, PT ;  /* 0x000000013900780c */ /* 0x000fe40003f84270 */
[----:B------:R-:W-:Y:S01]  /*c940*/  FMNMX.FTZ R33, R56, R33, !PT ;  /* 0x0000002138217209 */ /* 0x000fe20007810000 */
[----:B------:R0:W1:Y:S01]  /*c950*/  MUFU.TANH R29, R27 ;  /* 0x0000001b001d7308 */ /* 0x0000620000002400 */
[----:B--2---:R-:W-:Y:S02]  /*c960*/  FSEL R64, R53, -INF , P3 ;  /* 0xff80000035407808 */ /* 0x004fe40001800000 */
[----:B------:R-:W-:Y:S02]  /*c970*/  ISETP.GT.AND P3, PT, R57, RZ, PT ;  /* 0x000000ff3900720c */ /* 0x000fe40003f64270 */
[----:B------:R-:W-:-:S03]  /*c980*/  FMNMX.FTZ R33, R64, R33, !PT ;  /* 0x0000002140217209 */ /* 0x000fc60007810000 */
[----:B------:R-:W2:Y:S01]  /*c990*/  MUFU.TANH R30, R30 ;  /* 0x0000001e001e7308 */ /* 0x000ea20000002400 */
[----:B0-----:R-:W-:Y:S01]  /*c9a0*/  FMUL.FTZ R27, R54, UR4 ;  /* 0x00000004361b7c20 */ /* 0x001fe20008410000 */
[----:B------:R-:W0:Y:S01]  /*c9b0*/  SHFL.BFLY PT, R68, R33, 0x2, 0x1f ;  /* 0x0c401f0021447f89 */ /* 0x000e2200000e0000 */
[----:B------:R-:W-:Y:S02]  /*c9c0*/  ULDC UR4, c[0x0][0xa80] ;  /* 0x0002a00000047ab9 */ /* 0x000fe40000000800 */
[----:B------:R-:W-:-:S03]  /*c9d0*/  IMAD.U32 R169, RZ, RZ, UR4 ;  /* 0x00000004ffa97e24 */ /* 0x000fc6000f8e00ff */
[----:B------:R-:W-:Y:S01]  /*c9e0*/  MUFU.TANH R31, R31 ;  /* 0x0000001f001f7308 */ /* 0x000fe20000002400 */
[----:B-1----:R-:W-:Y:S02]  /*c9f0*/  FSEL R50, R29, -INF , P4 ;  /* 0xff8000001d327808 */ /* 0x002fe40002000000 */
[----:B------:R-:W-:-:S05]  /*ca00*/  ISETP.GT.AND P4, PT, R57, 0x10, PT ;  /* 0x000000103900780c */ /* 0x000fca0003f84270 */
[----:B------:R2:W1:Y:S08]  /*ca10*/  MUFU.TANH R37, R34 ;  /* 0x0000002200257308 */ /* 0x0004700000002400 */
[----:B------:R-:W-:Y:S01]  /*ca20*/  MUFU.TANH R35, R35 ;  /* 0x0000002300237308 */ /* 0x000fe20000002400 */
[----:B--2---:R-:W-:Y:S02]  /*ca30*/  FSEL R34, R30, -INF , P5 ;  /* 0xff8000001e227808 */ /* 0x004fe40002800000 */
[----:B0-----:R-:W-:-:S02]  /*ca40*/  FMNMX.FTZ R68, R33, R68, !PT ;  /* 0x0000004421447209 */ /* 0x001fc40007810000 */
[----:B------:R-:W-:-:S03]  /*ca50*/  ISETP.GT.AND P5, PT, R57, 0x21, PT ;  /* 0x000000213900780c */ /* 0x000fc60003fa4270 */
[----:B------:R-:W0:Y:S01]  /*ca60*/  SHFL.BFLY PT, R21, R68, 0x1, 0x1f ;  /* 0x0c201f0044157f89 */ /* 0x000e2200000e0000 */
[----:B------:R2:W3:Y:S01]  /*ca70*/  MUFU.TANH R33, R38 ;  /* 0x0000002600217308 */ /* 0x0004e20000002400 */
[----:B-1----:R-:W-:Y:S02]  /*ca80*/  FSEL R30, R37, -INF , P4 ;  /* 0xff800000251e7808 */ /* 0x002fe40002000000 */
[----:B------:R-:W-:-:S05]  /*ca90*/  ISETP.GT.AND P4, PT, R57, 0x18, PT ;  /* 0x000000183900780c */ /* 0x000fca0003f84270 */
[----:B------:R-:W1:Y:S08]  /*caa0*/  MUFU.TANH R39, R39 ;  /* 0x0000002700277308 */ /* 0x000e700000002400 */
[----:B------:R3:W4:Y:S01]  /*cab0*/  MUFU.TANH R41, R42 ;  /* 0x0000002a00297308 */ /* 0x0007220000002400 */
[----:B0-----:R-:W-:-:S07]  /*cac0*/  FMNMX.FTZ R168, R68, R21, !PT ;  /* 0x0000001544a87209 */ /* 0x001fce0007810000 */
[----:B------:R-:W0:Y:S01]  /*cad0*/  MUFU.TANH R43, R43 ;  /* 0x0000002b002b7308 */ /* 0x000e220000002400 */
[----:B------:R-:W-:Y:S02]  /*cae0*/  FSEL R21, R26, -INF , P3 ;  /* 0xff8000001a157808 */ /* 0x000fe40001800000 */
[----:B------:R-:W-:Y:S02]  /*caf0*/  ISETP.GT.AND P3, PT, R57, 0x9, PT ;  /* 0x000000093900780c */ /* 0x000fe40003f64270 */
[----:B------:R-:W-:Y:S02]  /*cb00*/  FMNMX.FTZ R29, R21, R50, !PT ;  /* 0x00000032151d7209 */ /* 0x000fe40007810000 */
[----:B--2---:R-:W-:Y:S01]  /*cb10*/  FSEL R38, R31, -INF , P3 ;  /* 0xff8000001f267808 */ /* 0x004fe20001800000 */
[----:B------:R2:W0:Y:S01]  /*cb20*/  MUFU.TANH R45, R46 ;  /* 0x0000002e002d7308 */ /* 0x0004220000002400 */
[----:B------:R-:W-:Y:S02]  /*cb30*/  FMNMX.FTZ R29, R34, R29, !PT ;  /* 0x0000001d221d7209 */ /* 0x000fe40007810000 */
[----:B------:R-:W-:-:S02]  /*cb40*/  ISETP.GT.AND P3, PT, R57, 0x11, PT ;  /* 0x000000113900780c */ /* 0x000fc40003f64270 */
[----:B------:R-:W-:Y:S02]  /*cb50*/  FMNMX.FTZ R29, R38, R29, !PT ;  /* 0x0000001d261d7209 */ /* 0x000fe40007810000 */
[----:B---3--:R-:W-:Y:S01]  /*cb60*/  FSEL R42, R33, -INF , P4 ;  /* 0xff800000212a7808 */ /* 0x008fe20002000000 */
[----:B------:R-:W3:Y:S01]  /*cb70*/  MUFU.TANH R47, R47 ;  /* 0x0000002f002f7308 */ /* 0x000ee20000002400 */
[----:B--2---:R-:W-:Y:S02]  /*cb80*/  FSEL R46, R35, -INF , P3 ;  /* 0xff800000232e7808 */ /* 0x004fe40001800000 */
[----:B------:R-:W-:Y:S02]  /*cb90*/  FMNMX.FTZ R29, R30, R29, !PT ;  /* 0x0000001d1e1d7209 */ /* 0x000fe40007810000 */
[----:B------:R-:W-:Y:S02]  /*cba0*/  ISETP.GT.AND P3, PT, R57, 0x19, PT ;  /* 0x000000193900780c */ /* 0x000fe40003f64270 */
[----:B------:R-:W-:Y:S01]  /*cbb0*/  FMNMX.FTZ R29, R46, R29, !PT ;  /* 0x0000001d2e1d7209 */ /* 0x000fe20007810000 */
[----:B------:R2:W3:Y:S01]  /*cbc0*/  MUFU.TANH R72, R25 ;  /* 0x0000001900487308 */ /* 0x0004e20000002400 */
[----:B-1----:R-:W-:-:S02]  /*cbd0*/  FSEL R68, R39, -INF , P3 ;  /* 0xff80000027447808 */ /* 0x002fc40001800000 */
[----:B------:R-:W-:Y:S02]  /*cbe0*/  FMNMX.FTZ R29, R42, R29, !PT ;  /* 0x0000001d2a1d7209 */ /* 0x000fe40007810000 */
[----:B----4-:R-:W-:Y:S02]  /*cbf0*/  FSEL R66, R41, -INF , P6 ;  /* 0xff80000029427808 */ /* 0x010fe40003000000 */
[----:B------:R-:W-:Y:S01]  /*cc00*/  FMNMX.FTZ R29, R68, R29, !PT ;  /* 0x0000001d441d7209 */ /* 0x000fe20007810000 */
[----:B------:R-:W1:Y:S01]  /*cc10*/  MUFU.TANH R51, R51 ;  /* 0x0000003300337308 */ /* 0x000e620000002400 */
[----:B------:R-:W-:Y:S01]  /*cc20*/  ISETP.GT.AND P4, PT, R57, 0x28, PT ;  /* 0x000000283900780c */ /* 0x000fe20003f84270 */
[----:B--2---:R-:W-:Y:S01]  /*cc30*/  FMUL.FTZ R25, R168, R169 ;  /* 0x000000a9a8197220 */ /* 0x004fe20000410000 */
[----:B0-----:R-:W-:Y:S02]  /*cc40*/  FSEL R54, R43, -INF , P5 ;  /* 0xff8000002b367808 */ /* 0x001fe40002800000 */
[----:B------:R-:W-:Y:S01]  /*cc50*/  FMNMX.FTZ R29, R66, R29, !PT ;  /* 0x0000001d421d7209 */ /* 0x000fe20007810000 */
[----:B------:R-:W0:Y:S01]  /*cc60*/  @P2 LDC R43, c[0x0][0x450] ;  /* 0x00011400ff2b2b82 */ /* 0x000e220000000800 */
[----:B------:R-:W-:Y:S01]  /*cc70*/  ISETP.GT.AND P3, PT, R57, 0x29, PT ;  /* 0x000000293900780c */ /* 0x000fe20003f64270 */
[----:B------:R-:W2:Y:S01]  /*cc80*/  MUFU.TANH R27, R27 ;  /* 0x0000001b001b7308 */ /* 0x000ea20000002400 */
[----:B------:R-:W-:-:S02]  /*cc90*/  FSEL R26, R45, -INF , P4 ;  /* 0xff8000002d1a7808 */ /* 0x000fc40002000000 */
[----:B------:R-:W-:Y:S02]  /*cca0*/  FMNMX.FTZ R29, R54, R29, !PT ;  /* 0x0000001d361d7209 */ /* 0x000fe40007810000 */
[----:B------:R-:W-:Y:S02]  /*ccb0*/  ISETP.GT.AND P6, PT, R57, 0x30, PT ;  /* 0x000000303900780c */ /* 0x000fe40003fc4270 */
[----:B---3--:R-:W-:Y:S01]  /*ccc0*/  FSEL R70, R47, -INF , P3 ;  /* 0xff8000002f467808 */ /* 0x008fe20001800000 */
[----:B------:R-:W3:Y:S01]  /*ccd0*/  MUFU.TANH R55, R55 ;  /* 0x0000003700377308 */ /* 0x000ee20000002400 */
[----:B------:R-:W-:Y:S02]  /*cce0*/  FMNMX.FTZ R29, R26, R29, !PT ;  /* 0x0000001d1a1d7209 */ /* 0x000fe40007810000 */
[----:B------:R-:W-:Y:S02]  /*ccf0*/  ISETP.GT.AND P3, PT, R57, 0x31, PT ;  /* 0x000000313900780c */ /* 0x000fe40003f64270 */
[----:B------:R-:W-:-:S02]  /*cd00*/  FSEL R72, R72, -INF , P6 ;  /* 0xff80000048487808 */ /* 0x000fc40003000000 */
[----:B------:R-:W-:Y:S02]  /*cd10*/  FMNMX.FTZ R29, R70, R29, !PT ;  /* 0x0000001d461d7209 */ /* 0x000fe40007810000 */
[----:B------:R-:W-:Y:S02]  /*cd20*/  FSETP.NEU.FTZ.AND P5, PT, R168, -INF , PT ;  /* 0xff800000a800780b */ /* 0x000fe40003fbd000 */
[----:B------:R-:W-:Y:S02]  /*cd30*/  ISETP.GT.AND P4, PT, R57, 0x38, PT ;  /* 0x000000383900780c */ /* 0x000fe40003f84270 */
[----:B-1----:R-:W-:Y:S02]  /*cd40*/  FSEL R74, R51, -INF , P3 ;  /* 0xff800000334a7808 */ /* 0x002fe40001800000 */
[----:B------:R-:W-:Y:S02]  /*cd50*/  FMNMX.FTZ R29, R72, R29, !PT ;  /* 0x0000001d481d7209 */ /* 0x000fe40007810000 */
[----:B------:R-:W-:-:S02]  /*cd60*/  FSEL R39, R25, RZ, P5 ;  /* 0x000000ff19277208 */ /* 0x000fc40002800000 */
[----:B------:R-:W-:Y:S02]  /*cd70*/  ISETP.GT.AND P3, PT, R57, 0x39, PT ;  /* 0x000000393900780c */ /* 0x000fe40003f64270 */
[----:B--2---:R-:W-:Y:S01]  /*cd80*/  FSEL R76, R27, -INF , P4 ;  /* 0xff8000001b4c7808 */ /* 0x004fe20002000000 */
[--C-:B------:R-:W-:Y:S01]  /*cd90*/  FFMA.FTZ R25, R36, R169, -R39.reuse ;  /* 0x000000a924197223 */ /* 0x100fe20000010827 */
[----:B------:R-:W-:Y:S01]  /*cda0*/  FMNMX.FTZ R29, R74, R29, !PT ;  /* 0x0000001d4a1d7209 */ /* 0x000fe20007810000 */
[-CC-:B------:R-:W-:Y:S01]  /*cdb0*/  FFMA.FTZ R154, R14, R169.reuse, -R39.reuse ;  /* 0x000000a90e9a7223 */ /* 0x180fe20000010827 */
[----:B---3--:R-:W-:Y:S01]  /*cdc0*/  FSEL R36, R55, -INF , P3 ;  /* 0xff80000037247808 */ /* 0x008fe20001800000 */
[--C-:B-----5:R-:W-:Y:S01]  /*cdd0*/  FFMA.FTZ R152, R15, R169, -R39.reuse ;  /* 0x000000a90f987223 */ /* 0x120fe20000010827 */
[----:B------:R-:W-:Y:S01]  /*cde0*/  FMNMX.FTZ R29, R76, R29, !PT ;  /* 0x0000001d4c1d7209 */ /* 0x000fe20007810000 */
[----:B------:R-:W-:Y:S01]  /*cdf0*/  MUFU.EX2 R25, R25 ;  /* 0x0000001900197308 */ /* 0x000fe20000000800 */
[-CC-:B------:R-:W-:Y:S01]  /*ce00*/  FFMA.FTZ R27, R20, R169.reuse, -R39.reuse ;  /* 0x000000a9141b7223 */ /* 0x180fe20000010827 */
[--C-:B------:R-:W-:Y:S01]  /*ce10*/  FFMA.FTZ R156, R24, R169, -R39.reuse ;  /* 0x000000a9189c7223 */ /* 0x100fe20000010827 */
[----:B------:R-:W-:Y:S01]  /*ce20*/  FMNMX.FTZ R14, R36, R29, !PT ;  /* 0x0000001d240e7209 */ /* 0x000fe20007810000 */
[-CC-:B------:R-:W-:Y:S01]  /*ce30*/  FFMA.FTZ R31, R28, R169.reuse, -R39.reuse ;  /* 0x000000a91c1f7223 */ /* 0x180fe20000010827 */
[-CC-:B------:R-:W-:Y:S01]  /*ce40*/  FFMA.FTZ R158, R32, R169.reuse, -R39.reuse ;  /* 0x000000a9209e7223 */ /* 0x180fe20000010827 */
[-CC-:B------:R-:W-:Y:S01]  /*ce50*/  FFMA.FTZ R29, R40, R169.reuse, -R39.reuse ;  /* 0x000000a9281d7223 */ /* 0x180fe20000010827 */
[-CC-:B------:R-:W-:Y:S01]  /*ce60*/  FFMA.FTZ R160, R44, R169.reuse, -R39.reuse ;  /* 0x000000a92ca07223 */ /* 0x180fe20000010827 */
[----:B------:R-:W1:Y:S01]  /*ce70*/  SHFL.BFLY PT, R15, R14, 0x2, 0x1f ;  /* 0x0c401f000e0f7f89 */ /* 0x000e6200000e0000 */
[----:B------:R-:W-:Y:S01]  /*ce80*/  MUFU.EX2 R152, R152 ;  /* 0x0000009800987308 */ /* 0x000fe20000000800 */
[-CC-:B------:R-:W-:Y:S01]  /*ce90*/  FFMA.FTZ R33, R48, R169.reuse, -R39.reuse ;  /* 0x000000a930217223 */ /* 0x180fe20000010827 */
[-CC-:B------:R-:W-:Y:S01]  /*cea0*/  FFMA.FTZ R162, R52, R169.reuse, -R39.reuse ;  /* 0x000000a934a27223 */ /* 0x180fe20000010827 */
[-CC-:B------:R-:W-:Y:S01]  /*ceb0*/  FFMA.FTZ R35, R62, R169.reuse, -R39.reuse ;  /* 0x000000a93e237223 */ /* 0x180fe20000010827 */
[-CC-:B------:R-:W-:Y:S01]  /*cec0*/  FFMA.FTZ R164, R58, R169.reuse, -R39.reuse ;  /* 0x000000a93aa47223 */ /* 0x180fe20000010827 */
[-CC-:B------:R-:W-:Y:S01]  /*ced0*/  FFMA.FTZ R37, R60, R169.reuse, -R39.reuse ;  /* 0x000000a93c257223 */ /* 0x180fe20000010827 */
[-CC-:B------:R-:W-:Y:S01]  /*cee0*/  FFMA.FTZ R166, R56, R169.reuse, -R39.reuse ;  /* 0x000000a938a67223 */ /* 0x180fe20000010827 */
[----:B------:R-:W-:Y:S01]  /*cef0*/  FFMA.FTZ R39, R64, R169, -R39 ;  /* 0x000000a940277223 */ /* 0x000fe20000010827 */
[----:B------:R-:W-:Y:S08]  /*cf00*/  MUFU.EX2 R154, R154 ;  /* 0x0000009a009a7308 */ /* 0x000ff00000000800 */
[----:B------:R-:W-:Y:S01]  /*cf10*/  MUFU.EX2 R27, R27 ;  /* 0x0000001b001b7308 */ /* 0x000fe20000000800 */
[----:B-1----:R-:W-:-:S07]  /*cf20*/  FMNMX.FTZ R15, R14, R15, !PT ;  /* 0x0000000f0e0f7209 */ /* 0x002fce0007810000 */
[----:B------:R-:W-:Y:S01]  /*cf30*/  MUFU.EX2 R156, R156 ;  /* 0x0000009c009c7308 */ /* 0x000fe20000000800 */
[----:B------:R-:W1:Y:S07]  /*cf40*/  SHFL.BFLY PT, R170, R15, 0x1, 0x1f ;  /* 0x0c201f000faa7f89 */ /* 0x000e6e00000e0000 */
[----:B------:R-:W-:Y:S08]  /*cf50*/  MUFU.EX2 R31, R31 ;  /* 0x0000001f001f7308 */ /* 0x000ff00000000800 */
[----:B------:R-:W-:Y:S08]  /*cf60*/  MUFU.EX2 R158, R158 ;  /* 0x0000009e009e7308 */ /* 0x000ff00000000800 */
[----:B------:R-:W-:Y:S01]  /*cf70*/  MUFU.EX2 R29, R29 ;  /* 0x0000001d001d7308 */ /* 0x000fe20000000800 */
[----:B-1----:R-:W-:-:S04]  /*cf80*/  FMNMX.FTZ R170, R15, R170, !PT ;  /* 0x000000aa0faa7209 */ /* 0x002fc80007810000 */
[C---:B------:R-:W-:Y:S01]  /*cf90*/  FSETP.NEU.FTZ.AND P3, PT, R170.reuse, -INF , PT ;  /* 0xff800000aa00780b */ /* 0x040fe20003f7d000 */
[-C--:B------:R-:W-:Y:S02]  /*cfa0*/  FMUL.FTZ R14, R170, R169.reuse ;  /* 0x000000a9aa0e7220 */ /* 0x080fe40000410000 */
[----:B------:R-:W-:Y:S03]  /*cfb0*/  MUFU.EX2 R160, R160 ;  /* 0x000000a000a07308 */ /* 0x000fe60000000800 */
[----:B------:R-:W-:Y:S01]  /*cfc0*/  FSEL R15, R14, RZ, P3 ;  /* 0x000000ff0e0f7208 */ /* 0x000fe20001800000 */
[C---:B------:R-:W-:Y:S02]  /*cfd0*/  @!P1 VIADD R14, R172.reuse, 0x38840 ;  /* 0x00038840ac0e9836 */ /* 0x040fe40000000000 */
[----:B------:R-:W-:Y:S02]  /*cfe0*/  @!P1 VIADD R172, R172, 0x38860 ;  /* 0x00038860acac9836 */ /* 0x000fe40000000000 */
        /* <DEDUP_REMOVED lines=9> */
[----:B------:R-:W-:Y:S01]  /*d080*/  @!P1 PRMT R14, RZ, 0x654, R14 ;  /* 0x00000654ff0e9816 */ /* 0x000fe2000000000e */
[-CC-:B------:R-:W-:Y:S01]  /*d090*/  FFMA.FTZ R68, R68, R169.reuse, -R15.reuse ;  /* 0x000000a944447223 */ /* 0x180fe2000001080f */
[-CC-:B------:R-:W-:Y:S01]  /*d0a0*/  FFMA.FTZ R66, R66, R169.reuse, -R15.reuse ;  /* 0x000000a942427223 */ /* 0x180fe2000001080f */
[-CC-:B------:R-:W-:Y:S01]  /*d0b0*/  FFMA.FTZ R54, R54, R169.reuse, -R15.reuse ;  /* 0x000000a936367223 */ /* 0x180fe2000001080f */
[----:B------:R2:W-:Y:S01]  /*d0c0*/  @!P1 SYNCS.ARRIVE.TRANS64.RED.A1T0 RZ, [R14+URZ], RZ ;  /* 0x000000ff0eff99a7 */ /* 0x0005e2000810043f */
[-CC-:B------:R-:W-:Y:S01]  /*d0d0*/  FFMA.FTZ R26, R26, R169.reuse, -R15.reuse ;  /* 0x000000a91a1a7223 */ /* 0x180fe2000001080f */
[-CC-:B------:R-:W-:Y:S01]  /*d0e0*/  FFMA.FTZ R70, R70, R169.reuse, -R15.reuse ;  /* 0x000000a946467223 */ /* 0x180fe2000001080f */
[----:B------:R-:W3:Y:S01]  /*d0f0*/  MUFU.EX2 R50, R50 ;  /* 0x0000003200327308 */ /* 0x000ee20000000800 */
[-CC-:B------:R-:W-:Y:S01]  /*d100*/  FFMA.FTZ R72, R72, R169.reuse, -R15.reuse ;  /* 0x000000a948487223 */ /* 0x180fe2000001080f */
[-CC-:B------:R-:W-:Y:S01]  /*d110*/  FFMA.FTZ R74, R74, R169.reuse, -R15.reuse ;  /* 0x000000a94a4a7223 */ /* 0x180fe2000001080f */
[-CC-:B------:R-:W-:Y:S01]  /*d120*/  FFMA.FTZ R76, R76, R169.reuse, -R15.reuse ;  /* 0x000000a94c4c7223 */ /* 0x180fe2000001080f */
[----:B------:R-:W-:Y:S01]  /*d130*/  FFMA.FTZ R36, R36, R169, -R15 ;  /* 0x000000a924247223 */ /* 0x000fe2000001080f */
[----:B-1----:R-:W1:Y:S01]  /*d140*/  @P2 LDC R21, c[0x0][0x44c] ;  /* 0x00011300ff152b82 */ /* 0x002e620000000800 */
[----:B------:R-:W-:-:S02]  /*d150*/  @!P1 PRMT R172, RZ, 0x654, R172 ;  /* 0x00000654ffac9816 */ /* 0x000fc400000000ac */
[----:B------:R-:W4:Y:S08]  /*d160*/  MUFU.EX2 R34, R34 ;  /* 0x0000002200227308 */ /* 0x000f300000000800 */
[----:B------:R-:W0:Y:S01]  /*d170*/  MUFU.EX2 R155, R38 ;  /* 0x00000026009b7308 */ /* 0x000e220000000800 */
[----:B---3--:R-:W-:Y:S01]  /*d180*/  FADD.FTZ R41, R153, R50 ;  /* 0x0000003299297221 */ /* 0x008fe20000010000 */
[----:B------:R-:W-:-:S06]  /*d190*/  F2FP.BF16.F32.PACK_AB R153, R50, R153 ;  /* 0x000000993299723e */ /* 0x000fcc00000010ff */
[----:B------:R-:W3:Y:S01]  /*d1a0*/  MUFU.EX2 R30, R30 ;  /* 0x0000001e001e7308 */ /* 0x000ee20000000800 */
[----:B----4-:R-:W-:Y:S01]  /*d1b0*/  FADD.FTZ R24, R34, R41 ;  /* 0x0000002922187221 */ /* 0x010fe20000010000 */
[----:B-1----:R-:W-:-:S04]  /*d1c0*/  @P2 IMAD.HI.U32 R20, R194, R21, RZ ;  /* 0x00000015c2142227 */ /* 0x002fc800078e00ff */
[----:B------:R-:W-:Y:S01]  /*d1d0*/  FADD.FTZ R21, R152, R25 ;  /* 0x0000001998157221 */ /* 0x000fe20000010000 */
[----:B------:R-:W-:Y:S01]  /*d1e0*/  F2FP.BF16.F32.PACK_AB R152, R25, R152 ;  /* 0x000000981998723e */ /* 0x000fe200000010ff */
[----:B------:R-:W1:Y:S01]  /*d1f0*/  MUFU.EX2 R157, R46 ;  /* 0x0000002e009d7308 */ /* 0x000e620000000800 */
[----:B0-----:R-:W-:Y:S01]  /*d200*/  FADD.FTZ R41, R155, R24 ;  /* 0x000000189b297221 */ /* 0x001fe20000010000 */
[----:B--2---:R-:W-:Y:S01]  /*d210*/  FADD.FTZ R14, R154, R21 ;  /* 0x000000159a0e7221 */ /* 0x004fe20000010000 */
[----:B------:R-:W-:Y:S01]  /*d220*/  @P2 SHF.R.U32.HI R173, RZ, R43, R20 ;  /* 0x0000002bffad2219 */ /* 0x000fe20000011614 */
[----:B------:R-:W-:Y:S01]  /*d230*/  IMAD R20, R18, 0x1000, R190 ;  /* 0x0000100012147824 */ /* 0x000fe200078e02be */
[C---:B------:R-:W-:Y:S01]  /*d240*/  F2FP.BF16.F32.PACK_AB R154, R27.reuse, R154 ;  /* 0x0000009a1b9a723e */ /* 0x040fe200000010ff */
[----:B------:R-:W-:Y:S01]  /*d250*/  FADD.FTZ R15, R27, R14 ;  /* 0x0000000e1b0f7221 */ /* 0x000fe20000010000 */
[----:B------:R-:W-:Y:S01]  /*d260*/  IMAD.MOV.U32 R21, RZ, RZ, 0x40000040 ;  /* 0x40000040ff157424 */ /* 0x000fe200078e00ff */
[----:B------:R-:W0:Y:S01]  /*d270*/  MUFU.EX2 R42, R42 ;  /* 0x0000002a002a7308 */ /* 0x000e220000000800 */
[----:B---3--:R-:W-:Y:S01]  /*d280*/  FADD.FTZ R28, R30, R41 ;  /* 0x000000291e1c7221 */ /* 0x008fe20000010000 */
[----:B------:R-:W-:-:S02]  /*d290*/  VIADD R14, R20, 0x80 ;  /* 0x00000080140e7836 */ /* 0x000fc40000000000 */
[----:B------:R-:W-:Y:S01]  /*d2a0*/  FADD.FTZ R24, R156, R15 ;  /* 0x0000000f9c187221 */ /* 0x000fe20000010000 */
[----:B------:R-:W-:Y:S01]  /*d2b0*/  R2UR UR7, R21 ;  /* 0x00000000150772ca */ /* 0x000fe200000e0000 */
[----:B------:R-:W-:Y:S01]  /*d2c0*/  IMAD.MOV.U32 R15, RZ, RZ, 0x40000040 ;  /* 0x40000040ff0f7424 */ /* 0x000fe200078e00ff */
[----:B------:R-:W-:Y:S01]  /*d2d0*/  F2FP.BF16.F32.PACK_AB R155, R155, R34 ;  /* 0x000000229b9b723e */ /* 0x000fe200000010ff */
[----:B------:R-:W-:Y:S01]  /*d2e0*/  FADD.FTZ R21, R31, R24 ;  /* 0x000000181f157221 */ /* 0x000fe20000010000 */
[----:B------:R-:W2:Y:S01]  /*d2f0*/  MUFU.EX2 R159, R68 ;  /* 0x00000044009f7308 */ /* 0x000ea20000000800 */
[----:B-1----:R-:W-:Y:S01]  /*d300*/  FADD.FTZ R41, R157, R28 ;  /* 0x0000001c9d297221 */ /* 0x002fe20000010000 */
[----:B------:R-:W-:Y:S01]  /*d310*/  R2UR UR10, R14 ;  /* 0x000000000e0a72ca */ /* 0x000fe200000e0000 */
[----:B------:R-:W-:Y:S01]  /*d320*/  FADD.FTZ R24, R158, R21 ;  /* 0x000000159e187221 */ /* 0x000fe20000010000 */
[----:B------:R-:W-:Y:S01]  /*d330*/  R2UR UR11, R15 ;  /* 0x000000000f0b72ca */ /* 0x000fe200000e0000 */
[----:B------:R-:W-:Y:S01]  /*d340*/  BAR.SYNC.DEFER_BLOCKING 0xf, 0x100 ;  /* 0x03c4000000007b1d */ /* 0x000fe20000010000 */
[----:B------:R-:W-:Y:S01]  /*d350*/  F2FP.BF16.F32.PACK_AB R156, R31, R156 ;  /* 0x0000009c1f9c723e */ /* 0x000fe200000010ff */
[----:B------:R-:W-:Y:S01]  /*d360*/  FADD.FTZ R15, R29, R24 ;  /* 0x000000181d0f7221 */ /* 0x000fe20000010000 */
[----:B------:R-:W-:Y:S01]  /*d370*/  F2FP.BF16.F32.PACK_AB R157, R157, R30 ;  /* 0x0000001e9d9d723e */ /* 0x000fe200000010ff */
[----:B0-----:R-:W-:Y:S01]  /*d380*/  FADD.FTZ R14, R42, R41 ;  /* 0x000000292a0e7221 */ /* 0x001fe20000010000 */
[----:B------:R-:W-:Y:S01]  /*d390*/  F2FP.BF16.F32.PACK_AB R158, R29, R158 ;  /* 0x0000009e1d9e723e */ /* 0x000fe200000010ff */
[----:B------:R-:W0:Y:S01]  /*d3a0*/  MUFU.EX2 R66, R66 ;  /* 0x0000004200427308 */ /* 0x000e220000000800 */
[----:B------:R-:W-:Y:S01]  /*d3b0*/  R2UR UR6, R20 ;  /* 0x00000000140672ca */ /* 0x000fe200000e0000 */
[----:B--2---:R-:W-:Y:S01]  /*d3c0*/  FADD.FTZ R21, R159, R14 ;  /* 0x0000000e9f157221 */ /* 0x004fe20000010000 */
[----:B------:R-:W-:-:S05]  /*d3d0*/  FADD.FTZ R14, R160, R15 ;  /* 0x0000000fa00e7221 */ /* 0x000fca0000010000 */
[----:B------:R-:W1:Y:S01]  /*d3e0*/  MUFU.EX2 R161, R54 ;  /* 0x0000003600a17308 */ /* 0x000e620000000800 */
[----:B------:R-:W-:Y:S01]  /*d3f0*/  F2FP.BF16.F32.PACK_AB R159, R159, R42 ;  /* 0x0000002a9f9f723e */ /* 0x000fe200000010ff */
[C---:B------:R-:W-:Y:S01]  /*d400*/  FADD.FTZ R15, R33.reuse, R14 ;  /* 0x0000000e210f7221 */ /* 0x040fe20000010000 */
[----:B------:R-:W-:-:S05]  /*d410*/  F2FP.BF16.F32.PACK_AB R160, R33, R160 ;  /* 0x000000a021a0723e */ /* 0x000fca00000010ff */
[----:B------:R-:W2:Y:S01]  /*d420*/  MUFU.EX2 R26, R26 ;  /* 0x0000001a001a7308 */ /* 0x000ea20000000800 */
[----:B0-----:R-:W-:Y:S01]  /*d430*/  FADD.FTZ R24, R66, R21 ;  /* 0x0000001542187221 */ /* 0x001fe20000010000 */
[----:B------:R0:W-:Y:S04]  /*d440*/  STSM.16.M88.4 [R195+0x36400], R152 ;  /* 0x03640098c3007844 */ /* 0x0001e80000000200 */
[----:B------:R3:W-:Y:S02]  /*d450*/  STSM.16.M88.4 [R203], R156 ;  /* 0x0000009ccb007844 */ /* 0x0007e40000000200 */
[----:B------:R-:W4:Y:S01]  /*d460*/  MUFU.EX2 R162, R162 ;  /* 0x000000a200a27308 */ /* 0x000f220000000800 */
[C---:B-1----:R-:W-:Y:S01]  /*d470*/  FADD.FTZ R21, R161.reuse, R24 ;  /* 0x00000018a1157221 */ /* 0x042fe20000010000 */
[----:B------:R-:W-:-:S06]  /*d480*/  F2FP.BF16.F32.PACK_AB R161, R161, R66 ;  /* 0x00000042a1a1723e */ /* 0x000fcc00000010ff */
[----:B------:R-:W1:Y:S01]  /*d490*/  MUFU.EX2 R163, R70 ;  /* 0x0000004600a37308 */ /* 0x000e620000000800 */
[----:B--2---:R-:W-:-:S07]  /*d4a0*/  FADD.FTZ R24, R26, R21 ;  /* 0x000000151a187221 */ /* 0x004fce0000010000 */
[----:B------:R-:W2:Y:S01]  /*d4b0*/  MUFU.EX2 R35, R35 ;  /* 0x0000002300237308 */ /* 0x000ea20000000800 */
[----:B----4-:R-:W-:-:S07]  /*d4c0*/  FADD.FTZ R14, R162, R15 ;  /* 0x0000000fa20e7221 */ /* 0x010fce0000010000 */
[----:B------:R-:W4:Y:S01]  /*d4d0*/  MUFU.EX2 R72, R72 ;  /* 0x0000004800487308 */ /* 0x000f220000000800 */
[C---:B-1----:R-:W-:Y:S01]  /*d4e0*/  FADD.FTZ R21, R163.reuse, R24 ;  /* 0x00000018a3157221 */ /* 0x042fe20000010000 */
[----:B------:R-:W-:-:S06]  /*d4f0*/  F2FP.BF16.F32.PACK_AB R163, R163, R26 ;  /* 0x0000001aa3a3723e */ /* 0x000fcc00000010ff */
[----:B------:R-:W1:Y:S01]  /*d500*/  MUFU.EX2 R164, R164 ;  /* 0x000000a400a47308 */ /* 0x000e620000000800 */
[C---:B--2---:R-:W-:Y:S01]  /*d510*/  FADD.FTZ R15, R35.reuse, R14 ;  /* 0x0000000e230f7221 */ /* 0x044fe20000010000 */
[----:B------:R-:W-:-:S05]  /*d520*/  F2FP.BF16.F32.PACK_AB R162, R35, R162 ;  /* 0x000000a223a2723e */ /* 0x000fca00000010ff */
[----:B------:R3:W-:Y:S01]  /*d530*/  STSM.16.M88.4 [R212], R160 ;  /* 0x000000a0d4007844 */ /* 0x0007e20000000200 */
[----:B------:R-:W2:Y:S01]  /*d540*/  MUFU.EX2 R165, R74 ;  /* 0x0000004a00a57308 */ /* 0x000ea20000000800 */
[----:B----4-:R-:W-:-:S07]  /*d550*/  FADD.FTZ R24, R72, R21 ;  /* 0x0000001548187221 */ /* 0x010fce0000010000 */
[----:B------:R-:W4:Y:S01]  /*d560*/  MUFU.EX2 R37, R37 ;  /* 0x0000002500257308 */ /* 0x000f220000000800 */
[----:B-1----:R-:W-:-:S07]  /*d570*/  FADD.FTZ R14, R164, R15 ;  /* 0x0000000fa40e7221 */ /* 0x002fce0000010000 */
[----:B------:R-:W1:Y:S01]  /*d580*/  MUFU.EX2 R76, R76 ;  /* 0x0000004c004c7308 */ /* 0x000e620000000800 */
[C---:B--2---:R-:W-:Y:S01]  /*d590*/  FADD.FTZ R21, R165.reuse, R24 ;  /* 0x00000018a5157221 */ /* 0x044fe20000010000 */
[----:B------:R-:W-:-:S06]  /*d5a0*/  F2FP.BF16.F32.PACK_AB R165, R165, R72 ;  /* 0x00000048a5a5723e */ /* 0x000fcc00000010ff */
[----:B------:R-:W2:Y:S01]  /*d5b0*/  MUFU.EX2 R166, R166 ;  /* 0x000000a600a67308 */ /* 0x000ea20000000800 */
[C---:B----4-:R-:W-:Y:S01]  /*d5c0*/  FADD.FTZ R15, R37.reuse, R14 ;  /* 0x0000000e250f7221 */ /* 0x050fe20000010000 */
[----:B------:R-:W-:-:S06]  /*d5d0*/  F2FP.BF16.F32.PACK_AB R164, R37, R164 ;  /* 0x000000a425a4723e */ /* 0x000fcc00000010ff */
[----:B------:R-:W4:Y:S01]  /*d5e0*/  MUFU.EX2 R167, R36 ;  /* 0x0000002400a77308 */ /* 0x000f220000000800 */
[----:B-1----:R-:W-:Y:S01]  /*d5f0*/  FADD.FTZ R24, R76, R21 ;  /* 0x000000154c187221 */ /* 0x002fe20000010000 */
[----:B------:R-:W-:-:S06]  /*d600*/  IMAD.MOV.U32 R21, RZ, RZ, 0x40000040 ;  /* 0x40000040ff157424 */ /* 0x000fcc00078e00ff */
[----:B------:R-:W1:Y:S01]  /*d610*/  MUFU.EX2 R39, R39 ;  /* 0x0000002700277308 */ /* 0x000e620000000800 */
[----:B--2---:R-:W-:Y:S01]  /*d620*/  FADD.FTZ R14, R166, R15 ;  /* 0x0000000fa60e7221 */ /* 0x004fe20000010000 */
[C---:B----4-:R-:W-:Y:S01]  /*d630*/  FADD.FTZ R15, R167.reuse, R24 ;  /* 0x00000018a70f7221 */ /* 0x050fe20000010000 */
[----:B------:R-:W-:Y:S02]  /*d640*/  F2FP.BF16.F32.PACK_AB R167, R167, R76 ;  /* 0x0000004ca7a7723e */ /* 0x000fe400000010ff */
[C---:B-1----:R-:W-:Y:S01]  /*d650*/  F2FP.BF16.F32.PACK_AB R166, R39.reuse, R166 ;  /* 0x000000a627a6723e */ /* 0x042fe200000010ff */
[----:B------:R-:W-:-:S04]  /*d660*/  FADD.FTZ R14, R39, R14 ;  /* 0x0000000e270e7221 */ /* 0x000fc80000010000 */
[----:B------:R3:W-:Y:S01]  /*d670*/  STSM.16.M88.4 [R210], R164 ;  /* 0x000000a4d2007844 */ /* 0x0007e20000000200 */
[----:B------:R-:W-:-:S06]  /*d680*/  WARPGROUP.ARRIVE ;  /* 0x00000000000079c5 */ /* 0x000fcc0000000000 */
[----:B------:R-:W-:Y:S03]  /*d690*/  HGMMA.64x256x16.F32.BF16 R24, R152, gdesc[UR4].tnspB, RZ, !UPT, gsb0 ;  /* 0x43e0000498187df0 */ /* 0x000fe6000c0018ff */
[----:B------:R-:W-:Y:S02]  /*d6a0*/  WARPGROUP.DEPBAR.LE gsb0, 0x0 ;  /* 0x00008000000079c5 */ /* 0x000fe40000010000 */
[----:B------:R-:W-:Y:S01]  /*d6b0*/  WARPGROUP.ARRIVE ;  /* 0x00000000000079c5 */ /* 0x000fe20000000000 */
[C---:B0-----:R-:W-:Y:S02]  /*d6c0*/  VIADD R152, R20.reuse, 0x100 ;  /* 0x0000010014987836 */ /* 0x041fe40000000000 */
[----:B------:R-:W-:Y:S02]  /*d6d0*/  IMAD.MOV.U32 R153, RZ, RZ, 0x40000040 ;  /* 0x40000040ff997424 */ /* 0x000fe400078e00ff */
[----:B------:R-:W-:-:S15]  /*d6e0*/  VIADD R20, R20, 0x180 ;  /* 0x0000018014147836 */ /* 0x000fde0000000000 */
[----:B------:R-:W-:-:S03]  /*d6f0*/  NOP ;  /* 0x0000000000007918 */ /* 0x000fc60000000000 */
        /* <DEDUP_REMOVED lines=8> */
[----:B------:R-:W-:Y:S02]  /*d780*/  R2UR UR7, R21 ;  /* 0x00000000150772ca */ /* 0x000fe400000e0000 */
[----:B------:R-:W-:-:S04]  /*d790*/  IADD3 R20, R173, R211, -R193 ;  /* 0x000000d3ad147210 */ /* 0x000fc80007ffe8c1 */
[----:B------:R-:W-:-:S04]  /*d7a0*/  SHF.R.S32.HI R21, RZ, 0x1f, R20 ;  /* 0x0000001fff157819 */ /* 0x000fc80000011414 */
[----:B------:R-:W-:Y:S01]  /*d7b0*/  LEA.HI R21, R21, R20, RZ, 0x6 ;  /* 0x0000001415157211 */ /* 0x000fe200078f30ff */
[----:B------:R-:W-:-:S03]  /*d7c0*/  VIADD R20, R171, 0xfffffffe ;  /* 0xfffffffeab147836 */ /* 0x000fc60000000000 */
[----:B------:R-:W-:-:S04]  /*d7d0*/  SHF.R.S32.HI R21, RZ, 0x6, R21 ;  /* 0x00000006ff157819 */ /* 0x000fc80000011415 */
[----:B------:R-:W-:-:S04]  /*d7e0*/  VIMNMX R196, R213, R21, !PT ;  /* 0x00000015d5c47248 */ /* 0x000fc80007fe0100 */
[----:B------:R-:W-:Y:S01]  /*d7f0*/  ISETP.GE.AND P3, PT, R20, R196, PT ;  /* 0x000000c41400720c */ /* 0x000fe20003f66270 */
        /* <DEDUP_REMOVED lines=18> */
.L_x_5702:
[----:B------:R-:W-:-:S05]  /*d920*/  VIADD R18, R201, 0x1 ;  /* 0x00000001c9127836 */ /* 0x000fca0000000000 */
[----:B------:R-:W-:-:S04]  /*d930*/  ISETP.NE.AND P3, PT, R18, 0x2, PT ;  /* 0x000000021200780c */ /* 0x000fc80003f65270 */
[----:B------:R-:W-:Y:S02]  /*d940*/  SEL R21, RZ, 0x1, P3 ;  /* 0x00000001ff157807 */ /* 0x000fe40001800000 */
[----:B------:R-:W-:Y:S02]  /*d950*/  SEL R18, R18, RZ, P3 ;  /* 0x000000ff12127207 */ /* 0x000fe40001800000 */
[----:B------:R-:W-:Y:S01]  /*d960*/  LOP3.LUT R22, R22, R21, RZ, 0x3c, !PT ;  /* 0x0000001516167212 */ /* 0x000fe200078e3cff */
[----:B------:R-:W-:Y:S06]  /*d970*/  @!P0 BRA `(.L_x_5692) ;  /* 0x0000000000048947 */ /* 0x000fec0003800000 */
[----:B------:R-:W-:Y:S01]  /*d980*/  BPT.TRAP 0x1 ;  /* 0x000000040000795c */ /* 0x000fe20000300000 */
.L_x_5692:
[----:B------:R-:W-:Y:S01]  /*d990*/  IMAD R21, R18, 0x8, R2 ;  /* 0x0000000812157824 */ /* 0x000fe200078e0202 */
[----:B------:R-:W-:-:S04]  /*d9a0*/  SHF.L.U32 R198, R22, 0x1f, RZ ;  /* 0x0000001f16c67819 */ /* 0x000fc800000006ff */
[----:B------:R0:W1:Y:S01]  /*d9b0*/  SYNCS.PHASECHK.TRANS64.TRYWAIT P3, [R21+URZ+0x38830], R198 ;  /* 0x038830c6150075a7 */ /* 0x000062000806017f */
[----:B------:R-:W-:Y:S05]  /*d9c0*/  @!P0 BRA `(.L_x_5693) ;  /* 0x0000000000048947 */ /* 0x000fea0003800000 */
[----:B------:R-:W-:Y:S01]  /*d9d0*/  BPT.TRAP 0x1 ;  /* 0x000000040000795c */ /* 0x000fe20000300000 */
.L_x_5693:
[----:B------:R-:W-:Y:S01]  /*d9e0*/  BSSY B2, `(.L_x_5694) ;  /* 0x0000006000027945 */ /* 0x000fe20003800000 */
[----:B---3--:R-:W-:Y:S02]  /*d9f0*/  IMAD R156, R18, 0x200, R0 ;  /* 0x00000200129c7824 */ /* 0x008fe400078e0200 */
[----:B------:R-:W-:Y:S01]  /*da00*/  IMAD.MOV.U32 R157, RZ, RZ, 0x40000040 ;  /* 0x40000040ff9d7424 */ /* 0x000fe200078e00ff */
[----:B-1----:R-:W-:Y:S06]  /*da10*/  @P3 BRA `(.L_x_5695) ;  /* 0x0000000000083947 */ /* 0x002fec0003800000 */
[----:B------:R-:W1:Y:S02]  /*da20*/  SYNCS.PHASECHK.TRANS64.TRYWAIT P3, [R21+URZ+0x38830], R198 ;  /* 0x038830c6150075a7 */ /* 0x000e64000806017f */
[----:B-1----:R-:W-:Y:S05]  /*da30*/  @!P3 BRA `(.L_x_5696) ;  /* 0x0000017c0028b947 */ /* 0x002fea0003800000 */
.L_x_5695:
[----:B------:R-:W-:Y:S05]  /*da40*/  BSYNC B2 ;  /* 0x0000000000027941 */ /* 0x000fea0003800000 */
.L_x_5694:
        /* <DEDUP_REMOVED lines=36> */
.L_x_5697:
[----:B------:R2:W3:Y:S01]  /*dc90*/  SYNCS.PHASECHK.TRANS64.TRYWAIT P3, [R21+URZ+0x38850], R198 ;  /* 0x038850c6150075a7 */ /* 0x0004e2000806017f */
[----:B------:R-:W-:Y:S05]  /*dca0*/  @!P0 BRA `(.L_x_5698) ;  /* 0x0000000000048947 */ /* 0x000fea0003800000 */
[----:B------:R-:W-:Y:S01]  /*dcb0*/  BPT.TRAP 0x1 ;  /* 0x000000040000795c */ /* 0x000fe20000300000 */
.L_x_5698:
[----:B------:R-:W-:Y:S04]  /*dcc0*/  BSSY B2, `(.L_x_5699) ;  /* 0x0000004000027945 */ /* 0x000fe80003800000 */
[----:B---3--:R-:W-:Y:S05]  /*dcd0*/  @P3 BRA `(.L_x_5700) ;  /* 0x0000000000083947 */ /* 0x008fea0003800000 */
[----:B------:R-:W3:Y:S02]  /*dce0*/  SYNCS.PHASECHK.TRANS64.TRYWAIT P3, [R21+URZ+0x38850], R198 ;  /* 0x038850c6150075a7 */ /* 0x000ee4000806017f */
[----:B---3--:R-:W-:Y:S05]  /*dcf0*/  @!P3 BRA `(.L_x_5701) ;  /* 0x00000178008cb947 */ /* 0x008fea0003800000 */
.L_x_5700:
[----:B------:R-:W-:Y:S05]  /*dd00*/  BSYNC B2 ;  /* 0x0000000000027941 */ /* 0x000fea0003800000 */
.L_x_5699:
[----:B------:R-:W-:Y:S01]  /*dd10*/  IMAD R204, R18, 0x1000, R3 ;  /* 0x0000100012cc7824 */ /* 0x000fe200078e0203 */
[----:B------:R-:W-:Y:S01]  /*dd20*/  R2UR UR4, R4 ;  /* 0x00000000040472ca */ /* 0x000fe200000e0000 */
[----:B------:R-:W-:Y:S01]  /*dd30*/  IMAD.MOV.U32 R205, RZ, RZ, 0x40000040 ;  /* 0x40000040ffcd7424 */ /* 0x000fe200078e00ff */
[----:B------:R-:W-:Y:S01]  /*dd40*/  R2UR UR5, R5 ;  /* 0x00000000050572ca */ /* 0x000fe200000e0000 */
[----:B------:R-:W-:Y:S01]  /*dd50*/  WARPGROUP.ARRIVE ;  /* 0x00000000000079c5 */ /* 0x000fe20000000000 */
[----:B------:R-:W-:Y:S01]  /*dd60*/  R2UR UR6, R204 ;  /* 0x00000000cc0672ca */ /* 0x000fe200000e0000 */
[----:B0123--:R-:W-:Y:S01]  /*dd70*/  VIADD R198, R4, 0x2 ;  /* 0x0000000204c67836 */ /* 0x00ffe20000000000 */
[----:B------:R-:W-:Y:S01]  /*dd80*/  R2UR UR7, R205 ;  /* 0x00000000cd0772ca */ /* 0x000fe200000e0000 */
[----:B------:R-:W-:Y:S02]  /*dd90*/  IMAD.MOV.U32 R199, RZ, RZ, 0x40000040 ;  /* 0x40000040ffc77424 */ /* 0x000fe400078e00ff */
[----:B------:R-:W0:Y:S01]  /*dda0*/  S2R R202, SR_TID.X ;  /* 0x0000000000ca7919 */ /* 0x000e220000002100 */
[----:B------:R-:W-:-:S02]  /*ddb0*/  VIADD R205, R204, 0x800 ;  /* 0x00000800cccd7836 */ /* 0x000fc40000000000 */
[----:B------:R-:W-:Y:S02]  /*ddc0*/  IMAD.MOV.U32 R207, RZ, RZ, 0x40000040 ;  /* 0x40000040ffcf7424 */ /* 0x000fe400078e00ff */
[----:B------:R-:W-:Y:S02]  /*ddd0*/  VIADD R208, R4, 0x800 ;  /* 0x0000080004d07836 */ /* 0x000fe40000000000 */
[----:B------:R-:W-:-:S03]  /*dde0*/  IMAD.MOV.U32 R209, RZ, RZ, 0xa00 ;  /* 0x00000a00ffd17424 */ /* 0x000fc600078e00ff */
        /* <DEDUP_REMOVED lines=9> */
[----:B0-----:R-:W-:Y:S01]  /*de80*/  SHF.R.U32.HI R202, RZ, 0x7, R202 ;  /* 0x00000007ffca7819 */ /* 0x001fe200000116ca */
[----:B------:R-:W-:Y:S02]  /*de90*/  WARPGROUP.DEPBAR.LE gsb0, 0x0 ;  /* 0x00008000000079c5 */ /* 0x000fe40000010000 */
[----:B------:R-:W-:-:S08]  /*dea0*/  WARPGROUP.ARRIVE ;  /* 0x00000000000079c5 */ /* 0x000fd00000000000 */
        /* <DEDUP_REMOVED lines=150> */
[----:B------:R-:W0:Y:S01]  /*e810*/  SHFL.IDX PT, R198, R202, RZ, 0x1f ;  /* 0x00001fffcac67589 */ /* 0x000e2200000e0000 */
[----:B------:R-:W-:Y:S01]  /*e820*/  IMAD.MOV.U32 R199, RZ, RZ, 0x4 ;  /* 0x00000004ffc77424 */ /* 0x000fe200078e00ff */
[----:B0-----:R-:W-:-:S04]  /*e830*/  ISETP.GT.AND P3, PT, R198, 0x7f, PT ;  /* 0x0000007fc600780c */ /* 0x001fc80003f64270 */
        /* <DEDUP_REMOVED lines=163> */
[C---:B------:R-:W-:Y:S01]  /*f270*/  IMAD.IADD R206, R208.reuse, 0x1, R198 ;  /* 0x00000001d0ce7824 */ /* 0x040fe200078e02c6 */
[----:B------:R-:W-:Y:S01]  /*f280*/  R2UR UR7, R207 ;  /* 0x00000000cf0772ca */ /* 0x000fe200000e0000 */
[----:B------:R-:W-:Y:S02]  /*f290*/  IMAD.MOV.U32 R207, RZ, RZ, 0x40000040 ;  /* 0x40000040ffcf7424 */ /* 0x000fe400078e00ff */
[----:B------:R-:W-:Y:S01]  /*f2a0*/  IMAD.IADD R198, R208, 0x1, R199 ;  /* 0x00000001d0c67824 */ /* 0x000fe200078e02c7 */
[----:B------:R-:W-:Y:S01]  /*f2b0*/  R2UR UR4, R206 ;  /* 0x00000000ce0472ca */ /* 0x000fe200000e0000 */
[----:B------:R-:W-:Y:S01]  /*f2c0*/  IMAD.IADD R206, R208, 0x1, R202 ;  /* 0x00000001d0ce7824 */ /* 0x000fe200078e02ca */
[----:B------:R-:W-:Y:S01]  /*f2d0*/  R2UR UR5, R207 ;  /* 0x00000000cf0572ca */ /* 0x000fe200000e0000 */
[----:B------:R-:W-:Y:S01]  /*f2e0*/  IMAD.MOV.U32 R207, RZ, RZ, 0x40000040 ;  /* 0x40000040ffcf7424 */ /* 0x000fe200078e00ff */
[----:B------:R-:W-:-:S02]  /*f2f0*/  WARPGROUP.DEPBAR.LE gsb0, 0x0 ;  /* 0x00008000000079c5 */ /* 0x000fc40000010000 */
[----:B------:R-:W-:-:S09]  /*f300*/  WARPGROUP.ARRIVE ;  /* 0x00000000000079c5 */ /* 0x000fd20000000000 */
[----:B------:R-:W-:Y:S01]  /*f310*/  HGMMA.64x64x16.F32.BF16 R152, gdesc[UR4], R152, gsb0 ;  /* 0x00e00000049879f0 */ /* 0x000fe20008001898 */
[----:B------:R-:W-:Y:S01]  /*f320*/  R2UR UR4, R206 ;  /* 0x00000000ce0472ca */ /* 0x000fe200000e0000 */
[--C-:B------:R-:W-:Y:S01]  /*f330*/  IMAD.IADD R206, R202, 0x1, R205.reuse ;  /* 0x00000001cace7824 */ /* 0x100fe200078e02cd */
[----:B------:R-:W-:Y:S01]  /*f340*/  R2UR UR5, R207 ;  /* 0x00000000cf0572ca */ /* 0x000fe200000e0000 */
[----:B------:R-:W-:Y:S02]  /*f350*/  IMAD.MOV.U32 R207, RZ, RZ, 0x40000040 ;  /* 0x40000040ffcf7424 */ /* 0x000fe400078e00ff */
[----:B------:R-:W-:Y:S01]  /*f360*/  IMAD.IADD R202, R216, 0x1, R194 ;  /* 0x00000001d8ca7824 */ /* 0x000fe200078e02c2 */
[----:B------:R-:W-:Y:S01]  /*f370*/  R2UR UR6, R206 ;  /* 0x00000000ce0672ca */ /* 0x000fe200000e0000 */
[----:B------:R-:W-:Y:S01]  /*f380*/  IMAD.IADD R206, R199, 0x1, R205 ;  /* 0x00000001c7ce7824 */ /* 0x000fe200078e02cd */
[----:B------:R-:W-:Y:S01]  /*f390*/  R2UR UR7, R207 ;  /* 0x00000000cf0772ca */ /* 0x000fe200000e0000 */
[----:B------:R-:W-:-:S02]  /*f3a0*/  IMAD.MOV.U32 R199, RZ, RZ, 0x40000040 ;  /* 0x40000040ffc77424 */ /* 0x000fc400078e00ff */
        /* <DEDUP_REMOVED lines=22> */
[----:B------:R-:W-:Y:S01]  /*f510*/  R2UR UR5, R199 ;  /* 0x00000000c70572ca */ /* 0x000fe200000e0000 */
[----:B------:R-:W0:Y:S01]  /*f520*/  @P2 LDC R198, c[0x0][0x450] ;  /* 0x00011400ffc62b82 */ /* 0x000e220000000800 */
[----:B------:R-:W-:Y:S02]  /*f530*/  R2UR UR6, R204 ;  /* 0x00000000cc0672ca */ /* 0x000fe400000e0000 */
[----:B------:R-:W-:-:S05]  /*f540*/  R2UR UR7, R205 ;  /* 0x00000000cd0772ca */ /* 0x000fca00000e0000 */
[----:B------:R-:W1:Y:S02]  /*f550*/  @P2 LDC R199, c[0x0][0x44c] ;  /* 0x00011300ffc72b82 */ /* 0x000e640000000800 */
[----:B-1----:R-:W-:-:S05]  /*f560*/  @P2 IMAD.HI.U32 R199, R202, R199, RZ ;  /* 0x000000c7cac72227 */ /* 0x002fca00078e00ff */
[----:B0-----:R-:W-:Y:S01]  /*f570*/  @P2 SHF.R.U32.HI R202, RZ, R198, R199 ;  /* 0x000000c6ffca2219 */ /* 0x001fe200000116c7 */
[----:B------:R-:W-:Y:S02]  /*f580*/  IMAD.MOV.U32 R199, RZ, RZ, 0x40000040 ;  /* 0x40000040ffc77424 */ /* 0x000fe400078e00ff */
[----:B------:R-:W-:Y:S01]  /*f590*/  IMAD R198, R18, 0x1000, R190 ;  /* 0x0000100012c67824 */ /* 0x000fe200078e02be */
[----:B------:R-:W-:Y:S02]  /*f5a0*/  WARPGROUP.DEPBAR.LE gsb0, 0x0 ;  /* 0x00008000000079c5 */ /* 0x000fe40000010000 */
[----:B------:R-:W-:-:S06]  /*f5b0*/  WARPGROUP.ARRIVE ;  /* 0x00000000000079c5 */ /* 0x000fcc0000000000 */
[----:B------:R-:W-:Y:S01]  /*f5c0*/  HGMMA.64x64x16.F32.BF16 R152, gdesc[UR4], R152, gsb0 ;  /* 0x00e00000049879f0 */ /* 0x000fe20008001898 */
[----:B------:R-:W-:Y:S02]  /*f5d0*/  R2UR UR7, R199 ;  /* 0x00000000c70772ca */ /* 0x000fe400000e0000 */
[----:B------:R-:W-:Y:S01]  /*f5e0*/  R2UR UR6, R198 ;  /* 0x00000000c60672ca */ /* 0x000fe200000e0000 */
[----:B------:R-:W-:Y:S02]  /*f5f0*/  WARPGROUP.DEPBAR.LE gsb0, 0x0 ;  /* 0x00008000000079c5 */ /* 0x000fe40000010000 */
[----:B------:R-:W-:Y:S01]  /*f600*/  FMUL.FTZ R208, R152, UR44 ;  /* 0x0000002c98d07c20 */ /* 0x000fe20008410000 */
[----:B------:R-:W-:Y:S01]  /*f610*/  FMUL.FTZ R152, R153, UR44 ;  /* 0x0000002c99987c20 */ /* 0x000fe20008410000 */
[----:B------:R-:W-:Y:S01]  /*f620*/  FMUL.FTZ R206, R157, UR44 ;  /* 0x0000002c9dce7c20 */ /* 0x000fe20008410000 */
[----:B------:R-:W0:Y:S01]  /*f630*/  SHFL.IDX PT, R153, R202, RZ, 0x1c1f ;  /* 0x001c1fffca997589 */ /* 0x000e2200000e0000 */
[----:B------:R-:W-:Y:S01]  /*f640*/  FMUL.FTZ R157, R160, UR44 ;  /* 0x0000002ca09d7c20 */ /* 0x000fe20008410000 */
[----:B------:R-:W-:-:S02]  /*f650*/  IMAD.MOV.U32 R160, RZ, RZ, -0x40 ;  /* 0xffffffc0ffa07424 */ /* 0x000fc400078e00ff */
[----:B------:R-:W-:Y:S01]  /*f660*/  FMUL.FTZ R204, R156, UR44 ;  /* 0x0000002c9ccc7c20 */ /* 0x000fe20008410000 */
[----:B------:R-:W-:Y:S01]  /*f670*/  MUFU.TANH R208, R208 ;  /* 0x000000d000d07308 */ /* 0x000fe20000002400 */
[----:B------:R-:W-:Y:S01]  /*f680*/  FMUL.FTZ R199, R165, UR44 ;  /* 0x0000002ca5c77c20 */ /* 0x000fe20008410000 */
[----:B------:R-:W-:Y:S02]  /*f690*/  IMAD R160, R20, R160, 0x1 ;  /* 0x0000000114a07424 */ /* 0x000fe400078e02a0 */
[----:B------:R-:W-:Y:S01]  /*f6a0*/  FMUL.FTZ R165, R168, UR44 ;  /* 0x0000002ca8a57c20 */ /* 0x000fe20008410000 */
[----:B------:R-:W-:Y:S01]  /*f6b0*/  FMUL.FTZ R207, R161, UR44 ;  /* 0x0000002ca1cf7c20 */ /* 0x000fe20008410000 */
[----:B------:R-:W-:Y:S01]  /*f6c0*/  FMUL.FTZ R205, R169, UR44 ;  /* 0x0000002ca9cd7c20 */ /* 0x000fe20008410000 */
[----:B------:R-:W-:Y:S01]  /*f6d0*/  FMUL.FTZ R156, R164, UR44 ;  /* 0x0000002ca49c7c20 */ /* 0x000fe20008410000 */
[----:B------:R-:W-:Y:S01]  /*f6e0*/  IADD3 R160, R211, R160, -R215 ;  /* 0x000000a0d3a07210 */ /* 0x000fe20007ffe8d7 */
[----:B------:R-:W1:Y:S01]  /*f6f0*/  MUFU.TANH R204, R204 ;  /* 0x000000cc00cc7308 */ /* 0x000e620000002400 */
[----:B------:R-:W-:Y:S01]  /*f700*/  FMUL.FTZ R173, R173, UR44 ;  /* 0x0000002cadad7c20 */ /* 0x000fe20008410000 */
[----:B------:R-:W-:Y:S01]  /*f710*/  FMUL.FTZ R172, R172, UR44 ;  /* 0x0000002cacac7c20 */ /* 0x000fe20008410000 */
[----:B------:R-:W-:Y:S01]  /*f720*/  FMUL.FTZ R154, R154, UR44 ;  /* 0x0000002c9a9a7c20 */ /* 0x000fe20008410000 */
[----:B------:R-:W-:-:S02]  /*f730*/  IMAD.IADD R168, R160, 0x1, -R193 ;  /* 0x00000001a0a87824 */ /* 0x000fc400078e0ac1 */
[----:B------:R-:W-:Y:S01]  /*f740*/  FMUL.FTZ R158, R158, UR44 ;  /* 0x0000002c9e9e7c20 */ /* 0x000fe20008410000 */
[----:B------:R-:W-:Y:S01]  /*f750*/  FMUL.FTZ R176, R176, UR44 ;  /* 0x0000002cb0b07c20 */ /* 0x000fe20008410000 */
[----:B------:R-:W-:Y:S01]  /*f760*/  FMUL.FTZ R180, R180, UR44 ;  /* 0x0000002cb4b47c20 */ /* 0x000fe20008410000 */
[----:B------:R-:W2:Y:S01]  /*f770*/  MUFU.TANH R152, R152 ;  /* 0x0000009800987308 */ /* 0x000ea20000002400 */
[----:B------:R-:W-:Y:S01]  /*f780*/  FMUL.FTZ R181, R181, UR44 ;  /* 0x0000002cb5b57c20 */ /* 0x000fe20008410000 */
[----:B------:R-:W-:Y:S01]  /*f790*/  FMUL.FTZ R162, R162, UR44 ;  /* 0x0000002ca2a27c20 */ /* 0x000fe20008410000 */
[----:B------:R-:W3:Y:S01]  /*f7a0*/  SHFL.IDX PT, R202, R202, 0x1, 0x1c1f ;  /* 0x003c1f00caca7f89 */ /* 0x000ee200000e0000 */
[----:B0-----:R-:W-:Y:S02]  /*f7b0*/  IMAD.IADD R169, R168, 0x1, R153 ;  /* 0x00000001a8a97824 */ /* 0x001fe400078e0299 */
[----:B------:R-:W-:Y:S01]  /*f7c0*/  FMUL.FTZ R171, R171, UR44 ;  /* 0x0000002cabab7c20 */ /* 0x000fe20008410000 */
[----:B------:R-:W-:Y:S01]  /*f7d0*/  FMUL.FTZ R209, R179, UR44 ;  /* 0x0000002cb3d17c20 */ /* 0x000fe20008410000 */
[----:B------:R-:W-:Y:S01]  /*f7e0*/  FMUL.FTZ R228, R182, UR44 ;  /* 0x0000002cb6e47c20 */ /* 0x000fe20008410000 */
[----:B------:R-:W0:Y:S01]  /*f7f0*/  MUFU.TANH R206, R206 ;  /* 0x000000ce00ce7308 */ /* 0x000e220000002400 */
[----:B------:R-:W-:Y:S01]  /*f800*/  ISETP.GT.AND P3, PT, R169, 0x8, PT ;  /* 0x00000008a900780c */ /* 0x000fe20003f64270 */
[----:B------:R-:W-:Y:S01]  /*f810*/  FMUL.FTZ R229, R183, UR44 ;  /* 0x0000002cb7e57c20 */ /* 0x000fe20008410000 */
[----:B------:R-:W-:-:S02]  /*f820*/  ISETP.GT.AND P5, PT, R169, RZ, PT ;  /* 0x000000ffa900720c */ /* 0x000fc40003fa4270 */
[----:B-1----:R-:W-:Y:S02]  /*f830*/  FSEL R161, R204, -INF , P3 ;  /* 0xff800000cca17808 */ /* 0x002fe40001800000 */
[C---:B------:R-:W-:Y:S01]  /*f840*/  ISETP.GT.AND P6, PT, R169.reuse, 0x1, PT ;  /* 0x00000001a900780c */ /* 0x040fe20003fc4270 */
[----:B------:R-:W1:Y:S01]  /*f850*/  MUFU.TANH R157, R157 ;  /* 0x0000009d009d7308 */ /* 0x000e620000002400 */
[----:B------:R-:W-:Y:S02]  /*f860*/  FSEL R153, R208, -INF , P5 ;  /* 0xff800000d0997808 */ /* 0x000fe40002800000 */
[C---:B------:R-:W-:Y:S02]  /*f870*/  ISETP.GT.AND P4, PT, R169.reuse, 0x9, PT ;  /* 0x00000009a900780c */ /* 0x040fe40003f84270 */
[C---:B------:R-:W-:Y:S02]  /*f880*/  ISETP.GT.AND P5, PT, R169.reuse, 0x10, PT ;  /* 0x00000010a900780c */ /* 0x040fe40003fa4270 */
[----:B--2---:R-:W-:Y:S01]  /*f890*/  FSEL R152, R152, -INF , P6 ;  /* 0xff80000098987808 */ /* 0x004fe20003000000 */
[----:B------:R-:W2:Y:S01]  /*f8a0*/  MUFU.TANH R207, R207 ;  /* 0x000000cf00cf7308 */ /* 0x000ea20000002400 */
[----:B------:R-:W-:-:S02]  /*f8b0*/  ISETP.GT.AND P6, PT, R169, 0x11, PT ;  /* 0x00000011a900780c */ /* 0x000fc40003fc4270 */
[----:B0-----:R-:W-:Y:S01]  /*f8c0*/  FSEL R160, R206, -INF , P4 ;  /* 0xff800000cea07808 */ /* 0x001fe20002000000 */
[----:B------:R-:W-:Y:S01]  /*f8d0*/  FMUL.FTZ R206, R159, UR44 ;  /* 0x0000002c9fce7c20 */ /* 0x000fe20008410000 */
[C---:B------:R-:W-:Y:S01]  /*f8e0*/  ISETP.GT.AND P4, PT, R169.reuse, 0x19, PT ;  /* 0x00000019a900780c */ /* 0x040fe20003f84270 */
[----:B---3--:R-:W-:Y:S01]  /*f8f0*/  IMAD.IADD R168, R168, 0x1, R202 ;  /* 0x00000001a8a87824 */ /* 0x008fe200078e02ca */
[----:B------:R-:W-:Y:S01]  /*f900*/  ISETP.GT.AND P3, PT, R169, 0x18, PT ;  /* 0x00000018a900780c */ /* 0x000fe20003f64270 */
[----:B------:R-:W-:Y:S01]  /*f910*/  MUFU.TANH R199, R199 ;  /* 0x000000c700c77308 */ /* 0x000fe20000002400 */
[----:B-1----:R-:W-:Y:S02]  /*f920*/  FSEL R164, R157, -INF , P5 ;  /* 0xff8000009da47808 */ /* 0x002fe40002800000 */
[----:B------:R-:W-:-:S05]  /*f930*/  ISETP.GT.AND P5, PT, R169, 0x20, PT ;  /* 0x00000020a900780c */ /* 0x000fca0003fa4270 */
[----:B------:R-:W0:Y:S01]  /*f940*/  MUFU.TANH R156, R156 ;  /* 0x0000009c009c7308 */ /* 0x000e220000002400 */
[----:B--2---:R-:W-:Y:S01]  /*f950*/  FSEL R157, R207, -INF , P6 ;  /* 0xff800000cf9d7808 */ /* 0x004fe20003000000 */
[----:B------:R-:W-:Y:S01]  /*f960*/  FMUL.FTZ R207, R175, UR44 ;  /* 0x0000002cafcf7c20 */ /* 0x000fe20008410000 */
[----:B------:R-:W-:-:S05]  /*f970*/  ISETP.GT.AND P6, PT, R169, 0x21, PT ;  /* 0x00000021a900780c */ /* 0x000fca0003fc4270 */
[----:B------:R-:W-:Y:S08]  /*f980*/  MUFU.TANH R205, R205 ;  /* 0x000000cd00cd7308 */ /* 0x000ff00000002400 */
[----:B------:R-:W-:Y:S01]  /*f990*/  MUFU.TANH R204, R173 ;  /* 0x000000ad00cc7308 */ /* 0x000fe20000002400 */
[----:B0-----:R-:W-:Y:S02]  /*f9a0*/  FSEL R156, R156, -INF , P3 ;  /* 0xff8000009c9c7808 */ /* 0x001fe40001800000 */
[----:B------:R-:W-:-:S05]  /*f9b0*/  ISETP.GT.AND P3, PT, R169, 0x28, PT ;  /* 0x00000028a900780c */ /* 0x000fca0003f64270 */
[----:B------:R-:W0:Y:S08]  /*f9c0*/  MUFU.TANH R165, R165 ;  /* 0x000000a500a57308 */ /* 0x000e300000002400 */
[----:B------:R1:W2:Y:S08]  /*f9d0*/  MUFU.TANH R208, R172 ;  /* 0x000000ac00d07308 */ /* 0x0002b00000002400 */
[----:B------:R-:W3:Y:S01]  /*f9e0*/  MUFU.TANH R181, R181 ;  /* 0x000000b500b57308 */ /* 0x000ee20000002400 */
[----:B-1----:R-:W-:-:S02]  /*f9f0*/  FSEL R172, R199, -INF , P4 ;  /* 0xff800000c7ac7808 */ /* 0x002fc40002000000 */
[----:B------:R-:W-:Y:S02]  /*fa00*/  ISETP.GT.AND P4, PT, R169, 0x29, PT ;  /* 0x00000029a900780c */ /* 0x000fe40003f84270 */
[----:B0-----:R-:W-:Y:S02]  /*fa10*/  FSEL R165, R165, -INF , P5 ;  /* 0xff800000a5a57808 */ /* 0x001fe40002800000 */
[C---:B------:R-:W-:Y:S01]  /*fa20*/  ISETP.GT.AND P5, PT, R169.reuse, 0x30, PT ;  /* 0x00000030a900780c */ /* 0x040fe20003fa4270 */
[----:B------:R0:W-:Y:S01]  /*fa30*/  MUFU.TANH R199, R154 ;  /* 0x0000009a00c77308 */ /* 0x0001e20000002400 */
[----:B--2---:R-:W-:Y:S01]  /*fa40*/  FSEL R173, R208, -INF , P3 ;  /* 0xff800000d0ad7808 */ /* 0x004fe20001800000 */
[----:B------:R-:W-:Y:S01]  /*fa50*/  FMUL.FTZ R208, R174, UR44 ;  /* 0x0000002caed07c20 */ /* 0x000fe20008410000 */
[----:B------:R-:W-:-:S05]  /*fa60*/  ISETP.GT.AND P3, PT, R169, 0x38, PT ;  /* 0x00000038a900780c */ /* 0x000fca0003f64270 */
[----:B------:R-:W-:Y:S01]  /*fa70*/  MUFU.TANH R206, R206 ;  /* 0x000000ce00ce7308 */ /* 0x000fe20000002400 */
[----:B0-----:R-:W-:Y:S01]  /*fa80*/  FSEL R154, R205, -INF , P6 ;  /* 0xff800000cd9a7808 */ /* 0x001fe20003000000 */
[----:B------:R-:W-:Y:S01]  /*fa90*/  FMUL.FTZ R205, R155, UR44 ;  /* 0x0000002c9bcd7c20 */ /* 0x000fe20008410000 */
[----:B------:R-:W-:Y:S02]  /*faa0*/  FSEL R155, R204, -INF , P4 ;  /* 0xff800000cc9b7808 */ /* 0x000fe40002000000 */
[----:B------:R-:W-:Y:S02]  /*fab0*/  FMNMX.FTZ R204, R153, R197, !PT ;  /* 0x000000c599cc7209 */ /* 0x000fe40007810000 */
[C---:B------:R-:W-:Y:S01]  /*fac0*/  ISETP.GT.AND P6, PT, R169.reuse, 0x31, PT ;  /* 0x00000031a900780c */ /* 0x040fe20003fc4270 */
[----:B------:R-:W-:Y:S01]  /*fad0*/  MUFU.TANH R171, R171 ;  /* 0x000000ab00ab7308 */ /* 0x000fe20000002400 */
[----:B------:R-:W-:-:S04]  /*fae0*/  ISETP.GT.AND P4, PT, R169, 0x39, PT ;  /* 0x00000039a900780c */ /* 0x000fc80003f84270 */
[----:B---3--:R-:W-:Y:S01]  /*faf0*/  FSEL R159, R181, -INF , P4 ;  /* 0xff800000b59f7808 */ /* 0x008fe20002000000 */
[----:B------:R-:W-:Y:S01]  /*fb00*/  FMUL.FTZ R181, R166, UR44 ;  /* 0x0000002ca6b57c20 */ /* 0x000fe20008410000 */
[----:B------:R-:W-:Y:S01]  /*fb10*/  FMUL.FTZ R166, R167, UR44 ;  /* 0x0000002ca7a67c20 */ /* 0x000fe20008410000 */
[----:B------:R0:W-:Y:S01]  /*fb20*/  MUFU.TANH R169, R205 ;  /* 0x000000cd00a97308 */ /* 0x0001e20000002400 */
[----:B------:R-:W-:Y:S01]  /*fb30*/  FMUL.FTZ R167, R170, UR44 ;  /* 0x0000002caaa77c20 */ /* 0x000fe20008410000 */
[----:B------:R-:W-:-:S06]  /*fb40*/  ISETP.GT.AND P4, PT, R168, RZ, PT ;  /* 0x000000ffa800720c */ /* 0x000fcc0003f84270 */
[----:B------:R-:W-:Y:S01]  /*fb50*/  MUFU.TANH R181, R181 ;  /* 0x000000b500b57308 */ /* 0x000fe20000002400 */
[----:B0-----:R-:W-:-:S04]  /*fb60*/  FMNMX.FTZ R205, R152, R204, !PT ;  /* 0x000000cc98cd7209 */ /* 0x001fc80007810000 */
[----:B------:R-:W-:-:S03]  /*fb70*/  FMNMX.FTZ R205, R161, R205, !PT ;  /* 0x000000cda1cd7209 */ /* 0x000fc60007810000 */
[----:B------:R0:W-:Y:S08]  /*fb80*/  MUFU.TANH R204, R158 ;  /* 0x0000009e00cc7308 */ /* 0x0001f00000002400 */
[----:B------:R-:W-:Y:S01]  /*fb90*/  MUFU.TANH R166, R166 ;  /* 0x000000a600a67308 */ /* 0x000fe20000002400 */
[----:B0-----:R-:W-:-:S04]  /*fba0*/  FMNMX.FTZ R158, R160, R205, !PT ;  /* 0x000000cda09e7209 */ /* 0x001fc80007810000 */
[----:B------:R-:W-:-:S03]  /*fbb0*/  FMNMX.FTZ R158, R164, R158, !PT ;  /* 0x0000009ea49e7209 */ /* 0x000fc60007810000 */
[----:B------:R0:W1:Y:S01]  /*fbc0*/  MUFU.TANH R205, R176 ;  /* 0x000000b000cd7308 */ /* 0x0000620000002400 */
[----:B------:R-:W-:-:S04]  /*fbd0*/  FMNMX.FTZ R158, R157, R158, !PT ;  /* 0x0000009e9d9e7209 */ /* 0x000fc80007810000 */
[----:B------:R-:W-:-:S03]  /*fbe0*/  FMNMX.FTZ R158, R156, R158, !PT ;  /* 0x0000009e9c9e7209 */ /* 0x000fc60007810000 */
[----:B------:R-:W-:Y:S01]  /*fbf0*/  MUFU.TANH R167, R167 ;  /* 0x000000a700a77308 */ /* 0x000fe20000002400 */
[----:B0-----:R-:W-:Y:S01]  /*fc00*/  FMUL.FTZ R176, R177, UR44 ;  /* 0x0000002cb1b07c20 */ /* 0x001fe20008410000 */
[----:B------:R-:W-:-:S04]  /*fc10*/  FMNMX.FTZ R177, R172, R158, !PT ;  /* 0x0000009eacb17209 */ /* 0x000fc80007810000 */
[----:B------:R-:W-:Y:S02]  /*fc20*/  FMNMX.FTZ R177, R165, R177, !PT ;  /* 0x000000b1a5b17209 */ /* 0x000fe40007810000 */
[----:B------:R-:W0:Y:S02]  /*fc30*/  MUFU.TANH R176, R176 ;  /* 0x000000b000b07308 */ /* 0x000e240000002400 */
[----:B------:R-:W-:-:S06]  /*fc40*/  FMNMX.FTZ R177, R154, R177, !PT ;  /* 0x000000b19ab17209 */ /* 0x000fcc0007810000 */
[----:B------:R2:W3:Y:S08]  /*fc50*/  MUFU.TANH R158, R180 ;  /* 0x000000b4009e7308 */ /* 0x0004f00000002400 */
[----:B------:R-:W-:Y:S01]  /*fc60*/  MUFU.TANH R208, R208 ;  /* 0x000000d000d07308 */ /* 0x000fe20000002400 */
[----:B--2---:R-:W-:Y:S02]  /*fc70*/  FMNMX.FTZ R180, R173, R177, !PT ;  /* 0x000000b1adb47209 */ /* 0x004fe40007810000 */
[----:B-1----:R-:W-:-:S02]  /*fc80*/  FSEL R177, R205, -INF , P5 ;  /* 0xff800000cdb17808 */ /* 0x002fc40002800000 */
[----:B------:R-:W-:Y:S02]  /*fc90*/  FMNMX.FTZ R180, R155, R180, !PT ;  /* 0x000000b49bb47209 */ /* 0x000fe40007810000 */
[----:B0-----:R-:W-:Y:S01]  /*fca0*/  FSEL R176, R176, -INF , P6 ;  /* 0xff800000b0b07808 */ /* 0x001fe20003000000 */
[----:B------:R-:W0:Y:S01]  /*fcb0*/  MUFU.TANH R207, R207 ;  /* 0x000000cf00cf7308 */ /* 0x000e220000002400 */
[----:B------:R-:W-:Y:S02]  /*fcc0*/  FMNMX.FTZ R180, R177, R180, !PT ;  /* 0x000000b4b1b47209 */ /* 0x000fe40007810000 */
[----:B---3--:R-:W-:Y:S02]  /*fcd0*/  FSEL R158, R158, -INF , P3 ;  /* 0xff8000009e9e7808 */ /* 0x008fe40001800000 */
[----:B------:R-:W-:Y:S02]  /*fce0*/  FMNMX.FTZ R205, R176, R180, !PT ;  /* 0x000000b4b0cd7209 */ /* 0x000fe40007810000 */
[C---:B------:R-:W-:Y:S01]  /*fcf0*/  ISETP.GT.AND P5, PT, R168.reuse, 0x1, PT ;  /* 0x00000001a800780c */ /* 0x040fe20003fa4270 */
[----:B------:R1:W2:Y:S01]  /*fd00*/  MUFU.TANH R180, R162 ;  /* 0x000000a200b47308 */ /* 0x0002a20000002400 */
[----:B------:R-:W-:-:S02]  /*fd10*/  ISETP.GT.AND P6, PT, R168, 0x8, PT ;  /* 0x00000008a800780c */ /* 0x000fc40003fc4270 */
[----:B------:R-:W-:Y:S02]  /*fd20*/  ISETP.GT.AND P3, PT, R168, 0x9, PT ;  /* 0x00000009a800780c */ /* 0x000fe40003f64270 */
[----:B------:R-:W-:Y:S02]  /*fd30*/  FSEL R204, R204, -INF , P6 ;  /* 0xff800000cccc7808 */ /* 0x000fe40003000000 */
[----:B------:R-:W-:Y:S01]  /*fd40*/  FSEL R206, R206, -INF , P3 ;  /* 0xff800000cece7808 */ /* 0x000fe20001800000 */
[----:B------:R-:W-:Y:S01]  /*fd50*/  MUFU.TANH R209, R209 ;  /* 0x000000d100d17308 */ /* 0x000fe20000002400 */
[----:B-1----:R-:W-:Y:S01]  /*fd60*/  FMNMX.FTZ R162, R158, R205, !PT ;  /* 0x000000cd9ea27209 */ /* 0x002fe20007810000 */
[----:B------:R-:W-:Y:S01]  /*fd70*/  FMUL.FTZ R205, R163, UR44 ;  /* 0x0000002ca3cd7c20 */ /* 0x000fe20008410000 */
[----:B------:R-:W-:Y:S02]  /*fd80*/  ISETP.GT.AND P6, PT, R168, 0x18, PT ;  /* 0x00000018a800780c */ /* 0x000fe40003fc4270 */
[----:B------:R-:W-:-:S02]  /*fd90*/  FMNMX.FTZ R162, R159, R162, !PT ;  /* 0x000000a29fa27209 */ /* 0x000fc40007810000 */
[----:B------:R-:W-:Y:S01]  /*fda0*/  ISETP.GT.AND P3, PT, R168, 0x19, PT ;  /* 0x00000019a800780c */ /* 0x000fe20003f64270 */
[----:B------:R-:W1:Y:S02]  /*fdb0*/  MUFU.TANH R205, R205 ;  /* 0x000000cd00cd7308 */ /* 0x000e640000002400 */
[----:B------:R-:W3:Y:S01]  /*fdc0*/  SHFL.BFLY PT, R163, R162, 0x2, 0x1f ;  /* 0x0c401f00a2a37f89 */ /* 0x000ee200000e0000 */
[----:B------:R-:W-:Y:S02]  /*fdd0*/  FSEL R166, R166, -INF , P3 ;  /* 0xff800000a6a67808 */ /* 0x000fe40001800000 */
[----:B------:R-:W-:-:S03]  /*fde0*/  ISETP.GT.AND P3, PT, R168, 0x29, PT ;  /* 0x00000029a800780c */ /* 0x000fc60003f64270 */
[----:B------:R-:W4:Y:S01]  /*fdf0*/  MUFU.TANH R228, R228 ;  /* 0x000000e400e47308 */ /* 0x000f220000002400 */
[----:B0-----:R-:W-:Y:S02]  /*fe00*/  FSEL R207, R207, -INF , P3 ;  /* 0xff800000cfcf7808 */ /* 0x001fe40001800000 */
[----:B------:R-:W-:-:S05]  /*fe10*/  ISETP.GT.AND P3, PT, R168, 0x39, PT ;  /* 0x00000039a800780c */ /* 0x000fca0003f64270 */
[----:B------:R-:W0:Y:S01]  /*fe20*/  MUFU.TANH R229, R229 ;  /* 0x000000e500e57308 */ /* 0x000e220000002400 */
[----:B---3--:R-:W-:Y:S02]  /*fe30*/  FMNMX.FTZ R170, R162, R163, !PT ;  /* 0x000000a3a2aa7209 */ /* 0x008fe40007810000 */
[----:B------:R-:W-:Y:S02]  /*fe40*/  FSEL R162, R199, -INF , P4 ;  /* 0xff800000c7a27808 */ /* 0x000fe40002000000 */
[----:B------:R-:W-:Y:S02]  /*fe50*/  FSEL R163, R169, -INF , P5 ;  /* 0xff800000a9a37808 */ /* 0x000fe40002800000 */
[C---:B------:R-:W-:Y:S01]  /*fe60*/  ISETP.GT.AND P4, PT, R168.reuse, 0x10, PT ;  /* 0x00000010a800780c */ /* 0x040fe20003f84270 */
[----:B------:R-:W3:Y:S01]  /*fe70*/  SHFL.BFLY PT, R169, R170, 0x1, 0x1f ;  /* 0x0c201f00aaa97f89 */ /* 0x000ee200000e0000 */
[----:B------:R-:W-:Y:S02]  /*fe80*/  ISETP.GT.AND P5, PT, R168, 0x11, PT ;  /* 0x00000011a800780c */ /* 0x000fe40003fa4270 */
[----:B--2---:R-:W-:-:S02]  /*fe90*/  FSEL R202, R180, -INF , P4 ;  /* 0xff800000b4ca7808 */ /* 0x004fc40002000000 */
[----:B-1----:R-:W-:Y:S02]  /*fea0*/  FSEL R205, R205, -INF , P5 ;  /* 0xff800000cdcd7808 */ /* 0x002fe40002800000 */
[----:B------:R-:W-:Y:S02]  /*feb0*/  FSEL R199, R181, -INF , P6 ;  /* 0xff800000b5c77808 */ /* 0x000fe40003000000 */
[C---:B------:R-:W-:Y:S02]  /*fec0*/  ISETP.GT.AND P4, PT, R168.reuse, 0x20, PT ;  /* 0x00000020a800780c */ /* 0x040fe40003f84270 */
[C---:B------:R-:W-:Y:S02]  /*fed0*/  ISETP.GT.AND P5, PT, R168.reuse, 0x21, PT ;  /* 0x00000021a800780c */ /* 0x040fe40003fa4270 */
[----:B------:R-:W-:Y:S02]  /*fee0*/  ISETP.GT.AND P6, PT, R168, 0x28, PT ;  /* 0x00000028a800780c */ /* 0x000fe40003fc4270 */
[----:B------:R-:W-:-:S02]  /*fef0*/  FSEL R167, R167, -INF , P4 ;  /* 0xff800000a7a77808 */ /* 0x000fc40002000000 */
[----:B------:R-:W-:Y:S01]  /*ff00*/  FSEL R181, R171, -INF , P5 ;  /* 0xff800000abb57808 */ /* 0x000fe20002800000 */
[----:B------:R-:W-:Y:S01]  /*ff10*/  FMUL.FTZ R171, R178, UR44 ;  /* 0x0000002cb2ab7c20 */ /* 0x000fe20008410000 */
[----:B------:R-:W-:Y:S02]  /*ff20*/  FSEL R208, R208, -INF , P6 ;  /* 0xff800000d0d07808 */ /* 0x000fe40003000000 */
[C---:B------:R-:W-:Y:S02]  /*ff30*/  ISETP.GT.AND P4, PT, R168.reuse, 0x30, PT ;  /* 0x00000030a800780c */ /* 0x040fe40003f84270 */
[C---:B------:R-:W-:Y:S01]  /*ff40*/  ISETP.GT.AND P5, PT, R168.reuse, 0x31, PT ;  /* 0x00000031a800780c */ /* 0x040fe20003fa4270 */
[----:B------:R-:W1:Y:S01]  /*ff50*/  MUFU.TANH R171, R171 ;  /* 0x000000ab00ab7308 */ /* 0x000e620000002400 */
[----:B------:R-:W-:Y:S02]  /*ff60*/  ISETP.GT.AND P6, PT, R168, 0x38, PT ;  /* 0x00000038a800780c */ /* 0x000fe40003fc4270 */
[----:B------:R-:W-:-:S02]  /*ff70*/  FMNMX.FTZ R168, R162, R200, !PT ;  /* 0x000000c8a2a87209 */ /* 0x000fc40007810000 */
[----:B------:R-:W-:Y:S02]  /*ff80*/  FSEL R209, R209, -INF , P5 ;  /* 0xff800000d1d17808 */ /* 0x000fe40002800000 */
[----:B------:R-:W-:Y:S02]  /*ff90*/  FMNMX.FTZ R168, R163, R168, !PT ;  /* 0x000000a8a3a87209 */ /* 0x000fe40007810000 */
[----:B----4-:R-:W-:Y:S02]  /*ffa0*/  FSEL R228, R228, -INF , P6 ;  /* 0xff800000e4e47808 */ /* 0x010fe40003000000 */
[----:B------:R-:W-:Y:S02]  /*ffb0*/  FMNMX.FTZ R168, R204, R168, !PT ;  /* 0x000000a8cca87209 */ /* 0x000fe40007810000 */
[----:B0-----:R-:W-:Y:S02]  /*ffc0*/  FSEL R229, R229, -INF , P3 ;  /* 0xff800000e5e57808 */ /* 0x001fe40001800000 */
[----:B------:R-:W-:-:S02]  /*ffd0*/  FMNMX.FTZ R174, R206, R168, !PT ;  /* 0x000000a8ceae7209 */ /* 0x000fc40007810000 */
[----:B---3--:R-:W-:Y:S01]  /*ffe0*/  FMNMX.FTZ R168, R170, R169, !PT ;  /* 0x000000a9aaa87209 */ /* 0x008fe20007810000 */
[----:B------:R-:W-:Y:S01]  /*fff0*/  IMAD.U32 R169, RZ, RZ, UR40 ;  /* 0x00000028ffa97e24 */ /* 0x000fe2000f8e00ff */
[----:B------:R-:W-:Y:S02]  /*10000*/  FMNMX.FTZ R170, R202, R174, !PT ;  /* 0x000000aecaaa7209 */ /* 0x000fe40007810000 */
[----:B-1----:R-:W-:Y:S01]  /*10010*/  FSEL R182, R171, -INF , P4 ;  /* 0xff800000abb67808 */ /* 0x002fe20002000000 */
[C---:B------:R-:W-:Y:S01]  /*10020*/  FMUL.FTZ R179, R168.reuse, R169 ;  /* 0x000000a9a8b37220 */ /* 0x040fe20000410000 */
[----:B------:R-:W-:Y:S02]  /*10030*/  FMNMX.FTZ R170, R205, R170, !PT ;  /* 0x000000aacdaa7209 */ /* 0x000fe40007810000 */
[----:B------:R-:W-:Y:S02]  /*10040*/  FSETP.NEU.FTZ.AND P4, PT, R168, -INF , PT ;  /* 0xff800000a800780b */ /* 0x000fe40003f9d000 */
[----:B------:R-:W-:-:S02]  /*10050*/  FMNMX.FTZ R170, R199, R170, !PT ;  /* 0x000000aac7aa7209 */ /* 0x000fc40007810000 */
[----:B------:R-:W-:Y:S02]  /*10060*/  FSEL R179, R179, RZ, P4 ;  /* 0x000000ffb3b37208 */ /* 0x000fe40002000000 */
[----:B------:R-:W-:-:S03]  /*10070*/  FMNMX.FTZ R170, R166, R170, !PT ;  /* 0x000000aaa6aa7209 */ /* 0x000fc60007810000 */
[-CC-:B------:R-:W-:Y:S01]  /*10080*/  FFMA.FTZ R227, R160, R169.reuse, -R179.reuse ;  /* 0x000000a9a0e37223 */ /* 0x180fe200000108b3 */
[----:B------:R-:W-:Y:S01]  /*10090*/  FMNMX.FTZ R170, R167, R170, !PT ;  /* 0x000000aaa7aa7209 */ /* 0x000fe20007810000 */
[-CC-:B------:R-:W-:Y:S01]  /*100a0*/  FFMA.FTZ R160, R164, R169.reuse, -R179.reuse ;  /* 0x000000a9a4a07223 */ /* 0x180fe200000108b3 */
[-CC-:B------:R-:W-:Y:S01]  /*100b0*/  FFMA.FTZ R175, R154, R169.reuse, -R179.reuse ;  /* 0x000000a99aaf7223 */ /* 0x180fe200000108b3 */
        /* <DEDUP_REMOVED lines=16> */
[----:B------:R-:W-:Y:S01]  /*101c0*/  FFMA.FTZ R180, R159, R169, -R179 ;  /* 0x000000a99fb47223 */ /* 0x000fe200000108b3 */
[----:B------:R-:W-:Y:S01]  /*101d0*/  FMNMX.FTZ R170, R209, R170, !PT ;  /* 0x000000aad1aa7209 */ /* 0x000fe20007810000 */
[----:B------:R-:W-:Y:S03]  /*101e0*/  MUFU.EX2 R179, R158 ;  /* 0x0000009e00b37308 */ /* 0x000fe60000000800 */
[----:B------:R-:W-:-:S04]  /*101f0*/  FMNMX.FTZ R170, R228, R170, !PT ;  /* 0x000000aae4aa7209 */ /* 0x000fc80007810000 */
[----:B------:R-:W-:Y:S01]  /*10200*/  FMNMX.FTZ R170, R229, R170, !PT ;  /* 0x000000aae5aa7209 */ /* 0x000fe20007810000 */
[----:B------:R-:W-:Y:S04]  /*10210*/  MUFU.EX2 R153, R153 ;  /* 0x0000009900997308 */ /* 0x000fe80000000800 */
[----:B------:R-:W0:Y:S04]  /*10220*/  SHFL.BFLY PT, R164, R170, 0x2, 0x1f ;  /* 0x0c401f00aaa47f89 */ /* 0x000e2800000e0000 */
[----:B------:R-:W-:Y:S08]  /*10230*/  MUFU.EX2 R152, R152 ;  /* 0x0000009800987308 */ /* 0x000ff00000000800 */
[----:B------:R-:W-:Y:S08]  /*10240*/  MUFU.EX2 R161, R161 ;  /* 0x000000a100a17308 */ /* 0x000ff00000000800 */
[----:B------:R-:W-:Y:S01]  /*10250*/  MUFU.EX2 R227, R227 ;  /* 0x000000e300e37308 */ /* 0x000fe20000000800 */
[----:B0-----:R-:W-:-:S02]  /*10260*/  FMNMX.FTZ R170, R170, R164, !PT ;  /* 0x000000a4aaaa7209 */ /* 0x001fc40007810000 */
[----:B------:R-:W-:-:S05]  /*10270*/  FSEL R164, R168, RZ, P4 ;  /* 0x000000ffa8a47208 */ /* 0x000fca0002000000 */
[----:B------:R-:W-:Y:S01]  /*10280*/  MUFU.EX2 R160, R160 ;  /* 0x000000a000a07308 */ /* 0x000fe20000000800 */
[----:B------:R-:W0:Y:S01]  /*10290*/  SHFL.BFLY PT, R154, R170, 0x1, 0x1f ;  /* 0x0c201f00aa9a7f89 */ /* 0x000e2200000e0000 */
[----:B------:R-:W-:-:S04]  /*102a0*/  FADD.FTZ R164, -R164, R197 ;  /* 0x000000c5a4a47221 */ /* 0x000fc80000010100 */
[----:B------:R-:W-:Y:S02]  /*102b0*/  FMUL.FTZ R164, R164, R169 ;  /* 0x000000a9a4a47220 */ /* 0x000fe40000410000 */
[----:B------:R-:W-:Y:S08]  /*102c0*/  MUFU.EX2 R157, R157 ;  /* 0x0000009d009d7308 */ /* 0x000ff00000000800 */
[----:B------:R-:W1:Y:S08]  /*102d0*/  MUFU.EX2 R164, R164 ;  /* 0x000000a400a47308 */ /* 0x000e700000000800 */
[----:B------:R-:W-:Y:S01]  /*102e0*/  MUFU.EX2 R171, R171 ;  /* 0x000000ab00ab7308 */ /* 0x000fe20000000800 */
[----:B0-----:R-:W-:-:S04]  /*102f0*/  FMNMX.FTZ R170, R170, R154, !PT ;  /* 0x0000009aaaaa7209 */ /* 0x001fc80007810000 */
[C---:B------:R-:W-:Y:S01]  /*10300*/  FSETP.NEU.FTZ.AND P3, PT, R170.reuse, -INF , PT ;  /* 0xff800000aa00780b */ /* 0x040fe20003f7d000 */
[CC--:B------:R-:W-:Y:S02]  /*10310*/  FMUL.FTZ R156, R170.reuse, R169.reuse ;  /* 0x000000a9aa9c7220 */ /* 0x0c0fe40000410000 */
[----:B------:R-:W-:Y:S01]  /*10320*/  MUFU.EX2 R172, R172 ;  /* 0x000000ac00ac7308 */ /* 0x000fe20000000800 */
[----:B------:R-:W-:Y:S01]  /*10330*/  FSEL R165, R170, RZ, P3 ;  /* 0x000000ffaaa57208 */ /* 0x000fe20001800000 */
[----:B-1----:R-:W-:Y:S01]  /*10340*/  FFMA.FTZ R14, R164, R14, R153 ;  /* 0x0000000ea40e7223 */ /* 0x002fe20000010099 */
[----:B------:R-:W-:Y:S01]  /*10350*/  FSEL R156, R156, RZ, P3 ;  /* 0x000000ff9c9c7208 */ /* 0x000fe20001800000 */
[----:B------:R-:W-:Y:S01]  /*10360*/  FMUL.FTZ R24, R24, R164 ;  /* 0x000000a418187220 */ /* 0x000fe20000410000 */
[----:B------:R-:W-:Y:S01]  /*10370*/  ISETP.NE.AND P3, PT, R192, RZ, PT ;  /* 0x000000ffc000720c */ /* 0x000fe20003f65270 */
[----:B------:R-:W-:Y:S01]  /*10380*/  FADD.FTZ R165, -R165, R200 ;  /* 0x000000c8a5a57221 */ /* 0x000fe20000010100 */
[----:B------:R-:W-:Y:S01]  /*10390*/  FADD.FTZ R14, R152, R14 ;  /* 0x0000000e980e7221 */ /* 0x000fe20000010000 */
[-CC-:B------:R-:W-:Y:S01]  /*103a0*/  FFMA.FTZ R154, R162, R169.reuse, -R156.reuse ;  /* 0x000000a9a29a7223 */ /* 0x180fe2000001089c */
[-CC-:B------:R-:W-:Y:S01]  /*103b0*/  FFMA.FTZ R158, R202, R169.reuse, -R156.reuse ;  /* 0x000000a9ca9e7223 */ /* 0x180fe2000001089c */
[-C--:B------:R-:W-:Y:S01]  /*103c0*/  FMUL.FTZ R165, R165, R169.reuse ;  /* 0x000000a9a5a57220 */ /* 0x080fe20000410000 */
[----:B------:R-:W-:Y:S01]  /*103d0*/  FFMA.FTZ R202, R166, R169, -R156 ;  /* 0x000000a9a6ca7223 */ /* 0x000fe2000001089c */
[----:B------:R-:W-:-:S02]  /*103e0*/  @!P1 VIADD R166, R21, 0x38840 ;  /* 0x0003884015a69836 */ /* 0x000fc40000000000 */
[-CC-:B------:R-:W-:Y:S01]  /*103f0*/  FFMA.FTZ R159, R163, R169.reuse, -R156.reuse ;  /* 0x000000a9a39f7223 */ /* 0x180fe2000001089c */
[----:B------:R-:W-:Y:S01]  /*10400*/  MUFU.EX2 R154, R154 ;  /* 0x0000009a009a7308 */ /* 0x000fe20000000800 */
[-CC-:B------:R-:W-:Y:S01]  /*10410*/  FFMA.FTZ R155, R204, R169.reuse, -R156.reuse ;  /* 0x000000a9cc9b7223 */ /* 0x180fe2000001089c */
[-C--:B------:R-:W-:Y:S01]  /*10420*/  FFMA.FTZ R162, R206, R169.reuse, -R156 ;  /* 0x000000a9cea27223 */ /* 0x080fe2000001089c */
[----:B------:R-:W-:Y:S01]  /*10430*/  @!P1 PRMT R166, RZ, 0x654, R166 ;  /* 0x00000654ffa69816 */ /* 0x000fe200000000a6 */
[-CC-:B------:R-:W-:Y:S01]  /*10440*/  FFMA.FTZ R163, R205, R169.reuse, -R156.reuse ;  /* 0x000000a9cda37223 */ /* 0x180fe2000001089c */
[-CC-:B------:R-:W-:Y:S01]  /*10450*/  FFMA.FTZ R183, R199, R169.reuse, -R156.reuse ;  /* 0x000000a9c7b77223 */ /* 0x180fe2000001089c */
[-CC-:B------:R-:W-:Y:S01]  /*10460*/  FFMA.FTZ R197, R167, R169.reuse, -R156.reuse ;  /* 0x000000a9a7c57223 */ /* 0x180fe2000001089c */
[----:B------:R0:W-:Y:S01]  /*10470*/  @!P1 SYNCS.ARRIVE.TRANS64.RED.A1T0 RZ, [R166+URZ], RZ ;  /* 0x000000ffa6ff99a7 */ /* 0x0001e2000810043f */
[----:B------:R-:W1:Y:S01]  /*10480*/  MUFU.EX2 R165, R165 ;  /* 0x000000a500a57308 */ /* 0x000e620000000800 */
[-CC-:B------:R-:W-:Y:S01]  /*10490*/  FFMA.FTZ R181, R181, R169.reuse, -R156.reuse ;  /* 0x000000a9b5b57223 */ /* 0x180fe2000001089c */
[-CC-:B------:R-:W-:Y:S01]  /*104a0*/  FFMA.FTZ R200, R208, R169.reuse, -R156.reuse ;  /* 0x000000a9d0c87223 */ /* 0x180fe2000001089c */
[-CC-:B------:R-:W-:Y:S01]  /*104b0*/  FFMA.FTZ R167, R207, R169.reuse, -R156.reuse ;  /* 0x000000a9cfa77223 */ /* 0x180fe2000001089c */
[-CC-:B------:R-:W-:Y:S01]  /*104c0*/  FFMA.FTZ R204, R209, R169.reuse, -R156.reuse ;  /* 0x000000a9d1cc7223 */ /* 0x180fe2000001089c */
[-CC-:B------:R-:W-:Y:S01]  /*104d0*/  FFMA.FTZ R207, R228, R169.reuse, -R156.reuse ;  /* 0x000000a9e4cf7223 */ /* 0x180fe2000001089c */
[-C--:B------:R-:W-:Y:S01]  /*104e0*/  FFMA.FTZ R208, R229, R169.reuse, -R156 ;  /* 0x000000a9e5d07223 */ /* 0x080fe2000001089c */
[----:B0-----:R-:W-:Y:S01]  /*104f0*/  @!P3 IMAD R166, R201, 0x40, R188 ;  /* 0x00000040c9a6b824 */ /* 0x001fe200078e02bc */
[----:B------:R-:W0:Y:S01]  /*10500*/  MUFU.EX2 R159, R159 ;  /* 0x0000009f009f7308 */ /* 0x000e220000000800 */
[----:B------:R-:W-:Y:S01]  /*10510*/  FFMA.FTZ R201, R182, R169, -R156 ;  /* 0x000000a9b6c97223 */ /* 0x000fe2000001089c */
[----:B------:R-:W-:Y:S01]  /*10520*/  FADD.FTZ R14, R161, R14 ;  /* 0x0000000ea10e7221 */ /* 0x000fe20000010000 */
[----:B------:R-:W-:Y:S01]  /*10530*/  @!P3 IMAD R166, R166, 0x4, R2 ;  /* 0x00000004a6a6b824 */ /* 0x000fe200078e0202 */
[----:B------:R-:W-:Y:S01]  /*10540*/  F2FP.BF16.F32.PACK_AB R152, R152, R153 ;  /* 0x000000999898723e */ /* 0x000fe200000010ff */
[----:B------:R-:W-:Y:S01]  /*10550*/  FMUL.FTZ R25, R25, R164 ;  /* 0x000000a419197220 */ /* 0x000fe20000410000 */
[----:B------:R-:W-:Y:S01]  /*10560*/  FADD.FTZ R14, R227, R14 ;  /* 0x0000000ee30e7221 */ /* 0x000fe20000010000 */
[----:B------:R-:W-:Y:S01]  /*10570*/  F2FP.BF16.F32.PACK_AB R156, R157, R160 ;  /* 0x000000a09d9c723e */ /* 0x000fe200000010ff */
[----:B------:R-:W2:Y:S01]  /*10580*/  MUFU.EX2 R155, R155 ;  /* 0x0000009b009b7308 */ /* 0x000ea20000000800 */
[----:B------:R3:W-:Y:S01]  /*10590*/  @!P3 STS [R166+0x38400], R164 ;  /* 0x038400a4a600b388 */ /* 0x0007e20000000800 */
[----:B-1----:R-:W-:Y:S01]  /*105a0*/  FFMA.FTZ R15, R165, R15, R154 ;  /* 0x0000000fa50f7223 */ /* 0x002fe2000001009a */
[----:B------:R-:W-:Y:S01]  /*105b0*/  FADD.FTZ R14, R160, R14 ;  /* 0x0000000ea00e7221 */ /* 0x000fe20000010000 */
[-C--:B------:R-:W-:Y:S01]  /*105c0*/  FMUL.FTZ R28, R28, R164.reuse ;  /* 0x000000a41c1c7220 */ /* 0x080fe20000410000 */
[----:B------:R1:W-:Y:S01]  /*105d0*/  @!P3 STS [R166+0x38420], R165 ;  /* 0x038420a5a600b388 */ /* 0x0003e20000000800 */
[----:B------:R-:W-:Y:S01]  /*105e0*/  FMUL.FTZ R29, R29, R164 ;  /* 0x000000a41d1d7220 */ /* 0x000fe20000410000 */
[----:B------:R-:W-:Y:S01]  /*105f0*/  FADD.FTZ R205, R157, R14 ;  /* 0x0000000e9dcd7221 */ /* 0x000fe20000010000 */
[----:B------:R-:W4:Y:S01]  /*10600*/  MUFU.EX2 R162, R162 ;  /* 0x000000a200a27308 */ /* 0x000f220000000800 */
        /* <DEDUP_REMOVED lines=17> */
[----:B------:R-:W-:Y:S01]  /*10720*/  F2FP.BF16.F32.PACK_AB R155, R162, R155 ;  /* 0x0000009ba29b723e */ /* 0x000fe200000010ff */
[----:B------:R-:W-:Y:S01]  /*10730*/  BAR.SYNC.DEFER_BLOCKING 0xf, 0x100 ;  /* 0x03c4000000007b1d */ /* 0x000fe20000010000 */
[-C--:B------:R-:W-:Y:S01]  /*10740*/  FMUL.FTZ R52, R52, R164.reuse ;  /* 0x000000a434347220 */ /* 0x080fe20000410000 */
[-C--:B------:R-:W-:Y:S01]  /*10750*/  FMUL.FTZ R53, R53, R164.reuse ;  /* 0x000000a435357220 */ /* 0x080fe20000410000 */
[-C--:B------:R-:W-:Y:S01]  /*10760*/  FMUL.FTZ R56, R56, R164.reuse ;  /* 0x000000a438387220 */ /* 0x080fe20000410000 */
[-C--:B------:R-:W-:Y:S01]  /*10770*/  FMUL.FTZ R57, R57, R164.reuse ;  /* 0x000000a439397220 */ /* 0x080fe20000410000 */
[-C--:B------:R-:W-:Y:S01]  /*10780*/  FMUL.FTZ R60, R60, R164.reuse ;  /* 0x000000a43c3c7220 */ /* 0x080fe20000410000 */
[----:B------:R-:W-:Y:S01]  /*10790*/  MUFU.EX2 R183, R183 ;  /* 0x000000b700b77308 */ /* 0x000fe20000000800 */
        /* <DEDUP_REMOVED lines=8> */
[C---:B--2---:R-:W-:Y:S01]  /*10820*/  F2FP.BF16.F32.PACK_AB R157, R163.reuse, R158 ;  /* 0x0000009ea39d723e */ /* 0x044fe200000010ff */
[----:B------:R-:W-:Y:S01]  /*10830*/  FADD.FTZ R206, R163, R15 ;  /* 0x0000000fa3ce7221 */ /* 0x000fe20000010000 */
[----:B------:R-:W-:Y:S01]  /*10840*/  F2FP.BF16.F32.PACK_AB R158, R172, R171 ;  /* 0x000000abac9e723e */ /* 0x000fe200000010ff */
        /* <DEDUP_REMOVED lines=45> */
[----:B------:R-:W-:Y:S01]  /*10b20*/  FMUL.FTZ R149, R149, R164 ;  /* 0x000000a495957220 */ /* 0x000fe20000410000 */
        /* <DEDUP_REMOVED lines=72> */
[----:B------:R-:W-:Y:S01]  /*10fb0*/  FMUL.FTZ R151, R151, R165 ;  /* 0x000000a597977220 */ /* 0x000fe20000410000 */
[----:B--2---:R-:W-:Y:S01]  /*10fc0*/  F2FP.BF16.F32.PACK_AB R160, R175, R174 ;  /* 0x000000aeafa0723e */ /* 0x004fe200000010ff */
[----:B------:R2:W-:Y:S01]  /*10fd0*/  STSM.16.M88.4 [R195+0x36400], R152 ;  /* 0x03640098c3007844 */ /* 0x0005e20000000200 */
[----:B0-----:R-:W-:Y:S01]  /*10fe0*/  F2FP.BF16.F32.PACK_AB R161, R181, R197 ;  /* 0x000000c5b5a1723e */ /* 0x001fe200000010ff */
[----:B------:R-:W-:Y:S01]  /*10ff0*/  VIADD R14, R198, 0x80 ;  /* 0x00000080c60e7836 */ /* 0x000fe20000000000 */
[----:B------:R-:W-:Y:S01]  /*11000*/  F2FP.BF16.F32.PACK_AB R162, R178, R173 ;  /* 0x000000adb2a2723e */ /* 0x000fe200000010ff */
[----:B------:R2:W-:Y:S01]  /*11010*/  STSM.16.M88.4 [R203], R156 ;  /* 0x0000009ccb007844 */ /* 0x0005e20000000200 */
[----:B----4-:R-:W-:Y:S01]  /*11020*/  F2FP.BF16.F32.PACK_AB R163, R182, R200 ;  /* 0x000000c8b6a3723e */ /* 0x010fe200000010ff */
[----:B------:R-:W-:Y:S01]  /*11030*/  IMAD.MOV.U32 R15, RZ, RZ, 0x40000040 ;  /* 0x40000040ff0f7424 */ /* 0x000fe200078e00ff */
[----:B---3--:R-:W-:Y:S01]  /*11040*/  F2FP.BF16.F32.PACK_AB R164, R176, R177 ;  /* 0x000000b1b0a4723e */ /* 0x008fe200000010ff */
[----:B------:R-:W-:Y:S01]  /*11050*/  IMAD.MOV.U32 R199, RZ, RZ, 0x40000040 ;  /* 0x40000040ffc77424 */ /* 0x000fe200078e00ff */
[----:B-1----:R-:W-:Y:S01]  /*11060*/  F2FP.BF16.F32.PACK_AB R165, R204, R201 ;  /* 0x000000c9cca5723e */ /* 0x002fe200000010ff */
[----:B------:R2:W-:Y:S01]  /*11070*/  STSM.16.M88.4 [R212], R160 ;  /* 0x000000a0d4007844 */ /* 0x0005e20000000200 */
[----:B------:R-:W-:Y:S01]  /*11080*/  F2FP.BF16.F32.PACK_AB R166, R180, R179 ;  /* 0x000000b3b4a6723e */ /* 0x000fe200000010ff */
[----:B------:R-:W-:Y:S01]  /*11090*/  FADD.FTZ R205, R171, R205 ;  /* 0x000000cdabcd7221 */ /* 0x000fe20000010000 */
[----:B-----5:R-:W-:Y:S01]  /*110a0*/  F2FP.BF16.F32.PACK_AB R167, R208, R207 ;  /* 0x000000cfd0a7723e */ /* 0x020fe200000010ff */
[----:B------:R-:W-:Y:S01]  /*110b0*/  FADD.FTZ R206, R183, R206 ;  /* 0x000000ceb7ce7221 */ /* 0x000fe20000010000 */
[----:B------:R-:W-:Y:S01]  /*110c0*/  ISETP.GT.AND P3, PT, R20, R196, PT ;  /* 0x000000c41400720c */ /* 0x000fe20003f64270 */
[----:B------:R-:W-:Y:S01]  /*110d0*/  FADD.FTZ R205, R172, R205 ;  /* 0x000000cdaccd7221 */ /* 0x000fe20000010000 */
[----:B------:R-:W-:Y:S01]  /*110e0*/  @!P1 VIADD R21, R21, 0x38860 ;  /* 0x0003886015159836 */ /* 0x000fe20000000000 */
[----:B------:R2:W-:Y:S01]  /*110f0*/  STSM.16.M88.4 [R210], R164 ;  /* 0x000000a4d2007844 */ /* 0x0005e20000000200 */
[----:B------:R-:W-:Y:S01]  /*11100*/  WARPGROUP.ARRIVE ;  /* 0x00000000000079c5 */ /* 0x000fe20000000000 */
[----:B------:R-:W-:Y:S01]  /*11110*/  FADD.FTZ R206, R202, R206 ;  /* 0x000000cecace7221 */ /* 0x000fe20000010000 */
[----:B------:R-:W-:Y:S01]  /*11120*/  FADD.FTZ R205, R174, R205 ;  /* 0x000000cdaecd7221 */ /* 0x000fe20000010000 */
[----:B------:R-:W-:-:S02]  /*11130*/  @!P1 PRMT R21, RZ, 0x654, R21 ;  /* 0x00000654ff159816 */ /* 0x000fc40000000015 */
[----:B------:R-:W-:Y:S01]  /*11140*/  FADD.FTZ R206, R197, R206 ;  /* 0x000000cec5ce7221 */ /* 0x000fe20000010000 */
[----:B------:R-:W-:Y:S01]  /*11150*/  HGMMA.64x256x16.F32.BF16 R24, R152, gdesc[UR4].tnspB, R24, gsb0 ;  /* 0x43e0000498187df0 */ /* 0x000fe20008001818 */
[----:B------:R-:W-:Y:S01]  /*11160*/  R2UR UR6, R14 ;  /* 0x000000000e0672ca */ /* 0x000fe200000e0000 */
[C---:B------:R-:W-:Y:S01]  /*11170*/  VIADD R14, R198.reuse, 0x100 ;  /* 0x00000100c60e7836 */ /* 0x040fe20000000000 */
[----:B------:R-:W-:Y:S01]  /*11180*/  R2UR UR7, R15 ;  /* 0x000000000f0772ca */ /* 0x000fe200000e0000 */
[----:B------:R-:W-:Y:S02]  /*11190*/  IMAD.MOV.U32 R15, RZ, RZ, 0x40000040 ;  /* 0x40000040ff0f7424 */ /* 0x000fe400078e00ff */
[----:B------:R-:W-:Y:S01]  /*111a0*/  FADD.FTZ R205, R175, R205 ;  /* 0x000000cdafcd7221 */ /* 0x000fe20000010000 */
[----:B------:R-:W-:Y:S02]  /*111b0*/  VIADD R198, R198, 0x180 ;  /* 0x00000180c6c67836 */ /* 0x000fe40000000000 */
[----:B------:R-:W-:Y:S01]  /*111c0*/  FADD.FTZ R206, R181, R206 ;  /* 0x000000ceb5ce7221 */ /* 0x000fe20000010000 */
[----:B------:R-:W-:-:S02]  /*111d0*/  IMAD.MOV.U32 R197, RZ, RZ, R168 ;  /* 0x000000ffffc57224 */ /* 0x000fc400078e00a8 */
[----:B------:R-:W-:Y:S01]  /*111e0*/  FADD.FTZ R205, R173, R205 ;  /* 0x000000cdadcd7221 */ /* 0x000fe20000010000 */
[----:B------:R-:W-:Y:S01]  /*111f0*/  FADD.FTZ R206, R200, R206 ;  /* 0x000000cec8ce7221 */ /* 0x000fe20000010000 */
[----:B------:R-:W-:Y:S02]  /*11200*/  IMAD.MOV.U32 R200, RZ, RZ, R170 ;  /* 0x000000ffffc87224 */ /* 0x000fe400078e00aa */
[----:B------:R-:W-:Y:S01]  /*11210*/  FADD.FTZ R205, R178, R205 ;  /* 0x000000cdb2cd7221 */ /* 0x000fe20000010000 */
[----:B------:R-:W-:-:S03]  /*11220*/  FADD.FTZ R206, R182, R206 ;  /* 0x000000ceb6ce7221 */ /* 0x000fc60000010000 */
[----:B------:R-:W-:Y:S01]  /*11230*/  FADD.FTZ R205, R177, R205 ;  /* 0x000000cdb1cd7221 */ /* 0x000fe20000010000 */
[----:B------:R-:W-:Y:S01]  /*11240*/  FADD.FTZ R206, R201, R206 ;  /* 0x000000cec9ce7221 */ /* 0x000fe20000010000 */
[----:B------:R-:W-:Y:S02]  /*11250*/  IMAD.MOV.U32 R201, RZ, RZ, R18 ;  /* 0x000000ffffc97224 */ /* 0x000fe400078e0012 */
[----:B------:R-:W-:Y:S01]  /*11260*/  FADD.FTZ R205, R176, R205 ;  /* 0x000000cdb0cd7221 */ /* 0x000fe20000010000 */
[----:B------:R-:W-:-:S03]  /*11270*/  FADD.FTZ R206, R204, R206 ;  /* 0x000000ceccce7221 */ /* 0x000fc60000010000 */
[----:B------:R-:W-:Y:S01]  /*11280*/  FADD.FTZ R205, R179, R205 ;  /* 0x000000cdb3cd7221 */ /* 0x000fe20000010000 */
[----:B------:R-:W-:Y:S01]  /*11290*/  FADD.FTZ R206, R207, R206 ;  /* 0x000000cecfce7221 */ /* 0x000fe20000010000 */
[----:B------:R-:W-:Y:S02]  /*112a0*/  WARPGROUP.DEPBAR.LE gsb0, 0x0 ;  /* 0x00008000000079c5 */ /* 0x000fe40000010000 */
[----:B------:R-:W-:-:S06]  /*112b0*/  WARPGROUP.ARRIVE ;  /* 0x00000000000079c5 */ /* 0x000fcc0000000000 */
[----:B------:R-:W-:Y:S01]  /*112c0*/  HGMMA.64x256x16.F32.BF16 R24, R156, gdesc[UR4].tnspB, R24, gsb0 ;  /* 0x43e000049c187df0 */ /* 0x000fe20008001818 */
[----:B------:R-:W-:Y:S01]  /*112d0*/  R2UR UR6, R14 ;  /* 0x000000000e0672ca */ /* 0x000fe200000e0000 */
[----:B------:R-:W-:Y:S01]  /*112e0*/  FADD.FTZ R14, R180, R205 ;  /* 0x000000cdb40e7221 */ /* 0x000fe20000010000 */
[----:B------:R-:W-:Y:S01]  /*112f0*/  R2UR UR7, R15 ;  /* 0x000000000f0772ca */ /* 0x000fe200000e0000 */
[----:B------:R-:W-:Y:S01]  /*11300*/  FADD.FTZ R15, R208, R206 ;  /* 0x000000ced00f7221 */ /* 0x000fe20000010000 */
        /* <DEDUP_REMOVED lines=20> */
[----:B0-----:R-:W-:-:S04]  /*11450*/  VIADD R21, R20, 0xffffffff ;  /* 0xffffffff14157836 */ /* 0x001fc80000000000 */
[----:B------:R-:W-:Y:S01]  /*11460*/  IMAD.MOV.U32 R20, RZ, RZ, R21 ;  /* 0x000000ffff147224 */ /* 0x000fe200078e0015 */
[----:B--2---:R-:W-:Y:S06]  /*11470*/  @P3 BRA `(.L_x_5702) ;  /* 0xffffffc400283947 */ /* 0x004fec000383ffff */
[----:B------:R-:W-:Y:S05]  /*11480*/  BSYNC B1 ;  /* 0x0000000000017941 */ /* 0x000fea0003800000 */
.L_x_5691:
[----:B------:R-:W-:-:S07]  /*11490*/  IMAD.MOV.U32 R20, RZ, RZ, R21 ;  /* 0x000000ffff147224 */ /* 0x000fce00078e0015 */
.L_x_5690:
[----:B------:R-:W-:Y:S05]  /*114a0*/  BSYNC B0 ;  /* 0x0000000000007941 */ /* 0x000fea0003800000 */
.L_x_5689:
[----:B------:R-:W-:Y:S01]  /*114b0*/  ISETP.GE.AND P2, PT, R20, R213, PT ;  /* 0x000000d51400720c */ /* 0x000fe20003f46270 */
[----:B------:R-:W-:-:S12]  /*114c0*/  BSSY B0, `(.L_x_5703) ;  /* 0x0000369000007945 */ /* 0x000fd80003800000 */
[----:B------:R-:W-:Y:S05]  /*114d0*/  @!P2 BRA `(.L_x_5704) ;  /* 0x00000034009ca947 */ /* 0x000fea0003800000 */
[----:B------:R-:W-:Y:S02]  /*114e0*/  IMAD.MOV.U32 R199, RZ, RZ, R170 ;  /* 0x000000ffffc77224 */ /* 0x000fe400078e00aa */
[----:B------:R-:W-:Y:S02]  /*114f0*/  IMAD.MOV.U32 R193, RZ, RZ, R168 ;  /* 0x000000ffffc17224 */ /* 0x000fe400078e00a8 */
[----:B------:R-:W-:-:S07]  /*11500*/  IMAD.MOV.U32 R198, RZ, RZ, R18 ;  /* 0x000000ffffc67224 */ /* 0x000fce00078e0012 */
.L_x_5715:
[----:B------:R-:W-:-:S05]  /*11510*/  VIADD R18, R198, 0x1 ;  /* 0x00000001c6127836 */ /* 0x000fca0000000000 */
[----:B------:R-:W-:-:S04]  /*11520*/  ISETP.NE.AND P2, PT, R18, 0x2, PT ;  /* 0x000000021200780c */ /* 0x000fc80003f45270 */
[----:B------:R-:W-:Y:S02]  /*11530*/  SEL R21, RZ, 0x1, P2 ;  /* 0x00000001ff157807 */ /* 0x000fe40001000000 */
[----:B------:R-:W-:Y:S02]  /*11540*/  SEL R18, R18, RZ, P2 ;  /* 0x000000ff12127207 */ /* 0x000fe40001000000 */
[----:B------:R-:W-:Y:S01]  /*11550*/  LOP3.LUT R22, R22, R21, RZ, 0x3c, !PT ;  /* 0x0000001516167212 */ /* 0x000fe200078e3cff */
[----:B------:R-:W-:Y:S06]  /*11560*/  @!P0 BRA `(.L_x_5705) ;  /* 0x0000000000048947 */ /* 0x000fec0003800000 */
[----:B------:R-:W-:Y:S01]  /*11570*/  BPT.TRAP 0x1 ;  /* 0x000000040000795c */ /* 0x000fe20000300000 */
.L_x_5705:
[----:B------:R-:W-:Y:S01]  /*11580*/  IMAD R21, R18, 0x8, R2 ;  /* 0x0000000812157824 */ /* 0x000fe200078e0202 */
[----:B------:R-:W-:-:S04]  /*11590*/  SHF.L.U32 R196, R22, 0x1f, RZ ;  /* 0x0000001f16c47819 */ /* 0x000fc800000006ff */
[----:B------:R0:W1:Y:S01]  /*115a0*/  SYNCS.PHASECHK.TRANS64.TRYWAIT P2, [R21+URZ+0x38830], R196 ;  /* 0x038830c4150075a7 */ /* 0x000062000804017f */
[----:B------:R-:W-:Y:S05]  /*115b0*/  @!P0 BRA `(.L_x_5706) ;  /* 0x0000000000048947 */ /* 0x000fea0003800000 */
[----:B------:R-:W-:Y:S01]  /*115c0*/  BPT.TRAP 0x1 ;  /* 0x000000040000795c */ /* 0x000fe20000300000 */
.L_x_5706:
[----:B------:R-:W-:Y:S01]  /*115d0*/  BSSY B1, `(.L_x_5707) ;  /* 0x0000006000017945 */ /* 0x000fe20003800000 */
[----:B---3--:R-:W-:Y:S02]  /*115e0*/  IMAD R156, R18, 0x200, R0 ;  /* 0x00000200129c7824 */ /* 0x008fe400078e0200 */
[----:B------:R-:W-:Y:S01]  /*115f0*/  IMAD.MOV.U32 R157, RZ, RZ, 0x40000040 ;  /* 0x40000040ff9d7424 */ /* 0x000fe200078e00ff */
[----:B-1----:R-:W-:Y:S06]  /*11600*/  @P2 BRA `(.L_x_5708) ;  /* 0x0000000000082947 */ /* 0x002fec0003800000 */
[----:B------:R-:W1:Y:S02]  /*11610*/  SYNCS.PHASECHK.TRANS64.TRYWAIT P2, [R21+URZ+0x38830], R196 ;  /* 0x038830c4150075a7 */ /* 0x000e64000804017f */
[----:B-1----:R-:W-:Y:S05]  /*11620*/  @!P2 BRA `(.L_x_5709) ;  /* 0x000001400054a947 */ /* 0x002fea0003800000 */
.L_x_5708:
[----:B------:R-:W-:Y:S05]  /*11630*/  BSYNC B1 ;  /* 0x0000000000017941 */ /* 0x000fea0003800000 */
.L_x_5707:
        /* <DEDUP_REMOVED lines=36> */
.L_x_5710:
[----:B------:R2:W3:Y:S01]  /*11880*/  SYNCS.PHASECHK.TRANS64.TRYWAIT P2, [R21+URZ+0x38850], R196 ;  /* 0x038850c4150075a7 */ /* 0x0004e2000804017f */
[----:B------:R-:W-:Y:S05]  /*11890*/  @!P0 BRA `(.L_x_5711) ;  /* 0x0000000000048947 */ /* 0x000fea0003800000 */
[----:B------:R-:W-:Y:S01]  /*118a0*/  BPT.TRAP 0x1 ;  /* 0x000000040000795c */ /* 0x000fe20000300000 */
.L_x_5711:
[----:B------:R-:W-:Y:S04]  /*118b0*/  BSSY B1, `(.L_x_5712) ;  /* 0x0000004000017945 */ /* 0x000fe80003800000 */
[----:B---3--:R-:W-:Y:S05]  /*118c0*/  @P2 BRA `(.L_x_5713) ;  /* 0x0000000000082947 */ /* 0x008fea0003800000 */
[----:B------:R-:W3:Y:S02]  /*118d0*/  SYNCS.PHASECHK.TRANS64.TRYWAIT P2, [R21+URZ+0x38850], R196 ;  /* 0x038850c4150075a7 */ /* 0x000ee4000804017f */
[----:B---3--:R-:W-:Y:S05]  /*118e0*/  @!P2 BRA `(.L_x_5714) ;  /* 0x0000013c00b8a947 */ /* 0x008fea0003800000 */
.L_x_5713:
[----:B------:R-:W-:Y:S05]  /*118f0*/  BSYNC B1 ;  /* 0x0000000000017941 */ /* 0x000fea0003800000 */
.L_x_5712:
        /* <DEDUP_REMOVED lines=13> */
[----:B------:R-:W-:Y:S02]  /*119d0*/  IMAD.MOV.U32 R207, RZ, RZ, 0x40000040 ;  /* 0x40000040ffcf7424 */ /* 0x000fe400078e00ff */
[----:B------:R-:W-:Y:S01]  /*119e0*/  IMAD.MOV.U32 R208, RZ, RZ, 0x28 ;  /* 0x00000028ffd07424 */ /* 0x000fe200078e00ff */
[----:B------:R-:W-:Y:S01]  /*119f0*/  HGMMA.64x64x16.F32.BF16 R152, gdesc[UR4], R152, gsb0 ;  /* 0x00e00000049879f0 */ /* 0x000fe20008001898 */
[----:B------:R-:W-:Y:S01]  /*11a00*/  R2UR UR4, R196 ;  /* 0x00000000c40472ca */ /* 0x000fe200000e0000 */
[----:B------:R-:W-:Y:S01]  /*11a10*/  VIADD R196, R204, 0x2 ;  /* 0x00000002ccc47836 */ /* 0x000fe20000000000 */
[----:B------:R-:W-:Y:S01]  /*11a20*/  R2UR UR5, R197 ;  /* 0x00000000c50572ca */ /* 0x000fe200000e0000 */
[----:B------:R-:W-:-:S02]  /*11a30*/  IMAD.MOV.U32 R197, RZ, RZ, 0x40000040 ;  /* 0x40000040ffc57424 */ /* 0x000fc400078e00ff */
[----:B------:R-:W-:Y:S01]  /*11a40*/  IMAD.MOV.U32 R209, RZ, RZ, 0xa00 ;  /* 0x00000a00ffd17424 */ /* 0x000fe200078e00ff */
        /* <DEDUP_REMOVED lines=161> */
[----:B------:R-:W-:Y:S02]  /*12460*/  SEL R208, R208, 0x26, P2 ;  /* 0x00000026d0d07807 */ /* 0x000fe40001000000 */
[----:B------:R-:W-:Y:S01]  /*12470*/  SEL R209, R209, 0x980, P2 ;  /* 0x00000980d1d17807 */ /* 0x000fe20001000000 */
[----:B------:R-:W-:Y:S01]  /*12480*/  IMAD.IADD R200, R196, 0x1, R202 ;  /* 0x00000001c4c87824 */ /* 0x000fe200078e02ca */
[----:B------:R-:W-:Y:S02]  /*12490*/  LOP3.LUT R208, R208, 0x6, RZ, 0xc0, !PT ;  /* 0x00000006d0d07812 */ /* 0x000fe400078ec0ff */
        /* <DEDUP_REMOVED lines=8> */
[----:B------:R-:W-:Y:S02]  /*12520*/  R2UR UR4, R200 ;  /* 0x00000000c80472ca */ /* 0x000fe400000e0000 */
[----:B------:R-:W-:Y:S01]  /*12530*/  R2UR UR5, R201 ;  /* 0x00000000c90572ca */ /* 0x000fe200000e0000 */
[----:B------:R-:W-:Y:S01]  /*12540*/  VIADD R201, R4, 0xa00 ;  /* 0x00000a0004c97836 */ /* 0x000fe20000000000 */
[C---:B------:R-:W-:Y:S02]  /*12550*/  SEL R200, R197.reuse, 0x2, P2 ;  /* 0x00000002c5c87807 */ /* 0x040fe40001000000 */
[----:B------:R-:W-:-:S03]  /*12560*/  SEL R197, R197, 0x6, !P2 ;  /* 0x00000006c5c57807 */ /* 0x000fc60005000000 */
[----:B------:R-:W-:Y:S01]  /*12570*/  IMAD.IADD R206, R202, 0x1, R200 ;  /* 0x00000001cace7824 */ /* 0x000fe200078e02c8 */
        /* <DEDUP_REMOVED lines=34> */
[----:B------:R-:W-:Y:S01]  /*127a0*/  IMAD.MOV.U32 R208, RZ, RZ, 0x30 ;  /* 0x00000030ffd07424 */ /* 0x000fe200078e00ff */
[----:B------:R-:W-:Y:S01]  /*127b0*/  R2UR UR7, R209 ;  /* 0x00000000d10772ca */ /* 0x000fe200000e0000 */
[----:B------:R-:W-:-:S03]  /*127c0*/  IMAD.MOV.U32 R209, RZ, RZ, 0xc00 ;  /* 0x00000c00ffd17424 */ /* 0x000fc600078e00ff */
[----:B------:R-:W-:Y:S02]  /*127d0*/  SEL R208, R208, 0x2e, P2 ;  /* 0x0000002ed0d07807 */ /* 0x000fe40001000000 */
[----:B------:R-:W-:Y:S02]  /*127e0*/  SEL R209, R209, 0xb80, P2 ;  /* 0x00000b80d1d17807 */ /* 0x000fe40001000000 */
        /* <DEDUP_REMOVED lines=76> */
[----:B------:R-:W-:Y:S01]  /*12cb0*/  IMAD.MOV.U32 R201, RZ, RZ, 0x40000040 ;  /* 0x40000040ffc97424 */ /* 0x000fe200078e00ff */
        /* <DEDUP_REMOVED lines=30> */
[C---:B------:R-:W-:Y:S01]  /*12ea0*/  IMAD.IADD R196, R205.reuse, 0x1, R197 ;  /* 0x00000001cdc47824 */ /* 0x040fe200078e02c5 */
[----:B------:R-:W-:Y:S01]  /*12eb0*/  R2UR UR4, R206 ;  /* 0x00000000ce0472ca */ /* 0x000fe200000e0000 */
[----:B------:R-:W-:Y:S01]  /*12ec0*/  IMAD.IADD R206, R205, 0x1, R200 ;  /* 0x00000001cdce7824 */ /* 0x000fe200078e02c8 */
[----:B------:R-:W-:Y:S01]  /*12ed0*/  R2UR UR5, R207 ;  /* 0x00000000cf0572ca */ /* 0x000fe200000e0000 */
[----:B------:R-:W-:-:S02]  /*12ee0*/  IMAD.MOV.U32 R207, RZ, RZ, 0x40000040 ;  /* 0x40000040ffcf7424 */ /* 0x000fc400078e00ff */
[----:B------:R-:W-:Y:S02]  /*12ef0*/  IMAD.IADD R200, R200, 0x1, R202 ;  /* 0x00000001c8c87824 */ /* 0x000fe400078e02ca */
[----:B------:R-:W-:-:S05]  /*12f00*/  IMAD.MOV.U32 R205, RZ, RZ, 0x40 ;  /* 0x00000040ffcd7424 */ /* 0x000fca00078e00ff */
[----:B------:R-:W-:-:S04]  /*12f10*/  SEL R205, R205, 0x3e, P2 ;  /* 0x0000003ecdcd7807 */ /* 0x000fc80001000000 */
[----:B------:R-:W-:Y:S01]  /*12f20*/  LOP3.LUT R205, R205, 0x6, RZ, 0xc0, !PT ;  /* 0x00000006cdcd7812 */ /* 0x000fe200078ec0ff */
[----:B------:R-:W-:Y:S02]  /*12f30*/  WARPGROUP.DEPBAR.LE gsb0, 0x0 ;  /* 0x00008000000079c5 */ /* 0x000fe40000010000 */
[----:B------:R-:W-:-:S06]  /*12f40*/  WARPGROUP.ARRIVE ;  /* 0x00000000000079c5 */ /* 0x000fcc0000000000 */
[----:B------:R-:W-:Y:S01]  /*12f50*/  HGMMA.64x64x16.F32.BF16 R152, gdesc[UR4], R152, gsb0 ;  /* 0x00e00000049879f0 */ /* 0x000fe20008001898 */
[----:B------:R-:W-:Y:S02]  /*12f60*/  R2UR UR4, R206 ;  /* 0x00000000ce0472ca */ /* 0x000fe400000e0000 */
[----:B------:R-:W-:Y:S02]  /*12f70*/  R2UR UR5, R207 ;  /* 0x00000000cf0572ca */ /* 0x000fe400000e0000 */
[----:B------:R-:W-:Y:S01]  /*12f80*/  R2UR UR6, R200 ;  /* 0x00000000c80672ca */ /* 0x000fe200000e0000 */
[----:B------:R-:W-:Y:S01]  /*12f90*/  IMAD.IADD R200, R197, 0x1, R202 ;  /* 0x00000001c5c87824 */ /* 0x000fe200078e02ca */
[----:B------:R-:W-:Y:S01]  /*12fa0*/  R2UR UR7, R201 ;  /* 0x00000000c90772ca */ /* 0x000fe200000e0000 */
[----:B------:R-:W-:Y:S02]  /*12fb0*/  IMAD.MOV.U32 R197, RZ, RZ, 0x40000040 ;  /* 0x40000040ffc57424 */ /* 0x000fe400078e00ff */
[----:B------:R-:W-:Y:S01]  /*12fc0*/  IMAD.MOV.U32 R201, RZ, RZ, 0x40000040 ;  /* 0x40000040ffc97424 */ /* 0x000fe200078e00ff */
[----:B------:R-:W-:-:S02]  /*12fd0*/  WARPGROUP.DEPBAR.LE gsb0, 0x0 ;  /* 0x00008000000079c5 */ /* 0x000fc40000010000 */
[----:B------:R-:W-:-:S07]  /*12fe0*/  WARPGROUP.ARRIVE ;  /* 0x00000000000079c5 */ /* 0x000fce0000000000 */
        /* <DEDUP_REMOVED lines=127> */
[C---:B------:R-:W-:Y:S01]  /*137e0*/  FADD.FTZ R171, -R168.reuse, R193 ;  /* 0x000000c1a8ab7221 */ /* 0x040fe20000010100 */
[----:B------:R-:W-:-:S03]  /*137f0*/  FMUL.FTZ R193, R168, R169 ;  /* 0x000000a9a8c17220 */ /* 0x000fc60000410000 */
[-C--:B------:R-:W-:Y:S01]  /*13800*/  FMUL.FTZ R171, R171, R169.reuse ;  /* 0x000000a9abab7220 */ /* 0x080fe20000410000 */
[-CC-:B------:R-:W-:Y:S01]  /*13810*/  FFMA.FTZ R208, R156, R169.reuse, -R193.reuse ;  /* 0x000000a99cd07223 */ /* 0x180fe200000108c1 */
[-CC-:B------:R-:W-:Y:S01]  /*13820*/  FFMA.FTZ R156, R159, R169.reuse, -R193.reuse ;  /* 0x000000a99f9c7223 */ /* 0x180fe200000108c1 */
[----:B0-----:R-:W-:Y:S01]  /*13830*/  FMNMX.FTZ R170, R182, R170, !PT ;  /* 0x000000aab6aa7209 */ /* 0x001fe20007810000 */
[-CC-:B------:R-:W-:Y:S01]  /*13840*/  FFMA.FTZ R159, R161, R169.reuse, -R193.reuse ;  /* 0x000000a9a19f7223 */ /* 0x180fe200000108c1 */
[-CC-:B------:R-:W-:Y:S01]  /*13850*/  FFMA.FTZ R174, R165, R169.reuse, -R193.reuse ;  /* 0x000000a9a5ae7223 */ /* 0x180fe200000108c1 */
[-CC-:B------:R-:W-:Y:S01]  /*13860*/  FFMA.FTZ R152, R152, R169.reuse, -R193.reuse ;  /* 0x000000a998987223 */ /* 0x180fe200000108c1 */
[-CC-:B------:R-:W-:Y:S01]  /*13870*/  FFMA.FTZ R153, R153, R169.reuse, -R193.reuse ;  /* 0x000000a999997223 */ /* 0x180fe200000108c1 */
[-CC-:B------:R-:W-:Y:S01]  /*13880*/  FFMA.FTZ R178, R201, R169.reuse, -R193.reuse ;  /* 0x000000a9c9b27223 */ /* 0x180fe200000108c1 */
[----:B------:R0:W2:Y:S01]  /*13890*/  MUFU.EX2 R179, R171 ;  /* 0x000000ab00b37308 */ /* 0x0000a20000000800 */
[-CC-:B------:R-:W-:Y:S01]  /*138a0*/  FFMA.FTZ R197, R197, R169.reuse, -R193.reuse ;  /* 0x000000a9c5c57223 */ /* 0x180fe200000108c1 */
[----:B-1----:R-:W-:Y:S01]  /*138b0*/  FMNMX.FTZ R170, R183, R170, !PT ;  /* 0x000000aab7aa7209 */ /* 0x002fe20007810000 */
[-CC-:B------:R-:W-:Y:S01]  /*138c0*/  FFMA.FTZ R160, R160, R169.reuse, -R193.reuse ;  /* 0x000000a9a0a07223 */ /* 0x180fe200000108c1 */
[-CC-:B------:R-:W-:Y:S01]  /*138d0*/  FFMA.FTZ R172, R172, R169.reuse, -R193.reuse ;  /* 0x000000a9acac7223 */ /* 0x180fe200000108c1 */
[-CC-:B------:R-:W-:Y:S01]  /*138e0*/  FFMA.FTZ R173, R173, R169.reuse, -R193.reuse ;  /* 0x000000a9adad7223 */ /* 0x180fe200000108c1 */
[-CC-:B------:R-:W-:Y:S01]  /*138f0*/  FFMA.FTZ R176, R176, R169.reuse, -R193.reuse ;  /* 0x000000a9b0b07223 */ /* 0x180fe200000108c1 */
[----:B------:R-:W1:Y:S01]  /*13900*/  SHFL.BFLY PT, R175, R170, 0x2, 0x1f ;  /* 0x0c401f00aaaf7f89 */ /* 0x000e6200000e0000 */
[----:B------:R-:W3:Y:S01]  /*13910*/  MUFU.EX2 R152, R152 ;  /* 0x0000009800987308 */ /* 0x000ee20000000800 */
[-CC-:B0-----:R-:W-:Y:S01]  /*13920*/  FFMA.FTZ R171, R164, R169.reuse, -R193.reuse ;  /* 0x000000a9a4ab7223 */ /* 0x181fe200000108c1 */
[-CC-:B------:R-:W-:Y:S01]  /*13930*/  FFMA.FTZ R177, R177, R169.reuse, -R193.reuse ;  /* 0x000000a9b1b17223 */ /* 0x180fe200000108c1 */
[----:B------:R-:W-:-:S05]  /*13940*/  FFMA.FTZ R180, R180, R169, -R193 ;  /* 0x000000a9b4b47223 */ /* 0x000fca00000108c1 */
[----:B------:R-:W0:Y:S01]  /*13950*/  MUFU.EX2 R153, R153 ;  /* 0x0000009900997308 */ /* 0x000e220000000800 */
[-C--:B--2---:R-:W-:Y:S01]  /*13960*/  FMUL.FTZ R24, R24, R179.reuse ;  /* 0x000000b318187220 */ /* 0x084fe20000410000 */
[-C--:B------:R-:W-:Y:S01]  /*13970*/  FMUL.FTZ R25, R25, R179.reuse ;  /* 0x000000b319197220 */ /* 0x080fe20000410000 */
[-C--:B------:R-:W-:Y:S01]  /*13980*/  FMUL.FTZ R28, R28, R179.reuse ;  /* 0x000000b31c1c7220 */ /* 0x080fe20000410000 */
[-C--:B------:R-:W-:Y:S01]  /*13990*/  FMUL.FTZ R29, R29, R179.reuse ;  /* 0x000000b31d1d7220 */ /* 0x080fe20000410000 */
[-C--:B------:R-:W-:Y:S01]  /*139a0*/  FMUL.FTZ R32, R32, R179.reuse ;  /* 0x000000b320207220 */ /* 0x080fe20000410000 */
[-C--:B------:R-:W-:Y:S01]  /*139b0*/  FMUL.FTZ R33, R33, R179.reuse ;  /* 0x000000b321217220 */ /* 0x080fe20000410000 */
[-C--:B------:R-:W-:Y:S01]  /*139c0*/  FMUL.FTZ R36, R36, R179.reuse ;  /* 0x000000b324247220 */ /* 0x080fe20000410000 */
[----:B------:R-:W2:Y:S01]  /*139d0*/  MUFU.EX2 R208, R208 ;  /* 0x000000d000d07308 */ /* 0x000ea20000000800 */
[----:B---3--:R-:W-:Y:S01]  /*139e0*/  FFMA.FTZ R14, R179, R14, R152 ;  /* 0x0000000eb30e7223 */ /* 0x008fe20000010098 */
[-C--:B------:R-:W-:Y:S01]  /*139f0*/  FMUL.FTZ R37, R37, R179.reuse ;  /* 0x000000b325257220 */ /* 0x080fe20000410000 */
[-C--:B------:R-:W-:Y:S01]  /*13a00*/  FMUL.FTZ R40, R40, R179.reuse ;  /* 0x000000b328287220 */ /* 0x080fe20000410000 */
[-C--:B------:R-:W-:Y:S01]  /*13a10*/  FMUL.FTZ R41, R41, R179.reuse ;  /* 0x000000b329297220 */ /* 0x080fe20000410000 */
[-C--:B------:R-:W-:Y:S01]  /*13a20*/  FMUL.FTZ R44, R44, R179.reuse ;  /* 0x000000b32c2c7220 */ /* 0x080fe20000410000 */
[----:B------:R-:W-:Y:S01]  /*13a30*/  FMUL.FTZ R45, R45, R179 ;  /* 0x000000b32d2d7220 */ /* 0x000fe20000410000 */
[----:B-1----:R-:W-:Y:S01]  /*13a40*/  FMNMX.FTZ R170, R170, R175, !PT ;  /* 0x000000afaaaa7209 */ /* 0x002fe20007810000 */
[----:B------:R-:W-:Y:S01]  /*13a50*/  MUFU.EX2 R197, R197 ;  /* 0x000000c500c57308 */ /* 0x000fe20000000800 */
[----:B------:R-:W-:Y:S01]  /*13a60*/  FFMA.FTZ R175, R200, R169, -R193 ;  /* 0x000000a9c8af7223 */ /* 0x000fe200000108c1 */
[C---:B0-----:R-:W-:Y:S01]  /*13a70*/  FADD.FTZ R14, R153.reuse, R14 ;  /* 0x0000000e990e7221 */ /* 0x041fe20000010000 */
[----:B------:R-:W-:Y:S01]  /*13a80*/  F2FP.BF16.F32.PACK_AB R152, R153, R152 ;  /* 0x000000989998723e */ /* 0x000fe200000010ff */
[----:B------:R-:W0:Y:S01]  /*13a90*/  SHFL.BFLY PT, R161, R170, 0x1, 0x1f ;  /* 0x0c201f00aaa17f89 */ /* 0x000e2200000e0000 */
        /* <DEDUP_REMOVED lines=22> */
[----:B------:R-:W-:Y:S01]  /*13c00*/  FMUL.FTZ R84, R84, R179 ;  /* 0x000000b354547220 */ /* 0x000fe20000410000 */
[----:B0-----:R-:W-:Y:S01]  /*13c10*/  FMNMX.FTZ R170, R170, R161, !PT ;  /* 0x000000a1aaaa7209 */ /* 0x001fe20007810000 */
[-C--:B------:R-:W-:Y:S01]  /*13c20*/  FMUL.FTZ R85, R85, R179.reuse ;  /* 0x000000b355557220 */ /* 0x080fe20000410000 */
[-C--:B------:R-:W-:Y:S01]  /*13c30*/  FMUL.FTZ R88, R88, R179.reuse ;  /* 0x000000b358587220 */ /* 0x080fe20000410000 */
[----:B------:R-:W-:Y:S01]  /*13c40*/  FMUL.FTZ R89, R89, R179 ;  /* 0x000000b359597220 */ /* 0x000fe20000410000 */
[----:B------:R-:W-:Y:S01]  /*13c50*/  MUFU.EX2 R171, R171 ;  /* 0x000000ab00ab7308 */ /* 0x000fe20000000800 */
[C---:B------:R-:W-:Y:S01]  /*13c60*/  FADD.FTZ R161, -R170.reuse, R199 ;  /* 0x000000c7aaa17221 */ /* 0x040fe20000010100 */
[----:B------:R-:W-:Y:S01]  /*13c70*/  FMUL.FTZ R165, R170, R169 ;  /* 0x000000a9aaa57220 */ /* 0x000fe20000410000 */
[-C--:B------:R-:W-:Y:S01]  /*13c80*/  FMUL.FTZ R92, R92, R179.reuse ;  /* 0x000000b35c5c7220 */ /* 0x080fe20000410000 */
[----:B------:R-:W-:Y:S01]  /*13c90*/  FMUL.FTZ R93, R93, R179 ;  /* 0x000000b35d5d7220 */ /* 0x000fe20000410000 */
[-C--:B------:R-:W-:Y:S01]  /*13ca0*/  FMUL.FTZ R161, R161, R169.reuse ;  /* 0x000000a9a1a17220 */ /* 0x080fe20000410000 */
[-CC-:B------:R-:W-:Y:S01]  /*13cb0*/  FFMA.FTZ R154, R154, R169.reuse, -R165.reuse ;  /* 0x000000a99a9a7223 */ /* 0x180fe200000108a5 */
[-CC-:B------:R-:W-:Y:S01]  /*13cc0*/  FFMA.FTZ R201, R155, R169.reuse, -R165.reuse ;  /* 0x000000a99bc97223 */ /* 0x180fe200000108a5 */
[-CC-:B------:R-:W-:Y:S01]  /*13cd0*/  FFMA.FTZ R155, R157, R169.reuse, -R165.reuse ;  /* 0x000000a99d9b7223 */ /* 0x180fe200000108a5 */
[-CC-:B------:R-:W-:Y:S01]  /*13ce0*/  FFMA.FTZ R157, R162, R169.reuse, -R165.reuse ;  /* 0x000000a9a29d7223 */ /* 0x180fe200000108a5 */
[----:B------:R-:W-:Y:S01]  /*13cf0*/  @!P1 VIADD R162, R21, 0x38840 ;  /* 0x0003884015a29836 */ /* 0x000fe20000000000 */
[----:B------:R-:W-:Y:S01]  /*13d00*/  MUFU.EX2 R161, R161 ;  /* 0x000000a100a17308 */ /* 0x000fe20000000800 */
[-CC-:B------:R-:W-:Y:S01]  /*13d10*/  FFMA.FTZ R164, R158, R169.reuse, -R165.reuse ;  /* 0x000000a99ea47223 */ /* 0x180fe200000108a5 */
[-CC-:B------:R-:W-:Y:S01]  /*13d20*/  FFMA.FTZ R158, R163, R169.reuse, -R165.reuse ;  /* 0x000000a9a39e7223 */ /* 0x180fe200000108a5 */
[-CC-:B------:R-:W-:Y:S01]  /*13d30*/  FFMA.FTZ R193, R166, R169.reuse, -R165.reuse ;  /* 0x000000a9a6c17223 */ /* 0x180fe200000108a5 */
[----:B------:R-:W-:Y:S01]  /*13d40*/  @!P1 PRMT R162, RZ, 0x654, R162 ;  /* 0x00000654ffa29816 */ /* 0x000fe200000000a2 */
[-CC-:B------:R-:W-:Y:S01]  /*13d50*/  FFMA.FTZ R199, R167, R169.reuse, -R165.reuse ;  /* 0x000000a9a7c77223 */ /* 0x180fe200000108a5 */
[-CC-:B------:R-:W-:Y:S01]  /*13d60*/  FFMA.FTZ R181, R181, R169.reuse, -R165.reuse ;  /* 0x000000a9b5b57223 */ /* 0x180fe200000108a5 */
[-CC-:B------:R-:W-:Y:S01]  /*13d70*/  FFMA.FTZ R200, R202, R169.reuse, -R165.reuse ;  /* 0x000000a9cac87223 */ /* 0x180fe200000108a5 */
[----:B------:R-:W0:Y:S01]  /*13d80*/  MUFU.EX2 R154, R154 ;  /* 0x0000009a009a7308 */ /* 0x000e220000000800 */
[----:B------:R1:W-:Y:S01]  /*13d90*/  @!P1 SYNCS.ARRIVE.TRANS64.RED.A1T0 RZ, [R162+URZ], RZ ;  /* 0x000000ffa2ff99a7 */ /* 0x0003e2000810043f */
[-CC-:B------:R-:W-:Y:S01]  /*13da0*/  FFMA.FTZ R205, R205, R169.reuse, -R165.reuse ;  /* 0x000000a9cdcd7223 */ /* 0x180fe200000108a5 */
[-CC-:B------:R-:W-:Y:S01]  /*13db0*/  FFMA.FTZ R206, R206, R169.reuse, -R165.reuse ;  /* 0x000000a9cece7223 */ /* 0x180fe200000108a5 */
[----:B------:R-:W-:Y:S01]  /*13dc0*/  FFMA.FTZ R207, R207, R169, -R165 ;  /* 0x000000a9cfcf7223 */ /* 0x000fe200000108a5 */
[-C--:B------:R-:W-:Y:S01]  /*13dd0*/  FMUL.FTZ R96, R96, R179.reuse ;  /* 0x000000b360607220 */ /* 0x080fe20000410000 */
[-C--:B------:R-:W-:Y:S01]  /*13de0*/  FMUL.FTZ R97, R97, R179.reuse ;  /* 0x000000b361617220 */ /* 0x080fe20000410000 */
[----:B------:R-:W-:Y:S01]  /*13df0*/  FMUL.FTZ R100, R100, R179 ;  /* 0x000000b364647220 */ /* 0x000fe20000410000 */
[----:B------:R-:W2:Y:S01]  /*13e00*/  MUFU.EX2 R201, R201 ;  /* 0x000000c900c97308 */ /* 0x000ea20000000800 */
[----:B-1----:R-:W-:-:S02]  /*13e10*/  @!P2 IMAD R162, R198, 0x40, R188 ;  /* 0x00000040c6a2a824 */ /* 0x002fc400078e02bc */
[-CC-:B------:R-:W-:Y:S01]  /*13e20*/  FFMA.FTZ R198, R204, R169.reuse, -R165.reuse ;  /* 0x000000a9ccc67223 */ /* 0x180fe200000108a5 */
[-CC-:B------:R-:W-:Y:S01]  /*13e30*/  FFMA.FTZ R204, R182, R169.reuse, -R165.reuse ;  /* 0x000000a9b6cc7223 */ /* 0x180fe200000108a5 */
[----:B------:R-:W-:Y:S01]  /*13e40*/  FFMA.FTZ R165, R183, R169, -R165 ;  /* 0x000000a9b7a57223 */ /* 0x000fe200000108a5 */
[----:B------:R-:W-:Y:S02]  /*13e50*/  @!P2 IMAD R162, R162, 0x4, R2 ;  /* 0x00000004a2a2a824 */ /* 0x000fe400078e0202 */
[-C--:B------:R-:W-:Y:S01]  /*13e60*/  FMUL.FTZ R101, R101, R179.reuse ;  /* 0x000000b365657220 */ /* 0x080fe20000410000 */
[----:B------:R-:W-:Y:S01]  /*13e70*/  FMUL.FTZ R104, R104, R179 ;  /* 0x000000b368687220 */ /* 0x000fe20000410000 */
[----:B------:R-:W1:Y:S01]  /*13e80*/  MUFU.EX2 R155, R155 ;  /* 0x0000009b009b7308 */ /* 0x000e620000000800 */
[----:B0-----:R-:W-:Y:S01]  /*13e90*/  FFMA.FTZ R15, R161, R15, R154 ;  /* 0x0000000fa10f7223 */ /* 0x001fe2000001009a */
[----:B------:R-:W-:Y:S01]  /*13ea0*/  @!P2 STS [R162+0x38400], R179 ;  /* 0x038400b3a200a388 */ /* 0x000fe20000000800 */
[-C--:B------:R-:W-:Y:S01]  /*13eb0*/  FMUL.FTZ R105, R105, R179.reuse ;  /* 0x000000b369697220 */ /* 0x080fe20000410000 */
[-C--:B------:R-:W-:Y:S01]  /*13ec0*/  FMUL.FTZ R108, R108, R179.reuse ;  /* 0x000000b36c6c7220 */ /* 0x080fe20000410000 */
[-C--:B------:R-:W-:Y:S01]  /*13ed0*/  FMUL.FTZ R109, R109, R179.reuse ;  /* 0x000000b36d6d7220 */ /* 0x080fe20000410000 */
[----:B------:R0:W-:Y:S01]  /*13ee0*/  @!P2 STS [R162+0x38420], R161 ;  /* 0x038420a1a200a388 */ /* 0x0001e20000000800 */
[-C--:B------:R-:W-:Y:S01]  /*13ef0*/  FMUL.FTZ R112, R112, R179.reuse ;  /* 0x000000b370707220 */ /* 0x080fe20000410000 */
        /* <DEDUP_REMOVED lines=25> */
[----:B-1----:R-:W-:Y:S01]  /*14090*/  FADD.FTZ R15, R155, R15 ;  /* 0x0000000f9b0f7221 */ /* 0x002fe20000010000 */
[C---:B------:R-:W-:Y:S01]  /*140a0*/  FADD.FTZ R14, R197.reuse, R14 ;  /* 0x0000000ec50e7221 */ /* 0x040fe20000010000 */
[----:B------:R-:W-:Y:S01]  /*140b0*/  F2FP.BF16.F32.PACK_AB R154, R197, R208 ;  /* 0x000000d0c59a723e */ /* 0x000fe200000010ff */
[----:B------:R-:W-:Y:S01]  /*140c0*/  FMUL.FTZ R26, R26, R161 ;  /* 0x000000a11a1a7220 */ /* 0x000fe20000410000 */
[----:B---3--:R-:W-:Y:S01]  /*140d0*/  FADD.FTZ R15, R164, R15 ;  /* 0x0000000fa40f7221 */ /* 0x008fe20000010000 */
[----:B------:R-:W-:Y:S01]  /*140e0*/  FADD.FTZ R14, R156, R14 ;  /* 0x0000000e9c0e7221 */ /* 0x000fe20000010000 */
[----:B------:R-:W-:Y:S01]  /*140f0*/  F2FP.BF16.F32.PACK_AB R155, R164, R155 ;  /* 0x0000009ba49b723e */ /* 0x000fe200000010ff */
[----:B------:R-:W-:Y:S01]  /*14100*/  BAR.SYNC.DEFER_BLOCKING 0xf, 0x100 ;  /* 0x03c4000000007b1d */ /* 0x000fe20000010000 */
[----:B--2---:R-:W-:Y:S01]  /*14110*/  FADD.FTZ R15, R157, R15 ;  /* 0x0000000f9d0f7221 */ /* 0x004fe20000010000 */
[----:B----4-:R-:W-:Y:S01]  /*14120*/  F2FP.BF16.F32.PACK_AB R157, R158, R157 ;  /* 0x0000009d9e9d723e */ /* 0x010fe200000010ff */
[----:B------:R-:W-:Y:S01]  /*14130*/  FMUL.FTZ R27, R27, R161 ;  /* 0x000000a11b1b7220 */ /* 0x000fe20000410000 */
[----:B------:R-:W-:Y:S01]  /*14140*/  F2FP.BF16.F32.PACK_AB R156, R160, R156 ;  /* 0x0000009ca09c723e */ /* 0x000fe200000010ff */
[----:B------:R-:W-:Y:S01]  /*14150*/  FADD.FTZ R202, R158, R15 ;  /* 0x0000000f9eca7221 */ /* 0x000fe20000010000 */
[----:B------:R-:W-:Y:S01]  /*14160*/  MUFU.EX2 R199, R199 ;  /* 0x000000c700c77308 */ /* 0x000fe20000000800 */
        /* <DEDUP_REMOVED lines=72> */
[----:B--2---:R-:W-:Y:S01]  /*145f0*/  FADD.FTZ R205, R160, R14 ;  /* 0x0000000ea0cd7221 */ /* 0x004fe20000010000 */
[----:B-1----:R-:W-:Y:S01]  /*14600*/  F2FP.BF16.F32.PACK_AB R160, R175, R174 ;  /* 0x000000aeafa0723e */ /* 0x002fe200000010ff */
[----:B------:R1:W-:Y:S01]  /*14610*/  STSM.16.M88.4 [R195+0x36400], R152 ;  /* 0x03640098c3007844 */ /* 0x0003e20000000200 */
[----:B0-----:R-:W-:Y:S01]  /*14620*/  F2FP.BF16.F32.PACK_AB R161, R200, R181 ;  /* 0x000000b5c8a1723e */ /* 0x001fe200000010ff */
[----:B------:R-:W-:Y:S01]  /*14630*/  FADD.FTZ R205, R159, R205 ;  /* 0x000000cd9fcd7221 */ /* 0x000fe20000010000 */
[----:B------:R-:W-:Y:S01]  /*14640*/  F2FP.BF16.F32.PACK_AB R159, R199, R193 ;  /* 0x000000c1c79f723e */ /* 0x000fe200000010ff */
[----:B------:R-:W-:Y:S01]  /*14650*/  VIADD R14, R196, 0x80 ;  /* 0x00000080c40e7836 */ /* 0x000fe20000000000 */
[----:B------:R-:W0:Y:S01]  /*14660*/  MUFU.EX2 R178, R178 ;  /* 0x000000b200b27308 */ /* 0x000e220000000800 */
[----:B------:R-:W-:Y:S01]  /*14670*/  F2FP.BF16.F32.PACK_AB R162, R173, R172 ;  /* 0x000000acada2723e */ /* 0x000fe200000010ff */
[----:B------:R-:W-:Y:S01]  /*14680*/  IMAD.MOV.U32 R15, RZ, RZ, 0x40000040 ;  /* 0x40000040ff0f7424 */ /* 0x000fe200078e00ff */
[----:B---3--:R-:W-:Y:S01]  /*14690*/  F2FP.BF16.F32.PACK_AB R163, R182, R198 ;  /* 0x000000c6b6a3723e */ /* 0x008fe200000010ff */
[----:B------:R1:W-:Y:S01]  /*146a0*/  STSM.16.M88.4 [R203], R156 ;  /* 0x0000009ccb007844 */ /* 0x0003e20000000200 */
[----:B------:R-:W-:-:S02]  /*146b0*/  IMAD.MOV.U32 R197, RZ, RZ, 0x40000040 ;  /* 0x40000040ffc57424 */ /* 0x000fc400078e00ff */
[----:B------:R-:W-:Y:S01]  /*146c0*/  FADD.FTZ R202, R193, R202 ;  /* 0x000000cac1ca7221 */ /* 0x000fe20000010000 */
[----:B------:R-:W-:Y:S01]  /*146d0*/  FADD.FTZ R205, R171, R205 ;  /* 0x000000cdabcd7221 */ /* 0x000fe20000010000 */
[----:B------:R-:W-:Y:S01]  /*146e0*/  MUFU.EX2 R177, R177 ;  /* 0x000000b100b17308 */ /* 0x000fe20000000800 */
[----:B------:R1:W-:Y:S01]  /*146f0*/  STSM.16.M88.4 [R212], R160 ;  /* 0x000000a0d4007844 */ /* 0x0003e20000000200 */
[----:B------:R-:W-:Y:S01]  /*14700*/  FADD.FTZ R202, R199, R202 ;  /* 0x000000cac7ca7221 */ /* 0x000fe20000010000 */
[----:B------:R-:W-:Y:S01]  /*14710*/  FADD.FTZ R205, R174, R205 ;  /* 0x000000cdaecd7221 */ /* 0x000fe20000010000 */
[----:B------:R-:W-:Y:S01]  /*14720*/  ISETP.GT.AND P2, PT, R20, R213, PT ;  /* 0x000000d51400720c */ /* 0x000fe20003f44270 */
[----:B------:R-:W-:Y:S02]  /*14730*/  @!P1 VIADD R21, R21, 0x38860 ;  /* 0x0003886015159836 */ /* 0x000fe40000000000 */
[----:B------:R-:W-:Y:S01]  /*14740*/  FADD.FTZ R202, R181, R202 ;  /* 0x000000cab5ca7221 */ /* 0x000fe20000010000 */
[----:B------:R-:W-:Y:S01]  /*14750*/  FADD.FTZ R205, R175, R205 ;  /* 0x000000cdafcd7221 */ /* 0x000fe20000010000 */
[----:B------:R-:W2:Y:S01]  /*14760*/  MUFU.EX2 R180, R180 ;  /* 0x000000b400b47308 */ /* 0x000ea20000000800 */
[----:B0-----:R-:W-:Y:S01]  /*14770*/  F2FP.BF16.F32.PACK_AB R164, R178, R176 ;  /* 0x000000b0b2a4723e */ /* 0x001fe200000010ff */
[----:B------:R-:W-:Y:S01]  /*14780*/  FADD.FTZ R202, R200, R202 ;  /* 0x000000cac8ca7221 */ /* 0x000fe20000010000 */
[----:B------:R-:W-:Y:S01]  /*14790*/  FADD.FTZ R205, R172, R205 ;  /* 0x000000cdaccd7221 */ /* 0x000fe20000010000 */
[----:B------:R-:W-:Y:S01]  /*147a0*/  @!P1 PRMT R21, RZ, 0x654, R21 ;  /* 0x00000654ff159816 */ /* 0x000fe20000000015 */
[----:B------:R-:W-:-:S02]  /*147b0*/  IMAD.MOV.U32 R199, RZ, RZ, R170 ;  /* 0x000000ffffc77224 */ /* 0x000fc400078e00aa */
[----:B------:R-:W-:Y:S01]  /*147c0*/  FADD.FTZ R202, R198, R202 ;  /* 0x000000cac6ca7221 */ /* 0x000fe20000010000 */
[----:B------:R-:W-:Y:S01]  /*147d0*/  FADD.FTZ R205, R173, R205 ;  /* 0x000000cdadcd7221 */ /* 0x000fe20000010000 */
[----:B------:R-:W0:Y:S01]  /*147e0*/  MUFU.EX2 R183, R206 ;  /* 0x000000ce00b77308 */ /* 0x000e220000000800 */
[----:B------:R-:W-:Y:S02]  /*147f0*/  IMAD.MOV.U32 R198, RZ, RZ, R18 ;  /* 0x000000ffffc67224 */ /* 0x000fe400078e0012 */
[----:B------:R-:W-:Y:S01]  /*14800*/  FADD.FTZ R202, R182, R202 ;  /* 0x000000cab6ca7221 */ /* 0x000fe20000010000 */
[----:B------:R-:W-:Y:S01]  /*14810*/  FADD.FTZ R205, R176, R205 ;  /* 0x000000cdb0cd7221 */ /* 0x000fe20000010000 */
[----:B------:R-:W-:-:S03]  /*14820*/  IMAD.MOV.U32 R193, RZ, RZ, R168 ;  /* 0x000000ffffc17224 */ /* 0x000fc600078e00a8 */
[----:B------:R-:W-:Y:S01]  /*14830*/  FADD.FTZ R205, R178, R205 ;  /* 0x000000cdb2cd7221 */ /* 0x000fe20000010000 */
[----:B------:R-:W3:Y:S01]  /*14840*/  MUFU.EX2 R201, R207 ;  /* 0x000000cf00c97308 */ /* 0x000ee20000000800 */
[----:B--2---:R-:W-:Y:S02]  /*14850*/  F2FP.BF16.F32.PACK_AB R166, R180, R177 ;  /* 0x000000b1b4a6723e */ /* 0x004fe400000010ff */
[----:B------:R-:W-:-:S05]  /*14860*/  FADD.FTZ R205, R177, R205 ;  /* 0x000000cdb1cd7221 */ /* 0x000fca0000010000 */
[----:B------:R-:W2:Y:S01]  /*14870*/  MUFU.EX2 R204, R204 ;  /* 0x000000cc00cc7308 */ /* 0x000ea20000000800 */
[----:B0-----:R-:W-:-:S07]  /*14880*/  FADD.FTZ R202, R183, R202 ;  /* 0x000000cab7ca7221 */ /* 0x001fce0000010000 */
[----:B------:R0:W4:Y:S01]  /*14890*/  MUFU.EX2 R179, R165 ;  /* 0x000000a500b37308 */ /* 0x0001220000000800 */
[C---:B---3--:R-:W-:Y:S01]  /*148a0*/  FADD.FTZ R202, R201.reuse, R202 ;  /* 0x000000cac9ca7221 */ /* 0x048fe20000010000 */
[----:B0-----:R-:W-:-:S03]  /*148b0*/  F2FP.BF16.F32.PACK_AB R165, R201, R183 ;  /* 0x000000b7c9a5723e */ /* 0x001fc600000010ff */
[----:B--2---:R-:W-:Y:S01]  /*148c0*/  FADD.FTZ R202, R204, R202 ;  /* 0x000000caccca7221 */ /* 0x004fe20000010000 */
[----:B----4-:R-:W-:-:S05]  /*148d0*/  F2FP.BF16.F32.PACK_AB R167, R179, R204 ;  /* 0x000000ccb3a7723e */ /* 0x010fca00000010ff */
[----:B------:R1:W-:Y:S01]  /*148e0*/  STSM.16.M88.4 [R210], R164 ;  /* 0x000000a4d2007844 */ /* 0x0003e20000000200 */
[----:B------:R-:W-:-:S06]  /*148f0*/  WARPGROUP.ARRIVE ;  /* 0x00000000000079c5 */ /* 0x000fcc0000000000 */
        /* <DEDUP_REMOVED lines=36> */
[----:B-1----:R-:W-:Y:S06]  /*14b40*/  @P2 BRA `(.L_x_5715) ;  /* 0xffffffc800702947 */ /* 0x002fec000383ffff */
.L_x_5704:
[----:B------:R-:W-:Y:S05]  /*14b50*/  BSYNC B0 ;  /* 0x0000000000007941 */ /* 0x000fea0003800000 */
.L_x_5703:
[----:B------:R-:W0:Y:S01]  /*14b60*/  SHFL.BFLY PT, R0, R14, 0x2, 0x1f ;  /* 0x0c401f000e007f89 */ /* 0x000e2200000e0000 */
[----:B------:R-:W-:Y:S02]  /*14b70*/  IMAD.MOV.U32 R4, RZ, RZ, RZ ;  /* 0x000000ffff047224 */ /* 0x000fe400078e00ff */
[----:B------:R-:W-:Y:S01]  /*14b80*/  IMAD.MOV.U32 R154, RZ, RZ, -0x800000 ;  /* 0xff800000ff9a7424 */ /* 0x000fe200078e00ff */
[----:B------:R-:W-:Y:S06]  /*14b90*/  BAR.ARV 0x8, 0x100 ;  /* 0x0204000000007b1d */ /* 0x000fec0000002000 */
[----:B------:R-:W-:-:S02]  /*14ba0*/  VIADD R230, R230, 0x1 ;  /* 0x00000001e6e67836 */ /* 0x000fc40000000000 */
[----:B------:R-:W-:Y:S01]  /*14bb0*/  BAR.SYNC.DEFER_BLOCKING 0xf, 0x100 ;  /* 0x03c4000000007b1d */ /* 0x000fe20000010000 */
[----:B0-----:R-:W-:-:S05]  /*14bc0*/  FADD.FTZ R0, R0, R14 ;  /* 0x0000000e00007221 */ /* 0x001fca0000010000 */
[----:B------:R-:W0:Y:S02]  /*14bd0*/  SHFL.BFLY PT, R3, R0, 0x1, 0x1f ;  /* 0x0c201f0000037f89 */ /* 0x000e2400000e0000 */
[----:B0-----:R-:W-:-:S05]  /*14be0*/  FADD.FTZ R3, R0, R3 ;  /* 0x0000000300037221 */ /* 0x001fca0000010000 */
[----:B------:R-:W-:-:S13]  /*14bf0*/  FSETP.NE.FTZ.AND P0, PT, R3, RZ, PT ;  /* 0x000000ff0300720b */ /* 0x000fda0003f15000 */
[----:B------:R-:W0:Y:S08]  /*14c00*/  @P0 MUFU.LG2 R0, R3 ;  /* 0x0000000300000308 */ /* 0x000e300000000c00 */
[----:B------:R1:W2:Y:S01]  /*14c10*/  @P0 MUFU.RCP R4, R3 ;  /* 0x0000000300040308 */ /* 0x0002a20000001000 */
[----:B0-----:R-:W-:Y:S01]  /*14c20*/  @P0 FMUL.FTZ R0, R0, 0.69314718246459960938 ;  /* 0x3f31721800000820 */ /* 0x001fe20000410000 */
[----:B-1----:R-:W-:-:S04]  /*14c30*/  @P0 FMUL.FTZ R3, R169, 0.69314718246459960938 ;  /* 0x3f317218a9030820 */ /* 0x002fc80000410000 */
[----:B------:R-:W-:Y:S02]  /*14c40*/  @P0 FFMA.FTZ R154, R3, R168, R0 ;  /* 0x000000a8039a0223 */ /* 0x000fe40000010000 */
[----:B------:R-:W0:Y:S01]  /*14c50*/  SHFL.BFLY PT, R0, R15, 0x2, 0x1f ;  /* 0x0c401f000f007f89 */ /* 0x000e2200000e0000 */
        /* <DEDUP_REMOVED lines=52> */
[----:B0-----:R-:W-:Y:S01]  /*14fa0*/  FADD.FTZ R3, R0, R3 ;  /* 0x0000000300037221 */ /* 0x001fe20000010000 */
        /* <DEDUP_REMOVED lines=16> */
[----:B------:R-:W0:Y:S01]  /*150b0*/  @P0 MUFU.RCP R0, R3 ;  /* 0x0000000300000308 */ /* 0x000e220000001000 */
[----:B------:R-:W-:-:S07]  /*150c0*/  @P0 FMUL.FTZ R169, R169, 0.69314718246459960938 ;  /* 0x3f317218a9a90820 */ /* 0x000fce0000410000 */
[----:B------:R-:W1:Y:S01]  /*150d0*/  @P0 MUFU.LG2 R3, R3 ;  /* 0x0000000300030308 */ /* 0x000e620000000c00 */
[-C--:B0-----:R-:W-:Y:S01]  /*150e0*/  FMUL.FTZ R26, R26, R0.reuse ;  /* 0x000000001a1a7220 */ /* 0x081fe20000410000 */
[-C--:B------:R-:W-:Y:S01]  /*150f0*/  FMUL.FTZ R27, R27, R0.reuse ;  /* 0x000000001b1b7220 */ /* 0x080fe20000410000 */
[-C--:B------:R-:W-:Y:S01]  /*15100*/  FMUL.FTZ R30, R30, R0.reuse ;  /* 0x000000001e1e7220 */ /* 0x080fe20000410000 */
[-C--:B------:R-:W-:Y:S01]  /*15110*/  FMUL.FTZ R31, R31, R0.reuse ;  /* 0x000000001f1f7220 */ /* 0x080fe20000410000 */
[-C--:B------:R-:W-:Y:S01]  /*15120*/  FMUL.FTZ R34, R34, R0.reuse ;  /* 0x0000000022227220 */ /* 0x080fe20000410000 */
[-C--:B------:R-:W-:Y:S01]  /*15130*/  FMUL.FTZ R35, R35, R0.reuse ;  /* 0x0000000023237220 */ /* 0x080fe20000410000 */
[-C--:B------:R-:W-:Y:S01]  /*15140*/  FMUL.FTZ R38, R38, R0.reuse ;  /* 0x0000000026267220 */ /* 0x080fe20000410000 */
[----:B------:R-:W-:Y:S01]  /*15150*/  FMUL.FTZ R39, R39, R0 ;  /* 0x0000000027277220 */ /* 0x000fe20000410000 */
[----:B-1----:R-:W-:Y:S01]  /*15160*/  @P0 FMUL.FTZ R5, R3, 0.69314718246459960938 ;  /* 0x3f31721803050820 */ /* 0x002fe20000410000 */
[----:B------:R-:W-:-:S02]  /*15170*/  IMAD.MOV.U32 R3, RZ, RZ, -0x800000 ;  /* 0xff800000ff037424 */ /* 0x000fc400078e00ff */
[-C--:B------:R-:W-:Y:S01]  /*15180*/  FMUL.FTZ R42, R42, R0.reuse ;  /* 0x000000002a2a7220 */ /* 0x080fe20000410000 */
[----:B------:R-:W-:Y:S01]  /*15190*/  FMUL.FTZ R43, R43, R0 ;  /* 0x000000002b2b7220 */ /* 0x000fe20000410000 */
        /* <DEDUP_REMOVED lines=62> */
[----:B0-----:R-:W-:Y:S01]  /*15580*/  SEL R0, RZ, 0x1, P1 ;  /* 0x00000001ff007807 */ /* 0x001fe20000800000 */
[----:B------:R-:W-:Y:S06]  /*15590*/  BAR.ARV 0xe, 0x100 ;  /* 0x0384000000007b1d */ /* 0x000fec0000002000 */
[----:B------:R-:W-:-:S02]  /*155a0*/  PLOP3.LUT P0, PT, PT, PT, PT, 0x8, 0x0 ;  /* 0x000000000000781c */ /* 0x000fc40003f0e170 */
[----:B------:R-:W-:Y:S02]  /*155b0*/  LOP3.LUT R22, R22, R0, RZ, 0x3c, !PT ;  /* 0x0000000016167212 */ /* 0x000fe400078e3cff */
[----:B------:R-:W-:-:S09]  /*155c0*/  SEL R18, R18, RZ, P1 ;  /* 0x000000ff12127207 */ /* 0x000fd20000800000 */
.L_x_5636:
[----:B------:R-:W-:Y:S05]  /*155d0*/  BSYNC B7 ;  /* 0x0000000000077941 */ /* 0x000fea0003800000 */
.L_x_5632:
[----:B------:R-:W2:Y:S08]  /*155e0*/  S2UR UR5, SR_CgaCtaId ;  /* 0x00000000000579c3 */ /* 0x000eb00000008800 */
[----:B------:R-:W-:Y:S06]  /*155f0*/  BAR.SYNC.DEFER_BLOCKING 0x5, 0x180 ;  /* 0x0146000000007b1d */ /* 0x000fec0000010000 */
[----:B------:R-:W-:Y:S01]  /*15600*/  UMOV UR4, 0x400 ;  /* 0x0000040000047882 */ /* 0x000fe20000000000 */
[----:B------:R-:W-:Y:S01]  /*15610*/  BSSY B0, `(.L_x_5716) ;  /* 0x00004a9000007945 */ /* 0x000fe20003800000 */
[----:B--2---:R-:W-:-:S06]  /*15620*/  ULEA UR4, UR5, UR4, 0x18 ;  /* 0x0000000405047291 */ /* 0x004fcc000f8ec03f */
[----:B------:R-:W-:-:S05]  /*15630*/  IMAD.U32 R2, RZ, RZ, UR4 ;  /* 0x00000004ff027e24 */ /* 0x000fca000f8e00ff */
[----:B01----:R0:W1:Y:S01]  /*15640*/  LDS.128 R4, [R2+0x388d0] ;  /* 0x0388d00002047984 */ /* 0x0030620000000c00 */
[----:B------:R-:W-:Y:S06]  /*15650*/  BAR.ARV 0x4, 0x180 ;  /* 0x0106000000007b1d */ /* 0x000fec0000002000 */
[----:B------:R-:W-:Y:S05]  /*15660*/  @P0 BRA `(.L_x_5717) ;  /* 0x0000003800cc0947 */ /* 0x000fea0003800000 */
[----:B------:R-:W2:Y:S01]  /*15670*/  LDL R8, [R1+0x7c] ;  /* 0x00007c0001087983 */ /* 0x000ea20000100800 */
        /* <DEDUP_REMOVED lines=12> */
[----:B--2--5:R-:W-:-:S04]  /*15740*/  IMAD.WIDE R152, R8, 0x2, R20 ;  /* 0x0000000208987825 */ /* 0x024fc800078e0214 */
        /* <DEDUP_REMOVED lines=8> */
[----:B--2---:R-:W-:Y:S02]  /*157d0*/  IADD3 R8, P0, R152, 0x20, RZ ;  /* 0x0000002098087810 */ /* 0x004fe40007f1e0ff */
        /* <DEDUP_REMOVED lines=8> */
[----:B--2---:R-:W-:Y:S02]  /*15860*/  IADD3 R8, P0, R152, 0x40, RZ ;  /* 0x0000004098087810 */ /* 0x004fe40007f1e0ff */
        /* <DEDUP_REMOVED lines=140> */
[----:B-1----:R-:W-:Y:S02]  /*16130*/  MOV R4, R8 ;  /* 0x0000000800047202 */ /* 0x002fe40000000f00 */
        /* <DEDUP_REMOVED lines=26> */
[----:B-----5:R-:W2:Y:S04]  /*162e0*/  LDG.E R4, desc[UR42][R8.64] ;  /* 0x0000002a08047981 */ /* 0x020ea8000c1e1900 */
[----:B-1----:R-:W2:Y:S02]  /*162f0*/  LDG.E R8, desc[UR42][R8.64+0x4] ;  /* 0x0000042a08087981 */ /* 0x002ea4000c1e1900 */
[----:B--2---:R-:W-:-:S07]  /*16300*/  IMAD.IADD R4, R8, 0x1, -R4 ;  /* 0x0000000108047824 */ /* 0x004fce00078e0a04 */
.L_x_5718:
[----:B-1----:R-:W2:Y:S01]  /*16310*/  LDL R8, [R1+0x68] ;  /* 0x0000680001087983 */ /* 0x002ea20000100800 */
[----:B------:R-:W-:Y:S01]  /*16320*/  ISETP.NE.AND P1, PT, R218, RZ, PT ;  /* 0x000000ffda00720c */ /* 0x000fe20003f25270 */
[----:B------:R-:W-:-:S03]  /*16330*/  ULDC UR4, c[0x0][0xbd4] ;  /* 0x0002f50000047ab9 */ /* 0x000fc60000000800 */
[----:B------:R-:W-:Y:S01]  /*16340*/  SEL R218, R218, UR4, P1 ;  /* 0x00000004dada7c07 */ /* 0x000fe20008800000 */
[----:B--2---:R-:W1:Y:S02]  /*16350*/  SHFL.IDX PT, R8, R8, RZ, 0x1f ;  /* 0x00001fff08087589 */ /* 0x004e6400000e0000 */
[----:B-1----:R-:W-:Y:S02]  /*16360*/  ISETP.NE.AND P0, PT, R8, RZ, PT ;  /* 0x000000ff0800720c */ /* 0x002fe40003f05270 */
[----:B-----5:R-:W-:-:S11]  /*16370*/  SHF.R.S32.HI R8, RZ, 0x1f, R0 ;  /* 0x0000001fff087819 */ /* 0x020fd60000011400 */
[----:B------:R-:W-:Y:S05]  /*16380*/  @P0 BRA `(.L_x_5719) ;  /* 0x0000000000f80947 */ /* 0x000fea0003800000 */
[----:B------:R-:W2:Y:S01]  /*16390*/  LDL.LU R14, [R1+0x64] ;  /* 0x00006400010e7983 */ /* 0x000ea20000300800 */
[----:B------:R-:W-:Y:S01]  /*163a0*/  IMAD.MOV.U32 R9, RZ, RZ, 0xab8 ;  /* 0x00000ab8ff097424 */ /* 0x000fe200078e00ff */
[----:B------:R-:W-:Y:S01]  /*163b0*/  ISETP.GT.AND P1, PT, R218, 0x1, PT ;  /* 0x00000001da00780c */ /* 0x000fe20003f24270 */
[----:B---3--:R-:W1:Y:S01]  /*163c0*/  LDC R156, c[0x0][0xce8] ;  /* 0x00033a00ff9c7b82 */ /* 0x008e620000000800 */
[----:B------:R-:W3:Y:S01]  /*163d0*/  LDL R157, [R1+0x78] ;  /* 0x00007800019d7983 */ /* 0x000ee20000100800 */
[----:B------:R-:W-:Y:S02]  /*163e0*/  ISETP.NE.U32.AND P0, PT, RZ, UR6, PT ;  /* 0x00000006ff007c0c */ /* 0x000fe4000bf05070 */
[----:B------:R-:W-:Y:S02]  /*163f0*/  SEL R9, R9, 0xa78, P1 ;  /* 0x00000a7809097807 */ /* 0x000fe40000800000 */
[----:B------:R-:W-:Y:S02]  /*16400*/  ISETP.NE.AND.EX P0, PT, RZ, UR7, PT, P0 ;  /* 0x00000007ff007c0c */ /* 0x000fe4000bf05300 */
[----:B------:R-:W4:Y:S02]  /*16410*/  LDC.64 R12, c[0x0][R9+0x220] ;  /* 0x00008800090c7b82 */ /* 0x000f240000000a00 */
[----:B------:R-:W-:-:S06]  /*16420*/  SEL R15, R219, RZ, !P0 ;  /* 0x000000ffdb0f7207 */ /* 0x000fcc0004000000 */
[----:B------:R-:W5:Y:S01]  /*16430*/  LDC.64 R10, c[0x0][R9+0x218] ;  /* 0x00008600090a7b82 */ /* 0x000f620000000a00 */
[----:B------:R-:W-:Y:S02]  /*16440*/  IMAD.IADD R153, R216, 0x1, R194 ;  /* 0x00000001d8997824 */ /* 0x000fe400078e02c2 */
[----:B----4-:R-:W-:Y:S01]  /*16450*/  IMAD R13, R13, R15, RZ ;  /* 0x0000000f0d0d7224 */ /* 0x010fe200078e02ff */
[----:B------:R-:W-:Y:S02]  /*16460*/  SEL R155, R231, RZ, P1 ;  /* 0x000000ffe79b7207 */ /* 0x000fe40000800000 */
[----:B--2---:R-:W-:Y:S02]  /*16470*/  SEL R14, R14, RZ, !P0 ;  /* 0x000000ff0e0e7207 */ /* 0x004fe40004000000 */
[----:B-1----:R-:W-:-:S03]  /*16480*/  ISETP.NE.AND P0, PT, R156, 0x1, PT ;  /* 0x000000019c00780c */ /* 0x002fc60003f05270 */
[C---:B------:R-:W-:Y:S02]  /*16490*/  IMAD R14, R12.reuse, R14, R13 ;  /* 0x0000000e0c0e7224 */ /* 0x040fe400078e020d */
[----:B------:R-:W-:-:S04]  /*164a0*/  IMAD.WIDE.U32 R12, R12, R15, RZ ;  /* 0x0000000f0c0c7225 */ /* 0x000fc800078e00ff */
[-C--:B-----5:R-:W-:Y:S02]  /*164b0*/  IMAD R15, R11, R217.reuse, RZ ;  /* 0x000000d90b0f7224 */ /* 0x0a0fe400078e02ff */
[----:B------:R-:W-:-:S04]  /*164c0*/  IMAD.WIDE.U32 R10, R10, R217, RZ ;  /* 0x000000d90a0a7225 */ /* 0x000fc800078e00ff */
[----:B------:R-:W-:Y:S02]  /*164d0*/  IMAD.IADD R15, R11, 0x1, R15 ;  /* 0x000000010b0f7824 */ /* 0x000fe400078e020f */
[----:B------:R-:W1:Y:S01]  /*164e0*/  @P0 LDC R11, c[0x0][0xcec] ;  /* 0x00033b00ff0b0b82 */ /* 0x000e620000000800 */
[----:B------:R-:W-:-:S07]  /*164f0*/  IADD3 R152, P2, P3, R12, R10, R0 ;  /* 0x0000000a0c987210 */ /* 0x000fce0007b5e000 */
[----:B------:R-:W2:Y:S01]  /*16500*/  @P0 LDC R10, c[0x0][0xcf0] ;  /* 0x00033c00ff0a0b82 */ /* 0x000ea20000000800 */
[----:B------:R-:W-:-:S05]  /*16510*/  IMAD.IADD R14, R13, 0x1, R14 ;  /* 0x000000010d0e7824 */ /* 0x000fca00078e020e */
[----:B------:R-:W-:Y:S01]  /*16520*/  IADD3.X R14, R14, R15, R8, P2, P3 ;  /* 0x0000000f0e0e7210 */ /* 0x000fe200017e6408 */
[----:B------:R-:W-:Y:S02]  /*16530*/  IMAD.MOV.U32 R15, RZ, RZ, R153 ;  /* 0x000000ffff0f7224 */ /* 0x000fe400078e0099 */
[----:B-1----:R-:W-:-:S05]  /*16540*/  @P0 IMAD.HI.U32 R11, R153, R11, RZ ;  /* 0x0000000b990b0227 */ /* 0x002fca00078e00ff */
[----:B--2---:R-:W-:Y:S02]  /*16550*/  @P0 SHF.R.U32.HI R15, RZ, R10, R11 ;  /* 0x0000000aff0f0219 */ /* 0x004fe4000001160b */
[----:B------:R-:W1:Y:S02]  /*16560*/  LDC.64 R10, c[0x0][R9+0x228] ;  /* 0x00008a00090a7b82 */ /* 0x000e640000000a00 */
[----:B-1----:R-:W-:-:S04]  /*16570*/  IMAD.WIDE.U32 R12, R10, R155, RZ ;  /* 0x0000009b0a0c7225 */ /* 0x002fc800078e00ff */
[----:B------:R-:W-:-:S04]  /*16580*/  IMAD R10, R11, R155, RZ ;  /* 0x0000009b0b0a7224 */ /* 0x000fc800078e02ff */
[----:B------:R-:W-:Y:S02]  /*16590*/  IMAD.IADD R13, R13, 0x1, R10 ;  /* 0x000000010d0d7824 */ /* 0x000fe400078e020a */
[----:B------:R1:W2:Y:S01]  /*165a0*/  LDC.64 R10, c[0x0][R9+0x210] ;  /* 0x00008400090a7b82 */ /* 0x0002a20000000a00 */
[----:B------:R-:W-:Y:S01]  /*165b0*/  IADD3 R12, P0, P2, R15, R152, R12 ;  /* 0x000000980f0c7210 */ /* 0x000fe20007a1e00c */
[--C-:B------:R-:W-:Y:S01]  /*165c0*/  IMAD.MOV R152, RZ, RZ, -R15.reuse ;  /* 0x000000ffff987224 */ /* 0x100fe200078e0a0f */
[----:B------:R-:W-:-:S03]  /*165d0*/  SHF.R.S32.HI R15, RZ, 0x1f, R15 ;  /* 0x0000001fff0f7819 */ /* 0x000fc6000001140f */
[----:B------:R-:W-:Y:S01]  /*165e0*/  IMAD R152, R156, R152, R153 ;  /* 0x000000989c987224 */ /* 0x000fe200078e0299 */
[----:B------:R-:W-:-:S04]  /*165f0*/  IADD3.X R13, R15, R14, R13, P0, P2 ;  /* 0x0000000e0f0d7210 */ /* 0x000fc800007e440d */
[----:B-1----:R-:W-:Y:S01]  /*16600*/  SHF.R.S32.HI R9, RZ, 0x1f, R152 ;  /* 0x0000001fff097819 */ /* 0x002fe20000011498 */
[-C--:B--2---:R-:W-:Y:S02]  /*16610*/  IMAD R11, R11, R152.reuse, RZ ;  /* 0x000000980b0b7224 */ /* 0x084fe400078e02ff */
[----:B------:R-:W-:-:S04]  /*16620*/  IMAD.WIDE.U32 R12, R10, R152, R12 ;  /* 0x000000980a0c7225 */ /* 0x000fc800078e000c */
[----:B------:R-:W-:Y:S02]  /*16630*/  IMAD R9, R10, R9, R11 ;  /* 0x000000090a097224 */ /* 0x000fe400078e020b */
[----:B------:R-:W1:Y:S08]  /*16640*/  LDC.64 R10, c[0x0][0xca8] ;  /* 0x00032a00ff0a7b82 */ /* 0x000e700000000a00 */
[----:B-1----:R-:W1:Y:S08]  /*16650*/  @!P1 LDC R10, c[0x0][0xc50] ;  /* 0x00031400ff0a9b82 */ /* 0x002e700000000800 */
[----:B------:R-:W2:Y:S01]  /*16660*/  @!P1 LDC R11, c[0x0][0xc54] ;  /* 0x00031500ff0b9b82 */ /* 0x000ea20000000800 */
[----:B------:R-:W-:-:S02]  /*16670*/  IMAD.IADD R9, R13, 0x1, R9 ;  /* 0x000000010d097824 */ /* 0x000fc400078e0209 */
[----:B------:R-:W-:Y:S01]  /*16680*/  IMAD.IADD R14, R188, 0x1, R194 ;  /* 0x00000001bc0e7824 */ /* 0x000fe200078e02c2 */
[----:B-1----:R-:W-:Y:S01]  /*16690*/  LEA R13, P0, R12, R10, 0x2 ;  /* 0x0000000a0c0d7211 */ /* 0x002fe200078010ff */
[----:B---3--:R-:W-:-:S03]  /*166a0*/  IMAD.MOV R10, RZ, RZ, -R157 ;  /* 0x000000ffff0a7224 */ /* 0x008fc600078e0a9d */
[----:B--2---:R-:W-:Y:S02]  /*166b0*/  LEA.HI.X R9, R12, R11, R9, 0x2, P0 ;  /* 0x0000000b0c097211 */ /* 0x004fe400000f1409 */
[----:B------:R-:W-:Y:S01]  /*166c0*/  ISETP.NE.AND P0, PT, R215, R10, PT ;  /* 0x0000000ad700720c */ /* 0x000fe20003f05270 */
[----:B------:R-:W-:Y:S04]  /*166d0*/  SHFL.IDX PT, R12, R13, 0x1, 0x1c1f ;  /* 0x003c1f000d0c7f89 */ /* 0x000fe800000e0000 */
[----:B------:R-:W-:Y:S04]  /*166e0*/  SHFL.IDX PT, R10, R13, RZ, 0x1c1f ;  /* 0x001c1fff0d0a7589 */ /* 0x000fe800000e0000 */
[----:B------:R-:W1:Y:S04]  /*166f0*/  SHFL.IDX PT, R11, R9, RZ, 0x1c1f ;  /* 0x001c1fff090b7589 */ /* 0x000e6800000e0000 */
[----:B------:R2:W3:Y:S02]  /*16700*/  SHFL.IDX PT, R13, R9, 0x1, 0x1c1f ;  /* 0x003c1f00090d7f89 */ /* 0x0004e400000e0000 */
[----:B--2---:R-:W-:-:S05]  /*16710*/  IMAD R9, R4, R156, RZ ;  /* 0x0000009c04097224 */ /* 0x004fca00078e02ff */
[C---:B------:R-:W-:Y:S01]  /*16720*/  ISETP.GE.OR P1, PT, R14.reuse, R9, P0 ;  /* 0x000000090e00720c */ /* 0x040fe20000726670 */
[----:B------:R-:W-:-:S05]  /*16730*/  VIADD R14, R14, 0x8 ;  /* 0x000000080e0e7836 */ /* 0x000fca0000000000 */
[----:B------:R-:W-:-:S07]  /*16740*/  ISETP.GE.OR P0, PT, R14, R9, P0 ;  /* 0x000000090e00720c */ /* 0x000fce0000706670 */
[----:B-1----:R1:W-:Y:S06]  /*16750*/  @!P1 ST.E desc[UR42][R10.64], R154 ;  /* 0x0000009a0a009985 */ /* 0x0023ec000c10192a */
[----:B---3--:R1:W-:Y:S02]  /*16760*/  @!P0 ST.E desc[UR42][R12.64], R3 ;  /* 0x000000030c008985 */ /* 0x0083e4000c10192a */
.L_x_5719:
[----:B------:R-:W-:Y:S02]  /*16770*/  ISETP.GT.AND P1, PT, R218, 0x1, PT ;  /* 0x00000001da00780c */ /* 0x000fe40003f24270 */
[----:B------:R-:W-:-:S04]  /*16780*/  ISETP.NE.U32.AND P0, PT, RZ, UR6, PT ;  /* 0x00000006ff007c0c */ /* 0x000fc8000bf05070 */
[----:B------:R-:W-:-:S04]  /*16790*/  ISETP.NE.AND.EX P0, PT, RZ, UR7, PT, P0 ;  /* 0x00000007ff007c0c */ /* 0x000fc8000bf05300 */
[----:B------:R-:W-:-:S03]  /*167a0*/  SEL R219, R219, RZ, !P0 ;  /* 0x000000ffdbdb7207 */ /* 0x000fc60004000000 */
[----:B------:R-:W-:Y:S06]  /*167b0*/  @P1 BRA `(.L_x_5720) ;  /* 0x0000001000381947 */ /* 0x000fec0003800000 */
[----:B-1----:R-:W1:Y:S01]  /*167c0*/  S2R R10, SR_TID.X ;  /* 0x00000000000a7919 */ /* 0x002e620000002100 */
[----:B------:R-:W2:Y:S01]  /*167d0*/  LDC R87, c[0x0][0xce8] ;  /* 0x00033a00ff577b82 */ /* 0x000ea20000000800 */
        /* <DEDUP_REMOVED lines=17> */
[----:B------:R-:W-:Y:S01]  /*168f0*/  IADD3 R45, P1, R20, 0x6000, RZ ;  /* 0x00006000142d7810 */ /* 0x000fe20007f3e0ff */
[----:B--2---:R-:W-:Y:S01]  /*16900*/  IMAD R90, R4, R87, RZ ;  /* 0x00000057045a7224 */ /* 0x004fe200078e02ff */
[----:B------:R-:W-:Y:S01]  /*16910*/  IADD3 R49, P2, R20, 0x7000, RZ ;  /* 0x0000700014317810 */ /* 0x000fe20007f5e0ff */
[----:B------:R-:W5:Y:S01]  /*16920*/  LD.E.128 R24, desc[UR42][R24.64] ;  /* 0x0000002a18187980 */ /* 0x000f62000c101d00 */
        /* <DEDUP_REMOVED lines=75> */
[----:B------:R-:W-:Y:S01]  /*16de0*/  ISETP.NE.AND P3, PT, R87, 0x1, PT ;  /* 0x000000015700780c */ /* 0x000fe20003f65270 */
[C---:B------:R-:W-:Y:S01]  /*16df0*/  IMAD R21, R0.reuse, UR5, R9 ;  /* 0x0000000500157c24 */ /* 0x040fe2000f8e0209 */
[----:B------:R-:W-:Y:S01]  /*16e00*/  LOP3.LUT R11, R11, 0xfffffff8, RZ, 0xc0, !PT ;  /* 0xfffffff80b0b7812 */ /* 0x000fe200078ec0ff */
[----:B------:R-:W-:Y:S01]  /*16e10*/  IMAD.WIDE.U32 R8, R0, UR4, RZ ;  /* 0x0000000400087c25 */ /* 0x000fe2000f8e00ff */
[----:B------:R-:W-:Y:S01]  /*16e20*/  ULDC.64 UR4, c[0x0][0xbe8] ;  /* 0x0002fa0000047ab9 */ /* 0x000fe20000000a00 */
[----:B------:R-:W1:Y:S01]  /*16e30*/  LDC R0, c[0x0][0xbc8] ;  /* 0x0002f200ff007b82 */ /* 0x000e620000000800 */
[----:B------:R-:W5:Y:S01]  /*16e40*/  LD.E.128 R12, desc[UR42][R12.64] ;  /* 0x0000002a0c0c7980 */ /* 0x000f62000c101d00 */
[----:B------:R-:W-:-:S03]  /*16e50*/  IMAD.IADD R9, R9, 0x1, R21 ;  /* 0x0000000109097824 */ /* 0x000fc600078e0215 */
[----:B------:R-:W5:Y:S03]  /*16e60*/  LD.E.128 R56, desc[UR42][R56.64] ;  /* 0x0000002a38387980 */ /* 0x000f66000c101d00 */
[----:B------:R-:W2:Y:S01]  /*16e70*/  @P3 LDC R89, c[0x0][0xcec] ;  /* 0x00033b00ff593b82 */ /* 0x000ea20000000800 */
[C---:B------:R-:W-:Y:S01]  /*16e80*/  IMAD.WIDE.U32 R8, R217.reuse, UR4, R8 ;  /* 0x00000004d9087c25 */ /* 0x040fe2000f8e0008 */
[----:B------:R-:W5:Y:S03]  /*16e90*/  LD.E.128 R60, desc[UR42][R60.64] ;  /* 0x0000002a3c3c7980 */ /* 0x000f66000c101d00 */
[----:B------:R-:W-:Y:S01]  /*16ea0*/  IMAD.IADD R20, R10, 0x1, -R11 ;  /* 0x000000010a147824 */ /* 0x000fe200078e0a0b */
[----:B------:R-:W5:Y:S02]  /*16eb0*/  LD.E.128 R64, desc[UR42][R64.64] ;  /* 0x0000002a40407980 */ /* 0x000f64000c101d00 */
[----:B------:R-:W4:Y:S01]  /*16ec0*/  @P3 LDC R91, c[0x0][0xcf0] ;  /* 0x00033c00ff5b3b82 */ /* 0x000f220000000800 */
[----:B------:R-:W-:Y:S01]  /*16ed0*/  SHF.R.S32.HI R10, RZ, 0x1f, R219 ;  /* 0x0000001fff0a7819 */ /* 0x000fe200000114db */
[----:B------:R-:W-:Y:S01]  /*16ee0*/  IMAD R9, R217, UR5, R9 ;  /* 0x00000005d9097c24 */ /* 0x000fe2000f8e0209 */
[----:B------:R-:W-:Y:S01]  /*16ef0*/  ULDC.64 UR4, c[0x0][0xbf0] ;  /* 0x0002fc0000047ab9 */ /* 0x000fe20000000a00 */
[----:B------:R-:W5:Y:S02]  /*16f00*/  LD.E.128 R68, desc[UR42][R68.64] ;  /* 0x0000002a44447980 */ /* 0x000f64000c101d00 */
[----:B------:R-:W-:Y:S01]  /*16f10*/  IMAD R10, R10, UR4, RZ ;  /* 0x000000040a0a7c24 */ /* 0x000fe2000f8e02ff */
[-C--:B-1----:R-:W-:Y:S01]  /*16f20*/  ISETP.GE.AND P1, PT, R226, R0.reuse, PT ;  /* 0x00000000e200720c */ /* 0x082fe20003f26270 */
[----:B------:R-:W-:Y:S01]  /*16f30*/  IMAD R11, R20, 0x20, R3 ;  /* 0x00000020140b7824 */ /* 0x000fe200078e0203 */
[----:B------:R-:W5:Y:S01]  /*16f40*/  LD.E.128 R72, desc[UR42][R72.64] ;  /* 0x0000002a48487980 */ /* 0x000f62000c101d00 */
[----:B------:R-:W-:Y:S01]  /*16f50*/  IMAD R85, R219, UR5, R10 ;  /* 0x00000005db557c24 */ /* 0x000fe2000f8e020a */
[----:B------:R-:W-:Y:S01]  /*16f60*/  SEL R10, RZ, 0xffffffff, P1 ;  /* 0xffffffffff0a7807 */ /* 0x000fe20000800000 */
[----:B------:R-:W-:Y:S01]  /*16f70*/  IMAD.IADD R3, R3, 0x1, R194 ;  /* 0x0000000103037824 */ /* 0x000fe200078e02c2 */
[-C--:B------:R-:W-:Y:S01]  /*16f80*/  ISETP.GE.AND P0, PT, R225, R0.reuse, PT ;  /* 0x00000000e100720c */ /* 0x080fe20003f06270 */
[----:B------:R-:W-:Y:S01]  /*16f90*/  IMAD.IADD R194, R194, 0x1, R11 ;  /* 0x00000001c2c27824 */ /* 0x000fe200078e020b */
[----:B------:R-:W5:Y:S01]  /*16fa0*/  LD.E.128 R76, desc[UR42][R76.64] ;  /* 0x0000002a4c4c7980 */ /* 0x000f62000c101d00 */
[----:B------:R-:W-:Y:S01]  /*16fb0*/  IMAD.SHL.U32 R93, R10, 0x2, RZ ;  /* 0x000000020a5d7824 */ /* 0x000fe200078e00ff */
[----:B------:R-:W-:Y:S01]  /*16fc0*/  SEL R21, RZ, 0xffffffff, P0 ;  /* 0xffffffffff157807 */ /* 0x000fe20000000000 */
[----:B--2---:R-:W-:Y:S01]  /*16fd0*/  @P3 IMAD.HI.U32 R10, R194, R89, RZ ;  /* 0x00000059c20a3227 */ /* 0x004fe200078e00ff */
[-C--:B------:R-:W-:Y:S01]  /*16fe0*/  ISETP.GE.AND P2, PT, R187, R0.reuse, PT ;  /* 0x00000000bb00720c */ /* 0x080fe20003f46270 */
[----:B------:R-:W5:Y:S01]  /*16ff0*/  LD.E.128 R80, desc[UR42][R80.64] ;  /* 0x0000002a50507980 */ /* 0x000f62000c101d00 */
[-C--:B------:R-:W-:Y:S01]  /*17000*/  ISETP.GE.AND P0, PT, R224, R0.reuse, PT ;  /* 0x00000000e000720c */ /* 0x080fe20003f06270 */
        /* <DEDUP_REMOVED lines=9> */
[-C--:B------:R-:W-:Y:S01]  /*170a0*/  ISETP.GE.AND P0, PT, R223, R0.reuse, PT ;  /* 0x00000000df00720c */ /* 0x080fe20003f06270 */
[----:B------:R-:W-:Y:S01]  /*170b0*/  IMAD.SHL.U32 R85, R10, 0x8, RZ ;  /* 0x000000080a557824 */ /* 0x000fe200078e00ff */
[--C-:B------:R-:W-:Y:S01]  /*170c0*/  SHF.R.S32.HI R10, RZ, 0x1f, R11.reuse ;  /* 0x0000001fff0a7819 */ /* 0x100fe2000001140b */
[----:B------:R-:W-:Y:S01]  /*170d0*/  @!PT LDS RZ, [RZ] ;  /* 0x00000000fffff984 */ /* 0x000fe20000000800 */
[----:B------:R-:W-:Y:S01]  /*170e0*/  @!PT LDS RZ, [RZ] ;  /* 0x00000000fffff984 */ /* 0x000fe20000000800 */
[----:B------:R-:W-:Y:S01]  /*170f0*/  @!PT LDS RZ, [RZ] ;  /* 0x00000000fffff984 */ /* 0x000fe20000000800 */
[----:B------:R-:W-:Y:S01]  /*17100*/  @!PT LDS RZ, [RZ] ;  /* 0x00000000fffff984 */ /* 0x000fe20000000800 */
[----:B------:R1:W-:Y:S06]  /*17110*/  MEMBAR.ALL.CTA ;  /* 0x0000000000007992 */ /* 0x0003ec0000008000 */
[----:B-1----:R-:W1:Y:S01]  /*17120*/  FENCE.VIEW.ASYNC.S ;  /* 0x00000000000073c6 */ /* 0x002e620000000000 */
        /* <DEDUP_REMOVED lines=9> */
[----:B------:R-:W-:-:S04]  /*171c0*/  IMAD.WIDE.U32 R8, R11, UR4, R8 ;  /* 0x000000040b087c25 */ /* 0x000fc8000f8e0008 */
        /* <DEDUP_REMOVED lines=8> */
[----:B------:R-:W-:Y:S02]  /*17250*/  IMAD R10, R10, UR4, RZ ;  /* 0x000000040a0a7c24 */ /* 0x000fe4000f8e02ff */
        /* <DEDUP_REMOVED lines=24> */
[----:B---3--:R-:W-:Y:S01]  /*173e0*/  SHF.R.S32.HI R156, RZ, 0x1f, R226 ;  /* 0x0000001fff9c7819 */ /* 0x008fe200000114e2 */
[----:B--2---:R-:W-:Y:S06]  /*173f0*/  @P1 BRA `(.L_x_5722) ;  /* 0x0000000000841947 */ /* 0x004fec0003800000 */
        /* <DEDUP_REMOVED lines=20> */
[CC--:B--2---:R-:W-:Y:S02]  /*17540*/  @!P0 LEA R10, P5, R224.reuse, R8.reuse, 0x1 ;  /* 0x00000008e00a8211 */ /* 0x0c4fe400078a08ff */
        /* <DEDUP_REMOVED lines=12> */
.L_x_5722:
[----:B------:R-:W-:Y:S05]  /*17610*/  BSYNC B1 ;  /* 0x0000000000017941 */ /* 0x000fea0003800000 */
.L_x_5721:
[----:B------:R-:W-:Y:S01]  /*17620*/  VIADD R3, R3, 0x20 ;  /* 0x0000002003037836 */ /* 0x000fe20000000000 */
[----:B-1-3--:R1:W2:Y:S04]  /*17630*/  SHFL.IDX PT, R9, R88, 0x1, 0x181f ;  /* 0x00381f0058097f89 */ /* 0x00a2a800000e0000 */
[----:B------:R-:W-:Y:S01]  /*17640*/  ISETP.GE.AND P0, PT, R3, R90, PT ;  /* 0x0000005a0300720c */ /* 0x000fe20003f06270 */
[----:B----4-:R1:W3:-:S12]  /*17650*/  SHFL.IDX PT, R8, R87, 0x1, 0x181f ;  /* 0x00381f0057087f89 */ /* 0x0102d800000e0000 */
[----:B-1----:R-:W-:Y:S05]  /*17660*/  @P0 BRA `(.L_x_5723) ;  /* 0x00000028008c0947 */ /* 0x002fea0003800000 */
[-C--:B------:R-:W-:Y:S02]  /*17670*/  ISETP.GE.AND P5, PT, R226, R0.reuse, PT ;  /* 0x00000000e200720c */ /* 0x080fe40003fa6270 */
[-C--:B------:R-:W-:Y:S02]  /*17680*/  ISETP.GE.AND P6, PT, R187, R0.reuse, PT ;  /* 0x00000000bb00720c */ /* 0x080fe40003fc6270 */
[-C--:B------:R-:W-:Y:S02]  /*17690*/  ISETP.GE.AND P4, PT, R225, R0.reuse, PT ;  /* 0x00000000e100720c */ /* 0x080fe40003f86270 */
[-C--:B------:R-:W-:Y:S02]  /*176a0*/  ISETP.GE.AND P2, PT, R223, R0.reuse, PT ;  /* 0x00000000df00720c */ /* 0x080fe40003f46270 */
[----:B------:R-:W-:Y:S02]  /*176b0*/  ISETP.GE.AND P3, PT, R224, R0, PT ;  /* 0x00000000e000720c */ /* 0x000fe40003f66270 */
[----:B------:R-:W-:-:S03]  /*176c0*/  LOP3.LUT P0, RZ, R86, 0x40, RZ, 0xc0, !PT ;  /* 0x0000004056ff7812 */ /* 0x000fc6000780c0ff */
[C---:B---3-5:R-:W-:Y:S02]  /*176d0*/  @!P5 LEA R12, P1, R226.reuse, R8, 0x1 ;  /* 0x00000008e20cd211 */ /* 0x068fe400078208ff */
[----:B--2---:R-:W-:Y:S02]  /*176e0*/  @!P6 IMAD.WIDE R10, R187, 0x2, R8 ;  /* 0x00000002bb0ae825 */ /* 0x004fe400078e0208 */
        /* <DEDUP_REMOVED lines=27> */
.L_x_5720:
[----:B------:R-:W-:Y:S01]  /*178a0*/  ULDC.64 UR4, c[0x0][0xc08] ;  /* 0x0003020000047ab9 */ /* 0x000fe20000000a00 */
[----:B-1----:R-:W-:Y:S01]  /*178b0*/  IMAD.IADD R11, R216, 0x1, R194 ;  /* 0x00000001d80b7824 */ /* 0x002fe200078e02c2 */
        /* <DEDUP_REMOVED lines=9> */
[----:B------:R-:W-:Y:S01]  /*17950*/  IMAD.MOV.U32 R10, RZ, RZ, R11 ;  /* 0x000000ffff0a7224 */ /* 0x000fe200078e000b */
[----:B------:R-:W-:Y:S01]  /*17960*/  SHF.R.S32.HI R155, RZ, 0x1f, R235 ;  /* 0x0000001fff9b7819 */ /* 0x000fe200000114eb */
[----:B------:R-:W-:Y:S01]  /*17970*/  IMAD.IADD R9, R9, 0x1, R3 ;  /* 0x0000000109097824 */ /* 0x000fe200078e0203 */
[----:B---3--:R-:W-:Y:S01]  /*17980*/  SHF.R.S32.HI R156, RZ, 0x1f, R236 ;  /* 0x0000001fff9c7819 */ /* 0x008fe200000114ec */
[----:B------:R-:W1:Y:S01]  /*17990*/  LDC R3, c[0x0][0xce8] ;  /* 0x00033a00ff037b82 */ /* 0x000e620000000800 */
[----:B------:R-:W-:Y:S01]  /*179a0*/  IMAD.IADD R194, R188, 0x1, R194 ;  /* 0x00000001bcc27824 */ /* 0x000fe200078e02c2 */
[----:B------:R-:W-:Y:S01]  /*179b0*/  SHF.R.S32.HI R157, RZ, 0x1f, R237 ;  /* 0x0000001fff9d7819 */ /* 0x000fe200000114ed */
[----:B------:R-:W-:-:S04]  /*179c0*/  IMAD.WIDE.U32 R8, R217, UR4, R8 ;  /* 0x00000004d9087c25 */ /* 0x000fc8000f8e0008 */
[----:B------:R-:W-:Y:S01]  /*179d0*/  IMAD R9, R217, UR5, R9 ;  /* 0x00000005d9097c24 */ /* 0x000fe2000f8e0209 */
[----:B------:R-:W-:Y:S01]  /*179e0*/  ULDC.64 UR4, c[0x0][0xc40] ;  /* 0x0003100000047ab9 */ /* 0x000fe20000000a00 */
[----:B------:R-:W-:Y:S02]  /*179f0*/  VIADD R159, R192, 0xc8 ;  /* 0x000000c8c09f7836 */ /* 0x000fe40000000000 */
[----:B------:R-:W-:Y:S02]  /*17a00*/  IMAD R0, R0, UR4, RZ ;  /* 0x0000000400007c24 */ /* 0x000fe4000f8e02ff */
[----:B------:R-:W-:Y:S01]  /*17a10*/  IMAD.WIDE.U32 R8, R219, UR4, R8 ;  /* 0x00000004db087c25 */ /* 0x000fe2000f8e0008 */
[----:B------:R-:W-:-:S03]  /*17a20*/  SHF.R.S32.HI R159, RZ, 0x1f, R159 ;  /* 0x0000001fff9f7819 */ /* 0x000fc6000001149f */
[----:B------:R-:W-:Y:S01]  /*17a30*/  IMAD R0, R219, UR5, R0 ;  /* 0x00000005db007c24 */ /* 0x000fe2000f8e0200 */
[----:B------:R-:W-:Y:S01]  /*17a40*/  ULDC.64 UR4, c[0x0][0xc48] ;  /* 0x0003120000047ab9 */ /* 0x000fe20000000a00 */
[C---:B------:R-:W-:Y:S01]  /*17a50*/  VIADD R161, R192.reuse, 0xc0 ;  /* 0x000000c0c0a17836 */ /* 0x040fe20000000000 */
[----:B------:R-:W-:Y:S01]  /*17a60*/  SHF.R.S32.HI R219, RZ, 0x1f, R192 ;  /* 0x0000001fffdb7819 */ /* 0x000fe200000114c0 */
[----:B------:R-:W-:Y:S02]  /*17a70*/  IMAD.IADD R9, R9, 0x1, R0 ;  /* 0x0000000109097824 */ /* 0x000fe400078e0200 */
[----:B------:R-:W-:Y:S01]  /*17a80*/  VIADD R163, R192, 0xb8 ;  /* 0x000000b8c0a37836 */ /* 0x000fe20000000000 */
[----:B-1----:R-:W-:Y:S01]  /*17a90*/  ISETP.NE.AND P0, PT, R3, 0x1, PT ;  /* 0x000000010300780c */ /* 0x002fe20003f05270 */
[----:B------:R-:W-:Y:S01]  /*17aa0*/  IMAD.WIDE.U32 R8, R231, UR4, R8 ;  /* 0x00000004e7087c25 */ /* 0x000fe2000f8e0008 */
[----:B------:R-:W-:Y:S02]  /*17ab0*/  SHF.R.S32.HI R161, RZ, 0x1f, R161 ;  /* 0x0000001fffa17819 */ /* 0x000fe400000114a1 */
[----:B------:R-:W-:Y:S01]  /*17ac0*/  SHF.R.S32.HI R163, RZ, 0x1f, R163 ;  /* 0x0000001fffa37819 */ /* 0x000fe200000114a3 */
[----:B------:R-:W-:-:S02]  /*17ad0*/  IMAD R4, R4, R3, RZ ;  /* 0x0000000304047224 */ /* 0x000fc400078e02ff */
[----:B------:R-:W-:Y:S01]  /*17ae0*/  IMAD R9, R231, UR5, R9 ;  /* 0x00000005e7097c24 */ /* 0x000fe2000f8e0209 */
[----:B------:R-:W-:Y:S01]  /*17af0*/  ULDC.64 UR4, c[0x0][0xc30] ;  /* 0x00030c0000047ab9 */ /* 0x000fe20000000a00 */
[C---:B------:R-:W-:Y:S02]  /*17b00*/  VIADD R165, R192.reuse, 0xb0 ;  /* 0x000000b0c0a57836 */ /* 0x040fe40000000000 */
[C---:B------:R-:W-:Y:S02]  /*17b10*/  VIADD R167, R192.reuse, 0xa8 ;  /* 0x000000a8c0a77836 */ /* 0x040fe40000000000 */
[----:B------:R-:W1:Y:S01]  /*17b20*/  @P0 LDC R12, c[0x0][0xcec] ;  /* 0x00033b00ff0c0b82 */ /* 0x000e620000000800 */
[C---:B------:R-:W-:Y:S01]  /*17b30*/  VIADD R169, R192.reuse, 0xa0 ;  /* 0x000000a0c0a97836 */ /* 0x040fe20000000000 */
[----:B------:R-:W-:Y:S01]  /*17b40*/  SHF.R.S32.HI R165, RZ, 0x1f, R165 ;  /* 0x0000001fffa57819 */ /* 0x000fe200000114a5 */
[C---:B------:R-:W-:Y:S01]  /*17b50*/  VIADD R171, R192.reuse, 0x98 ;  /* 0x00000098c0ab7836 */ /* 0x040fe20000000000 */
[----:B------:R-:W-:Y:S01]  /*17b60*/  SHF.R.S32.HI R167, RZ, 0x1f, R167 ;  /* 0x0000001fffa77819 */ /* 0x000fe200000114a7 */
[C---:B------:R-:W-:Y:S01]  /*17b70*/  VIADD R173, R192.reuse, 0x90 ;  /* 0x00000090c0ad7836 */ /* 0x040fe20000000000 */
[----:B------:R-:W-:Y:S01]  /*17b80*/  SHF.R.S32.HI R169, RZ, 0x1f, R169 ;  /* 0x0000001fffa97819 */ /* 0x000fe200000114a9 */
[C---:B------:R-:W-:Y:S01]  /*17b90*/  VIADD R175, R192.reuse, 0x88 ;  /* 0x00000088c0af7836 */ /* 0x040fe20000000000 */
[----:B------:R-:W2:Y:S01]  /*17ba0*/  @P0 LDC R0, c[0x0][0xcf0] ;  /* 0x00033c00ff000b82 */ /* 0x000ea20000000800 */
        /* <DEDUP_REMOVED lines=19> */
[C---:B------:R-:W-:Y:S01]  /*17ce0*/  VIADD R204, R192.reuse, 0x40 ;  /* 0x00000040c0cc7836 */ /* 0x040fe20000000000 */
[----:B------:R-:W-:Y:S01]  /*17cf0*/  SHF.R.S32.HI R201, RZ, 0x1f, R201 ;  /* 0x0000001fffc97819 */ /* 0x000fe200000114c9 */
[C---:B------:R-:W-:Y:S01]  /*17d00*/  VIADD R206, R192.reuse, 0x38 ;  /* 0x00000038c0ce7836 */ /* 0x040fe20000000000 */
[----:B--2---:R-:W-:Y:S01]  /*17d10*/  @P0 SHF.R.U32.HI R10, RZ, R0, R12 ;  /* 0x00000000ff0a0219 */ /* 0x004fe2000001160c */
        /* <DEDUP_REMOVED lines=17> */
[----:B------:R-:W-:Y:S01]  /*17e30*/  ULDC.64 UR4, c[0x0][0xc28] ;  /* 0x00030a0000047ab9 */ /* 0x000fe20000000a00 */
[C---:B------:R-:W-:Y:S01]  /*17e40*/  VIADD R217, R192.reuse, 0x8 ;  /* 0x00000008c0d97836 */ /* 0x040fe20000000000 */
[----:B------:R-:W-:Y:S01]  /*17e50*/  SHF.R.S32.HI R228, RZ, 0x1f, R228 ;  /* 0x0000001fffe47819 */ /* 0x000fe200000114e4 */
[----:B------:R-:W-:Y:S01]  /*17e60*/  IMAD.IADD R9, R9, 0x1, R3 ;  /* 0x0000000109097824 */ /* 0x000fe200078e0203 */
[----:B------:R-:W-:Y:S01]  /*17e70*/  SHF.R.S32.HI R3, RZ, 0x1f, R0 ;  /* 0x0000001fff037819 */ /* 0x000fe20000011400 */
[----:B------:R-:W-:Y:S01]  /*17e80*/  VIADD R158, R192, 0xc8 ;  /* 0x000000c8c09e7836 */ /* 0x000fe20000000000 */
[----:B------:R-:W-:Y:S01]  /*17e90*/  SHF.R.S32.HI R217, RZ, 0x1f, R217 ;  /* 0x0000001fffd97819 */ /* 0x000fe200000114d9 */
[----:B------:R-:W-:-:S04]  /*17ea0*/  IMAD.WIDE.U32 R8, R0, UR4, R8 ;  /* 0x0000000400087c25 */ /* 0x000fc8000f8e0008 */
[----:B------:R-:W-:Y:S02]  /*17eb0*/  IMAD R3, R3, UR4, RZ ;  /* 0x0000000403037c24 */ /* 0x000fe4000f8e02ff */
[----:B------:R-:W-:Y:S02]  /*17ec0*/  VIADD R160, R192, 0xc0 ;  /* 0x000000c0c0a07836 */ /* 0x000fe40000000000 */
[----:B------:R-:W-:Y:S01]  /*17ed0*/  IMAD R3, R0, UR5, R3 ;  /* 0x0000000500037c24 */ /* 0x000fe2000f8e0203 */
[----:B------:R-:W-:Y:S01]  /*17ee0*/  ULDC.64 UR4, c[0x0][0xc00] ;  /* 0x0003000000047ab9 */ /* 0x000fe20000000a00 */
[----:B------:R-:W-:Y:S01]  /*17ef0*/  VIADD R162, R192, 0xb8 ;  /* 0x000000b8c0a27836 */ /* 0x000fe20000000000 */
[----:B------:R-:W-:Y:S01]  /*17f00*/  LEA R0, P0, R8, UR4, 0x2 ;  /* 0x0000000408007c11 */ /* 0x000fe2000f8010ff */
[----:B------:R-:W-:Y:S02]  /*17f10*/  IMAD.IADD R3, R9, 0x1, R3 ;  /* 0x0000000109037824 */ /* 0x000fe400078e0203 */
[----:B------:R-:W-:-:S02]  /*17f20*/  VIADD R164, R192, 0xb0 ;  /* 0x000000b0c0a47836 */ /* 0x000fc40000000000 */
[----:B------:R1:W2:Y:S01]  /*17f30*/  SHFL.IDX PT, R15, R0, RZ, 0x1c1f ;  /* 0x001c1fff000f7589 */ /* 0x0002a200000e0000 */
[----:B------:R-:W-:Y:S01]  /*17f40*/  LEA.HI.X R3, R8, UR5, R3, 0x2, P0 ;  /* 0x0000000508037c11 */ /* 0x000fe200080f1403 */
[----:B------:R-:W-:Y:S01]  /*17f50*/  VIADD R8, R2, 0x38820 ;  /* 0x0003882002087836 */ /* 0x000fe20000000000 */
[----:B------:R-:W-:Y:S01]  /*17f60*/  ISETP.GE.AND P0, PT, R194, R4, PT ;  /* 0x00000004c200720c */ /* 0x000fe20003f06270 */
[C---:B------:R-:W-:Y:S02]  /*17f70*/  VIADD R166, R192.reuse, 0xa8 ;  /* 0x000000a8c0a67836 */ /* 0x040fe40000000000 */
[----:B------:R1:W3:Y:S01]  /*17f80*/  SHFL.IDX PT, R14, R3, RZ, 0x1c1f ;  /* 0x001c1fff030e7589 */ /* 0x0002e200000e0000 */
[----:B------:R-:W-:Y:S01]  /*17f90*/  PRMT R8, RZ, 0x654, R8 ;  /* 0x00000654ff087816 */ /* 0x000fe20000000008 */
[C---:B------:R-:W-:Y:S02]  /*17fa0*/  VIADD R168, R192.reuse, 0xa0 ;  /* 0x000000a0c0a87836 */ /* 0x040fe40000000000 */
[C---:B------:R-:W-:Y:S01]  /*17fb0*/  VIADD R170, R192.reuse, 0x98 ;  /* 0x00000098c0aa7836 */ /* 0x040fe20000000000 */
[----:B------:R1:W-:Y:S01]  /*17fc0*/  SYNCS.ARRIVE.TRANS64.RED.A1T0 RZ, [R8+URZ], RZ ;  /* 0x000000ff08ff79a7 */ /* 0x0003e2000810043f */
        /* <DEDUP_REMOVED lines=148> */
.L_x_5725:
[----:B------:R-:W-:Y:S05]  /*18910*/  BSYNC B1 ;  /* 0x0000000000017941 */ /* 0x000fea0003800000 */
.L_x_5724:
[----:B-1----:R-:W-:Y:S01]  /*18920*/  VIADD R9, R194, 0x8 ;  /* 0x00000008c2097836 */ /* 0x002fe20000000000 */
[----:B------:R-:W1:Y:S04]  /*18930*/  SHFL.IDX PT, R3, R3, 0x1, 0x1c1f ;  /* 0x003c1f0003037f89 */ /* 0x000e6800000e0000 */
[----:B------:R-:W-:Y:S01]  /*18940*/  ISETP.GE.AND P0, PT, R9, R4, PT ;  /* 0x000000040900720c */ /* 0x000fe20003f06270 */
[----:B------:R2:W3:-:S12]  /*18950*/  SHFL.IDX PT, R29, R0, 0x1, 0x1c1f ;  /* 0x003c1f00001d7f89 */ /* 0x0004d800000e0000 */
[----:B--2---:R-:W-:Y:S05]  /*18960*/  @P0 BRA `(.L_x_5723) ;  /* 0x0000001400cc0947 */ /* 0x004fea0003800000 */
[----:B------:R-:W-:Y:S02]  /*18970*/  ULDC UR4, c[0x0][0xbc8] ;  /* 0x0002f20000047ab9 */ /* 0x000fe40000000800 */
[----:B------:R-:W-:Y:S02]  /*18980*/  ISETP.GE.AND P4, PT, R192, UR4, PT ;  /* 0x00000004c0007c0c */ /* 0x000fe4000bf86270 */
[----:B------:R-:W-:Y:S02]  /*18990*/  ISETP.GE.AND P2, PT, R229, UR4, PT ;  /* 0x00000004e5007c0c */ /* 0x000fe4000bf46270 */
[----:B------:R-:W-:Y:S02]  /*189a0*/  ISETP.GE.AND P1, PT, R227, UR4, PT ;  /* 0x00000004e3007c0c */ /* 0x000fe4000bf26270 */
[----:B------:R-:W-:-:S07]  /*189b0*/  ISETP.GE.AND P0, PT, R220, UR4, PT ;  /* 0x00000004dc007c0c */ /* 0x000fce000bf06270 */
[----:B---3--:R-:W-:-:S04]  /*189c0*/  @!P4 LEA R8, P3, R192, R29, 0x2 ;  /* 0x0000001dc008c211 */ /* 0x008fc800078610ff */
[----:B-1----:R-:W-:Y:S02]  /*189d0*/  @!P4 LEA.HI.X R9, R192, R3, R219, 0x2, P3 ;  /* 0x00000003c009c211 */ /* 0x002fe400018f14db */
[----:B------:R-:W-:Y:S02]  /*189e0*/  ISETP.GE.AND P3, PT, R213, UR4, PT ;  /* 0x00000004d5007c0c */ /* 0x000fe4000bf66270 */
[----:B------:R-:W-:Y:S01]  /*189f0*/  @!P1 LEA R10, P5, R227, R29, 0x2 ;  /* 0x0000001de30a9211 */ /* 0x000fe200078a10ff */
        /* <DEDUP_REMOVED lines=12> */
[-C--:B-1----:R-:W-:Y:S02]  /*18ac0*/  @!P3 LEA R8, P1, R213, R29.reuse, 0x2 ;  /* 0x0000001dd508b211 */ /* 0x082fe400078210ff */
[----:B--2---:R-:W-:Y:S02]  /*18ad0*/  @!P4 LEA R10, P2, R209, R29, 0x2 ;  /* 0x0000001dd10ac211 */ /* 0x004fe400078410ff */
[----:B------:R-:W-:-:S02]  /*18ae0*/  @!P3 LEA.HI.X R9, R213, R3, R218, 0x2, P1 ;  /* 0x00000003d509b211 */ /* 0x000fc400008f14da */
[----:B------:R-:W-:Y:S02]  /*18af0*/  ISETP.GE.AND P1, PT, R202, UR4, PT ;  /* 0x00000004ca007c0c */ /* 0x000fe4000bf26270 */
[----:B------:R-:W-:Y:S01]  /*18b00*/  @!P4 LEA.HI.X R11, R209, R3, R211, 0x2, P2 ;  /* 0x00000003d10bc211 */ /* 0x000fe200010f14d3 */
[----:B------:R1:W-:Y:S01]  /*18b10*/  @!P3 ST.E.64 desc[UR42][R8.64], R42 ;  /* 0x0000002a0800b985 */ /* 0x0003e2000c101b2a */
[----:B------:R-:W-:Y:S02]  /*18b20*/  ISETP.GE.AND P2, PT, R200, UR4, PT ;  /* 0x00000004c8007c0c */ /* 0x000fe4000bf46270 */
[C---:B---3--:R-:W-:Y:S01]  /*18b30*/  @!P5 LEA R12, P6, R207.reuse, R29, 0x2 ;  /* 0x0000001dcf0cd211 */ /* 0x048fe200078c10ff */
        /* <DEDUP_REMOVED lines=54> */
[----:B------:R-:W-:Y:S02]  /*18ea0*/  @!P1 LEA R20, P3, R168, R29, 0x2 ;  /* 0x0000001da8149211 */ /* 0x000fe400078610ff */
        /* <DEDUP_REMOVED lines=20> */
[C---:B----4-:R-:W-:Y:S01]  /*18ff0*/  @!P0 LEA R14, P5, R158.reuse, R29, 0x2 ;  /* 0x0000001d9e0e8211 */ /* 0x050fe200078a10ff */
        /* <DEDUP_REMOVED lines=26> */
.L_x_5717:
        /* <DEDUP_REMOVED lines=16> */
[----:B-1----:R-:W1:-:S12]  /*192a0*/  S2R R4, SR_TID.X ;  /* 0x0000000000047919 */ /* 0x002e580000002100 */
[----:B------:R-:W4:Y:S01]  /*192b0*/  @!P2 LDC R218, c[0x0][0xbd4] ;  /* 0x0002f500ffdaab82 */ /* 0x000f220000000800 */
[----:B-1----:R-:W-:Y:S01]  /*192c0*/  VIADD R32, R4, 0xffffff80 ;  /* 0xffffff8004207836 */ /* 0x002fe20000000000 */
[----:B----4-:R-:W-:-:S04]  /*192d0*/  ISETP.GT.AND P2, PT, R218, 0x1, PT ;  /* 0x00000001da00780c */ /* 0x010fc80003f44270 */
[----:B------:R-:W-:Y:S01]  /*192e0*/  ISETP.GT.AND P3, PT, R32, 0x3f, PT ;  /* 0x0000003f2000780c */ /* 0x000fe20003f64270 */
[----:B--2---:R-:W-:-:S12]  /*192f0*/  @P1 BRA `(.L_x_5726) ;  /* 0x0000000000101947 */ /* 0x004fd80003800000 */
[----:B------:R-:W-:Y:S05]  /*19300*/  @!P0 BRA `(.L_x_5726) ;  /* 0x00000000000c8947 */ /* 0x000fea0003800000 */
[----:B------:R-:W2:Y:S04]  /*19310*/  LDG.E R11, desc[UR42][R8.64] ;  /* 0x0000002a080b7981 */ /* 0x000ea8000c1e1900 */
[----:B-----5:R-:W2:Y:S02]  /*19320*/  LDG.E R0, desc[UR42][R8.64+0x4] ;  /* 0x0000042a08007981 */ /* 0x020ea4000c1e1900 */
[----:B--2---:R-:W-:-:S07]  /*19330*/  IMAD.IADD R0, R0, 0x1, -R11 ;  /* 0x0000000100007824 */ /* 0x004fce00078e0a0b */
.L_x_5726:
[----:B------:R-:W2:Y:S01]  /*19340*/  LDL.LU R4, [R1+0x64] ;  /* 0x0000640001047983 */ /* 0x000ea20000300800 */
[----:B------:R-:W-:Y:S01]  /*19350*/  BSSY B1, `(.L_x_5727) ;  /* 0x0000036000017945 */ /* 0x000fe20003800000 */
[----:B------:R-:W-:Y:S02]  /*19360*/  SEL R219, R219, RZ, !P0 ;  /* 0x000000ffdbdb7207 */ /* 0x000fe40004000000 */
[----:B-----5:R-:W-:Y:S02]  /*19370*/  SHF.R.S32.HI R28, RZ, 0x1f, R3 ;  /* 0x0000001fff1c7819 */ /* 0x020fe40000011403 */
[----:B--2---:R-:W-:Y:S01]  /*19380*/  SEL R30, R4, RZ, !P0 ;  /* 0x000000ff041e7207 */ /* 0x004fe20004000000 */
[----:B------:R-:W-:Y:S06]  /*19390*/  @P3 BRA `(.L_x_5728) ;  /* 0x0000000000c43947 */ /* 0x000fec0003800000 */
[----:B------:R-:W1:Y:S01]  /*193a0*/  S2R R31, SR_TID.X ;  /* 0x00000000001f7919 */ /* 0x000e620000002100 */
[----:B------:R-:W2:Y:S02]  /*193b0*/  LDC R33, c[0x0][0xce8] ;  /* 0x00033a00ff217b82 */ /* 0x000ea40000000800 */
[----:B--2---:R-:W-:Y:S01]  /*193c0*/  IMAD R4, R0, R33, RZ ;  /* 0x0000002100047224 */ /* 0x004fe200078e02ff */
        /* <DEDUP_REMOVED lines=10> */
[----:B------:R-:W2:Y:S08]  /*19470*/  LDC.64 R14, c[0x0][R26+0x220] ;  /* 0x000088001a0e7b82 */ /* 0x000eb00000000a00 */
[----:B------:R-:W4:Y:S08]  /*19480*/  LDC.64 R24, c[0x0][R26+0x218] ;  /* 0x000086001a187b82 */ /* 0x000f300000000a00 */
[----:B------:R-:W5:Y:S08]  /*19490*/  LDC.64 R12, c[0x0][R26+0x228] ;  /* 0x00008a001a0c7b82 */ /* 0x000f700000000a00 */
[----:B------:R-:W0:Y:S08]  /*194a0*/  LDC.64 R10, c[0x0][R26+0x210] ;  /* 0x000084001a0a7b82 */ /* 0x000e300000000a00 */
[----:B------:R-:W3:Y:S08]  /*194b0*/  @P1 LDC R4, c[0x0][0xcec] ;  /* 0x00033b00ff041b82 */ /* 0x000ef00000000800 */
[----:B------:R-:W5:Y:S01]  /*194c0*/  @P1 LDC R35, c[0x0][0xcf0] ;  /* 0x00033c00ff231b82 */ /* 0x000f620000000800 */
[----:B--2---:R-:W-:-:S07]  /*194d0*/  IMAD R15, R15, R219, RZ ;  /* 0x000000db0f0f7224 */ /* 0x004fce00078e02ff */
[----:B-1----:R-:W1:Y:S01]  /*194e0*/  @!P0 LDC R8, c[0x0][0xc50] ;  /* 0x00031400ff088b82 */ /* 0x002e620000000800 */
[----:B------:R-:W-:-:S04]  /*194f0*/  IMAD.WIDE.U32 R20, R14, R219, RZ ;  /* 0x000000db0e147225 */ /* 0x000fc800078e00ff */
[----:B------:R-:W-:Y:S02]  /*19500*/  IMAD R15, R14, R30, R15 ;  /* 0x0000001e0e0f7224 */ /* 0x000fe400078e020f */
[----:B---3--:R-:W-:Y:S01]  /*19510*/  @P1 IMAD.HI.U32 R4, R31, R4, RZ ;  /* 0x000000041f041227 */ /* 0x008fe200078e00ff */
        /* <DEDUP_REMOVED lines=25> */
.L_x_5728:
[----:B------:R-:W-:Y:S05]  /*196b0*/  BSYNC B1 ;  /* 0x0000000000017941 */ /* 0x000fea0003800000 */
.L_x_5727:
[----:B------:R-:W-:Y:S05]  /*196c0*/  @P2 BRA `(.L_x_5723) ;  /* 0x0000000800742947 */ /* 0x000fea0003800000 */
[----:B------:R-:W2:Y:S01]  /*196d0*/  LDC R13, c[0x0][0xce8] ;  /* 0x00033a00ff0d7b82 */ /* 0x000ea20000000800 */
        /* <DEDUP_REMOVED lines=22> */
[----:B--2---:R-:W-:Y:S01]  /*19840*/  ISETP.NE.AND P0, PT, R13, 0x1, PT ;  /* 0x000000010d00780c */ /* 0x004fe20003f05270 */
[----:B------:R-:W-:Y:S01]  /*19850*/  IMAD R11, R32, 0x20, R25 ;  /* 0x00000020200b7824 */ /* 0x000fe200078e0219 */
[----:B------:R-:W-:Y:S01]  /*19860*/  ULDC.64 UR4, c[0x0][0xbf0] ;  /* 0x0002fc0000047ab9 */ /* 0x000fe20000000a00 */
[----:B------:R-:W-:Y:S01]  /*19870*/  IMAD R29, R0, R13, RZ ;  /* 0x0000000d001d7224 */ /* 0x000fe200078e02ff */
[----:B------:R-:W-:Y:S01]  /*19880*/  SHF.R.S32.HI R32, RZ, 0x1f, R33 ;  /* 0x0000001fff207819 */ /* 0x000fe20000011421 */
[----:B------:R-:W-:Y:S02]  /*19890*/  IMAD.IADD R10, R194, 0x1, R11 ;  /* 0x00000001c20a7824 */ /* 0x000fe400078e020b */
        /* <DEDUP_REMOVED lines=13> */
[----:B------:R-:W2:Y:S01]  /*19970*/  @P0 LDC R21, c[0x0][0xcf0] ;  /* 0x00033c00ff150b82 */ /* 0x000ea20000000800 */
[----:B-1----:R-:W-:-:S05]  /*19980*/  @P0 IMAD.HI.U32 R4, R10, R15, RZ ;  /* 0x0000000f0a040227 */ /* 0x002fca00078e00ff */
[----:B--2---:R-:W-:Y:S02]  /*19990*/  @P0 SHF.R.U32.HI R3, RZ, R21, R4 ;  /* 0x00000015ff030219 */ /* 0x004fe40000011604 */
        /* <DEDUP_REMOVED lines=37> */
[----:B------:R-:W-:Y:S02]  /*19bf0*/  LOP3.LUT R27, R0, R11, RZ, 0xfc, !PT ;  /* 0x0000000b001b7212 */ /* 0x000fe400078efcff */
[----:B------:R-:W-:Y:S02]  /*19c00*/  LEA.HI.X R3, R8, UR5, R3, 0x1, P1 ;  /* 0x0000000508037c11 */ /* 0x000fe400088f0c03 */
[----:B------:R-:W-:Y:S01]  /*19c10*/  SEL R0, RZ, 0x80, P2 ;  /* 0x00000080ff007807 */ /* 0x000fe20001000000 */
[----:B------:R1:W2:Y:S03]  /*19c20*/  SHFL.IDX PT, R8, R4, RZ, 0x181f ;  /* 0x00181fff04087589 */ /* 0x0002a600000e0000 */
[----:B------:R-:W-:Y:S01]  /*19c30*/  LOP3.LUT R28, R27, R0, RZ, 0xfc, !PT ;  /* 0x000000001b1c7212 */ /* 0x000fe200078efcff */
[----:B------:R1:W4:Y:S01]  /*19c40*/  SHFL.IDX PT, R9, R3, RZ, 0x181f ;  /* 0x00181fff03097589 */ /* 0x00032200000e0000 */
[----:B------:R-:W-:Y:S05]  /*19c50*/  @P0 BRA `(.L_x_5730) ;  /* 0x00000000007c0947 */ /* 0x000fea0003800000 */
[-C--:B------:R-:W-:Y:S02]  /*19c60*/  ISETP.GE.AND P2, PT, R226, R26.reuse, PT ;  /* 0x0000001ae200720c */ /* 0x080fe40003f46270 */
[-C--:B------:R-:W-:Y:S02]  /*19c70*/  ISETP.GE.AND P1, PT, R187, R26.reuse, PT ;  /* 0x0000001abb00720c */ /* 0x080fe40003f26270 */
[-C--:B------:R-:W-:Y:S02]  /*19c80*/  ISETP.GE.AND P5, PT, R225, R26.reuse, PT ;  /* 0x0000001ae100720c */ /* 0x080fe40003fa6270 */
[----:B------:R-:W-:-:S07]  /*19c90*/  ISETP.GE.AND P3, PT, R224, R26, PT ;  /* 0x0000001ae000720c */ /* 0x000fce0003f66270 */
[CC--:B--2---:R-:W-:Y:S02]  /*19ca0*/  @!P2 LEA R12, P0, R226.reuse, R8.reuse, 0x1 ;  /* 0x00000008e20ca211 */ /* 0x0c4fe400078008ff */
        /* <DEDUP_REMOVED lines=13> */
[----:B--2---:R-:W-:-:S02]  /*19d80*/  @!P1 LEA R12, P6, R222, R8, 0x1 ;  /* 0x00000008de0c9211 */ /* 0x004fc400078c08ff */
        /* <DEDUP_REMOVED lines=12> */
.L_x_5730:
[----:B------:R-:W-:Y:S05]  /*19e50*/  BSYNC B1 ;  /* 0x0000000000017941 */ /* 0x000fea0003800000 */
.L_x_5729:
[----:B------:R-:W-:Y:S01]  /*19e60*/  VIADD R0, R194, 0x20 ;  /* 0x00000020c2007836 */ /* 0x000fe20000000000 */
[----:B----4-:R4:W0:Y:S04]  /*19e70*/  SHFL.IDX PT, R9, R3, 0x1, 0x181f ;  /* 0x00381f0003097f89 */ /* 0x01082800000e0000 */
[----:B------:R-:W-:Y:S01]  /*19e80*/  ISETP.GE.AND P0, PT, R0, R29, PT ;  /* 0x0000001d0000720c */ /* 0x000fe20003f06270 */
[----:B--2---:R4:W2:-:S12]  /*19e90*/  SHFL.IDX PT, R8, R4, 0x1, 0x181f ;  /* 0x00381f0004087f89 */ /* 0x00489800000e0000 */
[----:B----4-:R-:W-:Y:S05]  /*19ea0*/  @P0 BRA `(.L_x_5723) ;  /* 0x00000000007c0947 */ /* 0x010fea0003800000 */
[-C--:B------:R-:W-:Y:S02]  /*19eb0*/  ISETP.GE.AND P5, PT, R226, R26.reuse, PT ;  /* 0x0000001ae200720c */ /* 0x080fe40003fa6270 */
[-C--:B------:R-:W-:Y:S02]  /*19ec0*/  ISETP.GE.AND P4, PT, R187, R26.reuse, PT ;  /* 0x0000001abb00720c */ /* 0x080fe40003f86270 */
[-C--:B------:R-:W-:Y:S02]  /*19ed0*/  ISETP.GE.AND P0, PT, R225, R26.reuse, PT ;  /* 0x0000001ae100720c */ /* 0x080fe40003f06270 */
[----:B------:R-:W-:Y:S02]  /*19ee0*/  ISETP.GE.AND P1, PT, R224, R26, PT ;  /* 0x0000001ae000720c */ /* 0x000fe40003f26270 */
[----:B------:R-:W-:-:S05]  /*19ef0*/  LOP3.LUT P2, RZ, R27, 0x40, RZ, 0xc0, !PT ;  /* 0x000000401bff7812 */ /* 0x000fca000784c0ff */
[C---:B--2---:R-:W-:Y:S02]  /*19f00*/  @!P5 LEA R12, P3, R226.reuse, R8, 0x1 ;  /* 0x00000008e20cd211 */ /* 0x044fe400078608ff */
[----:B0-----:R-:W-:Y:S02]  /*19f10*/  @!P4 IMAD.WIDE R10, R187, 0x2, R8 ;  /* 0x00000002bb0ac825 */ /* 0x001fe400078e0208 */
[----:B------:R-:W-:Y:S02]  /*19f20*/  @!P5 LEA.HI.X R13, R226, R9, R38, 0x1, P3 ;  /* 0x00000009e20dd211 */ /* 0x000fe400018f0c26 */
[----:B------:R-:W-:Y:S01]  /*19f30*/  ISETP.GE.AND P3, PT, R223, R26, PT ;  /* 0x0000001adf00720c */ /* 0x000fe20003f66270 */
        /* <DEDUP_REMOVED lines=22> */
.L_x_5723:
[----:B------:R-:W-:Y:S05]  /*1a0a0*/  BSYNC B0 ;  /* 0x0000000000007941 */ /* 0x000fea0003800000 */
.L_x_5716:
[----:B------:R-:W-:Y:S02]  /*1a0b0*/  ULDC UR4, c[0x0][0xd3c] ;  /* 0x00034f0000047ab9 */ /* 0x000fe40000000800 */
[----:B------:R-:W-:-:S13]  /*1a0c0*/  ISETP.GE.AND P0, PT, R7, UR4, PT ;  /* 0x0000000407007c0c */ /* 0x000fda000bf06270 */
[----:B------:R-:W-:Y:S05]  /*1a0d0*/  @!P0 BRA `(.L_x_5731) ;  /* 0xfffffe74004c8947 */ /* 0x000fea000383ffff */
[----:B------:R-:W-:Y:S05]  /*1a0e0*/  BRA `(.L_x_5589) ;  /* 0x000000a800ec7947 */ /* 0x000fea0003800000 */
.L_x_5587:
        /* <DEDUP_REMOVED lines=18> */
.L_x_5732:
        /* <DEDUP_REMOVED lines=43> */
.L_x_5736:
        /* <DEDUP_REMOVED lines=39> */
.L_x_5734:
        /* <DEDUP_REMOVED lines=12> */
.L_x_5737:
        /* <DEDUP_REMOVED lines=63> */
.L_x_5738:
        /* <DEDUP_REMOVED lines=61> */
.L_x_5739:
[----:B01----:R-:W-:-:S05]  /*1afb0*/  LOP3.LUT R3, RZ, R2, RZ, 0x33, !PT ;  /* 0x00000002ff037212 */ /* 0x003fca00078e33ff */
[----:B------:R-:W-:-:S05]  /*1afc0*/  IMAD.IADD R2, R4, 0x1, R3 ;  /* 0x0000000104027824 */ /* 0x000fca00078e0203 */
[----:B------:R1:W-:Y:S01]  /*1afd0*/  STL [R1+0x4], R2 ;  /* 0x0000040201007387 */ /* 0x0003e20000100800 */
[----:B------:R-:W-:Y:S05]  /*1afe0*/  BRA `(.L_x_5740) ;  /* 0x0000000000107947 */ /* 0x000fea0003800000 */
.L_x_5735:
[----:B------:R-:W-:Y:S01]  /*1aff0*/  IMAD.U32 R2, RZ, RZ, UR6 ;  /* 0x00000006ff027e24 */ /* 0x000fe2000f8e00ff */
[----:B------:R0:W-:Y:S04]  /*1b000*/  STL [R1+0x4], RZ ;  /* 0x000004ff01007387 */ /* 0x0001e80000100800 */
[----:B------:R0:W-:Y:S04]  /*1b010*/  STL [R1+0x8], RZ ;  /* 0x000008ff01007387 */ /* 0x0001e80000100800 */
[----:B------:R0:W-:Y:S02]  /*1b020*/  STL [R1], R2 ;  /* 0x0000000201007387 */ /* 0x0001e40000100800 */
.L_x_5740:
        /* <DEDUP_REMOVED lines=10> */
.L_x_5733:
        /* <DEDUP_REMOVED lines=16> */
[----:B------:R-:W-:Y:S01]  /*1b1d0*/  LOP3.LUT R0, R0, 0x38, RZ, 0xc0, !PT ;  /* 0x0000003800007812 */ /* 0x000fe200078ec0ff */
[----:B------:R-:W-:Y:S01]  /*1b1e0*/  ULDC UR37, c[0x0][0xc] ;  /* 0x0000030000257ab9 */ /* 0x000fe20000000800 */
        /* <DEDUP_REMOVED lines=17> */
[----:B------:R-:W-:Y:S04]  /*1b300*/  STL [R1+0x10], RZ ;  /* 0x000010ff01007387 */ /* 0x000fe80000100800 */
[----:B------:R0:W-:Y:S02]  /*1b310*/  STL [R1+0x1c], R2 ;  /* 0x00001c0201007387 */ /* 0x0001e40000100800 */
[C---:B0-----:R-:W-:Y:S02]  /*1b320*/  LOP3.LUT R2, R0.reuse, 0xc0, RZ, 0xfc, !PT ;  /* 0x000000c000027812 */ /* 0x041fe400078efcff */
[C---:B------:R-:W-:Y:S02]  /*1b330*/  LOP3.LUT R2, R0.reuse, 0x180, RZ, 0xfc, !PT ;  /* 0x0000018000027812 */ /* 0x040fe400078efcff */
[----:B------:R-:W-:-:S07]  /*1b340*/  LOP3.LUT R0, R0, 0x1c0, RZ, 0xfc, !PT ;  /* 0x000001c000007812 */ /* 0x000fce00078efcff */
.L_x_5915:
[----:B--2---:R-:W2:Y:S01]  /*1b350*/  LDL R0, [R1+0xc] ;  /* 0x00000c0001007983 */ /* 0x004ea20000100800 */
[----:B-1----:R-:W2:Y:S01]  /*1b360*/  LDC.64 R2, c[0x0][0xd88] ;  /* 0x00036200ff027b82 */ /* 0x002ea20000000a00 */
[----:B------:R-:W-:Y:S05]  /*1b370*/  YIELD ;  /* 0x0000000000007946 */ /* 0x000fea0003800000 */
[----:B------:R-:W-:Y:S01]  /*1b380*/  ULDC.64 UR4, c[0x0][0xb20] ;  /* 0x0002c80000047ab9 */ /* 0x000fe20000000a00 */
[----:B0-----:R-:W-:Y:S02]  /*1b390*/  CS2R R8, SRZ ;  /* 0x0000000000087805 */ /* 0x001fe4000001ff00 */
        /* <DEDUP_REMOVED lines=27> */
[----:B------:R-:W-:Y:S02]  /*1b550*/  IADD3.X R3, R15, UR5, RZ, P4, !PT ;  /* 0x000000050f037c10 */ /* 0x000fe4000a7fe4ff */
        /* <DEDUP_REMOVED lines=32> */
.L_x_5742:
        /* <DEDUP_REMOVED lines=17> */
.L_x_5743:
[----:B------:R-:W-:Y:S05]  /*1b870*/  @!P0 BRA `(.L_x_5744) ;  /* 0x00000000000c8947 */ /* 0x000fea0003800000 */
[----:B------:R-:W2:Y:S04]  /*1b880*/  LDG.E R8, desc[UR42][R6.64] ;  /* 0x0000002a06087981 */ /* 0x000ea8000c1e1900 */
[----:B------:R-:W2:Y:S02]  /*1b890*/  LDG.E R6, desc[UR42][R6.64+0x4] ;  /* 0x0000042a06067981 */ /* 0x000ea4000c1e1900 */
[----:B--2---:R-:W-:-:S07]  /*1b8a0*/  IMAD.IADD R8, R6, 0x1, -R8 ;  /* 0x0000000106087824 */ /* 0x004fce00078e0a08 */
.L_x_5744:
[----:B-12---:R-:W2:Y:S01]  /*1b8b0*/  @P1 LDG.E R2, desc[UR42][R4.64] ;  /* 0x0000002a04021981 */ /* 0x006ea2000c1e1900 */
[----:B------:R-:W1:Y:S03]  /*1b8c0*/  LDC R3, c[0x0][0x448] ;  /* 0x00011200ff037b82 */ /* 0x000e660000000800 */
[----:B------:R-:W3:Y:S04]  /*1b8d0*/  LDL R6, [R1+0x4] ;  /* 0x0000040001067983 */ /* 0x000ee80000100800 */
[----:B------:R4:W2:Y:S01]  /*1b8e0*/  @P1 LDG.E R4, desc[UR42][R4.64+0x4] ;  /* 0x0000042a04041981 */ /* 0x0008a2000c1e1900 */
[----:B-1----:R-:W-:-:S13]  /*1b8f0*/  ISETP.NE.AND P0, PT, R3, 0x1, PT ;  /* 0x000000010300780c */ /* 0x002fda0003f05270 */
[----:B------:R-:W1:Y:S08]  /*1b900*/  @P0 LDC R3, c[0x0][0x44c] ;  /* 0x00011300ff030b82 */ /* 0x000e700000000800 */
[----:B----4-:R-:W4:Y:S01]  /*1b910*/  @P0 LDC R5, c[0x0][0x450] ;  /* 0x00011400ff050b82 */ /* 0x010f220000000800 */
[----:B-----5:R-:W-:Y:S01]  /*1b920*/  IMAD.IADD R7, R8, 0x1, -R0 ;  /* 0x0000000108077824 */ /* 0x020fe200078e0a00 */
[----:B------:R-:W-:-:S05]  /*1b930*/  LOP3.LUT R12, R10, 0xff, RZ, 0xc0, !PT ;  /* 0x000000ff0a0c7812 */ /* 0x000fca00078ec0ff */
[----:B------:R0:W-:Y:S01]  /*1b940*/  STL [R1+0x70], R12 ;  /* 0x0000700c01007387 */ /* 0x0001e20000100800 */
[----:B------:R-:W-:Y:S01]  /*1b950*/  BSSY B0, `(.L_x_5745) ;  /* 0x0000032000007945 */ /* 0x000fe20003800000 */
[----:B------:R-:W-:Y:S01]  /*1b960*/  SHF.R.U32.HI R10, RZ, 0x10, R10 ;  /* 0x00000010ff0a7819 */ /* 0x000fe2000001160a */
[----:B--2---:R-:W-:Y:S02]  /*1b970*/  @P1 IMAD.IADD R11, R4, 0x1, -R2 ;  /* 0x00000001040b1824 */ /* 0x004fe400078e0a02 */
[----:B---3--:R-:W-:-:S04]  /*1b980*/  IMAD.SHL.U32 R2, R6, 0x40, RZ ;  /* 0x0000004006027824 */ /* 0x008fc800078e00ff */
[----:B------:R-:W-:-:S04]  /*1b990*/  VIADD R2, R2, 0x3f ;  /* 0x0000003f02027836 */ /* 0x000fc80000000000 */
[----:B-1----:R-:W-:-:S05]  /*1b9a0*/  @P0 IMAD.HI.U32 R0, R2, R3, RZ ;  /* 0x0000000302000227 */ /* 0x002fca00078e00ff */
[----:B----4-:R-:W-:Y:S01]  /*1b9b0*/  @P0 SHF.R.U32.HI R2, RZ, R5, R0 ;  /* 0x00000005ff020219 */ /* 0x010fe20000011600 */
[----:B------:R-:W-:-:S05]  /*1b9c0*/  IMAD.IADD R0, R7, 0x1, R11 ;  /* 0x0000000107007824 */ /* 0x000fca00078e020b */
[C---:B------:R-:W-:Y:S01]  /*1b9d0*/  IADD3 R21, R0.reuse, 0x40, -R14 ;  /* 0x0000004000157810 */ /* 0x040fe20007ffe80e */
[----:B------:R-:W-:-:S04]  /*1b9e0*/  VIADD R3, R0, 0x3f ;  /* 0x0000003f00037836 */ /* 0x000fc80000000000 */
[----:B------:R-:W-:Y:S01]  /*1b9f0*/  IMAD.IADD R0, R21, 0x1, R2 ;  /* 0x0000000115007824 */ /* 0x000fe200078e0202 */
[----:B------:R-:W-:-:S04]  /*1ba00*/  SHF.R.S32.HI R2, RZ, 0x1f, R3 ;  /* 0x0000001fff027819 */ /* 0x000fc80000011403 */
[----:B------:R-:W-:Y:S02]  /*1ba10*/  SHF.R.S32.HI R6, RZ, 0x1f, R0 ;  /* 0x0000001fff067819 */ /* 0x000fe40000011400 */
[----:B------:R-:W-:Y:S02]  /*1ba20*/  LEA.HI R2, R2, R3, RZ, 0x6 ;  /* 0x0000000302027211 */ /* 0x000fe400078f30ff */
[----:B------:R-:W-:Y:S02]  /*1ba30*/  LEA.HI R6, R6, R0, RZ, 0x6 ;  /* 0x0000000006067211 */ /* 0x000fe400078f30ff */
[----:B------:R-:W-:Y:S02]  /*1ba40*/  SHF.R.S32.HI R20, RZ, 0x6, R2 ;  /* 0x00000006ff147819 */ /* 0x000fe40000011402 */
[----:B------:R-:W-:-:S04]  /*1ba50*/  SHF.R.S32.HI R6, RZ, 0x6, R6 ;  /* 0x00000006ff067819 */ /* 0x000fc80000011406 */
[----:B------:R-:W-:-:S04]  /*1ba60*/  VIMNMX R6, R20, R6, PT ;  /* 0x0000000614067248 */ /* 0x000fc80003fe0100 */
[----:B------:R-:W-:Y:S01]  /*1ba70*/  ISETP.GE.AND P0, PT, R6, 0x1, PT ;  /* 0x000000010600780c */ /* 0x000fe20003f06270 */
[----:B------:R-:W-:-:S12]  /*1ba80*/  IMAD.MOV.U32 R0, RZ, RZ, RZ ;  /* 0x000000ffff007224 */ /* 0x000fd800078e00ff */
        /* <DEDUP_REMOVED lines=30> */
.L_x_5746:
[----:B------:R-:W-:Y:S05]  /*1bc70*/  BSYNC B0 ;  /* 0x0000000000007941 */ /* 0x000fea0003800000 */
.L_x_5745:
        /* <DEDUP_REMOVED lines=24> */
.L_x_5959:
[----:B-1----:R-:W-:Y:S02]  /*1be00*/  ISETP.NE.AND P0, PT, R14, RZ, PT ;  /* 0x000000ff0e00720c */ /* 0x002fe40003f05270 */
[----:B------:R-:W-:-:S11]  /*1be10*/  PLOP3.LUT P6, PT, PT, PT, PT, 0x8, 0x0 ;  /* 0x000000000000781c */ /* 0x000fd60003fce170 */
[----:B------:R-:W-:Y:S05]  /*1be20*/  @P0 BRA `(.L_x_5750) ;  /* 0x00000000000c0947 */ /* 0x000fea0003800000 */
[----:B------:R-:W-:-:S03]  /*1be30*/  UMOV UR4, 0xffffffff ;  /* 0xffffffff00047882 */ /* 0x000fc60000000000 */
[----:B------:R-:W-:Y:S05]  /*1be40*/  BRA.DIV UR4, `(.L_x_5751) ;  /* 0x0000009a04a87947 */ /* 0x000fea000b800000 */
[----:B------:R-:W-:-:S13]  /*1be50*/  ELECT P6, URZ, PT ;  /* 0x00000000003f782f */ /* 0x000fda00038c0000 */
.L_x_5750:
        /* <DEDUP_REMOVED lines=9> */
.L_x_5962:
[----:B------:R-:W-:Y:S05]  /*1bef0*/  BSYNC B1 ;  /* 0x0000000000017941 */ /* 0x000fea0003800000 */
.L_x_5752:
        /* <DEDUP_REMOVED lines=12> */
.L_x_5963:
[----:B------:R-:W-:Y:S05]  /*1bfc0*/  BSYNC B2 ;  /* 0x0000000000027941 */ /* 0x000fea0003800000 */
.L_x_5756:
        /* <DEDUP_REMOVED lines=9> */
.L_x_5759:
[----:B------:R-:W-:Y:S05]  /*1c060*/  BSYNC B2 ;  /* 0x0000000000027941 */ /* 0x000fea0003800000 */
.L_x_5758:
        /* <DEDUP_REMOVED lines=13> */
.L_x_5760:
        /* <DEDUP_REMOVED lines=13> */
.L_x_5964:
[----:B------:R-:W-:Y:S05]  /*1c210*/  BSYNC B2 ;  /* 0x0000000000027941 */ /* 0x000fea0003800000 */
.L_x_5761:
        /* <DEDUP_REMOVED lines=11> */
.L_x_5764:
[----:B------:R-:W-:Y:S05]  /*1c2d0*/  BSYNC B2 ;  /* 0x0000000000027941 */ /* 0x000fea0003800000 */
.L_x_5763:
        /* <DEDUP_REMOVED lines=10> */
.L_x_5765:
        /* <DEDUP_REMOVED lines=15> */
.L_x_5766:
        /* <DEDUP_REMOVED lines=15> */
.L_x_5767:
        /* <DEDUP_REMOVED lines=15> */
.L_x_5768:
        /* <DEDUP_REMOVED lines=15> */
.L_x_5769:
        /* <DEDUP_REMOVED lines=15> */
.L_x_5770:
        /* <DEDUP_REMOVED lines=15> */
.L_x_5771:
        /* <DEDUP_REMOVED lines=15> */
.L_x_5772:
        /* <DEDUP_REMOVED lines=10> */
.L_x_5755:
[----:B------:R-:W-:Y:S05]  /*1cab0*/  BSYNC B1 ;  /* 0x0000000000017941 */ /* 0x000fea0003800000 */
.L_x_5754:
        /* <DEDUP_REMOVED lines=13> */
.L_x_5792:
        /* <DEDUP_REMOVED lines=13> */
.L_x_5965:
[----:B------:R-:W-:Y:S05]  /*1cc60*/  BSYNC B2 ;  /* 0x0000000000027941 */ /* 0x000fea0003800000 */
.L_x_5775:
        /* <DEDUP_REMOVED lines=9> */
.L_x_5778:
[----:B------:R-:W-:Y:S05]  /*1cd00*/  BSYNC B2 ;  /* 0x0000000000027941 */ /* 0x000fea0003800000 */
.L_x_5777:
        /* <DEDUP_REMOVED lines=12> */
.L_x_5779:
        /* <DEDUP_REMOVED lines=13> */
.L_x_5966:
[----:B------:R-:W-:Y:S05]  /*1cea0*/  BSYNC B2 ;  /* 0x0000000000027941 */ /* 0x000fea0003800000 */
.L_x_5780:
        /* <DEDUP_REMOVED lines=11> */
.L_x_5783:
[----:B------:R-:W-:Y:S05]  /*1cf60*/  BSYNC B2 ;  /* 0x0000000000027941 */ /* 0x000fea0003800000 */
.L_x_5782:
        /* <DEDUP_REMOVED lines=10> */
.L_x_5784:
        /* <DEDUP_REMOVED lines=15> */
.L_x_5785:
        /* <DEDUP_REMOVED lines=15> */
.L_x_5786:
        /* <DEDUP_REMOVED lines=15> */
.L_x_5787:
        /* <DEDUP_REMOVED lines=15> */
.L_x_5788:
        /* <DEDUP_REMOVED lines=15> */
.L_x_5789:
        /* <DEDUP_REMOVED lines=15> */
.L_x_5790:
        /* <DEDUP_REMOVED lines=15> */
.L_x_5791:
        /* <DEDUP_REMOVED lines=10> */
.L_x_5774:
[----:B------:R-:W-:Y:S05]  /*1d740*/  BSYNC B1 ;  /* 0x0000000000017941 */ /* 0x000fea0003800000 */
.L_x_5773:
        /* <DEDUP_REMOVED lines=12> */
.L_x_5748:
[----:B------:R-:W-:Y:S05]  /*1d810*/  BSYNC B0 ;  /* 0x0000000000007941 */ /* 0x000fea0003800000 */
.L_x_5747:
        /* <DEDUP_REMOVED lines=49> */
.L_x_5794:
[----:B------:R-:W-:Y:S05]  /*1db30*/  BSYNC B0 ;  /* 0x0000000000007941 */ /* 0x000fea0003800000 */
.L_x_5793:
        /* <DEDUP_REMOVED lines=19> */
[----:B-1----:R-:W2:Y:S04]  /*1dc70*/  @P0 ATOMG.E.ADD.STRONG.GPU PT, R2, desc[UR42][R4.64], R2 ;  /* 0x00000002040209a8 */ /* 0x002ea800081ee1ea */
[----:B--2---:R0:W1:Y:S02]  /*1dc80*/  SHFL.IDX PT, R2, R2, R0, 0x1f ;  /* 0x00001f0002027589 */ /* 0x00406400000e0000 */
[----:B0-----:R-:W0:Y:S02]  /*1dc90*/  S2R R0, SR_LTMASK ;  /* 0x0000000000007919 */ /* 0x001e240000003900 */
[----:B0-----:R-:W-:-:S06]  /*1dca0*/  LOP3.LUT R0, R0, UR4, RZ, 0xc0, !PT ;  /* 0x0000000400007c12 */ /* 0x001fcc000f8ec0ff */
[----:B------:R-:W1:Y:S02]  /*1dcb0*/  POPC R0, R0 ;  /* 0x0000000000007309 */ /* 0x000e640000000000 */
[----:B-1----:R-:W-:-:S05]  /*1dcc0*/  IADD3 R0, R2, UR37, R0 ;  /* 0x0000002502007c10 */ /* 0x002fca000fffe000 */
[----:B------:R4:W-:Y:S01]  /*1dcd0*/  STL [R1], R0 ;  /* 0x0000000001007387 */ /* 0x0009e20000100800 */
[----:B------:R-:W-:Y:S05]  /*1dce0*/  BRA `(.L_x_5797) ;  /* 0x0000005800847947 */ /* 0x000fea0003800000 */
.L_x_5796:
        /* <DEDUP_REMOVED lines=20> */
.L_x_5799:
[----:B------:R-:W-:Y:S05]  /*1de30*/  BSYNC B6 ;  /* 0x0000000000067941 */ /* 0x000fea0003800000 */
.L_x_5798:
        /* <DEDUP_REMOVED lines=20> */
.L_x_5802:
        /* <DEDUP_REMOVED lines=16> */
.L_x_5801:
[----:B------:R-:W-:Y:S05]  /*1e080*/  BSYNC B6 ;  /* 0x0000000000067941 */ /* 0x000fea0003800000 */
.L_x_5800:
        /* <DEDUP_REMOVED lines=24> */
.L_x_5969:
        /* <DEDUP_REMOVED lines=9> */
.L_x_5972:
        /* <DEDUP_REMOVED lines=24> */
.L_x_5806:
[----:B------:R-:W2:Y:S04]  /*1e420*/  LDL R0, [R1+0x10] ;  /* 0x0000100001007983 */ /* 0x000ea80000100800 */
[----:B-1----:R-:W3:Y:S01]  /*1e430*/  LDL R2, [R1+0x1c] ;  /* 0x00001c0001027983 */ /* 0x002ee20000100800 */
[----:B--2---:R-:W-:Y:S01]  /*1e440*/  IMAD R0, R0, 0x8, R18 ;  /* 0x0000000800007824 */ /* 0x004fe200078e0212 */
[----:B---3--:R-:W-:-:S04]  /*1e450*/  SHF.L.U32 R2, R2, 0x1f, RZ ;  /* 0x0000001f02027819 */ /* 0x008fc800000006ff */
[----:B------:R-:W1:Y:S02]  /*1e460*/  SYNCS.PHASECHK.TRANS64.TRYWAIT P0, [R0+URZ+0x38840], R2 ;  /* 0x03884002000075a7 */ /* 0x000e64000800017f */
[----:B-1----:R-:W-:Y:S05]  /*1e470*/  @!P0 BRA `(.L_x_5807) ;  /* 0x0000007400f48947 */ /* 0x002fea0003800000 */
.L_x_5973:
        /* <DEDUP_REMOVED lines=11> */
.L_x_5808:
        /* <DEDUP_REMOVED lines=23> */
.L_x_5804:
[----:B0-----:R-:W2:Y:S04]  /*1e6a0*/  LDL.LU R4, [R1+0x30] ;  /* 0x0000300001047983 */ /* 0x001ea80000300800 */
        /* <DEDUP_REMOVED lines=33> */
.L_x_5810:
[----:B------:R-:W-:Y:S05]  /*1e8c0*/  BSYNC B6 ;  /* 0x0000000000067941 */ /* 0x000fea0003800000 */
.L_x_5809:
        /* <DEDUP_REMOVED lines=98> */
.L_x_5982:
        /* <DEDUP_REMOVED lines=12> */
.L_x_5812:
        /* <DEDUP_REMOVED lines=37> */
.L_x_5814:
[----:B------:R-:W-:Y:S05]  /*1f200*/  BSYNC B6 ;  /* 0x0000000000067941 */ /* 0x000fea0003800000 */
.L_x_5813:
        /* <DEDUP_REMOVED lines=43> */
[----:B------:R-:W-:-:S04]  /*1f4c0*/  ISETP.GE.AND P3, PT, R10, UR4, PT ;  /* 0x000000040a007c0c */ /* 0x000fc8000bf66270 */
[----:B------:R-:W-:Y:S01]  /*1f4d0*/  LEA.HI.X R4, R2, UR5, R4, 0x1, P0 ;  /* 0x0000000502047c11 */ /* 0x000fe200080f0c04 */
[----:B0-----:R-:W-:Y:S01]  /*1f4e0*/  IMAD.SHL.U32 R6, R6, 0x8, RZ ;  /* 0x0000000806067824 */ /* 0x001fe200078e00ff */
[----:B------:R-:W-:-:S04]  /*1f4f0*/  SEL R5, RZ, 0x1, P3 ;  /* 0x00000001ff057807 */ /* 0x000fc80001800000 */
[----:B------:R-:W-:-:S03]  /*1f500*/  LOP3.LUT R6, R6, 0x38, RZ, 0xc0, !PT ;  /* 0x0000003806067812 */ /* 0x000fc600078ec0ff */
[----:B------:R-:W-:Y:S02]  /*1f510*/  @P3 LOP3.LUT R19, R19, 0x8, RZ, 0xfc, !PT ;  /* 0x0000000813133812 */ /* 0x000fe400078efcff */
[C---:B------:R-:W-:Y:S02]  /*1f520*/  LOP3.LUT R8, R6.reuse, 0x80, RZ, 0xfc, !PT ;  /* 0x0000008006087812 */ /* 0x040fe400078efcff */
[----:B------:R-:W-:Y:S02]  /*1f530*/  LOP3.LUT R6, R6, 0x40, RZ, 0xfc, !PT ;  /* 0x0000004006067812 */ /* 0x000fe400078efcff */
[----:B------:R-:W-:Y:S02]  /*1f540*/  ISETP.GE.AND P2, PT, R8, UR4, PT ;  /* 0x0000000408007c0c */ /* 0x000fe4000bf46270 */
[----:B------:R-:W-:Y:S02]  /*1f550*/  ISETP.GE.AND P1, PT, R6, UR4, PT ;  /* 0x0000000406007c0c */ /* 0x000fe4000bf26270 */
[----:B------:R-:W0:Y:S01]  /*1f560*/  S2R R6, SR_TID.X ;  /* 0x0000000000067919 */ /* 0x000e220000002100 */
[----:B------:R-:W-:-:S02]  /*1f570*/  LOP3.LUT R19, R19, 0xfffffffd, RZ, 0xc0, !PT ;  /* 0xfffffffd13137812 */ /* 0x000fc400078ec0ff */
[----:B------:R-:W-:Y:S02]  /*1f580*/  SEL R3, RZ, 0x4, P2 ;  /* 0x00000004ff037807 */ /* 0x000fe40001000000 */
[----:B------:R-:W-:-:S04]  /*1f590*/  SEL R2, RZ, 0x2, P1 ;  /* 0x00000002ff027807 */ /* 0x000fc80000800000 */
        /* <DEDUP_REMOVED lines=42> */
[----:B------:R-:W0:Y:S02]  /*1f840*/  S2R R12, SR_TID.X ;  /* 0x00000000000c7919 */ /* 0x000e240000002100 */
[----:B0-----:R-:W-:-:S05]  /*1f850*/  IMAD.SHL.U32 R12, R12, 0x8, RZ ;  /* 0x000000080c0c7824 */ /* 0x001fca00078e00ff */
[----:B------:R-:W-:Y:S01]  /*1f860*/  LOP3.LUT R12, R12, 0x38, RZ, 0xc0, !PT ;  /* 0x000000380c0c7812 */ /* 0x000fe200078ec0ff */
[----:B------:R-:W-:Y:S04]  /*1f870*/  SHFL.IDX PT, R14, R0, 0x1, 0x181f ;  /* 0x00381f00000e7f89 */ /* 0x000fe800000e0000 */
        /* <DEDUP_REMOVED lines=80> */
.L_x_5992:
        /* <DEDUP_REMOVED lines=30> */
.L_x_5817:
[----:B------:R-:W-:Y:S05]  /*1ff60*/  BSYNC B0 ;  /* 0x0000000000007941 */ /* 0x000fea0003800000 */
.L_x_5816:
[----:B------:R-:W-:Y:S01]  /*1ff70*/  NOP ;  /* 0x0000000000007918 */ /* 0x000fe20000000000 */
[----:B------:R-:W-:-:S13]  /*1ff80*/  PLOP3.LUT P0, PT, PT, PT, PT, 0x80, 0x0 ;  /* 0x000000000000781c */ /* 0x000fda0003f0f070 */
.L_x_5818:
        /* <DEDUP_REMOVED lines=18> */
.L_x_5993:
[----:B------:R-:W-:Y:S05]  /*200b0*/  BSYNC B0 ;  /* 0x0000000000007941 */ /* 0x000fea0003800000 */
.L_x_5819:
        /* <DEDUP_REMOVED lines=13> */
.L_x_5994:
[----:B------:R-:W-:Y:S05]  /*20190*/  BSYNC B1 ;  /* 0x0000000000017941 */ /* 0x000fea0003800000 */
.L_x_5823:
        /* <DEDUP_REMOVED lines=9> */
.L_x_5826:
[----:B------:R-:W-:Y:S05]  /*20230*/  BSYNC B1 ;  /* 0x0000000000017941 */ /* 0x000fea0003800000 */
.L_x_5825:
        /* <DEDUP_REMOVED lines=13> */
.L_x_5827:
        /* <DEDUP_REMOVED lines=15> */
.L_x_5828:
        /* <DEDUP_REMOVED lines=15> */
.L_x_5829:
        /* <DEDUP_REMOVED lines=15> */
.L_x_5830:
        /* <DEDUP_REMOVED lines=15> */
.L_x_5831:
        /* <DEDUP_REMOVED lines=15> */
.L_x_5832:
        /* <DEDUP_REMOVED lines=15> */
.L_x_5833:
        /* <DEDUP_REMOVED lines=15> */
.L_x_5834:
        /* <DEDUP_REMOVED lines=10> */
.L_x_5822:
[----:B------:R-:W-:Y:S05]  /*20a40*/  BSYNC B0 ;  /* 0x0000000000007941 */ /* 0x000fea0003800000 */
.L_x_5821:
        /* <DEDUP_REMOVED lines=55> */
.L_x_5841:
        /* <DEDUP_REMOVED lines=8> */
.L_x_5995:
[----:B------:R-:W-:Y:S05]  /*20e40*/  BSYNC B3 ;  /* 0x0000000000037941 */ /* 0x000fea0003800000 */
.L_x_5842:
        /* <DEDUP_REMOVED lines=9> */
.L_x_5845:
[----:B------:R-:W-:Y:S05]  /*20ee0*/  BSYNC B3 ;  /* 0x0000000000037941 */ /* 0x000fea0003800000 */
.L_x_5844:
        /* <DEDUP_REMOVED lines=13> */
.L_x_5846:
        /* <DEDUP_REMOVED lines=13> */
.L_x_5996:
[----:B------:R-:W-:Y:S05]  /*21090*/  BSYNC B3 ;  /* 0x0000000000037941 */ /* 0x000fea0003800000 */
.L_x_5847:
        /* <DEDUP_REMOVED lines=11> */
.L_x_5850:
[----:B------:R-:W-:Y:S05]  /*21150*/  BSYNC B3 ;  /* 0x0000000000037941 */ /* 0x000fea0003800000 */
.L_x_5849:
        /* <DEDUP_REMOVED lines=10> */
.L_x_5851:
        /* <DEDUP_REMOVED lines=15> */
.L_x_5852:
        /* <DEDUP_REMOVED lines=15> */
.L_x_5853:
        /* <DEDUP_REMOVED lines=15> */
.L_x_5854:
        /* <DEDUP_REMOVED lines=15> */
.L_x_5855:
        /* <DEDUP_REMOVED lines=15> */
.L_x_5856:
        /* <DEDUP_REMOVED lines=15> */
.L_x_5857:
        /* <DEDUP_REMOVED lines=15> */
.L_x_5858:
        /* <DEDUP_REMOVED lines=10> */
.L_x_5840:
[----:B------:R-:W-:Y:S05]  /*21930*/  BSYNC B1 ;  /* 0x0000000000017941 */ /* 0x000fea0003800000 */
.L_x_5839:
[----:B------:R-:W2:Y:S02]  /*21940*/  LDL.LU R5, [R1+0x4c] ;  /* 0x00004c0001057983 */ /* 0x000ea40000300800 */
[----:B--2---:R-:W-:-:S07]  /*21950*/  VIADD R0, R5, 0xfffffffd ;  /* 0xfffffffd05007836 */ /* 0x004fce0000000000 */
.L_x_5838:
[----:B------:R-:W-:Y:S05]  /*21960*/  BSYNC B2 ;  /* 0x0000000000027941 */ /* 0x000fea0003800000 */
.L_x_5837:
[----:B------:R-:W-:Y:S01]  /*21970*/  VIADD R8, R8, 0xfffffffe ;  /* 0xfffffffe08087836 */ /* 0x000fe20000000000 */
[----:B------:R-:W-:-:S04]  /*21980*/  LOP3.LUT R4, RZ, R4, RZ, 0x33, !PT ;  /* 0x00000004ff047212 */ /* 0x000fc800078e33ff */
[----:B------:R-:W-:-:S13]  /*21990*/  ISETP.NE.AND P0, PT, R8, R4, PT ;  /* 0x000000040800720c */ /* 0x000fda0003f05270 */
[----:B------:R-:W-:Y:S05]  /*219a0*/  @!P0 BRA `(.L_x_5836) ;  /* 0x0000001800e08947 */ /* 0x000fea0003800000 */
.L_x_5899:
        /* <DEDUP_REMOVED lines=35> */
.L_x_5861:
        /* <DEDUP_REMOVED lines=8> */
.L_x_5997:
[----:B------:R-:W-:Y:S05]  /*21c60*/  BSYNC B2 ;  /* 0x0000000000027941 */ /* 0x000fea0003800000 */
.L_x_5862:
        /* <DEDUP_REMOVED lines=9> */
.L_x_5865:
[----:B------:R-:W-:Y:S05]  /*21d00*/  BSYNC B2 ;  /* 0x0000000000027941 */ /* 0x000fea0003800000 */
.L_x_5864:
        /* <DEDUP_REMOVED lines=12> */
.L_x_5866:
        /* <DEDUP_REMOVED lines=13> */
.L_x_5998:
[----:B------:R-:W-:Y:S05]  /*21ea0*/  BSYNC B2 ;  /* 0x0000000000027941 */ /* 0x000fea0003800000 */
.L_x_5867:
        /* <DEDUP_REMOVED lines=11> */
.L_x_5870:
[----:B------:R-:W-:Y:S05]  /*21f60*/  BSYNC B2 ;  /* 0x0000000000027941 */ /* 0x000fea0003800000 */
.L_x_5869:
        /* <DEDUP_REMOVED lines=9> */
.L_x_5871:
        /* <DEDUP_REMOVED lines=15> */
.L_x_5872:
        /* <DEDUP_REMOVED lines=15> */
.L_x_5873:
        /* <DEDUP_REMOVED lines=15> */
.L_x_5874:
        /* <DEDUP_REMOVED lines=15> */
.L_x_5875:
        /* <DEDUP_REMOVED lines=15> */
.L_x_5876:
        /* <DEDUP_REMOVED lines=15> */
.L_x_5877:
        /* <DEDUP_REMOVED lines=15> */
.L_x_5878:
        /* <DEDUP_REMOVED lines=10> */
.L_x_5860:
[----:B------:R-:W-:Y:S05]  /*22730*/  BSYNC B1 ;  /* 0x0000000000017941 */ /* 0x000fea0003800000 */
.L_x_5859:
        /* <DEDUP_REMOVED lines=35> */
.L_x_5881:
        /* <DEDUP_REMOVED lines=8> */
.L_x_5999:
[----:B------:R-:W-:Y:S05]  /*229f0*/  BSYNC B2 ;  /* 0x0000000000027941 */ /* 0x000fea0003800000 */
.L_x_5882:
        /* <DEDUP_REMOVED lines=9> */
.L_x_5885:
[----:B------:R-:W-:Y:S05]  /*22a90*/  BSYNC B2 ;  /* 0x0000000000027941 */ /* 0x000fea0003800000 */
.L_x_5884:
        /* <DEDUP_REMOVED lines=13> */
.L_x_5886:
        /* <DEDUP_REMOVED lines=13> */
.L_x_6000:
[----:B------:R-:W-:Y:S05]  /*22c40*/  BSYNC B2 ;  /* 0x0000000000027941 */ /* 0x000fea0003800000 */
.L_x_5887:
        /* <DEDUP_REMOVED lines=11> */
.L_x_5890:
[----:B------:R-:W-:Y:S05]  /*22d00*/  BSYNC B2 ;  /* 0x0000000000027941 */ /* 0x000fea0003800000 */
.L_x_5889:
        /* <DEDUP_REMOVED lines=10> */
.L_x_5891:
        /* <DEDUP_REMOVED lines=15> */
.L_x_5892:
        /* <DEDUP_REMOVED lines=15> */
.L_x_5893:
        /* <DEDUP_REMOVED lines=15> */
.L_x_5894:
        /* <DEDUP_REMOVED lines=15> */
.L_x_5895:
        /* <DEDUP_REMOVED lines=15> */
.L_x_5896:
        /* <DEDUP_REMOVED lines=15> */
.L_x_5897:
        /* <DEDUP_REMOVED lines=15> */
.L_x_5898:
        /* <DEDUP_REMOVED lines=10> */
.L_x_5880:
[----:B------:R-:W-:Y:S05]  /*234e0*/  BSYNC B1 ;  /* 0x0000000000017941 */ /* 0x000fea0003800000 */
.L_x_5879:
[----:B------:R-:W2:Y:S01]  /*234f0*/  LDL R5, [R1+0x2c] ;  /* 0x00002c0001057983 */ /* 0x000ea20000100800 */
[----:B------:R-:W-:Y:S01]  /*23500*/  VIADD R0, R0, 0xfffffffe ;  /* 0xfffffffe00007836 */ /* 0x000fe20000000000 */
[----:B--2---:R-:W-:-:S13]  /*23510*/  ISETP.GT.AND P0, PT, R6, R5, PT ;  /* 0x000000050600720c */ /* 0x004fda0003f04270 */
[----:B------:R-:W-:Y:S05]  /*23520*/  @P0 BRA `(.L_x_5899) ;  /* 0xffffffe400200947 */ /* 0x000fea000383ffff */
.L_x_5836:
[----:B------:R-:W-:Y:S05]  /*23530*/  BSYNC B0 ;  /* 0x0000000000007941 */ /* 0x000fea0003800000 */
.L_x_5835:
        /* <DEDUP_REMOVED lines=25> */
.L_x_5901:
[----:B------:R-:W-:Y:S05]  /*236d0*/  BSYNC B0 ;  /* 0x0000000000007941 */ /* 0x000fea0003800000 */
.L_x_5900:
[----:B------:R-:W-:-:S05]  /*236e0*/  SEL R0, R0, RZ, P0 ;  /* 0x000000ff00007207 */ /* 0x000fca0000000000 */
[----:B------:R3:W-:Y:S02]  /*236f0*/  STL [R1+0x10], R0 ;  /* 0x0000100001007387 */ /* 0x0007e40000100800 */
.L_x_5797:
[----:B------:R-:W-:Y:S05]  /*23700*/  BSYNC B7 ;  /* 0x0000000000077941 */ /* 0x000fea0003800000 */
.L_x_5795:
        /* <DEDUP_REMOVED lines=13> */
.L_x_5902:
[----:B------:R-:W5:Y:S01]  /*237e0*/  S2R R16, SR_TID.X ;  /* 0x0000000000107919 */ /* 0x000f620000002100 */
[----:B------:R-:W-:Y:S01]  /*237f0*/  UMOV UR4, 0xffffffff ;  /* 0xffffffff00047882 */ /* 0x000fe20000000000 */
[----:B-----5:R-:W-:-:S04]  /*23800*/  LOP3.LUT R16, R16, 0x1f, RZ, 0xc0, !PT ;  /* 0x0000001f10107812 */ /* 0x020fc800078ec0ff */
[----:B------:R-:W-:Y:S01]  /*23810*/  ISETP.NE.AND P0, PT, R16, 0x1f, PT ;  /* 0x0000001f1000780c */ /* 0x000fe20003f05270 */
[----:B------:R-:W-:-:S12]  /*23820*/  BRA.DIV UR4, `(.L_x_5904) ;  /* 0x0000003604e87947 */ /* 0x000fd8000b800000 */
[----:B--2---:R-:W0:Y:S01]  /*23830*/  LDL.LU R2, [R1] ;  /* 0x0000000001027983 */ /* 0x004e220000300800 */
[----:B------:R-:W-:-:S03]  /*23840*/  ULDC UR4, c[0x0][0xd3c] ;  /* 0x00034f0000047ab9 */ /* 0x000fc60000000800 */
[----:B-1----:R-:W3:Y:S01]  /*23850*/  LDL R3, [R1+0xc] ;  /* 0x00000c0001037983 */ /* 0x002ee20000100800 */
[----:B0-----:R-:W-:Y:S02]  /*23860*/  IMAD.MOV.U32 R10, RZ, RZ, R2 ;  /* 0x000000ffff0a7224 */ /* 0x001fe400078e0002 */
[----:B---34-:R-:W-:-:S05]  /*23870*/  IMAD.IADD R0, R3, 0x1, R16 ;  /* 0x0000000103007824 */ /* 0x018fca00078e0210 */
        /* <DEDUP_REMOVED lines=36> */
.L_x_6010:
[----:B------:R-:W-:Y:S02]  /*23ac0*/  ULDC UR4, c[0x0][0xd38] ;  /* 0x00034e0000047ab9 */ /* 0x000fe40000000800 */
[----:B------:R-:W-:-:S04]  /*23ad0*/  IMAD.U32 R2, RZ, RZ, UR4 ;  /* 0x00000004ff027e24 */ /* 0x000fc8000f8e00ff */
[----:B-1----:R-:W-:-:S04]  /*23ae0*/  IMAD R9, R9, R2, RZ ;  /* 0x0000000209097224 */ /* 0x002fc800078e02ff */
[----:B------:R-:W-:-:S05]  /*23af0*/  IMAD.IADD R4, R4, 0x1, R9 ;  /* 0x0000000104047824 */ /* 0x000fca00078e0209 */
[----:B------:R-:W-:-:S13]  /*23b00*/  ISETP.GT.AND P6, PT, R4, R5, PT ;  /* 0x000000050400720c */ /* 0x000fda0003fc4270 */
[----:B------:R-:W-:Y:S05]  /*23b10*/  @P6 BRA `(.L_x_5905) ;  /* 0x0000000000ac6947 */ /* 0x000fea0003800000 */
.L_x_5908:
        /* <DEDUP_REMOVED lines=37> */
.L_x_6018:
[----:B------:R-:W-:Y:S02]  /*23d70*/  ULDC UR4, c[0x0][0xd38] ;  /* 0x00034e0000047ab9 */ /* 0x000fe40000000800 */
[----:B------:R-:W-:-:S04]  /*23d80*/  IMAD.U32 R2, RZ, RZ, UR4 ;  /* 0x00000004ff027e24 */ /* 0x000fc8000f8e00ff */
[----:B-1----:R-:W-:-:S04]  /*23d90*/  IMAD R9, R9, R2, RZ ;  /* 0x0000000209097224 */ /* 0x002fc800078e02ff */
[----:B------:R-:W-:-:S05]  /*23da0*/  IMAD.IADD R4, R9, 0x1, R4 ;  /* 0x0000000109047824 */ /* 0x000fca00078e0204 */
[----:B------:R-:W-:-:S13]  /*23db0*/  ISETP.GT.AND P6, PT, R4, R5, PT ;  /* 0x000000050400720c */ /* 0x000fda0003fc4270 */
[----:B------:R-:W-:Y:S05]  /*23dc0*/  @!P6 BRA `(.L_x_5908) ;  /* 0xfffffffc0054e947 */ /* 0x000fea000383ffff */
.L_x_5905:
        /* <DEDUP_REMOVED lines=12> */
.L_x_6023:
[----:B------:R-:W-:-:S13]  /*23e90*/  ISETP.NE.AND P0, PT, R3, RZ, PT ;  /* 0x000000ff0300720c */ /* 0x000fda0003f05270 */
[----:B------:R-:W-:Y:S05]  /*23ea0*/  @!P0 BRA `(.L_x_5910) ;  /* 0x0000000000148947 */ /* 0x000fea0003800000 */
[----:B------:R-:W-:Y:S01]  /*23eb0*/  UMOV UR4, 0xffffffff ;  /* 0xffffffff00047882 */ /* 0x000fe20000000000 */
[----:B-1----:R-:W-:Y:S02]  /*23ec0*/  VIADD R4, R4, 0xffffffff ;  /* 0xffffffff04047836 */ /* 0x002fe40000000000 */
[----:B------:R-:W-:Y:S05]  /*23ed0*/  BRA.DIV UR4, `(.L_x_5911) ;  /* 0x0000003a04dc7947 */ /* 0x000fea000b800000 */
[----:B------:R1:W2:Y:S02]  /*23ee0*/  SHFL.IDX PT, R4, R7, R4, 0x1f ;  /* 0x00001f0407047589 */ /* 0x0002a400000e0000 */
.L_x_6026:
[----:B--2---:R-:W-:-:S07]  /*23ef0*/  IMAD.MOV.U32 R8, RZ, RZ, R4 ;  /* 0x000000ffff087224 */ /* 0x004fce00078e0004 */
.L_x_5910:
[----:B------:R-:W-:Y:S01]  /*23f00*/  IMAD R3, R8, R2, R9 ;  /* 0x0000000208037224 */ /* 0x000fe200078e0209 */
[----:B------:R-:W-:-:S03]  /*23f10*/  ISETP.NE.AND P0, PT, R6, 0x1, PT ;  /* 0x000000010600780c */ /* 0x000fc60003f05270 */
[----:B01----:R-:W-:Y:S01]  /*23f20*/  IMAD.IADD R7, R5, 0x1, -R3 ;  /* 0x0000000105077824 */ /* 0x003fe200078e0a03 */
[----:B------:R0:W-:Y:S09]  /*23f30*/  STL [R1], R3 ;  /* 0x0000000301007387 */ /* 0x0001f20000100800 */
        /* <DEDUP_REMOVED lines=58> */
.L_x_5912:
[----:B0-----:R-:W2:Y:S01]  /*242e0*/  LDL R3, [R1+0xc] ;  /* 0x00000c0001037983 */ /* 0x001ea20000100800 */
[----:B------:R-:W2:Y:S02]  /*242f0*/  LDC.64 R4, c[0x0][0xd90] ;  /* 0x00036400ff047b82 */ /* 0x000ea40000000a00 */
        /* <DEDUP_REMOVED lines=61> */
.L_x_5913:
[----:B------:R-:W-:-:S05]  /*246d0*/  LOP3.LUT R7, RZ, R7, RZ, 0x33, !PT ;  /* 0x00000007ff077212 */ /* 0x000fca00078e33ff */
[----:B------:R-:W-:-:S05]  /*246e0*/  IMAD.IADD R0, R0, 0x1, R7 ;  /* 0x0000000100007824 */ /* 0x000fca00078e0207 */
[----:B------:R2:W-:Y:S01]  /*246f0*/  STL [R1+0x4], R0 ;  /* 0x0000040001007387 */ /* 0x0005e20000100800 */
[----:B------:R-:W-:Y:S05]  /*24700*/  BRA `(.L_x_5914) ;  /* 0x0000000000287947 */ /* 0x000fea0003800000 */
.L_x_5906:
        /* <DEDUP_REMOVED lines=10> */
.L_x_5914:
[----:B01----:R-:W3:Y:S04]  /*247b0*/  LDL R2, [R1+0xc] ;  /* 0x00000c0001027983 */ /* 0x003ee80000100800 */
[----:B------:R-:W4:Y:S04]  /*247c0*/  LDL R3, [R1+0x8] ;  /* 0x0000080001037983 */ /* 0x000f280000100800 */
        /* <DEDUP_REMOVED lines=14> */
.L_x_5903:
[----:B---34-:R-:W3:Y:S01]  /*248b0*/  LDL R0, [R1+0xc] ;  /* 0x00000c0001007983 */ /* 0x018ee20000100800 */
[----:B------:R-:W-:Y:S02]  /*248c0*/  ULDC UR4, c[0x0][0xd3c] ;  /* 0x00034f0000047ab9 */ /* 0x000fe40000000800 */
[----:B---3--:R-:W-:-:S13]  /*248d0*/  ISETP.GE.AND P0, PT, R0, UR4, PT ;  /* 0x0000000400007c0c */ /* 0x008fda000bf06270 */
[----:B------:R-:W-:Y:S05]  /*248e0*/  @!P0 BRA `(.L_x_5915) ;  /* 0xffffff6800988947 */ /* 0x000fea000383ffff */
[----:B------:R-:W-:Y:S05]  /*248f0*/  BSYNC B8 ;  /* 0x0000000000087941 */ /* 0x000fea0003800000 */
.L_x_5741:
        /* <DEDUP_REMOVED lines=12> */
.L_x_6027:
[----:B------:R-:W-:Y:S05]  /*249c0*/  BSYNC B0 ;  /* 0x0000000000007941 */ /* 0x000fea0003800000 */
.L_x_5916:
[----:B------:R-:W-:-:S03]  /*249d0*/  UMOV UR4, 0xffffffff ;  /* 0xffffffff00047882 */ /* 0x000fc60000000000 */
[----:B------:R-:W-:Y:S05]  /*249e0*/  BRA.DIV UR4, `(.L_x_5918) ;  /* 0x0000003204587947 */ /* 0x000fea000b800000 */
[----:B------:R-:W1:Y:S02]  /*249f0*/  S2R R2, SR_TID.X ;  /* 0x0000000000027919 */ /* 0x000e640000002100 */
[----:B-1----:R-:W-:-:S04]  /*24a00*/  SHF.R.U32.HI R2, RZ, 0x5, R2 ;  /* 0x00000005ff027819 */ /* 0x002fc80000011602 */
[----:B------:R-:W-:-:S05]  /*24a10*/  LOP3.LUT R2, R2, 0x3, RZ, 0xc0, !PT ;  /* 0x0000000302027812 */ /* 0x000fca00078ec0ff */
[----:B------:R1:W2:Y:S02]  /*24a20*/  SHFL.IDX PT, R14, R2, RZ, 0x1f ;  /* 0x00001fff020e7589 */ /* 0x0002a400000e0000 */
.L_x_6030:
[----:B--2---:R-:W-:-:S13]  /*24a30*/  ISETP.NE.AND P0, PT, R14, RZ, PT ;  /* 0x000000ff0e00720c */ /* 0x004fda0003f05270 */
[----:B------:R-:W-:Y:S05]  /*24a40*/  @P0 BRA `(.L_x_5589) ;  /* 0x0000000000940947 */ /* 0x000fea0003800000 */
[----:B------:R-:W-:-:S03]  /*24a50*/  UMOV UR4, 0xffffffff ;  /* 0xffffffff00047882 */ /* 0x000fc60000000000 */
[----:B------:R-:W-:Y:S05]  /*24a60*/  BRA.DIV UR4, `(.L_x_5919) ;  /* 0x00000032046c7947 */ /* 0x000fea000b800000 */
[----:B------:R-:W-:-:S13]  /*24a70*/  ELECT P6, URZ, PT ;  /* 0x00000000003f782f */ /* 0x000fda00038c0000 */
.L_x_6033:
[----:B------:R-:W-:Y:S05]  /*24a80*/  @!P6 BRA `(.L_x_5589) ;  /* 0x000000000084e947 */ /* 0x000fea0003800000 */
[----:B------:R-:W-:-:S06]  /*24a90*/  ULOP3.LUT UR4, UR36, 0x2, URZ, 0xfc, !UPT ;  /* 0x0000000224047892 */ /* 0x000fcc000f8efc3f */
[----:B-1----:R-:W-:-:S05]  /*24aa0*/  IMAD.U32 R2, RZ, RZ, UR4 ;  /* 0x00000004ff027e24 */ /* 0x002fca000f8e00ff */
[----:B------:R-:W-:-:S13]  /*24ab0*/  ISETP.NE.AND P2, PT, R2, 0x3, PT ;  /* 0x000000030200780c */ /* 0x000fda0003f45270 */
[----:B------:R-:W-:Y:S05]  /*24ac0*/  @!P2 BRA `(.L_x_5920) ;  /* 0x000000000004a947 */ /* 0x000fea0003800000 */
[----:B------:R-:W-:Y:S01]  /*24ad0*/  BPT.TRAP 0x1 ;  /* 0x000000040000795c */ /* 0x000fe20000300000 */
.L_x_5920:
        /* <DEDUP_REMOVED lines=14> */
.L_x_6034:
[----:B------:R-:W1:Y:S02]  /*24bc0*/  SYNCS.PHASECHK.TRANS64.TRYWAIT P0, [R7+URZ], R2 ;  /* 0x00000002070075a7 */ /* 0x000e64000800017f */
[----:B-1----:R-:W-:Y:S05]  /*24bd0*/  @!P0 BRA `(.L_x_5922) ;  /* 0x0000003000448947 */ /* 0x002fea0003800000 */
.L_x_6035:
[----:B------:R-:W-:Y:S05]  /*24be0*/  @!P2 BRA `(.L_x_5923) ;  /* 0x000000000004a947 */ /* 0x000fea0003800000 */
[----:B------:R-:W-:Y:S01]  /*24bf0*/  BPT.TRAP 0x1 ;  /* 0x000000040000795c */ /* 0x000fe20000300000 */
.L_x_5923:
[----:B------:R-:W2:Y:S01]  /*24c00*/  LDL.LU R4, [R1+0x10] ;  /* 0x0000100001047983 */ /* 0x000ea20000300800 */
[----:B------:R-:W-:-:S04]  /*24c10*/  VIADD R0, R0, 0x38860 ;  /* 0x0003886000007836 */ /* 0x000fc80000000000 */
[----:B--2---:R-:W-:-:S04]  /*24c20*/  IMAD R4, R4, 0x8, R0 ;  /* 0x0000000804047824 */ /* 0x004fc800078e0200 */
[----:B------:R-:W2:Y:S02]  /*24c30*/  SYNCS.PHASECHK.TRANS64.TRYWAIT P0, [R4+URZ], R5 ;  /* 0x00000005040075a7 */ /* 0x000ea4000800017f */
[----:B--2---:R-:W-:Y:S05]  /*24c40*/  @!P0 BRA `(.L_x_5924) ;  /* 0x00000030003c8947 */ /* 0x004fea0003800000 */
.L_x_6036:
[----:B------:R-:W-:-:S07]  /*24c50*/  IMAD R3, R3, 0x8, R0 ;  /* 0x0000000803037824 */ /* 0x000fce00078e0200 */
.L_x_5925:
[----:B---3--:R3:W4:Y:S02]  /*24c60*/  SYNCS.PHASECHK.TRANS64.TRYWAIT P0, [R3+URZ], R2 ;  /* 0x00000002030075a7 */ /* 0x008724000800017f */
[----:B----4-:R-:W-:Y:S05]  /*24c70*/  @!P0 NANOSLEEP.SYNCS 0x989680 ;  /* 0x009896800000895d */ /* 0x010fea0003900000 */
[----:B------:R-:W4:Y:S02]  /*24c80*/  @!P0 SYNCS.PHASECHK.TRANS64 P0, [R3+URZ], R2 ;  /* 0x00000002030085a7 */ /* 0x000f24000800007f */
[----:B----4-:R-:W-:Y:S05]  /*24c90*/  @!P0 BRA `(.L_x_5925) ;  /* 0xfffffffc00f08947 */ /* 0x010fea000383ffff */
.L_x_5589:
[----:B------:R-:W-:Y:S05]  /*24ca0*/  BSYNC B9 ;  /* 0x0000000000097941 */ /* 0x000fea0003800000 */
.L_x_5586:
[----:B------:R-:W-:Y:S05]  /*24cb0*/  EXIT ;  /* 0x000000000000794d */ /* 0x000fea0003800000 */
.L_x_5607:
[----:B0-----:R0:W1:Y:S02]  /*24cc0*/  SYNCS.PHASECHK.TRANS64.TRYWAIT P5, [R75+URZ+0x38890], R78 ;  /* 0x0388904e4b0075a7 */ /* 0x00106400080a017f */
[----:B-1----:R-:W-:Y:S05]  /*24cd0*/  @!P5 NANOSLEEP.SYNCS 0x989680 ;  /* 0x009896800000d95d */ /* 0x002fea0003900000 */
[----:B------:R-:W1:Y:S02]  /*24ce0*/  @!P5 SYNCS.PHASECHK.TRANS64 P5, [R75+URZ+0x38890], R78 ;  /* 0x0388904e4b00d5a7 */ /* 0x000e6400080a007f */
[----:B-1----:R-:W-:Y:S05]  /*24cf0*/  @!P5 BRA `(.L_x_5607) ;  /* 0xfffffffc00f0d947 */ /* 0x002fea000383ffff */
[----:B------:R-:W-:Y:S05]  /*24d00*/  BRA `(.L_x_5926) ;  /* 0xfffffde000407947 */ /* 0x000fea000383ffff */
.L_x_5617:
[----:B0-----:R0:W1:Y:S02]  /*24d10*/  SYNCS.PHASECHK.TRANS64.TRYWAIT P5, [R75+URZ+0x38890], R78 ;  /* 0x0388904e4b0075a7 */ /* 0x00106400080a017f */
[----:B-1----:R-:W-:Y:S05]  /*24d20*/  @!P5 NANOSLEEP.SYNCS 0x989680 ;  /* 0x009896800000d95d */ /* 0x002fea0003900000 */
[----:B------:R-:W1:Y:S02]  /*24d30*/  @!P5 SYNCS.PHASECHK.TRANS64 P5, [R75+URZ+0x38890], R78 ;  /* 0x0388904e4b00d5a7 */ /* 0x000e6400080a007f */
[----:B-1----:R-:W-:Y:S05]  /*24d40*/  @!P5 BRA `(.L_x_5617) ;  /* 0xfffffffc00f0d947 */ /* 0x002fea000383ffff */
[----:B------:R-:W-:Y:S05]  /*24d50*/  BRA `(.L_x_5927) ;  /* 0xfffffde800c07947 */ /* 0x000fea000383ffff */
.L_x_5622:
[----:B0-----:R0:W1:Y:S02]  /*24d60*/  SYNCS.PHASECHK.TRANS64.TRYWAIT P5, [R75+URZ+0x38890], R78 ;  /* 0x0388904e4b0075a7 */ /* 0x00106400080a017f */
[----:B-1----:R-:W-:Y:S05]  /*24d70*/  @!P5 NANOSLEEP.SYNCS 0x989680 ;  /* 0x009896800000d95d */ /* 0x002fea0003900000 */
[----:B------:R-:W1:Y:S02]  /*24d80*/  @!P5 SYNCS.PHASECHK.TRANS64 P5, [R75+URZ+0x38890], R78 ;  /* 0x0388904e4b00d5a7 */ /* 0x000e6400080a007f */
[----:B-1----:R-:W-:Y:S05]  /*24d90*/  @!P5 BRA `(.L_x_5622) ;  /* 0xfffffffc00f0d947 */ /* 0x002fea000383ffff */
[----:B------:R-:W-:Y:S05]  /*24da0*/  BRA `(.L_x_5928) ;  /* 0xfffffdf000fc7947 */ /* 0x000fea000383ffff */
.L_x_5626:
[----:B--2---:R2:W0:Y:S02]  /*24db0*/  SYNCS.PHASECHK.TRANS64.TRYWAIT P5, [R75+URZ+0x388b0], R78 ;  /* 0x0388b04e4b0075a7 */ /* 0x00442400080a017f */
[----:B0-----:R-:W-:Y:S05]  /*24dc0*/  @!P5 NANOSLEEP.SYNCS 0x989680 ;  /* 0x009896800000d95d */ /* 0x001fea0003900000 */
[----:B------:R-:W0:Y:S02]  /*24dd0*/  @!P5 SYNCS.PHASECHK.TRANS64 P5, [R75+URZ+0x388b0], R78 ;  /* 0x0388b04e4b00d5a7 */ /* 0x000e2400080a007f */
[----:B0-----:R-:W-:Y:S05]  /*24de0*/  @!P5 BRA `(.L_x_5626) ;  /* 0xfffffffc00f0d947 */ /* 0x001fea000383ffff */
[----:B------:R-:W-:Y:S05]  /*24df0*/  BRA `(.L_x_5929) ;  /* 0xfffffdf400787947 */ /* 0x000fea000383ffff */
.L_x_5653:
        /* <DEDUP_REMOVED lines=8> */
.L_x_5931:
[----:B------:R-:W-:Y:S05]  /*24e80*/  BSYNC B1 ;  /* 0x0000000000017941 */ /* 0x000fea0003800000 */
.L_x_5930:
        /* <DEDUP_REMOVED lines=8> */
.L_x_5932:
[----:B------:R-:W-:Y:S02]  /*24f10*/  IMAD.MOV.U32 R13, RZ, RZ, R32 ;  /* 0x000000ffff0d7224 */ /* 0x000fe400078e0020 */
[----:B------:R-:W-:-:S07]  /*24f20*/  IMAD.MOV.U32 R4, RZ, RZ, R14 ;  /* 0x000000ffff047224 */ /* 0x000fce00078e000e */
[----:B------:R-:W-:Y:S05]  /*24f30*/  WARPSYNC.COLLECTIVE R15, `(.L_x_5933) ;  /* 0x000000000f087348 */ /* 0x000fea0003c00000 */
[----:B------:R0:W1:Y:S02]  /*24f40*/  SHFL.IDX P6, R14, R13, R12, R11 ;  /* 0x0000000c0d0e7389 */ /* 0x00006400000c000b */
[----:B01----:R-:W-:Y:S01]  /*24f50*/  ENDCOLLECTIVE ;  /* 0x000000000000791b */ /* 0x003fe20003800000 */
.L_x_5933:
[----:B------:R-:W-:Y:S02]  /*24f60*/  IMAD.MOV.U32 R13, RZ, RZ, R31 ;  /* 0x000000ffff0d7224 */ /* 0x000fe400078e001f */
[----:B------:R-:W-:-:S07]  /*24f70*/  IMAD.MOV.U32 R0, RZ, RZ, R14 ;  /* 0x000000ffff007224 */ /* 0x000fce00078e000e */
[----:B------:R-:W-:Y:S05]  /*24f80*/  WARPSYNC.COLLECTIVE R15, `(.L_x_5934) ;  /* 0x000000000f087348 */ /* 0x000fea0003c00000 */
[----:B------:R0:W1:Y:S02]  /*24f90*/  SHFL.IDX P6, R14, R13, R12, R11 ;  /* 0x0000000c0d0e7389 */ /* 0x00006400000c000b */
[----:B01----:R-:W-:Y:S01]  /*24fa0*/  ENDCOLLECTIVE ;  /* 0x000000000000791b */ /* 0x003fe20003800000 */
.L_x_5934:
[----:B------:R-:W-:Y:S01]  /*24fb0*/  IMAD.MOV.U32 R8, RZ, RZ, R14 ;  /* 0x000000ffff087224 */ /* 0x000fe200078e000e */
[----:B------:R-:W-:Y:S06]  /*24fc0*/  BRA `(.L_x_5935) ;  /* 0xfffffe2800a47947 */ /* 0x000fec000383ffff */
.L_x_5656:
        /* <DEDUP_REMOVED lines=8> */
.L_x_5937:
[----:B------:R-:W-:Y:S05]  /*25050*/  BSYNC B1 ;  /* 0x0000000000017941 */ /* 0x000fea0003800000 */
.L_x_5936:
        /* <DEDUP_REMOVED lines=8> */
.L_x_5938:
[----:B------:R-:W-:Y:S02]  /*250e0*/  IMAD.MOV.U32 R13, RZ, RZ, R32 ;  /* 0x000000ffff0d7224 */ /* 0x000fe400078e0020 */
[----:B------:R-:W-:-:S07]  /*250f0*/  IMAD.MOV.U32 R7, RZ, RZ, R14 ;  /* 0x000000ffff077224 */ /* 0x000fce00078e000e */
[----:B------:R-:W-:Y:S05]  /*25100*/  WARPSYNC.COLLECTIVE R15, `(.L_x_5939) ;  /* 0x000000000f087348 */ /* 0x000fea0003c00000 */
[----:B------:R0:W1:Y:S02]  /*25110*/  SHFL.IDX P6, R14, R13, R12, R11 ;  /* 0x0000000c0d0e7389 */ /* 0x00006400000c000b */
[----:B01----:R-:W-:Y:S01]  /*25120*/  ENDCOLLECTIVE ;  /* 0x000000000000791b */ /* 0x003fe20003800000 */
.L_x_5939:
[----:B------:R-:W-:Y:S02]  /*25130*/  IMAD.MOV.U32 R13, RZ, RZ, R31 ;  /* 0x000000ffff0d7224 */ /* 0x000fe400078e001f */
[----:B------:R-:W-:-:S07]  /*25140*/  IMAD.MOV.U32 R32, RZ, RZ, R14 ;  /* 0x000000ffff207224 */ /* 0x000fce00078e000e */
[----:B------:R-:W-:Y:S05]  /*25150*/  WARPSYNC.COLLECTIVE R15, `(.L_x_5940) ;  /* 0x000000000f087348 */ /* 0x000fea0003c00000 */
[----:B------:R0:W1:Y:S02]  /*25160*/  SHFL.IDX P6, R14, R13, R12, R11 ;  /* 0x0000000c0d0e7389 */ /* 0x00006400000c000b */
[----:B01----:R-:W-:Y:S01]  /*25170*/  ENDCOLLECTIVE ;  /* 0x000000000000791b */ /* 0x003fe20003800000 */
.L_x_5940:
[----:B------:R-:W-:Y:S01]  /*25180*/  IMAD.MOV.U32 R31, RZ, RZ, R14 ;  /* 0x000000ffff1f7224 */ /* 0x000fe200078e000e */
[----:B------:R-:W-:Y:S06]  /*25190*/  BRA `(.L_x_5941) ;  /* 0xfffffe2800f47947 */ /* 0x000fec000383ffff */
.L_x_5660:
[----:B0-----:R0:W1:Y:S02]  /*251a0*/  SYNCS.PHASECHK.TRANS64.TRYWAIT P0, [R2+URZ+0x38800], R35 ;  /* 0x03880023020075a7 */ /* 0x001064000800017f */
[----:B-1----:R-:W-:Y:S05]  /*251b0*/  @!P0 NANOSLEEP.SYNCS 0x989680 ;  /* 0x009896800000895d */ /* 0x002fea0003900000 */
[----:B------:R-:W1:Y:S02]  /*251c0*/  @!P0 SYNCS.PHASECHK.TRANS64 P0, [R2+URZ+0x38800], R35 ;  /* 0x03880023020085a7 */ /* 0x000e64000800007f */
[----:B-1----:R-:W-:Y:S05]  /*251d0*/  @!P0 BRA `(.L_x_5660) ;  /* 0xfffffffc00f08947 */ /* 0x002fea000383ffff */
[----:B------:R-:W-:Y:S05]  /*251e0*/  BRA `(.L_x_5942) ;  /* 0xfffffe2c00dc7947 */ /* 0x000fea000383ffff */
.L_x_5668:
        /* <DEDUP_REMOVED lines=8> */
.L_x_5944:
[----:B------:R-:W-:Y:S05]  /*25270*/  BSYNC B1 ;  /* 0x0000000000017941 */ /* 0x000fea0003800000 */
.L_x_5943:
        /* <DEDUP_REMOVED lines=8> */
.L_x_5945:
[----:B------:R-:W-:Y:S02]  /*25300*/  IMAD.MOV.U32 R13, RZ, RZ, R9 ;  /* 0x000000ffff0d7224 */ /* 0x000fe400078e0009 */
[----:B------:R-:W-:-:S07]  /*25310*/  IMAD.MOV.U32 R4, RZ, RZ, R14 ;  /* 0x000000ffff047224 */ /* 0x000fce00078e000e */
[----:B------:R-:W-:Y:S05]  /*25320*/  WARPSYNC.COLLECTIVE R15, `(.L_x_5946) ;  /* 0x000000000f087348 */ /* 0x000fea0003c00000 */
[----:B------:R0:W1:Y:S02]  /*25330*/  SHFL.IDX P6, R14, R13, R12, R11 ;  /* 0x0000000c0d0e7389 */ /* 0x00006400000c000b */
[----:B01----:R-:W-:Y:S01]  /*25340*/  ENDCOLLECTIVE ;  /* 0x000000000000791b */ /* 0x003fe20003800000 */
.L_x_5946:
[----:B------:R-:W-:Y:S02]  /*25350*/  IMAD.MOV.U32 R13, RZ, RZ, R8 ;  /* 0x000000ffff0d7224 */ /* 0x000fe400078e0008 */
[----:B------:R-:W-:-:S07]  /*25360*/  IMAD.MOV.U32 R7, RZ, RZ, R14 ;  /* 0x000000ffff077224 */ /* 0x000fce00078e000e */
[----:B------:R-:W-:Y:S05]  /*25370*/  WARPSYNC.COLLECTIVE R15, `(.L_x_5947) ;  /* 0x000000000f087348 */ /* 0x000fea0003c00000 */
[----:B------:R0:W1:Y:S02]  /*25380*/  SHFL.IDX P6, R14, R13, R12, R11 ;  /* 0x0000000c0d0e7389 */ /* 0x00006400000c000b */
[----:B01----:R-:W-:Y:S01]  /*25390*/  ENDCOLLECTIVE ;  /* 0x000000000000791b */ /* 0x003fe20003800000 */
.L_x_5947:
[----:B------:R-:W-:Y:S01]  /*253a0*/  IMAD.MOV.U32 R6, RZ, RZ, R14 ;  /* 0x000000ffff067224 */ /* 0x000fe200078e000e */
[----:B------:R-:W-:Y:S06]  /*253b0*/  BRA `(.L_x_5948) ;  /* 0xfffffe3c00307947 */ /* 0x000fec000383ffff */
.L_x_5671:
        /* <DEDUP_REMOVED lines=8> */
.L_x_5950:
[----:B------:R-:W-:Y:S05]  /*25440*/  BSYNC B1 ;  /* 0x0000000000017941 */ /* 0x000fea0003800000 */
.L_x_5949:
        /* <DEDUP_REMOVED lines=8> */
.L_x_5951:
[----:B------:R-:W-:Y:S02]  /*254d0*/  IMAD.MOV.U32 R13, RZ, RZ, R9 ;  /* 0x000000ffff0d7224 */ /* 0x000fe400078e0009 */
[----:B------:R-:W-:-:S07]  /*254e0*/  IMAD.MOV.U32 R3, RZ, RZ, R14 ;  /* 0x000000ffff037224 */ /* 0x000fce00078e000e */
[----:B------:R-:W-:Y:S05]  /*254f0*/  WARPSYNC.COLLECTIVE R15, `(.L_x_5952) ;  /* 0x000000000f087348 */ /* 0x000fea0003c00000 */
[----:B------:R0:W1:Y:S02]  /*25500*/  SHFL.IDX P6, R14, R13, R12, R11 ;  /* 0x0000000c0d0e7389 */ /* 0x00006400000c000b */
[----:B01----:R-:W-:Y:S01]  /*25510*/  ENDCOLLECTIVE ;  /* 0x000000000000791b */ /* 0x003fe20003800000 */
.L_x_5952:
[----:B------:R-:W-:Y:S02]  /*25520*/  IMAD.MOV.U32 R13, RZ, RZ, R8 ;  /* 0x000000ffff0d7224 */ /* 0x000fe400078e0008 */
[----:B------:R-:W-:-:S07]  /*25530*/  IMAD.MOV.U32 R6, RZ, RZ, R14 ;  /* 0x000000ffff067224 */ /* 0x000fce00078e000e */
[----:B------:R-:W-:Y:S05]  /*25540*/  WARPSYNC.COLLECTIVE R15, `(.L_x_5953) ;  /* 0x000000000f087348 */ /* 0x000fea0003c00000 */
[----:B------:R0:W1:Y:S02]  /*25550*/  SHFL.IDX P6, R14, R13, R12, R11 ;  /* 0x0000000c0d0e7389 */ /* 0x00006400000c000b */
[----:B01----:R-:W-:Y:S01]  /*25560*/  ENDCOLLECTIVE ;  /* 0x000000000000791b */ /* 0x003fe20003800000 */
.L_x_5953:
[----:B------:R-:W-:Y:S02]  /*25570*/  IMAD.MOV.U32 R12, RZ, RZ, R3 ;  /* 0x000000ffff0c7224 */ /* 0x000fe400078e0003 */
[----:B------:R-:W-:Y:S01]  /*25580*/  IMAD.MOV.U32 R13, RZ, RZ, R0 ;  /* 0x000000ffff0d7224 */ /* 0x000fe200078e0000 */
[----:B------:R-:W-:Y:S06]  /*25590*/  BRA `(.L_x_5954) ;  /* 0xfffffe3c00507947 */ /* 0x000fec000383ffff */
.L_x_5675:
[----:B0-----:R0:W1:Y:S02]  /*255a0*/  SYNCS.PHASECHK.TRANS64.TRYWAIT P1, [R2+URZ+0x38800], R33 ;  /* 0x03880021020075a7 */ /* 0x001064000802017f */
[----:B-1----:R-:W-:Y:S05]  /*255b0*/  @!P1 NANOSLEEP.SYNCS 0x989680 ;  /* 0x009896800000995d */ /* 0x002fea0003900000 */
[----:B------:R-:W1:Y:S02]  /*255c0*/  @!P1 SYNCS.PHASECHK.TRANS64 P1, [R2+URZ+0x38800], R33 ;  /* 0x03880021020095a7 */ /* 0x000e64000802007f */
[----:B-1----:R-:W-:Y:S05]  /*255d0*/  @!P1 BRA `(.L_x_5675) ;  /* 0xfffffffc00f09947 */ /* 0x002fea000383ffff */
[----:B------:R-:W-:Y:S05]  /*255e0*/  BRA `(.L_x_5955) ;  /* 0xfffffe3c00f47947 */ /* 0x000fea000383ffff */
.L_x_5681:
[----:B0-----:R0:W2:Y:S02]  /*255f0*/  SYNCS.PHASECHK.TRANS64.TRYWAIT P1, [R172+URZ+0x38830], R15 ;  /* 0x0388300fac0075a7 */ /* 0x0010a4000802017f */
[----:B--2---:R-:W-:Y:S05]  /*25600*/  @!P1 NANOSLEEP.SYNCS 0x989680 ;  /* 0x009896800000995d */ /* 0x004fea0003900000 */
[----:B------:R-:W2:Y:S02]  /*25610*/  @!P1 SYNCS.PHASECHK.TRANS64 P1, [R172+URZ+0x38830], R15 ;  /* 0x0388300fac0095a7 */ /* 0x000ea4000802007f */
[----:B--2---:R-:W-:Y:S05]  /*25620*/  @!P1 BRA `(.L_x_5681) ;  /* 0xfffffffc00f09947 */ /* 0x004fea000383ffff */
[----:B------:R-:W-:Y:S05]  /*25630*/  BRA `(.L_x_5680) ;  /* 0xfffffe4c00ac7947 */ /* 0x000fea000383ffff */
.L_x_5683:
[----:B--2---:R2:W3:Y:S02]  /*25640*/  SYNCS.PHASECHK.TRANS64.TRYWAIT P1, [R2+URZ+0x38810], R3 ;  /* 0x03881003020075a7 */ /* 0x0044e4000802017f */
[----:B---3--:R-:W-:Y:S05]  /*25650*/  @!P1 NANOSLEEP.SYNCS 0x989680 ;  /* 0x009896800000995d */ /* 0x008fea0003900000 */
[----:B------:R-:W3:Y:S02]  /*25660*/  @!P1 SYNCS.PHASECHK.TRANS64 P1, [R2+URZ+0x38810], R3 ;  /* 0x03881003020095a7 */ /* 0x000ee4000802007f */
[----:B---3--:R-:W-:Y:S05]  /*25670*/  @!P1 BRA `(.L_x_5683) ;  /* 0xfffffffc00f09947 */ /* 0x008fea000383ffff */
[----:B------:R-:W-:Y:S05]  /*25680*/  BRA `(.L_x_5956) ;  /* 0xfffffe50005c7947 */ /* 0x000fea000383ffff */
.L_x_5688:
[----:B0-----:R0:W2:Y:S02]  /*25690*/  SYNCS.PHASECHK.TRANS64.TRYWAIT P2, [R172+URZ+0x38850], R15 ;  /* 0x0388500fac0075a7 */ /* 0x0010a4000804017f */
[----:B--2---:R-:W-:Y:S05]  /*256a0*/  @!P2 NANOSLEEP.SYNCS 0x989680 ;  /* 0x009896800000a95d */ /* 0x004fea0003900000 */
[----:B------:R-:W2:Y:S02]  /*256b0*/  @!P2 SYNCS.PHASECHK.TRANS64 P2, [R172+URZ+0x38850], R15 ;  /* 0x0388500fac00a5a7 */ /* 0x000ea4000804007f */
[----:B--2---:R-:W-:Y:S05]  /*256c0*/  @!P2 BRA `(.L_x_5688) ;  /* 0xfffffffc00f0a947 */ /* 0x004fea000383ffff */
[----:B------:R-:W-:Y:S05]  /*256d0*/  BRA `(.L_x_5687) ;  /* 0xfffffe5000887947 */ /* 0x000fea000383ffff */
.L_x_5696:
[----:B-1----:R1:W2:Y:S02]  /*256e0*/  SYNCS.PHASECHK.TRANS64.TRYWAIT P3, [R21+URZ+0x38830], R198 ;  /* 0x038830c6150075a7 */ /* 0x0022a4000806017f */
[----:B--2---:R-:W-:Y:S05]  /*256f0*/  @!P3 NANOSLEEP.SYNCS 0x989680 ;  /* 0x009896800000b95d */ /* 0x004fea0003900000 */
[----:B------:R-:W2:Y:S02]  /*25700*/  @!P3 SYNCS.PHASECHK.TRANS64 P3, [R21+URZ+0x38830], R198 ;  /* 0x038830c61500b5a7 */ /* 0x000ea4000806007f */
[----:B--2---:R-:W-:Y:S05]  /*25710*/  @!P3 BRA `(.L_x_5696) ;  /* 0xfffffffc00f0b947 */ /* 0x004fea000383ffff */
[----:B------:R-:W-:Y:S05]  /*25720*/  BRA `(.L_x_5695) ;  /* 0xfffffe8000c47947 */ /* 0x000fea000383ffff */
.L_x_5701:
[----:B---3--:R3:W4:Y:S02]  /*25730*/  SYNCS.PHASECHK.TRANS64.TRYWAIT P3, [R21+URZ+0x38850], R198 ;  /* 0x038850c6150075a7 */ /* 0x008724000806017f */
[----:B----4-:R-:W-:Y:S05]  /*25740*/  @!P3 NANOSLEEP.SYNCS 0x989680 ;  /* 0x009896800000b95d */ /* 0x010fea0003900000 */
[----:B------:R-:W4:Y:S02]  /*25750*/  @!P3 SYNCS.PHASECHK.TRANS64 P3, [R21+URZ+0x38850], R198 ;  /* 0x038850c61500b5a7 */ /* 0x000f24000806007f */
[----:B----4-:R-:W-:Y:S05]  /*25760*/  @!P3 BRA `(.L_x_5701) ;  /* 0xfffffffc00f0b947 */ /* 0x010fea000383ffff */
[----:B------:R-:W-:Y:S05]  /*25770*/  BRA `(.L_x_5700) ;  /* 0xfffffe8400607947 */ /* 0x000fea000383ffff */
.L_x_5709:
[----:B-1----:R1:W2:Y:S02]  /*25780*/  SYNCS.PHASECHK.TRANS64.TRYWAIT P2, [R21+URZ+0x38830], R196 ;  /* 0x038830c4150075a7 */ /* 0x0022a4000804017f */
[----:B--2---:R-:W-:Y:S05]  /*25790*/  @!P2 NANOSLEEP.SYNCS 0x989680 ;  /* 0x009896800000a95d */ /* 0x004fea0003900000 */
[----:B------:R-:W2:Y:S02]  /*257a0*/  @!P2 SYNCS.PHASECHK.TRANS64 P2, [R21+URZ+0x38830], R196 ;  /* 0x038830c41500a5a7 */ /* 0x000ea4000804007f */
[----:B--2---:R-:W-:Y:S05]  /*257b0*/  @!P2 BRA `(.L_x_5709) ;  /* 0xfffffffc00f0a947 */ /* 0x004fea000383ffff */
[----:B------:R-:W-:Y:S05]  /*257c0*/  BRA `(.L_x_5708) ;  /* 0xfffffebc00987947 */ /* 0x000fea000383ffff */
.L_x_5714:
[----:B---3--:R3:W4:Y:S02]  /*257d0*/  SYNCS.PHASECHK.TRANS64.TRYWAIT P2, [R21+URZ+0x38850], R196 ;  /* 0x038850c4150075a7 */ /* 0x008724000804017f */
[----:B----4-:R-:W-:Y:S05]  /*257e0*/  @!P2 NANOSLEEP.SYNCS 0x989680 ;  /* 0x009896800000a95d */ /* 0x010fea0003900000 */
[----:B------:R-:W4:Y:S02]  /*257f0*/  @!P2 SYNCS.PHASECHK.TRANS64 P2, [R21+URZ+0x38850], R196 ;  /* 0x038850c41500a5a7 */ /* 0x000f24000804007f */
[----:B----4-:R-:W-:Y:S05]  /*25800*/  @!P2 BRA `(.L_x_5714) ;  /* 0xfffffffc00f0a947 */ /* 0x010fea000383ffff */
[----:B------:R-:W-:Y:S05]  /*25810*/  BRA `(.L_x_5713) ;  /* 0xfffffec000347947 */ /* 0x000fea000383ffff */
.L_x_5749:
        /* <DEDUP_REMOVED lines=11> */
.L_x_5958:
[----:B------:R-:W-:Y:S05]  /*258d0*/  BSYNC B1 ;  /* 0x0000000000017941 */ /* 0x000fea0003800000 */
.L_x_5957:
[----:B------:R-:W-:Y:S05]  /*258e0*/  BRA `(.L_x_5959) ;  /* 0xffffff6400447947 */ /* 0x000fea000383ffff */
.L_x_5751:
[----:B------:R-:W-:Y:S01]  /*258f0*/  BSSY B1, `(.L_x_5960) ;  /* 0x0000006000017945 */ /* 0x000fe20003800000 */
[----:B------:R-:W-:-:S07]  /*25900*/  IMAD.MOV.U32 R15, RZ, RZ, -0x1 ;  /* 0xffffffffff0f7424 */ /* 0x000fce00078e00ff */
[----:B0-----:R-:W-:Y:S05]  /*25910*/  WARPSYNC.COLLECTIVE R15, `(.L_x_5961) ;  /* 0x000000000f0c7348 */ /* 0x001fea0003c00000 */
[----:B------:R-:W-:Y:S02]  /*25920*/  ELECT P6, UR62, PT ;  /* 0x00000000003e782f */ /* 0x000fe400038c0000 */
[----:B------:R-:W-:Y:S01]  /*25930*/  MOV R14, UR62 ;  /* 0x0000003e000e7c02 */ /* 0x000fe20008000f00 */
[----:B0-----:R-:W-:Y:S10]  /*25940*/  ENDCOLLECTIVE ;  /* 0x000000000000791b */ /* 0x001ff40003800000 */
.L_x_5961:
[----:B------:R-:W-:Y:S05]  /*25950*/  BSYNC B1 ;  /* 0x0000000000017941 */ /* 0x000fea0003800000 */
.L_x_5960:
[----:B------:R-:W-:Y:S05]  /*25960*/  BRA `(.L_x_5750) ;  /* 0xffffff64003c7947 */ /* 0x000fea000383ffff */
.L_x_5753:
[----:B0-----:R0:W1:Y:S02]  /*25970*/  SYNCS.PHASECHK.TRANS64.TRYWAIT P0, [R18+URZ+0x38820], R3 ;  /* 0x03882003120075a7 */ /* 0x001064000800017f */
[----:B-1----:R-:W-:Y:S05]  /*25980*/  @!P0 NANOSLEEP.SYNCS 0x989680 ;  /* 0x009896800000895d */ /* 0x002fea0003900000 */
[----:B------:R-:W1:Y:S02]  /*25990*/  @!P0 SYNCS.PHASECHK.TRANS64 P0, [R18+URZ+0x38820], R3 ;  /* 0x03882003120085a7 */ /* 0x000e64000800007f */
[----:B-1----:R-:W-:Y:S05]  /*259a0*/  @!P0 BRA `(.L_x_5753) ;  /* 0xfffffffc00f08947 */ /* 0x002fea000383ffff */
[----:B------:R-:W-:Y:S05]  /*259b0*/  BRA `(.L_x_5962) ;  /* 0xffffff64004c7947 */ /* 0x000fea000383ffff */
.L_x_5757:
[----:B-1----:R1:W2:Y:S02]  /*259c0*/  SYNCS.PHASECHK.TRANS64.TRYWAIT P0, [R4+URZ+0x388a0], R8 ;  /* 0x0388a008040075a7 */ /* 0x0022a4000800017f */
[----:B--2---:R-:W-:Y:S05]  /*259d0*/  @!P0 NANOSLEEP.SYNCS 0x989680 ;  /* 0x009896800000895d */ /* 0x004fea0003900000 */
[----:B------:R-:W2:Y:S02]  /*259e0*/  @!P0 SYNCS.PHASECHK.TRANS64 P0, [R4+URZ+0x388a0], R8 ;  /* 0x0388a008040085a7 */ /* 0x000ea4000800007f */
[----:B--2---:R-:W-:Y:S05]  /*259f0*/  @!P0 BRA `(.L_x_5757) ;  /* 0xfffffffc00f08947 */ /* 0x004fea000383ffff */
[----:B------:R-:W-:Y:S05]  /*25a00*/  BRA `(.L_x_5963) ;  /* 0xffffff64006c7947 */ /* 0x000fea000383ffff */
.L_x_5762:
[----:B0-----:R0:W2:Y:S02]  /*25a10*/  SYNCS.PHASECHK.TRANS64.TRYWAIT P0, [R4+URZ+0x388c0], R8 ;  /* 0x0388c008040075a7 */ /* 0x0010a4000800017f */
[----:B--2---:R-:W-:Y:S05]  /*25a20*/  @!P0 NANOSLEEP.SYNCS 0x989680 ;  /* 0x009896800000895d */ /* 0x004fea0003900000 */
[----:B------:R-:W2:Y:S02]  /*25a30*/  @!P0 SYNCS.PHASECHK.TRANS64 P0, [R4+URZ+0x388c0], R8 ;  /* 0x0388c008040085a7 */ /* 0x000ea4000800007f */
[----:B--2---:R-:W-:Y:S05]  /*25a40*/  @!P0 BRA `(.L_x_5762) ;  /* 0xfffffffc00f08947 */ /* 0x004fea000383ffff */
[----:B------:R-:W-:Y:S05]  /*25a50*/  BRA `(.L_x_5964) ;  /* 0xffffff6400ec7947 */ /* 0x000fea000383ffff */
.L_x_5776:
[----:B0-----:R0:W1:Y:S02]  /*25a60*/  SYNCS.PHASECHK.TRANS64.TRYWAIT P1, [R4+URZ+0x388a0], R5 ;  /* 0x0388a005040075a7 */ /* 0x001064000802017f */
[----:B-1----:R-:W-:Y:S05]  /*25a70*/  @!P1 NANOSLEEP.SYNCS 0x989680 ;  /* 0x009896800000995d */ /* 0x002fea0003900000 */
[----:B------:R-:W1:Y:S02]  /*25a80*/  @!P1 SYNCS.PHASECHK.TRANS64 P1, [R4+URZ+0x388a0], R5 ;  /* 0x0388a005040095a7 */ /* 0x000e64000802007f */
[----:B-1----:R-:W-:Y:S05]  /*25a90*/  @!P1 BRA `(.L_x_5776) ;  /* 0xfffffffc00f09947 */ /* 0x002fea000383ffff */
[----:B------:R-:W-:Y:S05]  /*25aa0*/  BRA `(.L_x_5965) ;  /* 0xffffff70006c7947 */ /* 0x000fea000383ffff */
.L_x_5781:
[----:B-1----:R1:W2:Y:S02]  /*25ab0*/  SYNCS.PHASECHK.TRANS64.TRYWAIT P1, [R4+URZ+0x388c0], R5 ;  /* 0x0388c005040075a7 */ /* 0x0022a4000802017f */
[----:B--2---:R-:W-:Y:S05]  /*25ac0*/  @!P1 NANOSLEEP.SYNCS 0x989680 ;  /* 0x009896800000995d */ /* 0x004fea0003900000 */
[----:B------:R-:W2:Y:S02]  /*25ad0*/  @!P1 SYNCS.PHASECHK.TRANS64 P1, [R4+URZ+0x388c0], R5 ;  /* 0x0388c005040095a7 */ /* 0x000ea4000802007f */
[----:B--2---:R-:W-:Y:S05]  /*25ae0*/  @!P1 BRA `(.L_x_5781) ;  /* 0xfffffffc00f09947 */ /* 0x004fea000383ffff */
[----:B------:R-:W-:Y:S05]  /*25af0*/  BRA `(.L_x_5966) ;  /* 0xffffff7000e87947 */ /* 0x000fea000383ffff */
.L_x_5803:
        /* <DEDUP_REMOVED lines=11> */
.L_x_5968:
[----:B------:R-:W-:Y:S05]  /*25bb0*/  BSYNC B0 ;  /* 0x0000000000007941 */ /* 0x000fea0003800000 */
.L_x_5967:
[----:B------:R-:W-:Y:S05]  /*25bc0*/  BRA `(.L_x_5969) ;  /* 0xffffff8400907947 */ /* 0x000fea000383ffff */
.L_x_5805:
[----:B------:R-:W-:Y:S01]  /*25bd0*/  BSSY B0, `(.L_x_5970) ;  /* 0x0000006000007945 */ /* 0x000fe20003800000 */
[----:B------:R-:W-:-:S07]  /*25be0*/  IMAD.MOV.U32 R15, RZ, RZ, -0x1 ;  /* 0xffffffffff0f7424 */ /* 0x000fce00078e00ff */
[----:B0-----:R-:W-:Y:S05]  /*25bf0*/  WARPSYNC.COLLECTIVE R15, `(.L_x_5971) ;  /* 0x000000000f0c7348 */ /* 0x001fea0003c00000 */
[----:B------:R-:W-:Y:S02]  /*25c00*/  ELECT P6, UR62, PT ;  /* 0x00000000003e782f */ /* 0x000fe400038c0000 */
[----:B------:R-:W-:Y:S01]  /*25c10*/  MOV R14, UR62 ;  /* 0x0000003e000e7c02 */ /* 0x000fe20008000f00 */
[----:B0-----:R-:W-:Y:S10]  /*25c20*/  ENDCOLLECTIVE ;  /* 0x000000000000791b */ /* 0x001ff40003800000 */
.L_x_5971:
[----:B------:R-:W-:Y:S05]  /*25c30*/  BSYNC B0 ;  /* 0x0000000000007941 */ /* 0x000fea0003800000 */
.L_x_5970:
[----:B------:R-:W-:Y:S05]  /*25c40*/  BRA `(.L_x_5972) ;  /* 0xffffff8400947947 */ /* 0x000fea000383ffff */
.L_x_5807:
[----:B-1----:R1:W2:Y:S02]  /*25c50*/  SYNCS.PHASECHK.TRANS64.TRYWAIT P0, [R0+URZ+0x38840], R2 ;  /* 0x03884002000075a7 */ /* 0x0022a4000800017f */
[----:B--2---:R-:W-:Y:S05]  /*25c60*/  @!P0 NANOSLEEP.SYNCS 0x989680 ;  /* 0x009896800000895d */ /* 0x004fea0003900000 */
[----:B------:R-:W2:Y:S02]  /*25c70*/  @!P0 SYNCS.PHASECHK.TRANS64 P0, [R0+URZ+0x38840], R2 ;  /* 0x03884002000085a7 */ /* 0x000ea4000800007f */
[----:B--2---:R-:W-:Y:S05]  /*25c80*/  @!P0 BRA `(.L_x_5807) ;  /* 0xfffffffc00f08947 */ /* 0x004fea000383ffff */
[----:B------:R-:W-:Y:S05]  /*25c90*/  BRA `(.L_x_5973) ;  /* 0xffffff8400f87947 */ /* 0x000fea000383ffff */
.L_x_5811:
        /* <DEDUP_REMOVED lines=9> */
.L_x_5974:
[----:B------:R-:W-:Y:S02]  /*25d30*/  IMAD.MOV.U32 R13, RZ, RZ, R3 ;  /* 0x000000ffff0d7224 */ /* 0x000fe400078e0003 */
[----:B------:R-:W-:Y:S01]  /*25d40*/  IMAD.MOV.U32 R4, RZ, RZ, R14 ;  /* 0x000000ffff047224 */ /* 0x000fe200078e000e */
[----:B------:R-:W-:-:S07]  /*25d50*/  LOP3.LUT R6, R6, 0x7f, RZ, 0xc0, !PT ;  /* 0x0000007f06067812 */ /* 0x000fce00078ec0ff */
[----:B------:R-:W-:Y:S05]  /*25d60*/  WARPSYNC.COLLECTIVE R15, `(.L_x_5975) ;  /* 0x000000000f087348 */ /* 0x000fea0003c00000 */
[----:B------:R0:W1:Y:S02]  /*25d70*/  SHFL.IDX P6, R14, R13, R12, R11 ;  /* 0x0000000c0d0e7389 */ /* 0x00006400000c000b */
[----:B01----:R-:W-:Y:S01]  /*25d80*/  ENDCOLLECTIVE ;  /* 0x000000000000791b */ /* 0x003fe20003800000 */
.L_x_5975:
        /* <DEDUP_REMOVED lines=9> */
.L_x_5976:
[----:B------:R-:W-:Y:S02]  /*25e20*/  IMAD.MOV.U32 R13, RZ, RZ, R3 ;  /* 0x000000ffff0d7224 */ /* 0x000fe400078e0003 */
[----:B------:R-:W-:-:S07]  /*25e30*/  IMAD.MOV.U32 R6, RZ, RZ, R14 ;  /* 0x000000ffff067224 */ /* 0x000fce00078e000e */
[----:B------:R-:W-:Y:S05]  /*25e40*/  WARPSYNC.COLLECTIVE R15, `(.L_x_5977) ;  /* 0x000000000f087348 */ /* 0x000fea0003c00000 */
[----:B------:R0:W1:Y:S02]  /*25e50*/  SHFL.IDX P6, R14, R13, R12, R11 ;  /* 0x0000000c0d0e7389 */ /* 0x00006400000c000b */
[----:B01----:R-:W-:Y:S01]  /*25e60*/  ENDCOLLECTIVE ;  /* 0x000000000000791b */ /* 0x003fe20003800000 */
.L_x_5977:
        /* <DEDUP_REMOVED lines=22> */
.L_x_5978:
        /* <DEDUP_REMOVED lines=10> */
.L_x_5979:
        /* <DEDUP_REMOVED lines=11> */
.L_x_5980:
        /* <DEDUP_REMOVED lines=14> */
.L_x_5981:
[----:B------:R-:W-:Y:S01]  /*26200*/  IMAD.MOV.U32 R3, RZ, RZ, R14 ;  /* 0x000000ffff037224 */ /* 0x000fe200078e000e */
[----:B------:R-:W-:Y:S06]  /*26210*/  BRA `(.L_x_5982) ;  /* 0xffffff8c00347947 */ /* 0x000fec000383ffff */
.L_x_5815:
        /* <DEDUP_REMOVED lines=26> */
.L_x_5984:
[----:B------:R-:W-:Y:S05]  /*263c0*/  BSYNC B0 ;  /* 0x0000000000007941 */ /* 0x000fea0003800000 */
.L_x_5983:
        /* <DEDUP_REMOVED lines=13> */
.L_x_5985:
        /* <DEDUP_REMOVED lines=40> */
.L_x_5986:
        /* <DEDUP_REMOVED lines=17> */
.L_x_5987:
        /* <DEDUP_REMOVED lines=29> */
.L_x_5988:
        /* <DEDUP_REMOVED lines=12> */
.L_x_5989:
        /* <DEDUP_REMOVED lines=34> */
.L_x_5990:
[----:B------:R-:W-:Y:S02]  /*26ce0*/  IMAD.MOV.U32 R13, RZ, RZ, R0 ;  /* 0x000000ffff0d7224 */ /* 0x000fe400078e0000 */
[----:B------:R-:W-:-:S07]  /*26cf0*/  IMAD.MOV.U32 R4, RZ, RZ, R14 ;  /* 0x000000ffff047224 */ /* 0x000fce00078e000e */
[----:B------:R-:W-:Y:S05]  /*26d00*/  WARPSYNC.COLLECTIVE R15, `(.L_x_5991) ;  /* 0x000000000f087348 */ /* 0x000fea0003c00000 */
[----:B------:R0:W1:Y:S02]  /*26d10*/  SHFL.IDX P6, R14, R13, R12, R11 ;  /* 0x0000000c0d0e7389 */ /* 0x00006400000c000b */
[----:B01----:R-:W-:Y:S01]  /*26d20*/  ENDCOLLECTIVE ;  /* 0x000000000000791b */ /* 0x003fe20003800000 */
.L_x_5991:
[----:B------:R-:W-:Y:S01]  /*26d30*/  IMAD.MOV.U32 R0, RZ, RZ, R14 ;  /* 0x000000ffff007224 */ /* 0x000fe200078e000e */
[----:B------:R-:W-:Y:S06]  /*26d40*/  BRA `(.L_x_5992) ;  /* 0xffffff90000c7947 */ /* 0x000fec000383ffff */
.L_x_5820:
[----:B0-----:R0:W2:Y:S02]  /*26d50*/  SYNCS.PHASECHK.TRANS64.TRYWAIT P0, [R18+URZ+0x38820], R0 ;  /* 0x03882000120075a7 */ /* 0x0010a4000800017f */
[----:B--2---:R-:W-:Y:S05]  /*26d60*/  @!P0 NANOSLEEP.SYNCS 0x989680 ;  /* 0x009896800000895d */ /* 0x004fea0003900000 */
[----:B------:R-:W2:Y:S02]  /*26d70*/  @!P0 SYNCS.PHASECHK.TRANS64 P0, [R18+URZ+0x38820], R0 ;  /* 0x03882000120085a7 */ /* 0x000ea4000800007f */
[----:B--2---:R-:W-:Y:S05]  /*26d80*/  @!P0 BRA `(.L_x_5820) ;  /* 0xfffffffc00f08947 */ /* 0x004fea000383ffff */
[----:B------:R-:W-:Y:S05]  /*26d90*/  BRA `(.L_x_5993) ;  /* 0xffffff9000c47947 */ /* 0x000fea000383ffff */
.L_x_5824:
[----:B0-----:R0:W1:Y:S02]  /*26da0*/  SYNCS.PHASECHK.TRANS64.TRYWAIT P0, [R0+URZ+0x38860], R2 ;  /* 0x03886002000075a7 */ /* 0x001064000800017f */
[----:B-1----:R-:W-:Y:S05]  /*26db0*/  @!P0 NANOSLEEP.SYNCS 0x989680 ;  /* 0x009896800000895d */ /* 0x002fea0003900000 */
[----:B------:R-:W1:Y:S02]  /*26dc0*/  @!P0 SYNCS.PHASECHK.TRANS64 P0, [R0+URZ+0x38860], R2 ;  /* 0x03886002000085a7 */ /* 0x000e64000800007f */
[----:B-1----:R-:W-:Y:S05]  /*26dd0*/  @!P0 BRA `(.L_x_5824) ;  /* 0xfffffffc00f08947 */ /* 0x002fea000383ffff */
[----:B------:R-:W-:Y:S05]  /*26de0*/  BRA `(.L_x_5994) ;  /* 0xffffff9000e87947 */ /* 0x000fea000383ffff */
.L_x_5843:
[----:B-1----:R1:W2:Y:S02]  /*26df0*/  SYNCS.PHASECHK.TRANS64.TRYWAIT P0, [R2+URZ+0x38840], R6 ;  /* 0x03884006020075a7 */ /* 0x0022a4000800017f */
[----:B--2---:R-:W-:Y:S05]  /*26e00*/  @!P0 NANOSLEEP.SYNCS 0x989680 ;  /* 0x009896800000895d */ /* 0x004fea0003900000 */
[----:B------:R-:W2:Y:S02]  /*26e10*/  @!P0 SYNCS.PHASECHK.TRANS64 P0, [R2+URZ+0x38840], R6 ;  /* 0x03884006020085a7 */ /* 0x000ea4000800007f */
[----:B--2---:R-:W-:Y:S05]  /*26e20*/  @!P0 BRA `(.L_x_5843) ;  /* 0xfffffffc00f08947 */ /* 0x004fea000383ffff */
[----:B------:R-:W-:Y:S05]  /*26e30*/  BRA `(.L_x_5995) ;  /* 0xffffffa000007947 */ /* 0x000fea000383ffff */
.L_x_5848:
[----:B0-----:R0:W2:Y:S02]  /*26e40*/  SYNCS.PHASECHK.TRANS64.TRYWAIT P0, [R2+URZ+0x38860], R6 ;  /* 0x03886006020075a7 */ /* 0x0010a4000800017f */
[----:B--2---:R-:W-:Y:S05]  /*26e50*/  @!P0 NANOSLEEP.SYNCS 0x989680 ;  /* 0x009896800000895d */ /* 0x004fea0003900000 */
[----:B------:R-:W2:Y:S02]  /*26e60*/  @!P0 SYNCS.PHASECHK.TRANS64 P0, [R2+URZ+0x38860], R6 ;  /* 0x03886006020085a7 */ /* 0x000ea4000800007f */
[----:B--2---:R-:W-:Y:S05]  /*26e70*/  @!P0 BRA `(.L_x_5848) ;  /* 0xfffffffc00f08947 */ /* 0x004fea000383ffff */
[----:B------:R-:W-:Y:S05]  /*26e80*/  BRA `(.L_x_5996) ;  /* 0xffffffa000807947 */ /* 0x000fea000383ffff */
.L_x_5863:
[----:B-1----:R1:W2:Y:S02]  /*26e90*/  SYNCS.PHASECHK.TRANS64.TRYWAIT P0, [R3+URZ+0x38840], R2 ;  /* 0x03884002030075a7 */ /* 0x0022a4000800017f */
[----:B--2---:R-:W-:Y:S05]  /*26ea0*/  @!P0 NANOSLEEP.SYNCS 0x989680 ;  /* 0x009896800000895d */ /* 0x004fea0003900000 */
[----:B------:R-:W2:Y:S02]  /*26eb0*/  @!P0 SYNCS.PHASECHK.TRANS64 P0, [R3+URZ+0x38840], R2 ;  /* 0x03884002030085a7 */ /* 0x000ea4000800007f */
[----:B--2---:R-:W-:Y:S05]  /*26ec0*/  @!P0 BRA `(.L_x_5863) ;  /* 0xfffffffc00f08947 */ /* 0x004fea000383ffff */
[----:B------:R-:W-:Y:S05]  /*26ed0*/  BRA `(.L_x_5997) ;  /* 0xffffffac00607947 */ /* 0x000fea000383ffff */
.L_x_5868:
[----:B0-----:R0:W2:Y:S02]  /*26ee0*/  SYNCS.PHASECHK.TRANS64.TRYWAIT P0, [R3+URZ+0x38860], R2 ;  /* 0x03886002030075a7 */ /* 0x0010a4000800017f */
[----:B--2---:R-:W-:Y:S05]  /*26ef0*/  @!P0 NANOSLEEP.SYNCS 0x989680 ;  /* 0x009896800000895d */ /* 0x004fea0003900000 */
[----:B------:R-:W2:Y:S02]  /*26f00*/  @!P0 SYNCS.PHASECHK.TRANS64 P0, [R3+URZ+0x38860], R2 ;  /* 0x03886002030085a7 */ /* 0x000ea4000800007f */
[----:B--2---:R-:W-:Y:S05]  /*26f10*/  @!P0 BRA `(.L_x_5868) ;  /* 0xfffffffc00f08947 */ /* 0x004fea000383ffff */
[----:B------:R-:W-:Y:S05]  /*26f20*/  BRA `(.L_x_5998) ;  /* 0xffffffac00dc7947 */ /* 0x000fea000383ffff */
.L_x_5883:
[----:B-1----:R1:W2:Y:S02]  /*26f30*/  SYNCS.PHASECHK.TRANS64.TRYWAIT P0, [R3+URZ+0x38840], R2 ;  /* 0x03884002030075a7 */ /* 0x0022a4000800017f */
[----:B--2---:R-:W-:Y:S05]  /*26f40*/  @!P0 NANOSLEEP.SYNCS 0x989680 ;  /* 0x009896800000895d */ /* 0x004fea0003900000 */
[----:B------:R-:W2:Y:S02]  /*26f50*/  @!P0 SYNCS.PHASECHK.TRANS64 P0, [R3+URZ+0x38840], R2 ;  /* 0x03884002030085a7 */ /* 0x000ea4000800007f */
[----:B--2---:R-:W-:Y:S05]  /*26f60*/  @!P0 BRA `(.L_x_5883) ;  /* 0xfffffffc00f08947 */ /* 0x004fea000383ffff */
[----:B------:R-:W-:Y:S05]  /*26f70*/  BRA `(.L_x_5999) ;  /* 0xffffffb8009c7947 */ /* 0x000fea000383ffff */
.L_x_5888:
[----:B--2---:R2:W3:Y:S02]  /*26f80*/  SYNCS.PHASECHK.TRANS64.TRYWAIT P0, [R3+URZ+0x38860], R2 ;  /* 0x03886002030075a7 */ /* 0x0044e4000800017f */
[----:B---3--:R-:W-:Y:S05]  /*26f90*/  @!P0 NANOSLEEP.SYNCS 0x989680 ;  /* 0x009896800000895d */ /* 0x008fea0003900000 */
[----:B------:R-:W3:Y:S02]  /*26fa0*/  @!P0 SYNCS.PHASECHK.TRANS64 P0, [R3+URZ+0x38860], R2 ;  /* 0x03886002030085a7 */ /* 0x000ee4000800007f */
[----:B---3--:R-:W-:Y:S05]  /*26fb0*/  @!P0 BRA `(.L_x_5888) ;  /* 0xfffffffc00f08947 */ /* 0x008fea000383ffff */
[----:B------:R-:W-:Y:S05]  /*26fc0*/  BRA `(.L_x_6000) ;  /* 0xffffffbc001c7947 */ /* 0x000fea000383ffff */
.L_x_5904:
[----:B--2---:R-:W2:Y:S01]  /*26fd0*/  LDL R2, [R1] ;  /* 0x0000000001027983 */ /* 0x004ea20000100800 */
[----:B------:R-:W-:Y:S01]  /*26fe0*/  BSSY B0, `(.L_x_6001) ;  /* 0x0000008000007945 */ /* 0x000fe20003800000 */
[----:B------:R-:W-:Y:S02]  /*26ff0*/  IMAD.MOV.U32 R12, RZ, RZ, RZ ;  /* 0x000000ffff0c7224 */ /* 0x000fe400078e00ff */
[----:B------:R-:W-:Y:S02]  /*27000*/  IMAD.MOV.U32 R11, RZ, RZ, 0x1f ;  /* 0x0000001fff0b7424 */ /* 0x000fe400078e00ff */
[----:B------:R-:W-:Y:S02]  /*27010*/  IMAD.MOV.U32 R15, RZ, RZ, -0x1 ;  /* 0xffffffffff0f7424 */ /* 0x000fe400078e00ff */
[----:B--2---:R-:W-:-:S07]  /*27020*/  IMAD.MOV.U32 R13, RZ, RZ, R2 ;  /* 0x000000ffff0d7224 */ /* 0x004fce00078e0002 */
[----:B01-34-:R-:W-:Y:S05]  /*27030*/  WARPSYNC.COLLECTIVE R15, `(.L_x_6002) ;  /* 0x000000000f087348 */ /* 0x01bfea0003c00000 */
[----:B------:R2:W0:Y:S02]  /*27040*/  SHFL.IDX P6, R14, R13, R12, R11 ;  /* 0x0000000c0d0e7389 */ /* 0x00042400000c000b */
[----:B01234-:R-:W-:Y:S01]  /*27050*/  ENDCOLLECTIVE ;  /* 0x000000000000791b */ /* 0x01ffe20003800000 */
.L_x_6002:
[----:B------:R-:W-:Y:S05]  /*27060*/  BSYNC B0 ;  /* 0x0000000000007941 */ /* 0x000fea0003800000 */
.L_x_6001:
        /* <DEDUP_REMOVED lines=9> */
.L_x_6003:
        /* <DEDUP_REMOVED lines=26> */
.L_x_6004:
        /* <DEDUP_REMOVED lines=8> */
.L_x_6005:
        /* <DEDUP_REMOVED lines=8> */
.L_x_6006:
        /* <DEDUP_REMOVED lines=8> */
.L_x_6007:
        /* <DEDUP_REMOVED lines=8> */
.L_x_6008:
        /* <DEDUP_REMOVED lines=9> */
.L_x_6009:
[----:B------:R-:W-:Y:S01]  /*27530*/  IMAD.MOV.U32 R9, RZ, RZ, R14 ;  /* 0x000000ffff097224 */ /* 0x000fe200078e000e */
[----:B------:R-:W-:Y:S06]  /*27540*/  BRA `(.L_x_6010) ;  /* 0xffffffc4005c7947 */ /* 0x000fec000383ffff */
.L_x_5907:
        /* <DEDUP_REMOVED lines=8> */
.L_x_6012:
[----:B------:R-:W-:Y:S05]  /*275d0*/  BSYNC B0 ;  /* 0x0000000000007941 */ /* 0x000fea0003800000 */
.L_x_6011:
        /* <DEDUP_REMOVED lines=10> */
.L_x_6013:
        /* <DEDUP_REMOVED lines=8> */
.L_x_6014:
        /* <DEDUP_REMOVED lines=8> */
.L_x_6015:
        /* <DEDUP_REMOVED lines=8> */
.L_x_6016:
        /* <DEDUP_REMOVED lines=9> */
.L_x_6017:
[----:B------:R-:W-:Y:S01]  /*27890*/  IMAD.MOV.U32 R9, RZ, RZ, R14 ;  /* 0x000000ffff097224 */ /* 0x000fe200078e000e */
[----:B------:R-:W-:Y:S06]  /*278a0*/  BRA `(.L_x_6018) ;  /* 0xffffffc400307947 */ /* 0x000fec000383ffff */
.L_x_5909:
[----:B------:R-:W-:Y:S01]  /*278b0*/  BSSY B0, `(.L_x_6019) ;  /* 0x0000006000007945 */ /* 0x000fe20003800000 */
[----:B------:R-:W-:Y:S01]  /*278c0*/  PLOP3.LUT P6, PT, P6, PT, PT, 0x8, 0x0 ;  /* 0x000000000000781c */ /* 0x000fe200037ce170 */
[----:B------:R-:W-:-:S12]  /*278d0*/  IMAD.MOV.U32 R15, RZ, RZ, -0x1 ;  /* 0xffffffffff0f7424 */ /* 0x000fd800078e00ff */
[----:B0-----:R-:W-:Y:S05]  /*278e0*/  WARPSYNC.COLLECTIVE R15, `(.L_x_6020) ;  /* 0x000000000f087348 */ /* 0x001fea0003c00000 */
[----:B------:R-:W-:Y:S01]  /*278f0*/  VOTE.ANY R14, PT, P6 ;  /* 0x00000000000e7806 */ /* 0x000fe200030e0100 */
[----:B0-----:R-:W-:Y:S06]  /*27900*/  ENDCOLLECTIVE ;  /* 0x000000000000791b */ /* 0x001fec0003800000 */
.L_x_6020:
[----:B------:R-:W-:Y:S05]  /*27910*/  BSYNC B0 ;  /* 0x0000000000007941 */ /* 0x000fea0003800000 */
.L_x_6019:
        /* <DEDUP_REMOVED lines=10> */
.L_x_6021:
[----:B------:R-:W-:Y:S02]  /*279c0*/  IMAD.MOV.U32 R13, RZ, RZ, R6 ;  /* 0x000000ffff0d7224 */ /* 0x000fe400078e0006 */
[----:B------:R-:W-:-:S07]  /*279d0*/  IMAD.MOV.U32 R0, RZ, RZ, R14 ;  /* 0x000000ffff007224 */ /* 0x000fce00078e000e */
[----:B------:R-:W-:Y:S05]  /*279e0*/  WARPSYNC.COLLECTIVE R15, `(.L_x_6022) ;  /* 0x000000000f087348 */ /* 0x000fea0003c00000 */
[----:B------:R0:W1:Y:S02]  /*279f0*/  SHFL.IDX P6, R14, R13, R12, R11 ;  /* 0x0000000c0d0e7389 */ /* 0x00006400000c000b */
[----:B01----:R-:W-:Y:S01]  /*27a00*/  ENDCOLLECTIVE ;  /* 0x000000000000791b */ /* 0x003fe20003800000 */
.L_x_6022:
[----:B------:R-:W-:Y:S02]  /*27a10*/  IMAD.MOV.U32 R6, RZ, RZ, R14 ;  /* 0x000000ffff067224 */ /* 0x000fe400078e000e */
[----:B------:R-:W-:-:S05]  /*27a20*/  IMAD.IADD R10, R4, 0x1, R10 ;  /* 0x00000001040a7824 */ /* 0x000fca00078e020a */
[----:B------:R0:W-:Y:S01]  /*27a30*/  STL [R1+0xc], R10 ;  /* 0x00000c0a01007387 */ /* 0x0001e20000100800 */
[----:B------:R-:W-:Y:S05]  /*27a40*/  BRA `(.L_x_6023) ;  /* 0xffffffc400107947 */ /* 0x000fea000383ffff */
.L_x_5911:
        /* <DEDUP_REMOVED lines=8> */
.L_x_6025:
[----:B------:R-:W-:Y:S05]  /*27ad0*/  BSYNC B0 ;  /* 0x0000000000007941 */ /* 0x000fea0003800000 */
.L_x_6024:
[----:B------:R-:W-:Y:S01]  /*27ae0*/  IMAD.MOV.U32 R4, RZ, RZ, R14 ;  /* 0x000000ffff047224 */ /* 0x000fe200078e000e */
[----:B------:R-:W-:Y:S06]  /*27af0*/  BRA `(.L_x_6026) ;  /* 0xffffffc000fc7947 */ /* 0x000fec000383ffff */
.L_x_5917:
[----:B0-----:R0:W1:Y:S02]  /*27b00*/  SYNCS.PHASECHK.TRANS64.TRYWAIT P0, [R0+URZ+0x38820], R3 ;  /* 0x03882003000075a7 */ /* 0x001064000800017f */
[----:B-1----:R-:W-:Y:S05]  /*27b10*/  @!P0 NANOSLEEP.SYNCS 0x989680 ;  /* 0x009896800000895d */ /* 0x002fea0003900000 */
[----:B------:R-:W1:Y:S02]  /*27b20*/  @!P0 SYNCS.PHASECHK.TRANS64 P0, [R0+URZ+0x38820], R3 ;  /* 0x03882003000085a7 */ /* 0x000e64000800007f */
[----:B-1----:R-:W-:Y:S05]  /*27b30*/  @!P0 BRA `(.L_x_5917) ;  /* 0xfffffffc00f08947 */ /* 0x002fea000383ffff */
[----:B------:R-:W-:Y:S05]  /*27b40*/  BRA `(.L_x_6027) ;  /* 0xffffffcc009c7947 */ /* 0x000fea000383ffff */
.L_x_5918:
        /* <DEDUP_REMOVED lines=11> */
.L_x_6029:
[----:B------:R-:W-:Y:S05]  /*27c00*/  BSYNC B0 ;  /* 0x0000000000007941 */ /* 0x000fea0003800000 */
.L_x_6028:
[----:B------:R-:W-:Y:S05]  /*27c10*/  BRA `(.L_x_6030) ;  /* 0xffffffcc00847947 */ /* 0x000fea000383ffff */
.L_x_5919:
[----:B------:R-:W-:Y:S01]  /*27c20*/  BSSY B0, `(.L_x_6031) ;  /* 0x0000006000007945 */ /* 0x000fe20003800000 */
[----:B------:R-:W-:-:S07]  /*27c30*/  IMAD.MOV.U32 R15, RZ, RZ, -0x1 ;  /* 0xffffffffff0f7424 */ /* 0x000fce00078e00ff */
[----:B01----:R-:W-:Y:S05]  /*27c40*/  WARPSYNC.COLLECTIVE R15, `(.L_x_6032) ;  /* 0x000000000f0c7348 */ /* 0x003fea0003c00000 */
[----:B------:R-:W-:Y:S02]  /*27c50*/  ELECT P6, UR62, PT ;  /* 0x00000000003e782f */ /* 0x000fe400038c0000 */
[----:B------:R-:W-:Y:S01]  /*27c60*/  MOV R14, UR62 ;  /* 0x0000003e000e7c02 */ /* 0x000fe20008000f00 */
[----:B01----:R-:W-:Y:S10]  /*27c70*/  ENDCOLLECTIVE ;  /* 0x000000000000791b */ /* 0x003ff40003800000 */
.L_x_6032:
[----:B------:R-:W-:Y:S05]  /*27c80*/  BSYNC B0 ;  /* 0x0000000000007941 */ /* 0x000fea0003800000 */
.L_x_6031:
[----:B------:R-:W-:Y:S05]  /*27c90*/  BRA `(.L_x_6033) ;  /* 0xffffffcc00787947 */ /* 0x000fea000383ffff */
.L_x_5921:
[----:B0-----:R0:W1:Y:S02]  /*27ca0*/  SYNCS.PHASECHK.TRANS64.TRYWAIT P0, [R6+URZ], R5 ;  /* 0x00000005060075a7 */ /* 0x001064000800017f */
[----:B-1----:R-:W-:Y:S05]  /*27cb0*/  @!P0 NANOSLEEP.SYNCS 0x989680 ;  /* 0x009896800000895d */ /* 0x002fea0003900000 */
[----:B------:R-:W1:Y:S02]  /*27cc0*/  @!P0 SYNCS.PHASECHK.TRANS64 P0, [R6+URZ], R5 ;  /* 0x00000005060085a7 */ /* 0x000e64000800007f */
[----:B-1----:R-:W-:Y:S05]  /*27cd0*/  @!P0 BRA `(.L_x_5921) ;  /* 0xfffffffc00f08947 */ /* 0x002fea000383ffff */
[----:B------:R-:W-:Y:S05]  /*27ce0*/  BRA `(.L_x_6034) ;  /* 0xffffffcc00b47947 */ /* 0x000fea000383ffff */
.L_x_5922:
[----:B-1----:R1:W2:Y:S02]  /*27cf0*/  SYNCS.PHASECHK.TRANS64.TRYWAIT P0, [R7+URZ], R2 ;  /* 0x00000002070075a7 */ /* 0x0022a4000800017f */
[----:B--2---:R-:W-:Y:S05]  /*27d00*/  @!P0 NANOSLEEP.SYNCS 0x989680 ;  /* 0x009896800000895d */ /* 0x004fea0003900000 */
[----:B------:R-:W2:Y:S02]  /*27d10*/  @!P0 SYNCS.PHASECHK.TRANS64 P0, [R7+URZ], R2 ;  /* 0x00000002070085a7 */ /* 0x000ea4000800007f */
[----:B--2---:R-:W-:Y:S05]  /*27d20*/  @!P0 BRA `(.L_x_5922) ;  /* 0xfffffffc00f08947 */ /* 0x004fea000383ffff */
[----:B------:R-:W-:Y:S05]  /*27d30*/  BRA `(.L_x_6035) ;  /* 0xffffffcc00a87947 */ /* 0x000fea000383ffff */
.L_x_5924:
[----:B--2---:R2:W3:Y:S02]  /*27d40*/  SYNCS.PHASECHK.TRANS64.TRYWAIT P0, [R4+URZ], R5 ;  /* 0x00000005040075a7 */ /* 0x0044e4000800017f */
[----:B---3--:R-:W-:Y:S05]  /*27d50*/  @!P0 NANOSLEEP.SYNCS 0x989680 ;  /* 0x009896800000895d */ /* 0x008fea0003900000 */
[----:B------:R-:W3:Y:S02]  /*27d60*/  @!P0 SYNCS.PHASECHK.TRANS64 P0, [R4+URZ], R5 ;  /* 0x00000005040085a7 */ /* 0x000ee4000800007f */
[----:B---3--:R-:W-:Y:S05]  /*27d70*/  @!P0 BRA `(.L_x_5924) ;  /* 0xfffffffc00f08947 */ /* 0x008fea000383ffff */
[----:B------:R-:W-:Y:S05]  /*27d80*/  BRA `(.L_x_6036) ;  /* 0xffffffcc00b07947 */ /* 0x000fea000383ffff */
.L_x_6037:
        /* <DEDUP_REMOVED lines=15> */
.L_x_6058:


//--------------------- .nv.global.init           --------------------------
	.section	.nv.global.init,"aw",@progbits
.nv.global.init:
	.type		$str$20,@object
	.size		$str$20,($str$21 - $str$20)
$str$20:
        /*0000*/ 	.byte	0x28, 0x61, 0x64, 0x64, 0x72, 0x65, 0x73, 0x73, 0x20, 0x26, 0x20, 0x6d, 0x61, 0x73, 0x6b, 0x29
        /*0010*/ 	.byte	0x20, 0x3d, 0x3d, 0x20, 0x30, 0x00
	.type		$str$21,@object
	.size		$str$21,(__unnamed_4 - $str$21)
$str$21:
        /*0016*/ 	.byte	0x2f, 0x74, 0x6d, 0x70, 0x2f, 0x6f, 0x73, 0x73, 0x5f, 0x6b, 0x65, 0x72, 0x6e, 0x65, 0x6c, 0x73
        /*0026*/ 	.byte	0x5f, 0x73, 0x72, 0x63, 0x2f, 0x66, 0x6c, 0x61, 0x73, 0x68, 0x5f, 0x61, 0x74, 0x74, 0x65, 0x6e
        /*0036*/ 	.byte	0x74, 0x69, 0x6f, 0x6e, 0x2f, 0x63, 0x73, 0x72, 0x63, 0x2f, 0x63, 0x75, 0x74, 0x6c, 0x61, 0x73
        /*0046*/ 	.byte	0x73, 0x2f, 0x69, 0x6e, 0x63, 0x6c, 0x75, 0x64, 0x65, 0x2f, 0x63, 0x75, 0x74, 0x65, 0x2f, 0x70
        /*0056*/ 	.byte	0x6f, 0x69, 0x6e, 0x74, 0x65, 0x72, 0x5f, 0x66, 0x6c, 0x61, 0x67, 0x67, 0x65, 0x64, 0x2e, 0x68
        /*0066*/ 	.byte	0x70, 0x70, 0x00
	.type		__unnamed_4,@object
	.size		__unnamed_4,(__unnamed_5 - __unnamed_4)
__unnamed_4:
        /* <DEDUP_REMOVED lines=24> */
	.type		__unnamed_5,@object
	.size		__unnamed_5,(__unnamed_6 - __unnamed_5)
__unnamed_5:
        /* <DEDUP_REMOVED lines=24> */
        /*0369*/ 	.byte	0x26, 0x5d, 0x00
	.type		__unnamed_6,@object
	.size		__unnamed_6,(__unnamed_1 - __unnamed_6)
__unnamed_6:
        /* <DEDUP_REMOVED lines=28> */
        /*052c*/ 	.byte	0x34, 0x30, 0x39, 0x36, 0x3e, 0x3e, 0x3e, 0x3e, 0x3e, 0x5d, 0x00
	.type		__unnamed_1,@object
	.size		__unnamed_1,(__unnamed_3 - __unnamed_1)
__unnamed_1:
        /* <DEDUP_REMOVED lines=28> */
        /*06f7*/ 	.byte	0x34, 0x30, 0x39, 0x36, 0x3e, 0x3e, 0x3e, 0x3e, 0x3e, 0x20, 0x26, 0x5d, 0x00
	.type		__unnamed_3,@object
	.size		__unnamed_3,(__unnamed_2 - __unnamed_3)
__unnamed_3:
        /* <DEDUP_REMOVED lines=28> */
        /*08c4*/ 	.byte	0x3a, 0x43, 0x3c, 0x33, 0x32, 0x37, 0x36, 0x38, 0x3e, 0x3e, 0x3e, 0x3e, 0x3e, 0x5d, 0x00
	.type		__unnamed_2,@object
	.size		__unnamed_2,(.L_1 - __unnamed_2)
__unnamed_2:
        /* <DEDUP_REMOVED lines=29> */
.L_1:


//--------------------- .nv.shared._ZN7cutlass13device_kernelIN5flash11enable_sm90INS1_16FlashAttnFwdSm90INS1_25CollectiveMainloopFwdSm90ILi2EN4cute5tupleIJNS5_1CILi1EEES8_S8_EEENS6_IJNS7_ILi64EEESA_SA_EEELi512ENS_10bfloat16_tEfNS_4arch4Sm90ELb0ELb0ELb1ELb0ELb0ELb0ELb0ELb0ELb0ELb1ELb1ELb0EEENS1_21CollectiveEpilogueFwdINS6_IJSA_NS7_ILi512EEESA_EEES9_SC_SE_Li256ELb0ELb1ELb1ELb0EEENS1_19SingleTileSchedulerILb0ELb1ELb1ELi64EEEEEEEEEvNT_6ParamsE --------------------------
	.section	.nv.shared._ZN7cutlass13device_kernelIN5flash11enable_sm90INS1_16FlashAttnFwdSm90INS1_25CollectiveMainloopFwdSm90ILi2EN4cute5tupleIJNS5_1CILi1EEES8_S8_EEENS6_IJNS7_ILi64EEESA_SA_EEELi512ENS_10bfloat16_tEfNS_4arch4Sm90ELb0ELb0ELb1ELb0ELb0ELb0ELb0ELb0ELb0ELb1ELb1ELb0EEENS1_21CollectiveEpilogueFwdINS6_IJSA_NS7_ILi512EEESA_EEES9_SC_SE_Li256ELb0ELb1ELb1ELb0EEENS1_19SingleTileSchedulerILb0ELb1ELb1ELi64EEEEEEEEEvNT_6ParamsE,"aw",@nobits
	.sectionflags	@""
	.align	16
	.zero		1024


//--------------------- .nv.shared.reserved.0     --------------------------
	.section	.nv.shared.reserved.0,"aw",@nobits
	.weak		__nv_reservedSMEM_offset_0_alias
	.size		__nv_reservedSMEM_offset_0_alias, 0, 0
	.other		__nv_reservedSMEM_offset_0_alias,@"STO_CUDA_RESERVED_SHARED STV_DEFAULT"
__nv_reservedSMEM_offset_0_alias:
	.zero		0


//--------------------- .nv.global                --------------------------
	.section	.nv.global,"aw",@nobits
.nv.global:
	.type		_ZN83_INTERNAL_5266b999_47_flash_fwd_hdim64_512_bf16_split_softcap_sm90_cu_cb12e5b6_38664cute1_E,@object
	.size		_ZN83_INTERNAL_5266b999_47_flash_fwd_hdim64_512_bf16_split_softcap_sm90_cu_cb12e5b6_38664cute1_E,(_ZN83_INTERNAL_5266b999_47_flash_fwd_hdim64_512_bf16_split_softcap_sm90_cu_cb12e5b6_38664cuda3std3__45__cpo6cbeginE - _ZN83_INTERNAL_5266b999_47_flash_fwd_hdim64_512_bf16_split_softcap_sm90_cu_cb12e5b6_38664cute1_E)
_ZN83_INTERNAL_5266b999_47_flash_fwd_hdim64_512_bf16_split_softcap_sm90_cu_cb12e5b6_38664cute1_E:
	.zero		1
	.type		_ZN83_INTERNAL_5266b999_47_flash_fwd_hdim64_512_bf16_split_softcap_sm90_cu_cb12e5b6_38664cuda3std3__45__cpo6cbeginE,@object
	.size		_ZN83_INTERNAL_5266b999_47_flash_fwd_hdim64_512_bf16_split_softcap_sm90_cu_cb12e5b6_38664cuda3std3__45__cpo6cbeginE,(_ZN83_INTERNAL_5266b999_47_flash_fwd_hdim64_512_bf16_split_softcap_sm90_cu_cb12e5b6_38664cuda3std3__48in_placeE - _ZN83_INTERNAL_5266b999_47_flash_fwd_hdim64_512_bf16_split_softcap_sm90_cu_cb12e5b6_38664cuda3std3__45__cpo6cbeginE)
_ZN83_INTERNAL_5266b999_47_flash_fwd_hdim64_512_bf16_split_softcap_sm90_cu_cb12e5b6_38664cuda3std3__45__cpo6cbeginE:
	.zero		1
	.type		_ZN83_INTERNAL_5266b999_47_flash_fwd_hdim64_512_bf16_split_softcap_sm90_cu_cb12e5b6_38664cuda3std3__48in_placeE,@object
	.size		_ZN83_INTERNAL_5266b999_47_flash_fwd_hdim64_512_bf16_split_softcap_sm90_cu_cb12e5b6_38664cuda3std3__48in_placeE,(_ZN83_INTERNAL_5266b999_47_flash_fwd_hdim64_512_bf16_split_softcap_sm90_cu_cb12e5b6_38664cuda3std6ranges3__45__cpo9iter_moveE - _ZN83_INTERNAL_5266b999_47_flash_fwd_hdim64_512_bf16_split_softcap_sm90_cu_cb12e5b6_38664cuda3std3__48in_placeE)
_ZN83_INTERNAL_5266b999_47_flash_fwd_hdim64_512_bf16_split_softcap_sm90_cu_cb12e5b6_38664cuda3std3__48in_placeE:
	.zero		1
	.type		_ZN83_INTERNAL_5266b999_47_flash_fwd_hdim64_512_bf16_split_softcap_sm90_cu_cb12e5b6_38664cuda3std6ranges3__45__cpo9iter_moveE,@object
	.size		_ZN83_INTERNAL_5266b999_47_flash_fwd_hdim64_512_bf16_split_softcap_sm90_cu_cb12e5b6_38664cuda3std6ranges3__45__cpo9iter_moveE,(_ZN83_INTERNAL_5266b999_47_flash_fwd_hdim64_512_bf16_split_softcap_sm90_cu_cb12e5b6_38664cuda3std3__45__cpo5beginE - _ZN83_INTERNAL_5266b999_47_flash_fwd_hdim64_512_bf16_split_softcap_sm90_cu_cb12e5b6_38664cuda3std6ranges3__45__cpo9iter_moveE)
_ZN83_INTERNAL_5266b999_47_flash_fwd_hdim64_512_bf16_split_softcap_sm90_cu_cb12e5b6_38664cuda3std6ranges3__45__cpo9iter_moveE:
	.zero		1
	.type		_ZN83_INTERNAL_5266b999_47_flash_fwd_hdim64_512_bf16_split_softcap_sm90_cu_cb12e5b6_38664cuda3std3__45__cpo5beginE,@object
	.size		_ZN83_INTERNAL_5266b999_47_flash_fwd_hdim64_512_bf16_split_softcap_sm90_cu_cb12e5b6_38664cuda3std3__45__cpo5beginE,(_ZN83_INTERNAL_5266b999_47_flash_fwd_hdim64_512_bf16_split_softcap_sm90_cu_cb12e5b6_38664cuda3std3__485_GLOBAL__N__5266b999_47_flash_fwd_hdim64_512_bf16_split_softcap_sm90_cu_cb12e5b6_38666ignoreE - _ZN83_INTERNAL_5266b999_47_flash_fwd_hdim64_512_bf16_split_softcap_sm90_cu_cb12e5b6_38664cuda3std3__45__cpo5beginE)
_ZN83_INTERNAL_5266b999_47_flash_fwd_hdim64_512_bf16_split_softcap_sm90_cu_cb12e5b6_38664cuda3std3__45__cpo5beginE:
	.zero		1
	.type		_ZN83_INTERNAL_5266b999_47_flash_fwd_hdim64_512_bf16_split_softcap_sm90_cu_cb12e5b6_38664cuda3std3__485_GLOBAL__N__5266b999_47_flash_fwd_hdim64_512_bf16_split_softcap_sm90_cu_cb12e5b6_38666ignoreE,@object
	.size		_ZN83_INTERNAL_5266b999_47_flash_fwd_hdim64_512_bf16_split_softcap_sm90_cu_cb12e5b6_38664cuda3std3__485_GLOBAL__N__5266b999_47_flash_fwd_hdim64_512_bf16_split_softcap_sm90_cu_cb12e5b6_38666ignoreE,(_ZN83_INTERNAL_5266b999_47_flash_fwd_hdim64_512_bf16_split_softcap_sm90_cu_cb12e5b6_38664cute7productE - _ZN83_INTERNAL_5266b999_47_flash_fwd_hdim64_512_bf16_split_softcap_sm90_cu_cb12e5b6_38664cuda3std3__485_GLOBAL__N__5266b999_47_flash_fwd_hdim64_512_bf16_split_softcap_sm90_cu_cb12e5b6_38666ignoreE)
_ZN83_INTERNAL_5266b999_47_flash_fwd_hdim64_512_bf16_split_softcap_sm90_cu_cb12e5b6_38664cuda3std3__485_GLOBAL__N__5266b999_47_flash_fwd_hdim64_512_bf16_split_softcap_sm90_cu_cb12e5b6_38666ignoreE:
	.zero		1
	.type		_ZN83_INTERNAL_5266b999_47_flash_fwd_hdim64_512_bf16_split_softcap_sm90_cu_cb12e5b6_38664cute7productE,@object
	.size		_ZN83_INTERNAL_5266b999_47_flash_fwd_hdim64_512_bf16_split_softcap_sm90_cu_cb12e5b6_38664cute7productE,(_ZN83_INTERNAL_5266b999_47_flash_fwd_hdim64_512_bf16_split_softcap_sm90_cu_cb12e5b6_38664cuda3std3__45__cpo3endE - _ZN83_INTERNAL_5266b999_47_flash_fwd_hdim64_512_bf16_split_softcap_sm90_cu_cb12e5b6_38664cute7productE)
_ZN83_INTERNAL_5266b999_47_flash_fwd_hdim64_512_bf16_split_softcap_sm90_cu_cb12e5b6_38664cute7productE:
	.zero		1
	.type		_ZN83_INTERNAL_5266b999_47_flash_fwd_hdim64_512_bf16_split_softcap_sm90_cu_cb12e5b6_38664cuda3std3__45__cpo3endE,@object
	.size		_ZN83_INTERNAL_5266b999_47_flash_fwd_hdim64_512_bf16_split_softcap_sm90_cu_cb12e5b6_38664cuda3std3__45__cpo3endE,(_ZN83_INTERNAL_5266b999_47_flash_fwd_hdim64_512_bf16_split_softcap_sm90_cu_cb12e5b6_38664cuda3std3__419piecewise_constructE - _ZN83_INTERNAL_5266b999_47_flash_fwd_hdim64_512_bf16_split_softcap_sm90_cu_cb12e5b6_38664cuda3std3__45__cpo3endE)
_ZN83_INTERNAL_5266b999_47_flash_fwd_hdim64_512_bf16_split_softcap_sm90_cu_cb12e5b6_38664cuda3std3__45__cpo3endE:
	.zero		1
	.type		_ZN83_INTERNAL_5266b999_47_flash_fwd_hdim64_512_bf16_split_softcap_sm90_cu_cb12e5b6_38664cuda3std3__419piecewise_constructE,@object
	.size		_ZN83_INTERNAL_5266b999_47_flash_fwd_hdim64_512_bf16_split_softcap_sm90_cu_cb12e5b6_38664cuda3std3__419piecewise_constructE,(_ZN83_INTERNAL_5266b999_47_flash_fwd_hdim64_512_bf16_split_softcap_sm90_cu_cb12e5b6_38664cuda3std3__45__cpo4cendE - _ZN83_INTERNAL_5266b999_47_flash_fwd_hdim64_512_bf16_split_softcap_sm90_cu_cb12e5b6_38664cuda3std3__419piecewise_constructE)
_ZN83_INTERNAL_5266b999_47_flash_fwd_hdim64_512_bf16_split_softcap_sm90_cu_cb12e5b6_38664cuda3std3__419piecewise_constructE:
	.zero		1
	.type		_ZN83_INTERNAL_5266b999_47_flash_fwd_hdim64_512_bf16_split_softcap_sm90_cu_cb12e5b6_38664cuda3std3__45__cpo4cendE,@object
	.size		_ZN83_INTERNAL_5266b999_47_flash_fwd_hdim64_512_bf16_split_softcap_sm90_cu_cb12e5b6_38664cuda3std3__45__cpo4cendE,(_ZN83_INTERNAL_5266b999_47_flash_fwd_hdim64_512_bf16_split_softcap_sm90_cu_cb12e5b6_38664cuda3std6ranges3__45__cpo4swapE - _ZN83_INTERNAL_5266b999_47_flash_fwd_hdim64_512_bf16_split_softcap_sm90_cu_cb12e5b6_38664cuda3std3__45__cpo4cendE)
_ZN83_INTERNAL_5266b999_47_flash_fwd_hdim64_512_bf16_split_softcap_sm90_cu_cb12e5b6_38664cuda3std3__45__cpo4cendE:
	.zero		1
	.type		_ZN83_INTERNAL_5266b999_47_flash_fwd_hdim64_512_bf16_split_softcap_sm90_cu_cb12e5b6_38664cuda3std6ranges3__45__cpo4swapE,@object
	.size		_ZN83_INTERNAL_5266b999_47_flash_fwd_hdim64_512_bf16_split_softcap_sm90_cu_cb12e5b6_38664cuda3std6ranges3__45__cpo4swapE,(.L_13 - _ZN83_INTERNAL_5266b999_47_flash_fwd_hdim64_512_bf16_split_softcap_sm90_cu_cb12e5b6_38664cuda3std6ranges3__45__cpo4swapE)
_ZN83_INTERNAL_5266b999_47_flash_fwd_hdim64_512_bf16_split_softcap_sm90_cu_cb12e5b6_38664cuda3std6ranges3__45__cpo4swapE:
	.zero		1
.L_13:


//--------------------- .nv.shared._ZN7cutlass13device_kernelIN5flash11enable_sm90INS1_16FlashAttnFwdSm90INS1_25CollectiveMainloopFwdSm90ILi2EN4cute5tupleIJNS5_1CILi1EEES8_S8_EEENS6_IJNS7_ILi64EEESA_SA_EEELi512ENS_10bfloat16_tEfNS_4arch4Sm90ELb0ELb0ELb1ELb0ELb0ELb0ELb1ELb0ELb0ELb1ELb1ELb0EEENS1_21CollectiveEpilogueFwdINS6_IJSA_NS7_ILi512EEESA_EEES9_SC_SE_Li256ELb0ELb1ELb1ELb0EEENS1_19SingleTileSchedulerILb0ELb1ELb1ELi64EEEEEEEEEvNT_6ParamsE --------------------------
	.section	.nv.shared._ZN7cutlass13device_kernelIN5flash11enable_sm90INS1_16FlashAttnFwdSm90INS1_25CollectiveMainloopFwdSm90ILi2EN4cute5tupleIJNS5_1CILi1EEES8_S8_EEENS6_IJNS7_ILi64EEESA_SA_EEELi512ENS_10bfloat16_tEfNS_4arch4Sm90ELb0ELb0ELb1ELb0ELb0ELb0ELb1ELb0ELb0ELb1ELb1ELb0EEENS1_21CollectiveEpilogueFwdINS6_IJSA_NS7_ILi512EEESA_EEES9_SC_SE_Li256ELb0ELb1ELb1ELb0EEENS1_19SingleTileSchedulerILb0ELb1ELb1ELi64EEEEEEEEEvNT_6ParamsE,"aw",@nobits
	.sectionflags	@""
	.align	16
	.zero		1024


//--------------------- .nv.shared._ZN7cutlass13device_kernelIN5flash11enable_sm90INS1_16FlashAttnFwdSm90INS1_25CollectiveMainloopFwdSm90ILi2EN4cute5tupleIJNS5_1CILi1EEES8_S8_EEENS6_IJNS7_ILi64EEESA_SA_EEELi512ENS_10bfloat16_tEfNS_4arch4Sm90ELb0ELb0ELb1ELb1ELb0ELb0ELb0ELb0ELb0ELb1ELb1ELb0EEENS1_21CollectiveEpilogueFwdINS6_IJSA_NS7_ILi512EEESA_EEES9_SC_SE_Li256ELb1ELb1ELb1ELb0EEENS1_36VarlenDynamicPersistentTileSchedulerILi64ELi64ELi256ELi128ELb1ELb1ELb1ELb0ELb1ELb1EEEEEEEEEvNT_6ParamsE --------------------------
	.section	.nv.shared._ZN7cutlass13device_kernelIN5flash11enable_sm90INS1_16FlashAttnFwdSm90INS1_25CollectiveMainloopFwdSm90ILi2EN4cute5tupleIJNS5_1CILi1EEES8_S8_EEENS6_IJNS7_ILi64EEESA_SA_EEELi512ENS_10bfloat16_tEfNS_4arch4Sm90ELb0ELb0ELb1ELb1ELb0ELb0ELb0ELb0ELb0ELb1ELb1ELb0EEENS1_21CollectiveEpilogueFwdINS6_IJSA_NS7_ILi512EEESA_EEES9_SC_SE_Li256ELb1ELb1ELb1ELb0EEENS1_36VarlenDynamicPersistentTileSchedulerILi64ELi64ELi256ELi128ELb1ELb1ELb1ELb0ELb1ELb1EEEEEEEEEvNT_6ParamsE,"aw",@nobits
	.sectionflags	@""
	.align	16
	.zero		1024


//--------------------- .nv.shared._ZN7cutlass13device_kernelIN5flash11enable_sm90INS1_16FlashAttnFwdSm90INS1_25CollectiveMainloopFwdSm90ILi2EN4cute5tupleIJNS5_1CILi1EEES8_S8_EEENS6_IJNS7_ILi64EEESA_SA_EEELi512ENS_10bfloat16_tEfNS_4arch4Sm90ELb0ELb0ELb1ELb1ELb0ELb1ELb0ELb0ELb0ELb1ELb1ELb0EEENS1_21CollectiveEpilogueFwdINS6_IJSA_NS7_ILi512EEESA_EEES9_SC_SE_Li256ELb1ELb1ELb1ELb0EEENS1_36VarlenDynamicPersistentTileSchedulerILi64ELi64ELi256ELi128ELb1ELb1ELb1ELb0ELb1ELb1EEEEEEEEEvNT_6ParamsE --------------------------
	.section	.nv.shared._ZN7cutlass13device_kernelIN5flash11enable_sm90INS1_16FlashAttnFwdSm90INS1_25CollectiveMainloopFwdSm90ILi2EN4cute5tupleIJNS5_1CILi1EEES8_S8_EEENS6_IJNS7_ILi64EEESA_SA_EEELi512ENS_10bfloat16_tEfNS_4arch4Sm90ELb0ELb0ELb1ELb1ELb0ELb1ELb0ELb0ELb0ELb1ELb1ELb0EEENS1_21CollectiveEpilogueFwdINS6_IJSA_NS7_ILi512EEESA_EEES9_SC_SE_Li256ELb1ELb1ELb1ELb0EEENS1_36VarlenDynamicPersistentTileSchedulerILi64ELi64ELi256ELi128ELb1ELb1ELb1ELb0ELb1ELb1EEEEEEEEEvNT_6ParamsE,"aw",@nobits
	.sectionflags	@""
	.align	16
	.zero		1024


//--------------------- .nv.shared._ZN7cutlass13device_kernelIN5flash11enable_sm90INS1_16FlashAttnFwdSm90INS1_25CollectiveMainloopFwdSm90ILi2EN4cute5tupleIJNS5_1CILi1EEES8_S8_EEENS6_IJNS7_ILi64EEESA_SA_EEELi512ENS_10bfloat16_tEfNS_4arch4Sm90ELb0ELb0ELb1ELb1ELb0ELb0ELb1ELb0ELb0ELb1ELb1ELb0EEENS1_21CollectiveEpilogueFwdINS6_IJSA_NS7_ILi512EEESA_EEES9_SC_SE_Li256ELb1ELb1ELb1ELb0EEENS1_36VarlenDynamicPersistentTileSchedulerILi64ELi64ELi256ELi128ELb1ELb1ELb1ELb0ELb1ELb1EEEEEEEEEvNT_6ParamsE --------------------------
	.section	.nv.shared._ZN7cutlass13device_kernelIN5flash11enable_sm90INS1_16FlashAttnFwdSm90INS1_25CollectiveMainloopFwdSm90ILi2EN4cute5tupleIJNS5_1CILi1EEES8_S8_EEENS6_IJNS7_ILi64EEESA_SA_EEELi512ENS_10bfloat16_tEfNS_4arch4Sm90ELb0ELb0ELb1ELb1ELb0ELb0ELb1ELb0ELb0ELb1ELb1ELb0EEENS1_21CollectiveEpilogueFwdINS6_IJSA_NS7_ILi512EEESA_EEES9_SC_SE_Li256ELb1ELb1ELb1ELb0EEENS1_36VarlenDynamicPersistentTileSchedulerILi64ELi64ELi256ELi128ELb1ELb1ELb1ELb0ELb1ELb1EEEEEEEEEvNT_6ParamsE,"aw",@nobits
	.sectionflags	@""
	.align	16
	.zero		1024


//--------------------- .nv.shared._ZN7cutlass13device_kernelIN5flash11enable_sm90INS1_16FlashAttnFwdSm90INS1_25CollectiveMainloopFwdSm90ILi2EN4cute5tupleIJNS5_1CILi1EEES8_S8_EEENS6_IJNS7_ILi64EEESA_SA_EEELi512ENS_10bfloat16_tEfNS_4arch4Sm90ELb0ELb0ELb1ELb1ELb0ELb1ELb1ELb0ELb0ELb1ELb1ELb0EEENS1_21CollectiveEpilogueFwdINS6_IJSA_NS7_ILi512EEESA_EEES9_SC_SE_Li256ELb1ELb1ELb1ELb0EEENS1_36VarlenDynamicPersistentTileSchedulerILi64ELi64ELi256ELi128ELb1ELb1ELb1ELb0ELb1ELb1EEEEEEEEEvNT_6ParamsE --------------------------
	.section	.nv.shared._ZN7cutlass13device_kernelIN5flash11enable_sm90INS1_16FlashAttnFwdSm90INS1_25CollectiveMainloopFwdSm90ILi2EN4cute5tupleIJNS5_1CILi1EEES8_S8_EEENS6_IJNS7_ILi64EEESA_SA_EEELi512ENS_10bfloat16_tEfNS_4arch4Sm90ELb0ELb0ELb1ELb1ELb0ELb1ELb1ELb0ELb0ELb1ELb1ELb0EEENS1_21CollectiveEpilogueFwdINS6_IJSA_NS7_ILi512EEESA_EEES9_SC_SE_Li256ELb1ELb1ELb1ELb0EEENS1_36VarlenDynamicPersistentTileSchedulerILi64ELi64ELi256ELi128ELb1ELb1ELb1ELb0ELb1ELb1EEEEEEEEEvNT_6ParamsE,"aw",@nobits
	.sectionflags	@""
	.align	16
	.zero		1024


//--------------------- .nv.shared._ZN7cutlass13device_kernelIN5flash11enable_sm90INS1_16FlashAttnFwdSm90INS1_25CollectiveMainloopFwdSm90ILi2EN4cute5tupleIJNS5_1CILi1EEES8_S8_EEENS6_IJNS7_ILi64EEESA_SA_EEELi512ENS_10bfloat16_tEfNS_4arch4Sm90ELb0ELb1ELb1ELb0ELb0ELb0ELb0ELb0ELb0ELb1ELb1ELb0EEENS1_21CollectiveEpilogueFwdINS6_IJSA_NS7_ILi512EEESA_EEES9_SC_SE_Li256ELb0ELb1ELb1ELb0EEENS1_19SingleTileSchedulerILb0ELb1ELb1ELi64EEEEEEEEEvNT_6ParamsE --------------------------
	.section	.nv.shared._ZN7cutlass13device_kernelIN5flash11enable_sm90INS1_16FlashAttnFwdSm90INS1_25CollectiveMainloopFwdSm90ILi2EN4cute5tupleIJNS5_1CILi1EEES8_S8_EEENS6_IJNS7_ILi64EEESA_SA_EEELi512ENS_10bfloat16_tEfNS_4arch4Sm90ELb0ELb1ELb1ELb0ELb0ELb0ELb0ELb0ELb0ELb1ELb1ELb0EEENS1_21CollectiveEpilogueFwdINS6_IJSA_NS7_ILi512EEESA_EEES9_SC_SE_Li256ELb0ELb1ELb1ELb0EEENS1_19SingleTileSchedulerILb0ELb1ELb1ELi64EEEEEEEEEvNT_6ParamsE,"aw",@nobits
	.sectionflags	@""
	.align	16
	.zero		1024


//--------------------- .nv.shared._ZN7cutlass13device_kernelIN5flash11enable_sm90INS1_16FlashAttnFwdSm90INS1_25CollectiveMainloopFwdSm90ILi2EN4cute5tupleIJNS5_1CILi1EEES8_S8_EEENS6_IJNS7_ILi64EEESA_SA_EEELi512ENS_10bfloat16_tEfNS_4arch4Sm90ELb0ELb1ELb1ELb0ELb0ELb0ELb1ELb0ELb0ELb1ELb1ELb0EEENS1_21CollectiveEpilogueFwdINS6_IJSA_NS7_ILi512EEESA_EEES9_SC_SE_Li256ELb0ELb1ELb1ELb0EEENS1_19SingleTileSchedulerILb0ELb1ELb1ELi64EEEEEEEEEvNT_6ParamsE --------------------------
	.section	.nv.shared._ZN7cutlass13device_kernelIN5flash11enable_sm90INS1_16FlashAttnFwdSm90INS1_25CollectiveMainloopFwdSm90ILi2EN4cute5tupleIJNS5_1CILi1EEES8_S8_EEENS6_IJNS7_ILi64EEESA_SA_EEELi512ENS_10bfloat16_tEfNS_4arch4Sm90ELb0ELb1ELb1ELb0ELb0ELb0ELb1ELb0ELb0ELb1ELb1ELb0EEENS1_21CollectiveEpilogueFwdINS6_IJSA_NS7_ILi512EEESA_EEES9_SC_SE_Li256ELb0ELb1ELb1ELb0EEENS1_19SingleTileSchedulerILb0ELb1ELb1ELi64EEEEEEEEEvNT_6ParamsE,"aw",@nobits
	.sectionflags	@""
	.align	16
	.zero		1024


//--------------------- .nv.shared._ZN7cutlass13device_kernelIN5flash11enable_sm90INS1_16FlashAttnFwdSm90INS1_25CollectiveMainloopFwdSm90ILi2EN4cute5tupleIJNS5_1CILi1EEES8_S8_EEENS6_IJNS7_ILi64EEESA_SA_EEELi512ENS_10bfloat16_tEfNS_4arch4Sm90ELb0ELb1ELb1ELb1ELb0ELb0ELb0ELb0ELb0ELb1ELb1ELb0EEENS1_21CollectiveEpilogueFwdINS6_IJSA_NS7_ILi512EEESA_EEES9_SC_SE_Li256ELb1ELb1ELb1ELb0EEENS1_36VarlenDynamicPersistentTileSchedulerILi64ELi64ELi256ELi128ELb1ELb1ELb1ELb1ELb0ELb1EEEEEEEEEvNT_6ParamsE --------------------------
	.section	.nv.shared._ZN7cutlass13device_kernelIN5flash11enable_sm90INS1_16FlashAttnFwdSm90INS1_25CollectiveMainloopFwdSm90ILi2EN4cute5tupleIJNS5_1CILi1EEES8_S8_EEENS6_IJNS7_ILi64EEESA_SA_EEELi512ENS_10bfloat16_tEfNS_4arch4Sm90ELb0ELb1ELb1ELb1ELb0ELb0ELb0ELb0ELb0ELb1ELb1ELb0EEENS1_21CollectiveEpilogueFwdINS6_IJSA_NS7_ILi512EEESA_EEES9_SC_SE_Li256ELb1ELb1ELb1ELb0EEENS1_36VarlenDynamicPersistentTileSchedulerILi64ELi64ELi256ELi128ELb1ELb1ELb1ELb1ELb0ELb1EEEEEEEEEvNT_6ParamsE,"aw",@nobits
	.sectionflags	@""
	.align	16
	.zero		1024


//--------------------- .nv.shared._ZN7cutlass13device_kernelIN5flash11enable_sm90INS1_16FlashAttnFwdSm90INS1_25CollectiveMainloopFwdSm90ILi2EN4cute5tupleIJNS5_1CILi1EEES8_S8_EEENS6_IJNS7_ILi64EEESA_SA_EEELi512ENS_10bfloat16_tEfNS_4arch4Sm90ELb0ELb1ELb1ELb1ELb0ELb1ELb0ELb0ELb0ELb1ELb1ELb0EEENS1_21CollectiveEpilogueFwdINS6_IJSA_NS7_ILi512EEESA_EEES9_SC_SE_Li256ELb1ELb1ELb1ELb0EEENS1_36VarlenDynamicPersistentTileSchedulerILi64ELi64ELi256ELi128ELb1ELb1ELb1ELb1ELb0ELb1EEEEEEEEEvNT_6ParamsE --------------------------
	.section	.nv.shared._ZN7cutlass13device_kernelIN5flash11enable_sm90INS1_16FlashAttnFwdSm90INS1_25CollectiveMainloopFwdSm90ILi2EN4cute5tupleIJNS5_1CILi1EEES8_S8_EEENS6_IJNS7_ILi64EEESA_SA_EEELi512ENS_10bfloat16_tEfNS_4arch4Sm90ELb0ELb1ELb1ELb1ELb0ELb1ELb0ELb0ELb0ELb1ELb1ELb0EEENS1_21CollectiveEpilogueFwdINS6_IJSA_NS7_ILi512EEESA_EEES9_SC_SE_Li256ELb1ELb1ELb1ELb0EEENS1_36VarlenDynamicPersistentTileSchedulerILi64ELi64ELi256ELi128ELb1ELb1ELb1ELb1ELb0ELb1EEEEEEEEEvNT_6ParamsE,"aw",@nobits
	.sectionflags	@""
	.align	16
	.zero		1024


//--------------------- .nv.shared._ZN7cutlass13device_kernelIN5flash11enable_sm90INS1_16FlashAttnFwdSm90INS1_25CollectiveMainloopFwdSm90ILi2EN4cute5tupleIJNS5_1CILi1EEES8_S8_EEENS6_IJNS7_ILi64EEESA_SA_EEELi512ENS_10bfloat16_tEfNS_4arch4Sm90ELb0ELb1ELb1ELb1ELb0ELb0ELb1ELb0ELb0ELb1ELb1ELb0EEENS1_21CollectiveEpilogueFwdINS6_IJSA_NS7_ILi512EEESA_EEES9_SC_SE_Li256ELb1ELb1ELb1ELb0EEENS1_36VarlenDynamicPersistentTileSchedulerILi64ELi64ELi256ELi128ELb1ELb1ELb1ELb1ELb0ELb1EEEEEEEEEvNT_6ParamsE --------------------------
	.section	.nv.shared._ZN7cutlass13device_kernelIN5flash11enable_sm90INS1_16FlashAttnFwdSm90INS1_25CollectiveMainloopFwdSm90ILi2EN4cute5tupleIJNS5_1CILi1EEES8_S8_EEENS6_IJNS7_ILi64EEESA_SA_EEELi512ENS_10bfloat16_tEfNS_4arch4Sm90ELb0ELb1ELb1ELb1ELb0ELb0ELb1ELb0ELb0ELb1ELb1ELb0EEENS1_21CollectiveEpilogueFwdINS6_IJSA_NS7_ILi512EEESA_EEES9_SC_SE_Li256ELb1ELb1ELb1ELb0EEENS1_36VarlenDynamicPersistentTileSchedulerILi64ELi64ELi256ELi128ELb1ELb1ELb1ELb1ELb0ELb1EEEEEEEEEvNT_6ParamsE,"aw",@nobits
	.sectionflags	@""
	.align	16
	.zero		1024


//--------------------- .nv.shared._ZN7cutlass13device_kernelIN5flash11enable_sm90INS1_16FlashAttnFwdSm90INS1_25CollectiveMainloopFwdSm90ILi2EN4cute5tupleIJNS5_1CILi1EEES8_S8_EEENS6_IJNS7_ILi64EEESA_SA_EEELi512ENS_10bfloat16_tEfNS_4arch4Sm90ELb0ELb1ELb1ELb1ELb0ELb1ELb1ELb0ELb0ELb1ELb1ELb0EEENS1_21CollectiveEpilogueFwdINS6_IJSA_NS7_ILi512EEESA_EEES9_SC_SE_Li256ELb1ELb1ELb1ELb0EEENS1_36VarlenDynamicPersistentTileSchedulerILi64ELi64ELi256ELi128ELb1ELb1ELb1ELb1ELb0ELb1EEEEEEEEEvNT_6ParamsE --------------------------
	.section	.nv.shared._ZN7cutlass13device_kernelIN5flash11enable_sm90INS1_16FlashAttnFwdSm90INS1_25CollectiveMainloopFwdSm90ILi2EN4cute5tupleIJNS5_1CILi1EEES8_S8_EEENS6_IJNS7_ILi64EEESA_SA_EEELi512ENS_10bfloat16_tEfNS_4arch4Sm90ELb0ELb1ELb1ELb1ELb0ELb1ELb1ELb0ELb0ELb1ELb1ELb0EEENS1_21CollectiveEpilogueFwdINS6_IJSA_NS7_ILi512EEESA_EEES9_SC_SE_Li256ELb1ELb1ELb1ELb0EEENS1_36VarlenDynamicPersistentTileSchedulerILi64ELi64ELi256ELi128ELb1ELb1ELb1ELb1ELb0ELb1EEEEEEEEEvNT_6ParamsE,"aw",@nobits
	.sectionflags	@""
	.align	16
	.zero		1024


//--------------------- .nv.shared._ZN7cutlass13device_kernelIN5flash11enable_sm90INS1_16FlashAttnFwdSm90INS1_25CollectiveMainloopFwdSm90ILi2EN4cute5tupleIJNS5_1CILi1EEES8_S8_EEENS6_IJNS7_ILi64EEESA_SA_EEELi512ENS_10bfloat16_tEfNS_4arch4Sm90ELb1ELb0ELb1ELb0ELb0ELb0ELb0ELb0ELb0ELb1ELb1ELb0EEENS1_21CollectiveEpilogueFwdINS6_IJSA_NS7_ILi512EEESA_EEES9_SC_SE_Li256ELb0ELb1ELb1ELb0EEENS1_19SingleTileSchedulerILb0ELb1ELb1ELi64EEEEEEEEEvNT_6ParamsE --------------------------
	.section	.nv.shared._ZN7cutlass13device_kernelIN5flash11enable_sm90INS1_16FlashAttnFwdSm90INS1_25CollectiveMainloopFwdSm90ILi2EN4cute5tupleIJNS5_1CILi1EEES8_S8_EEENS6_IJNS7_ILi64EEESA_SA_EEELi512ENS_10bfloat16_tEfNS_4arch4Sm90ELb1ELb0ELb1ELb0ELb0ELb0ELb0ELb0ELb0ELb1ELb1ELb0EEENS1_21CollectiveEpilogueFwdINS6_IJSA_NS7_ILi512EEESA_EEES9_SC_SE_Li256ELb0ELb1ELb1ELb0EEENS1_19SingleTileSchedulerILb0ELb1ELb1ELi64EEEEEEEEEvNT_6ParamsE,"aw",@nobits
	.sectionflags	@""
	.align	16
	.zero		1024


//--------------------- .nv.shared._ZN7cutlass13device_kernelIN5flash11enable_sm90INS1_16FlashAttnFwdSm90INS1_25CollectiveMainloopFwdSm90ILi2EN4cute5tupleIJNS5_1CILi1EEES8_S8_EEENS6_IJNS7_ILi64EEESA_SA_EEELi512ENS_10bfloat16_tEfNS_4arch4Sm90ELb1ELb0ELb1ELb0ELb0ELb0ELb1ELb0ELb0ELb1ELb1ELb0EEENS1_21CollectiveEpilogueFwdINS6_IJSA_NS7_ILi512EEESA_EEES9_SC_SE_Li256ELb0ELb1ELb1ELb0EEENS1_19SingleTileSchedulerILb0ELb1ELb1ELi64EEEEEEEEEvNT_6ParamsE --------------------------
	.section	.nv.shared._ZN7cutlass13device_kernelIN5flash11enable_sm90INS1_16FlashAttnFwdSm90INS1_25CollectiveMainloopFwdSm90ILi2EN4cute5tupleIJNS5_1CILi1EEES8_S8_EEENS6_IJNS7_ILi64EEESA_SA_EEELi512ENS_10bfloat16_tEfNS_4arch4Sm90ELb1ELb0ELb1ELb0ELb0ELb0ELb1ELb0ELb0ELb1ELb1ELb0EEENS1_21CollectiveEpilogueFwdINS6_IJSA_NS7_ILi512EEESA_EEES9_SC_SE_Li256ELb0ELb1ELb1ELb0EEENS1_19SingleTileSchedulerILb0ELb1ELb1ELi64EEEEEEEEEvNT_6ParamsE,"aw",@nobits
	.sectionflags	@""
	.align	16
	.zero		1024


//--------------------- .nv.shared._ZN7cutlass13device_kernelIN5flash11enable_sm90INS1_16FlashAttnFwdSm90INS1_25CollectiveMainloopFwdSm90ILi2EN4cute5tupleIJNS5_1CILi1EEES8_S8_EEENS6_IJNS7_ILi64EEESA_SA_EEELi512ENS_10bfloat16_tEfNS_4arch4Sm90ELb1ELb0ELb1ELb1ELb0ELb0ELb0ELb0ELb0ELb1ELb1ELb0EEENS1_21CollectiveEpilogueFwdINS6_IJSA_NS7_ILi512EEESA_EEES9_SC_SE_Li256ELb1ELb1ELb1ELb0EEENS1_36VarlenDynamicPersistentTileSchedulerILi64ELi64ELi256ELi128ELb1ELb1ELb1ELb1ELb1ELb1EEEEEEEEEvNT_6ParamsE --------------------------
	.section	.nv.shared._ZN7cutlass13device_kernelIN5flash11enable_sm90INS1_16FlashAttnFwdSm90INS1_25CollectiveMainloopFwdSm90ILi2EN4cute5tupleIJNS5_1CILi1EEES8_S8_EEENS6_IJNS7_ILi64EEESA_SA_EEELi512ENS_10bfloat16_tEfNS_4arch4Sm90ELb1ELb0ELb1ELb1ELb0ELb0ELb0ELb0ELb0ELb1ELb1ELb0EEENS1_21CollectiveEpilogueFwdINS6_IJSA_NS7_ILi512EEESA_EEES9_SC_SE_Li256ELb1ELb1ELb1ELb0EEENS1_36VarlenDynamicPersistentTileSchedulerILi64ELi64ELi256ELi128ELb1ELb1ELb1ELb1ELb1ELb1EEEEEEEEEvNT_6ParamsE,"aw",@nobits
	.sectionflags	@""
	.align	16
	.zero		1024


//--------------------- .nv.shared._ZN7cutlass13device_kernelIN5flash11enable_sm90INS1_16FlashAttnFwdSm90INS1_25CollectiveMainloopFwdSm90ILi2EN4cute5tupleIJNS5_1CILi1EEES8_S8_EEENS6_IJNS7_ILi64EEESA_SA_EEELi512ENS_10bfloat16_tEfNS_4arch4Sm90ELb1ELb0ELb1ELb1ELb0ELb1ELb0ELb0ELb0ELb1ELb1ELb0EEENS1_21CollectiveEpilogueFwdINS6_IJSA_NS7_ILi512EEESA_EEES9_SC_SE_Li256ELb1ELb1ELb1ELb0EEENS1_36VarlenDynamicPersistentTileSchedulerILi64ELi64ELi256ELi128ELb1ELb1ELb1ELb1ELb1ELb1EEEEEEEEEvNT_6ParamsE --------------------------
	.section	.nv.shared._ZN7cutlass13device_kernelIN5flash11enable_sm90INS1_16FlashAttnFwdSm90INS1_25CollectiveMainloopFwdSm90ILi2EN4cute5tupleIJNS5_1CILi1EEES8_S8_EEENS6_IJNS7_ILi64EEESA_SA_EEELi512ENS_10bfloat16_tEfNS_4arch4Sm90ELb1ELb0ELb1ELb1ELb0ELb1ELb0ELb0ELb0ELb1ELb1ELb0EEENS1_21CollectiveEpilogueFwdINS6_IJSA_NS7_ILi512EEESA_EEES9_SC_SE_Li256ELb1ELb1ELb1ELb0EEENS1_36VarlenDynamicPersistentTileSchedulerILi64ELi64ELi256ELi128ELb1ELb1ELb1ELb1ELb1ELb1EEEEEEEEEvNT_6ParamsE,"aw",@nobits
	.sectionflags	@""
	.align	16
	.zero		1024


//--------------------- .nv.shared._ZN7cutlass13device_kernelIN5flash11enable_sm90INS1_16FlashAttnFwdSm90INS1_25CollectiveMainloopFwdSm90ILi2EN4cute5tupleIJNS5_1CILi1EEES8_S8_EEENS6_IJNS7_ILi64EEESA_SA_EEELi512ENS_10bfloat16_tEfNS_4arch4Sm90ELb1ELb0ELb1ELb1ELb0ELb0ELb1ELb0ELb0ELb1ELb1ELb0EEENS1_21CollectiveEpilogueFwdINS6_IJSA_NS7_ILi512EEESA_EEES9_SC_SE_Li256ELb1ELb1ELb1ELb0EEENS1_36VarlenDynamicPersistentTileSchedulerILi64ELi64ELi256ELi128ELb1ELb1ELb1ELb1ELb1ELb1EEEEEEEEEvNT_6ParamsE --------------------------
	.section	.nv.shared._ZN7cutlass13device_kernelIN5flash11enable_sm90INS1_16FlashAttnFwdSm90INS1_25CollectiveMainloopFwdSm90ILi2EN4cute5tupleIJNS5_1CILi1EEES8_S8_EEENS6_IJNS7_ILi64EEESA_SA_EEELi512ENS_10bfloat16_tEfNS_4arch4Sm90ELb1ELb0ELb1ELb1ELb0ELb0ELb1ELb0ELb0ELb1ELb1ELb0EEENS1_21CollectiveEpilogueFwdINS6_IJSA_NS7_ILi512EEESA_EEES9_SC_SE_Li256ELb1ELb1ELb1ELb0EEENS1_36VarlenDynamicPersistentTileSchedulerILi64ELi64ELi256ELi128ELb1ELb1ELb1ELb1ELb1ELb1EEEEEEEEEvNT_6ParamsE,"aw",@nobits
	.sectionflags	@""
	.align	16
	.zero		1024


//--------------------- .nv.shared._ZN7cutlass13device_kernelIN5flash11enable_sm90INS1_16FlashAttnFwdSm90INS1_25CollectiveMainloopFwdSm90ILi2EN4cute5tupleIJNS5_1CILi1EEES8_S8_EEENS6_IJNS7_ILi64EEESA_SA_EEELi512ENS_10bfloat16_tEfNS_4arch4Sm90ELb1ELb0ELb1ELb1ELb0ELb1ELb1ELb0ELb0ELb1ELb1ELb0EEENS1_21CollectiveEpilogueFwdINS6_IJSA_NS7_ILi512EEESA_EEES9_SC_SE_Li256ELb1ELb1ELb1ELb0EEENS1_36VarlenDynamicPersistentTileSchedulerILi64ELi64ELi256ELi128ELb1ELb1ELb1ELb1ELb1ELb1EEEEEEEEEvNT_6ParamsE --------------------------
	.section	.nv.shared._ZN7cutlass13device_kernelIN5flash11enable_sm90INS1_16FlashAttnFwdSm90INS1_25CollectiveMainloopFwdSm90ILi2EN4cute5tupleIJNS5_1CILi1EEES8_S8_EEENS6_IJNS7_ILi64EEESA_SA_EEELi512ENS_10bfloat16_tEfNS_4arch4Sm90ELb1ELb0ELb1ELb1ELb0ELb1ELb1ELb0ELb0ELb1ELb1ELb0EEENS1_21CollectiveEpilogueFwdINS6_IJSA_NS7_ILi512EEESA_EEES9_SC_SE_Li256ELb1ELb1ELb1ELb0EEENS1_36VarlenDynamicPersistentTileSchedulerILi64ELi64ELi256ELi128ELb1ELb1ELb1ELb1ELb1ELb1EEEEEEEEEvNT_6ParamsE,"aw",@nobits
	.sectionflags	@""
	.align	16
	.zero		1024


//--------------------- .nv.constant0._ZN7cutlass13device_kernelIN5flash11enable_sm90INS1_16FlashAttnFwdSm90INS1_25CollectiveMainloopFwdSm90ILi2EN4cute5tupleIJNS5_1CILi1EEES8_S8_EEENS6_IJNS7_ILi64EEESA_SA_EEELi512ENS_10bfloat16_tEfNS_4arch4Sm90ELb0ELb0ELb1ELb0ELb0ELb0ELb0ELb0ELb0ELb1ELb1ELb0EEENS1_21CollectiveEpilogueFwdINS6_IJSA_NS7_ILi512EEESA_EEES9_SC_SE_Li256ELb0ELb1ELb1ELb0EEENS1_19SingleTileSchedulerILb0ELb1ELb1ELi64EEEEEEEEEvNT_6ParamsE --------------------------
	.section	.nv.constant0._ZN7cutlass13device_kernelIN5flash11enable_sm90INS1_16FlashAttnFwdSm90INS1_25CollectiveMainloopFwdSm90ILi2EN4cute5tupleIJNS5_1CILi1EEES8_S8_EEENS6_IJNS7_ILi64EEESA_SA_EEELi512ENS_10bfloat16_tEfNS_4arch4Sm90ELb0ELb0ELb1ELb0ELb0ELb0ELb0ELb0ELb0ELb1ELb1ELb0EEENS1_21CollectiveEpilogueFwdINS6_IJSA_NS7_ILi512EEESA_EEES9_SC_SE_Li256ELb0ELb1ELb1ELb0EEENS1_19SingleTileSchedulerILb0ELb1ELb1ELi64EEEEEEEEEvNT_6ParamsE,"a",@progbits
	.sectionflags	@""
	.align	4
.nv.constant0._ZN7cutlass13device_kernelIN5flash11enable_sm90INS1_16FlashAttnFwdSm90INS1_25CollectiveMainloopFwdSm90ILi2EN4cute5tupleIJNS5_1CILi1EEES8_S8_EEENS6_IJNS7_ILi64EEESA_SA_EEELi512ENS_10bfloat16_tEfNS_4arch4Sm90ELb0ELb0ELb1ELb0ELb0ELb0ELb0ELb0ELb0ELb1ELb1ELb0EEENS1_21CollectiveEpilogueFwdINS6_IJSA_NS7_ILi512EEESA_EEES9_SC_SE_Li256ELb0ELb1ELb1ELb0EEENS1_19SingleTileSchedulerILb0ELb1ELb1ELi64EEEEEEEEEvNT_6ParamsE:
	.zero		3200


//--------------------- .nv.constant0._ZN7cutlass13device_kernelIN5flash11enable_sm90INS1_16FlashAttnFwdSm90INS1_25CollectiveMainloopFwdSm90ILi2EN4cute5tupleIJNS5_1CILi1EEES8_S8_EEENS6_IJNS7_ILi64EEESA_SA_EEELi512ENS_10bfloat16_tEfNS_4arch4Sm90ELb0ELb0ELb1ELb0ELb0ELb0ELb1ELb0ELb0ELb1ELb1ELb0EEENS1_21CollectiveEpilogueFwdINS6_IJSA_NS7_ILi512EEESA_EEES9_SC_SE_Li256ELb0ELb1ELb1ELb0EEENS1_19SingleTileSchedulerILb0ELb1ELb1ELi64EEEEEEEEEvNT_6ParamsE --------------------------
	.section	.nv.constant0._ZN7cutlass13device_kernelIN5flash11enable_sm90INS1_16FlashAttnFwdSm90INS1_25CollectiveMainloopFwdSm90ILi2EN4cute5tupleIJNS5_1CILi1EEES8_S8_EEENS6_IJNS7_ILi64EEESA_SA_EEELi512ENS_10bfloat16_tEfNS_4arch4Sm90ELb0ELb0ELb1ELb0ELb0ELb0ELb1ELb0ELb0ELb1ELb1ELb0EEENS1_21CollectiveEpilogueFwdINS6_IJSA_NS7_ILi512EEESA_EEES9_SC_SE_Li256ELb0ELb1ELb1ELb0EEENS1_19SingleTileSchedulerILb0ELb1ELb1ELi64EEEEEEEEEvNT_6ParamsE,"a",@progbits
	.sectionflags	@""
	.align	4
.nv.constant0._ZN7cutlass13device_kernelIN5flash11enable_sm90INS1_16FlashAttnFwdSm90INS1_25CollectiveMainloopFwdSm90ILi2EN4cute5tupleIJNS5_1CILi1EEES8_S8_EEENS6_IJNS7_ILi64EEESA_SA_EEELi512ENS_10bfloat16_tEfNS_4arch4Sm90ELb0ELb0ELb1ELb0ELb0ELb0ELb1ELb0ELb0ELb1ELb1ELb0EEENS1_21CollectiveEpilogueFwdINS6_IJSA_NS7_ILi512EEESA_EEES9_SC_SE_Li256ELb0ELb1ELb1ELb0EEENS1_19SingleTileSchedulerILb0ELb1ELb1ELi64EEEEEEEEEvNT_6ParamsE:
	.zero		3456


//--------------------- .nv.constant0._ZN7cutlass13device_kernelIN5flash11enable_sm90INS1_16FlashAttnFwdSm90INS1_25CollectiveMainloopFwdSm90ILi2EN4cute5tupleIJNS5_1CILi1EEES8_S8_EEENS6_IJNS7_ILi64EEESA_SA_EEELi512ENS_10bfloat16_tEfNS_4arch4Sm90ELb0ELb0ELb1ELb1ELb0ELb0ELb0ELb0ELb0ELb1ELb1ELb0EEENS1_21CollectiveEpilogueFwdINS6_IJSA_NS7_ILi512EEESA_EEES9_SC_SE_Li256ELb1ELb1ELb1ELb0EEENS1_36VarlenDynamicPersistentTileSchedulerILi64ELi64ELi256ELi128ELb1ELb1ELb1ELb0ELb1ELb1EEEEEEEEEvNT_6ParamsE --------------------------
	.section	.nv.constant0._ZN7cutlass13device_kernelIN5flash11enable_sm90INS1_16FlashAttnFwdSm90INS1_25CollectiveMainloopFwdSm90ILi2EN4cute5tupleIJNS5_1CILi1EEES8_S8_EEENS6_IJNS7_ILi64EEESA_SA_EEELi512ENS_10bfloat16_tEfNS_4arch4Sm90ELb0ELb0ELb1ELb1ELb0ELb0ELb0ELb0ELb0ELb1ELb1ELb0EEENS1_21CollectiveEpilogueFwdINS6_IJSA_NS7_ILi512EEESA_EEES9_SC_SE_Li256ELb1ELb1ELb1ELb0EEENS1_36VarlenDynamicPersistentTileSchedulerILi64ELi64ELi256ELi128ELb1ELb1ELb1ELb0ELb1ELb1EEEEEEEEEvNT_6ParamsE,"a",@progbits
	.sectionflags	@""
	.align	4
.nv.constant0._ZN7cutlass13device_kernelIN5flash11enable_sm90INS1_16FlashAttnFwdSm90INS1_25CollectiveMainloopFwdSm90ILi2EN4cute5tupleIJNS5_1CILi1EEES8_S8_EEENS6_IJNS7_ILi64EEESA_SA_EEELi512ENS_10bfloat16_tEfNS_4arch4Sm90ELb0ELb0ELb1ELb1ELb0ELb0ELb0ELb0ELb0ELb1ELb1ELb0EEENS1_21CollectiveEpilogueFwdINS6_IJSA_NS7_ILi512EEESA_EEES9_SC_SE_Li256ELb1ELb1ELb1ELb0EEENS1_36VarlenDynamicPersistentTileSchedulerILi64ELi64ELi256ELi128ELb1ELb1ELb1ELb0ELb1ELb1EEEEEEEEEvNT_6ParamsE:
	.zero		3328


//--------------------- .nv.constant0._ZN7cutlass13device_kernelIN5flash11enable_sm90INS1_16FlashAttnFwdSm90INS1_25CollectiveMainloopFwdSm90ILi2EN4cute5tupleIJNS5_1CILi1EEES8_S8_EEENS6_IJNS7_ILi64EEESA_SA_EEELi512ENS_10bfloat16_tEfNS_4arch4Sm90ELb0ELb0ELb1ELb1ELb0ELb1ELb0ELb0ELb0ELb1ELb1ELb0EEENS1_21CollectiveEpilogueFwdINS6_IJSA_NS7_ILi512EEESA_EEES9_SC_SE_Li256ELb1ELb1ELb1ELb0EEENS1_36VarlenDynamicPersistentTileSchedulerILi64ELi64ELi256ELi128ELb1ELb1ELb1ELb0ELb1ELb1EEEEEEEEEvNT_6ParamsE --------------------------
	.section	.nv.constant0._ZN7cutlass13device_kernelIN5flash11enable_sm90INS1_16FlashAttnFwdSm90INS1_25CollectiveMainloopFwdSm90ILi2EN4cute5tupleIJNS5_1CILi1EEES8_S8_EEENS6_IJNS7_ILi64EEESA_SA_EEELi512ENS_10bfloat16_tEfNS_4arch4Sm90ELb0ELb0ELb1ELb1ELb0ELb1ELb0ELb0ELb0ELb1ELb1ELb0EEENS1_21CollectiveEpilogueFwdINS6_IJSA_NS7_ILi512EEESA_EEES9_SC_SE_Li256ELb1ELb1ELb1ELb0EEENS1_36VarlenDynamicPersistentTileSchedulerILi64ELi64ELi256ELi128ELb1ELb1ELb1ELb0ELb1ELb1EEEEEEEEEvNT_6ParamsE,"a",@progbits
	.sectionflags	@""
	.align	4
.nv.constant0._ZN7cutlass13device_kernelIN5flash11enable_sm90INS1_16FlashAttnFwdSm90INS1_25CollectiveMainloopFwdSm90ILi2EN4cute5tupleIJNS5_1CILi1EEES8_S8_EEENS6_IJNS7_ILi64EEESA_SA_EEELi512ENS_10bfloat16_tEfNS_4arch4Sm90ELb0ELb0ELb1ELb1ELb0ELb1ELb0ELb0ELb0ELb1ELb1ELb0EEENS1_21CollectiveEpilogueFwdINS6_IJSA_NS7_ILi512EEESA_EEES9_SC_SE_Li256ELb1ELb1ELb1ELb0EEENS1_36VarlenDynamicPersistentTileSchedulerILi64ELi64ELi256ELi128ELb1ELb1ELb1ELb0ELb1ELb1EEEEEEEEEvNT_6ParamsE:
	.zero		3328


//--------------------- .nv.constant0._ZN7cutlass13device_kernelIN5flash11enable_sm90INS1_16FlashAttnFwdSm90INS1_25CollectiveMainloopFwdSm90ILi2EN4cute5tupleIJNS5_1CILi1EEES8_S8_EEENS6_IJNS7_ILi64EEESA_SA_EEELi512ENS_10bfloat16_tEfNS_4arch4Sm90ELb0ELb0ELb1ELb1ELb0ELb0ELb1ELb0ELb0ELb1ELb1ELb0EEENS1_21CollectiveEpilogueFwdINS6_IJSA_NS7_ILi512EEESA_EEES9_SC_SE_Li256ELb1ELb1ELb1ELb0EEENS1_36VarlenDynamicPersistentTileSchedulerILi64ELi64ELi256ELi128ELb1ELb1ELb1ELb0ELb1ELb1EEEEEEEEEvNT_6ParamsE --------------------------
	.section	.nv.constant0._ZN7cutlass13device_kernelIN5flash11enable_sm90INS1_16FlashAttnFwdSm90INS1_25CollectiveMainloopFwdSm90ILi2EN4cute5tupleIJNS5_1CILi1EEES8_S8_EEENS6_IJNS7_ILi64EEESA_SA_EEELi512ENS_10bfloat16_tEfNS_4arch4Sm90ELb0ELb0ELb1ELb1ELb0ELb0ELb1ELb0ELb0ELb1ELb1ELb0EEENS1_21CollectiveEpilogueFwdINS6_IJSA_NS7_ILi512EEESA_EEES9_SC_SE_Li256ELb1ELb1ELb1ELb0EEENS1_36VarlenDynamicPersistentTileSchedulerILi64ELi64ELi256ELi128ELb1ELb1ELb1ELb0ELb1ELb1EEEEEEEEEvNT_6ParamsE,"a",@progbits
	.sectionflags	@""
	.align	4
.nv.constant0._ZN7cutlass13device_kernelIN5flash11enable_sm90INS1_16FlashAttnFwdSm90INS1_25CollectiveMainloopFwdSm90ILi2EN4cute5tupleIJNS5_1CILi1EEES8_S8_EEENS6_IJNS7_ILi64EEESA_SA_EEELi512ENS_10bfloat16_tEfNS_4arch4Sm90ELb0ELb0ELb1ELb1ELb0ELb0ELb1ELb0ELb0ELb1ELb1ELb0EEENS1_21CollectiveEpilogueFwdINS6_IJSA_NS7_ILi512EEESA_EEES9_SC_SE_Li256ELb1ELb1ELb1ELb0EEENS1_36VarlenDynamicPersistentTileSchedulerILi64ELi64ELi256ELi128ELb1ELb1ELb1ELb0ELb1ELb1EEEEEEEEEvNT_6ParamsE:
	.zero		3584


//--------------------- .nv.constant0._ZN7cutlass13device_kernelIN5flash11enable_sm90INS1_16FlashAttnFwdSm90INS1_25CollectiveMainloopFwdSm90ILi2EN4cute5tupleIJNS5_1CILi1EEES8_S8_EEENS6_IJNS7_ILi64EEESA_SA_EEELi512ENS_10bfloat16_tEfNS_4arch4Sm90ELb0ELb0ELb1ELb1ELb0ELb1ELb1ELb0ELb0ELb1ELb1ELb0EEENS1_21CollectiveEpilogueFwdINS6_IJSA_NS7_ILi512EEESA_EEES9_SC_SE_Li256ELb1ELb1ELb1ELb0EEENS1_36VarlenDynamicPersistentTileSchedulerILi64ELi64ELi256ELi128ELb1ELb1ELb1ELb0ELb1ELb1EEEEEEEEEvNT_6ParamsE --------------------------
	.section	.nv.constant0._ZN7cutlass13device_kernelIN5flash11enable_sm90INS1_16FlashAttnFwdSm90INS1_25CollectiveMainloopFwdSm90ILi2EN4cute5tupleIJNS5_1CILi1EEES8_S8_EEENS6_IJNS7_ILi64EEESA_SA_EEELi512ENS_10bfloat16_tEfNS_4arch4Sm90ELb0ELb0ELb1ELb1ELb0ELb1ELb1ELb0ELb0ELb1ELb1ELb0EEENS1_21CollectiveEpilogueFwdINS6_IJSA_NS7_ILi512EEESA_EEES9_SC_SE_Li256ELb1ELb1ELb1ELb0EEENS1_36VarlenDynamicPersistentTileSchedulerILi64ELi64ELi256ELi128ELb1ELb1ELb1ELb0ELb1ELb1EEEEEEEEEvNT_6ParamsE,"a",@progbits
	.sectionflags	@""
	.align	4
.nv.constant0._ZN7cutlass13device_kernelIN5flash11enable_sm90INS1_16FlashAttnFwdSm90INS1_25CollectiveMainloopFwdSm90ILi2EN4cute5tupleIJNS5_1CILi1EEES8_S8_EEENS6_IJNS7_ILi64EEESA_SA_EEELi512ENS_10bfloat16_tEfNS_4arch4Sm90ELb0ELb0ELb1ELb1ELb0ELb1ELb1ELb0ELb0ELb1ELb1ELb0EEENS1_21CollectiveEpilogueFwdINS6_IJSA_NS7_ILi512EEESA_EEES9_SC_SE_Li256ELb1ELb1ELb1ELb0EEENS1_36VarlenDynamicPersistentTileSchedulerILi64ELi64ELi256ELi128ELb1ELb1ELb1ELb0ELb1ELb1EEEEEEEEEvNT_6ParamsE:
	.zero		3584


//--------------------- .nv.constant0._ZN7cutlass13device_kernelIN5flash11enable_sm90INS1_16FlashAttnFwdSm90INS1_25CollectiveMainloopFwdSm90ILi2EN4cute5tupleIJNS5_1CILi1EEES8_S8_EEENS6_IJNS7_ILi64EEESA_SA_EEELi512ENS_10bfloat16_tEfNS_4arch4Sm90ELb0ELb1ELb1ELb0ELb0ELb0ELb0ELb0ELb0ELb1ELb1ELb0EEENS1_21CollectiveEpilogueFwdINS6_IJSA_NS7_ILi512EEESA_EEES9_SC_SE_Li256ELb0ELb1ELb1ELb0EEENS1_19SingleTileSchedulerILb0ELb1ELb1ELi64EEEEEEEEEvNT_6ParamsE --------------------------
	.section	.nv.constant0._ZN7cutlass13device_kernelIN5flash11enable_sm90INS1_16FlashAttnFwdSm90INS1_25CollectiveMainloopFwdSm90ILi2EN4cute5tupleIJNS5_1CILi1EEES8_S8_EEENS6_IJNS7_ILi64EEESA_SA_EEELi512ENS_10bfloat16_tEfNS_4arch4Sm90ELb0ELb1ELb1ELb0ELb0ELb0ELb0ELb0ELb0ELb1ELb1ELb0EEENS1_21CollectiveEpilogueFwdINS6_IJSA_NS7_ILi512EEESA_EEES9_SC_SE_Li256ELb0ELb1ELb1ELb0EEENS1_19SingleTileSchedulerILb0ELb1ELb1ELi64EEEEEEEEEvNT_6ParamsE,"a",@progbits
	.sectionflags	@""
	.align	4
.nv.constant0._ZN7cutlass13device_kernelIN5flash11enable_sm90INS1_16FlashAttnFwdSm90INS1_25CollectiveMainloopFwdSm90ILi2EN4cute5tupleIJNS5_1CILi1EEES8_S8_EEENS6_IJNS7_ILi64EEESA_SA_EEELi512ENS_10bfloat16_tEfNS_4arch4Sm90ELb0ELb1ELb1ELb0ELb0ELb0ELb0ELb0ELb0ELb1ELb1ELb0EEENS1_21CollectiveEpilogueFwdINS6_IJSA_NS7_ILi512EEESA_EEES9_SC_SE_Li256ELb0ELb1ELb1ELb0EEENS1_19SingleTileSchedulerILb0ELb1ELb1ELi64EEEEEEEEEvNT_6ParamsE:
	.zero		3200


//--------------------- .nv.constant0._ZN7cutlass13device_kernelIN5flash11enable_sm90INS1_16FlashAttnFwdSm90INS1_25CollectiveMainloopFwdSm90ILi2EN4cute5tupleIJNS5_1CILi1EEES8_S8_EEENS6_IJNS7_ILi64EEESA_SA_EEELi512ENS_10bfloat16_tEfNS_4arch4Sm90ELb0ELb1ELb1ELb0ELb0ELb0ELb1ELb0ELb0ELb1ELb1ELb0EEENS1_21CollectiveEpilogueFwdINS6_IJSA_NS7_ILi512EEESA_EEES9_SC_SE_Li256ELb0ELb1ELb1ELb0EEENS1_19SingleTileSchedulerILb0ELb1ELb1ELi64EEEEEEEEEvNT_6ParamsE --------------------------
	.section	.nv.constant0._ZN7cutlass13device_kernelIN5flash11enable_sm90INS1_16FlashAttnFwdSm90INS1_25CollectiveMainloopFwdSm90ILi2EN4cute5tupleIJNS5_1CILi1EEES8_S8_EEENS6_IJNS7_ILi64EEESA_SA_EEELi512ENS_10bfloat16_tEfNS_4arch4Sm90ELb0ELb1ELb1ELb0ELb0ELb0ELb1ELb0ELb0ELb1ELb1ELb0EEENS1_21CollectiveEpilogueFwdINS6_IJSA_NS7_ILi512EEESA_EEES9_SC_SE_Li256ELb0ELb1ELb1ELb0EEENS1_19SingleTileSchedulerILb0ELb1ELb1ELi64EEEEEEEEEvNT_6ParamsE,"a",@progbits
	.sectionflags	@""
	.align	4
.nv.constant0._ZN7cutlass13device_kernelIN5flash11enable_sm90INS1_16FlashAttnFwdSm90INS1_25CollectiveMainloopFwdSm90ILi2EN4cute5tupleIJNS5_1CILi1EEES8_S8_EEENS6_IJNS7_ILi64EEESA_SA_EEELi512ENS_10bfloat16_tEfNS_4arch4Sm90ELb0ELb1ELb1ELb0ELb0ELb0ELb1ELb0ELb0ELb1ELb1ELb0EEENS1_21CollectiveEpilogueFwdINS6_IJSA_NS7_ILi512EEESA_EEES9_SC_SE_Li256ELb0ELb1ELb1ELb0EEENS1_19SingleTileSchedulerILb0ELb1ELb1ELi64EEEEEEEEEvNT_6ParamsE:
	.zero		3456


//--------------------- .nv.constant0._ZN7cutlass13device_kernelIN5flash11enable_sm90INS1_16FlashAttnFwdSm90INS1_25CollectiveMainloopFwdSm90ILi2EN4cute5tupleIJNS5_1CILi1EEES8_S8_EEENS6_IJNS7_ILi64EEESA_SA_EEELi512ENS_10bfloat16_tEfNS_4arch4Sm90ELb0ELb1ELb1ELb1ELb0ELb0ELb0ELb0ELb0ELb1ELb1ELb0EEENS1_21CollectiveEpilogueFwdINS6_IJSA_NS7_ILi512EEESA_EEES9_SC_SE_Li256ELb1ELb1ELb1ELb0EEENS1_36VarlenDynamicPersistentTileSchedulerILi64ELi64ELi256ELi128ELb1ELb1ELb1ELb1ELb0ELb1EEEEEEEEEvNT_6ParamsE --------------------------
	.section	.nv.constant0._ZN7cutlass13device_kernelIN5flash11enable_sm90INS1_16FlashAttnFwdSm90INS1_25CollectiveMainloopFwdSm90ILi2EN4cute5tupleIJNS5_1CILi1EEES8_S8_EEENS6_IJNS7_ILi64EEESA_SA_EEELi512ENS_10bfloat16_tEfNS_4arch4Sm90ELb0ELb1ELb1ELb1ELb0ELb0ELb0ELb0ELb0ELb1ELb1ELb0EEENS1_21CollectiveEpilogueFwdINS6_IJSA_NS7_ILi512EEESA_EEES9_SC_SE_Li256ELb1ELb1ELb1ELb0EEENS1_36VarlenDynamicPersistentTileSchedulerILi64ELi64ELi256ELi128ELb1ELb1ELb1ELb1ELb0ELb1EEEEEEEEEvNT_6ParamsE,"a",@progbits
	.sectionflags	@""
	.align	4
.nv.constant0._ZN7cutlass13device_kernelIN5flash11enable_sm90INS1_16FlashAttnFwdSm90INS1_25CollectiveMainloopFwdSm90ILi2EN4cute5tupleIJNS5_1CILi1EEES8_S8_EEENS6_IJNS7_ILi64EEESA_SA_EEELi512ENS_10bfloat16_tEfNS_4arch4Sm90ELb0ELb1ELb1ELb1ELb0ELb0ELb0ELb0ELb0ELb1ELb1ELb0EEENS1_21CollectiveEpilogueFwdINS6_IJSA_NS7_ILi512EEESA_EEES9_SC_SE_Li256ELb1ELb1ELb1ELb0EEENS1_36VarlenDynamicPersistentTileSchedulerILi64ELi64ELi256ELi128ELb1ELb1ELb1ELb1ELb0ELb1EEEEEEEEEvNT_6ParamsE:
	.zero		3328


//--------------------- .nv.constant0._ZN7cutlass13device_kernelIN5flash11enable_sm90INS1_16FlashAttnFwdSm90INS1_25CollectiveMainloopFwdSm90ILi2EN4cute5tupleIJNS5_1CILi1EEES8_S8_EEENS6_IJNS7_ILi64EEESA_SA_EEELi512ENS_10bfloat16_tEfNS_4arch4Sm90ELb0ELb1ELb1ELb1ELb0ELb1ELb0ELb0ELb0ELb1ELb1ELb0EEENS1_21CollectiveEpilogueFwdINS6_IJSA_NS7_ILi512EEESA_EEES9_SC_SE_Li256ELb1ELb1ELb1ELb0EEENS1_36VarlenDynamicPersistentTileSchedulerILi64ELi64ELi256ELi128ELb1ELb1ELb1ELb1ELb0ELb1EEEEEEEEEvNT_6ParamsE --------------------------
	.section	.nv.constant0._ZN7cutlass13device_kernelIN5flash11enable_sm90INS1_16FlashAttnFwdSm90INS1_25CollectiveMainloopFwdSm90ILi2EN4cute5tupleIJNS5_1CILi1EEES8_S8_EEENS6_IJNS7_ILi64EEESA_SA_EEELi512ENS_10bfloat16_tEfNS_4arch4Sm90ELb0ELb1ELb1ELb1ELb0ELb1ELb0ELb0ELb0ELb1ELb1ELb0EEENS1_21CollectiveEpilogueFwdINS6_IJSA_NS7_ILi512EEESA_EEES9_SC_SE_Li256ELb1ELb1ELb1ELb0EEENS1_36VarlenDynamicPersistentTileSchedulerILi64ELi64ELi256ELi128ELb1ELb1ELb1ELb1ELb0ELb1EEEEEEEEEvNT_6ParamsE,"a",@progbits
	.sectionflags	@""
	.align	4
.nv.constant0._ZN7cutlass13device_kernelIN5flash11enable_sm90INS1_16FlashAttnFwdSm90INS1_25CollectiveMainloopFwdSm90ILi2EN4cute5tupleIJNS5_1CILi1EEES8_S8_EEENS6_IJNS7_ILi64EEESA_SA_EEELi512ENS_10bfloat16_tEfNS_4arch4Sm90ELb0ELb1ELb1ELb1ELb0ELb1ELb0ELb0ELb0ELb1ELb1ELb0EEENS1_21CollectiveEpilogueFwdINS6_IJSA_NS7_ILi512EEESA_EEES9_SC_SE_Li256ELb1ELb1ELb1ELb0EEENS1_36VarlenDynamicPersistentTileSchedulerILi64ELi64ELi256ELi128ELb1ELb1ELb1ELb1ELb0ELb1EEEEEEEEEvNT_6ParamsE:
	.zero		3328


//--------------------- .nv.constant0._ZN7cutlass13device_kernelIN5flash11enable_sm90INS1_16FlashAttnFwdSm90INS1_25CollectiveMainloopFwdSm90ILi2EN4cute5tupleIJNS5_1CILi1EEES8_S8_EEENS6_IJNS7_ILi64EEESA_SA_EEELi512ENS_10bfloat16_tEfNS_4arch4Sm90ELb0ELb1ELb1ELb1ELb0ELb0ELb1ELb0ELb0ELb1ELb1ELb0EEENS1_21CollectiveEpilogueFwdINS6_IJSA_NS7_ILi512EEESA_EEES9_SC_SE_Li256ELb1ELb1ELb1ELb0EEENS1_36VarlenDynamicPersistentTileSchedulerILi64ELi64ELi256ELi128ELb1ELb1ELb1ELb1ELb0ELb1EEEEEEEEEvNT_6ParamsE --------------------------
	.section	.nv.constant0._ZN7cutlass13device_kernelIN5flash11enable_sm90INS1_16FlashAttnFwdSm90INS1_25CollectiveMainloopFwdSm90ILi2EN4cute5tupleIJNS5_1CILi1EEES8_S8_EEENS6_IJNS7_ILi64EEESA_SA_EEELi512ENS_10bfloat16_tEfNS_4arch4Sm90ELb0ELb1ELb1ELb1ELb0ELb0ELb1ELb0ELb0ELb1ELb1ELb0EEENS1_21CollectiveEpilogueFwdINS6_IJSA_NS7_ILi512EEESA_EEES9_SC_SE_Li256ELb1ELb1ELb1ELb0EEENS1_36VarlenDynamicPersistentTileSchedulerILi64ELi64ELi256ELi128ELb1ELb1ELb1ELb1ELb0ELb1EEEEEEEEEvNT_6ParamsE,"a",@progbits
	.sectionflags	@""
	.align	4
.nv.constant0._ZN7cutlass13device_kernelIN5flash11enable_sm90INS1_16FlashAttnFwdSm90INS1_25CollectiveMainloopFwdSm90ILi2EN4cute5tupleIJNS5_1CILi1EEES8_S8_EEENS6_IJNS7_ILi64EEESA_SA_EEELi512ENS_10bfloat16_tEfNS_4arch4Sm90ELb0ELb1ELb1ELb1ELb0ELb0ELb1ELb0ELb0ELb1ELb1ELb0EEENS1_21CollectiveEpilogueFwdINS6_IJSA_NS7_ILi512EEESA_EEES9_SC_SE_Li256ELb1ELb1ELb1ELb0EEENS1_36VarlenDynamicPersistentTileSchedulerILi64ELi64ELi256ELi128ELb1ELb1ELb1ELb1ELb0ELb1EEEEEEEEEvNT_6ParamsE:
	.zero		3584


//--------------------- .nv.constant0._ZN7cutlass13device_kernelIN5flash11enable_sm90INS1_16FlashAttnFwdSm90INS1_25CollectiveMainloopFwdSm90ILi2EN4cute5tupleIJNS5_1CILi1EEES8_S8_EEENS6_IJNS7_ILi64EEESA_SA_EEELi512ENS_10bfloat16_tEfNS_4arch4Sm90ELb0ELb1ELb1ELb1ELb0ELb1ELb1ELb0ELb0ELb1ELb1ELb0EEENS1_21CollectiveEpilogueFwdINS6_IJSA_NS7_ILi512EEESA_EEES9_SC_SE_Li256ELb1ELb1ELb1ELb0EEENS1_36VarlenDynamicPersistentTileSchedulerILi64ELi64ELi256ELi128ELb1ELb1ELb1ELb1ELb0ELb1EEEEEEEEEvNT_6ParamsE --------------------------
	.section	.nv.constant0._ZN7cutlass13device_kernelIN5flash11enable_sm90INS1_16FlashAttnFwdSm90INS1_25CollectiveMainloopFwdSm90ILi2EN4cute5tupleIJNS5_1CILi1EEES8_S8_EEENS6_IJNS7_ILi64EEESA_SA_EEELi512ENS_10bfloat16_tEfNS_4arch4Sm90ELb0ELb1ELb1ELb1ELb0ELb1ELb1ELb0ELb0ELb1ELb1ELb0EEENS1_21CollectiveEpilogueFwdINS6_IJSA_NS7_ILi512EEESA_EEES9_SC_SE_Li256ELb1ELb1ELb1ELb0EEENS1_36VarlenDynamicPersistentTileSchedulerILi64ELi64ELi256ELi128ELb1ELb1ELb1ELb1ELb0ELb1EEEEEEEEEvNT_6ParamsE,"a",@progbits
	.sectionflags	@""
	.align	4
.nv.constant0._ZN7cutlass13device_kernelIN5flash11enable_sm90INS1_16FlashAttnFwdSm90INS1_25CollectiveMainloopFwdSm90ILi2EN4cute5tupleIJNS5_1CILi1EEES8_S8_EEENS6_IJNS7_ILi64EEESA_SA_EEELi512ENS_10bfloat16_tEfNS_4arch4Sm90ELb0ELb1ELb1ELb1ELb0ELb1ELb1ELb0ELb0ELb1ELb1ELb0EEENS1_21CollectiveEpilogueFwdINS6_IJSA_NS7_ILi512EEESA_EEES9_SC_SE_Li256ELb1ELb1ELb1ELb0EEENS1_36VarlenDynamicPersistentTileSchedulerILi64ELi64ELi256ELi128ELb1ELb1ELb1ELb1ELb0ELb1EEEEEEEEEvNT_6ParamsE:
	.zero		3584


//--------------------- .nv.constant0._ZN7cutlass13device_kernelIN5flash11enable_sm90INS1_16FlashAttnFwdSm90INS1_25CollectiveMainloopFwdSm90ILi2EN4cute5tupleIJNS5_1CILi1EEES8_S8_EEENS6_IJNS7_ILi64EEESA_SA_EEELi512ENS_10bfloat16_tEfNS_4arch4Sm90ELb1ELb0ELb1ELb0ELb0ELb0ELb0ELb0ELb0ELb1ELb1ELb0EEENS1_21CollectiveEpilogueFwdINS6_IJSA_NS7_ILi512EEESA_EEES9_SC_SE_Li256ELb0ELb1ELb1ELb0EEENS1_19SingleTileSchedulerILb0ELb1ELb1ELi64EEEEEEEEEvNT_6ParamsE --------------------------
	.section	.nv.constant0._ZN7cutlass13device_kernelIN5flash11enable_sm90INS1_16FlashAttnFwdSm90INS1_25CollectiveMainloopFwdSm90ILi2EN4cute5tupleIJNS5_1CILi1EEES8_S8_EEENS6_IJNS7_ILi64EEESA_SA_EEELi512ENS_10bfloat16_tEfNS_4arch4Sm90ELb1ELb0ELb1ELb0ELb0ELb0ELb0ELb0ELb0ELb1ELb1ELb0EEENS1_21CollectiveEpilogueFwdINS6_IJSA_NS7_ILi512EEESA_EEES9_SC_SE_Li256ELb0ELb1ELb1ELb0EEENS1_19SingleTileSchedulerILb0ELb1ELb1ELi64EEEEEEEEEvNT_6ParamsE,"a",@progbits
	.sectionflags	@""
	.align	4
.nv.constant0._ZN7cutlass13device_kernelIN5flash11enable_sm90INS1_16FlashAttnFwdSm90INS1_25CollectiveMainloopFwdSm90ILi2EN4cute5tupleIJNS5_1CILi1EEES8_S8_EEENS6_IJNS7_ILi64EEESA_SA_EEELi512ENS_10bfloat16_tEfNS_4arch4Sm90ELb1ELb0ELb1ELb0ELb0ELb0ELb0ELb0ELb0ELb1ELb1ELb0EEENS1_21CollectiveEpilogueFwdINS6_IJSA_NS7_ILi512EEESA_EEES9_SC_SE_Li256ELb0ELb1ELb1ELb0EEENS1_19SingleTileSchedulerILb0ELb1ELb1ELi64EEEEEEEEEvNT_6ParamsE:
	.zero		3200


//--------------------- .nv.constant0._ZN7cutlass13device_kernelIN5flash11enable_sm90INS1_16FlashAttnFwdSm90INS1_25CollectiveMainloopFwdSm90ILi2EN4cute5tupleIJNS5_1CILi1EEES8_S8_EEENS6_IJNS7_ILi64EEESA_SA_EEELi512ENS_10bfloat16_tEfNS_4arch4Sm90ELb1ELb0ELb1ELb0ELb0ELb0ELb1ELb0ELb0ELb1ELb1ELb0EEENS1_21CollectiveEpilogueFwdINS6_IJSA_NS7_ILi512EEESA_EEES9_SC_SE_Li256ELb0ELb1ELb1ELb0EEENS1_19SingleTileSchedulerILb0ELb1ELb1ELi64EEEEEEEEEvNT_6ParamsE --------------------------
	.section	.nv.constant0._ZN7cutlass13device_kernelIN5flash11enable_sm90INS1_16FlashAttnFwdSm90INS1_25CollectiveMainloopFwdSm90ILi2EN4cute5tupleIJNS5_1CILi1EEES8_S8_EEENS6_IJNS7_ILi64EEESA_SA_EEELi512ENS_10bfloat16_tEfNS_4arch4Sm90ELb1ELb0ELb1ELb0ELb0ELb0ELb1ELb0ELb0ELb1ELb1ELb0EEENS1_21CollectiveEpilogueFwdINS6_IJSA_NS7_ILi512EEESA_EEES9_SC_SE_Li256ELb0ELb1ELb1ELb0EEENS1_19SingleTileSchedulerILb0ELb1ELb1ELi64EEEEEEEEEvNT_6ParamsE,"a",@progbits
	.sectionflags	@""
	.align	4
.nv.constant0._ZN7cutlass13device_kernelIN5flash11enable_sm90INS1_16FlashAttnFwdSm90INS1_25CollectiveMainloopFwdSm90ILi2EN4cute5tupleIJNS5_1CILi1EEES8_S8_EEENS6_IJNS7_ILi64EEESA_SA_EEELi512ENS_10bfloat16_tEfNS_4arch4Sm90ELb1ELb0ELb1ELb0ELb0ELb0ELb1ELb0ELb0ELb1ELb1ELb0EEENS1_21CollectiveEpilogueFwdINS6_IJSA_NS7_ILi512EEESA_EEES9_SC_SE_Li256ELb0ELb1ELb1ELb0EEENS1_19SingleTileSchedulerILb0ELb1ELb1ELi64EEEEEEEEEvNT_6ParamsE:
	.zero		3456


//--------------------- .nv.constant0._ZN7cutlass13device_kernelIN5flash11enable_sm90INS1_16FlashAttnFwdSm90INS1_25CollectiveMainloopFwdSm90ILi2EN4cute5tupleIJNS5_1CILi1EEES8_S8_EEENS6_IJNS7_ILi64EEESA_SA_EEELi512ENS_10bfloat16_tEfNS_4arch4Sm90ELb1ELb0ELb1ELb1ELb0ELb0ELb0ELb0ELb0ELb1ELb1ELb0EEENS1_21CollectiveEpilogueFwdINS6_IJSA_NS7_ILi512EEESA_EEES9_SC_SE_Li256ELb1ELb1ELb1ELb0EEENS1_36VarlenDynamicPersistentTileSchedulerILi64ELi64ELi256ELi128ELb1ELb1ELb1ELb1ELb1ELb1EEEEEEEEEvNT_6ParamsE --------------------------
	.section	.nv.constant0._ZN7cutlass13device_kernelIN5flash11enable_sm90INS1_16FlashAttnFwdSm90INS1_25CollectiveMainloopFwdSm90ILi2EN4cute5tupleIJNS5_1CILi1EEES8_S8_EEENS6_IJNS7_ILi64EEESA_SA_EEELi512ENS_10bfloat16_tEfNS_4arch4Sm90ELb1ELb0ELb1ELb1ELb0ELb0ELb0ELb0ELb0ELb1ELb1ELb0EEENS1_21CollectiveEpilogueFwdINS6_IJSA_NS7_ILi512EEESA_EEES9_SC_SE_Li256ELb1ELb1ELb1ELb0EEENS1_36VarlenDynamicPersistentTileSchedulerILi64ELi64ELi256ELi128ELb1ELb1ELb1ELb1ELb1ELb1EEEEEEEEEvNT_6ParamsE,"a",@progbits
	.sectionflags	@""
	.align	4
.nv.constant0._ZN7cutlass13device_kernelIN5flash11enable_sm90INS1_16FlashAttnFwdSm90INS1_25CollectiveMainloopFwdSm90ILi2EN4cute5tupleIJNS5_1CILi1EEES8_S8_EEENS6_IJNS7_ILi64EEESA_SA_EEELi512ENS_10bfloat16_tEfNS_4arch4Sm90ELb1ELb0ELb1ELb1ELb0ELb0ELb0ELb0ELb0ELb1ELb1ELb0EEENS1_21CollectiveEpilogueFwdINS6_IJSA_NS7_ILi512EEESA_EEES9_SC_SE_Li256ELb1ELb1ELb1ELb0EEENS1_36VarlenDynamicPersistentTileSchedulerILi64ELi64ELi256ELi128ELb1ELb1ELb1ELb1ELb1ELb1EEEEEEEEEvNT_6ParamsE:
	.zero		3328


//--------------------- .nv.constant0._ZN7cutlass13device_kernelIN5flash11enable_sm90INS1_16FlashAttnFwdSm90INS1_25CollectiveMainloopFwdSm90ILi2EN4cute5tupleIJNS5_1CILi1EEES8_S8_EEENS6_IJNS7_ILi64EEESA_SA_EEELi512ENS_10bfloat16_tEfNS_4arch4Sm90ELb1ELb0ELb1ELb1ELb0ELb1ELb0ELb0ELb0ELb1ELb1ELb0EEENS1_21CollectiveEpilogueFwdINS6_IJSA_NS7_ILi512EEESA_EEES9_SC_SE_Li256ELb1ELb1ELb1ELb0EEENS1_36VarlenDynamicPersistentTileSchedulerILi64ELi64ELi256ELi128ELb1ELb1ELb1ELb1ELb1ELb1EEEEEEEEEvNT_6ParamsE --------------------------
	.section	.nv.constant0._ZN7cutlass13device_kernelIN5flash11enable_sm90INS1_16FlashAttnFwdSm90INS1_25CollectiveMainloopFwdSm90ILi2EN4cute5tupleIJNS5_1CILi1EEES8_S8_EEENS6_IJNS7_ILi64EEESA_SA_EEELi512ENS_10bfloat16_tEfNS_4arch4Sm90ELb1ELb0ELb1ELb1ELb0ELb1ELb0ELb0ELb0ELb1ELb1ELb0EEENS1_21CollectiveEpilogueFwdINS6_IJSA_NS7_ILi512EEESA_EEES9_SC_SE_Li256ELb1ELb1ELb1ELb0EEENS1_36VarlenDynamicPersistentTileSchedulerILi64ELi64ELi256ELi128ELb1ELb1ELb1ELb1ELb1ELb1EEEEEEEEEvNT_6ParamsE,"a",@progbits
	.sectionflags	@""
	.align	4
.nv.constant0._ZN7cutlass13device_kernelIN5flash11enable_sm90INS1_16FlashAttnFwdSm90INS1_25CollectiveMainloopFwdSm90ILi2EN4cute5tupleIJNS5_1CILi1EEES8_S8_EEENS6_IJNS7_ILi64EEESA_SA_EEELi512ENS_10bfloat16_tEfNS_4arch4Sm90ELb1ELb0ELb1ELb1ELb0ELb1ELb0ELb0ELb0ELb1ELb1ELb0EEENS1_21CollectiveEpilogueFwdINS6_IJSA_NS7_ILi512EEESA_EEES9_SC_SE_Li256ELb1ELb1ELb1ELb0EEENS1_36VarlenDynamicPersistentTileSchedulerILi64ELi64ELi256ELi128ELb1ELb1ELb1ELb1ELb1ELb1EEEEEEEEEvNT_6ParamsE:
	.zero		3328


//--------------------- .nv.constant0._ZN7cutlass13device_kernelIN5flash11enable_sm90INS1_16FlashAttnFwdSm90INS1_25CollectiveMainloopFwdSm90ILi2EN4cute5tupleIJNS5_1CILi1EEES8_S8_EEENS6_IJNS7_ILi64EEESA_SA_EEELi512ENS_10bfloat16_tEfNS_4arch4Sm90ELb1ELb0ELb1ELb1ELb0ELb0ELb1ELb0ELb0ELb1ELb1ELb0EEENS1_21CollectiveEpilogueFwdINS6_IJSA_NS7_ILi512EEESA_EEES9_SC_SE_Li256ELb1ELb1ELb1ELb0EEENS1_36VarlenDynamicPersistentTileSchedulerILi64ELi64ELi256ELi128ELb1ELb1ELb1ELb1ELb1ELb1EEEEEEEEEvNT_6ParamsE --------------------------
	.section	.nv.constant0._ZN7cutlass13device_kernelIN5flash11enable_sm90INS1_16FlashAttnFwdSm90INS1_25CollectiveMainloopFwdSm90ILi2EN4cute5tupleIJNS5_1CILi1EEES8_S8_EEENS6_IJNS7_ILi64EEESA_SA_EEELi512ENS_10bfloat16_tEfNS_4arch4Sm90ELb1ELb0ELb1ELb1ELb0ELb0ELb1ELb0ELb0ELb1ELb1ELb0EEENS1_21CollectiveEpilogueFwdINS6_IJSA_NS7_ILi512EEESA_EEES9_SC_SE_Li256ELb1ELb1ELb1ELb0EEENS1_36VarlenDynamicPersistentTileSchedulerILi64ELi64ELi256ELi128ELb1ELb1ELb1ELb1ELb1ELb1EEEEEEEEEvNT_6ParamsE,"a",@progbits
	.sectionflags	@""
	.align	4
.nv.constant0._ZN7cutlass13device_kernelIN5flash11enable_sm90INS1_16FlashAttnFwdSm90INS1_25CollectiveMainloopFwdSm90ILi2EN4cute5tupleIJNS5_1CILi1EEES8_S8_EEENS6_IJNS7_ILi64EEESA_SA_EEELi512ENS_10bfloat16_tEfNS_4arch4Sm90ELb1ELb0ELb1ELb1ELb0ELb0ELb1ELb0ELb0ELb1ELb1ELb0EEENS1_21CollectiveEpilogueFwdINS6_IJSA_NS7_ILi512EEESA_EEES9_SC_SE_Li256ELb1ELb1ELb1ELb0EEENS1_36VarlenDynamicPersistentTileSchedulerILi64ELi64ELi256ELi128ELb1ELb1ELb1ELb1ELb1ELb1EEEEEEEEEvNT_6ParamsE:
	.zero		3584


//--------------------- .nv.constant0._ZN7cutlass13device_kernelIN5flash11enable_sm90INS1_16FlashAttnFwdSm90INS1_25CollectiveMainloopFwdSm90ILi2EN4cute5tupleIJNS5_1CILi1EEES8_S8_EEENS6_IJNS7_ILi64EEESA_SA_EEELi512ENS_10bfloat16_tEfNS_4arch4Sm90ELb1ELb0ELb1ELb1ELb0ELb1ELb1ELb0ELb0ELb1ELb1ELb0EEENS1_21CollectiveEpilogueFwdINS6_IJSA_NS7_ILi512EEESA_EEES9_SC_SE_Li256ELb1ELb1ELb1ELb0EEENS1_36VarlenDynamicPersistentTileSchedulerILi64ELi64ELi256ELi128ELb1ELb1ELb1ELb1ELb1ELb1EEEEEEEEEvNT_6ParamsE --------------------------
	.section	.nv.constant0._ZN7cutlass13device_kernelIN5flash11enable_sm90INS1_16FlashAttnFwdSm90INS1_25CollectiveMainloopFwdSm90ILi2EN4cute5tupleIJNS5_1CILi1EEES8_S8_EEENS6_IJNS7_ILi64EEESA_SA_EEELi512ENS_10bfloat16_tEfNS_4arch4Sm90ELb1ELb0ELb1ELb1ELb0ELb1ELb1ELb0ELb0ELb1ELb1ELb0EEENS1_21CollectiveEpilogueFwdINS6_IJSA_NS7_ILi512EEESA_EEES9_SC_SE_Li256ELb1ELb1ELb1ELb0EEENS1_36VarlenDynamicPersistentTileSchedulerILi64ELi64ELi256ELi128ELb1ELb1ELb1ELb1ELb1ELb1EEEEEEEEEvNT_6ParamsE,"a",@progbits
	.sectionflags	@""
	.align	4
.nv.constant0._ZN7cutlass13device_kernelIN5flash11enable_sm90INS1_16FlashAttnFwdSm90INS1_25CollectiveMainloopFwdSm90ILi2EN4cute5tupleIJNS5_1CILi1EEES8_S8_EEENS6_IJNS7_ILi64EEESA_SA_EEELi512ENS_10bfloat16_tEfNS_4arch4Sm90ELb1ELb0ELb1ELb1ELb0ELb1ELb1ELb0ELb0ELb1ELb1ELb0EEENS1_21CollectiveEpilogueFwdINS6_IJSA_NS7_ILi512EEESA_EEES9_SC_SE_Li256ELb1ELb1ELb1ELb0EEENS1_36VarlenDynamicPersistentTileSchedulerILi64ELi64ELi256ELi128ELb1ELb1ELb1ELb1ELb1ELb1EEEEEEEEEvNT_6ParamsE:
	.zero		3584


//--------------------- SYMBOLS --------------------------

	.type		.nv.reservedSmem.offset0,@object
	.size		.nv.reservedSmem.offset0,0x4
	.type		__assertfail,@function
